	.target	sm_80

	.elftype	@"ET_EXEC"


//--------------------- .note.nv.tkinfo           --------------------------
	.section	.note.nv.tkinfo,"",@"SHT_NOTE"
	.sectionflags	@"SHF_NOTE_NV_TKINFO"
	.tkinfo
        /*0018*/ 	.word	0x00000002
        /*0030*/ 	.string	""
        /*0030*/ 	.string	"ptxas"
        /*0030*/ 	.string	"Cuda compilation tools, release 13.0, V13.0.88"
        /*0030*/ 	.string	"Build cuda_13.0.r13.0/compiler.36424714_0"
        /*0030*/ 	.string	"-arch sm_80 -m 64 "



//--------------------- .note.nv.cuinfo           --------------------------
	.section	.note.nv.cuinfo,"",@"SHT_NOTE"
	.sectionflags	@"SHF_NOTE_NV_CUINFO"
        /*0018*/ 	.short	0x0002
        /*001a*/ 	.short	0x0050
        /*001c*/ 	.short	0x0082
	.zero		2


//--------------------- .nv.info                  --------------------------
	.section	.nv.info,"",@"SHT_CUDA_INFO"
	.align	4


	//----- nvinfo : EIATTR_REGCOUNT
	.align		4
        /*0000*/ 	.byte	0x04, 0x2f
        /*0002*/ 	.short	(.L_12 - .L_11)
	.align		4
.L_11:
        /*0004*/ 	.word	index@(_ZN7cutlass13device_kernelIN5flash19enable_sm80_to_sm89INS1_16FlashAttnFwdSm80INS1_25CollectiveMainloopFwdSm80ILi4ELi1ELb0EN4cute5tupleIJNS5_1CILi128EEENS7_ILi112EEENS7_ILi64EEEEEELi64ENS_10bfloat16_tEfNS_4arch4Sm80ELb1ELb0ELb0ELb1ELb0ELb1ELb1ELb0EEENS1_21CollectiveEpilogueFwdINS6_IJS8_SA_S9_EEENS6_IJNS7_ILi1EEESI_SI_EEESC_SE_Li128ELb1ELb1ELb0ELb0EEENS1_19SingleTileSchedulerILb1ELb0ELb1ELi128EEEEEEEEEvNT_6ParamsE)
        /*0008*/ 	.word	0x000000ff


	//----- nvinfo : EIATTR_FRAME_SIZE
	.align		4
.L_12:
        /*000c*/ 	.byte	0x04, 0x11
        /*000e*/ 	.short	(.L_14 - .L_13)
	.align		4
.L_13:
        /*0010*/ 	.word	index@(_ZN7cutlass13device_kernelIN5flash19enable_sm80_to_sm89INS1_16FlashAttnFwdSm80INS1_25CollectiveMainloopFwdSm80ILi4ELi1ELb0EN4cute5tupleIJNS5_1CILi128EEENS7_ILi112EEENS7_ILi64EEEEEELi64ENS_10bfloat16_tEfNS_4arch4Sm80ELb1ELb0ELb0ELb1ELb0ELb1ELb1ELb0EEENS1_21CollectiveEpilogueFwdINS6_IJS8_SA_S9_EEENS6_IJNS7_ILi1EEESI_SI_EEESC_SE_Li128ELb1ELb1ELb0ELb0EEENS1_19SingleTileSchedulerILb1ELb0ELb1ELi128EEEEEEEEEvNT_6ParamsE)
        /*0014*/ 	.word	0x000000b8


	//----- nvinfo : EIATTR_REGCOUNT
	.align		4
.L_14:
        /*0018*/ 	.byte	0x04, 0x2f
        /*001a*/ 	.short	(.L_16 - .L_15)
	.align		4
.L_15:
        /*001c*/ 	.word	index@(_ZN7cutlass13device_kernelIN5flash19enable_sm80_to_sm89INS1_16FlashAttnFwdSm80INS1_25CollectiveMainloopFwdSm80ILi4ELi1ELb0EN4cute5tupleIJNS5_1CILi128EEENS7_ILi112EEENS7_ILi64EEEEEELi64ENS_10bfloat16_tEfNS_4arch4Sm80ELb1ELb0ELb0ELb1ELb0ELb0ELb1ELb0EEENS1_21CollectiveEpilogueFwdINS6_IJS8_SA_S9_EEENS6_IJNS7_ILi1EEESI_SI_EEESC_SE_Li128ELb1ELb1ELb0ELb0EEENS1_19SingleTileSchedulerILb1ELb0ELb1ELi128EEEEEEEEEvNT_6ParamsE)
        /*0020*/ 	.word	0x000000ff


	//----- nvinfo : EIATTR_FRAME_SIZE
	.align		4
.L_16:
        /*0024*/ 	.byte	0x04, 0x11
        /*0026*/ 	.short	(.L_18 - .L_17)
	.align		4
.L_17:
        /*0028*/ 	.word	index@(_ZN7cutlass13device_kernelIN5flash19enable_sm80_to_sm89INS1_16FlashAttnFwdSm80INS1_25CollectiveMainloopFwdSm80ILi4ELi1ELb0EN4cute5tupleIJNS5_1CILi128EEENS7_ILi112EEENS7_ILi64EEEEEELi64ENS_10bfloat16_tEfNS_4arch4Sm80ELb1ELb0ELb0ELb1ELb0ELb0ELb1ELb0EEENS1_21CollectiveEpilogueFwdINS6_IJS8_SA_S9_EEENS6_IJNS7_ILi1EEESI_SI_EEESC_SE_Li128ELb1ELb1ELb0ELb0EEENS1_19SingleTileSchedulerILb1ELb0ELb1ELi128EEEEEEEEEvNT_6ParamsE)
        /*002c*/ 	.word	0x000000c8


	//----- nvinfo : EIATTR_REGCOUNT
	.align		4
.L_18:
        /*0030*/ 	.byte	0x04, 0x2f
        /*0032*/ 	.short	(.L_20 - .L_19)
	.align		4
.L_19:
        /*0034*/ 	.word	index@(_ZN7cutlass13device_kernelIN5flash19enable_sm80_to_sm89INS1_16FlashAttnFwdSm80INS1_25CollectiveMainloopFwdSm80ILi4ELi1ELb0EN4cute5tupleIJNS5_1CILi128EEENS7_ILi112EEENS7_ILi64EEEEEELi64ENS_10bfloat16_tEfNS_4arch4Sm80ELb1ELb0ELb0ELb0ELb0ELb0ELb1ELb0EEENS1_21CollectiveEpilogueFwdINS6_IJS8_SA_S9_EEENS6_IJNS7_ILi1EEESI_SI_EEESC_SE_Li128ELb0ELb1ELb0ELb0EEENS1_30DynamicPersistentTileSchedulerILi128ELi128ELb0ELb1ELb0EEEEEEEEEvNT_6ParamsE)
        /*0038*/ 	.word	0x000000ff


	//----- nvinfo : EIATTR_FRAME_SIZE
	.align		4
.L_20:
        /*003c*/ 	.byte	0x04, 0x11
        /*003e*/ 	.short	(.L_22 - .L_21)
	.align		4
.L_21:
        /*0040*/ 	.word	index@($__internal_3_$__cuda_sm70_shflsync_idx_p)
        /*0044*/ 	.word	0x00000000


	//----- nvinfo : EIATTR_FRAME_SIZE
	.align		4
.L_22:
        /*0048*/ 	.byte	0x04, 0x11
        /*004a*/ 	.short	(.L_24 - .L_23)
	.align		4
.L_23:
        /*004c*/ 	.word	index@($__internal_2_$__cuda_sm70_shflsync_bfly_p)
        /*0050*/ 	.word	0x00000000


	//----- nvinfo : EIATTR_FRAME_SIZE
	.align		4
.L_24:
        /*0054*/ 	.byte	0x04, 0x11
        /*0056*/ 	.short	(.L_26 - .L_25)
	.align		4
.L_25:
        /*0058*/ 	.word	index@(_ZN7cutlass13device_kernelIN5flash19enable_sm80_to_sm89INS1_16FlashAttnFwdSm80INS1_25CollectiveMainloopFwdSm80ILi4ELi1ELb0EN4cute5tupleIJNS5_1CILi128EEENS7_ILi112EEENS7_ILi64EEEEEELi64ENS_10bfloat16_tEfNS_4arch4Sm80ELb1ELb0ELb0ELb0ELb0ELb0ELb1ELb0EEENS1_21CollectiveEpilogueFwdINS6_IJS8_SA_S9_EEENS6_IJNS7_ILi1EEESI_SI_EEESC_SE_Li128ELb0ELb1ELb0ELb0EEENS1_30DynamicPersistentTileSchedulerILi128ELi128ELb0ELb1ELb0EEEEEEEEEvNT_6ParamsE)
        /*005c*/ 	.word	0x000000d8


	//----- nvinfo : EIATTR_REGCOUNT
	.align		4
.L_26:
        /*0060*/ 	.byte	0x04, 0x2f
        /*0062*/ 	.short	(.L_28 - .L_27)
	.align		4
.L_27:
        /*0064*/ 	.word	index@(_ZN7cutlass13device_kernelIN5flash19enable_sm80_to_sm89INS1_16FlashAttnFwdSm80INS1_25CollectiveMainloopFwdSm80ILi4ELi1ELb0EN4cute5tupleIJNS5_1CILi128EEENS7_ILi96EEENS7_ILi64EEEEEELi64ENS_10bfloat16_tEfNS_4arch4Sm80ELb0ELb1ELb0ELb1ELb0ELb1ELb1ELb0EEENS1_21CollectiveEpilogueFwdINS6_IJS8_SA_S9_EEENS6_IJNS7_ILi1EEESI_SI_EEESC_SE_Li128ELb1ELb1ELb0ELb0EEENS1_19SingleTileSchedulerILb1ELb0ELb1ELi128EEEEEEEEEvNT_6ParamsE)
        /*0068*/ 	.word	0x000000ff


	//----- nvinfo : EIATTR_FRAME_SIZE
	.align		4
.L_28:
        /*006c*/ 	.byte	0x04, 0x11
        /*006e*/ 	.short	(.L_30 - .L_29)
	.align		4
.L_29:
        /*0070*/ 	.word	index@(_ZN7cutlass13device_kernelIN5flash19enable_sm80_to_sm89INS1_16FlashAttnFwdSm80INS1_25CollectiveMainloopFwdSm80ILi4ELi1ELb0EN4cute5tupleIJNS5_1CILi128EEENS7_ILi96EEENS7_ILi64EEEEEELi64ENS_10bfloat16_tEfNS_4arch4Sm80ELb0ELb1ELb0ELb1ELb0ELb1ELb1ELb0EEENS1_21CollectiveEpilogueFwdINS6_IJS8_SA_S9_EEENS6_IJNS7_ILi1EEESI_SI_EEESC_SE_Li128ELb1ELb1ELb0ELb0EEENS1_19SingleTileSchedulerILb1ELb0ELb1ELi128EEEEEEEEEvNT_6ParamsE)
        /*0074*/ 	.word	0x00000088


	//----- nvinfo : EIATTR_REGCOUNT
	.align		4
.L_30:
        /*0078*/ 	.byte	0x04, 0x2f
        /*007a*/ 	.short	(.L_32 - .L_31)
	.align		4
.L_31:
        /*007c*/ 	.word	index@(_ZN7cutlass13device_kernelIN5flash19enable_sm80_to_sm89INS1_16FlashAttnFwdSm80INS1_25CollectiveMainloopFwdSm80ILi4ELi1ELb0EN4cute5tupleIJNS5_1CILi128EEENS7_ILi96EEENS7_ILi64EEEEEELi64ENS_10bfloat16_tEfNS_4arch4Sm80ELb0ELb1ELb0ELb1ELb0ELb0ELb1ELb0EEENS1_21CollectiveEpilogueFwdINS6_IJS8_SA_S9_EEENS6_IJNS7_ILi1EEESI_SI_EEESC_SE_Li128ELb1ELb1ELb0ELb0EEENS1_19SingleTileSchedulerILb1ELb0ELb1ELi128EEEEEEEEEvNT_6ParamsE)
        /*0080*/ 	.word	0x000000ff


	//----- nvinfo : EIATTR_FRAME_SIZE
	.align		4
.L_32:
        /*0084*/ 	.byte	0x04, 0x11
        /*0086*/ 	.short	(.L_34 - .L_33)
	.align		4
.L_33:
        /*0088*/ 	.word	index@(_ZN7cutlass13device_kernelIN5flash19enable_sm80_to_sm89INS1_16FlashAttnFwdSm80INS1_25CollectiveMainloopFwdSm80ILi4ELi1ELb0EN4cute5tupleIJNS5_1CILi128EEENS7_ILi96EEENS7_ILi64EEEEEELi64ENS_10bfloat16_tEfNS_4arch4Sm80ELb0ELb1ELb0ELb1ELb0ELb0ELb1ELb0EEENS1_21CollectiveEpilogueFwdINS6_IJS8_SA_S9_EEENS6_IJNS7_ILi1EEESI_SI_EEESC_SE_Li128ELb1ELb1ELb0ELb0EEENS1_19SingleTileSchedulerILb1ELb0ELb1ELi128EEEEEEEEEvNT_6ParamsE)
        /*008c*/ 	.word	0x00000048


	//----- nvinfo : EIATTR_REGCOUNT
	.align		4
.L_34:
        /*0090*/ 	.byte	0x04, 0x2f
        /*0092*/ 	.short	(.L_36 - .L_35)
	.align		4
.L_35:
        /*0094*/ 	.word	index@(_ZN7cutlass13device_kernelIN5flash19enable_sm80_to_sm89INS1_16FlashAttnFwdSm80INS1_25CollectiveMainloopFwdSm80ILi4ELi1ELb0EN4cute5tupleIJNS5_1CILi128EEENS7_ILi96EEENS7_ILi64EEEEEELi64ENS_10bfloat16_tEfNS_4arch4Sm80ELb0ELb1ELb0ELb0ELb0ELb0ELb1ELb0EEENS1_21CollectiveEpilogueFwdINS6_IJS8_SA_S9_EEENS6_IJNS7_ILi1EEESI_SI_EEESC_SE_Li128ELb0ELb1ELb0ELb0EEENS1_19SingleTileSchedulerILb0ELb0ELb1ELi128EEEEEEEEEvNT_6ParamsE)
        /*0098*/ 	.word	0x000000ff


	//----- nvinfo : EIATTR_FRAME_SIZE
	.align		4
.L_36:
        /*009c*/ 	.byte	0x04, 0x11
        /*009e*/ 	.short	(.L_38 - .L_37)
	.align		4
.L_37:
        /*00a0*/ 	.word	index@(_ZN7cutlass13device_kernelIN5flash19enable_sm80_to_sm89INS1_16FlashAttnFwdSm80INS1_25CollectiveMainloopFwdSm80ILi4ELi1ELb0EN4cute5tupleIJNS5_1CILi128EEENS7_ILi96EEENS7_ILi64EEEEEELi64ENS_10bfloat16_tEfNS_4arch4Sm80ELb0ELb1ELb0ELb0ELb0ELb0ELb1ELb0EEENS1_21CollectiveEpilogueFwdINS6_IJS8_SA_S9_EEENS6_IJNS7_ILi1EEESI_SI_EEESC_SE_Li128ELb0ELb1ELb0ELb0EEENS1_19SingleTileSchedulerILb0ELb0ELb1ELi128EEEEEEEEEvNT_6ParamsE)
        /*00a4*/ 	.word	0x00000068


	//----- nvinfo : EIATTR_REGCOUNT
	.align		4
.L_38:
        /*00a8*/ 	.byte	0x04, 0x2f
        /*00aa*/ 	.short	(.L_40 - .L_39)
	.align		4
.L_39:
        /*00ac*/ 	.word	index@(_ZN7cutlass13device_kernelIN5flash19enable_sm80_to_sm89INS1_16FlashAttnFwdSm80INS1_25CollectiveMainloopFwdSm80ILi4ELi1ELb0EN4cute5tupleIJNS5_1CILi128EEENS7_ILi112EEENS7_ILi64EEEEEELi64ENS_10bfloat16_tEfNS_4arch4Sm80ELb0ELb0ELb0ELb1ELb0ELb1ELb1ELb0EEENS1_21CollectiveEpilogueFwdINS6_IJS8_SA_S9_EEENS6_IJNS7_ILi1EEESI_SI_EEESC_SE_Li128ELb1ELb1ELb0ELb0EEENS1_19SingleTileSchedulerILb1ELb0ELb1ELi128EEEEEEEEEvNT_6ParamsE)
        /*00b0*/ 	.word	0x000000ff


	//----- nvinfo : EIATTR_FRAME_SIZE
	.align		4
.L_40:
        /*00b4*/ 	.byte	0x04, 0x11
        /*00b6*/ 	.short	(.L_42 - .L_41)
	.align		4
.L_41:
        /*00b8*/ 	.word	index@(_ZN7cutlass13device_kernelIN5flash19enable_sm80_to_sm89INS1_16FlashAttnFwdSm80INS1_25CollectiveMainloopFwdSm80ILi4ELi1ELb0EN4cute5tupleIJNS5_1CILi128EEENS7_ILi112EEENS7_ILi64EEEEEELi64ENS_10bfloat16_tEfNS_4arch4Sm80ELb0ELb0ELb0ELb1ELb0ELb1ELb1ELb0EEENS1_21CollectiveEpilogueFwdINS6_IJS8_SA_S9_EEENS6_IJNS7_ILi1EEESI_SI_EEESC_SE_Li128ELb1ELb1ELb0ELb0EEENS1_19SingleTileSchedulerILb1ELb0ELb1ELi128EEEEEEEEEvNT_6ParamsE)
        /*00bc*/ 	.word	0x00000078


	//----- nvinfo : EIATTR_REGCOUNT
	.align		4
.L_42:
        /*00c0*/ 	.byte	0x04, 0x2f
        /*00c2*/ 	.short	(.L_44 - .L_43)
	.align		4
.L_43:
        /*00c4*/ 	.word	index@(_ZN7cutlass13device_kernelIN5flash19enable_sm80_to_sm89INS1_16FlashAttnFwdSm80INS1_25CollectiveMainloopFwdSm80ILi4ELi1ELb0EN4cute5tupleIJNS5_1CILi128EEENS7_ILi112EEENS7_ILi64EEEEEELi64ENS_10bfloat16_tEfNS_4arch4Sm80ELb0ELb0ELb0ELb1ELb0ELb0ELb1ELb0EEENS1_21CollectiveEpilogueFwdINS6_IJS8_SA_S9_EEENS6_IJNS7_ILi1EEESI_SI_EEESC_SE_Li128ELb1ELb1ELb0ELb0EEENS1_19SingleTileSchedulerILb1ELb0ELb1ELi128EEEEEEEEEvNT_6ParamsE)
        /*00c8*/ 	.word	0x000000ff


	//----- nvinfo : EIATTR_FRAME_SIZE
	.align		4
.L_44:
        /*00cc*/ 	.byte	0x04, 0x11
        /*00ce*/ 	.short	(.L_46 - .L_45)
	.align		4
.L_45:
        /*00d0*/ 	.word	index@(_ZN7cutlass13device_kernelIN5flash19enable_sm80_to_sm89INS1_16FlashAttnFwdSm80INS1_25CollectiveMainloopFwdSm80ILi4ELi1ELb0EN4cute5tupleIJNS5_1CILi128EEENS7_ILi112EEENS7_ILi64EEEEEELi64ENS_10bfloat16_tEfNS_4arch4Sm80ELb0ELb0ELb0ELb1ELb0ELb0ELb1ELb0EEENS1_21CollectiveEpilogueFwdINS6_IJS8_SA_S9_EEENS6_IJNS7_ILi1EEESI_SI_EEESC_SE_Li128ELb1ELb1ELb0ELb0EEENS1_19SingleTileSchedulerILb1ELb0ELb1ELi128EEEEEEEEEvNT_6ParamsE)
        /*00d4*/ 	.word	0x00000048


	//----- nvinfo : EIATTR_REGCOUNT
	.align		4
.L_46:
        /*00d8*/ 	.byte	0x04, 0x2f
        /*00da*/ 	.short	(.L_48 - .L_47)
	.align		4
.L_47:
        /*00dc*/ 	.word	index@(_ZN7cutlass13device_kernelIN5flash19enable_sm80_to_sm89INS1_16FlashAttnFwdSm80INS1_25CollectiveMainloopFwdSm80ILi4ELi1ELb0EN4cute5tupleIJNS5_1CILi128EEENS7_ILi112EEENS7_ILi64EEEEEELi64ENS_10bfloat16_tEfNS_4arch4Sm80ELb0ELb0ELb0ELb0ELb0ELb0ELb1ELb0EEENS1_21CollectiveEpilogueFwdINS6_IJS8_SA_S9_EEENS6_IJNS7_ILi1EEESI_SI_EEESC_SE_Li128ELb0ELb1ELb0ELb0EEENS1_19SingleTileSchedulerILb0ELb0ELb1ELi128EEEEEEEEEvNT_6ParamsE)
        /*00e0*/ 	.word	0x000000ff


	//----- nvinfo : EIATTR_FRAME_SIZE
	.align		4
.L_48:
        /*00e4*/ 	.byte	0x04, 0x11
        /*00e6*/ 	.short	(.L_50 - .L_49)
	.align		4
.L_49:
        /*00e8*/ 	.word	index@(_ZN7cutlass13device_kernelIN5flash19enable_sm80_to_sm89INS1_16FlashAttnFwdSm80INS1_25CollectiveMainloopFwdSm80ILi4ELi1ELb0EN4cute5tupleIJNS5_1CILi128EEENS7_ILi112EEENS7_ILi64EEEEEELi64ENS_10bfloat16_tEfNS_4arch4Sm80ELb0ELb0ELb0ELb0ELb0ELb0ELb1ELb0EEENS1_21CollectiveEpilogueFwdINS6_IJS8_SA_S9_EEENS6_IJNS7_ILi1EEESI_SI_EEESC_SE_Li128ELb0ELb1ELb0ELb0EEENS1_19SingleTileSchedulerILb0ELb0ELb1ELi128EEEEEEEEEvNT_6ParamsE)
        /*00ec*/ 	.word	0x00000088


	//----- nvinfo : EIATTR_REGCOUNT
	.align		4
.L_50:
        /*00f0*/ 	.byte	0x04, 0x2f
        /*00f2*/ 	.short	(.L_52 - .L_51)
	.align		4
.L_51:
        /*00f4*/ 	.word	index@(_ZN7cutlass13device_kernelIN5flash19enable_sm80_to_sm89INS1_16FlashAttnFwdSm80INS1_25CollectiveMainloopFwdSm80ILi4ELi1ELb0EN4cute5tupleIJNS5_1CILi128EEENS7_ILi112EEENS7_ILi64EEEEEELi64ENS_10bfloat16_tEfNS_4arch4Sm80ELb1ELb0ELb1ELb1ELb0ELb1ELb1ELb0EEENS1_21CollectiveEpilogueFwdINS6_IJS8_SA_S9_EEENS6_IJNS7_ILi1EEESI_SI_EEESC_SE_Li128ELb1ELb1ELb0ELb0EEENS1_19SingleTileSchedulerILb1ELb0ELb1ELi128EEEEEEEEEvNT_6ParamsE)
        /*00f8*/ 	.word	0x000000ff


	//----- nvinfo : EIATTR_FRAME_SIZE
	.align		4
.L_52:
        /*00fc*/ 	.byte	0x04, 0x11
        /*00fe*/ 	.short	(.L_54 - .L_53)
	.align		4
.L_53:
        /*0100*/ 	.word	index@(_ZN7cutlass13device_kernelIN5flash19enable_sm80_to_sm89INS1_16FlashAttnFwdSm80INS1_25CollectiveMainloopFwdSm80ILi4ELi1ELb0EN4cute5tupleIJNS5_1CILi128EEENS7_ILi112EEENS7_ILi64EEEEEELi64ENS_10bfloat16_tEfNS_4arch4Sm80ELb1ELb0ELb1ELb1ELb0ELb1ELb1ELb0EEENS1_21CollectiveEpilogueFwdINS6_IJS8_SA_S9_EEENS6_IJNS7_ILi1EEESI_SI_EEESC_SE_Li128ELb1ELb1ELb0ELb0EEENS1_19SingleTileSchedulerILb1ELb0ELb1ELi128EEEEEEEEEvNT_6ParamsE)
        /*0104*/ 	.word	0x000000c8


	//----- nvinfo : EIATTR_REGCOUNT
	.align		4
.L_54:
        /*0108*/ 	.byte	0x04, 0x2f
        /*010a*/ 	.short	(.L_56 - .L_55)
	.align		4
.L_55:
        /*010c*/ 	.word	index@(_ZN7cutlass13device_kernelIN5flash19enable_sm80_to_sm89INS1_16FlashAttnFwdSm80INS1_25CollectiveMainloopFwdSm80ILi4ELi1ELb0EN4cute5tupleIJNS5_1CILi128EEENS7_ILi112EEENS7_ILi64EEEEEELi64ENS_10bfloat16_tEfNS_4arch4Sm80ELb1ELb0ELb1ELb1ELb0ELb0ELb1ELb0EEENS1_21CollectiveEpilogueFwdINS6_IJS8_SA_S9_EEENS6_IJNS7_ILi1EEESI_SI_EEESC_SE_Li128ELb1ELb1ELb0ELb0EEENS1_19SingleTileSchedulerILb1ELb0ELb1ELi128EEEEEEEEEvNT_6ParamsE)
        /*0110*/ 	.word	0x000000ff


	//----- nvinfo : EIATTR_FRAME_SIZE
	.align		4
.L_56:
        /*0114*/ 	.byte	0x04, 0x11
        /*0116*/ 	.short	(.L_58 - .L_57)
	.align		4
.L_57:
        /*0118*/ 	.word	index@(_ZN7cutlass13device_kernelIN5flash19enable_sm80_to_sm89INS1_16FlashAttnFwdSm80INS1_25CollectiveMainloopFwdSm80ILi4ELi1ELb0EN4cute5tupleIJNS5_1CILi128EEENS7_ILi112EEENS7_ILi64EEEEEELi64ENS_10bfloat16_tEfNS_4arch4Sm80ELb1ELb0ELb1ELb1ELb0ELb0ELb1ELb0EEENS1_21CollectiveEpilogueFwdINS6_IJS8_SA_S9_EEENS6_IJNS7_ILi1EEESI_SI_EEESC_SE_Li128ELb1ELb1ELb0ELb0EEENS1_19SingleTileSchedulerILb1ELb0ELb1ELi128EEEEEEEEEvNT_6ParamsE)
        /*011c*/ 	.word	0x000000b0


	//----- nvinfo : EIATTR_REGCOUNT
	.align		4
.L_58:
        /*0120*/ 	.byte	0x04, 0x2f
        /*0122*/ 	.short	(.L_60 - .L_59)
	.align		4
.L_59:
        /*0124*/ 	.word	index@(_ZN7cutlass13device_kernelIN5flash19enable_sm80_to_sm89INS1_16FlashAttnFwdSm80INS1_25CollectiveMainloopFwdSm80ILi4ELi1ELb0EN4cute5tupleIJNS5_1CILi128EEENS7_ILi112EEENS7_ILi64EEEEEELi64ENS_10bfloat16_tEfNS_4arch4Sm80ELb1ELb0ELb1ELb0ELb0ELb0ELb1ELb0EEENS1_21CollectiveEpilogueFwdINS6_IJS8_SA_S9_EEENS6_IJNS7_ILi1EEESI_SI_EEESC_SE_Li128ELb0ELb1ELb0ELb0EEENS1_30DynamicPersistentTileSchedulerILi128ELi128ELb0ELb1ELb0EEEEEEEEEvNT_6ParamsE)
        /*0128*/ 	.word	0x000000ff


	//----- nvinfo : EIATTR_FRAME_SIZE
	.align		4
.L_60:
        /*012c*/ 	.byte	0x04, 0x11
        /*012e*/ 	.short	(.L_62 - .L_61)
	.align		4
.L_61:
        /*0130*/ 	.word	index@($__internal_1_$__cuda_sm70_shflsync_idx_p)
        /*0134*/ 	.word	0x00000000


	//----- nvinfo : EIATTR_FRAME_SIZE
	.align		4
.L_62:
        /*0138*/ 	.byte	0x04, 0x11
        /*013a*/ 	.short	(.L_64 - .L_63)
	.align		4
.L_63:
        /*013c*/ 	.word	index@($__internal_0_$__cuda_sm70_shflsync_bfly_p)
        /*0140*/ 	.word	0x00000000


	//----- nvinfo : EIATTR_FRAME_SIZE
	.align		4
.L_64:
        /*0144*/ 	.byte	0x04, 0x11
        /*0146*/ 	.short	(.L_66 - .L_65)
	.align		4
.L_65:
        /*0148*/ 	.word	index@(_ZN7cutlass13device_kernelIN5flash19enable_sm80_to_sm89INS1_16FlashAttnFwdSm80INS1_25CollectiveMainloopFwdSm80ILi4ELi1ELb0EN4cute5tupleIJNS5_1CILi128EEENS7_ILi112EEENS7_ILi64EEEEEELi64ENS_10bfloat16_tEfNS_4arch4Sm80ELb1ELb0ELb1ELb0ELb0ELb0ELb1ELb0EEENS1_21CollectiveEpilogueFwdINS6_IJS8_SA_S9_EEENS6_IJNS7_ILi1EEESI_SI_EEESC_SE_Li128ELb0ELb1ELb0ELb0EEENS1_30DynamicPersistentTileSchedulerILi128ELi128ELb0ELb1ELb0EEEEEEEEEvNT_6ParamsE)
        /*014c*/ 	.word	0x000000b0


	//----- nvinfo : EIATTR_REGCOUNT
	.align		4
.L_66:
        /*0150*/ 	.byte	0x04, 0x2f
        /*0152*/ 	.short	(.L_68 - .L_67)
	.align		4
.L_67:
        /*0154*/ 	.word	index@(_ZN7cutlass13device_kernelIN5flash19enable_sm80_to_sm89INS1_16FlashAttnFwdSm80INS1_25CollectiveMainloopFwdSm80ILi4ELi1ELb0EN4cute5tupleIJNS5_1CILi128EEENS7_ILi96EEENS7_ILi64EEEEEELi64ENS_10bfloat16_tEfNS_4arch4Sm80ELb0ELb1ELb1ELb1ELb0ELb1ELb1ELb0EEENS1_21CollectiveEpilogueFwdINS6_IJS8_SA_S9_EEENS6_IJNS7_ILi1EEESI_SI_EEESC_SE_Li128ELb1ELb1ELb0ELb0EEENS1_19SingleTileSchedulerILb1ELb0ELb1ELi128EEEEEEEEEvNT_6ParamsE)
        /*0158*/ 	.word	0x000000ff


	//----- nvinfo : EIATTR_FRAME_SIZE
	.align		4
.L_68:
        /*015c*/ 	.byte	0x04, 0x11
        /*015e*/ 	.short	(.L_70 - .L_69)
	.align		4
.L_69:
        /*0160*/ 	.word	index@(_ZN7cutlass13device_kernelIN5flash19enable_sm80_to_sm89INS1_16FlashAttnFwdSm80INS1_25CollectiveMainloopFwdSm80ILi4ELi1ELb0EN4cute5tupleIJNS5_1CILi128EEENS7_ILi96EEENS7_ILi64EEEEEELi64ENS_10bfloat16_tEfNS_4arch4Sm80ELb0ELb1ELb1ELb1ELb0ELb1ELb1ELb0EEENS1_21CollectiveEpilogueFwdINS6_IJS8_SA_S9_EEENS6_IJNS7_ILi1EEESI_SI_EEESC_SE_Li128ELb1ELb1ELb0ELb0EEENS1_19SingleTileSchedulerILb1ELb0ELb1ELi128EEEEEEEEEvNT_6ParamsE)
        /*0164*/ 	.word	0x00000090


	//----- nvinfo : EIATTR_REGCOUNT
	.align		4
.L_70:
        /*0168*/ 	.byte	0x04, 0x2f
        /*016a*/ 	.short	(.L_72 - .L_71)
	.align		4
.L_71:
        /*016c*/ 	.word	index@(_ZN7cutlass13device_kernelIN5flash19enable_sm80_to_sm89INS1_16FlashAttnFwdSm80INS1_25CollectiveMainloopFwdSm80ILi4ELi1ELb0EN4cute5tupleIJNS5_1CILi128EEENS7_ILi96EEENS7_ILi64EEEEEELi64ENS_10bfloat16_tEfNS_4arch4Sm80ELb0ELb1ELb1ELb1ELb0ELb0ELb1ELb0EEENS1_21CollectiveEpilogueFwdINS6_IJS8_SA_S9_EEENS6_IJNS7_ILi1EEESI_SI_EEESC_SE_Li128ELb1ELb1ELb0ELb0EEENS1_19SingleTileSchedulerILb1ELb0ELb1ELi128EEEEEEEEEvNT_6ParamsE)
        /*0170*/ 	.word	0x000000ff


	//----- nvinfo : EIATTR_FRAME_SIZE
	.align		4
.L_72:
        /*0174*/ 	.byte	0x04, 0x11
        /*0176*/ 	.short	(.L_74 - .L_73)
	.align		4
.L_73:
        /*0178*/ 	.word	index@(_ZN7cutlass13device_kernelIN5flash19enable_sm80_to_sm89INS1_16FlashAttnFwdSm80INS1_25CollectiveMainloopFwdSm80ILi4ELi1ELb0EN4cute5tupleIJNS5_1CILi128EEENS7_ILi96EEENS7_ILi64EEEEEELi64ENS_10bfloat16_tEfNS_4arch4Sm80ELb0ELb1ELb1ELb1ELb0ELb0ELb1ELb0EEENS1_21CollectiveEpilogueFwdINS6_IJS8_SA_S9_EEENS6_IJNS7_ILi1EEESI_SI_EEESC_SE_Li128ELb1ELb1ELb0ELb0EEENS1_19SingleTileSchedulerILb1ELb0ELb1ELi128EEEEEEEEEvNT_6ParamsE)
        /*017c*/ 	.word	0x00000070


	//----- nvinfo : EIATTR_REGCOUNT
	.align		4
.L_74:
        /*0180*/ 	.byte	0x04, 0x2f
        /*0182*/ 	.short	(.L_76 - .L_75)
	.align		4
.L_75:
        /*0184*/ 	.word	index@(_ZN7cutlass13device_kernelIN5flash19enable_sm80_to_sm89INS1_16FlashAttnFwdSm80INS1_25CollectiveMainloopFwdSm80ILi4ELi1ELb0EN4cute5tupleIJNS5_1CILi128EEENS7_ILi96EEENS7_ILi64EEEEEELi64ENS_10bfloat16_tEfNS_4arch4Sm80ELb0ELb1ELb1ELb0ELb0ELb0ELb1ELb0EEENS1_21CollectiveEpilogueFwdINS6_IJS8_SA_S9_EEENS6_IJNS7_ILi1EEESI_SI_EEESC_SE_Li128ELb0ELb1ELb0ELb0EEENS1_19SingleTileSchedulerILb0ELb0ELb1ELi128EEEEEEEEEvNT_6ParamsE)
        /*0188*/ 	.word	0x000000ff


	//----- nvinfo : EIATTR_FRAME_SIZE
	.align		4
.L_76:
        /*018c*/ 	.byte	0x04, 0x11
        /*018e*/ 	.short	(.L_78 - .L_77)
	.align		4
.L_77:
        /*0190*/ 	.word	index@(_ZN7cutlass13device_kernelIN5flash19enable_sm80_to_sm89INS1_16FlashAttnFwdSm80INS1_25CollectiveMainloopFwdSm80ILi4ELi1ELb0EN4cute5tupleIJNS5_1CILi128EEENS7_ILi96EEENS7_ILi64EEEEEELi64ENS_10bfloat16_tEfNS_4arch4Sm80ELb0ELb1ELb1ELb0ELb0ELb0ELb1ELb0EEENS1_21CollectiveEpilogueFwdINS6_IJS8_SA_S9_EEENS6_IJNS7_ILi1EEESI_SI_EEESC_SE_Li128ELb0ELb1ELb0ELb0EEENS1_19SingleTileSchedulerILb0ELb0ELb1ELi128EEEEEEEEEvNT_6ParamsE)
        /*0194*/ 	.word	0x00000068


	//----- nvinfo : EIATTR_REGCOUNT
	.align		4
.L_78:
        /*0198*/ 	.byte	0x04, 0x2f
        /*019a*/ 	.short	(.L_80 - .L_79)
	.align		4
.L_79:
        /*019c*/ 	.word	index@(_ZN7cutlass13device_kernelIN5flash19enable_sm80_to_sm89INS1_16FlashAttnFwdSm80INS1_25CollectiveMainloopFwdSm80ILi4ELi1ELb0EN4cute5tupleIJNS5_1CILi128EEENS7_ILi112EEENS7_ILi64EEEEEELi64ENS_10bfloat16_tEfNS_4arch4Sm80ELb0ELb0ELb1ELb1ELb0ELb1ELb1ELb0EEENS1_21CollectiveEpilogueFwdINS6_IJS8_SA_S9_EEENS6_IJNS7_ILi1EEESI_SI_EEESC_SE_Li128ELb1ELb1ELb0ELb0EEENS1_19SingleTileSchedulerILb1ELb0ELb1ELi128EEEEEEEEEvNT_6ParamsE)
        /*01a0*/ 	.word	0x000000ff


	//----- nvinfo : EIATTR_FRAME_SIZE
	.align		4
.L_80:
        /*01a4*/ 	.byte	0x04, 0x11
        /*01a6*/ 	.short	(.L_82 - .L_81)
	.align		4
.L_81:
        /*01a8*/ 	.word	index@(_ZN7cutlass13device_kernelIN5flash19enable_sm80_to_sm89INS1_16FlashAttnFwdSm80INS1_25CollectiveMainloopFwdSm80ILi4ELi1ELb0EN4cute5tupleIJNS5_1CILi128EEENS7_ILi112EEENS7_ILi64EEEEEELi64ENS_10bfloat16_tEfNS_4arch4Sm80ELb0ELb0ELb1ELb1ELb0ELb1ELb1ELb0EEENS1_21CollectiveEpilogueFwdINS6_IJS8_SA_S9_EEENS6_IJNS7_ILi1EEESI_SI_EEESC_SE_Li128ELb1ELb1ELb0ELb0EEENS1_19SingleTileSchedulerILb1ELb0ELb1ELi128EEEEEEEEEvNT_6ParamsE)
        /*01ac*/ 	.word	0x00000088


	//----- nvinfo : EIATTR_REGCOUNT
	.align		4
.L_82:
        /*01b0*/ 	.byte	0x04, 0x2f
        /*01b2*/ 	.short	(.L_84 - .L_83)
	.align		4
.L_83:
        /*01b4*/ 	.word	index@(_ZN7cutlass13device_kernelIN5flash19enable_sm80_to_sm89INS1_16FlashAttnFwdSm80INS1_25CollectiveMainloopFwdSm80ILi4ELi1ELb0EN4cute5tupleIJNS5_1CILi128EEENS7_ILi112EEENS7_ILi64EEEEEELi64ENS_10bfloat16_tEfNS_4arch4Sm80ELb0ELb0ELb1ELb1ELb0ELb0ELb1ELb0EEENS1_21CollectiveEpilogueFwdINS6_IJS8_SA_S9_EEENS6_IJNS7_ILi1EEESI_SI_EEESC_SE_Li128ELb1ELb1ELb0ELb0EEENS1_19SingleTileSchedulerILb1ELb0ELb1ELi128EEEEEEEEEvNT_6ParamsE)
        /*01b8*/ 	.word	0x000000ff


	//----- nvinfo : EIATTR_FRAME_SIZE
	.align		4
.L_84:
        /*01bc*/ 	.byte	0x04, 0x11
        /*01be*/ 	.short	(.L_86 - .L_85)
	.align		4
.L_85:
        /*01c0*/ 	.word	index@(_ZN7cutlass13device_kernelIN5flash19enable_sm80_to_sm89INS1_16FlashAttnFwdSm80INS1_25CollectiveMainloopFwdSm80ILi4ELi1ELb0EN4cute5tupleIJNS5_1CILi128EEENS7_ILi112EEENS7_ILi64EEEEEELi64ENS_10bfloat16_tEfNS_4arch4Sm80ELb0ELb0ELb1ELb1ELb0ELb0ELb1ELb0EEENS1_21CollectiveEpilogueFwdINS6_IJS8_SA_S9_EEENS6_IJNS7_ILi1EEESI_SI_EEESC_SE_Li128ELb1ELb1ELb0ELb0EEENS1_19SingleTileSchedulerILb1ELb0ELb1ELi128EEEEEEEEEvNT_6ParamsE)
        /*01c4*/ 	.word	0x00000078


	//----- nvinfo : EIATTR_REGCOUNT
	.align		4
.L_86:
        /*01c8*/ 	.byte	0x04, 0x2f
        /*01ca*/ 	.short	(.L_88 - .L_87)
	.align		4
.L_87:
        /*01cc*/ 	.word	index@(_ZN7cutlass13device_kernelIN5flash19enable_sm80_to_sm89INS1_16FlashAttnFwdSm80INS1_25CollectiveMainloopFwdSm80ILi4ELi1ELb0EN4cute5tupleIJNS5_1CILi128EEENS7_ILi112EEENS7_ILi64EEEEEELi64ENS_10bfloat16_tEfNS_4arch4Sm80ELb0ELb0ELb1ELb0ELb0ELb0ELb1ELb0EEENS1_21CollectiveEpilogueFwdINS6_IJS8_SA_S9_EEENS6_IJNS7_ILi1EEESI_SI_EEESC_SE_Li128ELb0ELb1ELb0ELb0EEENS1_19SingleTileSchedulerILb0ELb0ELb1ELi128EEEEEEEEEvNT_6ParamsE)
        /*01d0*/ 	.word	0x000000ff


	//----- nvinfo : EIATTR_FRAME_SIZE
	.align		4
.L_88:
        /*01d4*/ 	.byte	0x04, 0x11
        /*01d6*/ 	.short	(.L_90 - .L_89)
	.align		4
.L_89:
        /*01d8*/ 	.word	index@(_ZN7cutlass13device_kernelIN5flash19enable_sm80_to_sm89INS1_16FlashAttnFwdSm80INS1_25CollectiveMainloopFwdSm80ILi4ELi1ELb0EN4cute5tupleIJNS5_1CILi128EEENS7_ILi112EEENS7_ILi64EEEEEELi64ENS_10bfloat16_tEfNS_4arch4Sm80ELb0ELb0ELb1ELb0ELb0ELb0ELb1ELb0EEENS1_21CollectiveEpilogueFwdINS6_IJS8_SA_S9_EEENS6_IJNS7_ILi1EEESI_SI_EEESC_SE_Li128ELb0ELb1ELb0ELb0EEENS1_19SingleTileSchedulerILb0ELb0ELb1ELi128EEEEEEEEEvNT_6ParamsE)
        /*01dc*/ 	.word	0x00000098


	//----- nvinfo : EIATTR_MIN_STACK_SIZE
	.align		4
.L_90:
        /*01e0*/ 	.byte	0x04, 0x12
        /*01e2*/ 	.short	(.L_92 - .L_91)
	.align		4
.L_91:
        /*01e4*/ 	.word	index@(_ZN7cutlass13device_kernelIN5flash19enable_sm80_to_sm89INS1_16FlashAttnFwdSm80INS1_25CollectiveMainloopFwdSm80ILi4ELi1ELb0EN4cute5tupleIJNS5_1CILi128EEENS7_ILi112EEENS7_ILi64EEEEEELi64ENS_10bfloat16_tEfNS_4arch4Sm80ELb0ELb0ELb1ELb0ELb0ELb0ELb1ELb0EEENS1_21CollectiveEpilogueFwdINS6_IJS8_SA_S9_EEENS6_IJNS7_ILi1EEESI_SI_EEESC_SE_Li128ELb0ELb1ELb0ELb0EEENS1_19SingleTileSchedulerILb0ELb0ELb1ELi128EEEEEEEEEvNT_6ParamsE)
        /*01e8*/ 	.word	0x00000098


	//----- nvinfo : EIATTR_MIN_STACK_SIZE
	.align		4
.L_92:
        /*01ec*/ 	.byte	0x04, 0x12
        /*01ee*/ 	.short	(.L_94 - .L_93)
	.align		4
.L_93:
        /*01f0*/ 	.word	index@(_ZN7cutlass13device_kernelIN5flash19enable_sm80_to_sm89INS1_16FlashAttnFwdSm80INS1_25CollectiveMainloopFwdSm80ILi4ELi1ELb0EN4cute5tupleIJNS5_1CILi128EEENS7_ILi112EEENS7_ILi64EEEEEELi64ENS_10bfloat16_tEfNS_4arch4Sm80ELb0ELb0ELb1ELb1ELb0ELb0ELb1ELb0EEENS1_21CollectiveEpilogueFwdINS6_IJS8_SA_S9_EEENS6_IJNS7_ILi1EEESI_SI_EEESC_SE_Li128ELb1ELb1ELb0ELb0EEENS1_19SingleTileSchedulerILb1ELb0ELb1ELi128EEEEEEEEEvNT_6ParamsE)
        /*01f4*/ 	.word	0x00000078


	//----- nvinfo : EIATTR_MIN_STACK_SIZE
	.align		4
.L_94:
        /*01f8*/ 	.byte	0x04, 0x12
        /*01fa*/ 	.short	(.L_96 - .L_95)
	.align		4
.L_95:
        /*01fc*/ 	.word	index@(_ZN7cutlass13device_kernelIN5flash19enable_sm80_to_sm89INS1_16FlashAttnFwdSm80INS1_25CollectiveMainloopFwdSm80ILi4ELi1ELb0EN4cute5tupleIJNS5_1CILi128EEENS7_ILi112EEENS7_ILi64EEEEEELi64ENS_10bfloat16_tEfNS_4arch4Sm80ELb0ELb0ELb1ELb1ELb0ELb1ELb1ELb0EEENS1_21CollectiveEpilogueFwdINS6_IJS8_SA_S9_EEENS6_IJNS7_ILi1EEESI_SI_EEESC_SE_Li128ELb1ELb1ELb0ELb0EEENS1_19SingleTileSchedulerILb1ELb0ELb1ELi128EEEEEEEEEvNT_6ParamsE)
        /*0200*/ 	.word	0x00000088


	//----- nvinfo : EIATTR_MIN_STACK_SIZE
	.align		4
.L_96:
        /*0204*/ 	.byte	0x04, 0x12
        /*0206*/ 	.short	(.L_98 - .L_97)
	.align		4
.L_97:
        /*0208*/ 	.word	index@(_ZN7cutlass13device_kernelIN5flash19enable_sm80_to_sm89INS1_16FlashAttnFwdSm80INS1_25CollectiveMainloopFwdSm80ILi4ELi1ELb0EN4cute5tupleIJNS5_1CILi128EEENS7_ILi96EEENS7_ILi64EEEEEELi64ENS_10bfloat16_tEfNS_4arch4Sm80ELb0ELb1ELb1ELb0ELb0ELb0ELb1ELb0EEENS1_21CollectiveEpilogueFwdINS6_IJS8_SA_S9_EEENS6_IJNS7_ILi1EEESI_SI_EEESC_SE_Li128ELb0ELb1ELb0ELb0EEENS1_19SingleTileSchedulerILb0ELb0ELb1ELi128EEEEEEEEEvNT_6ParamsE)
        /*020c*/ 	.word	0x00000068


	//----- nvinfo : EIATTR_MIN_STACK_SIZE
	.align		4
.L_98:
        /*0210*/ 	.byte	0x04, 0x12
        /*0212*/ 	.short	(.L_100 - .L_99)
	.align		4
.L_99:
        /*0214*/ 	.word	index@(_ZN7cutlass13device_kernelIN5flash19enable_sm80_to_sm89INS1_16FlashAttnFwdSm80INS1_25CollectiveMainloopFwdSm80ILi4ELi1ELb0EN4cute5tupleIJNS5_1CILi128EEENS7_ILi96EEENS7_ILi64EEEEEELi64ENS_10bfloat16_tEfNS_4arch4Sm80ELb0ELb1ELb1ELb1ELb0ELb0ELb1ELb0EEENS1_21CollectiveEpilogueFwdINS6_IJS8_SA_S9_EEENS6_IJNS7_ILi1EEESI_SI_EEESC_SE_Li128ELb1ELb1ELb0ELb0EEENS1_19SingleTileSchedulerILb1ELb0ELb1ELi128EEEEEEEEEvNT_6ParamsE)
        /*0218*/ 	.word	0x00000070


	//----- nvinfo : EIATTR_MIN_STACK_SIZE
	.align		4
.L_100:
        /*021c*/ 	.byte	0x04, 0x12
        /*021e*/ 	.short	(.L_102 - .L_101)
	.align		4
.L_101:
        /*0220*/ 	.word	index@(_ZN7cutlass13device_kernelIN5flash19enable_sm80_to_sm89INS1_16FlashAttnFwdSm80INS1_25CollectiveMainloopFwdSm80ILi4ELi1ELb0EN4cute5tupleIJNS5_1CILi128EEENS7_ILi96EEENS7_ILi64EEEEEELi64ENS_10bfloat16_tEfNS_4arch4Sm80ELb0ELb1ELb1ELb1ELb0ELb1ELb1ELb0EEENS1_21CollectiveEpilogueFwdINS6_IJS8_SA_S9_EEENS6_IJNS7_ILi1EEESI_SI_EEESC_SE_Li128ELb1ELb1ELb0ELb0EEENS1_19SingleTileSchedulerILb1ELb0ELb1ELi128EEEEEEEEEvNT_6ParamsE)
        /*0224*/ 	.word	0x00000090


	//----- nvinfo : EIATTR_MIN_STACK_SIZE
	.align		4
.L_102:
        /*0228*/ 	.byte	0x04, 0x12
        /*022a*/ 	.short	(.L_104 - .L_103)
	.align		4
.L_103:
        /*022c*/ 	.word	index@(_ZN7cutlass13device_kernelIN5flash19enable_sm80_to_sm89INS1_16FlashAttnFwdSm80INS1_25CollectiveMainloopFwdSm80ILi4ELi1ELb0EN4cute5tupleIJNS5_1CILi128EEENS7_ILi112EEENS7_ILi64EEEEEELi64ENS_10bfloat16_tEfNS_4arch4Sm80ELb1ELb0ELb1ELb0ELb0ELb0ELb1ELb0EEENS1_21CollectiveEpilogueFwdINS6_IJS8_SA_S9_EEENS6_IJNS7_ILi1EEESI_SI_EEESC_SE_Li128ELb0ELb1ELb0ELb0EEENS1_30DynamicPersistentTileSchedulerILi128ELi128ELb0ELb1ELb0EEEEEEEEEvNT_6ParamsE)
        /*0230*/ 	.word	0x000000b0


	//----- nvinfo : EIATTR_MIN_STACK_SIZE
	.align		4
.L_104:
        /*0234*/ 	.byte	0x04, 0x12
        /*0236*/ 	.short	(.L_106 - .L_105)
	.align		4
.L_105:
        /*0238*/ 	.word	index@(_ZN7cutlass13device_kernelIN5flash19enable_sm80_to_sm89INS1_16FlashAttnFwdSm80INS1_25CollectiveMainloopFwdSm80ILi4ELi1ELb0EN4cute5tupleIJNS5_1CILi128EEENS7_ILi112EEENS7_ILi64EEEEEELi64ENS_10bfloat16_tEfNS_4arch4Sm80ELb1ELb0ELb1ELb1ELb0ELb0ELb1ELb0EEENS1_21CollectiveEpilogueFwdINS6_IJS8_SA_S9_EEENS6_IJNS7_ILi1EEESI_SI_EEESC_SE_Li128ELb1ELb1ELb0ELb0EEENS1_19SingleTileSchedulerILb1ELb0ELb1ELi128EEEEEEEEEvNT_6ParamsE)
        /*023c*/ 	.word	0x000000b0


	//----- nvinfo : EIATTR_MIN_STACK_SIZE
	.align		4
.L_106:
        /*0240*/ 	.byte	0x04, 0x12
        /*0242*/ 	.short	(.L_108 - .L_107)
	.align		4
.L_107:
        /*0244*/ 	.word	index@(_ZN7cutlass13device_kernelIN5flash19enable_sm80_to_sm89INS1_16FlashAttnFwdSm80INS1_25CollectiveMainloopFwdSm80ILi4ELi1ELb0EN4cute5tupleIJNS5_1CILi128EEENS7_ILi112EEENS7_ILi64EEEEEELi64ENS_10bfloat16_tEfNS_4arch4Sm80ELb1ELb0ELb1ELb1ELb0ELb1ELb1ELb0EEENS1_21CollectiveEpilogueFwdINS6_IJS8_SA_S9_EEENS6_IJNS7_ILi1EEESI_SI_EEESC_SE_Li128ELb1ELb1ELb0ELb0EEENS1_19SingleTileSchedulerILb1ELb0ELb1ELi128EEEEEEEEEvNT_6ParamsE)
        /*0248*/ 	.word	0x000000c8


	//----- nvinfo : EIATTR_MIN_STACK_SIZE
	.align		4
.L_108:
        /*024c*/ 	.byte	0x04, 0x12
        /*024e*/ 	.short	(.L_110 - .L_109)
	.align		4
.L_109:
        /*0250*/ 	.word	index@(_ZN7cutlass13device_kernelIN5flash19enable_sm80_to_sm89INS1_16FlashAttnFwdSm80INS1_25CollectiveMainloopFwdSm80ILi4ELi1ELb0EN4cute5tupleIJNS5_1CILi128EEENS7_ILi112EEENS7_ILi64EEEEEELi64ENS_10bfloat16_tEfNS_4arch4Sm80ELb0ELb0ELb0ELb0ELb0ELb0ELb1ELb0EEENS1_21CollectiveEpilogueFwdINS6_IJS8_SA_S9_EEENS6_IJNS7_ILi1EEESI_SI_EEESC_SE_Li128ELb0ELb1ELb0ELb0EEENS1_19SingleTileSchedulerILb0ELb0ELb1ELi128EEEEEEEEEvNT_6ParamsE)
        /*0254*/ 	.word	0x00000088


	//----- nvinfo : EIATTR_MIN_STACK_SIZE
	.align		4
.L_110:
        /*0258*/ 	.byte	0x04, 0x12
        /*025a*/ 	.short	(.L_112 - .L_111)
	.align		4
.L_111:
        /*025c*/ 	.word	index@(_ZN7cutlass13device_kernelIN5flash19enable_sm80_to_sm89INS1_16FlashAttnFwdSm80INS1_25CollectiveMainloopFwdSm80ILi4ELi1ELb0EN4cute5tupleIJNS5_1CILi128EEENS7_ILi112EEENS7_ILi64EEEEEELi64ENS_10bfloat16_tEfNS_4arch4Sm80ELb0ELb0ELb0ELb1ELb0ELb0ELb1ELb0EEENS1_21CollectiveEpilogueFwdINS6_IJS8_SA_S9_EEENS6_IJNS7_ILi1EEESI_SI_EEESC_SE_Li128ELb1ELb1ELb0ELb0EEENS1_19SingleTileSchedulerILb1ELb0ELb1ELi128EEEEEEEEEvNT_6ParamsE)
        /*0260*/ 	.word	0x00000048


	//----- nvinfo : EIATTR_MIN_STACK_SIZE
	.align		4
.L_112:
        /*0264*/ 	.byte	0x04, 0x12
        /*0266*/ 	.short	(.L_114 - .L_113)
	.align		4
.L_113:
        /*0268*/ 	.word	index@(_ZN7cutlass13device_kernelIN5flash19enable_sm80_to_sm89INS1_16FlashAttnFwdSm80INS1_25CollectiveMainloopFwdSm80ILi4ELi1ELb0EN4cute5tupleIJNS5_1CILi128EEENS7_ILi112EEENS7_ILi64EEEEEELi64ENS_10bfloat16_tEfNS_4arch4Sm80ELb0ELb0ELb0ELb1ELb0ELb1ELb1ELb0EEENS1_21CollectiveEpilogueFwdINS6_IJS8_SA_S9_EEENS6_IJNS7_ILi1EEESI_SI_EEESC_SE_Li128ELb1ELb1ELb0ELb0EEENS1_19SingleTileSchedulerILb1ELb0ELb1ELi128EEEEEEEEEvNT_6ParamsE)
        /*026c*/ 	.word	0x00000078


	//----- nvinfo : EIATTR_MIN_STACK_SIZE
	.align		4
.L_114:
        /*0270*/ 	.byte	0x04, 0x12
        /*0272*/ 	.short	(.L_116 - .L_115)
	.align		4
.L_115:
        /*0274*/ 	.word	index@(_ZN7cutlass13device_kernelIN5flash19enable_sm80_to_sm89INS1_16FlashAttnFwdSm80INS1_25CollectiveMainloopFwdSm80ILi4ELi1ELb0EN4cute5tupleIJNS5_1CILi128EEENS7_ILi96EEENS7_ILi64EEEEEELi64ENS_10bfloat16_tEfNS_4arch4Sm80ELb0ELb1ELb0ELb0ELb0ELb0ELb1ELb0EEENS1_21CollectiveEpilogueFwdINS6_IJS8_SA_S9_EEENS6_IJNS7_ILi1EEESI_SI_EEESC_SE_Li128ELb0ELb1ELb0ELb0EEENS1_19SingleTileSchedulerILb0ELb0ELb1ELi128EEEEEEEEEvNT_6ParamsE)
        /*0278*/ 	.word	0x00000068


	//----- nvinfo : EIATTR_MIN_STACK_SIZE
	.align		4
.L_116:
        /*027c*/ 	.byte	0x04, 0x12
        /*027e*/ 	.short	(.L_118 - .L_117)
	.align		4
.L_117:
        /*0280*/ 	.word	index@(_ZN7cutlass13device_kernelIN5flash19enable_sm80_to_sm89INS1_16FlashAttnFwdSm80INS1_25CollectiveMainloopFwdSm80ILi4ELi1ELb0EN4cute5tupleIJNS5_1CILi128EEENS7_ILi96EEENS7_ILi64EEEEEELi64ENS_10bfloat16_tEfNS_4arch4Sm80ELb0ELb1ELb0ELb1ELb0ELb0ELb1ELb0EEENS1_21CollectiveEpilogueFwdINS6_IJS8_SA_S9_EEENS6_IJNS7_ILi1EEESI_SI_EEESC_SE_Li128ELb1ELb1ELb0ELb0EEENS1_19SingleTileSchedulerILb1ELb0ELb1ELi128EEEEEEEEEvNT_6ParamsE)
        /*0284*/ 	.word	0x00000048


	//----- nvinfo : EIATTR_MIN_STACK_SIZE
	.align		4
.L_118:
        /*0288*/ 	.byte	0x04, 0x12
        /*028a*/ 	.short	(.L_120 - .L_119)
	.align		4
.L_119:
        /*028c*/ 	.word	index@(_ZN7cutlass13device_kernelIN5flash19enable_sm80_to_sm89INS1_16FlashAttnFwdSm80INS1_25CollectiveMainloopFwdSm80ILi4ELi1ELb0EN4cute5tupleIJNS5_1CILi128EEENS7_ILi96EEENS7_ILi64EEEEEELi64ENS_10bfloat16_tEfNS_4arch4Sm80ELb0ELb1ELb0ELb1ELb0ELb1ELb1ELb0EEENS1_21CollectiveEpilogueFwdINS6_IJS8_SA_S9_EEENS6_IJNS7_ILi1EEESI_SI_EEESC_SE_Li128ELb1ELb1ELb0ELb0EEENS1_19SingleTileSchedulerILb1ELb0ELb1ELi128EEEEEEEEEvNT_6ParamsE)
        /*0290*/ 	.word	0x00000088


	//----- nvinfo : EIATTR_MIN_STACK_SIZE
	.align		4
.L_120:
        /*0294*/ 	.byte	0x04, 0x12
        /*0296*/ 	.short	(.L_122 - .L_121)
	.align		4
.L_121:
        /*0298*/ 	.word	index@(_ZN7cutlass13device_kernelIN5flash19enable_sm80_to_sm89INS1_16FlashAttnFwdSm80INS1_25CollectiveMainloopFwdSm80ILi4ELi1ELb0EN4cute5tupleIJNS5_1CILi128EEENS7_ILi112EEENS7_ILi64EEEEEELi64ENS_10bfloat16_tEfNS_4arch4Sm80ELb1ELb0ELb0ELb0ELb0ELb0ELb1ELb0EEENS1_21CollectiveEpilogueFwdINS6_IJS8_SA_S9_EEENS6_IJNS7_ILi1EEESI_SI_EEESC_SE_Li128ELb0ELb1ELb0ELb0EEENS1_30DynamicPersistentTileSchedulerILi128ELi128ELb0ELb1ELb0EEEEEEEEEvNT_6ParamsE)
        /*029c*/ 	.word	0x000000d8


	//----- nvinfo : EIATTR_MIN_STACK_SIZE
	.align		4
.L_122:
        /*02a0*/ 	.byte	0x04, 0x12
        /*02a2*/ 	.short	(.L_124 - .L_123)
	.align		4
.L_123:
        /*02a4*/ 	.word	index@(_ZN7cutlass13device_kernelIN5flash19enable_sm80_to_sm89INS1_16FlashAttnFwdSm80INS1_25CollectiveMainloopFwdSm80ILi4ELi1ELb0EN4cute5tupleIJNS5_1CILi128EEENS7_ILi112EEENS7_ILi64EEEEEELi64ENS_10bfloat16_tEfNS_4arch4Sm80ELb1ELb0ELb0ELb1ELb0ELb0ELb1ELb0EEENS1_21CollectiveEpilogueFwdINS6_IJS8_SA_S9_EEENS6_IJNS7_ILi1EEESI_SI_EEESC_SE_Li128ELb1ELb1ELb0ELb0EEENS1_19SingleTileSchedulerILb1ELb0ELb1ELi128EEEEEEEEEvNT_6ParamsE)
        /*02a8*/ 	.word	0x000000c8


	//----- nvinfo : EIATTR_MIN_STACK_SIZE
	.align		4
.L_124:
        /*02ac*/ 	.byte	0x04, 0x12
        /*02ae*/ 	.short	(.L_126 - .L_125)
	.align		4
.L_125:
        /*02b0*/ 	.word	index@(_ZN7cutlass13device_kernelIN5flash19enable_sm80_to_sm89INS1_16FlashAttnFwdSm80INS1_25CollectiveMainloopFwdSm80ILi4ELi1ELb0EN4cute5tupleIJNS5_1CILi128EEENS7_ILi112EEENS7_ILi64EEEEEELi64ENS_10bfloat16_tEfNS_4arch4Sm80ELb1ELb0ELb0ELb1ELb0ELb1ELb1ELb0EEENS1_21CollectiveEpilogueFwdINS6_IJS8_SA_S9_EEENS6_IJNS7_ILi1EEESI_SI_EEESC_SE_Li128ELb1ELb1ELb0ELb0EEENS1_19SingleTileSchedulerILb1ELb0ELb1ELi128EEEEEEEEEvNT_6ParamsE)
        /*02b4*/ 	.word	0x000000b8
.L_126:


//--------------------- .nv.info._ZN7cutlass13device_kernelIN5flash19enable_sm80_to_sm89INS1_16FlashAttnFwdSm80INS1_25CollectiveMainloopFwdSm80ILi4ELi1ELb0EN4cute5tupleIJNS5_1CILi128EEENS7_ILi112EEENS7_ILi64EEEEEELi64ENS_10bfloat16_tEfNS_4arch4Sm80ELb0ELb0ELb1ELb0ELb0ELb0ELb1ELb0EEENS1_21CollectiveEpilogueFwdINS6_IJS8_SA_S9_EEENS6_IJNS7_ILi1EEESI_SI_EEESC_SE_Li128ELb0ELb1ELb0ELb0EEENS1_19SingleTileSchedulerILb0ELb0ELb1ELi128EEEEEEEEEvNT_6ParamsE --------------------------
	.section	.nv.info._ZN7cutlass13device_kernelIN5flash19enable_sm80_to_sm89INS1_16FlashAttnFwdSm80INS1_25CollectiveMainloopFwdSm80ILi4ELi1ELb0EN4cute5tupleIJNS5_1CILi128EEENS7_ILi112EEENS7_ILi64EEEEEELi64ENS_10bfloat16_tEfNS_4arch4Sm80ELb0ELb0ELb1ELb0ELb0ELb0ELb1ELb0EEENS1_21CollectiveEpilogueFwdINS6_IJS8_SA_S9_EEENS6_IJNS7_ILi1EEESI_SI_EEESC_SE_Li128ELb0ELb1ELb0ELb0EEENS1_19SingleTileSchedulerILb0ELb0ELb1ELi128EEEEEEEEEvNT_6ParamsE,"",@"SHT_CUDA_INFO"
	.sectionflags	@""
	.align	4


	//----- nvinfo : EIATTR_CUDA_API_VERSION
	.align		4
        /*0000*/ 	.byte	0x04, 0x37
        /*0002*/ 	.short	(.L_128 - .L_127)
.L_127:
        /*0004*/ 	.word	0x00000082


	//----- nvinfo : EIATTR_SW2861232_WAR
	.align		4
.L_128:
        /*0008*/ 	.byte	0x01, 0x35
	.zero		2


	//----- nvinfo : EIATTR_PARAM_CBANK
	.align		4
        /*000c*/ 	.byte	0x04, 0x0a
        /*000e*/ 	.short	(.L_130 - .L_129)
	.align		4
.L_129:
        /*0010*/ 	.word	index@(.nv.constant0._ZN7cutlass13device_kernelIN5flash19enable_sm80_to_sm89INS1_16FlashAttnFwdSm80INS1_25CollectiveMainloopFwdSm80ILi4ELi1ELb0EN4cute5tupleIJNS5_1CILi128EEENS7_ILi112EEENS7_ILi64EEEEEELi64ENS_10bfloat16_tEfNS_4arch4Sm80ELb0ELb0ELb1ELb0ELb0ELb0ELb1ELb0EEENS1_21CollectiveEpilogueFwdINS6_IJS8_SA_S9_EEENS6_IJNS7_ILi1EEESI_SI_EEESC_SE_Li128ELb0ELb1ELb0ELb0EEENS1_19SingleTileSchedulerILb0ELb0ELb1ELi128EEEEEEEEEvNT_6ParamsE)
        /*0014*/ 	.short	0x0160
        /*0016*/ 	.short	0x0418


	//----- nvinfo : EIATTR_CBANK_PARAM_SIZE
	.align		4
.L_130:
        /*0018*/ 	.byte	0x03, 0x19
        /*001a*/ 	.short	0x0418


	//----- nvinfo : EIATTR_KPARAM_INFO
	.align		4
        /*001c*/ 	.byte	0x04, 0x17
        /*001e*/ 	.short	(.L_132 - .L_131)
.L_131:
        /*0020*/ 	.word	0x00000000
        /*0024*/ 	.short	0x0000
        /*0026*/ 	.short	0x0000
        /*0028*/ 	.byte	0x00, 0xf0, 0x61, 0x10


	//----- nvinfo : EIATTR_MAXREG_COUNT
	.align		4
.L_132:
        /*002c*/ 	.byte	0x03, 0x1b
        /*002e*/ 	.short	0x00ff


	//----- nvinfo : EIATTR_NUM_BARRIERS
	.align		4
        /*0030*/ 	.byte	0x02, 0x4c
        /*0032*/ 	.byte	0x02
	.zero		1


	//----- nvinfo : EIATTR_ANNOTATIONS
	.align		4
        /*0034*/ 	.byte	0x04, 0x55
        /*0036*/ 	.short	(.L_134 - .L_133)


	//   ....[0]....
.L_133:
        /*0038*/ 	.word	0x00000001
        /*003c*/ 	.byte	0x60, 0x02, 0x00, 0x00, 0x01, 0x00, 0x00, 0x00, 0x60, 0x06, 0x00, 0x00, 0x01, 0x00, 0x00, 0x00
        /* <DEDUP_REMOVED lines=37> */
        /*029c*/ 	.byte	0x90, 0xd8, 0x00, 0x00, 0x01, 0x00, 0x00, 0x00, 0xa0, 0xd8, 0x00, 0x00


	//----- nvinfo : EIATTR_MERCURY_ISA_VERSION
	.align		4
.L_134:
        /*02a8*/ 	.byte	0x03, 0x5f
        /*02aa*/ 	.short	0x0000


	//----- nvinfo : EIATTR_COOP_GROUP_MASK_REGIDS
	.align		4
        /*02ac*/ 	.byte	0x04, 0x29
        /*02ae*/ 	.short	(.L_136 - .L_135)


	//   ....[0]....
.L_135:
        /*02b0*/ 	.word	0xffffffff


	//   ....[1]....
        /*02b4*/ 	.word	0xffffffff


	//   ....[2]....
        /*02b8*/ 	.word	0xffffffff


	//   ....[3]....
        /*02bc*/ 	.word	0xffffffff


	//   ....[4]....
        /*02c0*/ 	.word	0xffffffff


	//   ....[5]....
        /*02c4*/ 	.word	0xffffffff


	//   ....[6]....
        /*02c8*/ 	.word	0xffffffff


	//   ....[7]....
        /*02cc*/ 	.word	0xffffffff


	//   ....[8]....
        /*02d0*/ 	.word	0xffffffff


	//   ....[9]....
        /*02d4*/ 	.word	0xffffffff


	//   ....[10]....
        /*02d8*/ 	.word	0xffffffff


	//   ....[11]....
        /*02dc*/ 	.word	0xffffffff


	//   ....[12]....
        /*02e0*/ 	.word	0xffffffff


	//   ....[13]....
        /*02e4*/ 	.word	0xffffffff


	//   ....[14]....
        /*02e8*/ 	.word	0xffffffff


	//   ....[15]....
        /*02ec*/ 	.word	0xffffffff


	//   ....[16]....
        /*02f0*/ 	.word	0xffffffff


	//   ....[17]....
        /*02f4*/ 	.word	0xffffffff


	//   ....[18]....
        /*02f8*/ 	.word	0xffffffff


	//   ....[19]....
        /*02fc*/ 	.word	0xffffffff


	//   ....[20]....
        /*0300*/ 	.word	0xffffffff


	//   ....[21]....
        /*0304*/ 	.word	0xffffffff


	//   ....[22]....
        /*0308*/ 	.word	0xffffffff


	//   ....[23]....
        /*030c*/ 	.word	0xffffffff


	//   ....[24]....
        /*0310*/ 	.word	0xffffffff


	//   ....[25]....
        /*0314*/ 	.word	0xffffffff


	//   ....[26]....
        /*0318*/ 	.word	0xffffffff


	//   ....[27]....
        /*031c*/ 	.word	0xffffffff


	//   ....[28]....
        /*0320*/ 	.word	0xffffffff


	//   ....[29]....
        /*0324*/ 	.word	0xffffffff


	//   ....[30]....
        /*0328*/ 	.word	0xffffffff


	//   ....[31]....
        /*032c*/ 	.word	0xffffffff


	//   ....[32]....
        /*0330*/ 	.word	0xffffffff


	//   ....[33]....
        /*0334*/ 	.word	0xffffffff


	//   ....[34]....
        /*0338*/ 	.word	0xffffffff


	//   ....[35]....
        /*033c*/ 	.word	0xffffffff


	//   ....[36]....
        /*0340*/ 	.word	0xffffffff


	//   ....[37]....
        /*0344*/ 	.word	0xffffffff


	//   ....[38]....
        /*0348*/ 	.word	0xffffffff


	//   ....[39]....
        /*034c*/ 	.word	0xffffffff


	//   ....[40]....
        /*0350*/ 	.word	0xffffffff


	//   ....[41]....
        /*0354*/ 	.word	0xffffffff


	//   ....[42]....
        /*0358*/ 	.word	0xffffffff


	//   ....[43]....
        /*035c*/ 	.word	0xffffffff


	//   ....[44]....
        /*0360*/ 	.word	0xffffffff


	//   ....[45]....
        /*0364*/ 	.word	0xffffffff


	//   ....[46]....
        /*0368*/ 	.word	0xffffffff


	//   ....[47]....
        /*036c*/ 	.word	0xffffffff


	//   ....[48]....
        /*0370*/ 	.word	0xffffffff


	//   ....[49]....
        /*0374*/ 	.word	0xffffffff


	//   ....[50]....
        /*0378*/ 	.word	0xffffffff


	//   ....[51]....
        /*037c*/ 	.word	0xffffffff


	//   ....[52]....
        /*0380*/ 	.word	0xffffffff


	//   ....[53]....
        /*0384*/ 	.word	0xffffffff


	//   ....[54]....
        /*0388*/ 	.word	0xffffffff


	//   ....[55]....
        /*038c*/ 	.word	0xffffffff


	//   ....[56]....
        /*0390*/ 	.word	0xffffffff


	//   ....[57]....
        /*0394*/ 	.word	0xffffffff


	//   ....[58]....
        /*0398*/ 	.word	0xffffffff


	//   ....[59]....
        /*039c*/ 	.word	0xffffffff


	//   ....[60]....
        /*03a0*/ 	.word	0xffffffff


	//   ....[61]....
        /*03a4*/ 	.word	0xffffffff


	//   ....[62]....
        /*03a8*/ 	.word	0xffffffff


	//   ....[63]....
        /*03ac*/ 	.word	0xffffffff


	//----- nvinfo : EIATTR_COOP_GROUP_INSTR_OFFSETS
	.align		4
.L_136:
        /*03b0*/ 	.byte	0x04, 0x28
        /*03b2*/ 	.short	(.L_138 - .L_137)


	//   ....[0]....
.L_137:
        /*03b4*/ 	.word	0x000003f0


	//   ....[1]....
        /*03b8*/ 	.word	0x00000420


	//   ....[2]....
        /*03bc*/ 	.word	0x00000450


	//   ....[3]....
        /*03c0*/ 	.word	0x00000480


	//   ....[4]....
        /*03c4*/ 	.word	0x000004d0


	//   ....[5]....
        /*03c8*/ 	.word	0x00000500


	//   ....[6]....
        /*03cc*/ 	.word	0x00000570


	//   ....[7]....
        /*03d0*/ 	.word	0x000005a0


	//   ....[8]....
        /*03d4*/ 	.word	0x000005f0


	//   ....[9]....
        /*03d8*/ 	.word	0x00000620


	//   ....[10]....
        /*03dc*/ 	.word	0x00000630


	//   ....[11]....
        /*03e0*/ 	.word	0x00000640


	//   ....[12]....
        /*03e4*/ 	.word	0x00000650


	//   ....[13]....
        /*03e8*/ 	.word	0x00000680


	//   ....[14]....
        /*03ec*/ 	.word	0x00000690


	//   ....[15]....
        /*03f0*/ 	.word	0x00000710


	//   ....[16]....
        /*03f4*/ 	.word	0x00004030


	//   ....[17]....
        /*03f8*/ 	.word	0x00004090


	//   ....[18]....
        /*03fc*/ 	.word	0x000041c0


	//   ....[19]....
        /*0400*/ 	.word	0x000041f0


	//   ....[20]....
        /*0404*/ 	.word	0x00004220


	//   ....[21]....
        /*0408*/ 	.word	0x00004320


	//   ....[22]....
        /*040c*/ 	.word	0x000043d0


	//   ....[23]....
        /*0410*/ 	.word	0x00004540


	//   ....[24]....
        /*0414*/ 	.word	0x000098c0


	//   ....[25]....
        /*0418*/ 	.word	0x00009940


	//   ....[26]....
        /*041c*/ 	.word	0x00009a00


	//   ....[27]....
        /*0420*/ 	.word	0x00009a30


	//   ....[28]....
        /*0424*/ 	.word	0x00009a60


	//   ....[29]....
        /*0428*/ 	.word	0x00009b80


	//   ....[30]....
        /*042c*/ 	.word	0x00009d20


	//   ....[31]....
        /*0430*/ 	.word	0x00009fc0


	//   ....[32]....
        /*0434*/ 	.word	0x0000cf10


	//   ....[33]....
        /*0438*/ 	.word	0x0000cf20


	//   ....[34]....
        /*043c*/ 	.word	0x0000cf30


	//   ....[35]....
        /*0440*/ 	.word	0x0000cf40


	//   ....[36]....
        /*0444*/ 	.word	0x0000cfa0


	//   ....[37]....
        /*0448*/ 	.word	0x0000cfc0


	//   ....[38]....
        /*044c*/ 	.word	0x0000cfd0


	//   ....[39]....
        /*0450*/ 	.word	0x0000cfe0


	//   ....[40]....
        /*0454*/ 	.word	0x0000dfa0


	//   ....[41]....
        /*0458*/ 	.word	0x0000dfe0


	//   ....[42]....
        /*045c*/ 	.word	0x0000e000


	//   ....[43]....
        /*0460*/ 	.word	0x0000e020


	//   ....[44]....
        /*0464*/ 	.word	0x0000e190


	//   ....[45]....
        /*0468*/ 	.word	0x0000e1b0


	//   ....[46]....
        /*046c*/ 	.word	0x0000e1c0


	//   ....[47]....
        /*0470*/ 	.word	0x0000e1d0


	//   ....[48]....
        /*0474*/ 	.word	0x0000e280


	//   ....[49]....
        /*0478*/ 	.word	0x0000e290


	//   ....[50]....
        /*047c*/ 	.word	0x0000e310


	//   ....[51]....
        /*0480*/ 	.word	0x0000e320


	//   ....[52]....
        /*0484*/ 	.word	0x0000e340


	//   ....[53]....
        /*0488*/ 	.word	0x0000e350


	//   ....[54]....
        /*048c*/ 	.word	0x0000e370


	//   ....[55]....
        /*0490*/ 	.word	0x0000e380


	//   ....[56]....
        /*0494*/ 	.word	0x0000e3a0


	//   ....[57]....
        /*0498*/ 	.word	0x0000e3b0


	//   ....[58]....
        /*049c*/ 	.word	0x0000e3d0


	//   ....[59]....
        /*04a0*/ 	.word	0x0000e3e0


	//   ....[60]....
        /*04a4*/ 	.word	0x0000e400


	//   ....[61]....
        /*04a8*/ 	.word	0x0000e410


	//   ....[62]....
        /*04ac*/ 	.word	0x0000e4c0


	//   ....[63]....
        /*04b0*/ 	.word	0x0000e500


	//----- nvinfo : EIATTR_EXIT_INSTR_OFFSETS
	.align		4
.L_138:
        /*04b4*/ 	.byte	0x04, 0x1c
        /*04b6*/ 	.short	(.L_140 - .L_139)


	//   ....[0]....
.L_139:
        /*04b8*/ 	.word	0x00000040


	//   ....[1]....
        /*04bc*/ 	.word	0x0000e5c0


	//   ....[2]....
        /*04c0*/ 	.word	0x0000e5f0


	//----- nvinfo : EIATTR_CTAIDZ_USED
	.align		4
.L_140:
        /*04c4*/ 	.byte	0x01, 0x04
	.zero		2


	//----- nvinfo : EIATTR_MAX_THREADS
	.align		4
        /*04c8*/ 	.byte	0x04, 0x05
        /*04ca*/ 	.short	(.L_142 - .L_141)
.L_141:
        /*04cc*/ 	.word	0x00000080
        /*04d0*/ 	.word	0x00000001
        /*04d4*/ 	.word	0x00000001
.L_142:


//--------------------- .nv.info._ZN7cutlass13device_kernelIN5flash19enable_sm80_to_sm89INS1_16FlashAttnFwdSm80INS1_25CollectiveMainloopFwdSm80ILi4ELi1ELb0EN4cute5tupleIJNS5_1CILi128EEENS7_ILi112EEENS7_ILi64EEEEEELi64ENS_10bfloat16_tEfNS_4arch4Sm80ELb0ELb0ELb1ELb1ELb0ELb0ELb1ELb0EEENS1_21CollectiveEpilogueFwdINS6_IJS8_SA_S9_EEENS6_IJNS7_ILi1EEESI_SI_EEESC_SE_Li128ELb1ELb1ELb0ELb0EEENS1_19SingleTileSchedulerILb1ELb0ELb1ELi128EEEEEEEEEvNT_6ParamsE --------------------------
	.section	.nv.info._ZN7cutlass13device_kernelIN5flash19enable_sm80_to_sm89INS1_16FlashAttnFwdSm80INS1_25CollectiveMainloopFwdSm80ILi4ELi1ELb0EN4cute5tupleIJNS5_1CILi128EEENS7_ILi112EEENS7_ILi64EEEEEELi64ENS_10bfloat16_tEfNS_4arch4Sm80ELb0ELb0ELb1ELb1ELb0ELb0ELb1ELb0EEENS1_21CollectiveEpilogueFwdINS6_IJS8_SA_S9_EEENS6_IJNS7_ILi1EEESI_SI_EEESC_SE_Li128ELb1ELb1ELb0ELb0EEENS1_19SingleTileSchedulerILb1ELb0ELb1ELi128EEEEEEEEEvNT_6ParamsE,"",@"SHT_CUDA_INFO"
	.sectionflags	@""
	.align	4


	//----- nvinfo : EIATTR_CUDA_API_VERSION
	.align		4
        /*0000*/ 	.byte	0x04, 0x37
        /*0002*/ 	.short	(.L_144 - .L_143)
.L_143:
        /*0004*/ 	.word	0x00000082


	//----- nvinfo : EIATTR_SW2861232_WAR
	.align		4
.L_144:
        /*0008*/ 	.byte	0x01, 0x35
	.zero		2


	//----- nvinfo : EIATTR_PARAM_CBANK
	.align		4
        /*000c*/ 	.byte	0x04, 0x0a
        /*000e*/ 	.short	(.L_146 - .L_145)
	.align		4
.L_145:
        /*0010*/ 	.word	index@(.nv.constant0._ZN7cutlass13device_kernelIN5flash19enable_sm80_to_sm89INS1_16FlashAttnFwdSm80INS1_25CollectiveMainloopFwdSm80ILi4ELi1ELb0EN4cute5tupleIJNS5_1CILi128EEENS7_ILi112EEENS7_ILi64EEEEEELi64ENS_10bfloat16_tEfNS_4arch4Sm80ELb0ELb0ELb1ELb1ELb0ELb0ELb1ELb0EEENS1_21CollectiveEpilogueFwdINS6_IJS8_SA_S9_EEENS6_IJNS7_ILi1EEESI_SI_EEESC_SE_Li128ELb1ELb1ELb0ELb0EEENS1_19SingleTileSchedulerILb1ELb0ELb1ELi128EEEEEEEEEvNT_6ParamsE)
        /*0014*/ 	.short	0x0160
        /*0016*/ 	.short	0x0418


	//----- nvinfo : EIATTR_CBANK_PARAM_SIZE
	.align		4
.L_146:
        /*0018*/ 	.byte	0x03, 0x19
        /*001a*/ 	.short	0x0418


	//----- nvinfo : EIATTR_KPARAM_INFO
	.align		4
        /*001c*/ 	.byte	0x04, 0x17
        /*001e*/ 	.short	(.L_148 - .L_147)
.L_147:
        /*0020*/ 	.word	0x00000000
        /*0024*/ 	.short	0x0000
        /*0026*/ 	.short	0x0000
        /*0028*/ 	.byte	0x00, 0xf0, 0x61, 0x10


	//----- nvinfo : EIATTR_MAXREG_COUNT
	.align		4
.L_148:
        /*002c*/ 	.byte	0x03, 0x1b
        /*002e*/ 	.short	0x00ff


	//----- nvinfo : EIATTR_NUM_BARRIERS
	.align		4
        /*0030*/ 	.byte	0x02, 0x4c
        /*0032*/ 	.byte	0x02
	.zero		1


	//----- nvinfo : EIATTR_ANNOTATIONS
	.align		4
        /*0034*/ 	.byte	0x04, 0x55
        /*0036*/ 	.short	(.L_150 - .L_149)


	//   ....[0]....
.L_149:
        /* <DEDUP_REMOVED lines=31> */
        /*021c*/ 	.byte	0x90, 0xe6, 0x00, 0x00


	//----- nvinfo : EIATTR_MERCURY_ISA_VERSION
	.align		4
.L_150:
        /*0220*/ 	.byte	0x03, 0x5f
        /*0222*/ 	.short	0x0000


	//----- nvinfo : EIATTR_COOP_GROUP_MASK_REGIDS
	.align		4
        /*0224*/ 	.byte	0x04, 0x29
        /*0226*/ 	.short	(.L_152 - .L_151)


	//   ....[0]....
.L_151:
        /*0228*/ 	.word	0xffffffff


	//   ....[1]....
        /*022c*/ 	.word	0xffffffff


	//   ....[2]....
        /*0230*/ 	.word	0xffffffff


	//   ....[3]....
        /*0234*/ 	.word	0xffffffff


	//   ....[4]....
        /*0238*/ 	.word	0xffffffff


	//   ....[5]....
        /*023c*/ 	.word	0xffffffff


	//   ....[6]....
        /*0240*/ 	.word	0xffffffff


	//   ....[7]....
        /*0244*/ 	.word	0xffffffff


	//   ....[8]....
        /*0248*/ 	.word	0xffffffff


	//   ....[9]....
        /*024c*/ 	.word	0xffffffff


	//   ....[10]....
        /*0250*/ 	.word	0xffffffff


	//   ....[11]....
        /*0254*/ 	.word	0xffffffff


	//   ....[12]....
        /*0258*/ 	.word	0xffffffff


	//   ....[13]....
        /*025c*/ 	.word	0xffffffff


	//   ....[14]....
        /*0260*/ 	.word	0xffffffff


	//   ....[15]....
        /*0264*/ 	.word	0xffffffff


	//   ....[16]....
        /*0268*/ 	.word	0xffffffff


	//   ....[17]....
        /*026c*/ 	.word	0xffffffff


	//   ....[18]....
        /*0270*/ 	.word	0xffffffff


	//   ....[19]....
        /*0274*/ 	.word	0xffffffff


	//   ....[20]....
        /*0278*/ 	.word	0xffffffff


	//   ....[21]....
        /*027c*/ 	.word	0xffffffff


	//   ....[22]....
        /*0280*/ 	.word	0xffffffff


	//   ....[23]....
        /*0284*/ 	.word	0xffffffff


	//   ....[24]....
        /*0288*/ 	.word	0xffffffff


	//   ....[25]....
        /*028c*/ 	.word	0xffffffff


	//   ....[26]....
        /*0290*/ 	.word	0xffffffff


	//   ....[27]....
        /*0294*/ 	.word	0xffffffff


	//   ....[28]....
        /*0298*/ 	.word	0xffffffff


	//   ....[29]....
        /*029c*/ 	.word	0xffffffff


	//   ....[30]....
        /*02a0*/ 	.word	0xffffffff


	//   ....[31]....
        /*02a4*/ 	.word	0xffffffff


	//   ....[32]....
        /*02a8*/ 	.word	0xffffffff


	//   ....[33]....
        /*02ac*/ 	.word	0xffffffff


	//   ....[34]....
        /*02b0*/ 	.word	0xffffffff


	//   ....[35]....
        /*02b4*/ 	.word	0xffffffff


	//   ....[36]....
        /*02b8*/ 	.word	0xffffffff


	//   ....[37]....
        /*02bc*/ 	.word	0xffffffff


	//   ....[38]....
        /*02c0*/ 	.word	0xffffffff


	//   ....[39]....
        /*02c4*/ 	.word	0xffffffff


	//   ....[40]....
        /*02c8*/ 	.word	0xffffffff


	//   ....[41]....
        /*02cc*/ 	.word	0xffffffff


	//   ....[42]....
        /*02d0*/ 	.word	0xffffffff


	//   ....[43]....
        /*02d4*/ 	.word	0xffffffff


	//   ....[44]....
        /*02d8*/ 	.word	0xffffffff


	//   ....[45]....
        /*02dc*/ 	.word	0xffffffff


	//   ....[46]....
        /*02e0*/ 	.word	0xffffffff


	//   ....[47]....
        /*02e4*/ 	.word	0xffffffff


	//   ....[48]....
        /*02e8*/ 	.word	0xffffffff


	//   ....[49]....
        /*02ec*/ 	.word	0xffffffff


	//   ....[50]....
        /*02f0*/ 	.word	0xffffffff


	//   ....[51]....
        /*02f4*/ 	.word	0xffffffff


	//   ....[52]....
        /*02f8*/ 	.word	0xffffffff


	//   ....[53]....
        /*02fc*/ 	.word	0xffffffff


	//   ....[54]....
        /*0300*/ 	.word	0xffffffff


	//   ....[55]....
        /*0304*/ 	.word	0xffffffff


	//   ....[56]....
        /*0308*/ 	.word	0xffffffff


	//   ....[57]....
        /*030c*/ 	.word	0xffffffff


	//   ....[58]....
        /*0310*/ 	.word	0xffffffff


	//   ....[59]....
        /*0314*/ 	.word	0xffffffff


	//   ....[60]....
        /*0318*/ 	.word	0xffffffff


	//   ....[61]....
        /*031c*/ 	.word	0xffffffff


	//   ....[62]....
        /*0320*/ 	.word	0xffffffff


	//   ....[63]....
        /*0324*/ 	.word	0xffffffff


	//   ....[64]....
        /*0328*/ 	.word	0xffffffff


	//   ....[65]....
        /*032c*/ 	.word	0xffffffff


	//   ....[66]....
        /*0330*/ 	.word	0xffffffff


	//   ....[67]....
        /*0334*/ 	.word	0xffffffff


	//   ....[68]....
        /*0338*/ 	.word	0xffffffff


	//   ....[69]....
        /*033c*/ 	.word	0xffffffff


	//   ....[70]....
        /*0340*/ 	.word	0xffffffff


	//   ....[71]....
        /*0344*/ 	.word	0xffffffff


	//   ....[72]....
        /*0348*/ 	.word	0xffffffff


	//   ....[73]....
        /*034c*/ 	.word	0xffffffff


	//   ....[74]....
        /*0350*/ 	.word	0xffffffff


	//   ....[75]....
        /*0354*/ 	.word	0xffffffff


	//   ....[76]....
        /*0358*/ 	.word	0xffffffff


	//   ....[77]....
        /*035c*/ 	.word	0xffffffff


	//   ....[78]....
        /*0360*/ 	.word	0xffffffff


	//   ....[79]....
        /*0364*/ 	.word	0xffffffff


	//   ....[80]....
        /*0368*/ 	.word	0xffffffff


	//----- nvinfo : EIATTR_COOP_GROUP_INSTR_OFFSETS
	.align		4
.L_152:
        /*036c*/ 	.byte	0x04, 0x28
        /*036e*/ 	.short	(.L_154 - .L_153)


	//   ....[0]....
.L_153:
        /*0370*/ 	.word	0x00000090


	//   ....[1]....
        /*0374*/ 	.word	0x00000e70


	//   ....[2]....
        /*0378*/ 	.word	0x00000e90


	//   ....[3]....
        /*037c*/ 	.word	0x000010d0


	//   ....[4]....
        /*0380*/ 	.word	0x00001100


	//   ....[5]....
        /*0384*/ 	.word	0x00001190


	//   ....[6]....
        /*0388*/ 	.word	0x000011c0


	//   ....[7]....
        /*038c*/ 	.word	0x00001250


	//   ....[8]....
        /*0390*/ 	.word	0x00001280


	//   ....[9]....
        /*0394*/ 	.word	0x00001310


	//   ....[10]....
        /*0398*/ 	.word	0x00001340


	//   ....[11]....
        /*039c*/ 	.word	0x000013d0


	//   ....[12]....
        /*03a0*/ 	.word	0x00001400


	//   ....[13]....
        /*03a4*/ 	.word	0x00001490


	//   ....[14]....
        /*03a8*/ 	.word	0x000014c0


	//   ....[15]....
        /*03ac*/ 	.word	0x00001540


	//   ....[16]....
        /*03b0*/ 	.word	0x00001580


	//   ....[17]....
        /*03b4*/ 	.word	0x00004560


	//   ....[18]....
        /*03b8*/ 	.word	0x00004670


	//   ....[19]....
        /*03bc*/ 	.word	0x00004a80


	//   ....[20]....
        /*03c0*/ 	.word	0x00004b50


	//   ....[21]....
        /*03c4*/ 	.word	0x00004bb0


	//   ....[22]....
        /*03c8*/ 	.word	0x00004c40


	//   ....[23]....
        /*03cc*/ 	.word	0x00004d70


	//   ....[24]....
        /*03d0*/ 	.word	0x00004ec0


	//   ....[25]....
        /*03d4*/ 	.word	0x00009230


	//   ....[26]....
        /*03d8*/ 	.word	0x000092a0


	//   ....[27]....
        /*03dc*/ 	.word	0x00009340


	//   ....[28]....
        /*03e0*/ 	.word	0x00009380


	//   ....[29]....
        /*03e4*/ 	.word	0x00009480


	//   ....[30]....
        /*03e8*/ 	.word	0x000095d0


	//   ....[31]....
        /*03ec*/ 	.word	0x00009730


	//   ....[32]....
        /*03f0*/ 	.word	0x000099c0


	//   ....[33]....
        /*03f4*/ 	.word	0x0000cc70


	//   ....[34]....
        /*03f8*/ 	.word	0x0000cc80


	//   ....[35]....
        /*03fc*/ 	.word	0x0000cc90


	//   ....[36]....
        /*0400*/ 	.word	0x0000cca0


	//   ....[37]....
        /*0404*/ 	.word	0x0000ccd0


	//   ....[38]....
        /*0408*/ 	.word	0x0000ccf0


	//   ....[39]....
        /*040c*/ 	.word	0x0000cd10


	//   ....[40]....
        /*0410*/ 	.word	0x0000cd20


	//   ....[41]....
        /*0414*/ 	.word	0x0000e000


	//   ....[42]....
        /*0418*/ 	.word	0x0000e050


	//   ....[43]....
        /*041c*/ 	.word	0x0000e080


	//   ....[44]....
        /*0420*/ 	.word	0x0000e0b0


	//   ....[45]....
        /*0424*/ 	.word	0x0000e0e0


	//   ....[46]....
        /*0428*/ 	.word	0x0000e120


	//   ....[47]....
        /*042c*/ 	.word	0x0000e150


	//   ....[48]....
        /*0430*/ 	.word	0x0000e180


	//   ....[49]....
        /*0434*/ 	.word	0x0000e260


	//   ....[50]....
        /*0438*/ 	.word	0x0000e290


	//   ....[51]....
        /*043c*/ 	.word	0x0000e2f0


	//   ....[52]....
        /*0440*/ 	.word	0x0000e350


	//   ....[53]....
        /*0444*/ 	.word	0x0000e360


	//   ....[54]....
        /*0448*/ 	.word	0x0000e370


	//   ....[55]....
        /*044c*/ 	.word	0x0000e380


	//   ....[56]....
        /*0450*/ 	.word	0x0000e3f0


	//   ....[57]....
        /*0454*/ 	.word	0x0000e4a0


	//   ....[58]....
        /*0458*/ 	.word	0x0000e4b0


	//   ....[59]....
        /*045c*/ 	.word	0x0000e4e0


	//   ....[60]....
        /*0460*/ 	.word	0x0000e4f0


	//   ....[61]....
        /*0464*/ 	.word	0x0000e500


	//   ....[62]....
        /*0468*/ 	.word	0x0000e510


	//   ....[63]....
        /*046c*/ 	.word	0x0000e590


	//   ....[64]....
        /*0470*/ 	.word	0x0000e5a0


	//   ....[65]....
        /*0474*/ 	.word	0x0000ed00


	//   ....[66]....
        /*0478*/ 	.word	0x0000ed40


	//   ....[67]....
        /*047c*/ 	.word	0x0000ed70


	//   ....[68]....
        /*0480*/ 	.word	0x0000eda0


	//   ....[69]....
        /*0484*/ 	.word	0x0000edd0


	//   ....[70]....
        /*0488*/ 	.word	0x0000ee00


	//   ....[71]....
        /*048c*/ 	.word	0x0000ee30


	//   ....[72]....
        /*0490*/ 	.word	0x0000ee50


	//   ....[73]....
        /*0494*/ 	.word	0x0000ee70


	//   ....[74]....
        /*0498*/ 	.word	0x0000eea0


	//   ....[75]....
        /*049c*/ 	.word	0x0000eeb0


	//   ....[76]....
        /*04a0*/ 	.word	0x0000eec0


	//   ....[77]....
        /*04a4*/ 	.word	0x0000eed0


	//   ....[78]....
        /*04a8*/ 	.word	0x0000eee0


	//   ....[79]....
        /*04ac*/ 	.word	0x0000ef10


	//   ....[80]....
        /*04b0*/ 	.word	0x0000ef30


	//----- nvinfo : EIATTR_EXIT_INSTR_OFFSETS
	.align		4
.L_154:
        /*04b4*/ 	.byte	0x04, 0x1c
        /*04b6*/ 	.short	(.L_156 - .L_155)


	//   ....[0]....
.L_155:
        /*04b8*/ 	.word	0x00000350


	//   ....[1]....
        /*04bc*/ 	.word	0x0000e640


	//   ....[2]....
        /*04c0*/ 	.word	0x0000e680


	//   ....[3]....
        /*04c4*/ 	.word	0x0000f090


	//   ....[4]....
        /*04c8*/ 	.word	0x0000f0d0


	//----- nvinfo : EIATTR_CTAIDZ_USED
	.align		4
.L_156:
        /*04cc*/ 	.byte	0x01, 0x04
	.zero		2


	//----- nvinfo : EIATTR_MAX_THREADS
	.align		4
        /*04d0*/ 	.byte	0x04, 0x05
        /*04d2*/ 	.short	(.L_158 - .L_157)
.L_157:
        /*04d4*/ 	.word	0x00000080
        /*04d8*/ 	.word	0x00000001
        /*04dc*/ 	.word	0x00000001


	//----- nvinfo : EIATTR_CRS_STACK_SIZE
	.align		4
.L_158:
        /*04e0*/ 	.byte	0x04, 0x1e
        /*04e2*/ 	.short	(.L_160 - .L_159)
.L_159:
        /*04e4*/ 	.word	0x00000000
.L_160:


//--------------------- .nv.info._ZN7cutlass13device_kernelIN5flash19enable_sm80_to_sm89INS1_16FlashAttnFwdSm80INS1_25CollectiveMainloopFwdSm80ILi4ELi1ELb0EN4cute5tupleIJNS5_1CILi128EEENS7_ILi112EEENS7_ILi64EEEEEELi64ENS_10bfloat16_tEfNS_4arch4Sm80ELb0ELb0ELb1ELb1ELb0ELb1ELb1ELb0EEENS1_21CollectiveEpilogueFwdINS6_IJS8_SA_S9_EEENS6_IJNS7_ILi1EEESI_SI_EEESC_SE_Li128ELb1ELb1ELb0ELb0EEENS1_19SingleTileSchedulerILb1ELb0ELb1ELi128EEEEEEEEEvNT_6ParamsE --------------------------
	.section	.nv.info._ZN7cutlass13device_kernelIN5flash19enable_sm80_to_sm89INS1_16FlashAttnFwdSm80INS1_25CollectiveMainloopFwdSm80ILi4ELi1ELb0EN4cute5tupleIJNS5_1CILi128EEENS7_ILi112EEENS7_ILi64EEEEEELi64ENS_10bfloat16_tEfNS_4arch4Sm80ELb0ELb0ELb1ELb1ELb0ELb1ELb1ELb0EEENS1_21CollectiveEpilogueFwdINS6_IJS8_SA_S9_EEENS6_IJNS7_ILi1EEESI_SI_EEESC_SE_Li128ELb1ELb1ELb0ELb0EEENS1_19SingleTileSchedulerILb1ELb0ELb1ELi128EEEEEEEEEvNT_6ParamsE,"",@"SHT_CUDA_INFO"
	.sectionflags	@""
	.align	4


	//----- nvinfo : EIATTR_CUDA_API_VERSION
	.align		4
        /*0000*/ 	.byte	0x04, 0x37
        /*0002*/ 	.short	(.L_162 - .L_161)
.L_161:
        /*0004*/ 	.word	0x00000082


	//----- nvinfo : EIATTR_SW2861232_WAR
	.align		4
.L_162:
        /*0008*/ 	.byte	0x01, 0x35
	.zero		2


	//----- nvinfo : EIATTR_PARAM_CBANK
	.align		4
        /*000c*/ 	.byte	0x04, 0x0a
        /*000e*/ 	.short	(.L_164 - .L_163)
	.align		4
.L_163:
        /*0010*/ 	.word	index@(.nv.constant0._ZN7cutlass13device_kernelIN5flash19enable_sm80_to_sm89INS1_16FlashAttnFwdSm80INS1_25CollectiveMainloopFwdSm80ILi4ELi1ELb0EN4cute5tupleIJNS5_1CILi128EEENS7_ILi112EEENS7_ILi64EEEEEELi64ENS_10bfloat16_tEfNS_4arch4Sm80ELb0ELb0ELb1ELb1ELb0ELb1ELb1ELb0EEENS1_21CollectiveEpilogueFwdINS6_IJS8_SA_S9_EEENS6_IJNS7_ILi1EEESI_SI_EEESC_SE_Li128ELb1ELb1ELb0ELb0EEENS1_19SingleTileSchedulerILb1ELb0ELb1ELi128EEEEEEEEEvNT_6ParamsE)
        /*0014*/ 	.short	0x0160
        /*0016*/ 	.short	0x0418


	//----- nvinfo : EIATTR_CBANK_PARAM_SIZE
	.align		4
.L_164:
        /*0018*/ 	.byte	0x03, 0x19
        /*001a*/ 	.short	0x0418


	//----- nvinfo : EIATTR_KPARAM_INFO
	.align		4
        /*001c*/ 	.byte	0x04, 0x17
        /*001e*/ 	.short	(.L_166 - .L_165)
.L_165:
        /*0020*/ 	.word	0x00000000
        /*0024*/ 	.short	0x0000
        /*0026*/ 	.short	0x0000
        /*0028*/ 	.byte	0x00, 0xf0, 0x61, 0x10


	//----- nvinfo : EIATTR_MAXREG_COUNT
	.align		4
.L_166:
        /*002c*/ 	.byte	0x03, 0x1b
        /*002e*/ 	.short	0x00ff


	//----- nvinfo : EIATTR_NUM_BARRIERS
	.align		4
        /*0030*/ 	.byte	0x02, 0x4c
        /*0032*/ 	.byte	0x02
	.zero		1


	//----- nvinfo : EIATTR_ANNOTATIONS
	.align		4
        /*0034*/ 	.byte	0x04, 0x55
        /*0036*/ 	.short	(.L_168 - .L_167)


	//   ....[0]....
.L_167:
        /* <DEDUP_REMOVED lines=39> */


	//----- nvinfo : EIATTR_MERCURY_ISA_VERSION
	.align		4
.L_168:
        /*0298*/ 	.byte	0x03, 0x5f
        /*029a*/ 	.short	0x0000


	//----- nvinfo : EIATTR_COOP_GROUP_MASK_REGIDS
	.align		4
        /*029c*/ 	.byte	0x04, 0x29
        /*029e*/ 	.short	(.L_170 - .L_169)


	//   ....[0]....
.L_169:
        /*02a0*/ 	.word	0xffffffff


	//   ....[1]....
        /*02a4*/ 	.word	0xffffffff


	//   ....[2]....
        /*02a8*/ 	.word	0xffffffff


	//   ....[3]....
        /*02ac*/ 	.word	0xffffffff


	//   ....[4]....
        /*02b0*/ 	.word	0xffffffff


	//   ....[5]....
        /*02b4*/ 	.word	0xffffffff


	//   ....[6]....
        /*02b8*/ 	.word	0xffffffff


	//   ....[7]....
        /*02bc*/ 	.word	0xffffffff


	//   ....[8]....
        /*02c0*/ 	.word	0xffffffff


	//   ....[9]....
        /*02c4*/ 	.word	0xffffffff


	//   ....[10]....
        /*02c8*/ 	.word	0xffffffff


	//   ....[11]....
        /*02cc*/ 	.word	0xffffffff


	//   ....[12]....
        /*02d0*/ 	.word	0xffffffff


	//   ....[13]....
        /*02d4*/ 	.word	0xffffffff


	//   ....[14]....
        /*02d8*/ 	.word	0xffffffff


	//   ....[15]....
        /*02dc*/ 	.word	0xffffffff


	//   ....[16]....
        /*02e0*/ 	.word	0xffffffff


	//   ....[17]....
        /*02e4*/ 	.word	0xffffffff


	//   ....[18]....
        /*02e8*/ 	.word	0xffffffff


	//   ....[19]....
        /*02ec*/ 	.word	0xffffffff


	//   ....[20]....
        /*02f0*/ 	.word	0xffffffff


	//   ....[21]....
        /*02f4*/ 	.word	0xffffffff


	//   ....[22]....
        /*02f8*/ 	.word	0xffffffff


	//   ....[23]....
        /*02fc*/ 	.word	0xffffffff


	//   ....[24]....
        /*0300*/ 	.word	0xffffffff


	//   ....[25]....
        /*0304*/ 	.word	0xffffffff


	//   ....[26]....
        /*0308*/ 	.word	0xffffffff


	//   ....[27]....
        /*030c*/ 	.word	0xffffffff


	//   ....[28]....
        /*0310*/ 	.word	0xffffffff


	//   ....[29]....
        /*0314*/ 	.word	0xffffffff


	//   ....[30]....
        /*0318*/ 	.word	0xffffffff


	//   ....[31]....
        /*031c*/ 	.word	0xffffffff


	//   ....[32]....
        /*0320*/ 	.word	0xffffffff


	//   ....[33]....
        /*0324*/ 	.word	0xffffffff


	//   ....[34]....
        /*0328*/ 	.word	0xffffffff


	//   ....[35]....
        /*032c*/ 	.word	0xffffffff


	//   ....[36]....
        /*0330*/ 	.word	0xffffffff


	//   ....[37]....
        /*0334*/ 	.word	0xffffffff


	//   ....[38]....
        /*0338*/ 	.word	0xffffffff


	//   ....[39]....
        /*033c*/ 	.word	0xffffffff


	//   ....[40]....
        /*0340*/ 	.word	0xffffffff


	//   ....[41]....
        /*0344*/ 	.word	0xffffffff


	//   ....[42]....
        /*0348*/ 	.word	0xffffffff


	//   ....[43]....
        /*034c*/ 	.word	0xffffffff


	//   ....[44]....
        /*0350*/ 	.word	0xffffffff


	//   ....[45]....
        /*0354*/ 	.word	0xffffffff


	//   ....[46]....
        /*0358*/ 	.word	0xffffffff


	//   ....[47]....
        /*035c*/ 	.word	0xffffffff


	//   ....[48]....
        /*0360*/ 	.word	0xffffffff


	//   ....[49]....
        /*0364*/ 	.word	0xffffffff


	//   ....[50]....
        /*0368*/ 	.word	0xffffffff


	//   ....[51]....
        /*036c*/ 	.word	0xffffffff


	//   ....[52]....
        /*0370*/ 	.word	0xffffffff


	//   ....[53]....
        /*0374*/ 	.word	0xffffffff


	//   ....[54]....
        /*0378*/ 	.word	0xffffffff


	//   ....[55]....
        /*037c*/ 	.word	0xffffffff


	//   ....[56]....
        /*0380*/ 	.word	0xffffffff


	//   ....[57]....
        /*0384*/ 	.word	0xffffffff


	//   ....[58]....
        /*0388*/ 	.word	0xffffffff


	//   ....[59]....
        /*038c*/ 	.word	0xffffffff


	//   ....[60]....
        /*0390*/ 	.word	0xffffffff


	//   ....[61]....
        /*0394*/ 	.word	0xffffffff


	//   ....[62]....
        /*0398*/ 	.word	0xffffffff


	//   ....[63]....
        /*039c*/ 	.word	0xffffffff


	//   ....[64]....
        /*03a0*/ 	.word	0xffffffff


	//   ....[65]....
        /*03a4*/ 	.word	0xffffffff


	//   ....[66]....
        /*03a8*/ 	.word	0xffffffff


	//   ....[67]....
        /*03ac*/ 	.word	0xffffffff


	//   ....[68]....
        /*03b0*/ 	.word	0xffffffff


	//   ....[69]....
        /*03b4*/ 	.word	0xffffffff


	//   ....[70]....
        /*03b8*/ 	.word	0xffffffff


	//   ....[71]....
        /*03bc*/ 	.word	0xffffffff


	//   ....[72]....
        /*03c0*/ 	.word	0xffffffff


	//   ....[73]....
        /*03c4*/ 	.word	0xffffffff


	//   ....[74]....
        /*03c8*/ 	.word	0xffffffff


	//   ....[75]....
        /*03cc*/ 	.word	0xffffffff


	//   ....[76]....
        /*03d0*/ 	.word	0xffffffff


	//   ....[77]....
        /*03d4*/ 	.word	0xffffffff


	//   ....[78]....
        /*03d8*/ 	.word	0xffffffff


	//   ....[79]....
        /*03dc*/ 	.word	0xffffffff


	//   ....[80]....
        /*03e0*/ 	.word	0xffffffff


	//----- nvinfo : EIATTR_COOP_GROUP_INSTR_OFFSETS
	.align		4
.L_170:
        /*03e4*/ 	.byte	0x04, 0x28
        /*03e6*/ 	.short	(.L_172 - .L_171)


	//   ....[0]....
.L_171:
        /*03e8*/ 	.word	0x00000090


	//   ....[1]....
        /*03ec*/ 	.word	0x00008740


	//   ....[2]....
        /*03f0*/ 	.word	0x00008770


	//   ....[3]....
        /*03f4*/ 	.word	0x000087a0


	//   ....[4]....
        /*03f8*/ 	.word	0x000087d0


	//   ....[5]....
        /*03fc*/ 	.word	0x000087f0


	//   ....[6]....
        /*0400*/ 	.word	0x00008830


	//   ....[7]....
        /*0404*/ 	.word	0x00008850


	//   ....[8]....
        /*0408*/ 	.word	0x00008890


	//   ....[9]....
        /*040c*/ 	.word	0x000088c0


	//   ....[10]....
        /*0410*/ 	.word	0x00008910


	//   ....[11]....
        /*0414*/ 	.word	0x00008930


	//   ....[12]....
        /*0418*/ 	.word	0x00008940


	//   ....[13]....
        /*041c*/ 	.word	0x00008950


	//   ....[14]....
        /*0420*/ 	.word	0x000089a0


	//   ....[15]....
        /*0424*/ 	.word	0x000089d0


	//   ....[16]....
        /*0428*/ 	.word	0x00008a10


	//   ....[17]....
        /*042c*/ 	.word	0x0000f8f0


	//   ....[18]....
        /*0430*/ 	.word	0x0000f9b0


	//   ....[19]....
        /*0434*/ 	.word	0x0000fad0


	//   ....[20]....
        /*0438*/ 	.word	0x0000fb00


	//   ....[21]....
        /*043c*/ 	.word	0x0000fb30


	//   ....[22]....
        /*0440*/ 	.word	0x0000fc20


	//   ....[23]....
        /*0444*/ 	.word	0x0000fd00


	//   ....[24]....
        /*0448*/ 	.word	0x0000fe70


	//   ....[25]....
        /*044c*/ 	.word	0x000150c0


	//   ....[26]....
        /*0450*/ 	.word	0x00015140


	//   ....[27]....
        /*0454*/ 	.word	0x00015200


	//   ....[28]....
        /*0458*/ 	.word	0x00015230


	//   ....[29]....
        /*045c*/ 	.word	0x00015260


	//   ....[30]....
        /*0460*/ 	.word	0x00015380


	//   ....[31]....
        /*0464*/ 	.word	0x00015520


	//   ....[32]....
        /*0468*/ 	.word	0x000157c0


	//   ....[33]....
        /*046c*/ 	.word	0x000186a0


	//   ....[34]....
        /*0470*/ 	.word	0x000186b0


	//   ....[35]....
        /*0474*/ 	.word	0x000186c0


	//   ....[36]....
        /*0478*/ 	.word	0x000186d0


	//   ....[37]....
        /*047c*/ 	.word	0x00018700


	//   ....[38]....
        /*0480*/ 	.word	0x00018720


	//   ....[39]....
        /*0484*/ 	.word	0x00018740


	//   ....[40]....
        /*0488*/ 	.word	0x00018750


	//   ....[41]....
        /*048c*/ 	.word	0x00019a40


	//   ....[42]....
        /*0490*/ 	.word	0x00019a70


	//   ....[43]....
        /*0494*/ 	.word	0x00019ad0


	//   ....[44]....
        /*0498*/ 	.word	0x00019b00


	//   ....[45]....
        /*049c*/ 	.word	0x00019b40


	//   ....[46]....
        /*04a0*/ 	.word	0x00019b80


	//   ....[47]....
        /*04a4*/ 	.word	0x00019bb0


	//   ....[48]....
        /*04a8*/ 	.word	0x00019bd0


	//   ....[49]....
        /*04ac*/ 	.word	0x00019bf0


	//   ....[50]....
        /*04b0*/ 	.word	0x00019c30


	//   ....[51]....
        /*04b4*/ 	.word	0x00019c50


	//   ....[52]....
        /*04b8*/ 	.word	0x00019c80


	//   ....[53]....
        /*04bc*/ 	.word	0x00019cd0


	//   ....[54]....
        /*04c0*/ 	.word	0x00019d00


	//   ....[55]....
        /*04c4*/ 	.word	0x00019d50


	//   ....[56]....
        /*04c8*/ 	.word	0x00019da0


	//   ....[57]....
        /*04cc*/ 	.word	0x00019dd0


	//   ....[58]....
        /*04d0*/ 	.word	0x00019e20


	//   ....[59]....
        /*04d4*/ 	.word	0x00019ed0


	//   ....[60]....
        /*04d8*/ 	.word	0x00019ef0


	//   ....[61]....
        /*04dc*/ 	.word	0x00019f20


	//   ....[62]....
        /*04e0*/ 	.word	0x00019f50


	//   ....[63]....
        /*04e4*/ 	.word	0x00019ff0


	//   ....[64]....
        /*04e8*/ 	.word	0x0001a000


	//   ....[65]....
        /*04ec*/ 	.word	0x0001a720


	//   ....[66]....
        /*04f0*/ 	.word	0x0001a760


	//   ....[67]....
        /*04f4*/ 	.word	0x0001a790


	//   ....[68]....
        /*04f8*/ 	.word	0x0001a7c0


	//   ....[69]....
        /*04fc*/ 	.word	0x0001a7f0


	//   ....[70]....
        /*0500*/ 	.word	0x0001a820


	//   ....[71]....
        /*0504*/ 	.word	0x0001a850


	//   ....[72]....
        /*0508*/ 	.word	0x0001a880


	//   ....[73]....
        /*050c*/ 	.word	0x0001a8a0


	//   ....[74]....
        /*0510*/ 	.word	0x0001a8c0


	//   ....[75]....
        /*0514*/ 	.word	0x0001a8d0


	//   ....[76]....
        /*0518*/ 	.word	0x0001a8e0


	//   ....[77]....
        /*051c*/ 	.word	0x0001a8f0


	//   ....[78]....
        /*0520*/ 	.word	0x0001a900


	//   ....[79]....
        /*0524*/ 	.word	0x0001a910


	//   ....[80]....
        /*0528*/ 	.word	0x0001a940


	//----- nvinfo : EIATTR_EXIT_INSTR_OFFSETS
	.align		4
.L_172:
        /*052c*/ 	.byte	0x04, 0x1c
        /*052e*/ 	.short	(.L_174 - .L_173)


	//   ....[0]....
.L_173:
        /*0530*/ 	.word	0x00000350


	//   ....[1]....
        /*0534*/ 	.word	0x0001a0a0


	//   ....[2]....
        /*0538*/ 	.word	0x0001a0e0


	//   ....[3]....
        /*053c*/ 	.word	0x0001aad0


	//   ....[4]....
        /*0540*/ 	.word	0x0001ab10


	//----- nvinfo : EIATTR_CTAIDZ_USED
	.align		4
.L_174:
        /*0544*/ 	.byte	0x01, 0x04
	.zero		2


	//----- nvinfo : EIATTR_MAX_THREADS
	.align		4
        /*0548*/ 	.byte	0x04, 0x05
        /*054a*/ 	.short	(.L_176 - .L_175)
.L_175:
        /*054c*/ 	.word	0x00000080
        /*0550*/ 	.word	0x00000001
        /*0554*/ 	.word	0x00000001


	//----- nvinfo : EIATTR_CRS_STACK_SIZE
	.align		4
.L_176:
        /*0558*/ 	.byte	0x04, 0x1e
        /*055a*/ 	.short	(.L_178 - .L_177)
.L_177:
        /*055c*/ 	.word	0x00000000
.L_178:


//--------------------- .nv.info._ZN7cutlass13device_kernelIN5flash19enable_sm80_to_sm89INS1_16FlashAttnFwdSm80INS1_25CollectiveMainloopFwdSm80ILi4ELi1ELb0EN4cute5tupleIJNS5_1CILi128EEENS7_ILi96EEENS7_ILi64EEEEEELi64ENS_10bfloat16_tEfNS_4arch4Sm80ELb0ELb1ELb1ELb0ELb0ELb0ELb1ELb0EEENS1_21CollectiveEpilogueFwdINS6_IJS8_SA_S9_EEENS6_IJNS7_ILi1EEESI_SI_EEESC_SE_Li128ELb0ELb1ELb0ELb0EEENS1_19SingleTileSchedulerILb0ELb0ELb1ELi128EEEEEEEEEvNT_6ParamsE --------------------------
	.section	.nv.info._ZN7cutlass13device_kernelIN5flash19enable_sm80_to_sm89INS1_16FlashAttnFwdSm80INS1_25CollectiveMainloopFwdSm80ILi4ELi1ELb0EN4cute5tupleIJNS5_1CILi128EEENS7_ILi96EEENS7_ILi64EEEEEELi64ENS_10bfloat16_tEfNS_4arch4Sm80ELb0ELb1ELb1ELb0ELb0ELb0ELb1ELb0EEENS1_21CollectiveEpilogueFwdINS6_IJS8_SA_S9_EEENS6_IJNS7_ILi1EEESI_SI_EEESC_SE_Li128ELb0ELb1ELb0ELb0EEENS1_19SingleTileSchedulerILb0ELb0ELb1ELi128EEEEEEEEEvNT_6ParamsE,"",@"SHT_CUDA_INFO"
	.sectionflags	@""
	.align	4


	//----- nvinfo : EIATTR_CUDA_API_VERSION
	.align		4
        /*0000*/ 	.byte	0x04, 0x37
        /*0002*/ 	.short	(.L_180 - .L_179)
.L_179:
        /*0004*/ 	.word	0x00000082


	//----- nvinfo : EIATTR_SW2861232_WAR
	.align		4
.L_180:
        /*0008*/ 	.byte	0x01, 0x35
	.zero		2


	//----- nvinfo : EIATTR_PARAM_CBANK
	.align		4
        /*000c*/ 	.byte	0x04, 0x0a
        /*000e*/ 	.short	(.L_182 - .L_181)
	.align		4
.L_181:
        /*0010*/ 	.word	index@(.nv.constant0._ZN7cutlass13device_kernelIN5flash19enable_sm80_to_sm89INS1_16FlashAttnFwdSm80INS1_25CollectiveMainloopFwdSm80ILi4ELi1ELb0EN4cute5tupleIJNS5_1CILi128EEENS7_ILi96EEENS7_ILi64EEEEEELi64ENS_10bfloat16_tEfNS_4arch4Sm80ELb0ELb1ELb1ELb0ELb0ELb0ELb1ELb0EEENS1_21CollectiveEpilogueFwdINS6_IJS8_SA_S9_EEENS6_IJNS7_ILi1EEESI_SI_EEESC_SE_Li128ELb0ELb1ELb0ELb0EEENS1_19SingleTileSchedulerILb0ELb0ELb1ELi128EEEEEEEEEvNT_6ParamsE)
        /*0014*/ 	.short	0x0160
        /*0016*/ 	.short	0x0418


	//----- nvinfo : EIATTR_CBANK_PARAM_SIZE
	.align		4
.L_182:
        /*0018*/ 	.byte	0x03, 0x19
        /*001a*/ 	.short	0x0418


	//----- nvinfo : EIATTR_KPARAM_INFO
	.align		4
        /*001c*/ 	.byte	0x04, 0x17
        /*001e*/ 	.short	(.L_184 - .L_183)
.L_183:
        /*0020*/ 	.word	0x00000000
        /*0024*/ 	.short	0x0000
        /*0026*/ 	.short	0x0000
        /*0028*/ 	.byte	0x00, 0xf0, 0x61, 0x10


	//----- nvinfo : EIATTR_MAXREG_COUNT
	.align		4
.L_184:
        /*002c*/ 	.byte	0x03, 0x1b
        /*002e*/ 	.short	0x00ff


	//----- nvinfo : EIATTR_NUM_BARRIERS
	.align		4
        /*0030*/ 	.byte	0x02, 0x4c
        /*0032*/ 	.byte	0x02
	.zero		1


	//----- nvinfo : EIATTR_ANNOTATIONS
	.align		4
        /*0034*/ 	.byte	0x04, 0x55
        /*0036*/ 	.short	(.L_186 - .L_185)


	//   ....[0]....
.L_185:
        /* <DEDUP_REMOVED lines=45> */


	//----- nvinfo : EIATTR_MERCURY_ISA_VERSION
	.align		4
.L_186:
        /*02f0*/ 	.byte	0x03, 0x5f
        /*02f2*/ 	.short	0x0000


	//----- nvinfo : EIATTR_COOP_GROUP_MASK_REGIDS
	.align		4
        /*02f4*/ 	.byte	0x04, 0x29
        /*02f6*/ 	.short	(.L_188 - .L_187)


	//   ....[0]....
.L_187:
        /*02f8*/ 	.word	0xffffffff


	//   ....[1]....
        /*02fc*/ 	.word	0xffffffff


	//   ....[2]....
        /*0300*/ 	.word	0xffffffff


	//   ....[3]....
        /*0304*/ 	.word	0xffffffff


	//   ....[4]....
        /*0308*/ 	.word	0xffffffff


	//   ....[5]....
        /*030c*/ 	.word	0xffffffff


	//   ....[6]....
        /*0310*/ 	.word	0xffffffff


	//   ....[7]....
        /*0314*/ 	.word	0xffffffff


	//   ....[8]....
        /*0318*/ 	.word	0xffffffff


	//   ....[9]....
        /*031c*/ 	.word	0xffffffff


	//   ....[10]....
        /*0320*/ 	.word	0xffffffff


	//   ....[11]....
        /*0324*/ 	.word	0xffffffff


	//   ....[12]....
        /*0328*/ 	.word	0xffffffff


	//   ....[13]....
        /*032c*/ 	.word	0xffffffff


	//   ....[14]....
        /*0330*/ 	.word	0xffffffff


	//   ....[15]....
        /*0334*/ 	.word	0xffffffff


	//   ....[16]....
        /*0338*/ 	.word	0xffffffff


	//   ....[17]....
        /*033c*/ 	.word	0xffffffff


	//   ....[18]....
        /*0340*/ 	.word	0xffffffff


	//   ....[19]....
        /*0344*/ 	.word	0xffffffff


	//   ....[20]....
        /*0348*/ 	.word	0xffffffff


	//   ....[21]....
        /*034c*/ 	.word	0xffffffff


	//   ....[22]....
        /*0350*/ 	.word	0xffffffff


	//   ....[23]....
        /*0354*/ 	.word	0xffffffff


	//   ....[24]....
        /*0358*/ 	.word	0xffffffff


	//   ....[25]....
        /*035c*/ 	.word	0xffffffff


	//   ....[26]....
        /*0360*/ 	.word	0xffffffff


	//   ....[27]....
        /*0364*/ 	.word	0xffffffff


	//   ....[28]....
        /*0368*/ 	.word	0xffffffff


	//   ....[29]....
        /*036c*/ 	.word	0xffffffff


	//   ....[30]....
        /*0370*/ 	.word	0xffffffff


	//   ....[31]....
        /*0374*/ 	.word	0xffffffff


	//   ....[32]....
        /*0378*/ 	.word	0xffffffff


	//   ....[33]....
        /*037c*/ 	.word	0xffffffff


	//   ....[34]....
        /*0380*/ 	.word	0xffffffff


	//   ....[35]....
        /*0384*/ 	.word	0xffffffff


	//   ....[36]....
        /*0388*/ 	.word	0xffffffff


	//   ....[37]....
        /*038c*/ 	.word	0xffffffff


	//   ....[38]....
        /*0390*/ 	.word	0xffffffff


	//   ....[39]....
        /*0394*/ 	.word	0xffffffff


	//   ....[40]....
        /*0398*/ 	.word	0xffffffff


	//   ....[41]....
        /*039c*/ 	.word	0xffffffff


	//   ....[42]....
        /*03a0*/ 	.word	0xffffffff


	//   ....[43]....
        /*03a4*/ 	.word	0xffffffff


	//   ....[44]....
        /*03a8*/ 	.word	0xffffffff


	//   ....[45]....
        /*03ac*/ 	.word	0xffffffff


	//   ....[46]....
        /*03b0*/ 	.word	0xffffffff


	//   ....[47]....
        /*03b4*/ 	.word	0xffffffff


	//   ....[48]....
        /*03b8*/ 	.word	0xffffffff


	//   ....[49]....
        /*03bc*/ 	.word	0xffffffff


	//   ....[50]....
        /*03c0*/ 	.word	0xffffffff


	//   ....[51]....
        /*03c4*/ 	.word	0xffffffff


	//   ....[52]....
        /*03c8*/ 	.word	0xffffffff


	//   ....[53]....
        /*03cc*/ 	.word	0xffffffff


	//   ....[54]....
        /*03d0*/ 	.word	0xffffffff


	//   ....[55]....
        /*03d4*/ 	.word	0xffffffff


	//   ....[56]....
        /*03d8*/ 	.word	0xffffffff


	//   ....[57]....
        /*03dc*/ 	.word	0xffffffff


	//   ....[58]....
        /*03e0*/ 	.word	0xffffffff


	//   ....[59]....
        /*03e4*/ 	.word	0xffffffff


	//   ....[60]....
        /*03e8*/ 	.word	0xffffffff


	//   ....[61]....
        /*03ec*/ 	.word	0xffffffff


	//   ....[62]....
        /*03f0*/ 	.word	0xffffffff


	//   ....[63]....
        /*03f4*/ 	.word	0xffffffff


	//   ....[64]....
        /*03f8*/ 	.word	0xffffffff


	//   ....[65]....
        /*03fc*/ 	.word	0xffffffff


	//   ....[66]....
        /*0400*/ 	.word	0xffffffff


	//   ....[67]....
        /*0404*/ 	.word	0xffffffff


	//   ....[68]....
        /*0408*/ 	.word	0xffffffff


	//   ....[69]....
        /*040c*/ 	.word	0xffffffff


	//   ....[70]....
        /*0410*/ 	.word	0xffffffff


	//   ....[71]....
        /*0414*/ 	.word	0xffffffff


	//   ....[72]....
        /*0418*/ 	.word	0xffffffff


	//   ....[73]....
        /*041c*/ 	.word	0xffffffff


	//   ....[74]....
        /*0420*/ 	.word	0xffffffff


	//   ....[75]....
        /*0424*/ 	.word	0xffffffff


	//   ....[76]....
        /*0428*/ 	.word	0xffffffff


	//   ....[77]....
        /*042c*/ 	.word	0xffffffff


	//   ....[78]....
        /*0430*/ 	.word	0xffffffff


	//   ....[79]....
        /*0434*/ 	.word	0xffffffff


	//   ....[80]....
        /*0438*/ 	.word	0xffffffff


	//   ....[81]....
        /*043c*/ 	.word	0xffffffff


	//   ....[82]....
        /*0440*/ 	.word	0xffffffff


	//   ....[83]....
        /*0444*/ 	.word	0xffffffff


	//   ....[84]....
        /*0448*/ 	.word	0xffffffff


	//   ....[85]....
        /*044c*/ 	.word	0xffffffff


	//   ....[86]....
        /*0450*/ 	.word	0xffffffff


	//   ....[87]....
        /*0454*/ 	.word	0xffffffff


	//   ....[88]....
        /*0458*/ 	.word	0xffffffff


	//   ....[89]....
        /*045c*/ 	.word	0xffffffff


	//   ....[90]....
        /*0460*/ 	.word	0xffffffff


	//   ....[91]....
        /*0464*/ 	.word	0xffffffff


	//   ....[92]....
        /*0468*/ 	.word	0xffffffff


	//   ....[93]....
        /*046c*/ 	.word	0xffffffff


	//   ....[94]....
        /*0470*/ 	.word	0xffffffff


	//   ....[95]....
        /*0474*/ 	.word	0xffffffff


	//   ....[96]....
        /*0478*/ 	.word	0xffffffff


	//   ....[97]....
        /*047c*/ 	.word	0xffffffff


	//   ....[98]....
        /*0480*/ 	.word	0xffffffff


	//   ....[99]....
        /*0484*/ 	.word	0xffffffff


	//   ....[100]....
        /*0488*/ 	.word	0xffffffff


	//   ....[101]....
        /*048c*/ 	.word	0xffffffff


	//   ....[102]....
        /*0490*/ 	.word	0xffffffff


	//   ....[103]....
        /*0494*/ 	.word	0xffffffff


	//   ....[104]....
        /*0498*/ 	.word	0xffffffff


	//   ....[105]....
        /*049c*/ 	.word	0xffffffff


	//   ....[106]....
        /*04a0*/ 	.word	0xffffffff


	//   ....[107]....
        /*04a4*/ 	.word	0xffffffff


	//----- nvinfo : EIATTR_COOP_GROUP_INSTR_OFFSETS
	.align		4
.L_188:
        /*04a8*/ 	.byte	0x04, 0x28
        /*04aa*/ 	.short	(.L_190 - .L_189)


	//   ....[0]....
.L_189:
        /*04ac*/ 	.word	0x00000c30


	//   ....[1]....
        /*04b0*/ 	.word	0x00000c60


	//   ....[2]....
        /*04b4*/ 	.word	0x00000c90


	//   ....[3]....
        /*04b8*/ 	.word	0x00000cb0


	//   ....[4]....
        /*04bc*/ 	.word	0x00000ce0


	//   ....[5]....
        /*04c0*/ 	.word	0x00000d00


	//   ....[6]....
        /*04c4*/ 	.word	0x00000d40


	//   ....[7]....
        /*04c8*/ 	.word	0x00000d70


	//   ....[8]....
        /*04cc*/ 	.word	0x00000da0


	//   ....[9]....
        /*04d0*/ 	.word	0x00000e20


	//   ....[10]....
        /*04d4*/ 	.word	0x00000e30


	//   ....[11]....
        /*04d8*/ 	.word	0x00000e70


	//   ....[12]....
        /*04dc*/ 	.word	0x00000e90


	//   ....[13]....
        /*04e0*/ 	.word	0x00000ec0


	//   ....[14]....
        /*04e4*/ 	.word	0x00000ee0


	//   ....[15]....
        /*04e8*/ 	.word	0x00000f00


	//   ....[16]....
        /*04ec*/ 	.word	0x00002a30


	//   ....[17]....
        /*04f0*/ 	.word	0x00002cc0


	//   ....[18]....
        /*04f4*/ 	.word	0x000038a0


	//   ....[19]....
        /*04f8*/ 	.word	0x00004300


	//   ....[20]....
        /*04fc*/ 	.word	0x00005260


	//   ....[21]....
        /*0500*/ 	.word	0x00005390


	//   ....[22]....
        /*0504*/ 	.word	0x00005490


	//   ....[23]....
        /*0508*/ 	.word	0x000055b0


	//   ....[24]....
        /*050c*/ 	.word	0x00005ec0


	//   ....[25]....
        /*0510*/ 	.word	0x00005f40


	//   ....[26]....
        /*0514*/ 	.word	0x00006030


	//   ....[27]....
        /*0518*/ 	.word	0x000060d0


	//   ....[28]....
        /*051c*/ 	.word	0x00009990


	//   ....[29]....
        /*0520*/ 	.word	0x0000a4d0


	//   ....[30]....
        /*0524*/ 	.word	0x0000a6f0


	//   ....[31]....
        /*0528*/ 	.word	0x0000ae90


	//   ....[32]....
        /*052c*/ 	.word	0x0000bc00


	//   ....[33]....
        /*0530*/ 	.word	0x0000bca0


	//   ....[34]....
        /*0534*/ 	.word	0x0000bd60


	//   ....[35]....
        /*0538*/ 	.word	0x0000bdb0


	//   ....[36]....
        /*053c*/ 	.word	0x0000c2a0


	//   ....[37]....
        /*0540*/ 	.word	0x0000c3f0


	//   ....[38]....
        /*0544*/ 	.word	0x0000c490


	//   ....[39]....
        /*0548*/ 	.word	0x0000c5f0


	//   ....[40]....
        /*054c*/ 	.word	0x000106e0


	//   ....[41]....
        /*0550*/ 	.word	0x00010720


	//   ....[42]....
        /*0554*/ 	.word	0x000107b0


	//   ....[43]....
        /*0558*/ 	.word	0x00010800


	//   ....[44]....
        /*055c*/ 	.word	0x00010a20


	//   ....[45]....
        /*0560*/ 	.word	0x00010ac0


	//   ....[46]....
        /*0564*/ 	.word	0x00010b50


	//   ....[47]....
        /*0568*/ 	.word	0x00010dc0


	//   ....[48]....
        /*056c*/ 	.word	0x00014fd0


	//   ....[49]....
        /*0570*/ 	.word	0x00015cc0


	//   ....[50]....
        /*0574*/ 	.word	0x00015eb0


	//   ....[51]....
        /*0578*/ 	.word	0x00016640


	//   ....[52]....
        /*057c*/ 	.word	0x00017370


	//   ....[53]....
        /*0580*/ 	.word	0x00017410


	//   ....[54]....
        /*0584*/ 	.word	0x000174d0


	//   ....[55]....
        /*0588*/ 	.word	0x00017520


	//   ....[56]....
        /*058c*/ 	.word	0x000179f0


	//   ....[57]....
        /*0590*/ 	.word	0x00017b40


	//   ....[58]....
        /*0594*/ 	.word	0x00017c20


	//   ....[59]....
        /*0598*/ 	.word	0x00017d80


	//   ....[60]....
        /*059c*/ 	.word	0x0001a1a0


	//   ....[61]....
        /*05a0*/ 	.word	0x0001a1b0


	//   ....[62]....
        /*05a4*/ 	.word	0x0001a1c0


	//   ....[63]....
        /*05a8*/ 	.word	0x0001a1d0


	//   ....[64]....
        /*05ac*/ 	.word	0x0001a200


	//   ....[65]....
        /*05b0*/ 	.word	0x0001a220


	//   ....[66]....
        /*05b4*/ 	.word	0x0001a240


	//   ....[67]....
        /*05b8*/ 	.word	0x0001a250


	//   ....[68]....
        /*05bc*/ 	.word	0x0001b300


	//   ....[69]....
        /*05c0*/ 	.word	0x0001b330


	//   ....[70]....
        /*05c4*/ 	.word	0x0001b360


	//   ....[71]....
        /*05c8*/ 	.word	0x0001b390


	//   ....[72]....
        /*05cc*/ 	.word	0x0001b3d0


	//   ....[73]....
        /*05d0*/ 	.word	0x0001b4b0


	//   ....[74]....
        /*05d4*/ 	.word	0x0001b4c0


	//   ....[75]....
        /*05d8*/ 	.word	0x0001b4f0


	//   ....[76]....
        /*05dc*/ 	.word	0x0001b520


	//   ....[77]....
        /*05e0*/ 	.word	0x0001b560


	//   ....[78]....
        /*05e4*/ 	.word	0x0001b580


	//   ....[79]....
        /*05e8*/ 	.word	0x0001b590


	//   ....[80]....
        /*05ec*/ 	.word	0x0001b5a0


	//   ....[81]....
        /*05f0*/ 	.word	0x0001b6c0


	//   ....[82]....
        /*05f4*/ 	.word	0x0001b6d0


	//   ....[83]....
        /*05f8*/ 	.word	0x0001b750


	//   ....[84]....
        /*05fc*/ 	.word	0x0001b770


	//   ....[85]....
        /*0600*/ 	.word	0x0001b7b0


	//   ....[86]....
        /*0604*/ 	.word	0x0001b7c0


	//   ....[87]....
        /*0608*/ 	.word	0x0001b7d0


	//   ....[88]....
        /*060c*/ 	.word	0x0001b8c0


	//   ....[89]....
        /*0610*/ 	.word	0x0001b8f0


	//   ....[90]....
        /*0614*/ 	.word	0x0001ba20


	//   ....[91]....
        /*0618*/ 	.word	0x0001ba30


	//   ....[92]....
        /*061c*/ 	.word	0x0001bf90


	//   ....[93]....
        /*0620*/ 	.word	0x0001bfd0


	//   ....[94]....
        /*0624*/ 	.word	0x0001c000


	//   ....[95]....
        /*0628*/ 	.word	0x0001c030


	//   ....[96]....
        /*062c*/ 	.word	0x0001c060


	//   ....[97]....
        /*0630*/ 	.word	0x0001c090


	//   ....[98]....
        /*0634*/ 	.word	0x0001c0c0


	//   ....[99]....
        /*0638*/ 	.word	0x0001c0f0


	//   ....[100]....
        /*063c*/ 	.word	0x0001c110


	//   ....[101]....
        /*0640*/ 	.word	0x0001c130


	//   ....[102]....
        /*0644*/ 	.word	0x0001c140


	//   ....[103]....
        /*0648*/ 	.word	0x0001c150


	//   ....[104]....
        /*064c*/ 	.word	0x0001c160


	//   ....[105]....
        /*0650*/ 	.word	0x0001c170


	//   ....[106]....
        /*0654*/ 	.word	0x0001c180


	//   ....[107]....
        /*0658*/ 	.word	0x0001c1b0


	//----- nvinfo : EIATTR_EXIT_INSTR_OFFSETS
	.align		4
.L_190:
        /*065c*/ 	.byte	0x04, 0x1c
        /*065e*/ 	.short	(.L_192 - .L_191)


	//   ....[0]....
.L_191:
        /*0660*/ 	.word	0x00000040


	//   ....[1]....
        /*0664*/ 	.word	0x0001ba50


	//   ....[2]....
        /*0668*/ 	.word	0x0001ba90


	//   ....[3]....
        /*066c*/ 	.word	0x0001c340


	//   ....[4]....
        /*0670*/ 	.word	0x0001c380


	//----- nvinfo : EIATTR_CTAIDZ_USED
	.align		4
.L_192:
        /*0674*/ 	.byte	0x01, 0x04
	.zero		2


	//----- nvinfo : EIATTR_MAX_THREADS
	.align		4
        /*0678*/ 	.byte	0x04, 0x05
        /*067a*/ 	.short	(.L_194 - .L_193)
.L_193:
        /*067c*/ 	.word	0x00000080
        /*0680*/ 	.word	0x00000001
        /*0684*/ 	.word	0x00000001


	//----- nvinfo : EIATTR_CRS_STACK_SIZE
	.align		4
.L_194:
        /*0688*/ 	.byte	0x04, 0x1e
        /*068a*/ 	.short	(.L_196 - .L_195)
.L_195:
        /*068c*/ 	.word	0x00000000
.L_196:


//--------------------- .nv.info._ZN7cutlass13device_kernelIN5flash19enable_sm80_to_sm89INS1_16FlashAttnFwdSm80INS1_25CollectiveMainloopFwdSm80ILi4ELi1ELb0EN4cute5tupleIJNS5_1CILi128EEENS7_ILi96EEENS7_ILi64EEEEEELi64ENS_10bfloat16_tEfNS_4arch4Sm80ELb0ELb1ELb1ELb1ELb0ELb0ELb1ELb0EEENS1_21CollectiveEpilogueFwdINS6_IJS8_SA_S9_EEENS6_IJNS7_ILi1EEESI_SI_EEESC_SE_Li128ELb1ELb1ELb0ELb0EEENS1_19SingleTileSchedulerILb1ELb0ELb1ELi128EEEEEEEEEvNT_6ParamsE --------------------------
	.section	.nv.info._ZN7cutlass13device_kernelIN5flash19enable_sm80_to_sm89INS1_16FlashAttnFwdSm80INS1_25CollectiveMainloopFwdSm80ILi4ELi1ELb0EN4cute5tupleIJNS5_1CILi128EEENS7_ILi96EEENS7_ILi64EEEEEELi64ENS_10bfloat16_tEfNS_4arch4Sm80ELb0ELb1ELb1ELb1ELb0ELb0ELb1ELb0EEENS1_21CollectiveEpilogueFwdINS6_IJS8_SA_S9_EEENS6_IJNS7_ILi1EEESI_SI_EEESC_SE_Li128ELb1ELb1ELb0ELb0EEENS1_19SingleTileSchedulerILb1ELb0ELb1ELi128EEEEEEEEEvNT_6ParamsE,"",@"SHT_CUDA_INFO"
	.sectionflags	@""
	.align	4


	//----- nvinfo : EIATTR_CUDA_API_VERSION
	.align		4
        /*0000*/ 	.byte	0x04, 0x37
        /*0002*/ 	.short	(.L_198 - .L_197)
.L_197:
        /*0004*/ 	.word	0x00000082


	//----- nvinfo : EIATTR_SW2861232_WAR
	.align		4
.L_198:
        /*0008*/ 	.byte	0x01, 0x35
	.zero		2


	//----- nvinfo : EIATTR_PARAM_CBANK
	.align		4
        /*000c*/ 	.byte	0x04, 0x0a
        /*000e*/ 	.short	(.L_200 - .L_199)
	.align		4
.L_199:
        /*0010*/ 	.word	index@(.nv.constant0._ZN7cutlass13device_kernelIN5flash19enable_sm80_to_sm89INS1_16FlashAttnFwdSm80INS1_25CollectiveMainloopFwdSm80ILi4ELi1ELb0EN4cute5tupleIJNS5_1CILi128EEENS7_ILi96EEENS7_ILi64EEEEEELi64ENS_10bfloat16_tEfNS_4arch4Sm80ELb0ELb1ELb1ELb1ELb0ELb0ELb1ELb0EEENS1_21CollectiveEpilogueFwdINS6_IJS8_SA_S9_EEENS6_IJNS7_ILi1EEESI_SI_EEESC_SE_Li128ELb1ELb1ELb0ELb0EEENS1_19SingleTileSchedulerILb1ELb0ELb1ELi128EEEEEEEEEvNT_6ParamsE)
        /*0014*/ 	.short	0x0160
        /*0016*/ 	.short	0x0418


	//----- nvinfo : EIATTR_CBANK_PARAM_SIZE
	.align		4
.L_200:
        /*0018*/ 	.byte	0x03, 0x19
        /*001a*/ 	.short	0x0418


	//----- nvinfo : EIATTR_KPARAM_INFO
	.align		4
        /*001c*/ 	.byte	0x04, 0x17
        /*001e*/ 	.short	(.L_202 - .L_201)
.L_201:
        /*0020*/ 	.word	0x00000000
        /*0024*/ 	.short	0x0000
        /*0026*/ 	.short	0x0000
        /*0028*/ 	.byte	0x00, 0xf0, 0x61, 0x10


	//----- nvinfo : EIATTR_MAXREG_COUNT
	.align		4
.L_202:
        /*002c*/ 	.byte	0x03, 0x1b
        /*002e*/ 	.short	0x00ff


	//----- nvinfo : EIATTR_NUM_BARRIERS
	.align		4
        /*0030*/ 	.byte	0x02, 0x4c
        /*0032*/ 	.byte	0x02
	.zero		1


	//----- nvinfo : EIATTR_ANNOTATIONS
	.align		4
        /*0034*/ 	.byte	0x04, 0x55
        /*0036*/ 	.short	(.L_204 - .L_203)


	//   ....[0]....
.L_203:
        /* <DEDUP_REMOVED lines=43> */


	//----- nvinfo : EIATTR_MERCURY_ISA_VERSION
	.align		4
.L_204:
        /*02d8*/ 	.byte	0x03, 0x5f
        /*02da*/ 	.short	0x0000


	//----- nvinfo : EIATTR_COOP_GROUP_MASK_REGIDS
	.align		4
        /*02dc*/ 	.byte	0x04, 0x29
        /*02de*/ 	.short	(.L_206 - .L_205)


	//   ....[0]....
.L_205:
        /*02e0*/ 	.word	0xffffffff


	//   ....[1]....
        /*02e4*/ 	.word	0xffffffff


	//   ....[2]....
        /*02e8*/ 	.word	0xffffffff


	//   ....[3]....
        /*02ec*/ 	.word	0xffffffff


	//   ....[4]....
        /*02f0*/ 	.word	0xffffffff


	//   ....[5]....
        /*02f4*/ 	.word	0xffffffff


	//   ....[6]....
        /*02f8*/ 	.word	0xffffffff


	//   ....[7]....
        /*02fc*/ 	.word	0xffffffff


	//   ....[8]....
        /*0300*/ 	.word	0xffffffff


	//   ....[9]....
        /*0304*/ 	.word	0xffffffff


	//   ....[10]....
        /*0308*/ 	.word	0xffffffff


	//   ....[11]....
        /*030c*/ 	.word	0xffffffff


	//   ....[12]....
        /*0310*/ 	.word	0xffffffff


	//   ....[13]....
        /*0314*/ 	.word	0xffffffff


	//   ....[14]....
        /*0318*/ 	.word	0xffffffff


	//   ....[15]....
        /*031c*/ 	.word	0xffffffff


	//   ....[16]....
        /*0320*/ 	.word	0xffffffff


	//   ....[17]....
        /*0324*/ 	.word	0xffffffff


	//   ....[18]....
        /*0328*/ 	.word	0xffffffff


	//   ....[19]....
        /*032c*/ 	.word	0xffffffff


	//   ....[20]....
        /*0330*/ 	.word	0xffffffff


	//   ....[21]....
        /*0334*/ 	.word	0xffffffff


	//   ....[22]....
        /*0338*/ 	.word	0xffffffff


	//   ....[23]....
        /*033c*/ 	.word	0xffffffff


	//   ....[24]....
        /*0340*/ 	.word	0xffffffff


	//   ....[25]....
        /*0344*/ 	.word	0xffffffff


	//   ....[26]....
        /*0348*/ 	.word	0xffffffff


	//   ....[27]....
        /*034c*/ 	.word	0xffffffff


	//   ....[28]....
        /*0350*/ 	.word	0xffffffff


	//   ....[29]....
        /*0354*/ 	.word	0xffffffff


	//   ....[30]....
        /*0358*/ 	.word	0xffffffff


	//   ....[31]....
        /*035c*/ 	.word	0xffffffff


	//   ....[32]....
        /*0360*/ 	.word	0xffffffff


	//   ....[33]....
        /*0364*/ 	.word	0xffffffff


	//   ....[34]....
        /*0368*/ 	.word	0xffffffff


	//   ....[35]....
        /*036c*/ 	.word	0xffffffff


	//   ....[36]....
        /*0370*/ 	.word	0xffffffff


	//   ....[37]....
        /*0374*/ 	.word	0xffffffff


	//   ....[38]....
        /*0378*/ 	.word	0xffffffff


	//   ....[39]....
        /*037c*/ 	.word	0xffffffff


	//   ....[40]....
        /*0380*/ 	.word	0xffffffff


	//   ....[41]....
        /*0384*/ 	.word	0xffffffff


	//   ....[42]....
        /*0388*/ 	.word	0xffffffff


	//   ....[43]....
        /*038c*/ 	.word	0xffffffff


	//   ....[44]....
        /*0390*/ 	.word	0xffffffff


	//   ....[45]....
        /*0394*/ 	.word	0xffffffff


	//   ....[46]....
        /*0398*/ 	.word	0xffffffff


	//   ....[47]....
        /*039c*/ 	.word	0xffffffff


	//   ....[48]....
        /*03a0*/ 	.word	0xffffffff


	//   ....[49]....
        /*03a4*/ 	.word	0xffffffff


	//   ....[50]....
        /*03a8*/ 	.word	0xffffffff


	//   ....[51]....
        /*03ac*/ 	.word	0xffffffff


	//   ....[52]....
        /*03b0*/ 	.word	0xffffffff


	//   ....[53]....
        /*03b4*/ 	.word	0xffffffff


	//   ....[54]....
        /*03b8*/ 	.word	0xffffffff


	//   ....[55]....
        /*03bc*/ 	.word	0xffffffff


	//   ....[56]....
        /*03c0*/ 	.word	0xffffffff


	//   ....[57]....
        /*03c4*/ 	.word	0xffffffff


	//   ....[58]....
        /*03c8*/ 	.word	0xffffffff


	//   ....[59]....
        /*03cc*/ 	.word	0xffffffff


	//   ....[60]....
        /*03d0*/ 	.word	0xffffffff


	//   ....[61]....
        /*03d4*/ 	.word	0xffffffff


	//   ....[62]....
        /*03d8*/ 	.word	0xffffffff


	//   ....[63]....
        /*03dc*/ 	.word	0xffffffff


	//   ....[64]....
        /*03e0*/ 	.word	0xffffffff


	//   ....[65]....
        /*03e4*/ 	.word	0xffffffff


	//   ....[66]....
        /*03e8*/ 	.word	0xffffffff


	//   ....[67]....
        /*03ec*/ 	.word	0xffffffff


	//   ....[68]....
        /*03f0*/ 	.word	0xffffffff


	//   ....[69]....
        /*03f4*/ 	.word	0xffffffff


	//   ....[70]....
        /*03f8*/ 	.word	0xffffffff


	//   ....[71]....
        /*03fc*/ 	.word	0xffffffff


	//   ....[72]....
        /*0400*/ 	.word	0xffffffff


	//   ....[73]....
        /*0404*/ 	.word	0xffffffff


	//   ....[74]....
        /*0408*/ 	.word	0xffffffff


	//   ....[75]....
        /*040c*/ 	.word	0xffffffff


	//   ....[76]....
        /*0410*/ 	.word	0xffffffff


	//   ....[77]....
        /*0414*/ 	.word	0xffffffff


	//   ....[78]....
        /*0418*/ 	.word	0xffffffff


	//   ....[79]....
        /*041c*/ 	.word	0xffffffff


	//   ....[80]....
        /*0420*/ 	.word	0xffffffff


	//   ....[81]....
        /*0424*/ 	.word	0xffffffff


	//   ....[82]....
        /*0428*/ 	.word	0xffffffff


	//   ....[83]....
        /*042c*/ 	.word	0xffffffff


	//   ....[84]....
        /*0430*/ 	.word	0xffffffff


	//   ....[85]....
        /*0434*/ 	.word	0xffffffff


	//   ....[86]....
        /*0438*/ 	.word	0xffffffff


	//   ....[87]....
        /*043c*/ 	.word	0xffffffff


	//   ....[88]....
        /*0440*/ 	.word	0xffffffff


	//   ....[89]....
        /*0444*/ 	.word	0xffffffff


	//   ....[90]....
        /*0448*/ 	.word	0xffffffff


	//   ....[91]....
        /*044c*/ 	.word	0xffffffff


	//   ....[92]....
        /*0450*/ 	.word	0xffffffff


	//   ....[93]....
        /*0454*/ 	.word	0xffffffff


	//   ....[94]....
        /*0458*/ 	.word	0xffffffff


	//   ....[95]....
        /*045c*/ 	.word	0xffffffff


	//   ....[96]....
        /*0460*/ 	.word	0xffffffff


	//   ....[97]....
        /*0464*/ 	.word	0xffffffff


	//   ....[98]....
        /*0468*/ 	.word	0xffffffff


	//   ....[99]....
        /*046c*/ 	.word	0xffffffff


	//   ....[100]....
        /*0470*/ 	.word	0xffffffff


	//   ....[101]....
        /*0474*/ 	.word	0xffffffff


	//   ....[102]....
        /*0478*/ 	.word	0xffffffff


	//   ....[103]....
        /*047c*/ 	.word	0xffffffff


	//   ....[104]....
        /*0480*/ 	.word	0xffffffff


	//   ....[105]....
        /*0484*/ 	.word	0xffffffff


	//   ....[106]....
        /*0488*/ 	.word	0xffffffff


	//   ....[107]....
        /*048c*/ 	.word	0xffffffff


	//   ....[108]....
        /*0490*/ 	.word	0xffffffff


	//----- nvinfo : EIATTR_COOP_GROUP_INSTR_OFFSETS
	.align		4
.L_206:
        /*0494*/ 	.byte	0x04, 0x28
        /*0496*/ 	.short	(.L_208 - .L_207)


	//   ....[0]....
.L_207:
        /*0498*/ 	.word	0x00000090


	//   ....[1]....
        /*049c*/ 	.word	0x00001400


	//   ....[2]....
        /*04a0*/ 	.word	0x000014e0


	//   ....[3]....
        /*04a4*/ 	.word	0x00001680


	//   ....[4]....
        /*04a8*/ 	.word	0x000016b0


	//   ....[5]....
        /*04ac*/ 	.word	0x00001740


	//   ....[6]....
        /*04b0*/ 	.word	0x00001770


	//   ....[7]....
        /*04b4*/ 	.word	0x00001800


	//   ....[8]....
        /*04b8*/ 	.word	0x00001830


	//   ....[9]....
        /*04bc*/ 	.word	0x000018c0


	//   ....[10]....
        /*04c0*/ 	.word	0x000018f0


	//   ....[11]....
        /*04c4*/ 	.word	0x00001980


	//   ....[12]....
        /*04c8*/ 	.word	0x000019b0


	//   ....[13]....
        /*04cc*/ 	.word	0x00001a40


	//   ....[14]....
        /*04d0*/ 	.word	0x00001a70


	//   ....[15]....
        /*04d4*/ 	.word	0x00001af0


	//   ....[16]....
        /*04d8*/ 	.word	0x00001b30


	//   ....[17]....
        /*04dc*/ 	.word	0x00003430


	//   ....[18]....
        /*04e0*/ 	.word	0x00003ed0


	//   ....[19]....
        /*04e4*/ 	.word	0x00004f70


	//   ....[20]....
        /*04e8*/ 	.word	0x00005c30


	//   ....[21]....
        /*04ec*/ 	.word	0x00006240


	//   ....[22]....
        /*04f0*/ 	.word	0x00006280


	//   ....[23]....
        /*04f4*/ 	.word	0x000063a0


	//   ....[24]....
        /*04f8*/ 	.word	0x000063e0


	//   ....[25]....
        /*04fc*/ 	.word	0x00007180


	//   ....[26]....
        /*0500*/ 	.word	0x00007230


	//   ....[27]....
        /*0504*/ 	.word	0x00007460


	//   ....[28]....
        /*0508*/ 	.word	0x00007510


	//   ....[29]....
        /*050c*/ 	.word	0x0000ac70


	//   ....[30]....
        /*0510*/ 	.word	0x0000b860


	//   ....[31]....
        /*0514*/ 	.word	0x0000ba80


	//   ....[32]....
        /*0518*/ 	.word	0x0000c240


	//   ....[33]....
        /*051c*/ 	.word	0x0000d1f0


	//   ....[34]....
        /*0520*/ 	.word	0x0000d240


	//   ....[35]....
        /*0524*/ 	.word	0x0000d340


	//   ....[36]....
        /*0528*/ 	.word	0x0000d390


	//   ....[37]....
        /*052c*/ 	.word	0x0000d5e0


	//   ....[38]....
        /*0530*/ 	.word	0x0000d700


	//   ....[39]....
        /*0534*/ 	.word	0x0000d820


	//   ....[40]....
        /*0538*/ 	.word	0x0000d960


	//   ....[41]....
        /*053c*/ 	.word	0x00011ac0


	//   ....[42]....
        /*0540*/ 	.word	0x00011b00


	//   ....[43]....
        /*0544*/ 	.word	0x00011b90


	//   ....[44]....
        /*0548*/ 	.word	0x00011bd0


	//   ....[45]....
        /*054c*/ 	.word	0x00011de0


	//   ....[46]....
        /*0550*/ 	.word	0x00011e90


	//   ....[47]....
        /*0554*/ 	.word	0x00011f40


	//   ....[48]....
        /*0558*/ 	.word	0x000121b0


	//   ....[49]....
        /*055c*/ 	.word	0x00016180


	//   ....[50]....
        /*0560*/ 	.word	0x000170c0


	//   ....[51]....
        /*0564*/ 	.word	0x000172b0


	//   ....[52]....
        /*0568*/ 	.word	0x00017a40


	//   ....[53]....
        /*056c*/ 	.word	0x000187c0


	//   ....[54]....
        /*0570*/ 	.word	0x000188f0


	//   ....[55]....
        /*0574*/ 	.word	0x00018940


	//   ....[56]....
        /*0578*/ 	.word	0x00018aa0


	//   ....[57]....
        /*057c*/ 	.word	0x00018dd0


	//   ....[58]....
        /*0580*/ 	.word	0x00018f20


	//   ....[59]....
        /*0584*/ 	.word	0x00019070


	//   ....[60]....
        /*0588*/ 	.word	0x00019180


	//   ....[61]....
        /*058c*/ 	.word	0x0001b5e0


	//   ....[62]....
        /*0590*/ 	.word	0x0001b5f0


	//   ....[63]....
        /*0594*/ 	.word	0x0001b600


	//   ....[64]....
        /*0598*/ 	.word	0x0001b610


	//   ....[65]....
        /*059c*/ 	.word	0x0001b640


	//   ....[66]....
        /*05a0*/ 	.word	0x0001b660


	//   ....[67]....
        /*05a4*/ 	.word	0x0001b680


	//   ....[68]....
        /*05a8*/ 	.word	0x0001b690


	//   ....[69]....
        /*05ac*/ 	.word	0x0001c970


	//   ....[70]....
        /*05b0*/ 	.word	0x0001c9e0


	//   ....[71]....
        /*05b4*/ 	.word	0x0001ca10


	//   ....[72]....
        /*05b8*/ 	.word	0x0001ca40


	//   ....[73]....
        /*05bc*/ 	.word	0x0001ca80


	//   ....[74]....
        /*05c0*/ 	.word	0x0001cab0


	//   ....[75]....
        /*05c4*/ 	.word	0x0001cae0


	//   ....[76]....
        /*05c8*/ 	.word	0x0001caf0


	//   ....[77]....
        /*05cc*/ 	.word	0x0001cbd0


	//   ....[78]....
        /*05d0*/ 	.word	0x0001cc30


	//   ....[79]....
        /*05d4*/ 	.word	0x0001cc60


	//   ....[80]....
        /*05d8*/ 	.word	0x0001ccc0


	//   ....[81]....
        /*05dc*/ 	.word	0x0001ccd0


	//   ....[82]....
        /*05e0*/ 	.word	0x0001cce0


	//   ....[83]....
        /*05e4*/ 	.word	0x0001cd00


	//   ....[84]....
        /*05e8*/ 	.word	0x0001cd60


	//   ....[85]....
        /*05ec*/ 	.word	0x0001ce10


	//   ....[86]....
        /*05f0*/ 	.word	0x0001ce20


	//   ....[87]....
        /*05f4*/ 	.word	0x0001ce50


	//   ....[88]....
        /*05f8*/ 	.word	0x0001ce60


	//   ....[89]....
        /*05fc*/ 	.word	0x0001ce70


	//   ....[90]....
        /*0600*/ 	.word	0x0001ce80


	//   ....[91]....
        /*0604*/ 	.word	0x0001cf00


	//   ....[92]....
        /*0608*/ 	.word	0x0001cf10


	//   ....[93]....
        /*060c*/ 	.word	0x0001d670


	//   ....[94]....
        /*0610*/ 	.word	0x0001d6b0


	//   ....[95]....
        /*0614*/ 	.word	0x0001d6e0


	//   ....[96]....
        /*0618*/ 	.word	0x0001d710


	//   ....[97]....
        /*061c*/ 	.word	0x0001d740


	//   ....[98]....
        /*0620*/ 	.word	0x0001d770


	//   ....[99]....
        /*0624*/ 	.word	0x0001d7a0


	//   ....[100]....
        /*0628*/ 	.word	0x0001d7c0


	//   ....[101]....
        /*062c*/ 	.word	0x0001d7e0


	//   ....[102]....
        /*0630*/ 	.word	0x0001d810


	//   ....[103]....
        /*0634*/ 	.word	0x0001d820


	//   ....[104]....
        /*0638*/ 	.word	0x0001d830


	//   ....[105]....
        /*063c*/ 	.word	0x0001d840


	//   ....[106]....
        /*0640*/ 	.word	0x0001d850


	//   ....[107]....
        /*0644*/ 	.word	0x0001d880


	//   ....[108]....
        /*0648*/ 	.word	0x0001d8a0


	//----- nvinfo : EIATTR_EXIT_INSTR_OFFSETS
	.align		4
.L_208:
        /*064c*/ 	.byte	0x04, 0x1c
        /*064e*/ 	.short	(.L_210 - .L_209)


	//   ....[0]....
.L_209:
        /*0650*/ 	.word	0x00000370


	//   ....[1]....
        /*0654*/ 	.word	0x0001cfb0


	//   ....[2]....
        /*0658*/ 	.word	0x0001cff0


	//   ....[3]....
        /*065c*/ 	.word	0x0001da00


	//   ....[4]....
        /*0660*/ 	.word	0x0001da40


	//----- nvinfo : EIATTR_CTAIDZ_USED
	.align		4
.L_210:
        /*0664*/ 	.byte	0x01, 0x04
	.zero		2


	//----- nvinfo : EIATTR_MAX_THREADS
	.align		4
        /*0668*/ 	.byte	0x04, 0x05
        /*066a*/ 	.short	(.L_212 - .L_211)
.L_211:
        /*066c*/ 	.word	0x00000080
        /*0670*/ 	.word	0x00000001
        /*0674*/ 	.word	0x00000001


	//----- nvinfo : EIATTR_CRS_STACK_SIZE
	.align		4
.L_212:
        /*0678*/ 	.byte	0x04, 0x1e
        /*067a*/ 	.short	(.L_214 - .L_213)
.L_213:
        /*067c*/ 	.word	0x00000000
.L_214:


//--------------------- .nv.info._ZN7cutlass13device_kernelIN5flash19enable_sm80_to_sm89INS1_16FlashAttnFwdSm80INS1_25CollectiveMainloopFwdSm80ILi4ELi1ELb0EN4cute5tupleIJNS5_1CILi128EEENS7_ILi96EEENS7_ILi64EEEEEELi64ENS_10bfloat16_tEfNS_4arch4Sm80ELb0ELb1ELb1ELb1ELb0ELb1ELb1ELb0EEENS1_21CollectiveEpilogueFwdINS6_IJS8_SA_S9_EEENS6_IJNS7_ILi1EEESI_SI_EEESC_SE_Li128ELb1ELb1ELb0ELb0EEENS1_19SingleTileSchedulerILb1ELb0ELb1ELi128EEEEEEEEEvNT_6ParamsE --------------------------
	.section	.nv.info._ZN7cutlass13device_kernelIN5flash19enable_sm80_to_sm89INS1_16FlashAttnFwdSm80INS1_25CollectiveMainloopFwdSm80ILi4ELi1ELb0EN4cute5tupleIJNS5_1CILi128EEENS7_ILi96EEENS7_ILi64EEEEEELi64ENS_10bfloat16_tEfNS_4arch4Sm80ELb0ELb1ELb1ELb1ELb0ELb1ELb1ELb0EEENS1_21CollectiveEpilogueFwdINS6_IJS8_SA_S9_EEENS6_IJNS7_ILi1EEESI_SI_EEESC_SE_Li128ELb1ELb1ELb0ELb0EEENS1_19SingleTileSchedulerILb1ELb0ELb1ELi128EEEEEEEEEvNT_6ParamsE,"",@"SHT_CUDA_INFO"
	.sectionflags	@""
	.align	4


	//----- nvinfo : EIATTR_CUDA_API_VERSION
	.align		4
        /*0000*/ 	.byte	0x04, 0x37
        /*0002*/ 	.short	(.L_216 - .L_215)
.L_215:
        /*0004*/ 	.word	0x00000082


	//----- nvinfo : EIATTR_SW2861232_WAR
	.align		4
.L_216:
        /*0008*/ 	.byte	0x01, 0x35
	.zero		2


	//----- nvinfo : EIATTR_PARAM_CBANK
	.align		4
        /*000c*/ 	.byte	0x04, 0x0a
        /*000e*/ 	.short	(.L_218 - .L_217)
	.align		4
.L_217:
        /*0010*/ 	.word	index@(.nv.constant0._ZN7cutlass13device_kernelIN5flash19enable_sm80_to_sm89INS1_16FlashAttnFwdSm80INS1_25CollectiveMainloopFwdSm80ILi4ELi1ELb0EN4cute5tupleIJNS5_1CILi128EEENS7_ILi96EEENS7_ILi64EEEEEELi64ENS_10bfloat16_tEfNS_4arch4Sm80ELb0ELb1ELb1ELb1ELb0ELb1ELb1ELb0EEENS1_21CollectiveEpilogueFwdINS6_IJS8_SA_S9_EEENS6_IJNS7_ILi1EEESI_SI_EEESC_SE_Li128ELb1ELb1ELb0ELb0EEENS1_19SingleTileSchedulerILb1ELb0ELb1ELi128EEEEEEEEEvNT_6ParamsE)
        /*0014*/ 	.short	0x0160
        /*0016*/ 	.short	0x0418


	//----- nvinfo : EIATTR_CBANK_PARAM_SIZE
	.align		4
.L_218:
        /*0018*/ 	.byte	0x03, 0x19
        /*001a*/ 	.short	0x0418


	//----- nvinfo : EIATTR_KPARAM_INFO
	.align		4
        /*001c*/ 	.byte	0x04, 0x17
        /*001e*/ 	.short	(.L_220 - .L_219)
.L_219:
        /*0020*/ 	.word	0x00000000
        /*0024*/ 	.short	0x0000
        /*0026*/ 	.short	0x0000
        /*0028*/ 	.byte	0x00, 0xf0, 0x61, 0x10


	//----- nvinfo : EIATTR_MAXREG_COUNT
	.align		4
.L_220:
        /*002c*/ 	.byte	0x03, 0x1b
        /*002e*/ 	.short	0x00ff


	//----- nvinfo : EIATTR_NUM_BARRIERS
	.align		4
        /*0030*/ 	.byte	0x02, 0x4c
        /*0032*/ 	.byte	0x02
	.zero		1


	//----- nvinfo : EIATTR_ANNOTATIONS
	.align		4
        /*0034*/ 	.byte	0x04, 0x55
        /*0036*/ 	.short	(.L_222 - .L_221)


	//   ....[0]....
.L_221:
        /* <DEDUP_REMOVED lines=62> */


	//----- nvinfo : EIATTR_MERCURY_ISA_VERSION
	.align		4
.L_222:
        /*0400*/ 	.byte	0x03, 0x5f
        /*0402*/ 	.short	0x0000


	//----- nvinfo : EIATTR_COOP_GROUP_MASK_REGIDS
	.align		4
        /*0404*/ 	.byte	0x04, 0x29
        /*0406*/ 	.short	(.L_224 - .L_223)


	//   ....[0]....
.L_223:
        /*0408*/ 	.word	0xffffffff


	//   ....[1]....
        /*040c*/ 	.word	0xffffffff


	//   ....[2]....
        /*0410*/ 	.word	0xffffffff


	//   ....[3]....
        /*0414*/ 	.word	0xffffffff


	//   ....[4]....
        /*0418*/ 	.word	0xffffffff


	//   ....[5]....
        /*041c*/ 	.word	0xffffffff


	//   ....[6]....
        /*0420*/ 	.word	0xffffffff


	//   ....[7]....
        /*0424*/ 	.word	0xffffffff


	//   ....[8]....
        /*0428*/ 	.word	0xffffffff


	//   ....[9]....
        /*042c*/ 	.word	0xffffffff


	//   ....[10]....
        /*0430*/ 	.word	0xffffffff


	//   ....[11]....
        /*0434*/ 	.word	0xffffffff


	//   ....[12]....
        /*0438*/ 	.word	0xffffffff


	//   ....[13]....
        /*043c*/ 	.word	0xffffffff


	//   ....[14]....
        /*0440*/ 	.word	0xffffffff


	//   ....[15]....
        /*0444*/ 	.word	0xffffffff


	//   ....[16]....
        /*0448*/ 	.word	0xffffffff


	//   ....[17]....
        /*044c*/ 	.word	0xffffffff


	//   ....[18]....
        /*0450*/ 	.word	0xffffffff


	//   ....[19]....
        /*0454*/ 	.word	0xffffffff


	//   ....[20]....
        /*0458*/ 	.word	0xffffffff


	//   ....[21]....
        /*045c*/ 	.word	0xffffffff


	//   ....[22]....
        /*0460*/ 	.word	0xffffffff


	//   ....[23]....
        /*0464*/ 	.word	0xffffffff


	//   ....[24]....
        /*0468*/ 	.word	0xffffffff


	//   ....[25]....
        /*046c*/ 	.word	0xffffffff


	//   ....[26]....
        /*0470*/ 	.word	0xffffffff


	//   ....[27]....
        /*0474*/ 	.word	0xffffffff


	//   ....[28]....
        /*0478*/ 	.word	0xffffffff


	//   ....[29]....
        /*047c*/ 	.word	0xffffffff


	//   ....[30]....
        /*0480*/ 	.word	0xffffffff


	//   ....[31]....
        /*0484*/ 	.word	0xffffffff


	//   ....[32]....
        /*0488*/ 	.word	0xffffffff


	//   ....[33]....
        /*048c*/ 	.word	0xffffffff


	//   ....[34]....
        /*0490*/ 	.word	0xffffffff


	//   ....[35]....
        /*0494*/ 	.word	0xffffffff


	//   ....[36]....
        /*0498*/ 	.word	0xffffffff


	//   ....[37]....
        /*049c*/ 	.word	0xffffffff


	//   ....[38]....
        /*04a0*/ 	.word	0xffffffff


	//   ....[39]....
        /*04a4*/ 	.word	0xffffffff


	//   ....[40]....
        /*04a8*/ 	.word	0xffffffff


	//   ....[41]....
        /*04ac*/ 	.word	0xffffffff


	//   ....[42]....
        /*04b0*/ 	.word	0xffffffff


	//   ....[43]....
        /*04b4*/ 	.word	0xffffffff


	//   ....[44]....
        /*04b8*/ 	.word	0xffffffff


	//   ....[45]....
        /*04bc*/ 	.word	0xffffffff


	//   ....[46]....
        /*04c0*/ 	.word	0xffffffff


	//   ....[47]....
        /*04c4*/ 	.word	0xffffffff


	//   ....[48]....
        /*04c8*/ 	.word	0xffffffff


	//   ....[49]....
        /*04cc*/ 	.word	0xffffffff


	//   ....[50]....
        /*04d0*/ 	.word	0xffffffff


	//   ....[51]....
        /*04d4*/ 	.word	0xffffffff


	//   ....[52]....
        /*04d8*/ 	.word	0xffffffff


	//   ....[53]....
        /*04dc*/ 	.word	0xffffffff


	//   ....[54]....
        /*04e0*/ 	.word	0xffffffff


	//   ....[55]....
        /*04e4*/ 	.word	0xffffffff


	//   ....[56]....
        /*04e8*/ 	.word	0xffffffff


	//   ....[57]....
        /*04ec*/ 	.word	0xffffffff


	//   ....[58]....
        /*04f0*/ 	.word	0xffffffff


	//   ....[59]....
        /*04f4*/ 	.word	0xffffffff


	//   ....[60]....
        /*04f8*/ 	.word	0xffffffff


	//   ....[61]....
        /*04fc*/ 	.word	0xffffffff


	//   ....[62]....
        /*0500*/ 	.word	0xffffffff


	//   ....[63]....
        /*0504*/ 	.word	0xffffffff


	//   ....[64]....
        /*0508*/ 	.word	0xffffffff


	//   ....[65]....
        /*050c*/ 	.word	0xffffffff


	//   ....[66]....
        /*0510*/ 	.word	0xffffffff


	//   ....[67]....
        /*0514*/ 	.word	0xffffffff


	//   ....[68]....
        /*0518*/ 	.word	0xffffffff


	//   ....[69]....
        /*051c*/ 	.word	0xffffffff


	//   ....[70]....
        /*0520*/ 	.word	0xffffffff


	//   ....[71]....
        /*0524*/ 	.word	0xffffffff


	//   ....[72]....
        /*0528*/ 	.word	0xffffffff


	//   ....[73]....
        /*052c*/ 	.word	0xffffffff


	//   ....[74]....
        /*0530*/ 	.word	0xffffffff


	//   ....[75]....
        /*0534*/ 	.word	0xffffffff


	//   ....[76]....
        /*0538*/ 	.word	0xffffffff


	//   ....[77]....
        /*053c*/ 	.word	0xffffffff


	//   ....[78]....
        /*0540*/ 	.word	0xffffffff


	//   ....[79]....
        /*0544*/ 	.word	0xffffffff


	//   ....[80]....
        /*0548*/ 	.word	0xffffffff


	//   ....[81]....
        /*054c*/ 	.word	0xffffffff


	//   ....[82]....
        /*0550*/ 	.word	0xffffffff


	//   ....[83]....
        /*0554*/ 	.word	0xffffffff


	//   ....[84]....
        /*0558*/ 	.word	0xffffffff


	//   ....[85]....
        /*055c*/ 	.word	0xffffffff


	//   ....[86]....
        /*0560*/ 	.word	0xffffffff


	//   ....[87]....
        /*0564*/ 	.word	0xffffffff


	//   ....[88]....
        /*0568*/ 	.word	0xffffffff


	//   ....[89]....
        /*056c*/ 	.word	0xffffffff


	//   ....[90]....
        /*0570*/ 	.word	0xffffffff


	//   ....[91]....
        /*0574*/ 	.word	0xffffffff


	//   ....[92]....
        /*0578*/ 	.word	0xffffffff


	//   ....[93]....
        /*057c*/ 	.word	0xffffffff


	//   ....[94]....
        /*0580*/ 	.word	0xffffffff


	//   ....[95]....
        /*0584*/ 	.word	0xffffffff


	//   ....[96]....
        /*0588*/ 	.word	0xffffffff


	//   ....[97]....
        /*058c*/ 	.word	0xffffffff


	//   ....[98]....
        /*0590*/ 	.word	0xffffffff


	//   ....[99]....
        /*0594*/ 	.word	0xffffffff


	//   ....[100]....
        /*0598*/ 	.word	0xffffffff


	//   ....[101]....
        /*059c*/ 	.word	0xffffffff


	//   ....[102]....
        /*05a0*/ 	.word	0xffffffff


	//   ....[103]....
        /*05a4*/ 	.word	0xffffffff


	//   ....[104]....
        /*05a8*/ 	.word	0xffffffff


	//   ....[105]....
        /*05ac*/ 	.word	0xffffffff


	//   ....[106]....
        /*05b0*/ 	.word	0xffffffff


	//   ....[107]....
        /*05b4*/ 	.word	0xffffffff


	//   ....[108]....
        /*05b8*/ 	.word	0xffffffff


	//   ....[109]....
        /*05bc*/ 	.word	0xffffffff


	//   ....[110]....
        /*05c0*/ 	.word	0xffffffff


	//   ....[111]....
        /*05c4*/ 	.word	0xffffffff


	//   ....[112]....
        /*05c8*/ 	.word	0xffffffff


	//   ....[113]....
        /*05cc*/ 	.word	0xffffffff


	//   ....[114]....
        /*05d0*/ 	.word	0xffffffff


	//   ....[115]....
        /*05d4*/ 	.word	0xffffffff


	//   ....[116]....
        /*05d8*/ 	.word	0xffffffff


	//   ....[117]....
        /*05dc*/ 	.word	0xffffffff


	//   ....[118]....
        /*05e0*/ 	.word	0xffffffff


	//   ....[119]....
        /*05e4*/ 	.word	0xffffffff


	//   ....[120]....
        /*05e8*/ 	.word	0xffffffff


	//   ....[121]....
        /*05ec*/ 	.word	0xffffffff


	//   ....[122]....
        /*05f0*/ 	.word	0xffffffff


	//   ....[123]....
        /*05f4*/ 	.word	0xffffffff


	//   ....[124]....
        /*05f8*/ 	.word	0xffffffff


	//   ....[125]....
        /*05fc*/ 	.word	0xffffffff


	//   ....[126]....
        /*0600*/ 	.word	0xffffffff


	//   ....[127]....
        /*0604*/ 	.word	0xffffffff


	//   ....[128]....
        /*0608*/ 	.word	0xffffffff


	//   ....[129]....
        /*060c*/ 	.word	0xffffffff


	//   ....[130]....
        /*0610*/ 	.word	0xffffffff


	//   ....[131]....
        /*0614*/ 	.word	0xffffffff


	//   ....[132]....
        /*0618*/ 	.word	0xffffffff


	//   ....[133]....
        /*061c*/ 	.word	0xffffffff


	//   ....[134]....
        /*0620*/ 	.word	0xffffffff


	//   ....[135]....
        /*0624*/ 	.word	0xffffffff


	//   ....[136]....
        /*0628*/ 	.word	0xffffffff


	//   ....[137]....
        /*062c*/ 	.word	0xffffffff


	//   ....[138]....
        /*0630*/ 	.word	0xffffffff


	//   ....[139]....
        /*0634*/ 	.word	0xffffffff


	//   ....[140]....
        /*0638*/ 	.word	0xffffffff


	//----- nvinfo : EIATTR_COOP_GROUP_INSTR_OFFSETS
	.align		4
.L_224:
        /*063c*/ 	.byte	0x04, 0x28
        /*063e*/ 	.short	(.L_226 - .L_225)


	//   ....[0]....
.L_225:
        /*0640*/ 	.word	0x00000090


	//   ....[1]....
        /*0644*/ 	.word	0x00007700


	//   ....[2]....
        /*0648*/ 	.word	0x00007720


	//   ....[3]....
        /*064c*/ 	.word	0x00007930


	//   ....[4]....
        /*0650*/ 	.word	0x00007960


	//   ....[5]....
        /*0654*/ 	.word	0x000079f0


	//   ....[6]....
        /*0658*/ 	.word	0x00007a20


	//   ....[7]....
        /*065c*/ 	.word	0x00007ab0


	//   ....[8]....
        /*0660*/ 	.word	0x00007ae0


	//   ....[9]....
        /*0664*/ 	.word	0x00007b70


	//   ....[10]....
        /*0668*/ 	.word	0x00007ba0


	//   ....[11]....
        /*066c*/ 	.word	0x00007c30


	//   ....[12]....
        /*0670*/ 	.word	0x00007c60


	//   ....[13]....
        /*0674*/ 	.word	0x00007cf0


	//   ....[14]....
        /*0678*/ 	.word	0x00007d20


	//   ....[15]....
        /*067c*/ 	.word	0x00007dd0


	//   ....[16]....
        /*0680*/ 	.word	0x00007df0


	//   ....[17]....
        /*0684*/ 	.word	0x000085c0


	//   ....[18]....
        /*0688*/ 	.word	0x000085e0


	//   ....[19]....
        /*068c*/ 	.word	0x000085f0


	//   ....[20]....
        /*0690*/ 	.word	0x00008600


	//   ....[21]....
        /*0694*/ 	.word	0x00008770


	//   ....[22]....
        /*0698*/ 	.word	0x000087b0


	//   ....[23]....
        /*069c*/ 	.word	0x00008800


	//   ....[24]....
        /*06a0*/ 	.word	0x00008840


	//   ....[25]....
        /*06a4*/ 	.word	0x00008a10


	//   ....[26]....
        /*06a8*/ 	.word	0x00008a50


	//   ....[27]....
        /*06ac*/ 	.word	0x00008aa0


	//   ....[28]....
        /*06b0*/ 	.word	0x00008ae0


	//   ....[29]....
        /*06b4*/ 	.word	0x00008cd0


	//   ....[30]....
        /*06b8*/ 	.word	0x00008d10


	//   ....[31]....
        /*06bc*/ 	.word	0x00008d60


	//   ....[32]....
        /*06c0*/ 	.word	0x00008da0


	//   ....[33]....
        /*06c4*/ 	.word	0x0000ac80


	//   ....[34]....
        /*06c8*/ 	.word	0x0000aca0


	//   ....[35]....
        /*06cc*/ 	.word	0x0000acd0


	//   ....[36]....
        /*06d0*/ 	.word	0x0000ace0


	//   ....[37]....
        /*06d4*/ 	.word	0x0000adc0


	//   ....[38]....
        /*06d8*/ 	.word	0x0000ae00


	//   ....[39]....
        /*06dc*/ 	.word	0x0000ae20


	//   ....[40]....
        /*06e0*/ 	.word	0x0000ae30


	//   ....[41]....
        /*06e4*/ 	.word	0x0000aff0


	//   ....[42]....
        /*06e8*/ 	.word	0x0000b030


	//   ....[43]....
        /*06ec*/ 	.word	0x0000b050


	//   ....[44]....
        /*06f0*/ 	.word	0x0000b060


	//   ....[45]....
        /*06f4*/ 	.word	0x0000b160


	//   ....[46]....
        /*06f8*/ 	.word	0x0000b1a0


	//   ....[47]....
        /*06fc*/ 	.word	0x0000b200


	//   ....[48]....
        /*0700*/ 	.word	0x0000b230


	//   ....[49]....
        /*0704*/ 	.word	0x0000e4d0


	//   ....[50]....
        /*0708*/ 	.word	0x0000e710


	//   ....[51]....
        /*070c*/ 	.word	0x0000f2e0


	//   ....[52]....
        /*0710*/ 	.word	0x0000fd30


	//   ....[53]....
        /*0714*/ 	.word	0x00010d20


	//   ....[54]....
        /*0718*/ 	.word	0x00010e60


	//   ....[55]....
        /*071c*/ 	.word	0x00010f90


	//   ....[56]....
        /*0720*/ 	.word	0x000110c0


	//   ....[57]....
        /*0724*/ 	.word	0x000117a0


	//   ....[58]....
        /*0728*/ 	.word	0x00011830


	//   ....[59]....
        /*072c*/ 	.word	0x000118b0


	//   ....[60]....
        /*0730*/ 	.word	0x000119b0


	//   ....[61]....
        /*0734*/ 	.word	0x000154c0


	//   ....[62]....
        /*0738*/ 	.word	0x00016140


	//   ....[63]....
        /*073c*/ 	.word	0x00016350


	//   ....[64]....
        /*0740*/ 	.word	0x00016b00


	//   ....[65]....
        /*0744*/ 	.word	0x000178d0


	//   ....[66]....
        /*0748*/ 	.word	0x00017a80


	//   ....[67]....
        /*074c*/ 	.word	0x00017cf0


	//   ....[68]....
        /*0750*/ 	.word	0x00017da0


	//   ....[69]....
        /*0754*/ 	.word	0x00017e20


	//   ....[70]....
        /*0758*/ 	.word	0x00017ed0


	//   ....[71]....
        /*075c*/ 	.word	0x00018190


	//   ....[72]....
        /*0760*/ 	.word	0x00018290


	//   ....[73]....
        /*0764*/ 	.word	0x0001c230


	//   ....[74]....
        /*0768*/ 	.word	0x0001c2c0


	//   ....[75]....
        /*076c*/ 	.word	0x0001c3b0


	//   ....[76]....
        /*0770*/ 	.word	0x0001c3e0


	//   ....[77]....
        /*0774*/ 	.word	0x0001c590


	//   ....[78]....
        /*0778*/ 	.word	0x0001c630


	//   ....[79]....
        /*077c*/ 	.word	0x0001c740


	//   ....[80]....
        /*0780*/ 	.word	0x0001c9e0


	//   ....[81]....
        /*0784*/ 	.word	0x00020b50


	//   ....[82]....
        /*0788*/ 	.word	0x00021450


	//   ....[83]....
        /*078c*/ 	.word	0x00021630


	//   ....[84]....
        /*0790*/ 	.word	0x00021db0


	//   ....[85]....
        /*0794*/ 	.word	0x00022bb0


	//   ....[86]....
        /*0798*/ 	.word	0x00022c40


	//   ....[87]....
        /*079c*/ 	.word	0x00022d30


	//   ....[88]....
        /*07a0*/ 	.word	0x00022d80


	//   ....[89]....
        /*07a4*/ 	.word	0x00023140


	//   ....[90]....
        /*07a8*/ 	.word	0x00023280


	//   ....[91]....
        /*07ac*/ 	.word	0x00023380


	//   ....[92]....
        /*07b0*/ 	.word	0x000234e0


	//   ....[93]....
        /*07b4*/ 	.word	0x00025870


	//   ....[94]....
        /*07b8*/ 	.word	0x00025880


	//   ....[95]....
        /*07bc*/ 	.word	0x00025890


	//   ....[96]....
        /*07c0*/ 	.word	0x000258a0


	//   ....[97]....
        /*07c4*/ 	.word	0x000258d0


	//   ....[98]....
        /*07c8*/ 	.word	0x000258f0


	//   ....[99]....
        /*07cc*/ 	.word	0x00025910


	//   ....[100]....
        /*07d0*/ 	.word	0x00025920


	//   ....[101]....
        /*07d4*/ 	.word	0x00026c00


	//   ....[102]....
        /*07d8*/ 	.word	0x00026c60


	//   ....[103]....
        /*07dc*/ 	.word	0x00026c80


	//   ....[104]....
        /*07e0*/ 	.word	0x00026cb0


	//   ....[105]....
        /*07e4*/ 	.word	0x00026cf0


	//   ....[106]....
        /*07e8*/ 	.word	0x00026d20


	//   ....[107]....
        /*07ec*/ 	.word	0x00026d50


	//   ....[108]....
        /*07f0*/ 	.word	0x00026d80


	//   ....[109]....
        /*07f4*/ 	.word	0x00026e70


	//   ....[110]....
        /*07f8*/ 	.word	0x00026e80


	//   ....[111]....
        /*07fc*/ 	.word	0x00026ec0


	//   ....[112]....
        /*0800*/ 	.word	0x00026ef0


	//   ....[113]....
        /*0804*/ 	.word	0x00026f40


	//   ....[114]....
        /*0808*/ 	.word	0x00026f60


	//   ....[115]....
        /*080c*/ 	.word	0x00026f70


	//   ....[116]....
        /*0810*/ 	.word	0x00026fd0


	//   ....[117]....
        /*0814*/ 	.word	0x00027080


	//   ....[118]....
        /*0818*/ 	.word	0x000270b0


	//   ....[119]....
        /*081c*/ 	.word	0x000270e0


	//   ....[120]....
        /*0820*/ 	.word	0x00027100


	//   ....[121]....
        /*0824*/ 	.word	0x00027110


	//   ....[122]....
        /*0828*/ 	.word	0x00027120


	//   ....[123]....
        /*082c*/ 	.word	0x000271a0


	//   ....[124]....
        /*0830*/ 	.word	0x000271b0


	//   ....[125]....
        /*0834*/ 	.word	0x000278d0


	//   ....[126]....
        /*0838*/ 	.word	0x00027910


	//   ....[127]....
        /*083c*/ 	.word	0x00027940


	//   ....[128]....
        /*0840*/ 	.word	0x00027970


	//   ....[129]....
        /*0844*/ 	.word	0x000279a0


	//   ....[130]....
        /*0848*/ 	.word	0x000279d0


	//   ....[131]....
        /*084c*/ 	.word	0x00027a00


	//   ....[132]....
        /*0850*/ 	.word	0x00027a30


	//   ....[133]....
        /*0854*/ 	.word	0x00027a50


	//   ....[134]....
        /*0858*/ 	.word	0x00027a70


	//   ....[135]....
        /*085c*/ 	.word	0x00027a80


	//   ....[136]....
        /*0860*/ 	.word	0x00027a90


	//   ....[137]....
        /*0864*/ 	.word	0x00027aa0


	//   ....[138]....
        /*0868*/ 	.word	0x00027ab0


	//   ....[139]....
        /*086c*/ 	.word	0x00027ac0


	//   ....[140]....
        /*0870*/ 	.word	0x00027af0


	//----- nvinfo : EIATTR_EXIT_INSTR_OFFSETS
	.align		4
.L_226:
        /*0874*/ 	.byte	0x04, 0x1c
        /*0876*/ 	.short	(.L_228 - .L_227)


	//   ....[0]....
.L_227:
        /*0878*/ 	.word	0x00000370


	//   ....[1]....
        /*087c*/ 	.word	0x00027250


	//   ....[2]....
        /*0880*/ 	.word	0x00027290


	//   ....[3]....
        /*0884*/ 	.word	0x00027c80


	//   ....[4]....
        /*0888*/ 	.word	0x00027cc0


	//----- nvinfo : EIATTR_CTAIDZ_USED
	.align		4
.L_228:
        /*088c*/ 	.byte	0x01, 0x04
	.zero		2


	//----- nvinfo : EIATTR_MAX_THREADS
	.align		4
        /*0890*/ 	.byte	0x04, 0x05
        /*0892*/ 	.short	(.L_230 - .L_229)
.L_229:
        /*0894*/ 	.word	0x00000080
        /*0898*/ 	.word	0x00000001
        /*089c*/ 	.word	0x00000001


	//----- nvinfo : EIATTR_CRS_STACK_SIZE
	.align		4
.L_230:
        /*08a0*/ 	.byte	0x04, 0x1e
        /*08a2*/ 	.short	(.L_232 - .L_231)
.L_231:
        /*08a4*/ 	.word	0x00000000
.L_232:


//--------------------- .nv.info._ZN7cutlass13device_kernelIN5flash19enable_sm80_to_sm89INS1_16FlashAttnFwdSm80INS1_25CollectiveMainloopFwdSm80ILi4ELi1ELb0EN4cute5tupleIJNS5_1CILi128EEENS7_ILi112EEENS7_ILi64EEEEEELi64ENS_10bfloat16_tEfNS_4arch4Sm80ELb1ELb0ELb1ELb0ELb0ELb0ELb1ELb0EEENS1_21CollectiveEpilogueFwdINS6_IJS8_SA_S9_EEENS6_IJNS7_ILi1EEESI_SI_EEESC_SE_Li128ELb0ELb1ELb0ELb0EEENS1_30DynamicPersistentTileSchedulerILi128ELi128ELb0ELb1ELb0EEEEEEEEEvNT_6ParamsE --------------------------
	.section	.nv.info._ZN7cutlass13device_kernelIN5flash19enable_sm80_to_sm89INS1_16FlashAttnFwdSm80INS1_25CollectiveMainloopFwdSm80ILi4ELi1ELb0EN4cute5tupleIJNS5_1CILi128EEENS7_ILi112EEENS7_ILi64EEEEEELi64ENS_10bfloat16_tEfNS_4arch4Sm80ELb1ELb0ELb1ELb0ELb0ELb0ELb1ELb0EEENS1_21CollectiveEpilogueFwdINS6_IJS8_SA_S9_EEENS6_IJNS7_ILi1EEESI_SI_EEESC_SE_Li128ELb0ELb1ELb0ELb0EEENS1_30DynamicPersistentTileSchedulerILi128ELi128ELb0ELb1ELb0EEEEEEEEEvNT_6ParamsE,"",@"SHT_CUDA_INFO"
	.sectionflags	@""
	.align	4


	//----- nvinfo : EIATTR_CUDA_API_VERSION
	.align		4
        /*0000*/ 	.byte	0x04, 0x37
        /*0002*/ 	.short	(.L_234 - .L_233)
.L_233:
        /*0004*/ 	.word	0x00000082


	//----- nvinfo : EIATTR_SW2861232_WAR
	.align		4
.L_234:
        /*0008*/ 	.byte	0x01, 0x35
	.zero		2


	//----- nvinfo : EIATTR_PARAM_CBANK
	.align		4
        /*000c*/ 	.byte	0x04, 0x0a
        /*000e*/ 	.short	(.L_236 - .L_235)
	.align		4
.L_235:
        /*0010*/ 	.word	index@(.nv.constant0._ZN7cutlass13device_kernelIN5flash19enable_sm80_to_sm89INS1_16FlashAttnFwdSm80INS1_25CollectiveMainloopFwdSm80ILi4ELi1ELb0EN4cute5tupleIJNS5_1CILi128EEENS7_ILi112EEENS7_ILi64EEEEEELi64ENS_10bfloat16_tEfNS_4arch4Sm80ELb1ELb0ELb1ELb0ELb0ELb0ELb1ELb0EEENS1_21CollectiveEpilogueFwdINS6_IJS8_SA_S9_EEENS6_IJNS7_ILi1EEESI_SI_EEESC_SE_Li128ELb0ELb1ELb0ELb0EEENS1_30DynamicPersistentTileSchedulerILi128ELi128ELb0ELb1ELb0EEEEEEEEEvNT_6ParamsE)
        /*0014*/ 	.short	0x0160
        /*0016*/ 	.short	0x0428


	//----- nvinfo : EIATTR_CBANK_PARAM_SIZE
	.align		4
.L_236:
        /*0018*/ 	.byte	0x03, 0x19
        /*001a*/ 	.short	0x0428


	//----- nvinfo : EIATTR_KPARAM_INFO
	.align		4
        /*001c*/ 	.byte	0x04, 0x17
        /*001e*/ 	.short	(.L_238 - .L_237)
.L_237:
        /*0020*/ 	.word	0x00000000
        /*0024*/ 	.short	0x0000
        /*0026*/ 	.short	0x0000
        /*0028*/ 	.byte	0x00, 0xf0, 0xa1, 0x10


	//----- nvinfo : EIATTR_MAXREG_COUNT
	.align		4
.L_238:
        /*002c*/ 	.byte	0x03, 0x1b
        /*002e*/ 	.short	0x00ff


	//----- nvinfo : EIATTR_NUM_BARRIERS
	.align		4
        /*0030*/ 	.byte	0x02, 0x4c
        /*0032*/ 	.byte	0x06
	.zero		1


	//----- nvinfo : EIATTR_ANNOTATIONS
	.align		4
        /*0034*/ 	.byte	0x04, 0x55
        /*0036*/ 	.short	(.L_240 - .L_239)


	//   ....[0]....
.L_239:
        /* <DEDUP_REMOVED lines=86> */


	//----- nvinfo : EIATTR_MERCURY_ISA_VERSION
	.align		4
.L_240:
        /*0580*/ 	.byte	0x03, 0x5f
        /*0582*/ 	.short	0x0000


	//----- nvinfo : EIATTR_INT_WARP_WIDE_INSTR_OFFSETS
	.align		4
        /*0584*/ 	.byte	0x04, 0x31
        /*0586*/ 	.short	(.L_242 - .L_241)


	//   ....[0]....
.L_241:
        /*0588*/ 	.word	0x000142f0


	//   ....[1]....
        /*058c*/ 	.word	0x00014370


	//----- nvinfo : EIATTR_COOP_GROUP_MASK_REGIDS
	.align		4
.L_242:
        /*0590*/ 	.byte	0x04, 0x29
        /*0592*/ 	.short	(.L_244 - .L_243)


	//   ....[0]....
.L_243:
        /*0594*/ 	.word	0xffffffff


	//   ....[1]....
        /*0598*/ 	.word	0xffffffff


	//   ....[2]....
        /*059c*/ 	.word	0xffffffff


	//   ....[3]....
        /*05a0*/ 	.word	0xffffffff


	//   ....[4]....
        /*05a4*/ 	.word	0xffffffff


	//   ....[5]....
        /*05a8*/ 	.word	0xffffffff


	//   ....[6]....
        /*05ac*/ 	.word	0xffffffff


	//   ....[7]....
        /*05b0*/ 	.word	0xffffffff


	//   ....[8]....
        /*05b4*/ 	.word	0xffffffff


	//   ....[9]....
        /*05b8*/ 	.word	0xffffffff


	//   ....[10]....
        /*05bc*/ 	.word	0xffffffff


	//   ....[11]....
        /*05c0*/ 	.word	0xffffffff


	//   ....[12]....
        /*05c4*/ 	.word	0xffffffff


	//   ....[13]....
        /*05c8*/ 	.word	0xffffffff


	//   ....[14]....
        /*05cc*/ 	.word	0xffffffff


	//   ....[15]....
        /*05d0*/ 	.word	0xffffffff


	//   ....[16]....
        /*05d4*/ 	.word	0xffffffff


	//   ....[17]....
        /*05d8*/ 	.word	0xffffffff


	//   ....[18]....
        /*05dc*/ 	.word	0xffffffff


	//   ....[19]....
        /*05e0*/ 	.word	0xffffffff


	//   ....[20]....
        /*05e4*/ 	.word	0xffffffff


	//   ....[21]....
        /*05e8*/ 	.word	0xffffffff


	//   ....[22]....
        /*05ec*/ 	.word	0xffffffff


	//   ....[23]....
        /*05f0*/ 	.word	0xffffffff


	//   ....[24]....
        /*05f4*/ 	.word	0xffffffff


	//   ....[25]....
        /*05f8*/ 	.word	0xffffffff


	//   ....[26]....
        /*05fc*/ 	.word	0xffffffff


	//   ....[27]....
        /*0600*/ 	.word	0xffffffff


	//   ....[28]....
        /*0604*/ 	.word	0xffffffff


	//   ....[29]....
        /*0608*/ 	.word	0xffffffff


	//   ....[30]....
        /*060c*/ 	.word	0xffffffff


	//   ....[31]....
        /*0610*/ 	.word	0xffffffff


	//   ....[32]....
        /*0614*/ 	.word	0xffffffff


	//   ....[33]....
        /*0618*/ 	.word	0xffffffff


	//   ....[34]....
        /*061c*/ 	.word	0xffffffff


	//   ....[35]....
        /*0620*/ 	.word	0xffffffff


	//   ....[36]....
        /*0624*/ 	.word	0xffffffff


	//   ....[37]....
        /*0628*/ 	.word	0xffffffff


	//   ....[38]....
        /*062c*/ 	.word	0xffffffff


	//   ....[39]....
        /*0630*/ 	.word	0xffffffff


	//   ....[40]....
        /*0634*/ 	.word	0xffffffff


	//   ....[41]....
        /*0638*/ 	.word	0xffffffff


	//   ....[42]....
        /*063c*/ 	.word	0xffffffff


	//   ....[43]....
        /*0640*/ 	.word	0xffffffff


	//   ....[44]....
        /*0644*/ 	.word	0xffffffff


	//   ....[45]....
        /*0648*/ 	.word	0xffffffff


	//   ....[46]....
        /*064c*/ 	.word	0xffffffff


	//   ....[47]....
        /*0650*/ 	.word	0xffffffff


	//   ....[48]....
        /*0654*/ 	.word	0xffffffff


	//   ....[49]....
        /*0658*/ 	.word	0xffffffff


	//   ....[50]....
        /*065c*/ 	.word	0xffffffff


	//   ....[51]....
        /*0660*/ 	.word	0xffffffff


	//   ....[52]....
        /*0664*/ 	.word	0xffffffff


	//   ....[53]....
        /*0668*/ 	.word	0xffffffff


	//   ....[54]....
        /*066c*/ 	.word	0xffffffff


	//   ....[55]....
        /*0670*/ 	.word	0xffffffff


	//   ....[56]....
        /*0674*/ 	.word	0xffffffff


	//   ....[57]....
        /*0678*/ 	.word	0xffffffff


	//   ....[58]....
        /*067c*/ 	.word	0xffffffff


	//   ....[59]....
        /*0680*/ 	.word	0xffffffff


	//   ....[60]....
        /*0684*/ 	.word	0xffffffff


	//   ....[61]....
        /*0688*/ 	.word	0xffffffff


	//   ....[62]....
        /*068c*/ 	.word	0xffffffff


	//   ....[63]....
        /*0690*/ 	.word	0xffffffff


	//   ....[64]....
        /*0694*/ 	.word	0xffffffff


	//   ....[65]....
        /*0698*/ 	.word	0xffffffff


	//   ....[66]....
        /*069c*/ 	.word	0xffffffff


	//   ....[67]....
        /*06a0*/ 	.word	0xffffffff


	//   ....[68]....
        /*06a4*/ 	.word	0xffffffff


	//   ....[69]....
        /*06a8*/ 	.word	0xffffffff


	//   ....[70]....
        /*06ac*/ 	.word	0xffffffff


	//   ....[71]....
        /*06b0*/ 	.word	0xffffffff


	//   ....[72]....
        /*06b4*/ 	.word	0xffffffff


	//   ....[73]....
        /*06b8*/ 	.word	0xffffffff


	//   ....[74]....
        /*06bc*/ 	.word	0xffffffff


	//   ....[75]....
        /*06c0*/ 	.word	0xffffffff


	//   ....[76]....
        /*06c4*/ 	.word	0xffffffff


	//   ....[77]....
        /*06c8*/ 	.word	0xffffffff


	//   ....[78]....
        /*06cc*/ 	.word	0xffffffff


	//   ....[79]....
        /*06d0*/ 	.word	0xffffffff


	//   ....[80]....
        /*06d4*/ 	.word	0xffffffff


	//   ....[81]....
        /*06d8*/ 	.word	0xffffffff


	//   ....[82]....
        /*06dc*/ 	.word	0xffffffff


	//   ....[83]....
        /*06e0*/ 	.word	0xffffffff


	//   ....[84]....
        /*06e4*/ 	.word	0xffffffff


	//   ....[85]....
        /*06e8*/ 	.word	0xffffffff


	//   ....[86]....
        /*06ec*/ 	.word	0xffffffff


	//   ....[87]....
        /*06f0*/ 	.word	0xffffffff


	//   ....[88]....
        /*06f4*/ 	.word	0xffffffff


	//   ....[89]....
        /*06f8*/ 	.word	0xffffffff


	//   ....[90]....
        /*06fc*/ 	.word	0xffffffff


	//   ....[91]....
        /*0700*/ 	.word	0xffffffff


	//   ....[92]....
        /*0704*/ 	.word	0xffffffff


	//   ....[93]....
        /*0708*/ 	.word	0xffffffff


	//   ....[94]....
        /*070c*/ 	.word	0xffffffff


	//   ....[95]....
        /*0710*/ 	.word	0xffffffff


	//   ....[96]....
        /*0714*/ 	.word	0xffffffff


	//   ....[97]....
        /*0718*/ 	.word	0xffffffff


	//   ....[98]....
        /*071c*/ 	.word	0xffffffff


	//   ....[99]....
        /*0720*/ 	.word	0xffffffff


	//   ....[100]....
        /*0724*/ 	.word	0xffffffff


	//   ....[101]....
        /*0728*/ 	.word	0xffffffff


	//   ....[102]....
        /*072c*/ 	.word	0xffffffff


	//   ....[103]....
        /*0730*/ 	.word	0xffffffff


	//   ....[104]....
        /*0734*/ 	.word	0xffffffff


	//   ....[105]....
        /*0738*/ 	.word	0xffffffff


	//   ....[106]....
        /*073c*/ 	.word	0xffffffff


	//   ....[107]....
        /*0740*/ 	.word	0xffffffff


	//   ....[108]....
        /*0744*/ 	.word	0xffffffff


	//   ....[109]....
        /*0748*/ 	.word	0xffffffff


	//   ....[110]....
        /*074c*/ 	.word	0xffffffff


	//   ....[111]....
        /*0750*/ 	.word	0xffffffff


	//   ....[112]....
        /*0754*/ 	.word	0xffffffff


	//   ....[113]....
        /*0758*/ 	.word	0xffffffff


	//   ....[114]....
        /*075c*/ 	.word	0xffffffff


	//   ....[115]....
        /*0760*/ 	.word	0xffffffff


	//   ....[116]....
        /*0764*/ 	.word	0xffffffff


	//   ....[117]....
        /*0768*/ 	.word	0xffffffff


	//   ....[118]....
        /*076c*/ 	.word	0xffffffff


	//   ....[119]....
        /*0770*/ 	.word	0xffffffff


	//   ....[120]....
        /*0774*/ 	.word	0xffffffff


	//   ....[121]....
        /*0778*/ 	.word	0xffffffff


	//   ....[122]....
        /*077c*/ 	.word	0xffffffff


	//   ....[123]....
        /*0780*/ 	.word	0xffffffff


	//   ....[124]....
        /*0784*/ 	.word	0xffffffff


	//   ....[125]....
        /*0788*/ 	.word	0xffffffff


	//   ....[126]....
        /*078c*/ 	.word	0xffffffff


	//   ....[127]....
        /*0790*/ 	.word	0xffffffff


	//   ....[128]....
        /*0794*/ 	.word	0xffffffff


	//   ....[129]....
        /*0798*/ 	.word	0xffffffff


	//   ....[130]....
        /*079c*/ 	.word	0xffffffff


	//   ....[131]....
        /*07a0*/ 	.word	0xffffffff


	//   ....[132]....
        /*07a4*/ 	.word	0xffffffff


	//   ....[133]....
        /*07a8*/ 	.word	0xffffffff


	//   ....[134]....
        /*07ac*/ 	.word	0xffffffff


	//   ....[135]....
        /*07b0*/ 	.word	0xffffffff


	//   ....[136]....
        /*07b4*/ 	.word	0xffffffff


	//   ....[137]....
        /*07b8*/ 	.word	0xffffffff


	//   ....[138]....
        /*07bc*/ 	.word	0xffffffff


	//   ....[139]....
        /*07c0*/ 	.word	0xffffffff


	//----- nvinfo : EIATTR_COOP_GROUP_INSTR_OFFSETS
	.align		4
.L_244:
        /*07c4*/ 	.byte	0x04, 0x28
        /*07c6*/ 	.short	(.L_246 - .L_245)


	//   ....[0]....
.L_245:
        /*07c8*/ 	.word	0x00000050


	//   ....[1]....
        /*07cc*/ 	.word	0x00001560


	//   ....[2]....
        /*07d0*/ 	.word	0x00001580


	//   ....[3]....
        /*07d4*/ 	.word	0x00001670


	//   ....[4]....
        /*07d8*/ 	.word	0x00001680


	//   ....[5]....
        /*07dc*/ 	.word	0x00001760


	//   ....[6]....
        /*07e0*/ 	.word	0x00001780


	//   ....[7]....
        /*07e4*/ 	.word	0x00001860


	//   ....[8]....
        /*07e8*/ 	.word	0x00001870


	//   ....[9]....
        /*07ec*/ 	.word	0x00001950


	//   ....[10]....
        /*07f0*/ 	.word	0x00001970


	//   ....[11]....
        /*07f4*/ 	.word	0x00001a50


	//   ....[12]....
        /*07f8*/ 	.word	0x00001a60


	//   ....[13]....
        /*07fc*/ 	.word	0x00001b40


	//   ....[14]....
        /*0800*/ 	.word	0x00001b60


	//   ....[15]....
        /*0804*/ 	.word	0x00001c40


	//   ....[16]....
        /*0808*/ 	.word	0x00001c50


	//   ....[17]....
        /*080c*/ 	.word	0x00004020


	//   ....[18]....
        /*0810*/ 	.word	0x00004050


	//   ....[19]....
        /*0814*/ 	.word	0x00004af0


	//   ....[20]....
        /*0818*/ 	.word	0x00004b70


	//   ....[21]....
        /*081c*/ 	.word	0x00004b90


	//   ....[22]....
        /*0820*/ 	.word	0x00004bb0


	//   ....[23]....
        /*0824*/ 	.word	0x00004c80


	//   ....[24]....
        /*0828*/ 	.word	0x00004fb0


	//   ....[25]....
        /*082c*/ 	.word	0x00005a40


	//   ....[26]....
        /*0830*/ 	.word	0x00005be0


	//   ....[27]....
        /*0834*/ 	.word	0x00005c30


	//   ....[28]....
        /*0838*/ 	.word	0x00005cb0


	//   ....[29]....
        /*083c*/ 	.word	0x00008c90


	//   ....[30]....
        /*0840*/ 	.word	0x00008f80


	//   ....[31]....
        /*0844*/ 	.word	0x00009860


	//   ....[32]....
        /*0848*/ 	.word	0x00009890


	//   ....[33]....
        /*084c*/ 	.word	0x0000adb0


	//   ....[34]....
        /*0850*/ 	.word	0x0000b140


	//   ....[35]....
        /*0854*/ 	.word	0x0000b210


	//   ....[36]....
        /*0858*/ 	.word	0x0000b4a0


	//   ....[37]....
        /*085c*/ 	.word	0x0000b520


	//   ....[38]....
        /*0860*/ 	.word	0x0000b6f0


	//   ....[39]....
        /*0864*/ 	.word	0x0000b7b0


	//   ....[40]....
        /*0868*/ 	.word	0x0000b960


	//   ....[41]....
        /*086c*/ 	.word	0x00010410


	//   ....[42]....
        /*0870*/ 	.word	0x00010450


	//   ....[43]....
        /*0874*/ 	.word	0x00010490


	//   ....[44]....
        /*0878*/ 	.word	0x00010500


	//   ....[45]....
        /*087c*/ 	.word	0x00010860


	//   ....[46]....
        /*0880*/ 	.word	0x00010af0


	//   ....[47]....
        /*0884*/ 	.word	0x00010b50


	//   ....[48]....
        /*0888*/ 	.word	0x00010d80


	//   ....[49]....
        /*088c*/ 	.word	0x00013af0


	//   ....[50]....
        /*0890*/ 	.word	0x00013b60


	//   ....[51]....
        /*0894*/ 	.word	0x00013b70


	//   ....[52]....
        /*0898*/ 	.word	0x00013b80


	//   ....[53]....
        /*089c*/ 	.word	0x00013bb0


	//   ....[54]....
        /*08a0*/ 	.word	0x00013bd0


	//   ....[55]....
        /*08a4*/ 	.word	0x00013be0


	//   ....[56]....
        /*08a8*/ 	.word	0x00013bf0


	//   ....[57]....
        /*08ac*/ 	.word	0x00014950


	//   ....[58]....
        /*08b0*/ 	.word	0x00014d70


	//   ....[59]....
        /*08b4*/ 	.word	0x00014d90


	//   ....[60]....
        /*08b8*/ 	.word	0x00014da0


	//   ....[61]....
        /*08bc*/ 	.word	0x00014db0


	//   ....[62]....
        /*08c0*/ 	.word	0x00014dc0


	//   ....[63]....
        /*08c4*/ 	.word	0x00014dd0


	//   ....[64]....
        /*08c8*/ 	.word	0x00014de0


	//   ....[65]....
        /*08cc*/ 	.word	0x00014df0


	//   ....[66]....
        /*08d0*/ 	.word	0x00014f60


	//   ....[67]....
        /*08d4*/ 	.word	0x00014f90


	//   ....[68]....
        /*08d8*/ 	.word	0x00014fb0


	//   ....[69]....
        /*08dc*/ 	.word	0x00014fc0


	//   ....[70]....
        /*08e0*/ 	.word	0x00014fe0


	//   ....[71]....
        /*08e4*/ 	.word	0x00015000


	//   ....[72]....
        /*08e8*/ 	.word	0x00015090


	//   ....[73]....
        /*08ec*/ 	.word	0x000150c0


	//   ....[74]....
        /*08f0*/ 	.word	0x00015150


	//   ....[75]....
        /*08f4*/ 	.word	0x00015180


	//   ....[76]....
        /*08f8*/ 	.word	0x00015190


	//   ....[77]....
        /*08fc*/ 	.word	0x000151a0


	//   ....[78]....
        /*0900*/ 	.word	0x000151b0


	//   ....[79]....
        /*0904*/ 	.word	0x000151c0


	//   ....[80]....
        /*0908*/ 	.word	0x00015310


	//   ....[81]....
        /*090c*/ 	.word	0x00015320


	//   ....[82]....
        /*0910*/ 	.word	0x00015850


	//   ....[83]....
        /*0914*/ 	.word	0x00015870


	//   ....[84]....
        /*0918*/ 	.word	0x00015900


	//   ....[85]....
        /*091c*/ 	.word	0x00015910


	//   ....[86]....
        /*0920*/ 	.word	0x00015990


	//   ....[87]....
        /*0924*/ 	.word	0x000159b0


	//   ....[88]....
        /*0928*/ 	.word	0x00015a30


	//   ....[89]....
        /*092c*/ 	.word	0x00015a40


	//   ....[90]....
        /*0930*/ 	.word	0x00015ac0


	//   ....[91]....
        /*0934*/ 	.word	0x00015ae0


	//   ....[92]....
        /*0938*/ 	.word	0x00015b60


	//   ....[93]....
        /*093c*/ 	.word	0x00015b70


	//   ....[94]....
        /*0940*/ 	.word	0x00015bf0


	//   ....[95]....
        /*0944*/ 	.word	0x00015c10


	//   ....[96]....
        /*0948*/ 	.word	0x00015c90


	//   ....[97]....
        /*094c*/ 	.word	0x00015ca0


	//   ....[98]....
        /*0950*/ 	.word	0x00015db0


	//   ....[99]....
        /*0954*/ 	.word	0x00015ea0


	//   ....[100]....
        /*0958*/ 	.word	0x00015f10


	//   ....[101]....
        /*095c*/ 	.word	0x00015f80


	//   ....[102]....
        /*0960*/ 	.word	0x00015fe0


	//   ....[103]....
        /*0964*/ 	.word	0x00016050


	//   ....[104]....
        /*0968*/ 	.word	0x000160c0


	//   ....[105]....
        /*096c*/ 	.word	0x00016130


	//   ....[106]....
        /*0970*/ 	.word	0x00016190


	//   ....[107]....
        /*0974*/ 	.word	0x00016200


	//   ....[108]....
        /*0978*/ 	.word	0x00016270


	//   ....[109]....
        /*097c*/ 	.word	0x000162e0


	//   ....[110]....
        /*0980*/ 	.word	0x00016340


	//   ....[111]....
        /*0984*/ 	.word	0x000163b0


	//   ....[112]....
        /*0988*/ 	.word	0x00016420


	//   ....[113]....
        /*098c*/ 	.word	0x00016490


	//   ....[114]....
        /*0990*/ 	.word	0x000164f0


	//   ....[115]....
        /*0994*/ 	.word	0x00016550


	//   ....[116]....
        /*0998*/ 	.word	0x000165b0


	//   ....[117]....
        /*099c*/ 	.word	0x00016600


	//   ....[118]....
        /*09a0*/ 	.word	0x00016660


	//   ....[119]....
        /*09a4*/ 	.word	0x000166b0


	//   ....[120]....
        /*09a8*/ 	.word	0x00016710


	//   ....[121]....
        /*09ac*/ 	.word	0x00016760


	//   ....[122]....
        /*09b0*/ 	.word	0x000167c0


	//   ....[123]....
        /*09b4*/ 	.word	0x00016830


	//   ....[124]....
        /*09b8*/ 	.word	0x000168a0


	//   ....[125]....
        /*09bc*/ 	.word	0x00016910


	//   ....[126]....
        /*09c0*/ 	.word	0x00016970


	//   ....[127]....
        /*09c4*/ 	.word	0x000169e0


	//   ....[128]....
        /*09c8*/ 	.word	0x00016a50


	//   ....[129]....
        /*09cc*/ 	.word	0x00016ac0


	//   ....[130]....
        /*09d0*/ 	.word	0x00016b20


	//   ....[131]....
        /*09d4*/ 	.word	0x00016b90


	//   ....[132]....
        /*09d8*/ 	.word	0x00016c00


	//   ....[133]....
        /*09dc*/ 	.word	0x00016c70


	//   ....[134]....
        /*09e0*/ 	.word	0x00016cd0


	//   ....[135]....
        /*09e4*/ 	.word	0x00016d40


	//   ....[136]....
        /*09e8*/ 	.word	0x00016db0


	//   ....[137]....
        /*09ec*/ 	.word	0x00016e20


	//   ....[138]....
        /*09f0*/ 	.word	0x00016e80


	//   ....[139]....
        /*09f4*/ 	.word	0x00016ef0


	//----- nvinfo : EIATTR_EXIT_INSTR_OFFSETS
	.align		4
.L_246:
        /*09f8*/ 	.byte	0x04, 0x1c
        /*09fa*/ 	.short	(.L_248 - .L_247)


	//   ....[0]....
.L_247:
        /*09fc*/ 	.word	0x000000a0


	//   ....[1]....
        /*0a00*/ 	.word	0x00015e50


	//----- nvinfo : EIATTR_MAX_THREADS
	.align		4
.L_248:
        /*0a04*/ 	.byte	0x04, 0x05
        /*0a06*/ 	.short	(.L_250 - .L_249)
.L_249:
        /*0a08*/ 	.word	0x00000080
        /*0a0c*/ 	.word	0x00000001
        /*0a10*/ 	.word	0x00000001


	//----- nvinfo : EIATTR_CRS_STACK_SIZE
	.align		4
.L_250:
        /*0a14*/ 	.byte	0x04, 0x1e
        /*0a16*/ 	.short	(.L_252 - .L_251)
.L_251:
        /*0a18*/ 	.word	0x00000000
.L_252:


//--------------------- .nv.info._ZN7cutlass13device_kernelIN5flash19enable_sm80_to_sm89INS1_16FlashAttnFwdSm80INS1_25CollectiveMainloopFwdSm80ILi4ELi1ELb0EN4cute5tupleIJNS5_1CILi128EEENS7_ILi112EEENS7_ILi64EEEEEELi64ENS_10bfloat16_tEfNS_4arch4Sm80ELb1ELb0ELb1ELb1ELb0ELb0ELb1ELb0EEENS1_21CollectiveEpilogueFwdINS6_IJS8_SA_S9_EEENS6_IJNS7_ILi1EEESI_SI_EEESC_SE_Li128ELb1ELb1ELb0ELb0EEENS1_19SingleTileSchedulerILb1ELb0ELb1ELi128EEEEEEEEEvNT_6ParamsE --------------------------
	.section	.nv.info._ZN7cutlass13device_kernelIN5flash19enable_sm80_to_sm89INS1_16FlashAttnFwdSm80INS1_25CollectiveMainloopFwdSm80ILi4ELi1ELb0EN4cute5tupleIJNS5_1CILi128EEENS7_ILi112EEENS7_ILi64EEEEEELi64ENS_10bfloat16_tEfNS_4arch4Sm80ELb1ELb0ELb1ELb1ELb0ELb0ELb1ELb0EEENS1_21CollectiveEpilogueFwdINS6_IJS8_SA_S9_EEENS6_IJNS7_ILi1EEESI_SI_EEESC_SE_Li128ELb1ELb1ELb0ELb0EEENS1_19SingleTileSchedulerILb1ELb0ELb1ELi128EEEEEEEEEvNT_6ParamsE,"",@"SHT_CUDA_INFO"
	.sectionflags	@""
	.align	4


	//----- nvinfo : EIATTR_CUDA_API_VERSION
	.align		4
        /*0000*/ 	.byte	0x04, 0x37
        /*0002*/ 	.short	(.L_254 - .L_253)
.L_253:
        /*0004*/ 	.word	0x00000082


	//----- nvinfo : EIATTR_SW2861232_WAR
	.align		4
.L_254:
        /*0008*/ 	.byte	0x01, 0x35
	.zero		2


	//----- nvinfo : EIATTR_PARAM_CBANK
	.align		4
        /*000c*/ 	.byte	0x04, 0x0a
        /*000e*/ 	.short	(.L_256 - .L_255)
	.align		4
.L_255:
        /*0010*/ 	.word	index@(.nv.constant0._ZN7cutlass13device_kernelIN5flash19enable_sm80_to_sm89INS1_16FlashAttnFwdSm80INS1_25CollectiveMainloopFwdSm80ILi4ELi1ELb0EN4cute5tupleIJNS5_1CILi128EEENS7_ILi112EEENS7_ILi64EEEEEELi64ENS_10bfloat16_tEfNS_4arch4Sm80ELb1ELb0ELb1ELb1ELb0ELb0ELb1ELb0EEENS1_21CollectiveEpilogueFwdINS6_IJS8_SA_S9_EEENS6_IJNS7_ILi1EEESI_SI_EEESC_SE_Li128ELb1ELb1ELb0ELb0EEENS1_19SingleTileSchedulerILb1ELb0ELb1ELi128EEEEEEEEEvNT_6ParamsE)
        /*0014*/ 	.short	0x0160
        /*0016*/ 	.short	0x0418


	//----- nvinfo : EIATTR_CBANK_PARAM_SIZE
	.align		4
.L_256:
        /*0018*/ 	.byte	0x03, 0x19
        /*001a*/ 	.short	0x0418


	//----- nvinfo : EIATTR_KPARAM_INFO
	.align		4
        /*001c*/ 	.byte	0x04, 0x17
        /*001e*/ 	.short	(.L_258 - .L_257)
.L_257:
        /*0020*/ 	.word	0x00000000
        /*0024*/ 	.short	0x0000
        /*0026*/ 	.short	0x0000
        /*0028*/ 	.byte	0x00, 0xf0, 0x61, 0x10


	//----- nvinfo : EIATTR_MAXREG_COUNT
	.align		4
.L_258:
        /*002c*/ 	.byte	0x03, 0x1b
        /*002e*/ 	.short	0x00ff


	//----- nvinfo : EIATTR_NUM_BARRIERS
	.align		4
        /*0030*/ 	.byte	0x02, 0x4c
        /*0032*/ 	.byte	0x02
	.zero		1


	//----- nvinfo : EIATTR_ANNOTATIONS
	.align		4
        /*0034*/ 	.byte	0x04, 0x55
        /*0036*/ 	.short	(.L_260 - .L_259)


	//   ....[0]....
.L_259:
        /* <DEDUP_REMOVED lines=86> */


	//----- nvinfo : EIATTR_MERCURY_ISA_VERSION
	.align		4
.L_260:
        /*0588*/ 	.byte	0x03, 0x5f
        /*058a*/ 	.short	0x0000


	//----- nvinfo : EIATTR_COOP_GROUP_MASK_REGIDS
	.align		4
        /*058c*/ 	.byte	0x04, 0x29
        /*058e*/ 	.short	(.L_262 - .L_261)


	//   ....[0]....
.L_261:
        /*0590*/ 	.word	0xffffffff


	//   ....[1]....
        /*0594*/ 	.word	0xffffffff


	//   ....[2]....
        /*0598*/ 	.word	0xffffffff


	//   ....[3]....
        /*059c*/ 	.word	0xffffffff


	//   ....[4]....
        /*05a0*/ 	.word	0xffffffff


	//   ....[5]....
        /*05a4*/ 	.word	0xffffffff


	//   ....[6]....
        /*05a8*/ 	.word	0xffffffff


	//   ....[7]....
        /*05ac*/ 	.word	0xffffffff


	//   ....[8]....
        /*05b0*/ 	.word	0xffffffff


	//   ....[9]....
        /*05b4*/ 	.word	0xffffffff


	//   ....[10]....
        /*05b8*/ 	.word	0xffffffff


	//   ....[11]....
        /*05bc*/ 	.word	0xffffffff


	//   ....[12]....
        /*05c0*/ 	.word	0xffffffff


	//   ....[13]....
        /*05c4*/ 	.word	0xffffffff


	//   ....[14]....
        /*05c8*/ 	.word	0xffffffff


	//   ....[15]....
        /*05cc*/ 	.word	0xffffffff


	//   ....[16]....
        /*05d0*/ 	.word	0xffffffff


	//   ....[17]....
        /*05d4*/ 	.word	0xffffffff


	//   ....[18]....
        /*05d8*/ 	.word	0xffffffff


	//   ....[19]....
        /*05dc*/ 	.word	0xffffffff


	//   ....[20]....
        /*05e0*/ 	.word	0xffffffff


	//   ....[21]....
        /*05e4*/ 	.word	0xffffffff


	//   ....[22]....
        /*05e8*/ 	.word	0xffffffff


	//   ....[23]....
        /*05ec*/ 	.word	0xffffffff


	//   ....[24]....
        /*05f0*/ 	.word	0xffffffff


	//   ....[25]....
        /*05f4*/ 	.word	0xffffffff


	//   ....[26]....
        /*05f8*/ 	.word	0xffffffff


	//   ....[27]....
        /*05fc*/ 	.word	0xffffffff


	//   ....[28]....
        /*0600*/ 	.word	0xffffffff


	//   ....[29]....
        /*0604*/ 	.word	0xffffffff


	//   ....[30]....
        /*0608*/ 	.word	0xffffffff


	//   ....[31]....
        /*060c*/ 	.word	0xffffffff


	//   ....[32]....
        /*0610*/ 	.word	0xffffffff


	//   ....[33]....
        /*0614*/ 	.word	0xffffffff


	//   ....[34]....
        /*0618*/ 	.word	0xffffffff


	//   ....[35]....
        /*061c*/ 	.word	0xffffffff


	//   ....[36]....
        /*0620*/ 	.word	0xffffffff


	//   ....[37]....
        /*0624*/ 	.word	0xffffffff


	//   ....[38]....
        /*0628*/ 	.word	0xffffffff


	//   ....[39]....
        /*062c*/ 	.word	0xffffffff


	//   ....[40]....
        /*0630*/ 	.word	0xffffffff


	//   ....[41]....
        /*0634*/ 	.word	0xffffffff


	//   ....[42]....
        /*0638*/ 	.word	0xffffffff


	//   ....[43]....
        /*063c*/ 	.word	0xffffffff


	//   ....[44]....
        /*0640*/ 	.word	0xffffffff


	//   ....[45]....
        /*0644*/ 	.word	0xffffffff


	//   ....[46]....
        /*0648*/ 	.word	0xffffffff


	//   ....[47]....
        /*064c*/ 	.word	0xffffffff


	//   ....[48]....
        /*0650*/ 	.word	0xffffffff


	//   ....[49]....
        /*0654*/ 	.word	0xffffffff


	//   ....[50]....
        /*0658*/ 	.word	0xffffffff


	//   ....[51]....
        /*065c*/ 	.word	0xffffffff


	//   ....[52]....
        /*0660*/ 	.word	0xffffffff


	//   ....[53]....
        /*0664*/ 	.word	0xffffffff


	//   ....[54]....
        /*0668*/ 	.word	0xffffffff


	//   ....[55]....
        /*066c*/ 	.word	0xffffffff


	//   ....[56]....
        /*0670*/ 	.word	0xffffffff


	//   ....[57]....
        /*0674*/ 	.word	0xffffffff


	//   ....[58]....
        /*0678*/ 	.word	0xffffffff


	//   ....[59]....
        /*067c*/ 	.word	0xffffffff


	//   ....[60]....
        /*0680*/ 	.word	0xffffffff


	//   ....[61]....
        /*0684*/ 	.word	0xffffffff


	//   ....[62]....
        /*0688*/ 	.word	0xffffffff


	//   ....[63]....
        /*068c*/ 	.word	0xffffffff


	//   ....[64]....
        /*0690*/ 	.word	0xffffffff


	//   ....[65]....
        /*0694*/ 	.word	0xffffffff


	//   ....[66]....
        /*0698*/ 	.word	0xffffffff


	//   ....[67]....
        /*069c*/ 	.word	0xffffffff


	//   ....[68]....
        /*06a0*/ 	.word	0xffffffff


	//   ....[69]....
        /*06a4*/ 	.word	0xffffffff


	//   ....[70]....
        /*06a8*/ 	.word	0xffffffff


	//   ....[71]....
        /*06ac*/ 	.word	0xffffffff


	//   ....[72]....
        /*06b0*/ 	.word	0xffffffff


	//   ....[73]....
        /*06b4*/ 	.word	0xffffffff


	//   ....[74]....
        /*06b8*/ 	.word	0xffffffff


	//   ....[75]....
        /*06bc*/ 	.word	0xffffffff


	//   ....[76]....
        /*06c0*/ 	.word	0xffffffff


	//   ....[77]....
        /*06c4*/ 	.word	0xffffffff


	//   ....[78]....
        /*06c8*/ 	.word	0xffffffff


	//   ....[79]....
        /*06cc*/ 	.word	0xffffffff


	//   ....[80]....
        /*06d0*/ 	.word	0xffffffff


	//   ....[81]....
        /*06d4*/ 	.word	0xffffffff


	//   ....[82]....
        /*06d8*/ 	.word	0xffffffff


	//   ....[83]....
        /*06dc*/ 	.word	0xffffffff


	//   ....[84]....
        /*06e0*/ 	.word	0xffffffff


	//   ....[85]....
        /*06e4*/ 	.word	0xffffffff


	//   ....[86]....
        /*06e8*/ 	.word	0xffffffff


	//   ....[87]....
        /*06ec*/ 	.word	0xffffffff


	//   ....[88]....
        /*06f0*/ 	.word	0xffffffff


	//   ....[89]....
        /*06f4*/ 	.word	0xffffffff


	//   ....[90]....
        /*06f8*/ 	.word	0xffffffff


	//   ....[91]....
        /*06fc*/ 	.word	0xffffffff


	//   ....[92]....
        /*0700*/ 	.word	0xffffffff


	//   ....[93]....
        /*0704*/ 	.word	0xffffffff


	//   ....[94]....
        /*0708*/ 	.word	0xffffffff


	//   ....[95]....
        /*070c*/ 	.word	0xffffffff


	//   ....[96]....
        /*0710*/ 	.word	0xffffffff


	//----- nvinfo : EIATTR_COOP_GROUP_INSTR_OFFSETS
	.align		4
.L_262:
        /*0714*/ 	.byte	0x04, 0x28
        /*0716*/ 	.short	(.L_264 - .L_263)


	//   ....[0]....
.L_263:
        /*0718*/ 	.word	0x00000090


	//   ....[1]....
        /*071c*/ 	.word	0x00001020


	//   ....[2]....
        /*0720*/ 	.word	0x00001050


	//   ....[3]....
        /*0724*/ 	.word	0x000011f0


	//   ....[4]....
        /*0728*/ 	.word	0x00001220


	//   ....[5]....
        /*072c*/ 	.word	0x000012b0


	//   ....[6]....
        /*0730*/ 	.word	0x000012e0


	//   ....[7]....
        /*0734*/ 	.word	0x00001370


	//   ....[8]....
        /*0738*/ 	.word	0x000013a0


	//   ....[9]....
        /*073c*/ 	.word	0x00001430


	//   ....[10]....
        /*0740*/ 	.word	0x00001460


	//   ....[11]....
        /*0744*/ 	.word	0x000014f0


	//   ....[12]....
        /*0748*/ 	.word	0x00001520


	//   ....[13]....
        /*074c*/ 	.word	0x000015b0


	//   ....[14]....
        /*0750*/ 	.word	0x000015e0


	//   ....[15]....
        /*0754*/ 	.word	0x00001660


	//   ....[16]....
        /*0758*/ 	.word	0x000016a0


	//   ....[17]....
        /*075c*/ 	.word	0x00003be0


	//   ....[18]....
        /*0760*/ 	.word	0x00003bf0


	//   ....[19]....
        /*0764*/ 	.word	0x00003c10


	//   ....[20]....
        /*0768*/ 	.word	0x00004d70


	//   ....[21]....
        /*076c*/ 	.word	0x00004da0


	//   ....[22]....
        /*0770*/ 	.word	0x00004db0


	//   ....[23]....
        /*0774*/ 	.word	0x00004df0


	//   ....[24]....
        /*0778*/ 	.word	0x00004e20


	//   ....[25]....
        /*077c*/ 	.word	0x00004e60


	//   ....[26]....
        /*0780*/ 	.word	0x00004e70


	//   ....[27]....
        /*0784*/ 	.word	0x000057a0


	//   ....[28]....
        /*0788*/ 	.word	0x00005820


	//   ....[29]....
        /*078c*/ 	.word	0x00009370


	//   ....[30]....
        /*0790*/ 	.word	0x000094f0


	//   ....[31]....
        /*0794*/ 	.word	0x00009530


	//   ....[32]....
        /*0798*/ 	.word	0x00009600


	//   ....[33]....
        /*079c*/ 	.word	0x0000acf0


	//   ....[34]....
        /*07a0*/ 	.word	0x0000ae00


	//   ....[35]....
        /*07a4*/ 	.word	0x0000b4d0


	//   ....[36]....
        /*07a8*/ 	.word	0x0000b530


	//   ....[37]....
        /*07ac*/ 	.word	0x0000b670


	//   ....[38]....
        /*07b0*/ 	.word	0x0000b7c0


	//   ....[39]....
        /*07b4*/ 	.word	0x0000b800


	//   ....[40]....
        /*07b8*/ 	.word	0x0000b8f0


	//   ....[41]....
        /*07bc*/ 	.word	0x000105c0


	//   ....[42]....
        /*07c0*/ 	.word	0x00010670


	//   ....[43]....
        /*07c4*/ 	.word	0x000106c0


	//   ....[44]....
        /*07c8*/ 	.word	0x00010750


	//   ....[45]....
        /*07cc*/ 	.word	0x000109c0


	//   ....[46]....
        /*07d0*/ 	.word	0x00010a60


	//   ....[47]....
        /*07d4*/ 	.word	0x00010b90


	//   ....[48]....
        /*07d8*/ 	.word	0x00010d80


	//   ....[49]....
        /*07dc*/ 	.word	0x00014550


	//   ....[50]....
        /*07e0*/ 	.word	0x00014560


	//   ....[51]....
        /*07e4*/ 	.word	0x00014570


	//   ....[52]....
        /*07e8*/ 	.word	0x00014580


	//   ....[53]....
        /*07ec*/ 	.word	0x000145b0


	//   ....[54]....
        /*07f0*/ 	.word	0x000145d0


	//   ....[55]....
        /*07f4*/ 	.word	0x000145f0


	//   ....[56]....
        /*07f8*/ 	.word	0x00014600


	//   ....[57]....
        /*07fc*/ 	.word	0x000158d0


	//   ....[58]....
        /*0800*/ 	.word	0x00015940


	//   ....[59]....
        /*0804*/ 	.word	0x00015970


	//   ....[60]....
        /*0808*/ 	.word	0x000159a0


	//   ....[61]....
        /*080c*/ 	.word	0x000159e0


	//   ....[62]....
        /*0810*/ 	.word	0x00015a10


	//   ....[63]....
        /*0814*/ 	.word	0x00015a40


	//   ....[64]....
        /*0818*/ 	.word	0x00015a50


	//   ....[65]....
        /*081c*/ 	.word	0x00015b30


	//   ....[66]....
        /*0820*/ 	.word	0x00015b90


	//   ....[67]....
        /*0824*/ 	.word	0x00015bc0


	//   ....[68]....
        /*0828*/ 	.word	0x00015c20


	//   ....[69]....
        /*082c*/ 	.word	0x00015c30


	//   ....[70]....
        /*0830*/ 	.word	0x00015c40


	//   ....[71]....
        /*0834*/ 	.word	0x00015c60


	//   ....[72]....
        /*0838*/ 	.word	0x00015cc0


	//   ....[73]....
        /*083c*/ 	.word	0x00015d70


	//   ....[74]....
        /*0840*/ 	.word	0x00015d80


	//   ....[75]....
        /*0844*/ 	.word	0x00015db0


	//   ....[76]....
        /*0848*/ 	.word	0x00015dc0


	//   ....[77]....
        /*084c*/ 	.word	0x00015dd0


	//   ....[78]....
        /*0850*/ 	.word	0x00015de0


	//   ....[79]....
        /*0854*/ 	.word	0x00015e60


	//   ....[80]....
        /*0858*/ 	.word	0x00015e70


	//   ....[81]....
        /*085c*/ 	.word	0x000165d0


	//   ....[82]....
        /*0860*/ 	.word	0x00016610


	//   ....[83]....
        /*0864*/ 	.word	0x00016640


	//   ....[84]....
        /*0868*/ 	.word	0x00016670


	//   ....[85]....
        /*086c*/ 	.word	0x000166a0


	//   ....[86]....
        /*0870*/ 	.word	0x000166d0


	//   ....[87]....
        /*0874*/ 	.word	0x00016700


	//   ....[88]....
        /*0878*/ 	.word	0x00016720


	//   ....[89]....
        /*087c*/ 	.word	0x00016740


	//   ....[90]....
        /*0880*/ 	.word	0x00016770


	//   ....[91]....
        /*0884*/ 	.word	0x00016780


	//   ....[92]....
        /*0888*/ 	.word	0x00016790


	//   ....[93]....
        /*088c*/ 	.word	0x000167a0


	//   ....[94]....
        /*0890*/ 	.word	0x000167b0


	//   ....[95]....
        /*0894*/ 	.word	0x000167e0


	//   ....[96]....
        /*0898*/ 	.word	0x00016800


	//----- nvinfo : EIATTR_EXIT_INSTR_OFFSETS
	.align		4
.L_264:
        /*089c*/ 	.byte	0x04, 0x1c
        /*089e*/ 	.short	(.L_266 - .L_265)


	//   ....[0]....
.L_265:
        /*08a0*/ 	.word	0x00000370


	//   ....[1]....
        /*08a4*/ 	.word	0x00015f10


	//   ....[2]....
        /*08a8*/ 	.word	0x00015f50


	//   ....[3]....
        /*08ac*/ 	.word	0x00016960


	//   ....[4]....
        /*08b0*/ 	.word	0x000169a0


	//----- nvinfo : EIATTR_CTAIDZ_USED
	.align		4
.L_266:
        /*08b4*/ 	.byte	0x01, 0x04
	.zero		2


	//----- nvinfo : EIATTR_MAX_THREADS
	.align		4
        /*08b8*/ 	.byte	0x04, 0x05
        /*08ba*/ 	.short	(.L_268 - .L_267)
.L_267:
        /*08bc*/ 	.word	0x00000080
        /*08c0*/ 	.word	0x00000001
        /*08c4*/ 	.word	0x00000001


	//----- nvinfo : EIATTR_CRS_STACK_SIZE
	.align		4
.L_268:
        /*08c8*/ 	.byte	0x04, 0x1e
        /*08ca*/ 	.short	(.L_270 - .L_269)
.L_269:
        /*08cc*/ 	.word	0x00000000
.L_270:


//--------------------- .nv.info._ZN7cutlass13device_kernelIN5flash19enable_sm80_to_sm89INS1_16FlashAttnFwdSm80INS1_25CollectiveMainloopFwdSm80ILi4ELi1ELb0EN4cute5tupleIJNS5_1CILi128EEENS7_ILi112EEENS7_ILi64EEEEEELi64ENS_10bfloat16_tEfNS_4arch4Sm80ELb1ELb0ELb1ELb1ELb0ELb1ELb1ELb0EEENS1_21CollectiveEpilogueFwdINS6_IJS8_SA_S9_EEENS6_IJNS7_ILi1EEESI_SI_EEESC_SE_Li128ELb1ELb1ELb0ELb0EEENS1_19SingleTileSchedulerILb1ELb0ELb1ELi128EEEEEEEEEvNT_6ParamsE --------------------------
	.section	.nv.info._ZN7cutlass13device_kernelIN5flash19enable_sm80_to_sm89INS1_16FlashAttnFwdSm80INS1_25CollectiveMainloopFwdSm80ILi4ELi1ELb0EN4cute5tupleIJNS5_1CILi128EEENS7_ILi112EEENS7_ILi64EEEEEELi64ENS_10bfloat16_tEfNS_4arch4Sm80ELb1ELb0ELb1ELb1ELb0ELb1ELb1ELb0EEENS1_21CollectiveEpilogueFwdINS6_IJS8_SA_S9_EEENS6_IJNS7_ILi1EEESI_SI_EEESC_SE_Li128ELb1ELb1ELb0ELb0EEENS1_19SingleTileSchedulerILb1ELb0ELb1ELi128EEEEEEEEEvNT_6ParamsE,"",@"SHT_CUDA_INFO"
	.sectionflags	@""
	.align	4


	//----- nvinfo : EIATTR_CUDA_API_VERSION
	.align		4
        /*0000*/ 	.byte	0x04, 0x37
        /*0002*/ 	.short	(.L_272 - .L_271)
.L_271:
        /*0004*/ 	.word	0x00000082


	//----- nvinfo : EIATTR_SW2861232_WAR
	.align		4
.L_272:
        /*0008*/ 	.byte	0x01, 0x35
	.zero		2


	//----- nvinfo : EIATTR_PARAM_CBANK
	.align		4
        /*000c*/ 	.byte	0x04, 0x0a
        /*000e*/ 	.short	(.L_274 - .L_273)
	.align		4
.L_273:
        /*0010*/ 	.word	index@(.nv.constant0._ZN7cutlass13device_kernelIN5flash19enable_sm80_to_sm89INS1_16FlashAttnFwdSm80INS1_25CollectiveMainloopFwdSm80ILi4ELi1ELb0EN4cute5tupleIJNS5_1CILi128EEENS7_ILi112EEENS7_ILi64EEEEEELi64ENS_10bfloat16_tEfNS_4arch4Sm80ELb1ELb0ELb1ELb1ELb0ELb1ELb1ELb0EEENS1_21CollectiveEpilogueFwdINS6_IJS8_SA_S9_EEENS6_IJNS7_ILi1EEESI_SI_EEESC_SE_Li128ELb1ELb1ELb0ELb0EEENS1_19SingleTileSchedulerILb1ELb0ELb1ELi128EEEEEEEEEvNT_6ParamsE)
        /*0014*/ 	.short	0x0160
        /*0016*/ 	.short	0x0418


	//----- nvinfo : EIATTR_CBANK_PARAM_SIZE
	.align		4
.L_274:
        /*0018*/ 	.byte	0x03, 0x19
        /*001a*/ 	.short	0x0418


	//----- nvinfo : EIATTR_KPARAM_INFO
	.align		4
        /*001c*/ 	.byte	0x04, 0x17
        /*001e*/ 	.short	(.L_276 - .L_275)
.L_275:
        /*0020*/ 	.word	0x00000000
        /*0024*/ 	.short	0x0000
        /*0026*/ 	.short	0x0000
        /*0028*/ 	.byte	0x00, 0xf0, 0x61, 0x10


	//----- nvinfo : EIATTR_MAXREG_COUNT
	.align		4
.L_276:
        /*002c*/ 	.byte	0x03, 0x1b
        /*002e*/ 	.short	0x00ff


	//----- nvinfo : EIATTR_NUM_BARRIERS
	.align		4
        /*0030*/ 	.byte	0x02, 0x4c
        /*0032*/ 	.byte	0x02
	.zero		1


	//----- nvinfo : EIATTR_ANNOTATIONS
	.align		4
        /*0034*/ 	.byte	0x04, 0x55
        /*0036*/ 	.short	(.L_278 - .L_277)


	//   ....[0]....
.L_277:
        /* <DEDUP_REMOVED lines=89> */


	//----- nvinfo : EIATTR_MERCURY_ISA_VERSION
	.align		4
.L_278:
        /*05b8*/ 	.byte	0x03, 0x5f
        /*05ba*/ 	.short	0x0000


	//----- nvinfo : EIATTR_COOP_GROUP_MASK_REGIDS
	.align		4
        /*05bc*/ 	.byte	0x04, 0x29
        /*05be*/ 	.short	(.L_280 - .L_279)


	//   ....[0]....
.L_279:
        /*05c0*/ 	.word	0xffffffff


	//   ....[1]....
        /*05c4*/ 	.word	0xffffffff


	//   ....[2]....
        /*05c8*/ 	.word	0xffffffff


	//   ....[3]....
        /*05cc*/ 	.word	0xffffffff


	//   ....[4]....
        /*05d0*/ 	.word	0xffffffff


	//   ....[5]....
        /*05d4*/ 	.word	0xffffffff


	//   ....[6]....
        /*05d8*/ 	.word	0xffffffff


	//   ....[7]....
        /*05dc*/ 	.word	0xffffffff


	//   ....[8]....
        /*05e0*/ 	.word	0xffffffff


	//   ....[9]....
        /*05e4*/ 	.word	0xffffffff


	//   ....[10]....
        /*05e8*/ 	.word	0xffffffff


	//   ....[11]....
        /*05ec*/ 	.word	0xffffffff


	//   ....[12]....
        /*05f0*/ 	.word	0xffffffff


	//   ....[13]....
        /*05f4*/ 	.word	0xffffffff


	//   ....[14]....
        /*05f8*/ 	.word	0xffffffff


	//   ....[15]....
        /*05fc*/ 	.word	0xffffffff


	//   ....[16]....
        /*0600*/ 	.word	0xffffffff


	//   ....[17]....
        /*0604*/ 	.word	0xffffffff


	//   ....[18]....
        /*0608*/ 	.word	0xffffffff


	//   ....[19]....
        /*060c*/ 	.word	0xffffffff


	//   ....[20]....
        /*0610*/ 	.word	0xffffffff


	//   ....[21]....
        /*0614*/ 	.word	0xffffffff


	//   ....[22]....
        /*0618*/ 	.word	0xffffffff


	//   ....[23]....
        /*061c*/ 	.word	0xffffffff


	//   ....[24]....
        /*0620*/ 	.word	0xffffffff


	//   ....[25]....
        /*0624*/ 	.word	0xffffffff


	//   ....[26]....
        /*0628*/ 	.word	0xffffffff


	//   ....[27]....
        /*062c*/ 	.word	0xffffffff


	//   ....[28]....
        /*0630*/ 	.word	0xffffffff


	//   ....[29]....
        /*0634*/ 	.word	0xffffffff


	//   ....[30]....
        /*0638*/ 	.word	0xffffffff


	//   ....[31]....
        /*063c*/ 	.word	0xffffffff


	//   ....[32]....
        /*0640*/ 	.word	0xffffffff


	//   ....[33]....
        /*0644*/ 	.word	0xffffffff


	//   ....[34]....
        /*0648*/ 	.word	0xffffffff


	//   ....[35]....
        /*064c*/ 	.word	0xffffffff


	//   ....[36]....
        /*0650*/ 	.word	0xffffffff


	//   ....[37]....
        /*0654*/ 	.word	0xffffffff


	//   ....[38]....
        /*0658*/ 	.word	0xffffffff


	//   ....[39]....
        /*065c*/ 	.word	0xffffffff


	//   ....[40]....
        /*0660*/ 	.word	0xffffffff


	//   ....[41]....
        /*0664*/ 	.word	0xffffffff


	//   ....[42]....
        /*0668*/ 	.word	0xffffffff


	//   ....[43]....
        /*066c*/ 	.word	0xffffffff


	//   ....[44]....
        /*0670*/ 	.word	0xffffffff


	//   ....[45]....
        /*0674*/ 	.word	0xffffffff


	//   ....[46]....
        /*0678*/ 	.word	0xffffffff


	//   ....[47]....
        /*067c*/ 	.word	0xffffffff


	//   ....[48]....
        /*0680*/ 	.word	0xffffffff


	//   ....[49]....
        /*0684*/ 	.word	0xffffffff


	//   ....[50]....
        /*0688*/ 	.word	0xffffffff


	//   ....[51]....
        /*068c*/ 	.word	0xffffffff


	//   ....[52]....
        /*0690*/ 	.word	0xffffffff


	//   ....[53]....
        /*0694*/ 	.word	0xffffffff


	//   ....[54]....
        /*0698*/ 	.word	0xffffffff


	//   ....[55]....
        /*069c*/ 	.word	0xffffffff


	//   ....[56]....
        /*06a0*/ 	.word	0xffffffff


	//   ....[57]....
        /*06a4*/ 	.word	0xffffffff


	//   ....[58]....
        /*06a8*/ 	.word	0xffffffff


	//   ....[59]....
        /*06ac*/ 	.word	0xffffffff


	//   ....[60]....
        /*06b0*/ 	.word	0xffffffff


	//   ....[61]....
        /*06b4*/ 	.word	0xffffffff


	//   ....[62]....
        /*06b8*/ 	.word	0xffffffff


	//   ....[63]....
        /*06bc*/ 	.word	0xffffffff


	//   ....[64]....
        /*06c0*/ 	.word	0xffffffff


	//   ....[65]....
        /*06c4*/ 	.word	0xffffffff


	//   ....[66]....
        /*06c8*/ 	.word	0xffffffff


	//   ....[67]....
        /*06cc*/ 	.word	0xffffffff


	//   ....[68]....
        /*06d0*/ 	.word	0xffffffff


	//   ....[69]....
        /*06d4*/ 	.word	0xffffffff


	//   ....[70]....
        /*06d8*/ 	.word	0xffffffff


	//   ....[71]....
        /*06dc*/ 	.word	0xffffffff


	//   ....[72]....
        /*06e0*/ 	.word	0xffffffff


	//   ....[73]....
        /*06e4*/ 	.word	0xffffffff


	//   ....[74]....
        /*06e8*/ 	.word	0xffffffff


	//   ....[75]....
        /*06ec*/ 	.word	0xffffffff


	//   ....[76]....
        /*06f0*/ 	.word	0xffffffff


	//   ....[77]....
        /*06f4*/ 	.word	0xffffffff


	//   ....[78]....
        /*06f8*/ 	.word	0xffffffff


	//   ....[79]....
        /*06fc*/ 	.word	0xffffffff


	//   ....[80]....
        /*0700*/ 	.word	0xffffffff


	//   ....[81]....
        /*0704*/ 	.word	0xffffffff


	//   ....[82]....
        /*0708*/ 	.word	0xffffffff


	//   ....[83]....
        /*070c*/ 	.word	0xffffffff


	//   ....[84]....
        /*0710*/ 	.word	0xffffffff


	//   ....[85]....
        /*0714*/ 	.word	0xffffffff


	//   ....[86]....
        /*0718*/ 	.word	0xffffffff


	//   ....[87]....
        /*071c*/ 	.word	0xffffffff


	//   ....[88]....
        /*0720*/ 	.word	0xffffffff


	//   ....[89]....
        /*0724*/ 	.word	0xffffffff


	//   ....[90]....
        /*0728*/ 	.word	0xffffffff


	//   ....[91]....
        /*072c*/ 	.word	0xffffffff


	//   ....[92]....
        /*0730*/ 	.word	0xffffffff


	//   ....[93]....
        /*0734*/ 	.word	0xffffffff


	//   ....[94]....
        /*0738*/ 	.word	0xffffffff


	//   ....[95]....
        /*073c*/ 	.word	0xffffffff


	//   ....[96]....
        /*0740*/ 	.word	0xffffffff


	//   ....[97]....
        /*0744*/ 	.word	0xffffffff


	//   ....[98]....
        /*0748*/ 	.word	0xffffffff


	//   ....[99]....
        /*074c*/ 	.word	0xffffffff


	//   ....[100]....
        /*0750*/ 	.word	0xffffffff


	//   ....[101]....
        /*0754*/ 	.word	0xffffffff


	//   ....[102]....
        /*0758*/ 	.word	0xffffffff


	//   ....[103]....
        /*075c*/ 	.word	0xffffffff


	//   ....[104]....
        /*0760*/ 	.word	0xffffffff


	//   ....[105]....
        /*0764*/ 	.word	0xffffffff


	//   ....[106]....
        /*0768*/ 	.word	0xffffffff


	//   ....[107]....
        /*076c*/ 	.word	0xffffffff


	//   ....[108]....
        /*0770*/ 	.word	0xffffffff


	//   ....[109]....
        /*0774*/ 	.word	0xffffffff


	//   ....[110]....
        /*0778*/ 	.word	0xffffffff


	//   ....[111]....
        /*077c*/ 	.word	0xffffffff


	//   ....[112]....
        /*0780*/ 	.word	0xffffffff


	//   ....[113]....
        /*0784*/ 	.word	0xffffffff


	//   ....[114]....
        /*0788*/ 	.word	0xffffffff


	//   ....[115]....
        /*078c*/ 	.word	0xffffffff


	//   ....[116]....
        /*0790*/ 	.word	0xffffffff


	//   ....[117]....
        /*0794*/ 	.word	0xffffffff


	//   ....[118]....
        /*0798*/ 	.word	0xffffffff


	//   ....[119]....
        /*079c*/ 	.word	0xffffffff


	//   ....[120]....
        /*07a0*/ 	.word	0xffffffff


	//   ....[121]....
        /*07a4*/ 	.word	0xffffffff


	//   ....[122]....
        /*07a8*/ 	.word	0xffffffff


	//   ....[123]....
        /*07ac*/ 	.word	0xffffffff


	//   ....[124]....
        /*07b0*/ 	.word	0xffffffff


	//   ....[125]....
        /*07b4*/ 	.word	0xffffffff


	//   ....[126]....
        /*07b8*/ 	.word	0xffffffff


	//   ....[127]....
        /*07bc*/ 	.word	0xffffffff


	//   ....[128]....
        /*07c0*/ 	.word	0xffffffff


	//----- nvinfo : EIATTR_COOP_GROUP_INSTR_OFFSETS
	.align		4
.L_280:
        /*07c4*/ 	.byte	0x04, 0x28
        /*07c6*/ 	.short	(.L_282 - .L_281)


	//   ....[0]....
.L_281:
        /*07c8*/ 	.word	0x00000090


	//   ....[1]....
        /*07cc*/ 	.word	0x00008ae0


	//   ....[2]....
        /*07d0*/ 	.word	0x00008b10


	//   ....[3]....
        /*07d4*/ 	.word	0x00008d30


	//   ....[4]....
        /*07d8*/ 	.word	0x00008d60


	//   ....[5]....
        /*07dc*/ 	.word	0x00008df0


	//   ....[6]....
        /*07e0*/ 	.word	0x00008e20


	//   ....[7]....
        /*07e4*/ 	.word	0x00008eb0


	//   ....[8]....
        /*07e8*/ 	.word	0x00008ee0


	//   ....[9]....
        /*07ec*/ 	.word	0x00008f70


	//   ....[10]....
        /*07f0*/ 	.word	0x00008fa0


	//   ....[11]....
        /*07f4*/ 	.word	0x00009030


	//   ....[12]....
        /*07f8*/ 	.word	0x00009060


	//   ....[13]....
        /*07fc*/ 	.word	0x000090f0


	//   ....[14]....
        /*0800*/ 	.word	0x00009120


	//   ....[15]....
        /*0804*/ 	.word	0x000091e0


	//   ....[16]....
        /*0808*/ 	.word	0x00009220


	//   ....[17]....
        /*080c*/ 	.word	0x00009af0


	//   ....[18]....
        /*0810*/ 	.word	0x00009b10


	//   ....[19]....
        /*0814*/ 	.word	0x00009b20


	//   ....[20]....
        /*0818*/ 	.word	0x00009b30


	//   ....[21]....
        /*081c*/ 	.word	0x00009ca0


	//   ....[22]....
        /*0820*/ 	.word	0x00009ce0


	//   ....[23]....
        /*0824*/ 	.word	0x00009d30


	//   ....[24]....
        /*0828*/ 	.word	0x00009d70


	//   ....[25]....
        /*082c*/ 	.word	0x00009f40


	//   ....[26]....
        /*0830*/ 	.word	0x00009f80


	//   ....[27]....
        /*0834*/ 	.word	0x00009fd0


	//   ....[28]....
        /*0838*/ 	.word	0x0000a010


	//   ....[29]....
        /*083c*/ 	.word	0x0000a200


	//   ....[30]....
        /*0840*/ 	.word	0x0000a240


	//   ....[31]....
        /*0844*/ 	.word	0x0000a290


	//   ....[32]....
        /*0848*/ 	.word	0x0000a2d0


	//   ....[33]....
        /*084c*/ 	.word	0x0000c1a0


	//   ....[34]....
        /*0850*/ 	.word	0x0000c1c0


	//   ....[35]....
        /*0854*/ 	.word	0x0000c1f0


	//   ....[36]....
        /*0858*/ 	.word	0x0000c200


	//   ....[37]....
        /*085c*/ 	.word	0x0000c2e0


	//   ....[38]....
        /*0860*/ 	.word	0x0000c320


	//   ....[39]....
        /*0864*/ 	.word	0x0000c340


	//   ....[40]....
        /*0868*/ 	.word	0x0000c350


	//   ....[41]....
        /*086c*/ 	.word	0x0000c510


	//   ....[42]....
        /*0870*/ 	.word	0x0000c550


	//   ....[43]....
        /*0874*/ 	.word	0x0000c570


	//   ....[44]....
        /*0878*/ 	.word	0x0000c580


	//   ....[45]....
        /*087c*/ 	.word	0x0000c680


	//   ....[46]....
        /*0880*/ 	.word	0x0000c6c0


	//   ....[47]....
        /*0884*/ 	.word	0x0000c720


	//   ....[48]....
        /*0888*/ 	.word	0x0000c750


	//   ....[49]....
        /*088c*/ 	.word	0x00010660


	//   ....[50]....
        /*0890*/ 	.word	0x00010680


	//   ....[51]....
        /*0894*/ 	.word	0x000106a0


	//   ....[52]....
        /*0898*/ 	.word	0x000117a0


	//   ....[53]....
        /*089c*/ 	.word	0x000117e0


	//   ....[54]....
        /*08a0*/ 	.word	0x00011800


	//   ....[55]....
        /*08a4*/ 	.word	0x00011840


	//   ....[56]....
        /*08a8*/ 	.word	0x00011850


	//   ....[57]....
        /*08ac*/ 	.word	0x000118b0


	//   ....[58]....
        /*08b0*/ 	.word	0x000118c0


	//   ....[59]....
        /*08b4*/ 	.word	0x000121d0


	//   ....[60]....
        /*08b8*/ 	.word	0x00012250


	//   ....[61]....
        /*08bc*/ 	.word	0x00015f00


	//   ....[62]....
        /*08c0*/ 	.word	0x00015f50


	//   ....[63]....
        /*08c4*/ 	.word	0x00015fa0


	//   ....[64]....
        /*08c8*/ 	.word	0x00015ff0


	//   ....[65]....
        /*08cc*/ 	.word	0x00017710


	//   ....[66]....
        /*08d0*/ 	.word	0x00017860


	//   ....[67]....
        /*08d4*/ 	.word	0x00017c80


	//   ....[68]....
        /*08d8*/ 	.word	0x00017dc0


	//   ....[69]....
        /*08dc*/ 	.word	0x000180a0


	//   ....[70]....
        /*08e0*/ 	.word	0x00018230


	//   ....[71]....
        /*08e4*/ 	.word	0x000182c0


	//   ....[72]....
        /*08e8*/ 	.word	0x00018400


	//   ....[73]....
        /*08ec*/ 	.word	0x0001cf80


	//   ....[74]....
        /*08f0*/ 	.word	0x0001d010


	//   ....[75]....
        /*08f4*/ 	.word	0x0001d040


	//   ....[76]....
        /*08f8*/ 	.word	0x0001d0e0


	//   ....[77]....
        /*08fc*/ 	.word	0x0001d3e0


	//   ....[78]....
        /*0900*/ 	.word	0x0001d480


	//   ....[79]....
        /*0904*/ 	.word	0x0001d5d0


	//   ....[80]....
        /*0908*/ 	.word	0x0001d730


	//   ....[81]....
        /*090c*/ 	.word	0x00020c50


	//   ....[82]....
        /*0910*/ 	.word	0x00020c60


	//   ....[83]....
        /*0914*/ 	.word	0x00020c70


	//   ....[84]....
        /*0918*/ 	.word	0x00020c80


	//   ....[85]....
        /*091c*/ 	.word	0x00020cb0


	//   ....[86]....
        /*0920*/ 	.word	0x00020cd0


	//   ....[87]....
        /*0924*/ 	.word	0x00020cf0


	//   ....[88]....
        /*0928*/ 	.word	0x00020d00


	//   ....[89]....
        /*092c*/ 	.word	0x00021fd0


	//   ....[90]....
        /*0930*/ 	.word	0x00022030


	//   ....[91]....
        /*0934*/ 	.word	0x00022050


	//   ....[92]....
        /*0938*/ 	.word	0x00022080


	//   ....[93]....
        /*093c*/ 	.word	0x000220c0


	//   ....[94]....
        /*0940*/ 	.word	0x000220f0


	//   ....[95]....
        /*0944*/ 	.word	0x00022120


	//   ....[96]....
        /*0948*/ 	.word	0x00022150


	//   ....[97]....
        /*094c*/ 	.word	0x00022240


	//   ....[98]....
        /*0950*/ 	.word	0x00022250


	//   ....[99]....
        /*0954*/ 	.word	0x00022290


	//   ....[100]....
        /*0958*/ 	.word	0x000222c0


	//   ....[101]....
        /*095c*/ 	.word	0x00022310


	//   ....[102]....
        /*0960*/ 	.word	0x00022330


	//   ....[103]....
        /*0964*/ 	.word	0x00022340


	//   ....[104]....
        /*0968*/ 	.word	0x000223a0


	//   ....[105]....
        /*096c*/ 	.word	0x00022450


	//   ....[106]....
        /*0970*/ 	.word	0x00022480


	//   ....[107]....
        /*0974*/ 	.word	0x000224b0


	//   ....[108]....
        /*0978*/ 	.word	0x000224d0


	//   ....[109]....
        /*097c*/ 	.word	0x000224e0


	//   ....[110]....
        /*0980*/ 	.word	0x000224f0


	//   ....[111]....
        /*0984*/ 	.word	0x00022570


	//   ....[112]....
        /*0988*/ 	.word	0x00022580


	//   ....[113]....
        /*098c*/ 	.word	0x00022ca0


	//   ....[114]....
        /*0990*/ 	.word	0x00022ce0


	//   ....[115]....
        /*0994*/ 	.word	0x00022d10


	//   ....[116]....
        /*0998*/ 	.word	0x00022d40


	//   ....[117]....
        /*099c*/ 	.word	0x00022d70


	//   ....[118]....
        /*09a0*/ 	.word	0x00022da0


	//   ....[119]....
        /*09a4*/ 	.word	0x00022dd0


	//   ....[120]....
        /*09a8*/ 	.word	0x00022e00


	//   ....[121]....
        /*09ac*/ 	.word	0x00022e20


	//   ....[122]....
        /*09b0*/ 	.word	0x00022e40


	//   ....[123]....
        /*09b4*/ 	.word	0x00022e50


	//   ....[124]....
        /*09b8*/ 	.word	0x00022e60


	//   ....[125]....
        /*09bc*/ 	.word	0x00022e70


	//   ....[126]....
        /*09c0*/ 	.word	0x00022e80


	//   ....[127]....
        /*09c4*/ 	.word	0x00022e90


	//   ....[128]....
        /*09c8*/ 	.word	0x00022ec0


	//----- nvinfo : EIATTR_EXIT_INSTR_OFFSETS
	.align		4
.L_282:
        /*09cc*/ 	.byte	0x04, 0x1c
        /*09ce*/ 	.short	(.L_284 - .L_283)


	//   ....[0]....
.L_283:
        /*09d0*/ 	.word	0x00000370


	//   ....[1]....
        /*09d4*/ 	.word	0x00022620


	//   ....[2]....
        /*09d8*/ 	.word	0x00022660


	//   ....[3]....
        /*09dc*/ 	.word	0x00023050


	//   ....[4]....
        /*09e0*/ 	.word	0x00023090


	//----- nvinfo : EIATTR_CTAIDZ_USED
	.align		4
.L_284:
        /*09e4*/ 	.byte	0x01, 0x04
	.zero		2


	//----- nvinfo : EIATTR_MAX_THREADS
	.align		4
        /*09e8*/ 	.byte	0x04, 0x05
        /*09ea*/ 	.short	(.L_286 - .L_285)
.L_285:
        /*09ec*/ 	.word	0x00000080
        /*09f0*/ 	.word	0x00000001
        /*09f4*/ 	.word	0x00000001


	//----- nvinfo : EIATTR_CRS_STACK_SIZE
	.align		4
.L_286:
        /*09f8*/ 	.byte	0x04, 0x1e
        /*09fa*/ 	.short	(.L_288 - .L_287)
.L_287:
        /*09fc*/ 	.word	0x00000000
.L_288:


//--------------------- .nv.info._ZN7cutlass13device_kernelIN5flash19enable_sm80_to_sm89INS1_16FlashAttnFwdSm80INS1_25CollectiveMainloopFwdSm80ILi4ELi1ELb0EN4cute5tupleIJNS5_1CILi128EEENS7_ILi112EEENS7_ILi64EEEEEELi64ENS_10bfloat16_tEfNS_4arch4Sm80ELb0ELb0ELb0ELb0ELb0ELb0ELb1ELb0EEENS1_21CollectiveEpilogueFwdINS6_IJS8_SA_S9_EEENS6_IJNS7_ILi1EEESI_SI_EEESC_SE_Li128ELb0ELb1ELb0ELb0EEENS1_19SingleTileSchedulerILb0ELb0ELb1ELi128EEEEEEEEEvNT_6ParamsE --------------------------
	.section	.nv.info._ZN7cutlass13device_kernelIN5flash19enable_sm80_to_sm89INS1_16FlashAttnFwdSm80INS1_25CollectiveMainloopFwdSm80ILi4ELi1ELb0EN4cute5tupleIJNS5_1CILi128EEENS7_ILi112EEENS7_ILi64EEEEEELi64ENS_10bfloat16_tEfNS_4arch4Sm80ELb0ELb0ELb0ELb0ELb0ELb0ELb1ELb0EEENS1_21CollectiveEpilogueFwdINS6_IJS8_SA_S9_EEENS6_IJNS7_ILi1EEESI_SI_EEESC_SE_Li128ELb0ELb1ELb0ELb0EEENS1_19SingleTileSchedulerILb0ELb0ELb1ELi128EEEEEEEEEvNT_6ParamsE,"",@"SHT_CUDA_INFO"
	.sectionflags	@""
	.align	4


	//----- nvinfo : EIATTR_CUDA_API_VERSION
	.align		4
        /*0000*/ 	.byte	0x04, 0x37
        /*0002*/ 	.short	(.L_290 - .L_289)
.L_289:
        /*0004*/ 	.word	0x00000082


	//----- nvinfo : EIATTR_SW2861232_WAR
	.align		4
.L_290:
        /*0008*/ 	.byte	0x01, 0x35
	.zero		2


	//----- nvinfo : EIATTR_PARAM_CBANK
	.align		4
        /*000c*/ 	.byte	0x04, 0x0a
        /*000e*/ 	.short	(.L_292 - .L_291)
	.align		4
.L_291:
        /*0010*/ 	.word	index@(.nv.constant0._ZN7cutlass13device_kernelIN5flash19enable_sm80_to_sm89INS1_16FlashAttnFwdSm80INS1_25CollectiveMainloopFwdSm80ILi4ELi1ELb0EN4cute5tupleIJNS5_1CILi128EEENS7_ILi112EEENS7_ILi64EEEEEELi64ENS_10bfloat16_tEfNS_4arch4Sm80ELb0ELb0ELb0ELb0ELb0ELb0ELb1ELb0EEENS1_21CollectiveEpilogueFwdINS6_IJS8_SA_S9_EEENS6_IJNS7_ILi1EEESI_SI_EEESC_SE_Li128ELb0ELb1ELb0ELb0EEENS1_19SingleTileSchedulerILb0ELb0ELb1ELi128EEEEEEEEEvNT_6ParamsE)
        /*0014*/ 	.short	0x0160
        /*0016*/ 	.short	0x0418


	//----- nvinfo : EIATTR_CBANK_PARAM_SIZE
	.align		4
.L_292:
        /*0018*/ 	.byte	0x03, 0x19
        /*001a*/ 	.short	0x0418


	//----- nvinfo : EIATTR_KPARAM_INFO
	.align		4
        /*001c*/ 	.byte	0x04, 0x17
        /*001e*/ 	.short	(.L_294 - .L_293)
.L_293:
        /*0020*/ 	.word	0x00000000
        /*0024*/ 	.short	0x0000
        /*0026*/ 	.short	0x0000
        /*0028*/ 	.byte	0x00, 0xf0, 0x61, 0x10


	//----- nvinfo : EIATTR_MAXREG_COUNT
	.align		4
.L_294:
        /*002c*/ 	.byte	0x03, 0x1b
        /*002e*/ 	.short	0x00ff


	//----- nvinfo : EIATTR_NUM_BARRIERS
	.align		4
        /*0030*/ 	.byte	0x02, 0x4c
        /*0032*/ 	.byte	0x02
	.zero		1


	//----- nvinfo : EIATTR_ANNOTATIONS
	.align		4
        /*0034*/ 	.byte	0x04, 0x55
        /*0036*/ 	.short	(.L_296 - .L_295)


	//   ....[0]....
.L_295:
        /* <DEDUP_REMOVED lines=32> */


	//----- nvinfo : EIATTR_MERCURY_ISA_VERSION
	.align		4
.L_296:
        /*0228*/ 	.byte	0x03, 0x5f
        /*022a*/ 	.short	0x0000


	//----- nvinfo : EIATTR_COOP_GROUP_MASK_REGIDS
	.align		4
        /*022c*/ 	.byte	0x04, 0x29
        /*022e*/ 	.short	(.L_298 - .L_297)


	//   ....[0]....
.L_297:
        /*0230*/ 	.word	0xffffffff


	//   ....[1]....
        /*0234*/ 	.word	0xffffffff


	//   ....[2]....
        /*0238*/ 	.word	0xffffffff


	//   ....[3]....
        /*023c*/ 	.word	0xffffffff


	//   ....[4]....
        /*0240*/ 	.word	0xffffffff


	//   ....[5]....
        /*0244*/ 	.word	0xffffffff


	//   ....[6]....
        /*0248*/ 	.word	0xffffffff


	//   ....[7]....
        /*024c*/ 	.word	0xffffffff


	//   ....[8]....
        /*0250*/ 	.word	0xffffffff


	//   ....[9]....
        /*0254*/ 	.word	0xffffffff


	//   ....[10]....
        /*0258*/ 	.word	0xffffffff


	//   ....[11]....
        /*025c*/ 	.word	0xffffffff


	//   ....[12]....
        /*0260*/ 	.word	0xffffffff


	//   ....[13]....
        /*0264*/ 	.word	0xffffffff


	//   ....[14]....
        /*0268*/ 	.word	0xffffffff


	//   ....[15]....
        /*026c*/ 	.word	0xffffffff


	//   ....[16]....
        /*0270*/ 	.word	0xffffffff


	//   ....[17]....
        /*0274*/ 	.word	0xffffffff


	//   ....[18]....
        /*0278*/ 	.word	0xffffffff


	//   ....[19]....
        /*027c*/ 	.word	0xffffffff


	//   ....[20]....
        /*0280*/ 	.word	0xffffffff


	//   ....[21]....
        /*0284*/ 	.word	0xffffffff


	//   ....[22]....
        /*0288*/ 	.word	0xffffffff


	//   ....[23]....
        /*028c*/ 	.word	0xffffffff


	//   ....[24]....
        /*0290*/ 	.word	0xffffffff


	//   ....[25]....
        /*0294*/ 	.word	0xffffffff


	//   ....[26]....
        /*0298*/ 	.word	0xffffffff


	//   ....[27]....
        /*029c*/ 	.word	0xffffffff


	//   ....[28]....
        /*02a0*/ 	.word	0xffffffff


	//   ....[29]....
        /*02a4*/ 	.word	0xffffffff


	//   ....[30]....
        /*02a8*/ 	.word	0xffffffff


	//   ....[31]....
        /*02ac*/ 	.word	0xffffffff


	//   ....[32]....
        /*02b0*/ 	.word	0xffffffff


	//   ....[33]....
        /*02b4*/ 	.word	0xffffffff


	//   ....[34]....
        /*02b8*/ 	.word	0xffffffff


	//   ....[35]....
        /*02bc*/ 	.word	0xffffffff


	//   ....[36]....
        /*02c0*/ 	.word	0xffffffff


	//   ....[37]....
        /*02c4*/ 	.word	0xffffffff


	//   ....[38]....
        /*02c8*/ 	.word	0xffffffff


	//   ....[39]....
        /*02cc*/ 	.word	0xffffffff


	//   ....[40]....
        /*02d0*/ 	.word	0xffffffff


	//   ....[41]....
        /*02d4*/ 	.word	0xffffffff


	//   ....[42]....
        /*02d8*/ 	.word	0xffffffff


	//   ....[43]....
        /*02dc*/ 	.word	0xffffffff


	//   ....[44]....
        /*02e0*/ 	.word	0xffffffff


	//   ....[45]....
        /*02e4*/ 	.word	0xffffffff


	//   ....[46]....
        /*02e8*/ 	.word	0xffffffff


	//   ....[47]....
        /*02ec*/ 	.word	0xffffffff


	//   ....[48]....
        /*02f0*/ 	.word	0xffffffff


	//   ....[49]....
        /*02f4*/ 	.word	0xffffffff


	//   ....[50]....
        /*02f8*/ 	.word	0xffffffff


	//   ....[51]....
        /*02fc*/ 	.word	0xffffffff


	//   ....[52]....
        /*0300*/ 	.word	0xffffffff


	//   ....[53]....
        /*0304*/ 	.word	0xffffffff


	//   ....[54]....
        /*0308*/ 	.word	0xffffffff


	//   ....[55]....
        /*030c*/ 	.word	0xffffffff


	//   ....[56]....
        /*0310*/ 	.word	0xffffffff


	//   ....[57]....
        /*0314*/ 	.word	0xffffffff


	//   ....[58]....
        /*0318*/ 	.word	0xffffffff


	//   ....[59]....
        /*031c*/ 	.word	0xffffffff


	//   ....[60]....
        /*0320*/ 	.word	0xffffffff


	//   ....[61]....
        /*0324*/ 	.word	0xffffffff


	//   ....[62]....
        /*0328*/ 	.word	0xffffffff


	//   ....[63]....
        /*032c*/ 	.word	0xffffffff


	//----- nvinfo : EIATTR_COOP_GROUP_INSTR_OFFSETS
	.align		4
.L_298:
        /*0330*/ 	.byte	0x04, 0x28
        /*0332*/ 	.short	(.L_300 - .L_299)


	//   ....[0]....
.L_299:
        /*0334*/ 	.word	0x000003f0


	//   ....[1]....
        /*0338*/ 	.word	0x00000420


	//   ....[2]....
        /*033c*/ 	.word	0x00000450


	//   ....[3]....
        /*0340*/ 	.word	0x00000480


	//   ....[4]....
        /*0344*/ 	.word	0x000004d0


	//   ....[5]....
        /*0348*/ 	.word	0x00000500


	//   ....[6]....
        /*034c*/ 	.word	0x00000570


	//   ....[7]....
        /*0350*/ 	.word	0x000005a0


	//   ....[8]....
        /*0354*/ 	.word	0x000005f0


	//   ....[9]....
        /*0358*/ 	.word	0x00000620


	//   ....[10]....
        /*035c*/ 	.word	0x00000630


	//   ....[11]....
        /*0360*/ 	.word	0x00000640


	//   ....[12]....
        /*0364*/ 	.word	0x00000650


	//   ....[13]....
        /*0368*/ 	.word	0x00000680


	//   ....[14]....
        /*036c*/ 	.word	0x00000690


	//   ....[15]....
        /*0370*/ 	.word	0x00000710


	//   ....[16]....
        /*0374*/ 	.word	0x00003070


	//   ....[17]....
        /*0378*/ 	.word	0x00003170


	//   ....[18]....
        /*037c*/ 	.word	0x00003260


	//   ....[19]....
        /*0380*/ 	.word	0x00003290


	//   ....[20]....
        /*0384*/ 	.word	0x000032c0


	//   ....[21]....
        /*0388*/ 	.word	0x00003380


	//   ....[22]....
        /*038c*/ 	.word	0x00003470


	//   ....[23]....
        /*0390*/ 	.word	0x000035d0


	//   ....[24]....
        /*0394*/ 	.word	0x000078f0


	//   ....[25]....
        /*0398*/ 	.word	0x00007970


	//   ....[26]....
        /*039c*/ 	.word	0x00007a30


	//   ....[27]....
        /*03a0*/ 	.word	0x00007a90


	//   ....[28]....
        /*03a4*/ 	.word	0x00007ac0


	//   ....[29]....
        /*03a8*/ 	.word	0x00007ba0


	//   ....[30]....
        /*03ac*/ 	.word	0x00007d20


	//   ....[31]....
        /*03b0*/ 	.word	0x00008010


	//   ....[32]....
        /*03b4*/ 	.word	0x0000a730


	//   ....[33]....
        /*03b8*/ 	.word	0x0000a740


	//   ....[34]....
        /*03bc*/ 	.word	0x0000a750


	//   ....[35]....
        /*03c0*/ 	.word	0x0000a760


	//   ....[36]....
        /*03c4*/ 	.word	0x0000a7b0


	//   ....[37]....
        /*03c8*/ 	.word	0x0000a7f0


	//   ....[38]....
        /*03cc*/ 	.word	0x0000a800


	//   ....[39]....
        /*03d0*/ 	.word	0x0000a810


	//   ....[40]....
        /*03d4*/ 	.word	0x0000b7e0


	//   ....[41]....
        /*03d8*/ 	.word	0x0000b820


	//   ....[42]....
        /*03dc*/ 	.word	0x0000b840


	//   ....[43]....
        /*03e0*/ 	.word	0x0000b860


	//   ....[44]....
        /*03e4*/ 	.word	0x0000b9d0


	//   ....[45]....
        /*03e8*/ 	.word	0x0000b9f0


	//   ....[46]....
        /*03ec*/ 	.word	0x0000ba00


	//   ....[47]....
        /*03f0*/ 	.word	0x0000ba10


	//   ....[48]....
        /*03f4*/ 	.word	0x0000bac0


	//   ....[49]....
        /*03f8*/ 	.word	0x0000bad0


	//   ....[50]....
        /*03fc*/ 	.word	0x0000bb50


	//   ....[51]....
        /*0400*/ 	.word	0x0000bb60


	//   ....[52]....
        /*0404*/ 	.word	0x0000bb80


	//   ....[53]....
        /*0408*/ 	.word	0x0000bb90


	//   ....[54]....
        /*040c*/ 	.word	0x0000bbb0


	//   ....[55]....
        /*0410*/ 	.word	0x0000bbc0


	//   ....[56]....
        /*0414*/ 	.word	0x0000bbe0


	//   ....[57]....
        /*0418*/ 	.word	0x0000bbf0


	//   ....[58]....
        /*041c*/ 	.word	0x0000bc10


	//   ....[59]....
        /*0420*/ 	.word	0x0000bc20


	//   ....[60]....
        /*0424*/ 	.word	0x0000bc40


	//   ....[61]....
        /*0428*/ 	.word	0x0000bc50


	//   ....[62]....
        /*042c*/ 	.word	0x0000bd00


	//   ....[63]....
        /*0430*/ 	.word	0x0000bd40


	//----- nvinfo : EIATTR_EXIT_INSTR_OFFSETS
	.align		4
.L_300:
        /*0434*/ 	.byte	0x04, 0x1c
        /*0436*/ 	.short	(.L_302 - .L_301)


	//   ....[0]....
.L_301:
        /*0438*/ 	.word	0x00000040


	//   ....[1]....
        /*043c*/ 	.word	0x0000be00


	//   ....[2]....
        /*0440*/ 	.word	0x0000be30


	//----- nvinfo : EIATTR_CTAIDZ_USED
	.align		4
.L_302:
        /*0444*/ 	.byte	0x01, 0x04
	.zero		2


	//----- nvinfo : EIATTR_MAX_THREADS
	.align		4
        /*0448*/ 	.byte	0x04, 0x05
        /*044a*/ 	.short	(.L_304 - .L_303)
.L_303:
        /*044c*/ 	.word	0x00000080
        /*0450*/ 	.word	0x00000001
        /*0454*/ 	.word	0x00000001
.L_304:


//--------------------- .nv.info._ZN7cutlass13device_kernelIN5flash19enable_sm80_to_sm89INS1_16FlashAttnFwdSm80INS1_25CollectiveMainloopFwdSm80ILi4ELi1ELb0EN4cute5tupleIJNS5_1CILi128EEENS7_ILi112EEENS7_ILi64EEEEEELi64ENS_10bfloat16_tEfNS_4arch4Sm80ELb0ELb0ELb0ELb1ELb0ELb0ELb1ELb0EEENS1_21CollectiveEpilogueFwdINS6_IJS8_SA_S9_EEENS6_IJNS7_ILi1EEESI_SI_EEESC_SE_Li128ELb1ELb1ELb0ELb0EEENS1_19SingleTileSchedulerILb1ELb0ELb1ELi128EEEEEEEEEvNT_6ParamsE --------------------------
	.section	.nv.info._ZN7cutlass13device_kernelIN5flash19enable_sm80_to_sm89INS1_16FlashAttnFwdSm80INS1_25CollectiveMainloopFwdSm80ILi4ELi1ELb0EN4cute5tupleIJNS5_1CILi128EEENS7_ILi112EEENS7_ILi64EEEEEELi64ENS_10bfloat16_tEfNS_4arch4Sm80ELb0ELb0ELb0ELb1ELb0ELb0ELb1ELb0EEENS1_21CollectiveEpilogueFwdINS6_IJS8_SA_S9_EEENS6_IJNS7_ILi1EEESI_SI_EEESC_SE_Li128ELb1ELb1ELb0ELb0EEENS1_19SingleTileSchedulerILb1ELb0ELb1ELi128EEEEEEEEEvNT_6ParamsE,"",@"SHT_CUDA_INFO"
	.sectionflags	@""
	.align	4


	//----- nvinfo : EIATTR_CUDA_API_VERSION
	.align		4
        /*0000*/ 	.byte	0x04, 0x37
        /*0002*/ 	.short	(.L_306 - .L_305)
.L_305:
        /*0004*/ 	.word	0x00000082


	//----- nvinfo : EIATTR_SW2861232_WAR
	.align		4
.L_306:
        /*0008*/ 	.byte	0x01, 0x35
	.zero		2


	//----- nvinfo : EIATTR_PARAM_CBANK
	.align		4
        /*000c*/ 	.byte	0x04, 0x0a
        /*000e*/ 	.short	(.L_308 - .L_307)
	.align		4
.L_307:
        /*0010*/ 	.word	index@(.nv.constant0._ZN7cutlass13device_kernelIN5flash19enable_sm80_to_sm89INS1_16FlashAttnFwdSm80INS1_25CollectiveMainloopFwdSm80ILi4ELi1ELb0EN4cute5tupleIJNS5_1CILi128EEENS7_ILi112EEENS7_ILi64EEEEEELi64ENS_10bfloat16_tEfNS_4arch4Sm80ELb0ELb0ELb0ELb1ELb0ELb0ELb1ELb0EEENS1_21CollectiveEpilogueFwdINS6_IJS8_SA_S9_EEENS6_IJNS7_ILi1EEESI_SI_EEESC_SE_Li128ELb1ELb1ELb0ELb0EEENS1_19SingleTileSchedulerILb1ELb0ELb1ELi128EEEEEEEEEvNT_6ParamsE)
        /*0014*/ 	.short	0x0160
        /*0016*/ 	.short	0x0418


	//----- nvinfo : EIATTR_CBANK_PARAM_SIZE
	.align		4
.L_308:
        /*0018*/ 	.byte	0x03, 0x19
        /*001a*/ 	.short	0x0418


	//----- nvinfo : EIATTR_KPARAM_INFO
	.align		4
        /*001c*/ 	.byte	0x04, 0x17
        /*001e*/ 	.short	(.L_310 - .L_309)
.L_309:
        /*0020*/ 	.word	0x00000000
        /*0024*/ 	.short	0x0000
        /*0026*/ 	.short	0x0000
        /*0028*/ 	.byte	0x00, 0xf0, 0x61, 0x10


	//----- nvinfo : EIATTR_MAXREG_COUNT
	.align		4
.L_310:
        /*002c*/ 	.byte	0x03, 0x1b
        /*002e*/ 	.short	0x00ff


	//----- nvinfo : EIATTR_NUM_BARRIERS
	.align		4
        /*0030*/ 	.byte	0x02, 0x4c
        /*0032*/ 	.byte	0x02
	.zero		1


	//----- nvinfo : EIATTR_ANNOTATIONS
	.align		4
        /*0034*/ 	.byte	0x04, 0x55
        /*0036*/ 	.short	(.L_312 - .L_311)


	//   ....[0]....
.L_311:
        /* <DEDUP_REMOVED lines=19> */


	//----- nvinfo : EIATTR_MERCURY_ISA_VERSION
	.align		4
.L_312:
        /*0150*/ 	.byte	0x03, 0x5f
        /*0152*/ 	.short	0x0000


	//----- nvinfo : EIATTR_COOP_GROUP_MASK_REGIDS
	.align		4
        /*0154*/ 	.byte	0x04, 0x29
        /*0156*/ 	.short	(.L_314 - .L_313)


	//   ....[0]....
.L_313:
        /*0158*/ 	.word	0xffffffff


	//   ....[1]....
        /*015c*/ 	.word	0xffffffff


	//   ....[2]....
        /*0160*/ 	.word	0xffffffff


	//   ....[3]....
        /*0164*/ 	.word	0xffffffff


	//   ....[4]....
        /*0168*/ 	.word	0xffffffff


	//   ....[5]....
        /*016c*/ 	.word	0xffffffff


	//   ....[6]....
        /*0170*/ 	.word	0xffffffff


	//   ....[7]....
        /*0174*/ 	.word	0xffffffff


	//   ....[8]....
        /*0178*/ 	.word	0xffffffff


	//   ....[9]....
        /*017c*/ 	.word	0xffffffff


	//   ....[10]....
        /*0180*/ 	.word	0xffffffff


	//   ....[11]....
        /*0184*/ 	.word	0xffffffff


	//   ....[12]....
        /*0188*/ 	.word	0xffffffff


	//   ....[13]....
        /*018c*/ 	.word	0xffffffff


	//   ....[14]....
        /*0190*/ 	.word	0xffffffff


	//   ....[15]....
        /*0194*/ 	.word	0xffffffff


	//   ....[16]....
        /*0198*/ 	.word	0xffffffff


	//   ....[17]....
        /*019c*/ 	.word	0xffffffff


	//   ....[18]....
        /*01a0*/ 	.word	0xffffffff


	//   ....[19]....
        /*01a4*/ 	.word	0xffffffff


	//   ....[20]....
        /*01a8*/ 	.word	0xffffffff


	//   ....[21]....
        /*01ac*/ 	.word	0xffffffff


	//   ....[22]....
        /*01b0*/ 	.word	0xffffffff


	//   ....[23]....
        /*01b4*/ 	.word	0xffffffff


	//   ....[24]....
        /*01b8*/ 	.word	0xffffffff


	//   ....[25]....
        /*01bc*/ 	.word	0xffffffff


	//   ....[26]....
        /*01c0*/ 	.word	0xffffffff


	//   ....[27]....
        /*01c4*/ 	.word	0xffffffff


	//   ....[28]....
        /*01c8*/ 	.word	0xffffffff


	//   ....[29]....
        /*01cc*/ 	.word	0xffffffff


	//   ....[30]....
        /*01d0*/ 	.word	0xffffffff


	//   ....[31]....
        /*01d4*/ 	.word	0xffffffff


	//   ....[32]....
        /*01d8*/ 	.word	0xffffffff


	//   ....[33]....
        /*01dc*/ 	.word	0xffffffff


	//   ....[34]....
        /*01e0*/ 	.word	0xffffffff


	//   ....[35]....
        /*01e4*/ 	.word	0xffffffff


	//   ....[36]....
        /*01e8*/ 	.word	0xffffffff


	//   ....[37]....
        /*01ec*/ 	.word	0xffffffff


	//   ....[38]....
        /*01f0*/ 	.word	0xffffffff


	//   ....[39]....
        /*01f4*/ 	.word	0xffffffff


	//   ....[40]....
        /*01f8*/ 	.word	0xffffffff


	//   ....[41]....
        /*01fc*/ 	.word	0xffffffff


	//   ....[42]....
        /*0200*/ 	.word	0xffffffff


	//   ....[43]....
        /*0204*/ 	.word	0xffffffff


	//   ....[44]....
        /*0208*/ 	.word	0xffffffff


	//   ....[45]....
        /*020c*/ 	.word	0xffffffff


	//   ....[46]....
        /*0210*/ 	.word	0xffffffff


	//   ....[47]....
        /*0214*/ 	.word	0xffffffff


	//   ....[48]....
        /*0218*/ 	.word	0xffffffff


	//   ....[49]....
        /*021c*/ 	.word	0xffffffff


	//   ....[50]....
        /*0220*/ 	.word	0xffffffff


	//   ....[51]....
        /*0224*/ 	.word	0xffffffff


	//   ....[52]....
        /*0228*/ 	.word	0xffffffff


	//   ....[53]....
        /*022c*/ 	.word	0xffffffff


	//   ....[54]....
        /*0230*/ 	.word	0xffffffff


	//   ....[55]....
        /*0234*/ 	.word	0xffffffff


	//   ....[56]....
        /*0238*/ 	.word	0xffffffff


	//   ....[57]....
        /*023c*/ 	.word	0xffffffff


	//   ....[58]....
        /*0240*/ 	.word	0xffffffff


	//   ....[59]....
        /*0244*/ 	.word	0xffffffff


	//   ....[60]....
        /*0248*/ 	.word	0xffffffff


	//   ....[61]....
        /*024c*/ 	.word	0xffffffff


	//   ....[62]....
        /*0250*/ 	.word	0xffffffff


	//   ....[63]....
        /*0254*/ 	.word	0xffffffff


	//   ....[64]....
        /*0258*/ 	.word	0xffffffff


	//   ....[65]....
        /*025c*/ 	.word	0xffffffff


	//   ....[66]....
        /*0260*/ 	.word	0xffffffff


	//   ....[67]....
        /*0264*/ 	.word	0xffffffff


	//   ....[68]....
        /*0268*/ 	.word	0xffffffff


	//   ....[69]....
        /*026c*/ 	.word	0xffffffff


	//   ....[70]....
        /*0270*/ 	.word	0xffffffff


	//   ....[71]....
        /*0274*/ 	.word	0xffffffff


	//   ....[72]....
        /*0278*/ 	.word	0xffffffff


	//   ....[73]....
        /*027c*/ 	.word	0xffffffff


	//   ....[74]....
        /*0280*/ 	.word	0xffffffff


	//   ....[75]....
        /*0284*/ 	.word	0xffffffff


	//   ....[76]....
        /*0288*/ 	.word	0xffffffff


	//   ....[77]....
        /*028c*/ 	.word	0xffffffff


	//   ....[78]....
        /*0290*/ 	.word	0xffffffff


	//   ....[79]....
        /*0294*/ 	.word	0xffffffff


	//   ....[80]....
        /*0298*/ 	.word	0xffffffff


	//----- nvinfo : EIATTR_COOP_GROUP_INSTR_OFFSETS
	.align		4
.L_314:
        /*029c*/ 	.byte	0x04, 0x28
        /*029e*/ 	.short	(.L_316 - .L_315)


	//   ....[0]....
.L_315:
        /*02a0*/ 	.word	0x00000090


	//   ....[1]....
        /*02a4*/ 	.word	0x00000e80


	//   ....[2]....
        /*02a8*/ 	.word	0x00000ea0


	//   ....[3]....
        /*02ac*/ 	.word	0x000010d0


	//   ....[4]....
        /*02b0*/ 	.word	0x00001100


	//   ....[5]....
        /*02b4*/ 	.word	0x00001190


	//   ....[6]....
        /*02b8*/ 	.word	0x000011c0


	//   ....[7]....
        /*02bc*/ 	.word	0x00001250


	//   ....[8]....
        /*02c0*/ 	.word	0x00001280


	//   ....[9]....
        /*02c4*/ 	.word	0x00001310


	//   ....[10]....
        /*02c8*/ 	.word	0x00001340


	//   ....[11]....
        /*02cc*/ 	.word	0x000013d0


	//   ....[12]....
        /*02d0*/ 	.word	0x00001400


	//   ....[13]....
        /*02d4*/ 	.word	0x00001490


	//   ....[14]....
        /*02d8*/ 	.word	0x000014c0


	//   ....[15]....
        /*02dc*/ 	.word	0x00001540


	//   ....[16]....
        /*02e0*/ 	.word	0x00001580


	//   ....[17]....
        /*02e4*/ 	.word	0x00003630


	//   ....[18]....
        /*02e8*/ 	.word	0x00003730


	//   ....[19]....
        /*02ec*/ 	.word	0x00003b60


	//   ....[20]....
        /*02f0*/ 	.word	0x00003c10


	//   ....[21]....
        /*02f4*/ 	.word	0x00003c60


	//   ....[22]....
        /*02f8*/ 	.word	0x00003cc0


	//   ....[23]....
        /*02fc*/ 	.word	0x00003e00


	//   ....[24]....
        /*0300*/ 	.word	0x00003f60


	//   ....[25]....
        /*0304*/ 	.word	0x00007570


	//   ....[26]....
        /*0308*/ 	.word	0x000075f0


	//   ....[27]....
        /*030c*/ 	.word	0x000076b0


	//   ....[28]....
        /*0310*/ 	.word	0x00007710


	//   ....[29]....
        /*0314*/ 	.word	0x00007740


	//   ....[30]....
        /*0318*/ 	.word	0x00007820


	//   ....[31]....
        /*031c*/ 	.word	0x000079a0


	//   ....[32]....
        /*0320*/ 	.word	0x00007cc0


	//   ....[33]....
        /*0324*/ 	.word	0x0000a340


	//   ....[34]....
        /*0328*/ 	.word	0x0000a350


	//   ....[35]....
        /*032c*/ 	.word	0x0000a360


	//   ....[36]....
        /*0330*/ 	.word	0x0000a380


	//   ....[37]....
        /*0334*/ 	.word	0x0000a3a0


	//   ....[38]....
        /*0338*/ 	.word	0x0000a3b0


	//   ....[39]....
        /*033c*/ 	.word	0x0000a3d0


	//   ....[40]....
        /*0340*/ 	.word	0x0000a400


	//   ....[41]....
        /*0344*/ 	.word	0x0000b6d0


	//   ....[42]....
        /*0348*/ 	.word	0x0000b720


	//   ....[43]....
        /*034c*/ 	.word	0x0000b750


	//   ....[44]....
        /*0350*/ 	.word	0x0000b780


	//   ....[45]....
        /*0354*/ 	.word	0x0000b7b0


	//   ....[46]....
        /*0358*/ 	.word	0x0000b7f0


	//   ....[47]....
        /*035c*/ 	.word	0x0000b820


	//   ....[48]....
        /*0360*/ 	.word	0x0000b850


	//   ....[49]....
        /*0364*/ 	.word	0x0000b930


	//   ....[50]....
        /*0368*/ 	.word	0x0000b960


	//   ....[51]....
        /*036c*/ 	.word	0x0000b9c0


	//   ....[52]....
        /*0370*/ 	.word	0x0000ba20


	//   ....[53]....
        /*0374*/ 	.word	0x0000ba30


	//   ....[54]....
        /*0378*/ 	.word	0x0000ba40


	//   ....[55]....
        /*037c*/ 	.word	0x0000ba50


	//   ....[56]....
        /*0380*/ 	.word	0x0000bac0


	//   ....[57]....
        /*0384*/ 	.word	0x0000bb70


	//   ....[58]....
        /*0388*/ 	.word	0x0000bb80


	//   ....[59]....
        /*038c*/ 	.word	0x0000bbb0


	//   ....[60]....
        /*0390*/ 	.word	0x0000bbc0


	//   ....[61]....
        /*0394*/ 	.word	0x0000bbd0


	//   ....[62]....
        /*0398*/ 	.word	0x0000bbe0


	//   ....[63]....
        /*039c*/ 	.word	0x0000bc60


	//   ....[64]....
        /*03a0*/ 	.word	0x0000bc70


	//   ....[65]....
        /*03a4*/ 	.word	0x0000c3d0


	//   ....[66]....
        /*03a8*/ 	.word	0x0000c410


	//   ....[67]....
        /*03ac*/ 	.word	0x0000c440


	//   ....[68]....
        /*03b0*/ 	.word	0x0000c470


	//   ....[69]....
        /*03b4*/ 	.word	0x0000c4a0


	//   ....[70]....
        /*03b8*/ 	.word	0x0000c4d0


	//   ....[71]....
        /*03bc*/ 	.word	0x0000c500


	//   ....[72]....
        /*03c0*/ 	.word	0x0000c520


	//   ....[73]....
        /*03c4*/ 	.word	0x0000c540


	//   ....[74]....
        /*03c8*/ 	.word	0x0000c570


	//   ....[75]....
        /*03cc*/ 	.word	0x0000c580


	//   ....[76]....
        /*03d0*/ 	.word	0x0000c590


	//   ....[77]....
        /*03d4*/ 	.word	0x0000c5a0


	//   ....[78]....
        /*03d8*/ 	.word	0x0000c5b0


	//   ....[79]....
        /*03dc*/ 	.word	0x0000c5e0


	//   ....[80]....
        /*03e0*/ 	.word	0x0000c600


	//----- nvinfo : EIATTR_EXIT_INSTR_OFFSETS
	.align		4
.L_316:
        /*03e4*/ 	.byte	0x04, 0x1c
        /*03e6*/ 	.short	(.L_318 - .L_317)


	//   ....[0]....
.L_317:
        /*03e8*/ 	.word	0x00000350


	//   ....[1]....
        /*03ec*/ 	.word	0x0000bd10


	//   ....[2]....
        /*03f0*/ 	.word	0x0000bd50


	//   ....[3]....
        /*03f4*/ 	.word	0x0000c760


	//   ....[4]....
        /*03f8*/ 	.word	0x0000c7a0


	//----- nvinfo : EIATTR_CTAIDZ_USED
	.align		4
.L_318:
        /*03fc*/ 	.byte	0x01, 0x04
	.zero		2


	//----- nvinfo : EIATTR_MAX_THREADS
	.align		4
        /*0400*/ 	.byte	0x04, 0x05
        /*0402*/ 	.short	(.L_320 - .L_319)
.L_319:
        /*0404*/ 	.word	0x00000080
        /*0408*/ 	.word	0x00000001
        /*040c*/ 	.word	0x00000001


	//----- nvinfo : EIATTR_CRS_STACK_SIZE
	.align		4
.L_320:
        /*0410*/ 	.byte	0x04, 0x1e
        /*0412*/ 	.short	(.L_322 - .L_321)
.L_321:
        /*0414*/ 	.word	0x00000000
.L_322:


//--------------------- .nv.info._ZN7cutlass13device_kernelIN5flash19enable_sm80_to_sm89INS1_16FlashAttnFwdSm80INS1_25CollectiveMainloopFwdSm80ILi4ELi1ELb0EN4cute5tupleIJNS5_1CILi128EEENS7_ILi112EEENS7_ILi64EEEEEELi64ENS_10bfloat16_tEfNS_4arch4Sm80ELb0ELb0ELb0ELb1ELb0ELb1ELb1ELb0EEENS1_21CollectiveEpilogueFwdINS6_IJS8_SA_S9_EEENS6_IJNS7_ILi1EEESI_SI_EEESC_SE_Li128ELb1ELb1ELb0ELb0EEENS1_19SingleTileSchedulerILb1ELb0ELb1ELi128EEEEEEEEEvNT_6ParamsE --------------------------
	.section	.nv.info._ZN7cutlass13device_kernelIN5flash19enable_sm80_to_sm89INS1_16FlashAttnFwdSm80INS1_25CollectiveMainloopFwdSm80ILi4ELi1ELb0EN4cute5tupleIJNS5_1CILi128EEENS7_ILi112EEENS7_ILi64EEEEEELi64ENS_10bfloat16_tEfNS_4arch4Sm80ELb0ELb0ELb0ELb1ELb0ELb1ELb1ELb0EEENS1_21CollectiveEpilogueFwdINS6_IJS8_SA_S9_EEENS6_IJNS7_ILi1EEESI_SI_EEESC_SE_Li128ELb1ELb1ELb0ELb0EEENS1_19SingleTileSchedulerILb1ELb0ELb1ELi128EEEEEEEEEvNT_6ParamsE,"",@"SHT_CUDA_INFO"
	.sectionflags	@""
	.align	4


	//----- nvinfo : EIATTR_CUDA_API_VERSION
	.align		4
        /*0000*/ 	.byte	0x04, 0x37
        /*0002*/ 	.short	(.L_324 - .L_323)
.L_323:
        /*0004*/ 	.word	0x00000082


	//----- nvinfo : EIATTR_SW2861232_WAR
	.align		4
.L_324:
        /*0008*/ 	.byte	0x01, 0x35
	.zero		2


	//----- nvinfo : EIATTR_PARAM_CBANK
	.align		4
        /*000c*/ 	.byte	0x04, 0x0a
        /*000e*/ 	.short	(.L_326 - .L_325)
	.align		4
.L_325:
        /*0010*/ 	.word	index@(.nv.constant0._ZN7cutlass13device_kernelIN5flash19enable_sm80_to_sm89INS1_16FlashAttnFwdSm80INS1_25CollectiveMainloopFwdSm80ILi4ELi1ELb0EN4cute5tupleIJNS5_1CILi128EEENS7_ILi112EEENS7_ILi64EEEEEELi64ENS_10bfloat16_tEfNS_4arch4Sm80ELb0ELb0ELb0ELb1ELb0ELb1ELb1ELb0EEENS1_21CollectiveEpilogueFwdINS6_IJS8_SA_S9_EEENS6_IJNS7_ILi1EEESI_SI_EEESC_SE_Li128ELb1ELb1ELb0ELb0EEENS1_19SingleTileSchedulerILb1ELb0ELb1ELi128EEEEEEEEEvNT_6ParamsE)
        /*0014*/ 	.short	0x0160
        /*0016*/ 	.short	0x0418


	//----- nvinfo : EIATTR_CBANK_PARAM_SIZE
	.align		4
.L_326:
        /*0018*/ 	.byte	0x03, 0x19
        /*001a*/ 	.short	0x0418


	//----- nvinfo : EIATTR_KPARAM_INFO
	.align		4
        /*001c*/ 	.byte	0x04, 0x17
        /*001e*/ 	.short	(.L_328 - .L_327)
.L_327:
        /*0020*/ 	.word	0x00000000
        /*0024*/ 	.short	0x0000
        /*0026*/ 	.short	0x0000
        /*0028*/ 	.byte	0x00, 0xf0, 0x61, 0x10


	//----- nvinfo : EIATTR_MAXREG_COUNT
	.align		4
.L_328:
        /*002c*/ 	.byte	0x03, 0x1b
        /*002e*/ 	.short	0x00ff


	//----- nvinfo : EIATTR_NUM_BARRIERS
	.align		4
        /*0030*/ 	.byte	0x02, 0x4c
        /*0032*/ 	.byte	0x02
	.zero		1


	//----- nvinfo : EIATTR_ANNOTATIONS
	.align		4
        /*0034*/ 	.byte	0x04, 0x55
        /*0036*/ 	.short	(.L_330 - .L_329)


	//   ....[0]....
.L_329:
        /* <DEDUP_REMOVED lines=30> */


	//----- nvinfo : EIATTR_MERCURY_ISA_VERSION
	.align		4
.L_330:
        /*0208*/ 	.byte	0x03, 0x5f
        /*020a*/ 	.short	0x0000


	//----- nvinfo : EIATTR_COOP_GROUP_MASK_REGIDS
	.align		4
        /*020c*/ 	.byte	0x04, 0x29
        /*020e*/ 	.short	(.L_332 - .L_331)


	//   ....[0]....
.L_331:
        /*0210*/ 	.word	0xffffffff


	//   ....[1]....
        /*0214*/ 	.word	0xffffffff


	//   ....[2]....
        /*0218*/ 	.word	0xffffffff


	//   ....[3]....
        /*021c*/ 	.word	0xffffffff


	//   ....[4]....
        /*0220*/ 	.word	0xffffffff


	//   ....[5]....
        /*0224*/ 	.word	0xffffffff


	//   ....[6]....
        /*0228*/ 	.word	0xffffffff


	//   ....[7]....
        /*022c*/ 	.word	0xffffffff


	//   ....[8]....
        /*0230*/ 	.word	0xffffffff


	//   ....[9]....
        /*0234*/ 	.word	0xffffffff


	//   ....[10]....
        /*0238*/ 	.word	0xffffffff


	//   ....[11]....
        /*023c*/ 	.word	0xffffffff


	//   ....[12]....
        /*0240*/ 	.word	0xffffffff


	//   ....[13]....
        /*0244*/ 	.word	0xffffffff


	//   ....[14]....
        /*0248*/ 	.word	0xffffffff


	//   ....[15]....
        /*024c*/ 	.word	0xffffffff


	//   ....[16]....
        /*0250*/ 	.word	0xffffffff


	//   ....[17]....
        /*0254*/ 	.word	0xffffffff


	//   ....[18]....
        /*0258*/ 	.word	0xffffffff


	//   ....[19]....
        /*025c*/ 	.word	0xffffffff


	//   ....[20]....
        /*0260*/ 	.word	0xffffffff


	//   ....[21]....
        /*0264*/ 	.word	0xffffffff


	//   ....[22]....
        /*0268*/ 	.word	0xffffffff


	//   ....[23]....
        /*026c*/ 	.word	0xffffffff


	//   ....[24]....
        /*0270*/ 	.word	0xffffffff


	//   ....[25]....
        /*0274*/ 	.word	0xffffffff


	//   ....[26]....
        /*0278*/ 	.word	0xffffffff


	//   ....[27]....
        /*027c*/ 	.word	0xffffffff


	//   ....[28]....
        /*0280*/ 	.word	0xffffffff


	//   ....[29]....
        /*0284*/ 	.word	0xffffffff


	//   ....[30]....
        /*0288*/ 	.word	0xffffffff


	//   ....[31]....
        /*028c*/ 	.word	0xffffffff


	//   ....[32]....
        /*0290*/ 	.word	0xffffffff


	//   ....[33]....
        /*0294*/ 	.word	0xffffffff


	//   ....[34]....
        /*0298*/ 	.word	0xffffffff


	//   ....[35]....
        /*029c*/ 	.word	0xffffffff


	//   ....[36]....
        /*02a0*/ 	.word	0xffffffff


	//   ....[37]....
        /*02a4*/ 	.word	0xffffffff


	//   ....[38]....
        /*02a8*/ 	.word	0xffffffff


	//   ....[39]....
        /*02ac*/ 	.word	0xffffffff


	//   ....[40]....
        /*02b0*/ 	.word	0xffffffff


	//   ....[41]....
        /*02b4*/ 	.word	0xffffffff


	//   ....[42]....
        /*02b8*/ 	.word	0xffffffff


	//   ....[43]....
        /*02bc*/ 	.word	0xffffffff


	//   ....[44]....
        /*02c0*/ 	.word	0xffffffff


	//   ....[45]....
        /*02c4*/ 	.word	0xffffffff


	//   ....[46]....
        /*02c8*/ 	.word	0xffffffff


	//   ....[47]....
        /*02cc*/ 	.word	0xffffffff


	//   ....[48]....
        /*02d0*/ 	.word	0xffffffff


	//   ....[49]....
        /*02d4*/ 	.word	0xffffffff


	//   ....[50]....
        /*02d8*/ 	.word	0xffffffff


	//   ....[51]....
        /*02dc*/ 	.word	0xffffffff


	//   ....[52]....
        /*02e0*/ 	.word	0xffffffff


	//   ....[53]....
        /*02e4*/ 	.word	0xffffffff


	//   ....[54]....
        /*02e8*/ 	.word	0xffffffff


	//   ....[55]....
        /*02ec*/ 	.word	0xffffffff


	//   ....[56]....
        /*02f0*/ 	.word	0xffffffff


	//   ....[57]....
        /*02f4*/ 	.word	0xffffffff


	//   ....[58]....
        /*02f8*/ 	.word	0xffffffff


	//   ....[59]....
        /*02fc*/ 	.word	0xffffffff


	//   ....[60]....
        /*0300*/ 	.word	0xffffffff


	//   ....[61]....
        /*0304*/ 	.word	0xffffffff


	//   ....[62]....
        /*0308*/ 	.word	0xffffffff


	//   ....[63]....
        /*030c*/ 	.word	0xffffffff


	//   ....[64]....
        /*0310*/ 	.word	0xffffffff


	//   ....[65]....
        /*0314*/ 	.word	0xffffffff


	//   ....[66]....
        /*0318*/ 	.word	0xffffffff


	//   ....[67]....
        /*031c*/ 	.word	0xffffffff


	//   ....[68]....
        /*0320*/ 	.word	0xffffffff


	//   ....[69]....
        /*0324*/ 	.word	0xffffffff


	//   ....[70]....
        /*0328*/ 	.word	0xffffffff


	//   ....[71]....
        /*032c*/ 	.word	0xffffffff


	//   ....[72]....
        /*0330*/ 	.word	0xffffffff


	//   ....[73]....
        /*0334*/ 	.word	0xffffffff


	//   ....[74]....
        /*0338*/ 	.word	0xffffffff


	//   ....[75]....
        /*033c*/ 	.word	0xffffffff


	//   ....[76]....
        /*0340*/ 	.word	0xffffffff


	//   ....[77]....
        /*0344*/ 	.word	0xffffffff


	//   ....[78]....
        /*0348*/ 	.word	0xffffffff


	//   ....[79]....
        /*034c*/ 	.word	0xffffffff


	//   ....[80]....
        /*0350*/ 	.word	0xffffffff


	//----- nvinfo : EIATTR_COOP_GROUP_INSTR_OFFSETS
	.align		4
.L_332:
        /*0354*/ 	.byte	0x04, 0x28
        /*0356*/ 	.short	(.L_334 - .L_333)


	//   ....[0]....
.L_333:
        /*0358*/ 	.word	0x00000090


	//   ....[1]....
        /*035c*/ 	.word	0x00008740


	//   ....[2]....
        /*0360*/ 	.word	0x00008770


	//   ....[3]....
        /*0364*/ 	.word	0x000087a0


	//   ....[4]....
        /*0368*/ 	.word	0x000087d0


	//   ....[5]....
        /*036c*/ 	.word	0x000087f0


	//   ....[6]....
        /*0370*/ 	.word	0x00008830


	//   ....[7]....
        /*0374*/ 	.word	0x00008850


	//   ....[8]....
        /*0378*/ 	.word	0x00008890


	//   ....[9]....
        /*037c*/ 	.word	0x000088c0


	//   ....[10]....
        /*0380*/ 	.word	0x00008910


	//   ....[11]....
        /*0384*/ 	.word	0x00008930


	//   ....[12]....
        /*0388*/ 	.word	0x00008940


	//   ....[13]....
        /*038c*/ 	.word	0x00008950


	//   ....[14]....
        /*0390*/ 	.word	0x000089a0


	//   ....[15]....
        /*0394*/ 	.word	0x000089d0


	//   ....[16]....
        /*0398*/ 	.word	0x00008a10


	//   ....[17]....
        /*039c*/ 	.word	0x0000e930


	//   ....[18]....
        /*03a0*/ 	.word	0x0000ea30


	//   ....[19]....
        /*03a4*/ 	.word	0x0000eb20


	//   ....[20]....
        /*03a8*/ 	.word	0x0000eb50


	//   ....[21]....
        /*03ac*/ 	.word	0x0000eb80


	//   ....[22]....
        /*03b0*/ 	.word	0x0000ec40


	//   ....[23]....
        /*03b4*/ 	.word	0x0000ed40


	//   ....[24]....
        /*03b8*/ 	.word	0x0000eea0


	//   ....[25]....
        /*03bc*/ 	.word	0x000132d0


	//   ....[26]....
        /*03c0*/ 	.word	0x00013350


	//   ....[27]....
        /*03c4*/ 	.word	0x00013410


	//   ....[28]....
        /*03c8*/ 	.word	0x00013470


	//   ....[29]....
        /*03cc*/ 	.word	0x000134a0


	//   ....[30]....
        /*03d0*/ 	.word	0x00013580


	//   ....[31]....
        /*03d4*/ 	.word	0x00013700


	//   ....[32]....
        /*03d8*/ 	.word	0x000139f0


	//   ....[33]....
        /*03dc*/ 	.word	0x000160c0


	//   ....[34]....
        /*03e0*/ 	.word	0x000160d0


	//   ....[35]....
        /*03e4*/ 	.word	0x000160e0


	//   ....[36]....
        /*03e8*/ 	.word	0x00016100


	//   ....[37]....
        /*03ec*/ 	.word	0x00016120


	//   ....[38]....
        /*03f0*/ 	.word	0x00016130


	//   ....[39]....
        /*03f4*/ 	.word	0x00016150


	//   ....[40]....
        /*03f8*/ 	.word	0x00016180


	//   ....[41]....
        /*03fc*/ 	.word	0x00017460


	//   ....[42]....
        /*0400*/ 	.word	0x00017490


	//   ....[43]....
        /*0404*/ 	.word	0x000174f0


	//   ....[44]....
        /*0408*/ 	.word	0x00017520


	//   ....[45]....
        /*040c*/ 	.word	0x00017560


	//   ....[46]....
        /*0410*/ 	.word	0x000175a0


	//   ....[47]....
        /*0414*/ 	.word	0x000175d0


	//   ....[48]....
        /*0418*/ 	.word	0x000175f0


	//   ....[49]....
        /*041c*/ 	.word	0x00017610


	//   ....[50]....
        /*0420*/ 	.word	0x00017650


	//   ....[51]....
        /*0424*/ 	.word	0x00017670


	//   ....[52]....
        /*0428*/ 	.word	0x000176a0


	//   ....[53]....
        /*042c*/ 	.word	0x000176f0


	//   ....[54]....
        /*0430*/ 	.word	0x00017720


	//   ....[55]....
        /*0434*/ 	.word	0x00017770


	//   ....[56]....
        /*0438*/ 	.word	0x000177c0


	//   ....[57]....
        /*043c*/ 	.word	0x000177f0


	//   ....[58]....
        /*0440*/ 	.word	0x00017840


	//   ....[59]....
        /*0444*/ 	.word	0x000178f0


	//   ....[60]....
        /*0448*/ 	.word	0x00017910


	//   ....[61]....
        /*044c*/ 	.word	0x00017940


	//   ....[62]....
        /*0450*/ 	.word	0x00017970


	//   ....[63]....
        /*0454*/ 	.word	0x00017a10


	//   ....[64]....
        /*0458*/ 	.word	0x00017a20


	//   ....[65]....
        /*045c*/ 	.word	0x00018140


	//   ....[66]....
        /*0460*/ 	.word	0x00018180


	//   ....[67]....
        /*0464*/ 	.word	0x000181b0


	//   ....[68]....
        /*0468*/ 	.word	0x000181e0


	//   ....[69]....
        /*046c*/ 	.word	0x00018210


	//   ....[70]....
        /*0470*/ 	.word	0x00018240


	//   ....[71]....
        /*0474*/ 	.word	0x00018270


	//   ....[72]....
        /*0478*/ 	.word	0x000182a0


	//   ....[73]....
        /*047c*/ 	.word	0x000182c0


	//   ....[74]....
        /*0480*/ 	.word	0x000182e0


	//   ....[75]....
        /*0484*/ 	.word	0x000182f0


	//   ....[76]....
        /*0488*/ 	.word	0x00018300


	//   ....[77]....
        /*048c*/ 	.word	0x00018310


	//   ....[78]....
        /*0490*/ 	.word	0x00018320


	//   ....[79]....
        /*0494*/ 	.word	0x00018330


	//   ....[80]....
        /*0498*/ 	.word	0x00018360


	//----- nvinfo : EIATTR_EXIT_INSTR_OFFSETS
	.align		4
.L_334:
        /*049c*/ 	.byte	0x04, 0x1c
        /*049e*/ 	.short	(.L_336 - .L_335)


	//   ....[0]....
.L_335:
        /*04a0*/ 	.word	0x00000350


	//   ....[1]....
        /*04a4*/ 	.word	0x00017ac0


	//   ....[2]....
        /*04a8*/ 	.word	0x00017b00


	//   ....[3]....
        /*04ac*/ 	.word	0x000184f0


	//   ....[4]....
        /*04b0*/ 	.word	0x00018530


	//----- nvinfo : EIATTR_CTAIDZ_USED
	.align		4
.L_336:
        /*04b4*/ 	.byte	0x01, 0x04
	.zero		2


	//----- nvinfo : EIATTR_MAX_THREADS
	.align		4
        /*04b8*/ 	.byte	0x04, 0x05
        /*04ba*/ 	.short	(.L_338 - .L_337)
.L_337:
        /*04bc*/ 	.word	0x00000080
        /*04c0*/ 	.word	0x00000001
        /*04c4*/ 	.word	0x00000001


	//----- nvinfo : EIATTR_CRS_STACK_SIZE
	.align		4
.L_338:
        /*04c8*/ 	.byte	0x04, 0x1e
        /*04ca*/ 	.short	(.L_340 - .L_339)
.L_339:
        /*04cc*/ 	.word	0x00000000
.L_340:


//--------------------- .nv.info._ZN7cutlass13device_kernelIN5flash19enable_sm80_to_sm89INS1_16FlashAttnFwdSm80INS1_25CollectiveMainloopFwdSm80ILi4ELi1ELb0EN4cute5tupleIJNS5_1CILi128EEENS7_ILi96EEENS7_ILi64EEEEEELi64ENS_10bfloat16_tEfNS_4arch4Sm80ELb0ELb1ELb0ELb0ELb0ELb0ELb1ELb0EEENS1_21CollectiveEpilogueFwdINS6_IJS8_SA_S9_EEENS6_IJNS7_ILi1EEESI_SI_EEESC_SE_Li128ELb0ELb1ELb0ELb0EEENS1_19SingleTileSchedulerILb0ELb0ELb1ELi128EEEEEEEEEvNT_6ParamsE --------------------------
	.section	.nv.info._ZN7cutlass13device_kernelIN5flash19enable_sm80_to_sm89INS1_16FlashAttnFwdSm80INS1_25CollectiveMainloopFwdSm80ILi4ELi1ELb0EN4cute5tupleIJNS5_1CILi128EEENS7_ILi96EEENS7_ILi64EEEEEELi64ENS_10bfloat16_tEfNS_4arch4Sm80ELb0ELb1ELb0ELb0ELb0ELb0ELb1ELb0EEENS1_21CollectiveEpilogueFwdINS6_IJS8_SA_S9_EEENS6_IJNS7_ILi1EEESI_SI_EEESC_SE_Li128ELb0ELb1ELb0ELb0EEENS1_19SingleTileSchedulerILb0ELb0ELb1ELi128EEEEEEEEEvNT_6ParamsE,"",@"SHT_CUDA_INFO"
	.sectionflags	@""
	.align	4


	//----- nvinfo : EIATTR_CUDA_API_VERSION
	.align		4
        /*0000*/ 	.byte	0x04, 0x37
        /*0002*/ 	.short	(.L_342 - .L_341)
.L_341:
        /*0004*/ 	.word	0x00000082


	//----- nvinfo : EIATTR_SW2861232_WAR
	.align		4
.L_342:
        /*0008*/ 	.byte	0x01, 0x35
	.zero		2


	//----- nvinfo : EIATTR_PARAM_CBANK
	.align		4
        /*000c*/ 	.byte	0x04, 0x0a
        /*000e*/ 	.short	(.L_344 - .L_343)
	.align		4
.L_343:
        /*0010*/ 	.word	index@(.nv.constant0._ZN7cutlass13device_kernelIN5flash19enable_sm80_to_sm89INS1_16FlashAttnFwdSm80INS1_25CollectiveMainloopFwdSm80ILi4ELi1ELb0EN4cute5tupleIJNS5_1CILi128EEENS7_ILi96EEENS7_ILi64EEEEEELi64ENS_10bfloat16_tEfNS_4arch4Sm80ELb0ELb1ELb0ELb0ELb0ELb0ELb1ELb0EEENS1_21CollectiveEpilogueFwdINS6_IJS8_SA_S9_EEENS6_IJNS7_ILi1EEESI_SI_EEESC_SE_Li128ELb0ELb1ELb0ELb0EEENS1_19SingleTileSchedulerILb0ELb0ELb1ELi128EEEEEEEEEvNT_6ParamsE)
        /*0014*/ 	.short	0x0160
        /*0016*/ 	.short	0x0418


	//----- nvinfo : EIATTR_CBANK_PARAM_SIZE
	.align		4
.L_344:
        /*0018*/ 	.byte	0x03, 0x19
        /*001a*/ 	.short	0x0418


	//----- nvinfo : EIATTR_KPARAM_INFO
	.align		4
        /*001c*/ 	.byte	0x04, 0x17
        /*001e*/ 	.short	(.L_346 - .L_345)
.L_345:
        /*0020*/ 	.word	0x00000000
        /*0024*/ 	.short	0x0000
        /*0026*/ 	.short	0x0000
        /*0028*/ 	.byte	0x00, 0xf0, 0x61, 0x10


	//----- nvinfo : EIATTR_MAXREG_COUNT
	.align		4
.L_346:
        /*002c*/ 	.byte	0x03, 0x1b
        /*002e*/ 	.short	0x00ff


	//----- nvinfo : EIATTR_NUM_BARRIERS
	.align		4
        /*0030*/ 	.byte	0x02, 0x4c
        /*0032*/ 	.byte	0x02
	.zero		1


	//----- nvinfo : EIATTR_ANNOTATIONS
	.align		4
        /*0034*/ 	.byte	0x04, 0x55
        /*0036*/ 	.short	(.L_348 - .L_347)


	//   ....[0]....
.L_347:
        /* <DEDUP_REMOVED lines=38> */


	//----- nvinfo : EIATTR_MERCURY_ISA_VERSION
	.align		4
.L_348:
        /*0280*/ 	.byte	0x03, 0x5f
        /*0282*/ 	.short	0x0000


	//----- nvinfo : EIATTR_COOP_GROUP_MASK_REGIDS
	.align		4
        /*0284*/ 	.byte	0x04, 0x29
        /*0286*/ 	.short	(.L_350 - .L_349)


	//   ....[0]....
.L_349:
        /*0288*/ 	.word	0xffffffff


	//   ....[1]....
        /*028c*/ 	.word	0xffffffff


	//   ....[2]....
        /*0290*/ 	.word	0xffffffff


	//   ....[3]....
        /*0294*/ 	.word	0xffffffff


	//   ....[4]....
        /*0298*/ 	.word	0xffffffff


	//   ....[5]....
        /*029c*/ 	.word	0xffffffff


	//   ....[6]....
        /*02a0*/ 	.word	0xffffffff


	//   ....[7]....
        /*02a4*/ 	.word	0xffffffff


	//   ....[8]....
        /*02a8*/ 	.word	0xffffffff


	//   ....[9]....
        /*02ac*/ 	.word	0xffffffff


	//   ....[10]....
        /*02b0*/ 	.word	0xffffffff


	//   ....[11]....
        /*02b4*/ 	.word	0xffffffff


	//   ....[12]....
        /*02b8*/ 	.word	0xffffffff


	//   ....[13]....
        /*02bc*/ 	.word	0xffffffff


	//   ....[14]....
        /*02c0*/ 	.word	0xffffffff


	//   ....[15]....
        /*02c4*/ 	.word	0xffffffff


	//   ....[16]....
        /*02c8*/ 	.word	0xffffffff


	//   ....[17]....
        /*02cc*/ 	.word	0xffffffff


	//   ....[18]....
        /*02d0*/ 	.word	0xffffffff


	//   ....[19]....
        /*02d4*/ 	.word	0xffffffff


	//   ....[20]....
        /*02d8*/ 	.word	0xffffffff


	//   ....[21]....
        /*02dc*/ 	.word	0xffffffff


	//   ....[22]....
        /*02e0*/ 	.word	0xffffffff


	//   ....[23]....
        /*02e4*/ 	.word	0xffffffff


	//   ....[24]....
        /*02e8*/ 	.word	0xffffffff


	//   ....[25]....
        /*02ec*/ 	.word	0xffffffff


	//   ....[26]....
        /*02f0*/ 	.word	0xffffffff


	//   ....[27]....
        /*02f4*/ 	.word	0xffffffff


	//   ....[28]....
        /*02f8*/ 	.word	0xffffffff


	//   ....[29]....
        /*02fc*/ 	.word	0xffffffff


	//   ....[30]....
        /*0300*/ 	.word	0xffffffff


	//   ....[31]....
        /*0304*/ 	.word	0xffffffff


	//   ....[32]....
        /*0308*/ 	.word	0xffffffff


	//   ....[33]....
        /*030c*/ 	.word	0xffffffff


	//   ....[34]....
        /*0310*/ 	.word	0xffffffff


	//   ....[35]....
        /*0314*/ 	.word	0xffffffff


	//   ....[36]....
        /*0318*/ 	.word	0xffffffff


	//   ....[37]....
        /*031c*/ 	.word	0xffffffff


	//   ....[38]....
        /*0320*/ 	.word	0xffffffff


	//   ....[39]....
        /*0324*/ 	.word	0xffffffff


	//   ....[40]....
        /*0328*/ 	.word	0xffffffff


	//   ....[41]....
        /*032c*/ 	.word	0xffffffff


	//   ....[42]....
        /*0330*/ 	.word	0xffffffff


	//   ....[43]....
        /*0334*/ 	.word	0xffffffff


	//   ....[44]....
        /*0338*/ 	.word	0xffffffff


	//   ....[45]....
        /*033c*/ 	.word	0xffffffff


	//   ....[46]....
        /*0340*/ 	.word	0xffffffff


	//   ....[47]....
        /*0344*/ 	.word	0xffffffff


	//   ....[48]....
        /*0348*/ 	.word	0xffffffff


	//   ....[49]....
        /*034c*/ 	.word	0xffffffff


	//   ....[50]....
        /*0350*/ 	.word	0xffffffff


	//   ....[51]....
        /*0354*/ 	.word	0xffffffff


	//   ....[52]....
        /*0358*/ 	.word	0xffffffff


	//   ....[53]....
        /*035c*/ 	.word	0xffffffff


	//   ....[54]....
        /*0360*/ 	.word	0xffffffff


	//   ....[55]....
        /*0364*/ 	.word	0xffffffff


	//   ....[56]....
        /*0368*/ 	.word	0xffffffff


	//   ....[57]....
        /*036c*/ 	.word	0xffffffff


	//   ....[58]....
        /*0370*/ 	.word	0xffffffff


	//   ....[59]....
        /*0374*/ 	.word	0xffffffff


	//   ....[60]....
        /*0378*/ 	.word	0xffffffff


	//   ....[61]....
        /*037c*/ 	.word	0xffffffff


	//   ....[62]....
        /*0380*/ 	.word	0xffffffff


	//   ....[63]....
        /*0384*/ 	.word	0xffffffff


	//   ....[64]....
        /*0388*/ 	.word	0xffffffff


	//   ....[65]....
        /*038c*/ 	.word	0xffffffff


	//   ....[66]....
        /*0390*/ 	.word	0xffffffff


	//   ....[67]....
        /*0394*/ 	.word	0xffffffff


	//   ....[68]....
        /*0398*/ 	.word	0xffffffff


	//   ....[69]....
        /*039c*/ 	.word	0xffffffff


	//   ....[70]....
        /*03a0*/ 	.word	0xffffffff


	//   ....[71]....
        /*03a4*/ 	.word	0xffffffff


	//   ....[72]....
        /*03a8*/ 	.word	0xffffffff


	//   ....[73]....
        /*03ac*/ 	.word	0xffffffff


	//   ....[74]....
        /*03b0*/ 	.word	0xffffffff


	//   ....[75]....
        /*03b4*/ 	.word	0xffffffff


	//   ....[76]....
        /*03b8*/ 	.word	0xffffffff


	//   ....[77]....
        /*03bc*/ 	.word	0xffffffff


	//   ....[78]....
        /*03c0*/ 	.word	0xffffffff


	//   ....[79]....
        /*03c4*/ 	.word	0xffffffff


	//   ....[80]....
        /*03c8*/ 	.word	0xffffffff


	//   ....[81]....
        /*03cc*/ 	.word	0xffffffff


	//   ....[82]....
        /*03d0*/ 	.word	0xffffffff


	//   ....[83]....
        /*03d4*/ 	.word	0xffffffff


	//   ....[84]....
        /*03d8*/ 	.word	0xffffffff


	//   ....[85]....
        /*03dc*/ 	.word	0xffffffff


	//   ....[86]....
        /*03e0*/ 	.word	0xffffffff


	//   ....[87]....
        /*03e4*/ 	.word	0xffffffff


	//   ....[88]....
        /*03e8*/ 	.word	0xffffffff


	//   ....[89]....
        /*03ec*/ 	.word	0xffffffff


	//   ....[90]....
        /*03f0*/ 	.word	0xffffffff


	//   ....[91]....
        /*03f4*/ 	.word	0xffffffff


	//   ....[92]....
        /*03f8*/ 	.word	0xffffffff


	//   ....[93]....
        /*03fc*/ 	.word	0xffffffff


	//   ....[94]....
        /*0400*/ 	.word	0xffffffff


	//   ....[95]....
        /*0404*/ 	.word	0xffffffff


	//   ....[96]....
        /*0408*/ 	.word	0xffffffff


	//   ....[97]....
        /*040c*/ 	.word	0xffffffff


	//   ....[98]....
        /*0410*/ 	.word	0xffffffff


	//   ....[99]....
        /*0414*/ 	.word	0xffffffff


	//   ....[100]....
        /*0418*/ 	.word	0xffffffff


	//   ....[101]....
        /*041c*/ 	.word	0xffffffff


	//   ....[102]....
        /*0420*/ 	.word	0xffffffff


	//   ....[103]....
        /*0424*/ 	.word	0xffffffff


	//   ....[104]....
        /*0428*/ 	.word	0xffffffff


	//   ....[105]....
        /*042c*/ 	.word	0xffffffff


	//   ....[106]....
        /*0430*/ 	.word	0xffffffff


	//   ....[107]....
        /*0434*/ 	.word	0xffffffff


	//----- nvinfo : EIATTR_COOP_GROUP_INSTR_OFFSETS
	.align		4
.L_350:
        /*0438*/ 	.byte	0x04, 0x28
        /*043a*/ 	.short	(.L_352 - .L_351)


	//   ....[0]....
.L_351:
        /*043c*/ 	.word	0x00000c30


	//   ....[1]....
        /*0440*/ 	.word	0x00000c60


	//   ....[2]....
        /*0444*/ 	.word	0x00000c90


	//   ....[3]....
        /*0448*/ 	.word	0x00000cb0


	//   ....[4]....
        /*044c*/ 	.word	0x00000ce0


	//   ....[5]....
        /*0450*/ 	.word	0x00000d00


	//   ....[6]....
        /*0454*/ 	.word	0x00000d40


	//   ....[7]....
        /*0458*/ 	.word	0x00000d70


	//   ....[8]....
        /*045c*/ 	.word	0x00000da0


	//   ....[9]....
        /*0460*/ 	.word	0x00000e20


	//   ....[10]....
        /*0464*/ 	.word	0x00000e30


	//   ....[11]....
        /*0468*/ 	.word	0x00000e70


	//   ....[12]....
        /*046c*/ 	.word	0x00000e90


	//   ....[13]....
        /*0470*/ 	.word	0x00000ec0


	//   ....[14]....
        /*0474*/ 	.word	0x00000ee0


	//   ....[15]....
        /*0478*/ 	.word	0x00000f00


	//   ....[16]....
        /*047c*/ 	.word	0x00002780


	//   ....[17]....
        /*0480*/ 	.word	0x000029c0


	//   ....[18]....
        /*0484*/ 	.word	0x00002b80


	//   ....[19]....
        /*0488*/ 	.word	0x00003a00


	//   ....[20]....
        /*048c*/ 	.word	0x000046b0


	//   ....[21]....
        /*0490*/ 	.word	0x000047d0


	//   ....[22]....
        /*0494*/ 	.word	0x000048e0


	//   ....[23]....
        /*0498*/ 	.word	0x00004a10


	//   ....[24]....
        /*049c*/ 	.word	0x00005300


	//   ....[25]....
        /*04a0*/ 	.word	0x000053a0


	//   ....[26]....
        /*04a4*/ 	.word	0x00005450


	//   ....[27]....
        /*04a8*/ 	.word	0x000054c0


	//   ....[28]....
        /*04ac*/ 	.word	0x000084d0


	//   ....[29]....
        /*04b0*/ 	.word	0x000086b0


	//   ....[30]....
        /*04b4*/ 	.word	0x00008890


	//   ....[31]....
        /*04b8*/ 	.word	0x00009ba0


	//   ....[32]....
        /*04bc*/ 	.word	0x0000a320


	//   ....[33]....
        /*04c0*/ 	.word	0x0000a4f0


	//   ....[34]....
        /*04c4*/ 	.word	0x0000a5c0


	//   ....[35]....
        /*04c8*/ 	.word	0x0000a790


	//   ....[36]....
        /*04cc*/ 	.word	0x0000a820


	//   ....[37]....
        /*04d0*/ 	.word	0x0000a970


	//   ....[38]....
        /*04d4*/ 	.word	0x0000adc0


	//   ....[39]....
        /*04d8*/ 	.word	0x0000ae20


	//   ....[40]....
        /*04dc*/ 	.word	0x0000e430


	//   ....[41]....
        /*04e0*/ 	.word	0x0000e490


	//   ....[42]....
        /*04e4*/ 	.word	0x0000e540


	//   ....[43]....
        /*04e8*/ 	.word	0x0000e5a0


	//   ....[44]....
        /*04ec*/ 	.word	0x0000e5d0


	//   ....[45]....
        /*04f0*/ 	.word	0x0000e6a0


	//   ....[46]....
        /*04f4*/ 	.word	0x0000e8e0


	//   ....[47]....
        /*04f8*/ 	.word	0x0000ebc0


	//   ....[48]....
        /*04fc*/ 	.word	0x00011990


	//   ....[49]....
        /*0500*/ 	.word	0x00011bc0


	//   ....[50]....
        /*0504*/ 	.word	0x00012470


	//   ....[51]....
        /*0508*/ 	.word	0x00012c30


	//   ....[52]....
        /*050c*/ 	.word	0x00013b20


	//   ....[53]....
        /*0510*/ 	.word	0x00013c20


	//   ....[54]....
        /*0514*/ 	.word	0x00013c70


	//   ....[55]....
        /*0518*/ 	.word	0x00013d80


	//   ....[56]....
        /*051c*/ 	.word	0x00013e70


	//   ....[57]....
        /*0520*/ 	.word	0x00013fd0


	//   ....[58]....
        /*0524*/ 	.word	0x00014300


	//   ....[59]....
        /*0528*/ 	.word	0x000143a0


	//   ....[60]....
        /*052c*/ 	.word	0x000166e0


	//   ....[61]....
        /*0530*/ 	.word	0x000166f0


	//   ....[62]....
        /*0534*/ 	.word	0x00016700


	//   ....[63]....
        /*0538*/ 	.word	0x00016710


	//   ....[64]....
        /*053c*/ 	.word	0x00016740


	//   ....[65]....
        /*0540*/ 	.word	0x00016760


	//   ....[66]....
        /*0544*/ 	.word	0x00016780


	//   ....[67]....
        /*0548*/ 	.word	0x00016790


	//   ....[68]....
        /*054c*/ 	.word	0x00017840


	//   ....[69]....
        /*0550*/ 	.word	0x00017870


	//   ....[70]....
        /*0554*/ 	.word	0x000178a0


	//   ....[71]....
        /*0558*/ 	.word	0x000178d0


	//   ....[72]....
        /*055c*/ 	.word	0x00017910


	//   ....[73]....
        /*0560*/ 	.word	0x000179f0


	//   ....[74]....
        /*0564*/ 	.word	0x00017a00


	//   ....[75]....
        /*0568*/ 	.word	0x00017a30


	//   ....[76]....
        /*056c*/ 	.word	0x00017a60


	//   ....[77]....
        /*0570*/ 	.word	0x00017aa0


	//   ....[78]....
        /*0574*/ 	.word	0x00017ac0


	//   ....[79]....
        /*0578*/ 	.word	0x00017ad0


	//   ....[80]....
        /*057c*/ 	.word	0x00017ae0


	//   ....[81]....
        /*0580*/ 	.word	0x00017c00


	//   ....[82]....
        /*0584*/ 	.word	0x00017c10


	//   ....[83]....
        /*0588*/ 	.word	0x00017c90


	//   ....[84]....
        /*058c*/ 	.word	0x00017cb0


	//   ....[85]....
        /*0590*/ 	.word	0x00017cf0


	//   ....[86]....
        /*0594*/ 	.word	0x00017d00


	//   ....[87]....
        /*0598*/ 	.word	0x00017d10


	//   ....[88]....
        /*059c*/ 	.word	0x00017e00


	//   ....[89]....
        /*05a0*/ 	.word	0x00017e30


	//   ....[90]....
        /*05a4*/ 	.word	0x00017f60


	//   ....[91]....
        /*05a8*/ 	.word	0x00017f70


	//   ....[92]....
        /*05ac*/ 	.word	0x000184d0


	//   ....[93]....
        /*05b0*/ 	.word	0x00018510


	//   ....[94]....
        /*05b4*/ 	.word	0x00018540


	//   ....[95]....
        /*05b8*/ 	.word	0x00018570


	//   ....[96]....
        /*05bc*/ 	.word	0x000185a0


	//   ....[97]....
        /*05c0*/ 	.word	0x000185d0


	//   ....[98]....
        /*05c4*/ 	.word	0x00018600


	//   ....[99]....
        /*05c8*/ 	.word	0x00018630


	//   ....[100]....
        /*05cc*/ 	.word	0x00018650


	//   ....[101]....
        /*05d0*/ 	.word	0x00018670


	//   ....[102]....
        /*05d4*/ 	.word	0x00018680


	//   ....[103]....
        /*05d8*/ 	.word	0x00018690


	//   ....[104]....
        /*05dc*/ 	.word	0x000186a0


	//   ....[105]....
        /*05e0*/ 	.word	0x000186b0


	//   ....[106]....
        /*05e4*/ 	.word	0x000186c0


	//   ....[107]....
        /*05e8*/ 	.word	0x000186f0


	//----- nvinfo : EIATTR_EXIT_INSTR_OFFSETS
	.align		4
.L_352:
        /*05ec*/ 	.byte	0x04, 0x1c
        /*05ee*/ 	.short	(.L_354 - .L_353)


	//   ....[0]....
.L_353:
        /*05f0*/ 	.word	0x00000040


	//   ....[1]....
        /*05f4*/ 	.word	0x00017f90


	//   ....[2]....
        /*05f8*/ 	.word	0x00017fd0


	//   ....[3]....
        /*05fc*/ 	.word	0x00018880


	//   ....[4]....
        /*0600*/ 	.word	0x000188c0


	//----- nvinfo : EIATTR_CTAIDZ_USED
	.align		4
.L_354:
        /*0604*/ 	.byte	0x01, 0x04
	.zero		2


	//----- nvinfo : EIATTR_MAX_THREADS
	.align		4
        /*0608*/ 	.byte	0x04, 0x05
        /*060a*/ 	.short	(.L_356 - .L_355)
.L_355:
        /*060c*/ 	.word	0x00000080
        /*0610*/ 	.word	0x00000001
        /*0614*/ 	.word	0x00000001


	//----- nvinfo : EIATTR_CRS_STACK_SIZE
	.align		4
.L_356:
        /*0618*/ 	.byte	0x04, 0x1e
        /*061a*/ 	.short	(.L_358 - .L_357)
.L_357:
        /*061c*/ 	.word	0x00000000
.L_358:


//--------------------- .nv.info._ZN7cutlass13device_kernelIN5flash19enable_sm80_to_sm89INS1_16FlashAttnFwdSm80INS1_25CollectiveMainloopFwdSm80ILi4ELi1ELb0EN4cute5tupleIJNS5_1CILi128EEENS7_ILi96EEENS7_ILi64EEEEEELi64ENS_10bfloat16_tEfNS_4arch4Sm80ELb0ELb1ELb0ELb1ELb0ELb0ELb1ELb0EEENS1_21CollectiveEpilogueFwdINS6_IJS8_SA_S9_EEENS6_IJNS7_ILi1EEESI_SI_EEESC_SE_Li128ELb1ELb1ELb0ELb0EEENS1_19SingleTileSchedulerILb1ELb0ELb1ELi128EEEEEEEEEvNT_6ParamsE --------------------------
	.section	.nv.info._ZN7cutlass13device_kernelIN5flash19enable_sm80_to_sm89INS1_16FlashAttnFwdSm80INS1_25CollectiveMainloopFwdSm80ILi4ELi1ELb0EN4cute5tupleIJNS5_1CILi128EEENS7_ILi96EEENS7_ILi64EEEEEELi64ENS_10bfloat16_tEfNS_4arch4Sm80ELb0ELb1ELb0ELb1ELb0ELb0ELb1ELb0EEENS1_21CollectiveEpilogueFwdINS6_IJS8_SA_S9_EEENS6_IJNS7_ILi1EEESI_SI_EEESC_SE_Li128ELb1ELb1ELb0ELb0EEENS1_19SingleTileSchedulerILb1ELb0ELb1ELi128EEEEEEEEEvNT_6ParamsE,"",@"SHT_CUDA_INFO"
	.sectionflags	@""
	.align	4


	//----- nvinfo : EIATTR_CUDA_API_VERSION
	.align		4
        /*0000*/ 	.byte	0x04, 0x37
        /*0002*/ 	.short	(.L_360 - .L_359)
.L_359:
        /*0004*/ 	.word	0x00000082


	//----- nvinfo : EIATTR_SW2861232_WAR
	.align		4
.L_360:
        /*0008*/ 	.byte	0x01, 0x35
	.zero		2


	//----- nvinfo : EIATTR_PARAM_CBANK
	.align		4
        /*000c*/ 	.byte	0x04, 0x0a
        /*000e*/ 	.short	(.L_362 - .L_361)
	.align		4
.L_361:
        /*0010*/ 	.word	index@(.nv.constant0._ZN7cutlass13device_kernelIN5flash19enable_sm80_to_sm89INS1_16FlashAttnFwdSm80INS1_25CollectiveMainloopFwdSm80ILi4ELi1ELb0EN4cute5tupleIJNS5_1CILi128EEENS7_ILi96EEENS7_ILi64EEEEEELi64ENS_10bfloat16_tEfNS_4arch4Sm80ELb0ELb1ELb0ELb1ELb0ELb0ELb1ELb0EEENS1_21CollectiveEpilogueFwdINS6_IJS8_SA_S9_EEENS6_IJNS7_ILi1EEESI_SI_EEESC_SE_Li128ELb1ELb1ELb0ELb0EEENS1_19SingleTileSchedulerILb1ELb0ELb1ELi128EEEEEEEEEvNT_6ParamsE)
        /*0014*/ 	.short	0x0160
        /*0016*/ 	.short	0x0418


	//----- nvinfo : EIATTR_CBANK_PARAM_SIZE
	.align		4
.L_362:
        /*0018*/ 	.byte	0x03, 0x19
        /*001a*/ 	.short	0x0418


	//----- nvinfo : EIATTR_KPARAM_INFO
	.align		4
        /*001c*/ 	.byte	0x04, 0x17
        /*001e*/ 	.short	(.L_364 - .L_363)
.L_363:
        /*0020*/ 	.word	0x00000000
        /*0024*/ 	.short	0x0000
        /*0026*/ 	.short	0x0000
        /*0028*/ 	.byte	0x00, 0xf0, 0x61, 0x10


	//----- nvinfo : EIATTR_MAXREG_COUNT
	.align		4
.L_364:
        /*002c*/ 	.byte	0x03, 0x1b
        /*002e*/ 	.short	0x00ff


	//----- nvinfo : EIATTR_NUM_BARRIERS
	.align		4
        /*0030*/ 	.byte	0x02, 0x4c
        /*0032*/ 	.byte	0x02
	.zero		1


	//----- nvinfo : EIATTR_ANNOTATIONS
	.align		4
        /*0034*/ 	.byte	0x04, 0x55
        /*0036*/ 	.short	(.L_366 - .L_365)


	//   ....[0]....
.L_365:
        /* <DEDUP_REMOVED lines=34> */


	//----- nvinfo : EIATTR_MERCURY_ISA_VERSION
	.align		4
.L_366:
        /*0248*/ 	.byte	0x03, 0x5f
        /*024a*/ 	.short	0x0000


	//----- nvinfo : EIATTR_COOP_GROUP_MASK_REGIDS
	.align		4
        /*024c*/ 	.byte	0x04, 0x29
        /*024e*/ 	.short	(.L_368 - .L_367)


	//   ....[0]....
.L_367:
        /*0250*/ 	.word	0xffffffff


	//   ....[1]....
        /*0254*/ 	.word	0xffffffff


	//   ....[2]....
        /*0258*/ 	.word	0xffffffff


	//   ....[3]....
        /*025c*/ 	.word	0xffffffff


	//   ....[4]....
        /*0260*/ 	.word	0xffffffff


	//   ....[5]....
        /*0264*/ 	.word	0xffffffff


	//   ....[6]....
        /*0268*/ 	.word	0xffffffff


	//   ....[7]....
        /*026c*/ 	.word	0xffffffff


	//   ....[8]....
        /*0270*/ 	.word	0xffffffff


	//   ....[9]....
        /*0274*/ 	.word	0xffffffff


	//   ....[10]....
        /*0278*/ 	.word	0xffffffff


	//   ....[11]....
        /*027c*/ 	.word	0xffffffff


	//   ....[12]....
        /*0280*/ 	.word	0xffffffff


	//   ....[13]....
        /*0284*/ 	.word	0xffffffff


	//   ....[14]....
        /*0288*/ 	.word	0xffffffff


	//   ....[15]....
        /*028c*/ 	.word	0xffffffff


	//   ....[16]....
        /*0290*/ 	.word	0xffffffff


	//   ....[17]....
        /*0294*/ 	.word	0xffffffff


	//   ....[18]....
        /*0298*/ 	.word	0xffffffff


	//   ....[19]....
        /*029c*/ 	.word	0xffffffff


	//   ....[20]....
        /*02a0*/ 	.word	0xffffffff


	//   ....[21]....
        /*02a4*/ 	.word	0xffffffff


	//   ....[22]....
        /*02a8*/ 	.word	0xffffffff


	//   ....[23]....
        /*02ac*/ 	.word	0xffffffff


	//   ....[24]....
        /*02b0*/ 	.word	0xffffffff


	//   ....[25]....
        /*02b4*/ 	.word	0xffffffff


	//   ....[26]....
        /*02b8*/ 	.word	0xffffffff


	//   ....[27]....
        /*02bc*/ 	.word	0xffffffff


	//   ....[28]....
        /*02c0*/ 	.word	0xffffffff


	//   ....[29]....
        /*02c4*/ 	.word	0xffffffff


	//   ....[30]....
        /*02c8*/ 	.word	0xffffffff


	//   ....[31]....
        /*02cc*/ 	.word	0xffffffff


	//   ....[32]....
        /*02d0*/ 	.word	0xffffffff


	//   ....[33]....
        /*02d4*/ 	.word	0xffffffff


	//   ....[34]....
        /*02d8*/ 	.word	0xffffffff


	//   ....[35]....
        /*02dc*/ 	.word	0xffffffff


	//   ....[36]....
        /*02e0*/ 	.word	0xffffffff


	//   ....[37]....
        /*02e4*/ 	.word	0xffffffff


	//   ....[38]....
        /*02e8*/ 	.word	0xffffffff


	//   ....[39]....
        /*02ec*/ 	.word	0xffffffff


	//   ....[40]....
        /*02f0*/ 	.word	0xffffffff


	//   ....[41]....
        /*02f4*/ 	.word	0xffffffff


	//   ....[42]....
        /*02f8*/ 	.word	0xffffffff


	//   ....[43]....
        /*02fc*/ 	.word	0xffffffff


	//   ....[44]....
        /*0300*/ 	.word	0xffffffff


	//   ....[45]....
        /*0304*/ 	.word	0xffffffff


	//   ....[46]....
        /*0308*/ 	.word	0xffffffff


	//   ....[47]....
        /*030c*/ 	.word	0xffffffff


	//   ....[48]....
        /*0310*/ 	.word	0xffffffff


	//   ....[49]....
        /*0314*/ 	.word	0xffffffff


	//   ....[50]....
        /*0318*/ 	.word	0xffffffff


	//   ....[51]....
        /*031c*/ 	.word	0xffffffff


	//   ....[52]....
        /*0320*/ 	.word	0xffffffff


	//   ....[53]....
        /*0324*/ 	.word	0xffffffff


	//   ....[54]....
        /*0328*/ 	.word	0xffffffff


	//   ....[55]....
        /*032c*/ 	.word	0xffffffff


	//   ....[56]....
        /*0330*/ 	.word	0xffffffff


	//   ....[57]....
        /*0334*/ 	.word	0xffffffff


	//   ....[58]....
        /*0338*/ 	.word	0xffffffff


	//   ....[59]....
        /*033c*/ 	.word	0xffffffff


	//   ....[60]....
        /*0340*/ 	.word	0xffffffff


	//   ....[61]....
        /*0344*/ 	.word	0xffffffff


	//   ....[62]....
        /*0348*/ 	.word	0xffffffff


	//   ....[63]....
        /*034c*/ 	.word	0xffffffff


	//   ....[64]....
        /*0350*/ 	.word	0xffffffff


	//   ....[65]....
        /*0354*/ 	.word	0xffffffff


	//   ....[66]....
        /*0358*/ 	.word	0xffffffff


	//   ....[67]....
        /*035c*/ 	.word	0xffffffff


	//   ....[68]....
        /*0360*/ 	.word	0xffffffff


	//   ....[69]....
        /*0364*/ 	.word	0xffffffff


	//   ....[70]....
        /*0368*/ 	.word	0xffffffff


	//   ....[71]....
        /*036c*/ 	.word	0xffffffff


	//   ....[72]....
        /*0370*/ 	.word	0xffffffff


	//   ....[73]....
        /*0374*/ 	.word	0xffffffff


	//   ....[74]....
        /*0378*/ 	.word	0xffffffff


	//   ....[75]....
        /*037c*/ 	.word	0xffffffff


	//   ....[76]....
        /*0380*/ 	.word	0xffffffff


	//   ....[77]....
        /*0384*/ 	.word	0xffffffff


	//   ....[78]....
        /*0388*/ 	.word	0xffffffff


	//   ....[79]....
        /*038c*/ 	.word	0xffffffff


	//   ....[80]....
        /*0390*/ 	.word	0xffffffff


	//   ....[81]....
        /*0394*/ 	.word	0xffffffff


	//   ....[82]....
        /*0398*/ 	.word	0xffffffff


	//   ....[83]....
        /*039c*/ 	.word	0xffffffff


	//   ....[84]....
        /*03a0*/ 	.word	0xffffffff


	//   ....[85]....
        /*03a4*/ 	.word	0xffffffff


	//   ....[86]....
        /*03a8*/ 	.word	0xffffffff


	//   ....[87]....
        /*03ac*/ 	.word	0xffffffff


	//   ....[88]....
        /*03b0*/ 	.word	0xffffffff


	//   ....[89]....
        /*03b4*/ 	.word	0xffffffff


	//   ....[90]....
        /*03b8*/ 	.word	0xffffffff


	//   ....[91]....
        /*03bc*/ 	.word	0xffffffff


	//   ....[92]....
        /*03c0*/ 	.word	0xffffffff


	//   ....[93]....
        /*03c4*/ 	.word	0xffffffff


	//   ....[94]....
        /*03c8*/ 	.word	0xffffffff


	//   ....[95]....
        /*03cc*/ 	.word	0xffffffff


	//   ....[96]....
        /*03d0*/ 	.word	0xffffffff


	//   ....[97]....
        /*03d4*/ 	.word	0xffffffff


	//   ....[98]....
        /*03d8*/ 	.word	0xffffffff


	//   ....[99]....
        /*03dc*/ 	.word	0xffffffff


	//   ....[100]....
        /*03e0*/ 	.word	0xffffffff


	//   ....[101]....
        /*03e4*/ 	.word	0xffffffff


	//   ....[102]....
        /*03e8*/ 	.word	0xffffffff


	//   ....[103]....
        /*03ec*/ 	.word	0xffffffff


	//   ....[104]....
        /*03f0*/ 	.word	0xffffffff


	//   ....[105]....
        /*03f4*/ 	.word	0xffffffff


	//   ....[106]....
        /*03f8*/ 	.word	0xffffffff


	//   ....[107]....
        /*03fc*/ 	.word	0xffffffff


	//   ....[108]....
        /*0400*/ 	.word	0xffffffff


	//----- nvinfo : EIATTR_COOP_GROUP_INSTR_OFFSETS
	.align		4
.L_368:
        /*0404*/ 	.byte	0x04, 0x28
        /*0406*/ 	.short	(.L_370 - .L_369)


	//   ....[0]....
.L_369:
        /*0408*/ 	.word	0x00000090


	//   ....[1]....
        /*040c*/ 	.word	0x00001400


	//   ....[2]....
        /*0410*/ 	.word	0x000014e0


	//   ....[3]....
        /*0414*/ 	.word	0x00001680


	//   ....[4]....
        /*0418*/ 	.word	0x000016b0


	//   ....[5]....
        /*041c*/ 	.word	0x00001740


	//   ....[6]....
        /*0420*/ 	.word	0x00001770


	//   ....[7]....
        /*0424*/ 	.word	0x00001800


	//   ....[8]....
        /*0428*/ 	.word	0x00001830


	//   ....[9]....
        /*042c*/ 	.word	0x000018c0


	//   ....[10]....
        /*0430*/ 	.word	0x000018f0


	//   ....[11]....
        /*0434*/ 	.word	0x00001980


	//   ....[12]....
        /*0438*/ 	.word	0x000019b0


	//   ....[13]....
        /*043c*/ 	.word	0x00001a40


	//   ....[14]....
        /*0440*/ 	.word	0x00001a70


	//   ....[15]....
        /*0444*/ 	.word	0x00001af0


	//   ....[16]....
        /*0448*/ 	.word	0x00001b30


	//   ....[17]....
        /*044c*/ 	.word	0x00003180


	//   ....[18]....
        /*0450*/ 	.word	0x000033f0


	//   ....[19]....
        /*0454*/ 	.word	0x000035b0


	//   ....[20]....
        /*0458*/ 	.word	0x000049e0


	//   ....[21]....
        /*045c*/ 	.word	0x000056d0


	//   ....[22]....
        /*0460*/ 	.word	0x00005710


	//   ....[23]....
        /*0464*/ 	.word	0x00005830


	//   ....[24]....
        /*0468*/ 	.word	0x00005870


	//   ....[25]....
        /*046c*/ 	.word	0x000065c0


	//   ....[26]....
        /*0470*/ 	.word	0x00006670


	//   ....[27]....
        /*0474*/ 	.word	0x00006880


	//   ....[28]....
        /*0478*/ 	.word	0x00006900


	//   ....[29]....
        /*047c*/ 	.word	0x00009530


	//   ....[30]....
        /*0480*/ 	.word	0x000097b0


	//   ....[31]....
        /*0484*/ 	.word	0x00009990


	//   ....[32]....
        /*0488*/ 	.word	0x0000a710


	//   ....[33]....
        /*048c*/ 	.word	0x0000b5f0


	//   ....[34]....
        /*0490*/ 	.word	0x0000b6c0


	//   ....[35]....
        /*0494*/ 	.word	0x0000b7d0


	//   ....[36]....
        /*0498*/ 	.word	0x0000b880


	//   ....[37]....
        /*049c*/ 	.word	0x0000b8d0


	//   ....[38]....
        /*04a0*/ 	.word	0x0000b9f0


	//   ....[39]....
        /*04a4*/ 	.word	0x0000beb0


	//   ....[40]....
        /*04a8*/ 	.word	0x0000bf30


	//   ....[41]....
        /*04ac*/ 	.word	0x0000f650


	//   ....[42]....
        /*04b0*/ 	.word	0x0000f6b0


	//   ....[43]....
        /*04b4*/ 	.word	0x0000f760


	//   ....[44]....
        /*04b8*/ 	.word	0x0000f7c0


	//   ....[45]....
        /*04bc*/ 	.word	0x0000f7f0


	//   ....[46]....
        /*04c0*/ 	.word	0x0000f8c0


	//   ....[47]....
        /*04c4*/ 	.word	0x0000fb00


	//   ....[48]....
        /*04c8*/ 	.word	0x0000fde0


	//   ....[49]....
        /*04cc*/ 	.word	0x00012ba0


	//   ....[50]....
        /*04d0*/ 	.word	0x00012de0


	//   ....[51]....
        /*04d4*/ 	.word	0x000136a0


	//   ....[52]....
        /*04d8*/ 	.word	0x00013e50


	//   ....[53]....
        /*04dc*/ 	.word	0x00014df0


	//   ....[54]....
        /*04e0*/ 	.word	0x00014e60


	//   ....[55]....
        /*04e4*/ 	.word	0x00015060


	//   ....[56]....
        /*04e8*/ 	.word	0x000150e0


	//   ....[57]....
        /*04ec*/ 	.word	0x00015120


	//   ....[58]....
        /*04f0*/ 	.word	0x000151e0


	//   ....[59]....
        /*04f4*/ 	.word	0x00015520


	//   ....[60]....
        /*04f8*/ 	.word	0x000155e0


	//   ....[61]....
        /*04fc*/ 	.word	0x000178d0


	//   ....[62]....
        /*0500*/ 	.word	0x000178e0


	//   ....[63]....
        /*0504*/ 	.word	0x000178f0


	//   ....[64]....
        /*0508*/ 	.word	0x00017900


	//   ....[65]....
        /*050c*/ 	.word	0x00017930


	//   ....[66]....
        /*0510*/ 	.word	0x00017950


	//   ....[67]....
        /*0514*/ 	.word	0x00017970


	//   ....[68]....
        /*0518*/ 	.word	0x00017980


	//   ....[69]....
        /*051c*/ 	.word	0x00018c60


	//   ....[70]....
        /*0520*/ 	.word	0x00018cd0


	//   ....[71]....
        /*0524*/ 	.word	0x00018d00


	//   ....[72]....
        /*0528*/ 	.word	0x00018d30


	//   ....[73]....
        /*052c*/ 	.word	0x00018d70


	//   ....[74]....
        /*0530*/ 	.word	0x00018da0


	//   ....[75]....
        /*0534*/ 	.word	0x00018dd0


	//   ....[76]....
        /*0538*/ 	.word	0x00018de0


	//   ....[77]....
        /*053c*/ 	.word	0x00018ec0


	//   ....[78]....
        /*0540*/ 	.word	0x00018f20


	//   ....[79]....
        /*0544*/ 	.word	0x00018f50


	//   ....[80]....
        /*0548*/ 	.word	0x00018fb0


	//   ....[81]....
        /*054c*/ 	.word	0x00018fc0


	//   ....[82]....
        /*0550*/ 	.word	0x00018fd0


	//   ....[83]....
        /*0554*/ 	.word	0x00018ff0


	//   ....[84]....
        /*0558*/ 	.word	0x00019050


	//   ....[85]....
        /*055c*/ 	.word	0x00019100


	//   ....[86]....
        /*0560*/ 	.word	0x00019110


	//   ....[87]....
        /*0564*/ 	.word	0x00019140


	//   ....[88]....
        /*0568*/ 	.word	0x00019150


	//   ....[89]....
        /*056c*/ 	.word	0x00019160


	//   ....[90]....
        /*0570*/ 	.word	0x00019170


	//   ....[91]....
        /*0574*/ 	.word	0x000191f0


	//   ....[92]....
        /*0578*/ 	.word	0x00019200


	//   ....[93]....
        /*057c*/ 	.word	0x00019960


	//   ....[94]....
        /*0580*/ 	.word	0x000199a0


	//   ....[95]....
        /*0584*/ 	.word	0x000199d0


	//   ....[96]....
        /*0588*/ 	.word	0x00019a00


	//   ....[97]....
        /*058c*/ 	.word	0x00019a30


	//   ....[98]....
        /*0590*/ 	.word	0x00019a60


	//   ....[99]....
        /*0594*/ 	.word	0x00019a90


	//   ....[100]....
        /*0598*/ 	.word	0x00019ab0


	//   ....[101]....
        /*059c*/ 	.word	0x00019ad0


	//   ....[102]....
        /*05a0*/ 	.word	0x00019b00


	//   ....[103]....
        /*05a4*/ 	.word	0x00019b10


	//   ....[104]....
        /*05a8*/ 	.word	0x00019b20


	//   ....[105]....
        /*05ac*/ 	.word	0x00019b30


	//   ....[106]....
        /*05b0*/ 	.word	0x00019b40


	//   ....[107]....
        /*05b4*/ 	.word	0x00019b70


	//   ....[108]....
        /*05b8*/ 	.word	0x00019b90


	//----- nvinfo : EIATTR_EXIT_INSTR_OFFSETS
	.align		4
.L_370:
        /*05bc*/ 	.byte	0x04, 0x1c
        /*05be*/ 	.short	(.L_372 - .L_371)


	//   ....[0]....
.L_371:
        /*05c0*/ 	.word	0x00000370


	//   ....[1]....
        /*05c4*/ 	.word	0x000192a0


	//   ....[2]....
        /*05c8*/ 	.word	0x000192e0


	//   ....[3]....
        /*05cc*/ 	.word	0x00019cf0


	//   ....[4]....
        /*05d0*/ 	.word	0x00019d30


	//----- nvinfo : EIATTR_CTAIDZ_USED
	.align		4
.L_372:
        /*05d4*/ 	.byte	0x01, 0x04
	.zero		2


	//----- nvinfo : EIATTR_MAX_THREADS
	.align		4
        /*05d8*/ 	.byte	0x04, 0x05
        /*05da*/ 	.short	(.L_374 - .L_373)
.L_373:
        /*05dc*/ 	.word	0x00000080
        /*05e0*/ 	.word	0x00000001
        /*05e4*/ 	.word	0x00000001


	//----- nvinfo : EIATTR_CRS_STACK_SIZE
	.align		4
.L_374:
        /*05e8*/ 	.byte	0x04, 0x1e
        /*05ea*/ 	.short	(.L_376 - .L_375)
.L_375:
        /*05ec*/ 	.word	0x00000000
.L_376:


//--------------------- .nv.info._ZN7cutlass13device_kernelIN5flash19enable_sm80_to_sm89INS1_16FlashAttnFwdSm80INS1_25CollectiveMainloopFwdSm80ILi4ELi1ELb0EN4cute5tupleIJNS5_1CILi128EEENS7_ILi96EEENS7_ILi64EEEEEELi64ENS_10bfloat16_tEfNS_4arch4Sm80ELb0ELb1ELb0ELb1ELb0ELb1ELb1ELb0EEENS1_21CollectiveEpilogueFwdINS6_IJS8_SA_S9_EEENS6_IJNS7_ILi1EEESI_SI_EEESC_SE_Li128ELb1ELb1ELb0ELb0EEENS1_19SingleTileSchedulerILb1ELb0ELb1ELi128EEEEEEEEEvNT_6ParamsE --------------------------
	.section	.nv.info._ZN7cutlass13device_kernelIN5flash19enable_sm80_to_sm89INS1_16FlashAttnFwdSm80INS1_25CollectiveMainloopFwdSm80ILi4ELi1ELb0EN4cute5tupleIJNS5_1CILi128EEENS7_ILi96EEENS7_ILi64EEEEEELi64ENS_10bfloat16_tEfNS_4arch4Sm80ELb0ELb1ELb0ELb1ELb0ELb1ELb1ELb0EEENS1_21CollectiveEpilogueFwdINS6_IJS8_SA_S9_EEENS6_IJNS7_ILi1EEESI_SI_EEESC_SE_Li128ELb1ELb1ELb0ELb0EEENS1_19SingleTileSchedulerILb1ELb0ELb1ELi128EEEEEEEEEvNT_6ParamsE,"",@"SHT_CUDA_INFO"
	.sectionflags	@""
	.align	4


	//----- nvinfo : EIATTR_CUDA_API_VERSION
	.align		4
        /*0000*/ 	.byte	0x04, 0x37
        /*0002*/ 	.short	(.L_378 - .L_377)
.L_377:
        /*0004*/ 	.word	0x00000082


	//----- nvinfo : EIATTR_SW2861232_WAR
	.align		4
.L_378:
        /*0008*/ 	.byte	0x01, 0x35
	.zero		2


	//----- nvinfo : EIATTR_PARAM_CBANK
	.align		4
        /*000c*/ 	.byte	0x04, 0x0a
        /*000e*/ 	.short	(.L_380 - .L_379)
	.align		4
.L_379:
        /*0010*/ 	.word	index@(.nv.constant0._ZN7cutlass13device_kernelIN5flash19enable_sm80_to_sm89INS1_16FlashAttnFwdSm80INS1_25CollectiveMainloopFwdSm80ILi4ELi1ELb0EN4cute5tupleIJNS5_1CILi128EEENS7_ILi96EEENS7_ILi64EEEEEELi64ENS_10bfloat16_tEfNS_4arch4Sm80ELb0ELb1ELb0ELb1ELb0ELb1ELb1ELb0EEENS1_21CollectiveEpilogueFwdINS6_IJS8_SA_S9_EEENS6_IJNS7_ILi1EEESI_SI_EEESC_SE_Li128ELb1ELb1ELb0ELb0EEENS1_19SingleTileSchedulerILb1ELb0ELb1ELi128EEEEEEEEEvNT_6ParamsE)
        /*0014*/ 	.short	0x0160
        /*0016*/ 	.short	0x0418


	//----- nvinfo : EIATTR_CBANK_PARAM_SIZE
	.align		4
.L_380:
        /*0018*/ 	.byte	0x03, 0x19
        /*001a*/ 	.short	0x0418


	//----- nvinfo : EIATTR_KPARAM_INFO
	.align		4
        /*001c*/ 	.byte	0x04, 0x17
        /*001e*/ 	.short	(.L_382 - .L_381)
.L_381:
        /*0020*/ 	.word	0x00000000
        /*0024*/ 	.short	0x0000
        /*0026*/ 	.short	0x0000
        /*0028*/ 	.byte	0x00, 0xf0, 0x61, 0x10


	//----- nvinfo : EIATTR_MAXREG_COUNT
	.align		4
.L_382:
        /*002c*/ 	.byte	0x03, 0x1b
        /*002e*/ 	.short	0x00ff


	//----- nvinfo : EIATTR_NUM_BARRIERS
	.align		4
        /*0030*/ 	.byte	0x02, 0x4c
        /*0032*/ 	.byte	0x02
	.zero		1


	//----- nvinfo : EIATTR_ANNOTATIONS
	.align		4
        /*0034*/ 	.byte	0x04, 0x55
        /*0036*/ 	.short	(.L_384 - .L_383)


	//   ....[0]....
.L_383:
        /* <DEDUP_REMOVED lines=56> */


	//----- nvinfo : EIATTR_MERCURY_ISA_VERSION
	.align		4
.L_384:
        /*03a0*/ 	.byte	0x03, 0x5f
        /*03a2*/ 	.short	0x0000


	//----- nvinfo : EIATTR_COOP_GROUP_MASK_REGIDS
	.align		4
        /*03a4*/ 	.byte	0x04, 0x29
        /*03a6*/ 	.short	(.L_386 - .L_385)


	//   ....[0]....
.L_385:
        /*03a8*/ 	.word	0xffffffff


	//   ....[1]....
        /*03ac*/ 	.word	0xffffffff


	//   ....[2]....
        /*03b0*/ 	.word	0xffffffff


	//   ....[3]....
        /*03b4*/ 	.word	0xffffffff


	//   ....[4]....
        /*03b8*/ 	.word	0xffffffff


	//   ....[5]....
        /*03bc*/ 	.word	0xffffffff


	//   ....[6]....
        /*03c0*/ 	.word	0xffffffff


	//   ....[7]....
        /*03c4*/ 	.word	0xffffffff


	//   ....[8]....
        /*03c8*/ 	.word	0xffffffff


	//   ....[9]....
        /*03cc*/ 	.word	0xffffffff


	//   ....[10]....
        /*03d0*/ 	.word	0xffffffff


	//   ....[11]....
        /*03d4*/ 	.word	0xffffffff


	//   ....[12]....
        /*03d8*/ 	.word	0xffffffff


	//   ....[13]....
        /*03dc*/ 	.word	0xffffffff


	//   ....[14]....
        /*03e0*/ 	.word	0xffffffff


	//   ....[15]....
        /*03e4*/ 	.word	0xffffffff


	//   ....[16]....
        /*03e8*/ 	.word	0xffffffff


	//   ....[17]....
        /*03ec*/ 	.word	0xffffffff


	//   ....[18]....
        /*03f0*/ 	.word	0xffffffff


	//   ....[19]....
        /*03f4*/ 	.word	0xffffffff


	//   ....[20]....
        /*03f8*/ 	.word	0xffffffff


	//   ....[21]....
        /*03fc*/ 	.word	0xffffffff


	//   ....[22]....
        /*0400*/ 	.word	0xffffffff


	//   ....[23]....
        /*0404*/ 	.word	0xffffffff


	//   ....[24]....
        /*0408*/ 	.word	0xffffffff


	//   ....[25]....
        /*040c*/ 	.word	0xffffffff


	//   ....[26]....
        /*0410*/ 	.word	0xffffffff


	//   ....[27]....
        /*0414*/ 	.word	0xffffffff


	//   ....[28]....
        /*0418*/ 	.word	0xffffffff


	//   ....[29]....
        /*041c*/ 	.word	0xffffffff


	//   ....[30]....
        /*0420*/ 	.word	0xffffffff


	//   ....[31]....
        /*0424*/ 	.word	0xffffffff


	//   ....[32]....
        /*0428*/ 	.word	0xffffffff


	//   ....[33]....
        /*042c*/ 	.word	0xffffffff


	//   ....[34]....
        /*0430*/ 	.word	0xffffffff


	//   ....[35]....
        /*0434*/ 	.word	0xffffffff


	//   ....[36]....
        /*0438*/ 	.word	0xffffffff


	//   ....[37]....
        /*043c*/ 	.word	0xffffffff


	//   ....[38]....
        /*0440*/ 	.word	0xffffffff


	//   ....[39]....
        /*0444*/ 	.word	0xffffffff


	//   ....[40]....
        /*0448*/ 	.word	0xffffffff


	//   ....[41]....
        /*044c*/ 	.word	0xffffffff


	//   ....[42]....
        /*0450*/ 	.word	0xffffffff


	//   ....[43]....
        /*0454*/ 	.word	0xffffffff


	//   ....[44]....
        /*0458*/ 	.word	0xffffffff


	//   ....[45]....
        /*045c*/ 	.word	0xffffffff


	//   ....[46]....
        /*0460*/ 	.word	0xffffffff


	//   ....[47]....
        /*0464*/ 	.word	0xffffffff


	//   ....[48]....
        /*0468*/ 	.word	0xffffffff


	//   ....[49]....
        /*046c*/ 	.word	0xffffffff


	//   ....[50]....
        /*0470*/ 	.word	0xffffffff


	//   ....[51]....
        /*0474*/ 	.word	0xffffffff


	//   ....[52]....
        /*0478*/ 	.word	0xffffffff


	//   ....[53]....
        /*047c*/ 	.word	0xffffffff


	//   ....[54]....
        /*0480*/ 	.word	0xffffffff


	//   ....[55]....
        /*0484*/ 	.word	0xffffffff


	//   ....[56]....
        /*0488*/ 	.word	0xffffffff


	//   ....[57]....
        /*048c*/ 	.word	0xffffffff


	//   ....[58]....
        /*0490*/ 	.word	0xffffffff


	//   ....[59]....
        /*0494*/ 	.word	0xffffffff


	//   ....[60]....
        /*0498*/ 	.word	0xffffffff


	//   ....[61]....
        /*049c*/ 	.word	0xffffffff


	//   ....[62]....
        /*04a0*/ 	.word	0xffffffff


	//   ....[63]....
        /*04a4*/ 	.word	0xffffffff


	//   ....[64]....
        /*04a8*/ 	.word	0xffffffff


	//   ....[65]....
        /*04ac*/ 	.word	0xffffffff


	//   ....[66]....
        /*04b0*/ 	.word	0xffffffff


	//   ....[67]....
        /*04b4*/ 	.word	0xffffffff


	//   ....[68]....
        /*04b8*/ 	.word	0xffffffff


	//   ....[69]....
        /*04bc*/ 	.word	0xffffffff


	//   ....[70]....
        /*04c0*/ 	.word	0xffffffff


	//   ....[71]....
        /*04c4*/ 	.word	0xffffffff


	//   ....[72]....
        /*04c8*/ 	.word	0xffffffff


	//   ....[73]....
        /*04cc*/ 	.word	0xffffffff


	//   ....[74]....
        /*04d0*/ 	.word	0xffffffff


	//   ....[75]....
        /*04d4*/ 	.word	0xffffffff


	//   ....[76]....
        /*04d8*/ 	.word	0xffffffff


	//   ....[77]....
        /*04dc*/ 	.word	0xffffffff


	//   ....[78]....
        /*04e0*/ 	.word	0xffffffff


	//   ....[79]....
        /*04e4*/ 	.word	0xffffffff


	//   ....[80]....
        /*04e8*/ 	.word	0xffffffff


	//   ....[81]....
        /*04ec*/ 	.word	0xffffffff


	//   ....[82]....
        /*04f0*/ 	.word	0xffffffff


	//   ....[83]....
        /*04f4*/ 	.word	0xffffffff


	//   ....[84]....
        /*04f8*/ 	.word	0xffffffff


	//   ....[85]....
        /*04fc*/ 	.word	0xffffffff


	//   ....[86]....
        /*0500*/ 	.word	0xffffffff


	//   ....[87]....
        /*0504*/ 	.word	0xffffffff


	//   ....[88]....
        /*0508*/ 	.word	0xffffffff


	//   ....[89]....
        /*050c*/ 	.word	0xffffffff


	//   ....[90]....
        /*0510*/ 	.word	0xffffffff


	//   ....[91]....
        /*0514*/ 	.word	0xffffffff


	//   ....[92]....
        /*0518*/ 	.word	0xffffffff


	//   ....[93]....
        /*051c*/ 	.word	0xffffffff


	//   ....[94]....
        /*0520*/ 	.word	0xffffffff


	//   ....[95]....
        /*0524*/ 	.word	0xffffffff


	//   ....[96]....
        /*0528*/ 	.word	0xffffffff


	//   ....[97]....
        /*052c*/ 	.word	0xffffffff


	//   ....[98]....
        /*0530*/ 	.word	0xffffffff


	//   ....[99]....
        /*0534*/ 	.word	0xffffffff


	//   ....[100]....
        /*0538*/ 	.word	0xffffffff


	//   ....[101]....
        /*053c*/ 	.word	0xffffffff


	//   ....[102]....
        /*0540*/ 	.word	0xffffffff


	//   ....[103]....
        /*0544*/ 	.word	0xffffffff


	//   ....[104]....
        /*0548*/ 	.word	0xffffffff


	//   ....[105]....
        /*054c*/ 	.word	0xffffffff


	//   ....[106]....
        /*0550*/ 	.word	0xffffffff


	//   ....[107]....
        /*0554*/ 	.word	0xffffffff


	//   ....[108]....
        /*0558*/ 	.word	0xffffffff


	//   ....[109]....
        /*055c*/ 	.word	0xffffffff


	//   ....[110]....
        /*0560*/ 	.word	0xffffffff


	//   ....[111]....
        /*0564*/ 	.word	0xffffffff


	//   ....[112]....
        /*0568*/ 	.word	0xffffffff


	//   ....[113]....
        /*056c*/ 	.word	0xffffffff


	//   ....[114]....
        /*0570*/ 	.word	0xffffffff


	//   ....[115]....
        /*0574*/ 	.word	0xffffffff


	//   ....[116]....
        /*0578*/ 	.word	0xffffffff


	//   ....[117]....
        /*057c*/ 	.word	0xffffffff


	//   ....[118]....
        /*0580*/ 	.word	0xffffffff


	//   ....[119]....
        /*0584*/ 	.word	0xffffffff


	//   ....[120]....
        /*0588*/ 	.word	0xffffffff


	//   ....[121]....
        /*058c*/ 	.word	0xffffffff


	//   ....[122]....
        /*0590*/ 	.word	0xffffffff


	//   ....[123]....
        /*0594*/ 	.word	0xffffffff


	//   ....[124]....
        /*0598*/ 	.word	0xffffffff


	//   ....[125]....
        /*059c*/ 	.word	0xffffffff


	//   ....[126]....
        /*05a0*/ 	.word	0xffffffff


	//   ....[127]....
        /*05a4*/ 	.word	0xffffffff


	//   ....[128]....
        /*05a8*/ 	.word	0xffffffff


	//   ....[129]....
        /*05ac*/ 	.word	0xffffffff


	//   ....[130]....
        /*05b0*/ 	.word	0xffffffff


	//   ....[131]....
        /*05b4*/ 	.word	0xffffffff


	//   ....[132]....
        /*05b8*/ 	.word	0xffffffff


	//   ....[133]....
        /*05bc*/ 	.word	0xffffffff


	//   ....[134]....
        /*05c0*/ 	.word	0xffffffff


	//   ....[135]....
        /*05c4*/ 	.word	0xffffffff


	//   ....[136]....
        /*05c8*/ 	.word	0xffffffff


	//   ....[137]....
        /*05cc*/ 	.word	0xffffffff


	//   ....[138]....
        /*05d0*/ 	.word	0xffffffff


	//   ....[139]....
        /*05d4*/ 	.word	0xffffffff


	//   ....[140]....
        /*05d8*/ 	.word	0xffffffff


	//----- nvinfo : EIATTR_COOP_GROUP_INSTR_OFFSETS
	.align		4
.L_386:
        /*05dc*/ 	.byte	0x04, 0x28
        /*05de*/ 	.short	(.L_388 - .L_387)


	//   ....[0]....
.L_387:
        /*05e0*/ 	.word	0x00000090


	//   ....[1]....
        /*05e4*/ 	.word	0x00007700


	//   ....[2]....
        /*05e8*/ 	.word	0x00007720


	//   ....[3]....
        /*05ec*/ 	.word	0x00007930


	//   ....[4]....
        /*05f0*/ 	.word	0x00007960


	//   ....[5]....
        /*05f4*/ 	.word	0x000079f0


	//   ....[6]....
        /*05f8*/ 	.word	0x00007a20


	//   ....[7]....
        /*05fc*/ 	.word	0x00007ab0


	//   ....[8]....
        /*0600*/ 	.word	0x00007ae0


	//   ....[9]....
        /*0604*/ 	.word	0x00007b70


	//   ....[10]....
        /*0608*/ 	.word	0x00007ba0


	//   ....[11]....
        /*060c*/ 	.word	0x00007c30


	//   ....[12]....
        /*0610*/ 	.word	0x00007c60


	//   ....[13]....
        /*0614*/ 	.word	0x00007cf0


	//   ....[14]....
        /*0618*/ 	.word	0x00007d20


	//   ....[15]....
        /*061c*/ 	.word	0x00007dd0


	//   ....[16]....
        /*0620*/ 	.word	0x00007df0


	//   ....[17]....
        /*0624*/ 	.word	0x000085c0


	//   ....[18]....
        /*0628*/ 	.word	0x000085e0


	//   ....[19]....
        /*062c*/ 	.word	0x000085f0


	//   ....[20]....
        /*0630*/ 	.word	0x00008600


	//   ....[21]....
        /*0634*/ 	.word	0x00008770


	//   ....[22]....
        /*0638*/ 	.word	0x000087b0


	//   ....[23]....
        /*063c*/ 	.word	0x00008800


	//   ....[24]....
        /*0640*/ 	.word	0x00008840


	//   ....[25]....
        /*0644*/ 	.word	0x00008a10


	//   ....[26]....
        /*0648*/ 	.word	0x00008a50


	//   ....[27]....
        /*064c*/ 	.word	0x00008aa0


	//   ....[28]....
        /*0650*/ 	.word	0x00008ae0


	//   ....[29]....
        /*0654*/ 	.word	0x00008cd0


	//   ....[30]....
        /*0658*/ 	.word	0x00008d10


	//   ....[31]....
        /*065c*/ 	.word	0x00008d60


	//   ....[32]....
        /*0660*/ 	.word	0x00008da0


	//   ....[33]....
        /*0664*/ 	.word	0x0000ac80


	//   ....[34]....
        /*0668*/ 	.word	0x0000aca0


	//   ....[35]....
        /*066c*/ 	.word	0x0000acd0


	//   ....[36]....
        /*0670*/ 	.word	0x0000ace0


	//   ....[37]....
        /*0674*/ 	.word	0x0000adc0


	//   ....[38]....
        /*0678*/ 	.word	0x0000ae00


	//   ....[39]....
        /*067c*/ 	.word	0x0000ae20


	//   ....[40]....
        /*0680*/ 	.word	0x0000ae30


	//   ....[41]....
        /*0684*/ 	.word	0x0000aff0


	//   ....[42]....
        /*0688*/ 	.word	0x0000b030


	//   ....[43]....
        /*068c*/ 	.word	0x0000b050


	//   ....[44]....
        /*0690*/ 	.word	0x0000b060


	//   ....[45]....
        /*0694*/ 	.word	0x0000b160


	//   ....[46]....
        /*0698*/ 	.word	0x0000b1a0


	//   ....[47]....
        /*069c*/ 	.word	0x0000b200


	//   ....[48]....
        /*06a0*/ 	.word	0x0000b230


	//   ....[49]....
        /*06a4*/ 	.word	0x0000e1c0


	//   ....[50]....
        /*06a8*/ 	.word	0x0000e3f0


	//   ....[51]....
        /*06ac*/ 	.word	0x0000e590


	//   ....[52]....
        /*06b0*/ 	.word	0x0000f400


	//   ....[53]....
        /*06b4*/ 	.word	0x000101f0


	//   ....[54]....
        /*06b8*/ 	.word	0x00010310


	//   ....[55]....
        /*06bc*/ 	.word	0x00010410


	//   ....[56]....
        /*06c0*/ 	.word	0x00010530


	//   ....[57]....
        /*06c4*/ 	.word	0x00010b90


	//   ....[58]....
        /*06c8*/ 	.word	0x00010c20


	//   ....[59]....
        /*06cc*/ 	.word	0x00010ca0


	//   ....[60]....
        /*06d0*/ 	.word	0x00010d80


	//   ....[61]....
        /*06d4*/ 	.word	0x00013ec0


	//   ....[62]....
        /*06d8*/ 	.word	0x00014080


	//   ....[63]....
        /*06dc*/ 	.word	0x00014240


	//   ....[64]....
        /*06e0*/ 	.word	0x00015670


	//   ....[65]....
        /*06e4*/ 	.word	0x00015e40


	//   ....[66]....
        /*06e8*/ 	.word	0x00016000


	//   ....[67]....
        /*06ec*/ 	.word	0x00016290


	//   ....[68]....
        /*06f0*/ 	.word	0x00016360


	//   ....[69]....
        /*06f4*/ 	.word	0x000163b0


	//   ....[70]....
        /*06f8*/ 	.word	0x00016470


	//   ....[71]....
        /*06fc*/ 	.word	0x000167e0


	//   ....[72]....
        /*0700*/ 	.word	0x000168d0


	//   ....[73]....
        /*0704*/ 	.word	0x00019e40


	//   ....[74]....
        /*0708*/ 	.word	0x00019ea0


	//   ....[75]....
        /*070c*/ 	.word	0x00019f50


	//   ....[76]....
        /*0710*/ 	.word	0x00019fb0


	//   ....[77]....
        /*0714*/ 	.word	0x00019fe0


	//   ....[78]....
        /*0718*/ 	.word	0x0001a060


	//   ....[79]....
        /*071c*/ 	.word	0x0001a2b0


	//   ....[80]....
        /*0720*/ 	.word	0x0001a530


	//   ....[81]....
        /*0724*/ 	.word	0x0001d250


	//   ....[82]....
        /*0728*/ 	.word	0x0001d6f0


	//   ....[83]....
        /*072c*/ 	.word	0x0001e0c0


	//   ....[84]....
        /*0730*/ 	.word	0x0001e890


	//   ....[85]....
        /*0734*/ 	.word	0x0001f630


	//   ....[86]....
        /*0738*/ 	.word	0x0001f7e0


	//   ....[87]....
        /*073c*/ 	.word	0x0001f8c0


	//   ....[88]....
        /*0740*/ 	.word	0x0001fa60


	//   ....[89]....
        /*0744*/ 	.word	0x0001fb10


	//   ....[90]....
        /*0748*/ 	.word	0x0001fc50


	//   ....[91]....
        /*074c*/ 	.word	0x0001ff30


	//   ....[92]....
        /*0750*/ 	.word	0x0001ffc0


	//   ....[93]....
        /*0754*/ 	.word	0x00022360


	//   ....[94]....
        /*0758*/ 	.word	0x00022370


	//   ....[95]....
        /*075c*/ 	.word	0x00022380


	//   ....[96]....
        /*0760*/ 	.word	0x00022390


	//   ....[97]....
        /*0764*/ 	.word	0x000223c0


	//   ....[98]....
        /*0768*/ 	.word	0x000223e0


	//   ....[99]....
        /*076c*/ 	.word	0x00022400


	//   ....[100]....
        /*0770*/ 	.word	0x00022410


	//   ....[101]....
        /*0774*/ 	.word	0x000236f0


	//   ....[102]....
        /*0778*/ 	.word	0x00023750


	//   ....[103]....
        /*077c*/ 	.word	0x00023770


	//   ....[104]....
        /*0780*/ 	.word	0x000237a0


	//   ....[105]....
        /*0784*/ 	.word	0x000237e0


	//   ....[106]....
        /*0788*/ 	.word	0x00023810


	//   ....[107]....
        /*078c*/ 	.word	0x00023840


	//   ....[108]....
        /*0790*/ 	.word	0x00023870


	//   ....[109]....
        /*0794*/ 	.word	0x00023960


	//   ....[110]....
        /*0798*/ 	.word	0x00023970


	//   ....[111]....
        /*079c*/ 	.word	0x000239b0


	//   ....[112]....
        /*07a0*/ 	.word	0x000239e0


	//   ....[113]....
        /*07a4*/ 	.word	0x00023a30


	//   ....[114]....
        /*07a8*/ 	.word	0x00023a50


	//   ....[115]....
        /*07ac*/ 	.word	0x00023a60


	//   ....[116]....
        /*07b0*/ 	.word	0x00023ac0


	//   ....[117]....
        /*07b4*/ 	.word	0x00023b70


	//   ....[118]....
        /*07b8*/ 	.word	0x00023ba0


	//   ....[119]....
        /*07bc*/ 	.word	0x00023bd0


	//   ....[120]....
        /*07c0*/ 	.word	0x00023bf0


	//   ....[121]....
        /*07c4*/ 	.word	0x00023c00


	//   ....[122]....
        /*07c8*/ 	.word	0x00023c10


	//   ....[123]....
        /*07cc*/ 	.word	0x00023c90


	//   ....[124]....
        /*07d0*/ 	.word	0x00023ca0


	//   ....[125]....
        /*07d4*/ 	.word	0x000243c0


	//   ....[126]....
        /*07d8*/ 	.word	0x00024400


	//   ....[127]....
        /*07dc*/ 	.word	0x00024430


	//   ....[128]....
        /*07e0*/ 	.word	0x00024460


	//   ....[129]....
        /*07e4*/ 	.word	0x00024490


	//   ....[130]....
        /*07e8*/ 	.word	0x000244c0


	//   ....[131]....
        /*07ec*/ 	.word	0x000244f0


	//   ....[132]....
        /*07f0*/ 	.word	0x00024520


	//   ....[133]....
        /*07f4*/ 	.word	0x00024540


	//   ....[134]....
        /*07f8*/ 	.word	0x00024560


	//   ....[135]....
        /*07fc*/ 	.word	0x00024570


	//   ....[136]....
        /*0800*/ 	.word	0x00024580


	//   ....[137]....
        /*0804*/ 	.word	0x00024590


	//   ....[138]....
        /*0808*/ 	.word	0x000245a0


	//   ....[139]....
        /*080c*/ 	.word	0x000245b0


	//   ....[140]....
        /*0810*/ 	.word	0x000245e0


	//----- nvinfo : EIATTR_EXIT_INSTR_OFFSETS
	.align		4
.L_388:
        /*0814*/ 	.byte	0x04, 0x1c
        /*0816*/ 	.short	(.L_390 - .L_389)


	//   ....[0]....
.L_389:
        /*0818*/ 	.word	0x00000370


	//   ....[1]....
        /*081c*/ 	.word	0x00023d40


	//   ....[2]....
        /*0820*/ 	.word	0x00023d80


	//   ....[3]....
        /*0824*/ 	.word	0x00024770


	//   ....[4]....
        /*0828*/ 	.word	0x000247b0


	//----- nvinfo : EIATTR_CTAIDZ_USED
	.align		4
.L_390:
        /*082c*/ 	.byte	0x01, 0x04
	.zero		2


	//----- nvinfo : EIATTR_MAX_THREADS
	.align		4
        /*0830*/ 	.byte	0x04, 0x05
        /*0832*/ 	.short	(.L_392 - .L_391)
.L_391:
        /*0834*/ 	.word	0x00000080
        /*0838*/ 	.word	0x00000001
        /*083c*/ 	.word	0x00000001


	//----- nvinfo : EIATTR_CRS_STACK_SIZE
	.align		4
.L_392:
        /*0840*/ 	.byte	0x04, 0x1e
        /*0842*/ 	.short	(.L_394 - .L_393)
.L_393:
        /*0844*/ 	.word	0x00000000
.L_394:


//--------------------- .nv.info._ZN7cutlass13device_kernelIN5flash19enable_sm80_to_sm89INS1_16FlashAttnFwdSm80INS1_25CollectiveMainloopFwdSm80ILi4ELi1ELb0EN4cute5tupleIJNS5_1CILi128EEENS7_ILi112EEENS7_ILi64EEEEEELi64ENS_10bfloat16_tEfNS_4arch4Sm80ELb1ELb0ELb0ELb0ELb0ELb0ELb1ELb0EEENS1_21CollectiveEpilogueFwdINS6_IJS8_SA_S9_EEENS6_IJNS7_ILi1EEESI_SI_EEESC_SE_Li128ELb0ELb1ELb0ELb0EEENS1_30DynamicPersistentTileSchedulerILi128ELi128ELb0ELb1ELb0EEEEEEEEEvNT_6ParamsE --------------------------
	.section	.nv.info._ZN7cutlass13device_kernelIN5flash19enable_sm80_to_sm89INS1_16FlashAttnFwdSm80INS1_25CollectiveMainloopFwdSm80ILi4ELi1ELb0EN4cute5tupleIJNS5_1CILi128EEENS7_ILi112EEENS7_ILi64EEEEEELi64ENS_10bfloat16_tEfNS_4arch4Sm80ELb1ELb0ELb0ELb0ELb0ELb0ELb1ELb0EEENS1_21CollectiveEpilogueFwdINS6_IJS8_SA_S9_EEENS6_IJNS7_ILi1EEESI_SI_EEESC_SE_Li128ELb0ELb1ELb0ELb0EEENS1_30DynamicPersistentTileSchedulerILi128ELi128ELb0ELb1ELb0EEEEEEEEEvNT_6ParamsE,"",@"SHT_CUDA_INFO"
	.sectionflags	@""
	.align	4


	//----- nvinfo : EIATTR_CUDA_API_VERSION
	.align		4
        /*0000*/ 	.byte	0x04, 0x37
        /*0002*/ 	.short	(.L_396 - .L_395)
.L_395:
        /*0004*/ 	.word	0x00000082


	//----- nvinfo : EIATTR_SW2861232_WAR
	.align		4
.L_396:
        /*0008*/ 	.byte	0x01, 0x35
	.zero		2


	//----- nvinfo : EIATTR_PARAM_CBANK
	.align		4
        /*000c*/ 	.byte	0x04, 0x0a
        /*000e*/ 	.short	(.L_398 - .L_397)
	.align		4
.L_397:
        /*0010*/ 	.word	index@(.nv.constant0._ZN7cutlass13device_kernelIN5flash19enable_sm80_to_sm89INS1_16FlashAttnFwdSm80INS1_25CollectiveMainloopFwdSm80ILi4ELi1ELb0EN4cute5tupleIJNS5_1CILi128EEENS7_ILi112EEENS7_ILi64EEEEEELi64ENS_10bfloat16_tEfNS_4arch4Sm80ELb1ELb0ELb0ELb0ELb0ELb0ELb1ELb0EEENS1_21CollectiveEpilogueFwdINS6_IJS8_SA_S9_EEENS6_IJNS7_ILi1EEESI_SI_EEESC_SE_Li128ELb0ELb1ELb0ELb0EEENS1_30DynamicPersistentTileSchedulerILi128ELi128ELb0ELb1ELb0EEEEEEEEEvNT_6ParamsE)
        /*0014*/ 	.short	0x0160
        /*0016*/ 	.short	0x0428


	//----- nvinfo : EIATTR_CBANK_PARAM_SIZE
	.align		4
.L_398:
        /*0018*/ 	.byte	0x03, 0x19
        /*001a*/ 	.short	0x0428


	//----- nvinfo : EIATTR_KPARAM_INFO
	.align		4
        /*001c*/ 	.byte	0x04, 0x17
        /*001e*/ 	.short	(.L_400 - .L_399)
.L_399:
        /*0020*/ 	.word	0x00000000
        /*0024*/ 	.short	0x0000
        /*0026*/ 	.short	0x0000
        /*0028*/ 	.byte	0x00, 0xf0, 0xa1, 0x10


	//----- nvinfo : EIATTR_MAXREG_COUNT
	.align		4
.L_400:
        /*002c*/ 	.byte	0x03, 0x1b
        /*002e*/ 	.short	0x00ff


	//----- nvinfo : EIATTR_NUM_BARRIERS
	.align		4
        /*0030*/ 	.byte	0x02, 0x4c
        /*0032*/ 	.byte	0x06
	.zero		1


	//----- nvinfo : EIATTR_ANNOTATIONS
	.align		4
        /*0034*/ 	.byte	0x04, 0x55
        /*0036*/ 	.short	(.L_402 - .L_401)


	//   ....[0]....
.L_401:
        /* <DEDUP_REMOVED lines=98> */


	//----- nvinfo : EIATTR_MERCURY_ISA_VERSION
	.align		4
.L_402:
        /*0640*/ 	.byte	0x03, 0x5f
        /*0642*/ 	.short	0x0000


	//----- nvinfo : EIATTR_INT_WARP_WIDE_INSTR_OFFSETS
	.align		4
        /*0644*/ 	.byte	0x04, 0x31
        /*0646*/ 	.short	(.L_404 - .L_403)


	//   ....[0]....
.L_403:
        /*0648*/ 	.word	0x00011ba0


	//   ....[1]....
        /*064c*/ 	.word	0x00011c20


	//----- nvinfo : EIATTR_COOP_GROUP_MASK_REGIDS
	.align		4
.L_404:
        /*0650*/ 	.byte	0x04, 0x29
        /*0652*/ 	.short	(.L_406 - .L_405)


	//   ....[0]....
.L_405:
        /*0654*/ 	.word	0xffffffff


	//   ....[1]....
        /*0658*/ 	.word	0xffffffff


	//   ....[2]....
        /*065c*/ 	.word	0xffffffff


	//   ....[3]....
        /*0660*/ 	.word	0xffffffff


	//   ....[4]....
        /*0664*/ 	.word	0xffffffff


	//   ....[5]....
        /*0668*/ 	.word	0xffffffff


	//   ....[6]....
        /*066c*/ 	.word	0xffffffff


	//   ....[7]....
        /*0670*/ 	.word	0xffffffff


	//   ....[8]....
        /*0674*/ 	.word	0xffffffff


	//   ....[9]....
        /*0678*/ 	.word	0xffffffff


	//   ....[10]....
        /*067c*/ 	.word	0xffffffff


	//   ....[11]....
        /*0680*/ 	.word	0xffffffff


	//   ....[12]....
        /*0684*/ 	.word	0xffffffff


	//   ....[13]....
        /*0688*/ 	.word	0xffffffff


	//   ....[14]....
        /*068c*/ 	.word	0xffffffff


	//   ....[15]....
        /*0690*/ 	.word	0xffffffff


	//   ....[16]....
        /*0694*/ 	.word	0xffffffff


	//   ....[17]....
        /*0698*/ 	.word	0xffffffff


	//   ....[18]....
        /*069c*/ 	.word	0xffffffff


	//   ....[19]....
        /*06a0*/ 	.word	0xffffffff


	//   ....[20]....
        /*06a4*/ 	.word	0xffffffff


	//   ....[21]....
        /*06a8*/ 	.word	0xffffffff


	//   ....[22]....
        /*06ac*/ 	.word	0xffffffff


	//   ....[23]....
        /*06b0*/ 	.word	0xffffffff


	//   ....[24]....
        /*06b4*/ 	.word	0xffffffff


	//   ....[25]....
        /*06b8*/ 	.word	0xffffffff


	//   ....[26]....
        /*06bc*/ 	.word	0xffffffff


	//   ....[27]....
        /*06c0*/ 	.word	0xffffffff


	//   ....[28]....
        /*06c4*/ 	.word	0xffffffff


	//   ....[29]....
        /*06c8*/ 	.word	0xffffffff


	//   ....[30]....
        /*06cc*/ 	.word	0xffffffff


	//   ....[31]....
        /*06d0*/ 	.word	0xffffffff


	//   ....[32]....
        /*06d4*/ 	.word	0xffffffff


	//   ....[33]....
        /*06d8*/ 	.word	0xffffffff


	//   ....[34]....
        /*06dc*/ 	.word	0xffffffff


	//   ....[35]....
        /*06e0*/ 	.word	0xffffffff


	//   ....[36]....
        /*06e4*/ 	.word	0xffffffff


	//   ....[37]....
        /*06e8*/ 	.word	0xffffffff


	//   ....[38]....
        /*06ec*/ 	.word	0xffffffff


	//   ....[39]....
        /*06f0*/ 	.word	0xffffffff


	//   ....[40]....
        /*06f4*/ 	.word	0xffffffff


	//   ....[41]....
        /*06f8*/ 	.word	0xffffffff


	//   ....[42]....
        /*06fc*/ 	.word	0xffffffff


	//   ....[43]....
        /*0700*/ 	.word	0xffffffff


	//   ....[44]....
        /*0704*/ 	.word	0xffffffff


	//   ....[45]....
        /*0708*/ 	.word	0xffffffff


	//   ....[46]....
        /*070c*/ 	.word	0xffffffff


	//   ....[47]....
        /*0710*/ 	.word	0xffffffff


	//   ....[48]....
        /*0714*/ 	.word	0xffffffff


	//   ....[49]....
        /*0718*/ 	.word	0xffffffff


	//   ....[50]....
        /*071c*/ 	.word	0xffffffff


	//   ....[51]....
        /*0720*/ 	.word	0xffffffff


	//   ....[52]....
        /*0724*/ 	.word	0xffffffff


	//   ....[53]....
        /*0728*/ 	.word	0xffffffff


	//   ....[54]....
        /*072c*/ 	.word	0xffffffff


	//   ....[55]....
        /*0730*/ 	.word	0xffffffff


	//   ....[56]....
        /*0734*/ 	.word	0xffffffff


	//   ....[57]....
        /*0738*/ 	.word	0xffffffff


	//   ....[58]....
        /*073c*/ 	.word	0xffffffff


	//   ....[59]....
        /*0740*/ 	.word	0xffffffff


	//   ....[60]....
        /*0744*/ 	.word	0xffffffff


	//   ....[61]....
        /*0748*/ 	.word	0xffffffff


	//   ....[62]....
        /*074c*/ 	.word	0xffffffff


	//   ....[63]....
        /*0750*/ 	.word	0xffffffff


	//   ....[64]....
        /*0754*/ 	.word	0xffffffff


	//   ....[65]....
        /*0758*/ 	.word	0xffffffff


	//   ....[66]....
        /*075c*/ 	.word	0xffffffff


	//   ....[67]....
        /*0760*/ 	.word	0xffffffff


	//   ....[68]....
        /*0764*/ 	.word	0xffffffff


	//   ....[69]....
        /*0768*/ 	.word	0xffffffff


	//   ....[70]....
        /*076c*/ 	.word	0xffffffff


	//   ....[71]....
        /*0770*/ 	.word	0xffffffff


	//   ....[72]....
        /*0774*/ 	.word	0xffffffff


	//   ....[73]....
        /*0778*/ 	.word	0xffffffff


	//   ....[74]....
        /*077c*/ 	.word	0xffffffff


	//   ....[75]....
        /*0780*/ 	.word	0xffffffff


	//   ....[76]....
        /*0784*/ 	.word	0xffffffff


	//   ....[77]....
        /*0788*/ 	.word	0xffffffff


	//   ....[78]....
        /*078c*/ 	.word	0xffffffff


	//   ....[79]....
        /*0790*/ 	.word	0xffffffff


	//   ....[80]....
        /*0794*/ 	.word	0xffffffff


	//   ....[81]....
        /*0798*/ 	.word	0xffffffff


	//   ....[82]....
        /*079c*/ 	.word	0xffffffff


	//   ....[83]....
        /*07a0*/ 	.word	0xffffffff


	//   ....[84]....
        /*07a4*/ 	.word	0xffffffff


	//   ....[85]....
        /*07a8*/ 	.word	0xffffffff


	//   ....[86]....
        /*07ac*/ 	.word	0xffffffff


	//   ....[87]....
        /*07b0*/ 	.word	0xffffffff


	//   ....[88]....
        /*07b4*/ 	.word	0xffffffff


	//   ....[89]....
        /*07b8*/ 	.word	0xffffffff


	//   ....[90]....
        /*07bc*/ 	.word	0xffffffff


	//   ....[91]....
        /*07c0*/ 	.word	0xffffffff


	//   ....[92]....
        /*07c4*/ 	.word	0xffffffff


	//   ....[93]....
        /*07c8*/ 	.word	0xffffffff


	//   ....[94]....
        /*07cc*/ 	.word	0xffffffff


	//   ....[95]....
        /*07d0*/ 	.word	0xffffffff


	//   ....[96]....
        /*07d4*/ 	.word	0xffffffff


	//   ....[97]....
        /*07d8*/ 	.word	0xffffffff


	//   ....[98]....
        /*07dc*/ 	.word	0xffffffff


	//   ....[99]....
        /*07e0*/ 	.word	0xffffffff


	//   ....[100]....
        /*07e4*/ 	.word	0xffffffff


	//   ....[101]....
        /*07e8*/ 	.word	0xffffffff


	//   ....[102]....
        /*07ec*/ 	.word	0xffffffff


	//   ....[103]....
        /*07f0*/ 	.word	0xffffffff


	//   ....[104]....
        /*07f4*/ 	.word	0xffffffff


	//   ....[105]....
        /*07f8*/ 	.word	0xffffffff


	//   ....[106]....
        /*07fc*/ 	.word	0xffffffff


	//   ....[107]....
        /*0800*/ 	.word	0xffffffff


	//   ....[108]....
        /*0804*/ 	.word	0xffffffff


	//   ....[109]....
        /*0808*/ 	.word	0xffffffff


	//   ....[110]....
        /*080c*/ 	.word	0xffffffff


	//   ....[111]....
        /*0810*/ 	.word	0xffffffff


	//   ....[112]....
        /*0814*/ 	.word	0xffffffff


	//   ....[113]....
        /*0818*/ 	.word	0xffffffff


	//   ....[114]....
        /*081c*/ 	.word	0xffffffff


	//   ....[115]....
        /*0820*/ 	.word	0xffffffff


	//   ....[116]....
        /*0824*/ 	.word	0xffffffff


	//   ....[117]....
        /*0828*/ 	.word	0xffffffff


	//   ....[118]....
        /*082c*/ 	.word	0xffffffff


	//   ....[119]....
        /*0830*/ 	.word	0xffffffff


	//   ....[120]....
        /*0834*/ 	.word	0xffffffff


	//   ....[121]....
        /*0838*/ 	.word	0xffffffff


	//   ....[122]....
        /*083c*/ 	.word	0xffffffff


	//   ....[123]....
        /*0840*/ 	.word	0xffffffff


	//   ....[124]....
        /*0844*/ 	.word	0xffffffff


	//   ....[125]....
        /*0848*/ 	.word	0xffffffff


	//   ....[126]....
        /*084c*/ 	.word	0xffffffff


	//   ....[127]....
        /*0850*/ 	.word	0xffffffff


	//   ....[128]....
        /*0854*/ 	.word	0xffffffff


	//   ....[129]....
        /*0858*/ 	.word	0xffffffff


	//   ....[130]....
        /*085c*/ 	.word	0xffffffff


	//   ....[131]....
        /*0860*/ 	.word	0xffffffff


	//   ....[132]....
        /*0864*/ 	.word	0xffffffff


	//   ....[133]....
        /*0868*/ 	.word	0xffffffff


	//   ....[134]....
        /*086c*/ 	.word	0xffffffff


	//   ....[135]....
        /*0870*/ 	.word	0xffffffff


	//   ....[136]....
        /*0874*/ 	.word	0xffffffff


	//   ....[137]....
        /*0878*/ 	.word	0xffffffff


	//   ....[138]....
        /*087c*/ 	.word	0xffffffff


	//   ....[139]....
        /*0880*/ 	.word	0xffffffff


	//----- nvinfo : EIATTR_COOP_GROUP_INSTR_OFFSETS
	.align		4
.L_406:
        /*0884*/ 	.byte	0x04, 0x28
        /*0886*/ 	.short	(.L_408 - .L_407)


	//   ....[0]....
.L_407:
        /*0888*/ 	.word	0x00000050


	//   ....[1]....
        /*088c*/ 	.word	0x00001560


	//   ....[2]....
        /*0890*/ 	.word	0x00001580


	//   ....[3]....
        /*0894*/ 	.word	0x00001670


	//   ....[4]....
        /*0898*/ 	.word	0x00001680


	//   ....[5]....
        /*089c*/ 	.word	0x00001760


	//   ....[6]....
        /*08a0*/ 	.word	0x00001780


	//   ....[7]....
        /*08a4*/ 	.word	0x00001860


	//   ....[8]....
        /*08a8*/ 	.word	0x00001870


	//   ....[9]....
        /*08ac*/ 	.word	0x00001950


	//   ....[10]....
        /*08b0*/ 	.word	0x00001970


	//   ....[11]....
        /*08b4*/ 	.word	0x00001a50


	//   ....[12]....
        /*08b8*/ 	.word	0x00001a60


	//   ....[13]....
        /*08bc*/ 	.word	0x00001b40


	//   ....[14]....
        /*08c0*/ 	.word	0x00001b60


	//   ....[15]....
        /*08c4*/ 	.word	0x00001c40


	//   ....[16]....
        /*08c8*/ 	.word	0x00001c50


	//   ....[17]....
        /*08cc*/ 	.word	0x000032d0


	//   ....[18]....
        /*08d0*/ 	.word	0x00003300


	//   ....[19]....
        /*08d4*/ 	.word	0x00003d30


	//   ....[20]....
        /*08d8*/ 	.word	0x00003df0


	//   ....[21]....
        /*08dc*/ 	.word	0x00003e00


	//   ....[22]....
        /*08e0*/ 	.word	0x00003e30


	//   ....[23]....
        /*08e4*/ 	.word	0x00003ea0


	//   ....[24]....
        /*08e8*/ 	.word	0x00004210


	//   ....[25]....
        /*08ec*/ 	.word	0x00004c30


	//   ....[26]....
        /*08f0*/ 	.word	0x00004df0


	//   ....[27]....
        /*08f4*/ 	.word	0x00004e40


	//   ....[28]....
        /*08f8*/ 	.word	0x00004eb0


	//   ....[29]....
        /*08fc*/ 	.word	0x000080e0


	//   ....[30]....
        /*0900*/ 	.word	0x00008100


	//   ....[31]....
        /*0904*/ 	.word	0x00008420


	//   ....[32]....
        /*0908*/ 	.word	0x00008440


	//   ....[33]....
        /*090c*/ 	.word	0x00009240


	//   ....[34]....
        /*0910*/ 	.word	0x000097a0


	//   ....[35]....
        /*0914*/ 	.word	0x00009900


	//   ....[36]....
        /*0918*/ 	.word	0x00009b00


	//   ....[37]....
        /*091c*/ 	.word	0x00009bf0


	//   ....[38]....
        /*0920*/ 	.word	0x00009d10


	//   ....[39]....
        /*0924*/ 	.word	0x00009e30


	//   ....[40]....
        /*0928*/ 	.word	0x00009ea0


	//   ....[41]....
        /*092c*/ 	.word	0x0000e4d0


	//   ....[42]....
        /*0930*/ 	.word	0x0000e560


	//   ....[43]....
        /*0934*/ 	.word	0x0000e620


	//   ....[44]....
        /*0938*/ 	.word	0x0000e680


	//   ....[45]....
        /*093c*/ 	.word	0x0000e6c0


	//   ....[46]....
        /*0940*/ 	.word	0x0000e810


	//   ....[47]....
        /*0944*/ 	.word	0x0000e930


	//   ....[48]....
        /*0948*/ 	.word	0x0000ec20


	//   ....[49]....
        /*094c*/ 	.word	0x000113a0


	//   ....[50]....
        /*0950*/ 	.word	0x00011410


	//   ....[51]....
        /*0954*/ 	.word	0x00011420


	//   ....[52]....
        /*0958*/ 	.word	0x00011430


	//   ....[53]....
        /*095c*/ 	.word	0x00011460


	//   ....[54]....
        /*0960*/ 	.word	0x00011480


	//   ....[55]....
        /*0964*/ 	.word	0x00011490


	//   ....[56]....
        /*0968*/ 	.word	0x000114a0


	//   ....[57]....
        /*096c*/ 	.word	0x00012200


	//   ....[58]....
        /*0970*/ 	.word	0x00012620


	//   ....[59]....
        /*0974*/ 	.word	0x00012640


	//   ....[60]....
        /*0978*/ 	.word	0x00012650


	//   ....[61]....
        /*097c*/ 	.word	0x00012660


	//   ....[62]....
        /*0980*/ 	.word	0x00012670


	//   ....[63]....
        /*0984*/ 	.word	0x00012680


	//   ....[64]....
        /*0988*/ 	.word	0x00012690


	//   ....[65]....
        /*098c*/ 	.word	0x000126a0


	//   ....[66]....
        /*0990*/ 	.word	0x00012810


	//   ....[67]....
        /*0994*/ 	.word	0x00012840


	//   ....[68]....
        /*0998*/ 	.word	0x00012860


	//   ....[69]....
        /*099c*/ 	.word	0x00012870


	//   ....[70]....
        /*09a0*/ 	.word	0x00012890


	//   ....[71]....
        /*09a4*/ 	.word	0x000128b0


	//   ....[72]....
        /*09a8*/ 	.word	0x00012940


	//   ....[73]....
        /*09ac*/ 	.word	0x00012970


	//   ....[74]....
        /*09b0*/ 	.word	0x00012a00


	//   ....[75]....
        /*09b4*/ 	.word	0x00012a30


	//   ....[76]....
        /*09b8*/ 	.word	0x00012a40


	//   ....[77]....
        /*09bc*/ 	.word	0x00012a50


	//   ....[78]....
        /*09c0*/ 	.word	0x00012a60


	//   ....[79]....
        /*09c4*/ 	.word	0x00012a70


	//   ....[80]....
        /*09c8*/ 	.word	0x00012bc0


	//   ....[81]....
        /*09cc*/ 	.word	0x00012bd0


	//   ....[82]....
        /*09d0*/ 	.word	0x00013100


	//   ....[83]....
        /*09d4*/ 	.word	0x00013120


	//   ....[84]....
        /*09d8*/ 	.word	0x000131b0


	//   ....[85]....
        /*09dc*/ 	.word	0x000131c0


	//   ....[86]....
        /*09e0*/ 	.word	0x00013240


	//   ....[87]....
        /*09e4*/ 	.word	0x00013260


	//   ....[88]....
        /*09e8*/ 	.word	0x000132e0


	//   ....[89]....
        /*09ec*/ 	.word	0x000132f0


	//   ....[90]....
        /*09f0*/ 	.word	0x00013370


	//   ....[91]....
        /*09f4*/ 	.word	0x00013390


	//   ....[92]....
        /*09f8*/ 	.word	0x00013410


	//   ....[93]....
        /*09fc*/ 	.word	0x00013420


	//   ....[94]....
        /*0a00*/ 	.word	0x000134a0


	//   ....[95]....
        /*0a04*/ 	.word	0x000134c0


	//   ....[96]....
        /*0a08*/ 	.word	0x00013540


	//   ....[97]....
        /*0a0c*/ 	.word	0x00013550


	//   ....[98]....
        /*0a10*/ 	.word	0x00013660


	//   ....[99]....
        /*0a14*/ 	.word	0x00013750


	//   ....[100]....
        /*0a18*/ 	.word	0x000137c0


	//   ....[101]....
        /*0a1c*/ 	.word	0x00013830


	//   ....[102]....
        /*0a20*/ 	.word	0x00013890


	//   ....[103]....
        /*0a24*/ 	.word	0x00013900


	//   ....[104]....
        /*0a28*/ 	.word	0x00013970


	//   ....[105]....
        /*0a2c*/ 	.word	0x000139e0


	//   ....[106]....
        /*0a30*/ 	.word	0x00013a40


	//   ....[107]....
        /*0a34*/ 	.word	0x00013ab0


	//   ....[108]....
        /*0a38*/ 	.word	0x00013b20


	//   ....[109]....
        /*0a3c*/ 	.word	0x00013b90


	//   ....[110]....
        /*0a40*/ 	.word	0x00013bf0


	//   ....[111]....
        /*0a44*/ 	.word	0x00013c60


	//   ....[112]....
        /*0a48*/ 	.word	0x00013cd0


	//   ....[113]....
        /*0a4c*/ 	.word	0x00013d40


	//   ....[114]....
        /*0a50*/ 	.word	0x00013da0


	//   ....[115]....
        /*0a54*/ 	.word	0x00013e00


	//   ....[116]....
        /*0a58*/ 	.word	0x00013e60


	//   ....[117]....
        /*0a5c*/ 	.word	0x00013eb0


	//   ....[118]....
        /*0a60*/ 	.word	0x00013f10


	//   ....[119]....
        /*0a64*/ 	.word	0x00013f60


	//   ....[120]....
        /*0a68*/ 	.word	0x00013fc0


	//   ....[121]....
        /*0a6c*/ 	.word	0x00014010


	//   ....[122]....
        /*0a70*/ 	.word	0x00014070


	//   ....[123]....
        /*0a74*/ 	.word	0x000140e0


	//   ....[124]....
        /*0a78*/ 	.word	0x00014150


	//   ....[125]....
        /*0a7c*/ 	.word	0x000141c0


	//   ....[126]....
        /*0a80*/ 	.word	0x00014220


	//   ....[127]....
        /*0a84*/ 	.word	0x00014290


	//   ....[128]....
        /*0a88*/ 	.word	0x00014300


	//   ....[129]....
        /*0a8c*/ 	.word	0x00014370


	//   ....[130]....
        /*0a90*/ 	.word	0x000143d0


	//   ....[131]....
        /*0a94*/ 	.word	0x00014440


	//   ....[132]....
        /*0a98*/ 	.word	0x000144b0


	//   ....[133]....
        /*0a9c*/ 	.word	0x00014520


	//   ....[134]....
        /*0aa0*/ 	.word	0x00014580


	//   ....[135]....
        /*0aa4*/ 	.word	0x000145f0


	//   ....[136]....
        /*0aa8*/ 	.word	0x00014660


	//   ....[137]....
        /*0aac*/ 	.word	0x000146d0


	//   ....[138]....
        /*0ab0*/ 	.word	0x00014730


	//   ....[139]....
        /*0ab4*/ 	.word	0x000147a0


	//----- nvinfo : EIATTR_EXIT_INSTR_OFFSETS
	.align		4
.L_408:
        /*0ab8*/ 	.byte	0x04, 0x1c
        /*0aba*/ 	.short	(.L_410 - .L_409)


	//   ....[0]....
.L_409:
        /*0abc*/ 	.word	0x000000a0


	//   ....[1]....
        /*0ac0*/ 	.word	0x00013700


	//----- nvinfo : EIATTR_MAX_THREADS
	.align		4
.L_410:
        /*0ac4*/ 	.byte	0x04, 0x05
        /*0ac6*/ 	.short	(.L_412 - .L_411)
.L_411:
        /*0ac8*/ 	.word	0x00000080
        /*0acc*/ 	.word	0x00000001
        /*0ad0*/ 	.word	0x00000001


	//----- nvinfo : EIATTR_CRS_STACK_SIZE
	.align		4
.L_412:
        /*0ad4*/ 	.byte	0x04, 0x1e
        /*0ad6*/ 	.short	(.L_414 - .L_413)
.L_413:
        /*0ad8*/ 	.word	0x00000000
.L_414:


//--------------------- .nv.info._ZN7cutlass13device_kernelIN5flash19enable_sm80_to_sm89INS1_16FlashAttnFwdSm80INS1_25CollectiveMainloopFwdSm80ILi4ELi1ELb0EN4cute5tupleIJNS5_1CILi128EEENS7_ILi112EEENS7_ILi64EEEEEELi64ENS_10bfloat16_tEfNS_4arch4Sm80ELb1ELb0ELb0ELb1ELb0ELb0ELb1ELb0EEENS1_21CollectiveEpilogueFwdINS6_IJS8_SA_S9_EEENS6_IJNS7_ILi1EEESI_SI_EEESC_SE_Li128ELb1ELb1ELb0ELb0EEENS1_19SingleTileSchedulerILb1ELb0ELb1ELi128EEEEEEEEEvNT_6ParamsE --------------------------
	.section	.nv.info._ZN7cutlass13device_kernelIN5flash19enable_sm80_to_sm89INS1_16FlashAttnFwdSm80INS1_25CollectiveMainloopFwdSm80ILi4ELi1ELb0EN4cute5tupleIJNS5_1CILi128EEENS7_ILi112EEENS7_ILi64EEEEEELi64ENS_10bfloat16_tEfNS_4arch4Sm80ELb1ELb0ELb0ELb1ELb0ELb0ELb1ELb0EEENS1_21CollectiveEpilogueFwdINS6_IJS8_SA_S9_EEENS6_IJNS7_ILi1EEESI_SI_EEESC_SE_Li128ELb1ELb1ELb0ELb0EEENS1_19SingleTileSchedulerILb1ELb0ELb1ELi128EEEEEEEEEvNT_6ParamsE,"",@"SHT_CUDA_INFO"
	.sectionflags	@""
	.align	4


	//----- nvinfo : EIATTR_CUDA_API_VERSION
	.align		4
        /*0000*/ 	.byte	0x04, 0x37
        /*0002*/ 	.short	(.L_416 - .L_415)
.L_415:
        /*0004*/ 	.word	0x00000082


	//----- nvinfo : EIATTR_SW2861232_WAR
	.align		4
.L_416:
        /*0008*/ 	.byte	0x01, 0x35
	.zero		2


	//----- nvinfo : EIATTR_PARAM_CBANK
	.align		4
        /*000c*/ 	.byte	0x04, 0x0a
        /*000e*/ 	.short	(.L_418 - .L_417)
	.align		4
.L_417:
        /*0010*/ 	.word	index@(.nv.constant0._ZN7cutlass13device_kernelIN5flash19enable_sm80_to_sm89INS1_16FlashAttnFwdSm80INS1_25CollectiveMainloopFwdSm80ILi4ELi1ELb0EN4cute5tupleIJNS5_1CILi128EEENS7_ILi112EEENS7_ILi64EEEEEELi64ENS_10bfloat16_tEfNS_4arch4Sm80ELb1ELb0ELb0ELb1ELb0ELb0ELb1ELb0EEENS1_21CollectiveEpilogueFwdINS6_IJS8_SA_S9_EEENS6_IJNS7_ILi1EEESI_SI_EEESC_SE_Li128ELb1ELb1ELb0ELb0EEENS1_19SingleTileSchedulerILb1ELb0ELb1ELi128EEEEEEEEEvNT_6ParamsE)
        /*0014*/ 	.short	0x0160
        /*0016*/ 	.short	0x0418


	//----- nvinfo : EIATTR_CBANK_PARAM_SIZE
	.align		4
.L_418:
        /*0018*/ 	.byte	0x03, 0x19
        /*001a*/ 	.short	0x0418


	//----- nvinfo : EIATTR_KPARAM_INFO
	.align		4
        /*001c*/ 	.byte	0x04, 0x17
        /*001e*/ 	.short	(.L_420 - .L_419)
.L_419:
        /*0020*/ 	.word	0x00000000
        /*0024*/ 	.short	0x0000
        /*0026*/ 	.short	0x0000
        /*0028*/ 	.byte	0x00, 0xf0, 0x61, 0x10


	//----- nvinfo : EIATTR_MAXREG_COUNT
	.align		4
.L_420:
        /*002c*/ 	.byte	0x03, 0x1b
        /*002e*/ 	.short	0x00ff


	//----- nvinfo : EIATTR_NUM_BARRIERS
	.align		4
        /*0030*/ 	.byte	0x02, 0x4c
        /*0032*/ 	.byte	0x02
	.zero		1


	//----- nvinfo : EIATTR_ANNOTATIONS
	.align		4
        /*0034*/ 	.byte	0x04, 0x55
        /*0036*/ 	.short	(.L_422 - .L_421)


	//   ....[0]....
.L_421:
        /* <DEDUP_REMOVED lines=80> */


	//----- nvinfo : EIATTR_MERCURY_ISA_VERSION
	.align		4
.L_422:
        /*0520*/ 	.byte	0x03, 0x5f
        /*0522*/ 	.short	0x0000


	//----- nvinfo : EIATTR_COOP_GROUP_MASK_REGIDS
	.align		4
        /*0524*/ 	.byte	0x04, 0x29
        /*0526*/ 	.short	(.L_424 - .L_423)


	//   ....[0]....
.L_423:
        /*0528*/ 	.word	0xffffffff


	//   ....[1]....
        /*052c*/ 	.word	0xffffffff


	//   ....[2]....
        /*0530*/ 	.word	0xffffffff


	//   ....[3]....
        /*0534*/ 	.word	0xffffffff


	//   ....[4]....
        /*0538*/ 	.word	0xffffffff


	//   ....[5]....
        /*053c*/ 	.word	0xffffffff


	//   ....[6]....
        /*0540*/ 	.word	0xffffffff


	//   ....[7]....
        /*0544*/ 	.word	0xffffffff


	//   ....[8]....
        /*0548*/ 	.word	0xffffffff


	//   ....[9]....
        /*054c*/ 	.word	0xffffffff


	//   ....[10]....
        /*0550*/ 	.word	0xffffffff


	//   ....[11]....
        /*0554*/ 	.word	0xffffffff


	//   ....[12]....
        /*0558*/ 	.word	0xffffffff


	//   ....[13]....
        /*055c*/ 	.word	0xffffffff


	//   ....[14]....
        /*0560*/ 	.word	0xffffffff


	//   ....[15]....
        /*0564*/ 	.word	0xffffffff


	//   ....[16]....
        /*0568*/ 	.word	0xffffffff


	//   ....[17]....
        /*056c*/ 	.word	0xffffffff


	//   ....[18]....
        /*0570*/ 	.word	0xffffffff


	//   ....[19]....
        /*0574*/ 	.word	0xffffffff


	//   ....[20]....
        /*0578*/ 	.word	0xffffffff


	//   ....[21]....
        /*057c*/ 	.word	0xffffffff


	//   ....[22]....
        /*0580*/ 	.word	0xffffffff


	//   ....[23]....
        /*0584*/ 	.word	0xffffffff


	//   ....[24]....
        /*0588*/ 	.word	0xffffffff


	//   ....[25]....
        /*058c*/ 	.word	0xffffffff


	//   ....[26]....
        /*0590*/ 	.word	0xffffffff


	//   ....[27]....
        /*0594*/ 	.word	0xffffffff


	//   ....[28]....
        /*0598*/ 	.word	0xffffffff


	//   ....[29]....
        /*059c*/ 	.word	0xffffffff


	//   ....[30]....
        /*05a0*/ 	.word	0xffffffff


	//   ....[31]....
        /*05a4*/ 	.word	0xffffffff


	//   ....[32]....
        /*05a8*/ 	.word	0xffffffff


	//   ....[33]....
        /*05ac*/ 	.word	0xffffffff


	//   ....[34]....
        /*05b0*/ 	.word	0xffffffff


	//   ....[35]....
        /*05b4*/ 	.word	0xffffffff


	//   ....[36]....
        /*05b8*/ 	.word	0xffffffff


	//   ....[37]....
        /*05bc*/ 	.word	0xffffffff


	//   ....[38]....
        /*05c0*/ 	.word	0xffffffff


	//   ....[39]....
        /*05c4*/ 	.word	0xffffffff


	//   ....[40]....
        /*05c8*/ 	.word	0xffffffff


	//   ....[41]....
        /*05cc*/ 	.word	0xffffffff


	//   ....[42]....
        /*05d0*/ 	.word	0xffffffff


	//   ....[43]....
        /*05d4*/ 	.word	0xffffffff


	//   ....[44]....
        /*05d8*/ 	.word	0xffffffff


	//   ....[45]....
        /*05dc*/ 	.word	0xffffffff


	//   ....[46]....
        /*05e0*/ 	.word	0xffffffff


	//   ....[47]....
        /*05e4*/ 	.word	0xffffffff


	//   ....[48]....
        /*05e8*/ 	.word	0xffffffff


	//   ....[49]....
        /*05ec*/ 	.word	0xffffffff


	//   ....[50]....
        /*05f0*/ 	.word	0xffffffff


	//   ....[51]....
        /*05f4*/ 	.word	0xffffffff


	//   ....[52]....
        /*05f8*/ 	.word	0xffffffff


	//   ....[53]....
        /*05fc*/ 	.word	0xffffffff


	//   ....[54]....
        /*0600*/ 	.word	0xffffffff


	//   ....[55]....
        /*0604*/ 	.word	0xffffffff


	//   ....[56]....
        /*0608*/ 	.word	0xffffffff


	//   ....[57]....
        /*060c*/ 	.word	0xffffffff


	//   ....[58]....
        /*0610*/ 	.word	0xffffffff


	//   ....[59]....
        /*0614*/ 	.word	0xffffffff


	//   ....[60]....
        /*0618*/ 	.word	0xffffffff


	//   ....[61]....
        /*061c*/ 	.word	0xffffffff


	//   ....[62]....
        /*0620*/ 	.word	0xffffffff


	//   ....[63]....
        /*0624*/ 	.word	0xffffffff


	//   ....[64]....
        /*0628*/ 	.word	0xffffffff


	//   ....[65]....
        /*062c*/ 	.word	0xffffffff


	//   ....[66]....
        /*0630*/ 	.word	0xffffffff


	//   ....[67]....
        /*0634*/ 	.word	0xffffffff


	//   ....[68]....
        /*0638*/ 	.word	0xffffffff


	//   ....[69]....
        /*063c*/ 	.word	0xffffffff


	//   ....[70]....
        /*0640*/ 	.word	0xffffffff


	//   ....[71]....
        /*0644*/ 	.word	0xffffffff


	//   ....[72]....
        /*0648*/ 	.word	0xffffffff


	//   ....[73]....
        /*064c*/ 	.word	0xffffffff


	//   ....[74]....
        /*0650*/ 	.word	0xffffffff


	//   ....[75]....
        /*0654*/ 	.word	0xffffffff


	//   ....[76]....
        /*0658*/ 	.word	0xffffffff


	//   ....[77]....
        /*065c*/ 	.word	0xffffffff


	//   ....[78]....
        /*0660*/ 	.word	0xffffffff


	//   ....[79]....
        /*0664*/ 	.word	0xffffffff


	//   ....[80]....
        /*0668*/ 	.word	0xffffffff


	//   ....[81]....
        /*066c*/ 	.word	0xffffffff


	//   ....[82]....
        /*0670*/ 	.word	0xffffffff


	//   ....[83]....
        /*0674*/ 	.word	0xffffffff


	//   ....[84]....
        /*0678*/ 	.word	0xffffffff


	//   ....[85]....
        /*067c*/ 	.word	0xffffffff


	//   ....[86]....
        /*0680*/ 	.word	0xffffffff


	//   ....[87]....
        /*0684*/ 	.word	0xffffffff


	//   ....[88]....
        /*0688*/ 	.word	0xffffffff


	//   ....[89]....
        /*068c*/ 	.word	0xffffffff


	//   ....[90]....
        /*0690*/ 	.word	0xffffffff


	//   ....[91]....
        /*0694*/ 	.word	0xffffffff


	//   ....[92]....
        /*0698*/ 	.word	0xffffffff


	//   ....[93]....
        /*069c*/ 	.word	0xffffffff


	//   ....[94]....
        /*06a0*/ 	.word	0xffffffff


	//   ....[95]....
        /*06a4*/ 	.word	0xffffffff


	//   ....[96]....
        /*06a8*/ 	.word	0xffffffff


	//----- nvinfo : EIATTR_COOP_GROUP_INSTR_OFFSETS
	.align		4
.L_424:
        /*06ac*/ 	.byte	0x04, 0x28
        /*06ae*/ 	.short	(.L_426 - .L_425)


	//   ....[0]....
.L_425:
        /*06b0*/ 	.word	0x00000090


	//   ....[1]....
        /*06b4*/ 	.word	0x00001020


	//   ....[2]....
        /*06b8*/ 	.word	0x00001050


	//   ....[3]....
        /*06bc*/ 	.word	0x000011f0


	//   ....[4]....
        /*06c0*/ 	.word	0x00001220


	//   ....[5]....
        /*06c4*/ 	.word	0x000012b0


	//   ....[6]....
        /*06c8*/ 	.word	0x000012e0


	//   ....[7]....
        /*06cc*/ 	.word	0x00001370


	//   ....[8]....
        /*06d0*/ 	.word	0x000013a0


	//   ....[9]....
        /*06d4*/ 	.word	0x00001430


	//   ....[10]....
        /*06d8*/ 	.word	0x00001460


	//   ....[11]....
        /*06dc*/ 	.word	0x000014f0


	//   ....[12]....
        /*06e0*/ 	.word	0x00001520


	//   ....[13]....
        /*06e4*/ 	.word	0x000015b0


	//   ....[14]....
        /*06e8*/ 	.word	0x000015e0


	//   ....[15]....
        /*06ec*/ 	.word	0x00001660


	//   ....[16]....
        /*06f0*/ 	.word	0x000016a0


	//   ....[17]....
        /*06f4*/ 	.word	0x00002ee0


	//   ....[18]....
        /*06f8*/ 	.word	0x00002ef0


	//   ....[19]....
        /*06fc*/ 	.word	0x00002f00


	//   ....[20]....
        /*0700*/ 	.word	0x00002f10


	//   ....[21]....
        /*0704*/ 	.word	0x00003db0


	//   ....[22]....
        /*0708*/ 	.word	0x00003ff0


	//   ....[23]....
        /*070c*/ 	.word	0x00004010


	//   ....[24]....
        /*0710*/ 	.word	0x000040f0


	//   ....[25]....
        /*0714*/ 	.word	0x00004270


	//   ....[26]....
        /*0718*/ 	.word	0x000044a0


	//   ....[27]....
        /*071c*/ 	.word	0x00004910


	//   ....[28]....
        /*0720*/ 	.word	0x00004990


	//   ....[29]....
        /*0724*/ 	.word	0x00008210


	//   ....[30]....
        /*0728*/ 	.word	0x00008230


	//   ....[31]....
        /*072c*/ 	.word	0x00008250


	//   ....[32]....
        /*0730*/ 	.word	0x00008270


	//   ....[33]....
        /*0734*/ 	.word	0x00009400


	//   ....[34]....
        /*0738*/ 	.word	0x00009500


	//   ....[35]....
        /*073c*/ 	.word	0x00009a10


	//   ....[36]....
        /*0740*/ 	.word	0x00009b70


	//   ....[37]....
        /*0744*/ 	.word	0x00009cb0


	//   ....[38]....
        /*0748*/ 	.word	0x00009cd0


	//   ....[39]....
        /*074c*/ 	.word	0x00009d20


	//   ....[40]....
        /*0750*/ 	.word	0x00009d90


	//   ....[41]....
        /*0754*/ 	.word	0x0000df30


	//   ....[42]....
        /*0758*/ 	.word	0x0000dfb0


	//   ....[43]....
        /*075c*/ 	.word	0x0000e070


	//   ....[44]....
        /*0760*/ 	.word	0x0000e0d0


	//   ....[45]....
        /*0764*/ 	.word	0x0000e100


	//   ....[46]....
        /*0768*/ 	.word	0x0000e1e0


	//   ....[47]....
        /*076c*/ 	.word	0x0000e360


	//   ....[48]....
        /*0770*/ 	.word	0x0000e6d0


	//   ....[49]....
        /*0774*/ 	.word	0x00010c50


	//   ....[50]....
        /*0778*/ 	.word	0x00010c60


	//   ....[51]....
        /*077c*/ 	.word	0x00010c70


	//   ....[52]....
        /*0780*/ 	.word	0x00010c90


	//   ....[53]....
        /*0784*/ 	.word	0x00010cb0


	//   ....[54]....
        /*0788*/ 	.word	0x00010cc0


	//   ....[55]....
        /*078c*/ 	.word	0x00010cf0


	//   ....[56]....
        /*0790*/ 	.word	0x00010d20


	//   ....[57]....
        /*0794*/ 	.word	0x00011fd0


	//   ....[58]....
        /*0798*/ 	.word	0x00012020


	//   ....[59]....
        /*079c*/ 	.word	0x00012050


	//   ....[60]....
        /*07a0*/ 	.word	0x00012080


	//   ....[61]....
        /*07a4*/ 	.word	0x000120b0


	//   ....[62]....
        /*07a8*/ 	.word	0x000120f0


	//   ....[63]....
        /*07ac*/ 	.word	0x00012120


	//   ....[64]....
        /*07b0*/ 	.word	0x00012150


	//   ....[65]....
        /*07b4*/ 	.word	0x00012230


	//   ....[66]....
        /*07b8*/ 	.word	0x00012290


	//   ....[67]....
        /*07bc*/ 	.word	0x000122c0


	//   ....[68]....
        /*07c0*/ 	.word	0x00012320


	//   ....[69]....
        /*07c4*/ 	.word	0x00012330


	//   ....[70]....
        /*07c8*/ 	.word	0x00012340


	//   ....[71]....
        /*07cc*/ 	.word	0x00012360


	//   ....[72]....
        /*07d0*/ 	.word	0x000123c0


	//   ....[73]....
        /*07d4*/ 	.word	0x00012470


	//   ....[74]....
        /*07d8*/ 	.word	0x00012480


	//   ....[75]....
        /*07dc*/ 	.word	0x000124b0


	//   ....[76]....
        /*07e0*/ 	.word	0x000124c0


	//   ....[77]....
        /*07e4*/ 	.word	0x000124d0


	//   ....[78]....
        /*07e8*/ 	.word	0x000124e0


	//   ....[79]....
        /*07ec*/ 	.word	0x00012560


	//   ....[80]....
        /*07f0*/ 	.word	0x00012570


	//   ....[81]....
        /*07f4*/ 	.word	0x00012cd0


	//   ....[82]....
        /*07f8*/ 	.word	0x00012d10


	//   ....[83]....
        /*07fc*/ 	.word	0x00012d40


	//   ....[84]....
        /*0800*/ 	.word	0x00012d70


	//   ....[85]....
        /*0804*/ 	.word	0x00012da0


	//   ....[86]....
        /*0808*/ 	.word	0x00012dd0


	//   ....[87]....
        /*080c*/ 	.word	0x00012e00


	//   ....[88]....
        /*0810*/ 	.word	0x00012e20


	//   ....[89]....
        /*0814*/ 	.word	0x00012e40


	//   ....[90]....
        /*0818*/ 	.word	0x00012e70


	//   ....[91]....
        /*081c*/ 	.word	0x00012e80


	//   ....[92]....
        /*0820*/ 	.word	0x00012e90


	//   ....[93]....
        /*0824*/ 	.word	0x00012ea0


	//   ....[94]....
        /*0828*/ 	.word	0x00012eb0


	//   ....[95]....
        /*082c*/ 	.word	0x00012ee0


	//   ....[96]....
        /*0830*/ 	.word	0x00012f00


	//----- nvinfo : EIATTR_EXIT_INSTR_OFFSETS
	.align		4
.L_426:
        /*0834*/ 	.byte	0x04, 0x1c
        /*0836*/ 	.short	(.L_428 - .L_427)


	//   ....[0]....
.L_427:
        /*0838*/ 	.word	0x00000370


	//   ....[1]....
        /*083c*/ 	.word	0x00012610


	//   ....[2]....
        /*0840*/ 	.word	0x00012650


	//   ....[3]....
        /*0844*/ 	.word	0x00013060


	//   ....[4]....
        /*0848*/ 	.word	0x000130a0


	//----- nvinfo : EIATTR_CTAIDZ_USED
	.align		4
.L_428:
        /*084c*/ 	.byte	0x01, 0x04
	.zero		2


	//----- nvinfo : EIATTR_MAX_THREADS
	.align		4
        /*0850*/ 	.byte	0x04, 0x05
        /*0852*/ 	.short	(.L_430 - .L_429)
.L_429:
        /*0854*/ 	.word	0x00000080
        /*0858*/ 	.word	0x00000001
        /*085c*/ 	.word	0x00000001


	//----- nvinfo : EIATTR_CRS_STACK_SIZE
	.align		4
.L_430:
        /*0860*/ 	.byte	0x04, 0x1e
        /*0862*/ 	.short	(.L_432 - .L_431)
.L_431:
        /*0864*/ 	.word	0x00000000
.L_432:


//--------------------- .nv.info._ZN7cutlass13device_kernelIN5flash19enable_sm80_to_sm89INS1_16FlashAttnFwdSm80INS1_25CollectiveMainloopFwdSm80ILi4ELi1ELb0EN4cute5tupleIJNS5_1CILi128EEENS7_ILi112EEENS7_ILi64EEEEEELi64ENS_10bfloat16_tEfNS_4arch4Sm80ELb1ELb0ELb0ELb1ELb0ELb1ELb1ELb0EEENS1_21CollectiveEpilogueFwdINS6_IJS8_SA_S9_EEENS6_IJNS7_ILi1EEESI_SI_EEESC_SE_Li128ELb1ELb1ELb0ELb0EEENS1_19SingleTileSchedulerILb1ELb0ELb1ELi128EEEEEEEEEvNT_6ParamsE --------------------------
	.section	.nv.info._ZN7cutlass13device_kernelIN5flash19enable_sm80_to_sm89INS1_16FlashAttnFwdSm80INS1_25CollectiveMainloopFwdSm80ILi4ELi1ELb0EN4cute5tupleIJNS5_1CILi128EEENS7_ILi112EEENS7_ILi64EEEEEELi64ENS_10bfloat16_tEfNS_4arch4Sm80ELb1ELb0ELb0ELb1ELb0ELb1ELb1ELb0EEENS1_21CollectiveEpilogueFwdINS6_IJS8_SA_S9_EEENS6_IJNS7_ILi1EEESI_SI_EEESC_SE_Li128ELb1ELb1ELb0ELb0EEENS1_19SingleTileSchedulerILb1ELb0ELb1ELi128EEEEEEEEEvNT_6ParamsE,"",@"SHT_CUDA_INFO"
	.sectionflags	@""
	.align	4


	//----- nvinfo : EIATTR_CUDA_API_VERSION
	.align		4
        /*0000*/ 	.byte	0x04, 0x37
        /*0002*/ 	.short	(.L_434 - .L_433)
.L_433:
        /*0004*/ 	.word	0x00000082


	//----- nvinfo : EIATTR_SW2861232_WAR
	.align		4
.L_434:
        /*0008*/ 	.byte	0x01, 0x35
	.zero		2


	//----- nvinfo : EIATTR_PARAM_CBANK
	.align		4
        /*000c*/ 	.byte	0x04, 0x0a
        /*000e*/ 	.short	(.L_436 - .L_435)
	.align		4
.L_435:
        /*0010*/ 	.word	index@(.nv.constant0._ZN7cutlass13device_kernelIN5flash19enable_sm80_to_sm89INS1_16FlashAttnFwdSm80INS1_25CollectiveMainloopFwdSm80ILi4ELi1ELb0EN4cute5tupleIJNS5_1CILi128EEENS7_ILi112EEENS7_ILi64EEEEEELi64ENS_10bfloat16_tEfNS_4arch4Sm80ELb1ELb0ELb0ELb1ELb0ELb1ELb1ELb0EEENS1_21CollectiveEpilogueFwdINS6_IJS8_SA_S9_EEENS6_IJNS7_ILi1EEESI_SI_EEESC_SE_Li128ELb1ELb1ELb0ELb0EEENS1_19SingleTileSchedulerILb1ELb0ELb1ELi128EEEEEEEEEvNT_6ParamsE)
        /*0014*/ 	.short	0x0160
        /*0016*/ 	.short	0x0418


	//----- nvinfo : EIATTR_CBANK_PARAM_SIZE
	.align		4
.L_436:
        /*0018*/ 	.byte	0x03, 0x19
        /*001a*/ 	.short	0x0418


	//----- nvinfo : EIATTR_KPARAM_INFO
	.align		4
        /*001c*/ 	.byte	0x04, 0x17
        /*001e*/ 	.short	(.L_438 - .L_437)
.L_437:
        /*0020*/ 	.word	0x00000000
        /*0024*/ 	.short	0x0000
        /*0026*/ 	.short	0x0000
        /*0028*/ 	.byte	0x00, 0xf0, 0x61, 0x10


	//----- nvinfo : EIATTR_MAXREG_COUNT
	.align		4
.L_438:
        /*002c*/ 	.byte	0x03, 0x1b
        /*002e*/ 	.short	0x00ff


	//----- nvinfo : EIATTR_NUM_BARRIERS
	.align		4
        /*0030*/ 	.byte	0x02, 0x4c
        /*0032*/ 	.byte	0x02
	.zero		1


	//----- nvinfo : EIATTR_ANNOTATIONS
	.align		4
        /*0034*/ 	.byte	0x04, 0x55
        /*0036*/ 	.short	(.L_440 - .L_439)


	//   ....[0]....
.L_439:
        /* <DEDUP_REMOVED lines=74> */


	//----- nvinfo : EIATTR_MERCURY_ISA_VERSION
	.align		4
.L_440:
        /*04c8*/ 	.byte	0x03, 0x5f
        /*04ca*/ 	.short	0x0000


	//----- nvinfo : EIATTR_COOP_GROUP_MASK_REGIDS
	.align		4
        /*04cc*/ 	.byte	0x04, 0x29
        /*04ce*/ 	.short	(.L_442 - .L_441)


	//   ....[0]....
.L_441:
        /*04d0*/ 	.word	0xffffffff


	//   ....[1]....
        /*04d4*/ 	.word	0xffffffff


	//   ....[2]....
        /*04d8*/ 	.word	0xffffffff


	//   ....[3]....
        /*04dc*/ 	.word	0xffffffff


	//   ....[4]....
        /*04e0*/ 	.word	0xffffffff


	//   ....[5]....
        /*04e4*/ 	.word	0xffffffff


	//   ....[6]....
        /*04e8*/ 	.word	0xffffffff


	//   ....[7]....
        /*04ec*/ 	.word	0xffffffff


	//   ....[8]....
        /*04f0*/ 	.word	0xffffffff


	//   ....[9]....
        /*04f4*/ 	.word	0xffffffff


	//   ....[10]....
        /*04f8*/ 	.word	0xffffffff


	//   ....[11]....
        /*04fc*/ 	.word	0xffffffff


	//   ....[12]....
        /*0500*/ 	.word	0xffffffff


	//   ....[13]....
        /*0504*/ 	.word	0xffffffff


	//   ....[14]....
        /*0508*/ 	.word	0xffffffff


	//   ....[15]....
        /*050c*/ 	.word	0xffffffff


	//   ....[16]....
        /*0510*/ 	.word	0xffffffff


	//   ....[17]....
        /*0514*/ 	.word	0xffffffff


	//   ....[18]....
        /*0518*/ 	.word	0xffffffff


	//   ....[19]....
        /*051c*/ 	.word	0xffffffff


	//   ....[20]....
        /*0520*/ 	.word	0xffffffff


	//   ....[21]....
        /*0524*/ 	.word	0xffffffff


	//   ....[22]....
        /*0528*/ 	.word	0xffffffff


	//   ....[23]....
        /*052c*/ 	.word	0xffffffff


	//   ....[24]....
        /*0530*/ 	.word	0xffffffff


	//   ....[25]....
        /*0534*/ 	.word	0xffffffff


	//   ....[26]....
        /*0538*/ 	.word	0xffffffff


	//   ....[27]....
        /*053c*/ 	.word	0xffffffff


	//   ....[28]....
        /*0540*/ 	.word	0xffffffff


	//   ....[29]....
        /*0544*/ 	.word	0xffffffff


	//   ....[30]....
        /*0548*/ 	.word	0xffffffff


	//   ....[31]....
        /*054c*/ 	.word	0xffffffff


	//   ....[32]....
        /*0550*/ 	.word	0xffffffff


	//   ....[33]....
        /*0554*/ 	.word	0xffffffff


	//   ....[34]....
        /*0558*/ 	.word	0xffffffff


	//   ....[35]....
        /*055c*/ 	.word	0xffffffff


	//   ....[36]....
        /*0560*/ 	.word	0xffffffff


	//   ....[37]....
        /*0564*/ 	.word	0xffffffff


	//   ....[38]....
        /*0568*/ 	.word	0xffffffff


	//   ....[39]....
        /*056c*/ 	.word	0xffffffff


	//   ....[40]....
        /*0570*/ 	.word	0xffffffff


	//   ....[41]....
        /*0574*/ 	.word	0xffffffff


	//   ....[42]....
        /*0578*/ 	.word	0xffffffff


	//   ....[43]....
        /*057c*/ 	.word	0xffffffff


	//   ....[44]....
        /*0580*/ 	.word	0xffffffff


	//   ....[45]....
        /*0584*/ 	.word	0xffffffff


	//   ....[46]....
        /*0588*/ 	.word	0xffffffff


	//   ....[47]....
        /*058c*/ 	.word	0xffffffff


	//   ....[48]....
        /*0590*/ 	.word	0xffffffff


	//   ....[49]....
        /*0594*/ 	.word	0xffffffff


	//   ....[50]....
        /*0598*/ 	.word	0xffffffff


	//   ....[51]....
        /*059c*/ 	.word	0xffffffff


	//   ....[52]....
        /*05a0*/ 	.word	0xffffffff


	//   ....[53]....
        /*05a4*/ 	.word	0xffffffff


	//   ....[54]....
        /*05a8*/ 	.word	0xffffffff


	//   ....[55]....
        /*05ac*/ 	.word	0xffffffff


	//   ....[56]....
        /*05b0*/ 	.word	0xffffffff


	//   ....[57]....
        /*05b4*/ 	.word	0xffffffff


	//   ....[58]....
        /*05b8*/ 	.word	0xffffffff


	//   ....[59]....
        /*05bc*/ 	.word	0xffffffff


	//   ....[60]....
        /*05c0*/ 	.word	0xffffffff


	//   ....[61]....
        /*05c4*/ 	.word	0xffffffff


	//   ....[62]....
        /*05c8*/ 	.word	0xffffffff


	//   ....[63]....
        /*05cc*/ 	.word	0xffffffff


	//   ....[64]....
        /*05d0*/ 	.word	0xffffffff


	//   ....[65]....
        /*05d4*/ 	.word	0xffffffff


	//   ....[66]....
        /*05d8*/ 	.word	0xffffffff


	//   ....[67]....
        /*05dc*/ 	.word	0xffffffff


	//   ....[68]....
        /*05e0*/ 	.word	0xffffffff


	//   ....[69]....
        /*05e4*/ 	.word	0xffffffff


	//   ....[70]....
        /*05e8*/ 	.word	0xffffffff


	//   ....[71]....
        /*05ec*/ 	.word	0xffffffff


	//   ....[72]....
        /*05f0*/ 	.word	0xffffffff


	//   ....[73]....
        /*05f4*/ 	.word	0xffffffff


	//   ....[74]....
        /*05f8*/ 	.word	0xffffffff


	//   ....[75]....
        /*05fc*/ 	.word	0xffffffff


	//   ....[76]....
        /*0600*/ 	.word	0xffffffff


	//   ....[77]....
        /*0604*/ 	.word	0xffffffff


	//   ....[78]....
        /*0608*/ 	.word	0xffffffff


	//   ....[79]....
        /*060c*/ 	.word	0xffffffff


	//   ....[80]....
        /*0610*/ 	.word	0xffffffff


	//   ....[81]....
        /*0614*/ 	.word	0xffffffff


	//   ....[82]....
        /*0618*/ 	.word	0xffffffff


	//   ....[83]....
        /*061c*/ 	.word	0xffffffff


	//   ....[84]....
        /*0620*/ 	.word	0xffffffff


	//   ....[85]....
        /*0624*/ 	.word	0xffffffff


	//   ....[86]....
        /*0628*/ 	.word	0xffffffff


	//   ....[87]....
        /*062c*/ 	.word	0xffffffff


	//   ....[88]....
        /*0630*/ 	.word	0xffffffff


	//   ....[89]....
        /*0634*/ 	.word	0xffffffff


	//   ....[90]....
        /*0638*/ 	.word	0xffffffff


	//   ....[91]....
        /*063c*/ 	.word	0xffffffff


	//   ....[92]....
        /*0640*/ 	.word	0xffffffff


	//   ....[93]....
        /*0644*/ 	.word	0xffffffff


	//   ....[94]....
        /*0648*/ 	.word	0xffffffff


	//   ....[95]....
        /*064c*/ 	.word	0xffffffff


	//   ....[96]....
        /*0650*/ 	.word	0xffffffff


	//   ....[97]....
        /*0654*/ 	.word	0xffffffff


	//   ....[98]....
        /*0658*/ 	.word	0xffffffff


	//   ....[99]....
        /*065c*/ 	.word	0xffffffff


	//   ....[100]....
        /*0660*/ 	.word	0xffffffff


	//   ....[101]....
        /*0664*/ 	.word	0xffffffff


	//   ....[102]....
        /*0668*/ 	.word	0xffffffff


	//   ....[103]....
        /*066c*/ 	.word	0xffffffff


	//   ....[104]....
        /*0670*/ 	.word	0xffffffff


	//   ....[105]....
        /*0674*/ 	.word	0xffffffff


	//   ....[106]....
        /*0678*/ 	.word	0xffffffff


	//   ....[107]....
        /*067c*/ 	.word	0xffffffff


	//   ....[108]....
        /*0680*/ 	.word	0xffffffff


	//   ....[109]....
        /*0684*/ 	.word	0xffffffff


	//   ....[110]....
        /*0688*/ 	.word	0xffffffff


	//   ....[111]....
        /*068c*/ 	.word	0xffffffff


	//   ....[112]....
        /*0690*/ 	.word	0xffffffff


	//   ....[113]....
        /*0694*/ 	.word	0xffffffff


	//   ....[114]....
        /*0698*/ 	.word	0xffffffff


	//   ....[115]....
        /*069c*/ 	.word	0xffffffff


	//   ....[116]....
        /*06a0*/ 	.word	0xffffffff


	//   ....[117]....
        /*06a4*/ 	.word	0xffffffff


	//   ....[118]....
        /*06a8*/ 	.word	0xffffffff


	//   ....[119]....
        /*06ac*/ 	.word	0xffffffff


	//   ....[120]....
        /*06b0*/ 	.word	0xffffffff


	//   ....[121]....
        /*06b4*/ 	.word	0xffffffff


	//   ....[122]....
        /*06b8*/ 	.word	0xffffffff


	//   ....[123]....
        /*06bc*/ 	.word	0xffffffff


	//   ....[124]....
        /*06c0*/ 	.word	0xffffffff


	//   ....[125]....
        /*06c4*/ 	.word	0xffffffff


	//   ....[126]....
        /*06c8*/ 	.word	0xffffffff


	//   ....[127]....
        /*06cc*/ 	.word	0xffffffff


	//   ....[128]....
        /*06d0*/ 	.word	0xffffffff


	//----- nvinfo : EIATTR_COOP_GROUP_INSTR_OFFSETS
	.align		4
.L_442:
        /*06d4*/ 	.byte	0x04, 0x28
        /*06d6*/ 	.short	(.L_444 - .L_443)


	//   ....[0]....
.L_443:
        /*06d8*/ 	.word	0x00000090


	//   ....[1]....
        /*06dc*/ 	.word	0x00008ae0


	//   ....[2]....
        /*06e0*/ 	.word	0x00008b10


	//   ....[3]....
        /*06e4*/ 	.word	0x00008d30


	//   ....[4]....
        /*06e8*/ 	.word	0x00008d60


	//   ....[5]....
        /*06ec*/ 	.word	0x00008df0


	//   ....[6]....
        /*06f0*/ 	.word	0x00008e20


	//   ....[7]....
        /*06f4*/ 	.word	0x00008eb0


	//   ....[8]....
        /*06f8*/ 	.word	0x00008ee0


	//   ....[9]....
        /*06fc*/ 	.word	0x00008f70


	//   ....[10]....
        /*0700*/ 	.word	0x00008fa0


	//   ....[11]....
        /*0704*/ 	.word	0x00009030


	//   ....[12]....
        /*0708*/ 	.word	0x00009060


	//   ....[13]....
        /*070c*/ 	.word	0x000090f0


	//   ....[14]....
        /*0710*/ 	.word	0x00009120


	//   ....[15]....
        /*0714*/ 	.word	0x000091e0


	//   ....[16]....
        /*0718*/ 	.word	0x00009220


	//   ....[17]....
        /*071c*/ 	.word	0x00009af0


	//   ....[18]....
        /*0720*/ 	.word	0x00009b10


	//   ....[19]....
        /*0724*/ 	.word	0x00009b20


	//   ....[20]....
        /*0728*/ 	.word	0x00009b30


	//   ....[21]....
        /*072c*/ 	.word	0x00009ca0


	//   ....[22]....
        /*0730*/ 	.word	0x00009ce0


	//   ....[23]....
        /*0734*/ 	.word	0x00009d30


	//   ....[24]....
        /*0738*/ 	.word	0x00009d70


	//   ....[25]....
        /*073c*/ 	.word	0x00009f40


	//   ....[26]....
        /*0740*/ 	.word	0x00009f80


	//   ....[27]....
        /*0744*/ 	.word	0x00009fd0


	//   ....[28]....
        /*0748*/ 	.word	0x0000a010


	//   ....[29]....
        /*074c*/ 	.word	0x0000a200


	//   ....[30]....
        /*0750*/ 	.word	0x0000a240


	//   ....[31]....
        /*0754*/ 	.word	0x0000a290


	//   ....[32]....
        /*0758*/ 	.word	0x0000a2d0


	//   ....[33]....
        /*075c*/ 	.word	0x0000c1a0


	//   ....[34]....
        /*0760*/ 	.word	0x0000c1c0


	//   ....[35]....
        /*0764*/ 	.word	0x0000c1f0


	//   ....[36]....
        /*0768*/ 	.word	0x0000c200


	//   ....[37]....
        /*076c*/ 	.word	0x0000c2e0


	//   ....[38]....
        /*0770*/ 	.word	0x0000c320


	//   ....[39]....
        /*0774*/ 	.word	0x0000c340


	//   ....[40]....
        /*0778*/ 	.word	0x0000c350


	//   ....[41]....
        /*077c*/ 	.word	0x0000c510


	//   ....[42]....
        /*0780*/ 	.word	0x0000c550


	//   ....[43]....
        /*0784*/ 	.word	0x0000c570


	//   ....[44]....
        /*0788*/ 	.word	0x0000c580


	//   ....[45]....
        /*078c*/ 	.word	0x0000c680


	//   ....[46]....
        /*0790*/ 	.word	0x0000c6c0


	//   ....[47]....
        /*0794*/ 	.word	0x0000c720


	//   ....[48]....
        /*0798*/ 	.word	0x0000c750


	//   ....[49]....
        /*079c*/ 	.word	0x0000fa60


	//   ....[50]....
        /*07a0*/ 	.word	0x0000fa70


	//   ....[51]....
        /*07a4*/ 	.word	0x0000fa80


	//   ....[52]....
        /*07a8*/ 	.word	0x0000fa90


	//   ....[53]....
        /*07ac*/ 	.word	0x00010960


	//   ....[54]....
        /*07b0*/ 	.word	0x00010b10


	//   ....[55]....
        /*07b4*/ 	.word	0x00010b60


	//   ....[56]....
        /*07b8*/ 	.word	0x00010ba0


	//   ....[57]....
        /*07bc*/ 	.word	0x00010c30


	//   ....[58]....
        /*07c0*/ 	.word	0x00010cf0


	//   ....[59]....
        /*07c4*/ 	.word	0x000113d0


	//   ....[60]....
        /*07c8*/ 	.word	0x00011450


	//   ....[61]....
        /*07cc*/ 	.word	0x00014ad0


	//   ....[62]....
        /*07d0*/ 	.word	0x00014af0


	//   ....[63]....
        /*07d4*/ 	.word	0x00014b10


	//   ....[64]....
        /*07d8*/ 	.word	0x00014b30


	//   ....[65]....
        /*07dc*/ 	.word	0x00015cb0


	//   ....[66]....
        /*07e0*/ 	.word	0x00015e30


	//   ....[67]....
        /*07e4*/ 	.word	0x000161a0


	//   ....[68]....
        /*07e8*/ 	.word	0x000162d0


	//   ....[69]....
        /*07ec*/ 	.word	0x00016600


	//   ....[70]....
        /*07f0*/ 	.word	0x00016620


	//   ....[71]....
        /*07f4*/ 	.word	0x00016670


	//   ....[72]....
        /*07f8*/ 	.word	0x000166c0


	//   ....[73]....
        /*07fc*/ 	.word	0x0001a6f0


	//   ....[74]....
        /*0800*/ 	.word	0x0001a770


	//   ....[75]....
        /*0804*/ 	.word	0x0001a830


	//   ....[76]....
        /*0808*/ 	.word	0x0001a890


	//   ....[77]....
        /*080c*/ 	.word	0x0001a8c0


	//   ....[78]....
        /*0810*/ 	.word	0x0001a9a0


	//   ....[79]....
        /*0814*/ 	.word	0x0001ab20


	//   ....[80]....
        /*0818*/ 	.word	0x0001ae30


	//   ....[81]....
        /*081c*/ 	.word	0x0001d490


	//   ....[82]....
        /*0820*/ 	.word	0x0001d4a0


	//   ....[83]....
        /*0824*/ 	.word	0x0001d4b0


	//   ....[84]....
        /*0828*/ 	.word	0x0001d4d0


	//   ....[85]....
        /*082c*/ 	.word	0x0001d4f0


	//   ....[86]....
        /*0830*/ 	.word	0x0001d500


	//   ....[87]....
        /*0834*/ 	.word	0x0001d530


	//   ....[88]....
        /*0838*/ 	.word	0x0001d560


	//   ....[89]....
        /*083c*/ 	.word	0x0001e810


	//   ....[90]....
        /*0840*/ 	.word	0x0001e870


	//   ....[91]....
        /*0844*/ 	.word	0x0001e890


	//   ....[92]....
        /*0848*/ 	.word	0x0001e8c0


	//   ....[93]....
        /*084c*/ 	.word	0x0001e900


	//   ....[94]....
        /*0850*/ 	.word	0x0001e930


	//   ....[95]....
        /*0854*/ 	.word	0x0001e960


	//   ....[96]....
        /*0858*/ 	.word	0x0001e990


	//   ....[97]....
        /*085c*/ 	.word	0x0001ea80


	//   ....[98]....
        /*0860*/ 	.word	0x0001ea90


	//   ....[99]....
        /*0864*/ 	.word	0x0001ead0


	//   ....[100]....
        /*0868*/ 	.word	0x0001eb00


	//   ....[101]....
        /*086c*/ 	.word	0x0001eb50


	//   ....[102]....
        /*0870*/ 	.word	0x0001eb70


	//   ....[103]....
        /*0874*/ 	.word	0x0001eb80


	//   ....[104]....
        /*0878*/ 	.word	0x0001ebe0


	//   ....[105]....
        /*087c*/ 	.word	0x0001ec90


	//   ....[106]....
        /*0880*/ 	.word	0x0001ecc0


	//   ....[107]....
        /*0884*/ 	.word	0x0001ecf0


	//   ....[108]....
        /*0888*/ 	.word	0x0001ed10


	//   ....[109]....
        /*088c*/ 	.word	0x0001ed20


	//   ....[110]....
        /*0890*/ 	.word	0x0001ed30


	//   ....[111]....
        /*0894*/ 	.word	0x0001edb0


	//   ....[112]....
        /*0898*/ 	.word	0x0001edc0


	//   ....[113]....
        /*089c*/ 	.word	0x0001f4e0


	//   ....[114]....
        /*08a0*/ 	.word	0x0001f520


	//   ....[115]....
        /*08a4*/ 	.word	0x0001f550


	//   ....[116]....
        /*08a8*/ 	.word	0x0001f580


	//   ....[117]....
        /*08ac*/ 	.word	0x0001f5b0


	//   ....[118]....
        /*08b0*/ 	.word	0x0001f5e0


	//   ....[119]....
        /*08b4*/ 	.word	0x0001f610


	//   ....[120]....
        /*08b8*/ 	.word	0x0001f640


	//   ....[121]....
        /*08bc*/ 	.word	0x0001f660


	//   ....[122]....
        /*08c0*/ 	.word	0x0001f680


	//   ....[123]....
        /*08c4*/ 	.word	0x0001f690


	//   ....[124]....
        /*08c8*/ 	.word	0x0001f6a0


	//   ....[125]....
        /*08cc*/ 	.word	0x0001f6b0


	//   ....[126]....
        /*08d0*/ 	.word	0x0001f6c0


	//   ....[127]....
        /*08d4*/ 	.word	0x0001f6d0


	//   ....[128]....
        /*08d8*/ 	.word	0x0001f700


	//----- nvinfo : EIATTR_EXIT_INSTR_OFFSETS
	.align		4
.L_444:
        /*08dc*/ 	.byte	0x04, 0x1c
        /*08de*/ 	.short	(.L_446 - .L_445)


	//   ....[0]....
.L_445:
        /*08e0*/ 	.word	0x00000370


	//   ....[1]....
        /*08e4*/ 	.word	0x0001ee60


	//   ....[2]....
        /*08e8*/ 	.word	0x0001eea0


	//   ....[3]....
        /*08ec*/ 	.word	0x0001f890


	//   ....[4]....
        /*08f0*/ 	.word	0x0001f8d0


	//----- nvinfo : EIATTR_CTAIDZ_USED
	.align		4
.L_446:
        /*08f4*/ 	.byte	0x01, 0x04
	.zero		2


	//----- nvinfo : EIATTR_MAX_THREADS
	.align		4
        /*08f8*/ 	.byte	0x04, 0x05
        /*08fa*/ 	.short	(.L_448 - .L_447)
.L_447:
        /*08fc*/ 	.word	0x00000080
        /*0900*/ 	.word	0x00000001
        /*0904*/ 	.word	0x00000001


	//----- nvinfo : EIATTR_CRS_STACK_SIZE
	.align		4
.L_448:
        /*0908*/ 	.byte	0x04, 0x1e
        /*090a*/ 	.short	(.L_450 - .L_449)
.L_449:
        /*090c*/ 	.word	0x00000000
.L_450:


//--------------------- .nv.callgraph             --------------------------
	.section	.nv.callgraph,"",@"SHT_CUDA_CALLGRAPH"
	.align	4
	.sectionentsize	8
	.align		4
        /*0000*/ 	.word	0x00000000
	.align		4
        /*0004*/ 	.word	0xffffffff
	.align		4
        /*0008*/ 	.word	0x00000000
	.align		4
        /*000c*/ 	.word	0xfffffffe
	.align		4
        /*0010*/ 	.word	0x00000000
	.align		4
        /*0014*/ 	.word	0xfffffffd
	.align		4
        /*0018*/ 	.word	0x00000000
	.align		4
        /*001c*/ 	.word	0xfffffffc


//--------------------- .nv.rel.action            --------------------------
	.section	.nv.rel.action,"",@"SHT_CUDA_RELOCINFO"
	.align	8
	.sectionentsize	8
        /*0000*/ 	.byte	0x73, 0x00, 0x00, 0x00, 0x00, 0x00, 0x00, 0x00, 0x00, 0x00, 0x00, 0x11, 0x25, 0x00, 0x05, 0x36


//--------------------- .nv.constant4             --------------------------
	.section	.nv.constant4,"a",@progbits
	.align	8
	.align		8
.nv.constant4:
        /*0000*/ 	.dword	_ZN76_INTERNAL_9d42b0b3_40_flash_fwd_hdim64_bf16_softcapall_sm80_cu_b81ac279_35984cuda3std3__45__cpo5beginE
	.align		8
        /*0008*/ 	.dword	_ZN76_INTERNAL_9d42b0b3_40_flash_fwd_hdim64_bf16_softcapall_sm80_cu_b81ac279_35984cuda3std3__45__cpo3endE
	.align		8
        /*0010*/ 	.dword	_ZN76_INTERNAL_9d42b0b3_40_flash_fwd_hdim64_bf16_softcapall_sm80_cu_b81ac279_35984cuda3std3__45__cpo6cbeginE
	.align		8
        /*0018*/ 	.dword	_ZN76_INTERNAL_9d42b0b3_40_flash_fwd_hdim64_bf16_softcapall_sm80_cu_b81ac279_35984cuda3std3__45__cpo4cendE
	.align		8
        /*0020*/ 	.dword	_ZN76_INTERNAL_9d42b0b3_40_flash_fwd_hdim64_bf16_softcapall_sm80_cu_b81ac279_35984cuda3std3__478_GLOBAL__N__9d42b0b3_40_flash_fwd_hdim64_bf16_softcapall_sm80_cu_b81ac279_35986ignoreE
	.align		8
        /*0028*/ 	.dword	_ZN76_INTERNAL_9d42b0b3_40_flash_fwd_hdim64_bf16_softcapall_sm80_cu_b81ac279_35984cuda3std3__419piecewise_constructE
	.align		8
        /*0030*/ 	.dword	_ZN76_INTERNAL_9d42b0b3_40_flash_fwd_hdim64_bf16_softcapall_sm80_cu_b81ac279_35984cuda3std3__48in_placeE
	.align		8
        /*0038*/ 	.dword	_ZN76_INTERNAL_9d42b0b3_40_flash_fwd_hdim64_bf16_softcapall_sm80_cu_b81ac279_35984cuda3std6ranges3__45__cpo4swapE
	.align		8
        /*0040*/ 	.dword	_ZN76_INTERNAL_9d42b0b3_40_flash_fwd_hdim64_bf16_softcapall_sm80_cu_b81ac279_35984cuda3std6ranges3__45__cpo9iter_moveE
	.align		8
        /*0048*/ 	.dword	_ZN76_INTERNAL_9d42b0b3_40_flash_fwd_hdim64_bf16_softcapall_sm80_cu_b81ac279_35984cute7productE
	.align		8
        /*0050*/ 	.dword	_ZN76_INTERNAL_9d42b0b3_40_flash_fwd_hdim64_bf16_softcapall_sm80_cu_b81ac279_35984cute1_E


//--------------------- .nv.constant0._ZN7cutlass13device_kernelIN5flash19enable_sm80_to_sm89INS1_16FlashAttnFwdSm80INS1_25CollectiveMainloopFwdSm80ILi4ELi1ELb0EN4cute5tupleIJNS5_1CILi128EEENS7_ILi112EEENS7_ILi64EEEEEELi64ENS_10bfloat16_tEfNS_4arch4Sm80ELb0ELb0ELb1ELb0ELb0ELb0ELb1ELb0EEENS1_21CollectiveEpilogueFwdINS6_IJS8_SA_S9_EEENS6_IJNS7_ILi1EEESI_SI_EEESC_SE_Li128ELb0ELb1ELb0ELb0EEENS1_19SingleTileSchedulerILb0ELb0ELb1ELi128EEEEEEEEEvNT_6ParamsE --------------------------
	.section	.nv.constant0._ZN7cutlass13device_kernelIN5flash19enable_sm80_to_sm89INS1_16FlashAttnFwdSm80INS1_25CollectiveMainloopFwdSm80ILi4ELi1ELb0EN4cute5tupleIJNS5_1CILi128EEENS7_ILi112EEENS7_ILi64EEEEEELi64ENS_10bfloat16_tEfNS_4arch4Sm80ELb0ELb0ELb1ELb0ELb0ELb0ELb1ELb0EEENS1_21CollectiveEpilogueFwdINS6_IJS8_SA_S9_EEENS6_IJNS7_ILi1EEESI_SI_EEESC_SE_Li128ELb0ELb1ELb0ELb0EEENS1_19SingleTileSchedulerILb0ELb0ELb1ELi128EEEEEEEEEvNT_6ParamsE,"a",@progbits
	.sectionflags	@""
	.align	4
.nv.constant0._ZN7cutlass13device_kernelIN5flash19enable_sm80_to_sm89INS1_16FlashAttnFwdSm80INS1_25CollectiveMainloopFwdSm80ILi4ELi1ELb0EN4cute5tupleIJNS5_1CILi128EEENS7_ILi112EEENS7_ILi64EEEEEELi64ENS_10bfloat16_tEfNS_4arch4Sm80ELb0ELb0ELb1ELb0ELb0ELb0ELb1ELb0EEENS1_21CollectiveEpilogueFwdINS6_IJS8_SA_S9_EEENS6_IJNS7_ILi1EEESI_SI_EEESC_SE_Li128ELb0ELb1ELb0ELb0EEENS1_19SingleTileSchedulerILb0ELb0ELb1ELi128EEEEEEEEEvNT_6ParamsE:
	.zero		1400


//--------------------- .nv.constant0._ZN7cutlass13device_kernelIN5flash19enable_sm80_to_sm89INS1_16FlashAttnFwdSm80INS1_25CollectiveMainloopFwdSm80ILi4ELi1ELb0EN4cute5tupleIJNS5_1CILi128EEENS7_ILi112EEENS7_ILi64EEEEEELi64ENS_10bfloat16_tEfNS_4arch4Sm80ELb0ELb0ELb1ELb1ELb0ELb0ELb1ELb0EEENS1_21CollectiveEpilogueFwdINS6_IJS8_SA_S9_EEENS6_IJNS7_ILi1EEESI_SI_EEESC_SE_Li128ELb1ELb1ELb0ELb0EEENS1_19SingleTileSchedulerILb1ELb0ELb1ELi128EEEEEEEEEvNT_6ParamsE --------------------------
	.section	.nv.constant0._ZN7cutlass13device_kernelIN5flash19enable_sm80_to_sm89INS1_16FlashAttnFwdSm80INS1_25CollectiveMainloopFwdSm80ILi4ELi1ELb0EN4cute5tupleIJNS5_1CILi128EEENS7_ILi112EEENS7_ILi64EEEEEELi64ENS_10bfloat16_tEfNS_4arch4Sm80ELb0ELb0ELb1ELb1ELb0ELb0ELb1ELb0EEENS1_21CollectiveEpilogueFwdINS6_IJS8_SA_S9_EEENS6_IJNS7_ILi1EEESI_SI_EEESC_SE_Li128ELb1ELb1ELb0ELb0EEENS1_19SingleTileSchedulerILb1ELb0ELb1ELi128EEEEEEEEEvNT_6ParamsE,"a",@progbits
	.sectionflags	@""
	.align	4
.nv.constant0._ZN7cutlass13device_kernelIN5flash19enable_sm80_to_sm89INS1_16FlashAttnFwdSm80INS1_25CollectiveMainloopFwdSm80ILi4ELi1ELb0EN4cute5tupleIJNS5_1CILi128EEENS7_ILi112EEENS7_ILi64EEEEEELi64ENS_10bfloat16_tEfNS_4arch4Sm80ELb0ELb0ELb1ELb1ELb0ELb0ELb1ELb0EEENS1_21CollectiveEpilogueFwdINS6_IJS8_SA_S9_EEENS6_IJNS7_ILi1EEESI_SI_EEESC_SE_Li128ELb1ELb1ELb0ELb0EEENS1_19SingleTileSchedulerILb1ELb0ELb1ELi128EEEEEEEEEvNT_6ParamsE:
	.zero		1400


//--------------------- .nv.constant0._ZN7cutlass13device_kernelIN5flash19enable_sm80_to_sm89INS1_16FlashAttnFwdSm80INS1_25CollectiveMainloopFwdSm80ILi4ELi1ELb0EN4cute5tupleIJNS5_1CILi128EEENS7_ILi112EEENS7_ILi64EEEEEELi64ENS_10bfloat16_tEfNS_4arch4Sm80ELb0ELb0ELb1ELb1ELb0ELb1ELb1ELb0EEENS1_21CollectiveEpilogueFwdINS6_IJS8_SA_S9_EEENS6_IJNS7_ILi1EEESI_SI_EEESC_SE_Li128ELb1ELb1ELb0ELb0EEENS1_19SingleTileSchedulerILb1ELb0ELb1ELi128EEEEEEEEEvNT_6ParamsE --------------------------
	.section	.nv.constant0._ZN7cutlass13device_kernelIN5flash19enable_sm80_to_sm89INS1_16FlashAttnFwdSm80INS1_25CollectiveMainloopFwdSm80ILi4ELi1ELb0EN4cute5tupleIJNS5_1CILi128EEENS7_ILi112EEENS7_ILi64EEEEEELi64ENS_10bfloat16_tEfNS_4arch4Sm80ELb0ELb0ELb1ELb1ELb0ELb1ELb1ELb0EEENS1_21CollectiveEpilogueFwdINS6_IJS8_SA_S9_EEENS6_IJNS7_ILi1EEESI_SI_EEESC_SE_Li128ELb1ELb1ELb0ELb0EEENS1_19SingleTileSchedulerILb1ELb0ELb1ELi128EEEEEEEEEvNT_6ParamsE,"a",@progbits
	.sectionflags	@""
	.align	4
.nv.constant0._ZN7cutlass13device_kernelIN5flash19enable_sm80_to_sm89INS1_16FlashAttnFwdSm80INS1_25CollectiveMainloopFwdSm80ILi4ELi1ELb0EN4cute5tupleIJNS5_1CILi128EEENS7_ILi112EEENS7_ILi64EEEEEELi64ENS_10bfloat16_tEfNS_4arch4Sm80ELb0ELb0ELb1ELb1ELb0ELb1ELb1ELb0EEENS1_21CollectiveEpilogueFwdINS6_IJS8_SA_S9_EEENS6_IJNS7_ILi1EEESI_SI_EEESC_SE_Li128ELb1ELb1ELb0ELb0EEENS1_19SingleTileSchedulerILb1ELb0ELb1ELi128EEEEEEEEEvNT_6ParamsE:
	.zero		1400


//--------------------- .nv.constant0._ZN7cutlass13device_kernelIN5flash19enable_sm80_to_sm89INS1_16FlashAttnFwdSm80INS1_25CollectiveMainloopFwdSm80ILi4ELi1ELb0EN4cute5tupleIJNS5_1CILi128EEENS7_ILi96EEENS7_ILi64EEEEEELi64ENS_10bfloat16_tEfNS_4arch4Sm80ELb0ELb1ELb1ELb0ELb0ELb0ELb1ELb0EEENS1_21CollectiveEpilogueFwdINS6_IJS8_SA_S9_EEENS6_IJNS7_ILi1EEESI_SI_EEESC_SE_Li128ELb0ELb1ELb0ELb0EEENS1_19SingleTileSchedulerILb0ELb0ELb1ELi128EEEEEEEEEvNT_6ParamsE --------------------------
	.section	.nv.constant0._ZN7cutlass13device_kernelIN5flash19enable_sm80_to_sm89INS1_16FlashAttnFwdSm80INS1_25CollectiveMainloopFwdSm80ILi4ELi1ELb0EN4cute5tupleIJNS5_1CILi128EEENS7_ILi96EEENS7_ILi64EEEEEELi64ENS_10bfloat16_tEfNS_4arch4Sm80ELb0ELb1ELb1ELb0ELb0ELb0ELb1ELb0EEENS1_21CollectiveEpilogueFwdINS6_IJS8_SA_S9_EEENS6_IJNS7_ILi1EEESI_SI_EEESC_SE_Li128ELb0ELb1ELb0ELb0EEENS1_19SingleTileSchedulerILb0ELb0ELb1ELi128EEEEEEEEEvNT_6ParamsE,"a",@progbits
	.sectionflags	@""
	.align	4
.nv.constant0._ZN7cutlass13device_kernelIN5flash19enable_sm80_to_sm89INS1_16FlashAttnFwdSm80INS1_25CollectiveMainloopFwdSm80ILi4ELi1ELb0EN4cute5tupleIJNS5_1CILi128EEENS7_ILi96EEENS7_ILi64EEEEEELi64ENS_10bfloat16_tEfNS_4arch4Sm80ELb0ELb1ELb1ELb0ELb0ELb0ELb1ELb0EEENS1_21CollectiveEpilogueFwdINS6_IJS8_SA_S9_EEENS6_IJNS7_ILi1EEESI_SI_EEESC_SE_Li128ELb0ELb1ELb0ELb0EEENS1_19SingleTileSchedulerILb0ELb0ELb1ELi128EEEEEEEEEvNT_6ParamsE:
	.zero		1400


//--------------------- .nv.constant0._ZN7cutlass13device_kernelIN5flash19enable_sm80_to_sm89INS1_16FlashAttnFwdSm80INS1_25CollectiveMainloopFwdSm80ILi4ELi1ELb0EN4cute5tupleIJNS5_1CILi128EEENS7_ILi96EEENS7_ILi64EEEEEELi64ENS_10bfloat16_tEfNS_4arch4Sm80ELb0ELb1ELb1ELb1ELb0ELb0ELb1ELb0EEENS1_21CollectiveEpilogueFwdINS6_IJS8_SA_S9_EEENS6_IJNS7_ILi1EEESI_SI_EEESC_SE_Li128ELb1ELb1ELb0ELb0EEENS1_19SingleTileSchedulerILb1ELb0ELb1ELi128EEEEEEEEEvNT_6ParamsE --------------------------
	.section	.nv.constant0._ZN7cutlass13device_kernelIN5flash19enable_sm80_to_sm89INS1_16FlashAttnFwdSm80INS1_25CollectiveMainloopFwdSm80ILi4ELi1ELb0EN4cute5tupleIJNS5_1CILi128EEENS7_ILi96EEENS7_ILi64EEEEEELi64ENS_10bfloat16_tEfNS_4arch4Sm80ELb0ELb1ELb1ELb1ELb0ELb0ELb1ELb0EEENS1_21CollectiveEpilogueFwdINS6_IJS8_SA_S9_EEENS6_IJNS7_ILi1EEESI_SI_EEESC_SE_Li128ELb1ELb1ELb0ELb0EEENS1_19SingleTileSchedulerILb1ELb0ELb1ELi128EEEEEEEEEvNT_6ParamsE,"a",@progbits
	.sectionflags	@""
	.align	4
.nv.constant0._ZN7cutlass13device_kernelIN5flash19enable_sm80_to_sm89INS1_16FlashAttnFwdSm80INS1_25CollectiveMainloopFwdSm80ILi4ELi1ELb0EN4cute5tupleIJNS5_1CILi128EEENS7_ILi96EEENS7_ILi64EEEEEELi64ENS_10bfloat16_tEfNS_4arch4Sm80ELb0ELb1ELb1ELb1ELb0ELb0ELb1ELb0EEENS1_21CollectiveEpilogueFwdINS6_IJS8_SA_S9_EEENS6_IJNS7_ILi1EEESI_SI_EEESC_SE_Li128ELb1ELb1ELb0ELb0EEENS1_19SingleTileSchedulerILb1ELb0ELb1ELi128EEEEEEEEEvNT_6ParamsE:
	.zero		1400


//--------------------- .nv.constant0._ZN7cutlass13device_kernelIN5flash19enable_sm80_to_sm89INS1_16FlashAttnFwdSm80INS1_25CollectiveMainloopFwdSm80ILi4ELi1ELb0EN4cute5tupleIJNS5_1CILi128EEENS7_ILi96EEENS7_ILi64EEEEEELi64ENS_10bfloat16_tEfNS_4arch4Sm80ELb0ELb1ELb1ELb1ELb0ELb1ELb1ELb0EEENS1_21CollectiveEpilogueFwdINS6_IJS8_SA_S9_EEENS6_IJNS7_ILi1EEESI_SI_EEESC_SE_Li128ELb1ELb1ELb0ELb0EEENS1_19SingleTileSchedulerILb1ELb0ELb1ELi128EEEEEEEEEvNT_6ParamsE --------------------------
	.section	.nv.constant0._ZN7cutlass13device_kernelIN5flash19enable_sm80_to_sm89INS1_16FlashAttnFwdSm80INS1_25CollectiveMainloopFwdSm80ILi4ELi1ELb0EN4cute5tupleIJNS5_1CILi128EEENS7_ILi96EEENS7_ILi64EEEEEELi64ENS_10bfloat16_tEfNS_4arch4Sm80ELb0ELb1ELb1ELb1ELb0ELb1ELb1ELb0EEENS1_21CollectiveEpilogueFwdINS6_IJS8_SA_S9_EEENS6_IJNS7_ILi1EEESI_SI_EEESC_SE_Li128ELb1ELb1ELb0ELb0EEENS1_19SingleTileSchedulerILb1ELb0ELb1ELi128EEEEEEEEEvNT_6ParamsE,"a",@progbits
	.sectionflags	@""
	.align	4
.nv.constant0._ZN7cutlass13device_kernelIN5flash19enable_sm80_to_sm89INS1_16FlashAttnFwdSm80INS1_25CollectiveMainloopFwdSm80ILi4ELi1ELb0EN4cute5tupleIJNS5_1CILi128EEENS7_ILi96EEENS7_ILi64EEEEEELi64ENS_10bfloat16_tEfNS_4arch4Sm80ELb0ELb1ELb1ELb1ELb0ELb1ELb1ELb0EEENS1_21CollectiveEpilogueFwdINS6_IJS8_SA_S9_EEENS6_IJNS7_ILi1EEESI_SI_EEESC_SE_Li128ELb1ELb1ELb0ELb0EEENS1_19SingleTileSchedulerILb1ELb0ELb1ELi128EEEEEEEEEvNT_6ParamsE:
	.zero		1400


//--------------------- .nv.constant0._ZN7cutlass13device_kernelIN5flash19enable_sm80_to_sm89INS1_16FlashAttnFwdSm80INS1_25CollectiveMainloopFwdSm80ILi4ELi1ELb0EN4cute5tupleIJNS5_1CILi128EEENS7_ILi112EEENS7_ILi64EEEEEELi64ENS_10bfloat16_tEfNS_4arch4Sm80ELb1ELb0ELb1ELb0ELb0ELb0ELb1ELb0EEENS1_21CollectiveEpilogueFwdINS6_IJS8_SA_S9_EEENS6_IJNS7_ILi1EEESI_SI_EEESC_SE_Li128ELb0ELb1ELb0ELb0EEENS1_30DynamicPersistentTileSchedulerILi128ELi128ELb0ELb1ELb0EEEEEEEEEvNT_6ParamsE --------------------------
	.section	.nv.constant0._ZN7cutlass13device_kernelIN5flash19enable_sm80_to_sm89INS1_16FlashAttnFwdSm80INS1_25CollectiveMainloopFwdSm80ILi4ELi1ELb0EN4cute5tupleIJNS5_1CILi128EEENS7_ILi112EEENS7_ILi64EEEEEELi64ENS_10bfloat16_tEfNS_4arch4Sm80ELb1ELb0ELb1ELb0ELb0ELb0ELb1ELb0EEENS1_21CollectiveEpilogueFwdINS6_IJS8_SA_S9_EEENS6_IJNS7_ILi1EEESI_SI_EEESC_SE_Li128ELb0ELb1ELb0ELb0EEENS1_30DynamicPersistentTileSchedulerILi128ELi128ELb0ELb1ELb0EEEEEEEEEvNT_6ParamsE,"a",@progbits
	.sectionflags	@""
	.align	4
.nv.constant0._ZN7cutlass13device_kernelIN5flash19enable_sm80_to_sm89INS1_16FlashAttnFwdSm80INS1_25CollectiveMainloopFwdSm80ILi4ELi1ELb0EN4cute5tupleIJNS5_1CILi128EEENS7_ILi112EEENS7_ILi64EEEEEELi64ENS_10bfloat16_tEfNS_4arch4Sm80ELb1ELb0ELb1ELb0ELb0ELb0ELb1ELb0EEENS1_21CollectiveEpilogueFwdINS6_IJS8_SA_S9_EEENS6_IJNS7_ILi1EEESI_SI_EEESC_SE_Li128ELb0ELb1ELb0ELb0EEENS1_30DynamicPersistentTileSchedulerILi128ELi128ELb0ELb1ELb0EEEEEEEEEvNT_6ParamsE:
	.zero		1416


//--------------------- .nv.constant0._ZN7cutlass13device_kernelIN5flash19enable_sm80_to_sm89INS1_16FlashAttnFwdSm80INS1_25CollectiveMainloopFwdSm80ILi4ELi1ELb0EN4cute5tupleIJNS5_1CILi128EEENS7_ILi112EEENS7_ILi64EEEEEELi64ENS_10bfloat16_tEfNS_4arch4Sm80ELb1ELb0ELb1ELb1ELb0ELb0ELb1ELb0EEENS1_21CollectiveEpilogueFwdINS6_IJS8_SA_S9_EEENS6_IJNS7_ILi1EEESI_SI_EEESC_SE_Li128ELb1ELb1ELb0ELb0EEENS1_19SingleTileSchedulerILb1ELb0ELb1ELi128EEEEEEEEEvNT_6ParamsE --------------------------
	.section	.nv.constant0._ZN7cutlass13device_kernelIN5flash19enable_sm80_to_sm89INS1_16FlashAttnFwdSm80INS1_25CollectiveMainloopFwdSm80ILi4ELi1ELb0EN4cute5tupleIJNS5_1CILi128EEENS7_ILi112EEENS7_ILi64EEEEEELi64ENS_10bfloat16_tEfNS_4arch4Sm80ELb1ELb0ELb1ELb1ELb0ELb0ELb1ELb0EEENS1_21CollectiveEpilogueFwdINS6_IJS8_SA_S9_EEENS6_IJNS7_ILi1EEESI_SI_EEESC_SE_Li128ELb1ELb1ELb0ELb0EEENS1_19SingleTileSchedulerILb1ELb0ELb1ELi128EEEEEEEEEvNT_6ParamsE,"a",@progbits
	.sectionflags	@""
	.align	4
.nv.constant0._ZN7cutlass13device_kernelIN5flash19enable_sm80_to_sm89INS1_16FlashAttnFwdSm80INS1_25CollectiveMainloopFwdSm80ILi4ELi1ELb0EN4cute5tupleIJNS5_1CILi128EEENS7_ILi112EEENS7_ILi64EEEEEELi64ENS_10bfloat16_tEfNS_4arch4Sm80ELb1ELb0ELb1ELb1ELb0ELb0ELb1ELb0EEENS1_21CollectiveEpilogueFwdINS6_IJS8_SA_S9_EEENS6_IJNS7_ILi1EEESI_SI_EEESC_SE_Li128ELb1ELb1ELb0ELb0EEENS1_19SingleTileSchedulerILb1ELb0ELb1ELi128EEEEEEEEEvNT_6ParamsE:
	.zero		1400


//--------------------- .nv.constant0._ZN7cutlass13device_kernelIN5flash19enable_sm80_to_sm89INS1_16FlashAttnFwdSm80INS1_25CollectiveMainloopFwdSm80ILi4ELi1ELb0EN4cute5tupleIJNS5_1CILi128EEENS7_ILi112EEENS7_ILi64EEEEEELi64ENS_10bfloat16_tEfNS_4arch4Sm80ELb1ELb0ELb1ELb1ELb0ELb1ELb1ELb0EEENS1_21CollectiveEpilogueFwdINS6_IJS8_SA_S9_EEENS6_IJNS7_ILi1EEESI_SI_EEESC_SE_Li128ELb1ELb1ELb0ELb0EEENS1_19SingleTileSchedulerILb1ELb0ELb1ELi128EEEEEEEEEvNT_6ParamsE --------------------------
	.section	.nv.constant0._ZN7cutlass13device_kernelIN5flash19enable_sm80_to_sm89INS1_16FlashAttnFwdSm80INS1_25CollectiveMainloopFwdSm80ILi4ELi1ELb0EN4cute5tupleIJNS5_1CILi128EEENS7_ILi112EEENS7_ILi64EEEEEELi64ENS_10bfloat16_tEfNS_4arch4Sm80ELb1ELb0ELb1ELb1ELb0ELb1ELb1ELb0EEENS1_21CollectiveEpilogueFwdINS6_IJS8_SA_S9_EEENS6_IJNS7_ILi1EEESI_SI_EEESC_SE_Li128ELb1ELb1ELb0ELb0EEENS1_19SingleTileSchedulerILb1ELb0ELb1ELi128EEEEEEEEEvNT_6ParamsE,"a",@progbits
	.sectionflags	@""
	.align	4
.nv.constant0._ZN7cutlass13device_kernelIN5flash19enable_sm80_to_sm89INS1_16FlashAttnFwdSm80INS1_25CollectiveMainloopFwdSm80ILi4ELi1ELb0EN4cute5tupleIJNS5_1CILi128EEENS7_ILi112EEENS7_ILi64EEEEEELi64ENS_10bfloat16_tEfNS_4arch4Sm80ELb1ELb0ELb1ELb1ELb0ELb1ELb1ELb0EEENS1_21CollectiveEpilogueFwdINS6_IJS8_SA_S9_EEENS6_IJNS7_ILi1EEESI_SI_EEESC_SE_Li128ELb1ELb1ELb0ELb0EEENS1_19SingleTileSchedulerILb1ELb0ELb1ELi128EEEEEEEEEvNT_6ParamsE:
	.zero		1400


//--------------------- .nv.constant0._ZN7cutlass13device_kernelIN5flash19enable_sm80_to_sm89INS1_16FlashAttnFwdSm80INS1_25CollectiveMainloopFwdSm80ILi4ELi1ELb0EN4cute5tupleIJNS5_1CILi128EEENS7_ILi112EEENS7_ILi64EEEEEELi64ENS_10bfloat16_tEfNS_4arch4Sm80ELb0ELb0ELb0ELb0ELb0ELb0ELb1ELb0EEENS1_21CollectiveEpilogueFwdINS6_IJS8_SA_S9_EEENS6_IJNS7_ILi1EEESI_SI_EEESC_SE_Li128ELb0ELb1ELb0ELb0EEENS1_19SingleTileSchedulerILb0ELb0ELb1ELi128EEEEEEEEEvNT_6ParamsE --------------------------
	.section	.nv.constant0._ZN7cutlass13device_kernelIN5flash19enable_sm80_to_sm89INS1_16FlashAttnFwdSm80INS1_25CollectiveMainloopFwdSm80ILi4ELi1ELb0EN4cute5tupleIJNS5_1CILi128EEENS7_ILi112EEENS7_ILi64EEEEEELi64ENS_10bfloat16_tEfNS_4arch4Sm80ELb0ELb0ELb0ELb0ELb0ELb0ELb1ELb0EEENS1_21CollectiveEpilogueFwdINS6_IJS8_SA_S9_EEENS6_IJNS7_ILi1EEESI_SI_EEESC_SE_Li128ELb0ELb1ELb0ELb0EEENS1_19SingleTileSchedulerILb0ELb0ELb1ELi128EEEEEEEEEvNT_6ParamsE,"a",@progbits
	.sectionflags	@""
	.align	4
.nv.constant0._ZN7cutlass13device_kernelIN5flash19enable_sm80_to_sm89INS1_16FlashAttnFwdSm80INS1_25CollectiveMainloopFwdSm80ILi4ELi1ELb0EN4cute5tupleIJNS5_1CILi128EEENS7_ILi112EEENS7_ILi64EEEEEELi64ENS_10bfloat16_tEfNS_4arch4Sm80ELb0ELb0ELb0ELb0ELb0ELb0ELb1ELb0EEENS1_21CollectiveEpilogueFwdINS6_IJS8_SA_S9_EEENS6_IJNS7_ILi1EEESI_SI_EEESC_SE_Li128ELb0ELb1ELb0ELb0EEENS1_19SingleTileSchedulerILb0ELb0ELb1ELi128EEEEEEEEEvNT_6ParamsE:
	.zero		1400


//--------------------- .nv.constant0._ZN7cutlass13device_kernelIN5flash19enable_sm80_to_sm89INS1_16FlashAttnFwdSm80INS1_25CollectiveMainloopFwdSm80ILi4ELi1ELb0EN4cute5tupleIJNS5_1CILi128EEENS7_ILi112EEENS7_ILi64EEEEEELi64ENS_10bfloat16_tEfNS_4arch4Sm80ELb0ELb0ELb0ELb1ELb0ELb0ELb1ELb0EEENS1_21CollectiveEpilogueFwdINS6_IJS8_SA_S9_EEENS6_IJNS7_ILi1EEESI_SI_EEESC_SE_Li128ELb1ELb1ELb0ELb0EEENS1_19SingleTileSchedulerILb1ELb0ELb1ELi128EEEEEEEEEvNT_6ParamsE --------------------------
	.section	.nv.constant0._ZN7cutlass13device_kernelIN5flash19enable_sm80_to_sm89INS1_16FlashAttnFwdSm80INS1_25CollectiveMainloopFwdSm80ILi4ELi1ELb0EN4cute5tupleIJNS5_1CILi128EEENS7_ILi112EEENS7_ILi64EEEEEELi64ENS_10bfloat16_tEfNS_4arch4Sm80ELb0ELb0ELb0ELb1ELb0ELb0ELb1ELb0EEENS1_21CollectiveEpilogueFwdINS6_IJS8_SA_S9_EEENS6_IJNS7_ILi1EEESI_SI_EEESC_SE_Li128ELb1ELb1ELb0ELb0EEENS1_19SingleTileSchedulerILb1ELb0ELb1ELi128EEEEEEEEEvNT_6ParamsE,"a",@progbits
	.sectionflags	@""
	.align	4
.nv.constant0._ZN7cutlass13device_kernelIN5flash19enable_sm80_to_sm89INS1_16FlashAttnFwdSm80INS1_25CollectiveMainloopFwdSm80ILi4ELi1ELb0EN4cute5tupleIJNS5_1CILi128EEENS7_ILi112EEENS7_ILi64EEEEEELi64ENS_10bfloat16_tEfNS_4arch4Sm80ELb0ELb0ELb0ELb1ELb0ELb0ELb1ELb0EEENS1_21CollectiveEpilogueFwdINS6_IJS8_SA_S9_EEENS6_IJNS7_ILi1EEESI_SI_EEESC_SE_Li128ELb1ELb1ELb0ELb0EEENS1_19SingleTileSchedulerILb1ELb0ELb1ELi128EEEEEEEEEvNT_6ParamsE:
	.zero		1400


//--------------------- .nv.constant0._ZN7cutlass13device_kernelIN5flash19enable_sm80_to_sm89INS1_16FlashAttnFwdSm80INS1_25CollectiveMainloopFwdSm80ILi4ELi1ELb0EN4cute5tupleIJNS5_1CILi128EEENS7_ILi112EEENS7_ILi64EEEEEELi64ENS_10bfloat16_tEfNS_4arch4Sm80ELb0ELb0ELb0ELb1ELb0ELb1ELb1ELb0EEENS1_21CollectiveEpilogueFwdINS6_IJS8_SA_S9_EEENS6_IJNS7_ILi1EEESI_SI_EEESC_SE_Li128ELb1ELb1ELb0ELb0EEENS1_19SingleTileSchedulerILb1ELb0ELb1ELi128EEEEEEEEEvNT_6ParamsE --------------------------
	.section	.nv.constant0._ZN7cutlass13device_kernelIN5flash19enable_sm80_to_sm89INS1_16FlashAttnFwdSm80INS1_25CollectiveMainloopFwdSm80ILi4ELi1ELb0EN4cute5tupleIJNS5_1CILi128EEENS7_ILi112EEENS7_ILi64EEEEEELi64ENS_10bfloat16_tEfNS_4arch4Sm80ELb0ELb0ELb0ELb1ELb0ELb1ELb1ELb0EEENS1_21CollectiveEpilogueFwdINS6_IJS8_SA_S9_EEENS6_IJNS7_ILi1EEESI_SI_EEESC_SE_Li128ELb1ELb1ELb0ELb0EEENS1_19SingleTileSchedulerILb1ELb0ELb1ELi128EEEEEEEEEvNT_6ParamsE,"a",@progbits
	.sectionflags	@""
	.align	4
.nv.constant0._ZN7cutlass13device_kernelIN5flash19enable_sm80_to_sm89INS1_16FlashAttnFwdSm80INS1_25CollectiveMainloopFwdSm80ILi4ELi1ELb0EN4cute5tupleIJNS5_1CILi128EEENS7_ILi112EEENS7_ILi64EEEEEELi64ENS_10bfloat16_tEfNS_4arch4Sm80ELb0ELb0ELb0ELb1ELb0ELb1ELb1ELb0EEENS1_21CollectiveEpilogueFwdINS6_IJS8_SA_S9_EEENS6_IJNS7_ILi1EEESI_SI_EEESC_SE_Li128ELb1ELb1ELb0ELb0EEENS1_19SingleTileSchedulerILb1ELb0ELb1ELi128EEEEEEEEEvNT_6ParamsE:
	.zero		1400


//--------------------- .nv.constant0._ZN7cutlass13device_kernelIN5flash19enable_sm80_to_sm89INS1_16FlashAttnFwdSm80INS1_25CollectiveMainloopFwdSm80ILi4ELi1ELb0EN4cute5tupleIJNS5_1CILi128EEENS7_ILi96EEENS7_ILi64EEEEEELi64ENS_10bfloat16_tEfNS_4arch4Sm80ELb0ELb1ELb0ELb0ELb0ELb0ELb1ELb0EEENS1_21CollectiveEpilogueFwdINS6_IJS8_SA_S9_EEENS6_IJNS7_ILi1EEESI_SI_EEESC_SE_Li128ELb0ELb1ELb0ELb0EEENS1_19SingleTileSchedulerILb0ELb0ELb1ELi128EEEEEEEEEvNT_6ParamsE --------------------------
	.section	.nv.constant0._ZN7cutlass13device_kernelIN5flash19enable_sm80_to_sm89INS1_16FlashAttnFwdSm80INS1_25CollectiveMainloopFwdSm80ILi4ELi1ELb0EN4cute5tupleIJNS5_1CILi128EEENS7_ILi96EEENS7_ILi64EEEEEELi64ENS_10bfloat16_tEfNS_4arch4Sm80ELb0ELb1ELb0ELb0ELb0ELb0ELb1ELb0EEENS1_21CollectiveEpilogueFwdINS6_IJS8_SA_S9_EEENS6_IJNS7_ILi1EEESI_SI_EEESC_SE_Li128ELb0ELb1ELb0ELb0EEENS1_19SingleTileSchedulerILb0ELb0ELb1ELi128EEEEEEEEEvNT_6ParamsE,"a",@progbits
	.sectionflags	@""
	.align	4
.nv.constant0._ZN7cutlass13device_kernelIN5flash19enable_sm80_to_sm89INS1_16FlashAttnFwdSm80INS1_25CollectiveMainloopFwdSm80ILi4ELi1ELb0EN4cute5tupleIJNS5_1CILi128EEENS7_ILi96EEENS7_ILi64EEEEEELi64ENS_10bfloat16_tEfNS_4arch4Sm80ELb0ELb1ELb0ELb0ELb0ELb0ELb1ELb0EEENS1_21CollectiveEpilogueFwdINS6_IJS8_SA_S9_EEENS6_IJNS7_ILi1EEESI_SI_EEESC_SE_Li128ELb0ELb1ELb0ELb0EEENS1_19SingleTileSchedulerILb0ELb0ELb1ELi128EEEEEEEEEvNT_6ParamsE:
	.zero		1400


//--------------------- .nv.constant0._ZN7cutlass13device_kernelIN5flash19enable_sm80_to_sm89INS1_16FlashAttnFwdSm80INS1_25CollectiveMainloopFwdSm80ILi4ELi1ELb0EN4cute5tupleIJNS5_1CILi128EEENS7_ILi96EEENS7_ILi64EEEEEELi64ENS_10bfloat16_tEfNS_4arch4Sm80ELb0ELb1ELb0ELb1ELb0ELb0ELb1ELb0EEENS1_21CollectiveEpilogueFwdINS6_IJS8_SA_S9_EEENS6_IJNS7_ILi1EEESI_SI_EEESC_SE_Li128ELb1ELb1ELb0ELb0EEENS1_19SingleTileSchedulerILb1ELb0ELb1ELi128EEEEEEEEEvNT_6ParamsE --------------------------
	.section	.nv.constant0._ZN7cutlass13device_kernelIN5flash19enable_sm80_to_sm89INS1_16FlashAttnFwdSm80INS1_25CollectiveMainloopFwdSm80ILi4ELi1ELb0EN4cute5tupleIJNS5_1CILi128EEENS7_ILi96EEENS7_ILi64EEEEEELi64ENS_10bfloat16_tEfNS_4arch4Sm80ELb0ELb1ELb0ELb1ELb0ELb0ELb1ELb0EEENS1_21CollectiveEpilogueFwdINS6_IJS8_SA_S9_EEENS6_IJNS7_ILi1EEESI_SI_EEESC_SE_Li128ELb1ELb1ELb0ELb0EEENS1_19SingleTileSchedulerILb1ELb0ELb1ELi128EEEEEEEEEvNT_6ParamsE,"a",@progbits
	.sectionflags	@""
	.align	4
.nv.constant0._ZN7cutlass13device_kernelIN5flash19enable_sm80_to_sm89INS1_16FlashAttnFwdSm80INS1_25CollectiveMainloopFwdSm80ILi4ELi1ELb0EN4cute5tupleIJNS5_1CILi128EEENS7_ILi96EEENS7_ILi64EEEEEELi64ENS_10bfloat16_tEfNS_4arch4Sm80ELb0ELb1ELb0ELb1ELb0ELb0ELb1ELb0EEENS1_21CollectiveEpilogueFwdINS6_IJS8_SA_S9_EEENS6_IJNS7_ILi1EEESI_SI_EEESC_SE_Li128ELb1ELb1ELb0ELb0EEENS1_19SingleTileSchedulerILb1ELb0ELb1ELi128EEEEEEEEEvNT_6ParamsE:
	.zero		1400


//--------------------- .nv.constant0._ZN7cutlass13device_kernelIN5flash19enable_sm80_to_sm89INS1_16FlashAttnFwdSm80INS1_25CollectiveMainloopFwdSm80ILi4ELi1ELb0EN4cute5tupleIJNS5_1CILi128EEENS7_ILi96EEENS7_ILi64EEEEEELi64ENS_10bfloat16_tEfNS_4arch4Sm80ELb0ELb1ELb0ELb1ELb0ELb1ELb1ELb0EEENS1_21CollectiveEpilogueFwdINS6_IJS8_SA_S9_EEENS6_IJNS7_ILi1EEESI_SI_EEESC_SE_Li128ELb1ELb1ELb0ELb0EEENS1_19SingleTileSchedulerILb1ELb0ELb1ELi128EEEEEEEEEvNT_6ParamsE --------------------------
	.section	.nv.constant0._ZN7cutlass13device_kernelIN5flash19enable_sm80_to_sm89INS1_16FlashAttnFwdSm80INS1_25CollectiveMainloopFwdSm80ILi4ELi1ELb0EN4cute5tupleIJNS5_1CILi128EEENS7_ILi96EEENS7_ILi64EEEEEELi64ENS_10bfloat16_tEfNS_4arch4Sm80ELb0ELb1ELb0ELb1ELb0ELb1ELb1ELb0EEENS1_21CollectiveEpilogueFwdINS6_IJS8_SA_S9_EEENS6_IJNS7_ILi1EEESI_SI_EEESC_SE_Li128ELb1ELb1ELb0ELb0EEENS1_19SingleTileSchedulerILb1ELb0ELb1ELi128EEEEEEEEEvNT_6ParamsE,"a",@progbits
	.sectionflags	@""
	.align	4
.nv.constant0._ZN7cutlass13device_kernelIN5flash19enable_sm80_to_sm89INS1_16FlashAttnFwdSm80INS1_25CollectiveMainloopFwdSm80ILi4ELi1ELb0EN4cute5tupleIJNS5_1CILi128EEENS7_ILi96EEENS7_ILi64EEEEEELi64ENS_10bfloat16_tEfNS_4arch4Sm80ELb0ELb1ELb0ELb1ELb0ELb1ELb1ELb0EEENS1_21CollectiveEpilogueFwdINS6_IJS8_SA_S9_EEENS6_IJNS7_ILi1EEESI_SI_EEESC_SE_Li128ELb1ELb1ELb0ELb0EEENS1_19SingleTileSchedulerILb1ELb0ELb1ELi128EEEEEEEEEvNT_6ParamsE:
	.zero		1400


//--------------------- .nv.constant0._ZN7cutlass13device_kernelIN5flash19enable_sm80_to_sm89INS1_16FlashAttnFwdSm80INS1_25CollectiveMainloopFwdSm80ILi4ELi1ELb0EN4cute5tupleIJNS5_1CILi128EEENS7_ILi112EEENS7_ILi64EEEEEELi64ENS_10bfloat16_tEfNS_4arch4Sm80ELb1ELb0ELb0ELb0ELb0ELb0ELb1ELb0EEENS1_21CollectiveEpilogueFwdINS6_IJS8_SA_S9_EEENS6_IJNS7_ILi1EEESI_SI_EEESC_SE_Li128ELb0ELb1ELb0ELb0EEENS1_30DynamicPersistentTileSchedulerILi128ELi128ELb0ELb1ELb0EEEEEEEEEvNT_6ParamsE --------------------------
	.section	.nv.constant0._ZN7cutlass13device_kernelIN5flash19enable_sm80_to_sm89INS1_16FlashAttnFwdSm80INS1_25CollectiveMainloopFwdSm80ILi4ELi1ELb0EN4cute5tupleIJNS5_1CILi128EEENS7_ILi112EEENS7_ILi64EEEEEELi64ENS_10bfloat16_tEfNS_4arch4Sm80ELb1ELb0ELb0ELb0ELb0ELb0ELb1ELb0EEENS1_21CollectiveEpilogueFwdINS6_IJS8_SA_S9_EEENS6_IJNS7_ILi1EEESI_SI_EEESC_SE_Li128ELb0ELb1ELb0ELb0EEENS1_30DynamicPersistentTileSchedulerILi128ELi128ELb0ELb1ELb0EEEEEEEEEvNT_6ParamsE,"a",@progbits
	.sectionflags	@""
	.align	4
.nv.constant0._ZN7cutlass13device_kernelIN5flash19enable_sm80_to_sm89INS1_16FlashAttnFwdSm80INS1_25CollectiveMainloopFwdSm80ILi4ELi1ELb0EN4cute5tupleIJNS5_1CILi128EEENS7_ILi112EEENS7_ILi64EEEEEELi64ENS_10bfloat16_tEfNS_4arch4Sm80ELb1ELb0ELb0ELb0ELb0ELb0ELb1ELb0EEENS1_21CollectiveEpilogueFwdINS6_IJS8_SA_S9_EEENS6_IJNS7_ILi1EEESI_SI_EEESC_SE_Li128ELb0ELb1ELb0ELb0EEENS1_30DynamicPersistentTileSchedulerILi128ELi128ELb0ELb1ELb0EEEEEEEEEvNT_6ParamsE:
	.zero		1416


//--------------------- .nv.constant0._ZN7cutlass13device_kernelIN5flash19enable_sm80_to_sm89INS1_16FlashAttnFwdSm80INS1_25CollectiveMainloopFwdSm80ILi4ELi1ELb0EN4cute5tupleIJNS5_1CILi128EEENS7_ILi112EEENS7_ILi64EEEEEELi64ENS_10bfloat16_tEfNS_4arch4Sm80ELb1ELb0ELb0ELb1ELb0ELb0ELb1ELb0EEENS1_21CollectiveEpilogueFwdINS6_IJS8_SA_S9_EEENS6_IJNS7_ILi1EEESI_SI_EEESC_SE_Li128ELb1ELb1ELb0ELb0EEENS1_19SingleTileSchedulerILb1ELb0ELb1ELi128EEEEEEEEEvNT_6ParamsE --------------------------
	.section	.nv.constant0._ZN7cutlass13device_kernelIN5flash19enable_sm80_to_sm89INS1_16FlashAttnFwdSm80INS1_25CollectiveMainloopFwdSm80ILi4ELi1ELb0EN4cute5tupleIJNS5_1CILi128EEENS7_ILi112EEENS7_ILi64EEEEEELi64ENS_10bfloat16_tEfNS_4arch4Sm80ELb1ELb0ELb0ELb1ELb0ELb0ELb1ELb0EEENS1_21CollectiveEpilogueFwdINS6_IJS8_SA_S9_EEENS6_IJNS7_ILi1EEESI_SI_EEESC_SE_Li128ELb1ELb1ELb0ELb0EEENS1_19SingleTileSchedulerILb1ELb0ELb1ELi128EEEEEEEEEvNT_6ParamsE,"a",@progbits
	.sectionflags	@""
	.align	4
.nv.constant0._ZN7cutlass13device_kernelIN5flash19enable_sm80_to_sm89INS1_16FlashAttnFwdSm80INS1_25CollectiveMainloopFwdSm80ILi4ELi1ELb0EN4cute5tupleIJNS5_1CILi128EEENS7_ILi112EEENS7_ILi64EEEEEELi64ENS_10bfloat16_tEfNS_4arch4Sm80ELb1ELb0ELb0ELb1ELb0ELb0ELb1ELb0EEENS1_21CollectiveEpilogueFwdINS6_IJS8_SA_S9_EEENS6_IJNS7_ILi1EEESI_SI_EEESC_SE_Li128ELb1ELb1ELb0ELb0EEENS1_19SingleTileSchedulerILb1ELb0ELb1ELi128EEEEEEEEEvNT_6ParamsE:
	.zero		1400


//--------------------- .nv.constant0._ZN7cutlass13device_kernelIN5flash19enable_sm80_to_sm89INS1_16FlashAttnFwdSm80INS1_25CollectiveMainloopFwdSm80ILi4ELi1ELb0EN4cute5tupleIJNS5_1CILi128EEENS7_ILi112EEENS7_ILi64EEEEEELi64ENS_10bfloat16_tEfNS_4arch4Sm80ELb1ELb0ELb0ELb1ELb0ELb1ELb1ELb0EEENS1_21CollectiveEpilogueFwdINS6_IJS8_SA_S9_EEENS6_IJNS7_ILi1EEESI_SI_EEESC_SE_Li128ELb1ELb1ELb0ELb0EEENS1_19SingleTileSchedulerILb1ELb0ELb1ELi128EEEEEEEEEvNT_6ParamsE --------------------------
	.section	.nv.constant0._ZN7cutlass13device_kernelIN5flash19enable_sm80_to_sm89INS1_16FlashAttnFwdSm80INS1_25CollectiveMainloopFwdSm80ILi4ELi1ELb0EN4cute5tupleIJNS5_1CILi128EEENS7_ILi112EEENS7_ILi64EEEEEELi64ENS_10bfloat16_tEfNS_4arch4Sm80ELb1ELb0ELb0ELb1ELb0ELb1ELb1ELb0EEENS1_21CollectiveEpilogueFwdINS6_IJS8_SA_S9_EEENS6_IJNS7_ILi1EEESI_SI_EEESC_SE_Li128ELb1ELb1ELb0ELb0EEENS1_19SingleTileSchedulerILb1ELb0ELb1ELi128EEEEEEEEEvNT_6ParamsE,"a",@progbits
	.sectionflags	@""
	.align	4
.nv.constant0._ZN7cutlass13device_kernelIN5flash19enable_sm80_to_sm89INS1_16FlashAttnFwdSm80INS1_25CollectiveMainloopFwdSm80ILi4ELi1ELb0EN4cute5tupleIJNS5_1CILi128EEENS7_ILi112EEENS7_ILi64EEEEEELi64ENS_10bfloat16_tEfNS_4arch4Sm80ELb1ELb0ELb0ELb1ELb0ELb1ELb1ELb0EEENS1_21CollectiveEpilogueFwdINS6_IJS8_SA_S9_EEENS6_IJNS7_ILi1EEESI_SI_EEESC_SE_Li128ELb1ELb1ELb0ELb0EEENS1_19SingleTileSchedulerILb1ELb0ELb1ELi128EEEEEEEEEvNT_6ParamsE:
	.zero		1400


//--------------------- .text._ZN7cutlass13device_kernelIN5flash19enable_sm80_to_sm89INS1_16FlashAttnFwdSm80INS1_25CollectiveMainloopFwdSm80ILi4ELi1ELb0EN4cute5tupleIJNS5_1CILi128EEENS7_ILi112EEENS7_ILi64EEEEEELi64ENS_10bfloat16_tEfNS_4arch4Sm80ELb0ELb0ELb1ELb0ELb0ELb0ELb1ELb0EEENS1_21CollectiveEpilogueFwdINS6_IJS8_SA_S9_EEENS6_IJNS7_ILi1EEESI_SI_EEESC_SE_Li128ELb0ELb1ELb0ELb0EEENS1_19SingleTileSchedulerILb0ELb0ELb1ELi128EEEEEEEEEvNT_6ParamsE --------------------------
	.section	.text._ZN7cutlass13device_kernelIN5flash19enable_sm80_to_sm89INS1_16FlashAttnFwdSm80INS1_25CollectiveMainloopFwdSm80ILi4ELi1ELb0EN4cute5tupleIJNS5_1CILi128EEENS7_ILi112EEENS7_ILi64EEEEEELi64ENS_10bfloat16_tEfNS_4arch4Sm80ELb0ELb0ELb1ELb0ELb0ELb0ELb1ELb0EEENS1_21CollectiveEpilogueFwdINS6_IJS8_SA_S9_EEENS6_IJNS7_ILi1EEESI_SI_EEESC_SE_Li128ELb0ELb1ELb0ELb0EEENS1_19SingleTileSchedulerILb0ELb0ELb1ELi128EEEEEEEEEvNT_6ParamsE,"ax",@progbits
	.sectioninfo	@"SHI_REGISTERS=255"
	.align	128
.text._ZN7cutlass13device_kernelIN5flash19enable_sm80_to_sm89INS1_16FlashAttnFwdSm80INS1_25CollectiveMainloopFwdSm80ILi4ELi1ELb0EN4cute5tupleIJNS5_1CILi128EEENS7_ILi112EEENS7_ILi64EEEEEELi64ENS_10bfloat16_tEfNS_4arch4Sm80ELb0ELb0ELb1ELb0ELb0ELb0ELb1ELb0EEENS1_21CollectiveEpilogueFwdINS6_IJS8_SA_S9_EEENS6_IJNS7_ILi1EEESI_SI_EEESC_SE_Li128ELb0ELb1ELb0ELb0EEENS1_19SingleTileSchedulerILb0ELb0ELb1ELi128EEEEEEEEEvNT_6ParamsE:
        .type           _ZN7cutlass13device_kernelIN5flash19enable_sm80_to_sm89INS1_16FlashAttnFwdSm80INS1_25CollectiveMainloopFwdSm80ILi4ELi1ELb0EN4cute5tupleIJNS5_1CILi128EEENS7_ILi112EEENS7_ILi64EEEEEELi64ENS_10bfloat16_tEfNS_4arch4Sm80ELb0ELb0ELb1ELb0ELb0ELb0ELb1ELb0EEENS1_21CollectiveEpilogueFwdINS6_IJS8_SA_S9_EEENS6_IJNS7_ILi1EEESI_SI_EEESC_SE_Li128ELb0ELb1ELb0ELb0EEENS1_19SingleTileSchedulerILb0ELb0ELb1ELi128EEEEEEEEEvNT_6ParamsE,@function
        .size           _ZN7cutlass13device_kernelIN5flash19enable_sm80_to_sm89INS1_16FlashAttnFwdSm80INS1_25CollectiveMainloopFwdSm80ILi4ELi1ELb0EN4cute5tupleIJNS5_1CILi128EEENS7_ILi112EEENS7_ILi64EEEEEELi64ENS_10bfloat16_tEfNS_4arch4Sm80ELb0ELb0ELb1ELb0ELb0ELb0ELb1ELb0EEENS1_21CollectiveEpilogueFwdINS6_IJS8_SA_S9_EEENS6_IJNS7_ILi1EEESI_SI_EEESC_SE_Li128ELb0ELb1ELb0ELb0EEENS1_19SingleTileSchedulerILb0ELb0ELb1ELi128EEEEEEEEEvNT_6ParamsE,(.L_x_1470 - _ZN7cutlass13device_kernelIN5flash19enable_sm80_to_sm89INS1_16FlashAttnFwdSm80INS1_25CollectiveMainloopFwdSm80ILi4ELi1ELb0EN4cute5tupleIJNS5_1CILi128EEENS7_ILi112EEENS7_ILi64EEEEEELi64ENS_10bfloat16_tEfNS_4arch4Sm80ELb0ELb0ELb1ELb0ELb0ELb0ELb1ELb0EEENS1_21CollectiveEpilogueFwdINS6_IJS8_SA_S9_EEENS6_IJNS7_ILi1EEESI_SI_EEESC_SE_Li128ELb0ELb1ELb0ELb0EEENS1_19SingleTileSchedulerILb0ELb0ELb1ELi128EEEEEEEEEvNT_6ParamsE)
        .other          _ZN7cutlass13device_kernelIN5flash19enable_sm80_to_sm89INS1_16FlashAttnFwdSm80INS1_25CollectiveMainloopFwdSm80ILi4ELi1ELb0EN4cute5tupleIJNS5_1CILi128EEENS7_ILi112EEENS7_ILi64EEEEEELi64ENS_10bfloat16_tEfNS_4arch4Sm80ELb0ELb0ELb1ELb0ELb0ELb0ELb1ELb0EEENS1_21CollectiveEpilogueFwdINS6_IJS8_SA_S9_EEENS6_IJNS7_ILi1EEESI_SI_EEESC_SE_Li128ELb0ELb1ELb0ELb0EEENS1_19SingleTileSchedulerILb0ELb0ELb1ELi128EEEEEEEEEvNT_6ParamsE,@"STO_CUDA_ENTRY STV_DEFAULT"
_ZN7cutlass13device_kernelIN5flash19enable_sm80_to_sm89INS1_16FlashAttnFwdSm80INS1_25CollectiveMainloopFwdSm80ILi4ELi1ELb0EN4cute5tupleIJNS5_1CILi128EEENS7_ILi112EEENS7_ILi64EEEEEELi64ENS_10bfloat16_tEfNS_4arch4Sm80ELb0ELb0ELb1ELb0ELb0ELb0ELb1ELb0EEENS1_21CollectiveEpilogueFwdINS6_IJS8_SA_S9_EEENS6_IJNS7_ILi1EEESI_SI_EEESC_SE_Li128ELb0ELb1ELb0ELb0EEENS1_19SingleTileSchedulerILb0ELb0ELb1ELi128EEEEEEEEEvNT_6ParamsE:
[----:B------:R-:W-:-:S03]  /*0000*/  MOV R1, c[0x0][0x28] ;  /* 0x00000a0000017a02 */ /* 0x000fc60000000f00 */
[----:B------:R-:W1:Y:S01]  /*0010*/  S2R R22, SR_CTAID.Z ;  /* 0x0000000000167919 */ /* 0x000e620000002700 */
[----:B------:R-:W-:Y:S02]  /*0020*/  IADD3 R1, R1, -0x98, RZ ;  /* 0xffffff6801017810 */ /* 0x000fe40007ffe0ff */
[----:B-1----:R-:W-:-:S13]  /*0030*/  ISETP.GE.AND P0, PT, R22, RZ, PT ;  /* 0x000000ff1600720c */ /* 0x002fda0003f06270 */
[----:B------:R-:W-:Y:S05]  /*0040*/  @!P0 EXIT ;  /* 0x000000000000894d */ /* 0x000fea0003800000 */
[----:B------:R-:W-:Y:S01]  /*0050*/  ISETP.NE.U32.AND P6, PT, RZ, c[0x0][0x340], PT ;  /* 0x0000d000ff007a0c */ /* 0x000fe20003fc5070 */
[----:B------:R-:W-:-:S03]  /*0060*/  ULDC.64 UR8, c[0x0][0x118] ;  /* 0x0000460000087ab9 */ /* 0x000fc60000000a00 */
[----:B------:R-:W-:-:S13]  /*0070*/  ISETP.NE.AND.EX P6, PT, RZ, c[0x0][0x344], PT, P6 ;  /* 0x0000d100ff007a0c */ /* 0x000fda0003fc5360 */
[----:B------:R-:W-:-:S04]  /*0080*/  @P6 IMAD.MOV.U32 R2, RZ, RZ, 0x4 ;  /* 0x00000004ff026424 */ /* 0x000fc800078e00ff */
[----:B------:R-:W-:-:S05]  /*0090*/  @P6 IMAD.WIDE R2, R22, R2, c[0x0][0x340] ;  /* 0x0000d00016026625 */ /* 0x000fca00078e0202 */
[----:B------:R1:W2:Y:S01]  /*00a0*/  @P6 LDG.E R21, [R2.64] ;  /* 0x0000000802156981 */ /* 0x0002a2000c1e1900 */
[----:B------:R-:W-:Y:S01]  /*00b0*/  IMAD.MOV.U32 R20, RZ, RZ, c[0x0][0x2c4] ;  /* 0x0000b100ff147624 */ /* 0x000fe200078e00ff */
[----:B------:R-:W-:Y:S01]  /*00c0*/  SHF.R.S32.HI R23, RZ, 0x1f, R22 ;  /* 0x0000001fff177819 */ /* 0x000fe20000011416 */
[----:B------:R-:W-:Y:S01]  /*00d0*/  IMAD.MOV.U32 R194, RZ, RZ, c[0x0][0x1d0] ;  /* 0x00007400ffc27624 */ /* 0x000fe200078e00ff */
[----:B------:R-:W3:Y:S01]  /*00e0*/  S2R R43, SR_TID.X ;  /* 0x00000000002b7919 */ /* 0x000ee20000002100 */
[----:B------:R-:W-:Y:S01]  /*00f0*/  IMAD.MOV.U32 R190, RZ, RZ, c[0x0][0x1e0] ;  /* 0x00007800ffbe7624 */ /* 0x000fe200078e00ff */
[C---:B------:R-:W-:Y:S01]  /*0100*/  ISETP.NE.AND P0, PT, R20.reuse, 0x1, PT ;  /* 0x000000011400780c */ /* 0x040fe20003f05270 */
[----:B------:R-:W-:Y:S01]  /*0110*/  IMAD R5, R23, c[0x0][0x1c0], RZ ;  /* 0x0000700017057a24 */ /* 0x000fe200078e02ff */
[----:B------:R-:W4:Y:S01]  /*0120*/  S2R R44, SR_CTAID.Y ;  /* 0x00000000002c7919 */ /* 0x000f220000002600 */
[----:B------:R-:W-:Y:S02]  /*0130*/  IMAD R20, R20, c[0x0][0x168], RZ ;  /* 0x00005a0014147a24 */ /* 0x000fe400078e02ff */
[----:B------:R-:W-:Y:S01]  /*0140*/  IMAD R5, R22, c[0x0][0x1c4], R5 ;  /* 0x0000710016057a24 */ /* 0x000fe200078e0205 */
[----:B------:R-:W5:Y:S01]  /*0150*/  S2R R9, SR_CTAID.X ;  /* 0x0000000000097919 */ /* 0x000f620000002500 */
[----:B------:R-:W-:Y:S01]  /*0160*/  IMAD.MOV.U32 R191, RZ, RZ, c[0x0][0x1e4] ;  /* 0x00007900ffbf7624 */ /* 0x000fe200078e00ff */
[----:B---3--:R-:W-:-:S04]  /*0170*/  SHF.R.S32.HI R25, RZ, 0x1f, R43 ;  /* 0x0000001fff197819 */ /* 0x008fc8000001142b */
[----:B-1----:R-:W-:Y:S01]  /*0180*/  LEA.HI R2, R25, R43, RZ, 0x3 ;  /* 0x0000002b19027211 */ /* 0x002fe200078f18ff */
[----:B----4-:R-:W-:Y:S01]  /*0190*/  IMAD.WIDE.U32 R6, R44, c[0x0][0x1b8], RZ ;  /* 0x00006e002c067a25 */ /* 0x010fe200078e00ff */
[----:B------:R-:W-:Y:S02]  /*01a0*/  SHF.R.S32.HI R45, RZ, 0x1f, R44 ;  /* 0x0000001fff2d7819 */ /* 0x000fe4000001142c */
[----:B------:R-:W-:Y:S02]  /*01b0*/  LOP3.LUT R0, R2, 0xfffffff8, RZ, 0xc0, !PT ;  /* 0xfffffff802007812 */ /* 0x000fe400078ec0ff */
[----:B------:R-:W-:Y:S01]  /*01c0*/  SHF.R.S32.HI R19, RZ, 0x3, R2 ;  /* 0x00000003ff137819 */ /* 0x000fe20000011402 */
[----:B------:R-:W-:Y:S02]  /*01d0*/  IMAD R2, R45, c[0x0][0x1b8], RZ ;  /* 0x00006e002d027a24 */ /* 0x000fe400078e02ff */
[----:B------:R-:W-:Y:S01]  /*01e0*/  IMAD.IADD R40, R43, 0x1, -R0 ;  /* 0x000000012b287824 */ /* 0x000fe200078e0a00 */
[----:B------:R-:W-:Y:S01]  /*01f0*/  SHF.R.S32.HI R24, RZ, 0x1f, R19 ;  /* 0x0000001fff187819 */ /* 0x000fe20000011413 */
[----:B------:R-:W-:-:S02]  /*0200*/  IMAD R2, R44, c[0x0][0x1bc], R2 ;  /* 0x00006f002c027a24 */ /* 0x000fc400078e0202 */
[----:B------:R-:W-:Y:S02]  /*0210*/  IMAD R0, R40, 0x10, R19 ;  /* 0x0000001028007824 */ /* 0x000fe400078e0213 */
[----:B------:R-:W-:Y:S02]  /*0220*/  IMAD.IADD R3, R7, 0x1, R2 ;  /* 0x0000000107037824 */ /* 0x000fe400078e0202 */
[----:B-----5:R-:W-:Y:S02]  /*0230*/  IMAD R8, R9, 0x80, R0 ;  /* 0x0000008009087824 */ /* 0x020fe400078e0200 */
[----:B------:R-:W-:Y:S02]  /*0240*/  IMAD.MOV.U32 R2, RZ, RZ, R6 ;  /* 0x000000ffff027224 */ /* 0x000fe400078e0006 */
[----:B------:R-:W-:Y:S01]  /*0250*/  @P0 IMAD.HI.U32 R4, R8, c[0x0][0x2c8], RZ ;  /* 0x0000b20008040a27 */ /* 0x000fe200078e00ff */
[----:B------:R-:W-:Y:S03]  /*0260*/  STL [R1+0x50], R8 ;  /* 0x0000500801007387 */ /* 0x000fe60000100800 */
[----:B------:R-:W-:Y:S01]  /*0270*/  IMAD.MOV.U32 R0, RZ, RZ, R8 ;  /* 0x000000ffff007224 */ /* 0x000fe200078e0008 */
[----:B------:R-:W-:Y:S01]  /*0280*/  @P0 SHF.R.U32.HI R0, RZ, c[0x0][0x2cc], R4 ;  /* 0x0000b300ff000a19 */ /* 0x000fe20000011604 */
[----:B------:R-:W-:-:S03]  /*0290*/  IMAD.WIDE.U32 R2, R22, c[0x0][0x1c0], R2 ;  /* 0x0000700016027a25 */ /* 0x000fc600078e0002 */
[--C-:B------:R-:W-:Y:S01]  /*02a0*/  SHF.R.S32.HI R6, RZ, 0x1f, R0.reuse ;  /* 0x0000001fff067819 */ /* 0x100fe20000011400 */
[----:B------:R-:W-:Y:S02]  /*02b0*/  IMAD.MOV R4, RZ, RZ, -R0 ;  /* 0x000000ffff047224 */ /* 0x000fe400078e0a00 */
[----:B------:R-:W-:Y:S02]  /*02c0*/  IMAD.IADD R3, R3, 0x1, R5 ;  /* 0x0000000103037824 */ /* 0x000fe400078e0205 */
[----:B------:R-:W-:Y:S02]  /*02d0*/  IMAD R5, R4, c[0x0][0x2c4], R8 ;  /* 0x0000b10004057a24 */ /* 0x000fe400078e0208 */
[----:B------:R-:W-:Y:S02]  /*02e0*/  IMAD R6, R6, c[0x0][0x1b0], RZ ;  /* 0x00006c0006067a24 */ /* 0x000fe400078e02ff */
[----:B------:R-:W-:Y:S01]  /*02f0*/  IMAD.WIDE.U32 R2, R0, c[0x0][0x1b0], R2 ;  /* 0x00006c0000027a25 */ /* 0x000fe200078e0002 */
[----:B------:R-:W-:-:S03]  /*0300*/  SHF.R.S32.HI R4, RZ, 0x1f, R5 ;  /* 0x0000001fff047819 */ /* 0x000fc60000011405 */
[----:B------:R-:W-:Y:S02]  /*0310*/  IMAD R0, R0, c[0x0][0x1b4], R6 ;  /* 0x00006d0000007a24 */ /* 0x000fe400078e0206 */
[----:B------:R-:W-:Y:S02]  /*0320*/  IMAD.SHL.U32 R46, R40, 0x8, RZ ;  /* 0x00000008282e7824 */ /* 0x000fe400078e00ff */
[----:B------:R-:W-:Y:S02]  /*0330*/  IMAD.IADD R3, R3, 0x1, R0 ;  /* 0x0000000103037824 */ /* 0x000fe400078e0200 */
[----:B------:R-:W-:Y:S01]  /*0340*/  IMAD R0, R4, c[0x0][0x1a8], RZ ;  /* 0x00006a0004007a24 */ /* 0x000fe200078e02ff */
[----:B------:R-:W-:Y:S01]  /*0350*/  ISETP.GE.AND P3, PT, R46, c[0x0][0x198], PT ;  /* 0x000066002e007a0c */ /* 0x000fe20003f66270 */
[----:B------:R-:W-:Y:S01]  /*0360*/  IMAD.WIDE.U32 R2, R5, c[0x0][0x1a8], R2 ;  /* 0x00006a0005027a25 */ /* 0x000fe200078e0002 */
[----:B------:R-:W-:-:S03]  /*0370*/  SHF.R.S32.HI R47, RZ, 0x1f, R46 ;  /* 0x0000001fff2f7819 */ /* 0x000fc6000001142e */
[----:B------:R-:W-:Y:S01]  /*0380*/  IMAD R0, R5, c[0x0][0x1ac], R0 ;  /* 0x00006b0005007a24 */ /* 0x000fe200078e0200 */
[----:B------:R-:W-:Y:S01]  /*0390*/  LEA R7, P0, R2, c[0x0][0x160], 0x1 ;  /* 0x0000580002077a11 */ /* 0x000fe200078008ff */
[----:B------:R-:W-:Y:S02]  /*03a0*/  IMAD.SHL.U32 R4, R19, 0x40, RZ ;  /* 0x0000004013047824 */ /* 0x000fe400078e00ff */
[----:B------:R-:W-:Y:S01]  /*03b0*/  IMAD.IADD R6, R3, 0x1, R0 ;  /* 0x0000000103067824 */ /* 0x000fe200078e0200 */
[----:B------:R-:W-:Y:S01]  /*03c0*/  IADD3 R3, R194, 0x6f, RZ ;  /* 0x0000006fc2037810 */ /* 0x000fe20007ffe0ff */
[----:B------:R-:W-:Y:S01]  /*03d0*/  IMAD R9, R9, 0x80, R19 ;  /* 0x0000008009097824 */ /* 0x000fe200078e0213 */
[----:B------:R-:W-:Y:S01]  /*03e0*/  LOP3.LUT R0, R4, 0x1c0, RZ, 0xc0, !PT ;  /* 0x000001c004007812 */ /* 0x000fe200078ec0ff */
[----:B------:R-:W-:Y:S01]  /*03f0*/  SHFL.IDX PT, R8, R7, 0x1, 0x181f ;  /* 0x00381f0007087f89 */ /* 0x000fe200000e0000 */
[----:B------:R-:W-:Y:S02]  /*0400*/  LEA.HI.X R6, R2, c[0x0][0x164], R6, 0x1, P0 ;  /* 0x0000590002067a11 */ /* 0x000fe400000f0c06 */
[----:B------:R-:W-:Y:S01]  /*0410*/  SHF.R.U32.HI R2, RZ, 0x3, R0 ;  /* 0x00000003ff027819 */ /* 0x000fe20000011600 */
[----:B------:R-:W1:Y:S01]  /*0420*/  SHFL.IDX PT, R4, R7, RZ, 0x181f ;  /* 0x00181fff07047589 */ /* 0x000e6200000e0000 */
[----:B------:R-:W-:-:S02]  /*0430*/  LOP3.LUT R0, R0, 0x38, R46, 0xf8, !PT ;  /* 0x0000003800007812 */ /* 0x000fc400078ef82e */
[----:B------:R-:W-:Y:S01]  /*0440*/  ISETP.GE.AND P4, PT, R9, R20, PT ;  /* 0x000000140900720c */ /* 0x000fe20003f86270 */
[----:B------:R-:W3:Y:S01]  /*0450*/  SHFL.IDX PT, R5, R6, RZ, 0x181f ;  /* 0x00181fff06057589 */ /* 0x000ee200000e0000 */
[----:B------:R-:W-:Y:S02]  /*0460*/  LOP3.LUT R0, R0, R2, RZ, 0x3c, !PT ;  /* 0x0000000200007212 */ /* 0x000fe400078e3cff */
[----:B------:R-:W-:Y:S01]  /*0470*/  LEA.HI R2, R25, R43, RZ, 0x6 ;  /* 0x0000002b19027211 */ /* 0x000fe200078f30ff */
[----:B------:R-:W4:Y:S01]  /*0480*/  SHFL.IDX PT, R11, R6, 0x1, 0x181f ;  /* 0x00381f00060b7f89 */ /* 0x000f2200000e0000 */
[C---:B------:R-:W-:Y:S02]  /*0490*/  IADD3 R10, R9.reuse, 0x10, RZ ;  /* 0x00000010090a7810 */ /* 0x040fe40007ffe0ff */
[C---:B------:R-:W-:Y:S01]  /*04a0*/  IADD3 R14, R9.reuse, 0x20, RZ ;  /* 0x00000020090e7810 */ /* 0x040fe20007ffe0ff */
[----:B------:R-:W-:Y:S01]  /*04b0*/  IMAD.SHL.U32 R2, R2, 0x8, RZ ;  /* 0x0000000802027824 */ /* 0x000fe200078e00ff */
[----:B------:R-:W-:Y:S01]  /*04c0*/  ISETP.GE.AND P2, PT, R10, R20, PT ;  /* 0x000000140a00720c */ /* 0x000fe20003f46270 */
[----:B------:R-:W-:Y:S01]  /*04d0*/  SHFL.IDX PT, R12, R6, 0x2, 0x181f ;  /* 0x00581f00060c7f89 */ /* 0x000fe200000e0000 */
[----:B------:R-:W-:-:S02]  /*04e0*/  IADD3 R13, R9, 0x30, RZ ;  /* 0x00000030090d7810 */ /* 0x000fc40007ffe0ff */
[----:B------:R-:W-:Y:S01]  /*04f0*/  LOP3.LUT R195, R0, 0xfffffe00, R2, 0xf8, !PT ;  /* 0xfffffe0000c37812 */ /* 0x000fe200078ef802 */
[----:B------:R-:W5:Y:S01]  /*0500*/  SHFL.IDX PT, R10, R7, 0x2, 0x181f ;  /* 0x00581f00070a7f89 */ /* 0x000f6200000e0000 */
[----:B------:R-:W-:Y:S01]  /*0510*/  IMAD.MOV.U32 R2, RZ, RZ, RZ ;  /* 0x000000ffff027224 */ /* 0x000fe200078e00ff */
[----:B------:R-:W-:Y:S02]  /*0520*/  ISETP.GE.AND P1, PT, R13, R20, PT ;  /* 0x000000140d00720c */ /* 0x000fe40003f26270 */
[----:B------:R-:W-:Y:S01]  /*0530*/  @!P4 IMAD.SHL.U32 R0, R195, 0x2, RZ ;  /* 0x00000002c300c824 */ /* 0x000fe200078e00ff */
[----:B------:R-:W-:Y:S01]  /*0540*/  IADD3 R13, R9, 0x40, RZ ;  /* 0x00000040090d7810 */ /* 0x000fe20007ffe0ff */
[----:B------:R-:W-:Y:S01]  /*0550*/  IMAD.HI R18, R3, -0x6db6db6d, R2 ;  /* 0x9249249303127827 */ /* 0x000fe200078e0202 */
[----:B-1----:R-:W-:Y:S01]  /*0560*/  @!P4 LEA R4, P0, R46, R4, 0x1 ;  /* 0x000000042e04c211 */ /* 0x002fe200078008ff */
[----:B------:R-:W-:Y:S01]  /*0570*/  SHFL.IDX PT, R17, R6, 0x5, 0x181f ;  /* 0x00b81f0006117f89 */ /* 0x000fe200000e0000 */
[----:B------:R-:W-:-:S02]  /*0580*/  ISETP.GE.AND P5, PT, R13, R20, PT ;  /* 0x000000140d00720c */ /* 0x000fc40003fa6270 */
[----:B---3--:R-:W-:Y:S01]  /*0590*/  @!P4 LEA.HI.X R5, R46, R5, R47, 0x1, P0 ;  /* 0x000000052e05c211 */ /* 0x008fe200000f0c2f */
[----:B------:R-:W-:Y:S01]  /*05a0*/  SHFL.IDX PT, R15, R7, 0x6, 0x181f ;  /* 0x00d81f00070f7f89 */ /* 0x000fe200000e0000 */
[----:B------:R-:W-:-:S03]  /*05b0*/  ISETP.GE.AND P0, PT, R14, R20, PT ;  /* 0x000000140e00720c */ /* 0x000fc60003f06270 */
[----:B------:R1:W-:Y:S01]  /*05c0*/  @!P4 LDGSTS.E.BYPASS.LTC128B.128 [R0+0x7100], [R4.64], !P3 ;  /* 0x071000000400cfae */ /* 0x0003e2000d901d48 */
[C---:B------:R-:W-:Y:S02]  /*05d0*/  @!P2 LEA R2, P4, R46.reuse, R8, 0x1 ;  /* 0x000000082e02a211 */ /* 0x040fe400078808ff */
[----:B------:R-:W-:Y:S01]  /*05e0*/  IADD3 R8, R9, 0x50, RZ ;  /* 0x0000005009087810 */ /* 0x000fe20007ffe0ff */
[----:B------:R-:W-:Y:S01]  /*05f0*/  SHFL.IDX PT, R16, R6, 0x6, 0x181f ;  /* 0x00d81f0006107f89 */ /* 0x000fe200000e0000 */
[----:B----4-:R-:W-:Y:S02]  /*0600*/  @!P2 LEA.HI.X R3, R46, R11, R47, 0x1, P4 ;  /* 0x0000000b2e03a211 */ /* 0x010fe400020f0c2f */
[----:B------:R-:W-:Y:S01]  /*0610*/  ISETP.GE.AND P4, PT, R8, R20, PT ;  /* 0x000000140800720c */ /* 0x000fe20003f86270 */
[----:B------:R-:W-:Y:S04]  /*0620*/  SHFL.IDX PT, R11, R7, 0x5, 0x181f ;  /* 0x00b81f00070b7f89 */ /* 0x000fe800000e0000 */
[----:B------:R-:W-:Y:S04]  /*0630*/  SHFL.IDX PT, R8, R7, 0x4, 0x181f ;  /* 0x00981f0007087f89 */ /* 0x000fe800000e0000 */
[----:B------:R-:W-:Y:S04]  /*0640*/  SHFL.IDX PT, R14, R6, 0x7, 0x181f ;  /* 0x00f81f00060e7f89 */ /* 0x000fe800000e0000 */
[----:B------:R-:W-:Y:S04]  /*0650*/  SHFL.IDX PT, R13, R7, 0x7, 0x181f ;  /* 0x00f81f00070d7f89 */ /* 0x000fe800000e0000 */
[----:B------:R-:W-:Y:S01]  /*0660*/  STL [R1+0x28], R195 ;  /* 0x000028c301007387 */ /* 0x000fe20000100800 */
[----:B-1----:R-:W-:-:S03]  /*0670*/  @!P2 IMAD.SHL.U32 R0, R195, 0x2, RZ ;  /* 0x00000002c300a824 */ /* 0x002fc600078e00ff */
[----:B------:R-:W1:Y:S04]  /*0680*/  SHFL.IDX PT, R4, R7, 0x3, 0x181f ;  /* 0x00781f0007047f89 */ /* 0x000e6800000e0000 */
[----:B------:R-:W3:Y:S04]  /*0690*/  SHFL.IDX PT, R5, R6, 0x3, 0x181f ;  /* 0x00781f0006057f89 */ /* 0x000ee800000e0000 */
[----:B------:R5:W-:Y:S04]  /*06a0*/  @!P2 LDGSTS.E.BYPASS.LTC128B.128 [R0+0x7900], [R2.64], !P3 ;  /* 0x079000000200afae */ /* 0x000be8000d901d48 */
[----:B------:R-:W-:Y:S01]  /*06b0*/  STL.64 [R1+0x30], R46 ;  /* 0x0000302e01007387 */ /* 0x000fe20000100a00 */
[----:B-----5:R-:W-:Y:S01]  /*06c0*/  @!P0 LEA R2, P2, R46, R10, 0x1 ;  /* 0x0000000a2e028211 */ /* 0x020fe200078408ff */
[----:B------:R-:W-:Y:S01]  /*06d0*/  IMAD R10, R24, c[0x0][0x1e0], RZ ;  /* 0x00007800180a7a24 */ /* 0x000fe200078e02ff */
[----:B------:R-:W-:-:S02]  /*06e0*/  IADD3 R0, R9, 0x60, RZ ;  /* 0x0000006009007810 */ /* 0x000fc40007ffe0ff */
[----:B------:R-:W-:Y:S01]  /*06f0*/  @!P0 LEA.HI.X R3, R46, R12, R47, 0x1, P2 ;  /* 0x0000000c2e038211 */ /* 0x000fe200010f0c2f */
[----:B------:R-:W-:Y:S01]  /*0700*/  IMAD R10, R19, c[0x0][0x1e4], R10 ;  /* 0x00007900130a7a24 */ /* 0x000fe200078e020a */
[----:B------:R4:W5:Y:S01]  /*0710*/  SHFL.IDX PT, R12, R6, 0x4, 0x181f ;  /* 0x00981f00060c7f89 */ /* 0x00096200000e0000 */
[----:B------:R-:W-:Y:S01]  /*0720*/  ISETP.GE.AND P2, PT, R0, R20, PT ;  /* 0x000000140000720c */ /* 0x000fe20003f46270 */
[----:B------:R-:W-:-:S05]  /*0730*/  @!P0 IMAD.SHL.U32 R0, R195, 0x2, RZ ;  /* 0x00000002c3008824 */ /* 0x000fca00078e00ff */
[----:B------:R1:W-:Y:S01]  /*0740*/  @!P0 LDGSTS.E.BYPASS.LTC128B.128 [R0+0x8100], [R2.64], !P3 ;  /* 0x0810000002008fae */ /* 0x0003e2000d901d48 */
[----:B----4-:R-:W-:Y:S02]  /*0750*/  IADD3 R6, R9, 0x70, RZ ;  /* 0x0000007009067810 */ /* 0x010fe40007ffe0ff */
[----:B-1----:R-:W-:Y:S01]  /*0760*/  @!P1 LEA R2, P0, R46, R4, 0x1 ;  /* 0x000000042e029211 */ /* 0x002fe200078008ff */
[----:B------:R-:W-:-:S03]  /*0770*/  @!P1 IMAD.SHL.U32 R0, R195, 0x2, RZ ;  /* 0x00000002c3009824 */ /* 0x000fc600078e00ff */
[--C-:B---3--:R-:W-:Y:S01]  /*0780*/  @!P1 LEA.HI.X R3, R46, R5, R47.reuse, 0x1, P0 ;  /* 0x000000052e039211 */ /* 0x108fe200000f0c2f */
[----:B------:R-:W-:Y:S01]  /*0790*/  IMAD.WIDE.U32 R4, R19, c[0x0][0x1e0], R46 ;  /* 0x0000780013047a25 */ /* 0x000fe200078e002e */
[----:B------:R-:W-:-:S03]  /*07a0*/  ISETP.GE.AND P0, PT, R6, R20, PT ;  /* 0x000000140600720c */ /* 0x000fc60003f06270 */
[----:B------:R1:W-:Y:S01]  /*07b0*/  @!P1 LDGSTS.E.BYPASS.LTC128B.128 [R0+0x8900], [R2.64], !P3 ;  /* 0x0890000002009fae */ /* 0x0003e2000d901d48 */
[----:B------:R-:W-:-:S04]  /*07c0*/  @!P5 LEA R8, P1, R46, R8, 0x1 ;  /* 0x000000082e08d211 */ /* 0x000fc800078208ff */
[C-C-:B-----5:R-:W-:Y:S01]  /*07d0*/  @!P5 LEA.HI.X R9, R46.reuse, R12, R47.reuse, 0x1, P1 ;  /* 0x0000000c2e09d211 */ /* 0x160fe200008f0c2f */
[----:B------:R-:W-:Y:S01]  /*07e0*/  @!P4 IMAD.SHL.U32 R12, R195, 0x2, RZ ;  /* 0x00000002c30cc824 */ /* 0x000fe200078e00ff */
[C---:B------:R-:W-:Y:S02]  /*07f0*/  @!P4 LEA R6, P1, R46.reuse, R11, 0x1 ;  /* 0x0000000b2e06c211 */ /* 0x040fe400078208ff */
[----:B------:R-:W-:Y:S02]  /*0800*/  SHF.R.U32.HI R11, RZ, 0x1f, R18 ;  /* 0x0000001fff0b7819 */ /* 0x000fe40000011612 */
[----:B------:R-:W-:Y:S02]  /*0810*/  @!P4 LEA.HI.X R7, R46, R17, R47, 0x1, P1 ;  /* 0x000000112e07c211 */ /* 0x000fe400008f0c2f */
[----:B------:R-:W-:Y:S01]  /*0820*/  LEA.HI.SX32 R198, R18, R11, 0x1a ;  /* 0x0000000b12c67211 */ /* 0x000fe200078fd2ff */
[----:B------:R-:W-:-:S03]  /*0830*/  IMAD.SHL.U32 R18, R19, 0x8, RZ ;  /* 0x0000000813127824 */ /* 0x000fc600078e00ff */
[----:B------:R-:W-:Y:S01]  /*0840*/  IADD3 R41, R198, -0x1, RZ ;  /* 0xffffffffc6297810 */ /* 0x000fe20007ffe0ff */
[----:B------:R3:W-:Y:S03]  /*0850*/  STL [R1], R198 ;  /* 0x000000c601007387 */ /* 0x0007e60000100800 */
[----:B------:R-:W-:Y:S01]  /*0860*/  SHF.R.S32.HI R42, RZ, 0x1f, R41 ;  /* 0x0000001fff2a7819 */ /* 0x000fe20000011429 */
[----:B-1----:R-:W-:Y:S02]  /*0870*/  IMAD.IADD R3, R5, 0x1, R10 ;  /* 0x0000000105037824 */ /* 0x002fe400078e020a */
[----:B------:R-:W-:Y:S02]  /*0880*/  IMAD R0, R45, c[0x0][0x1e8], RZ ;  /* 0x00007a002d007a24 */ /* 0x000fe400078e02ff */
[----:B------:R-:W-:Y:S01]  /*0890*/  IMAD.MOV.U32 R2, RZ, RZ, R4 ;  /* 0x000000ffff027224 */ /* 0x000fe200078e0004 */
[----:B------:R-:W-:Y:S01]  /*08a0*/  @!P2 LEA R4, P1, R46, R15, 0x1 ;  /* 0x0000000f2e04a211 */ /* 0x000fe200078208ff */
[----:B------:R-:W-:-:S02]  /*08b0*/  IMAD R0, R44, c[0x0][0x1ec], R0 ;  /* 0x00007b002c007a24 */ /* 0x000fc400078e0200 */
[----:B------:R-:W-:Y:S01]  /*08c0*/  IMAD.WIDE.U32 R2, R44, c[0x0][0x1e8], R2 ;  /* 0x00007a002c027a25 */ /* 0x000fe200078e0002 */
[C-C-:B------:R-:W-:Y:S02]  /*08d0*/  @!P2 LEA.HI.X R5, R46.reuse, R16, R47.reuse, 0x1, P1 ;  /* 0x000000102e05a211 */ /* 0x140fe400008f0c2f */
[C---:B------:R-:W-:Y:S01]  /*08e0*/  @!P0 LEA R10, P1, R46.reuse, R13, 0x1 ;  /* 0x0000000d2e0a8211 */ /* 0x040fe200078208ff */
[----:B------:R-:W-:Y:S01]  /*08f0*/  IMAD.IADD R3, R3, 0x1, R0 ;  /* 0x0000000103037824 */ /* 0x000fe200078e0200 */
[----:B------:R-:W-:Y:S01]  /*0900*/  LEA.HI R13, R25, R43, RZ, 0x4 ;  /* 0x0000002b190d7211 */ /* 0x000fe200078f20ff */
[----:B------:R-:W-:Y:S01]  /*0910*/  @!P5 IMAD.SHL.U32 R0, R195, 0x2, RZ ;  /* 0x00000002c300d824 */ /* 0x000fe200078e00ff */
[----:B------:R-:W-:-:S04]  /*0920*/  @!P0 LEA.HI.X R11, R46, R14, R47, 0x1, P1 ;  /* 0x0000000e2e0b8211 */ /* 0x000fc800008f0c2f */
[----:B------:R1:W-:Y:S04]  /*0930*/  @!P5 LDGSTS.E.BYPASS.LTC128B.128 [R0+0x9100], [R8.64], !P3 ;  /* 0x091000000800dfae */ /* 0x0003e8000d901d48 */
[----:B------:R4:W-:Y:S01]  /*0940*/  @!P4 LDGSTS.E.BYPASS.LTC128B.128 [R12+0x9900], [R6.64], !P3 ;  /* 0x09900000060ccfae */ /* 0x0009e2000d901d48 */
[----:B--2---:R-:W-:Y:S01]  /*0950*/  @P6 SHF.R.S32.HI R17, RZ, 0x1f, R21 ;  /* 0x0000001fff116819 */ /* 0x004fe20000011415 */
[----:B------:R-:W-:Y:S02]  /*0960*/  @!P6 IMAD.MOV.U32 R17, RZ, RZ, R23 ;  /* 0x000000ffff11e224 */ /* 0x000fe400078e0017 */
[----:B------:R-:W-:Y:S02]  /*0970*/  @P6 IMAD.MOV.U32 R16, RZ, RZ, R21 ;  /* 0x000000ffff106224 */ /* 0x000fe400078e0015 */
[----:B------:R-:W-:-:S04]  /*0980*/  @!P6 IMAD.MOV.U32 R16, RZ, RZ, R22 ;  /* 0x000000ffff10e224 */ /* 0x000fc800078e0016 */
[----:B------:R-:W-:-:S04]  /*0990*/  IMAD.WIDE.U32 R26, R16, c[0x0][0x1f0], R2 ;  /* 0x00007c00101a7a25 */ /* 0x000fc800078e0002 */
[----:B------:R-:W-:Y:S01]  /*09a0*/  IMAD.MOV.U32 R196, RZ, RZ, R26 ;  /* 0x000000ffffc47224 */ /* 0x000fe200078e001a */
[----:B------:R3:W-:Y:S01]  /*09b0*/  STL.64 [R1+0x48], R26 ;  /* 0x0000481a01007387 */ /* 0x0007e20000100a00 */
[----:B-1----:R-:W-:Y:S02]  /*09c0*/  @!P2 IMAD.SHL.U32 R0, R195, 0x2, RZ ;  /* 0x00000002c300a824 */ /* 0x002fe400078e00ff */
[----:B------:R-:W-:Y:S02]  /*09d0*/  IMAD.MOV.U32 R8, RZ, RZ, 0x70 ;  /* 0x00000070ff087424 */ /* 0x000fe400078e00ff */
[----:B----4-:R-:W-:Y:S01]  /*09e0*/  IMAD.SHL.U32 R7, R191, 0x20, RZ ;  /* 0x00000020bf077824 */ /* 0x010fe200078e00ff */
[----:B------:R1:W-:Y:S01]  /*09f0*/  @!P2 LDGSTS.E.BYPASS.LTC128B.128 [R0+0xa100], [R4.64], !P3 ;  /* 0x0a1000000400afae */ /* 0x0003e2000d901d48 */
[----:B------:R-:W-:-:S04]  /*0a00*/  IMAD.WIDE.U32 R192, R8, c[0x0][0x1e0], RZ ;  /* 0x0000780008c07a25 */ /* 0x000fc800078e00ff */
[----:B------:R-:W-:-:S05]  /*0a10*/  IMAD R160, R198, -0x70, R8 ;  /* 0xffffff90c6a07824 */ /* 0x000fca00078e0208 */
[----:B------:R-:W-:-:S04]  /*0a20*/  IADD3 R23, R160, c[0x0][0x1d0], -R19 ;  /* 0x00007400a0177a10 */ /* 0x000fc80007ffe813 */
[C---:B------:R-:W-:Y:S02]  /*0a30*/  ISETP.GE.AND P6, PT, R23.reuse, 0x21, PT ;  /* 0x000000211700780c */ /* 0x040fe40003fc6270 */
[C---:B------:R-:W-:Y:S02]  /*0a40*/  ISETP.GE.AND P2, PT, R23.reuse, 0x1, PT ;  /* 0x000000011700780c */ /* 0x040fe40003f46270 */
[----:B------:R-:W-:Y:S01]  /*0a50*/  ISETP.GE.AND P1, PT, R23, 0x11, PT ;  /* 0x000000111700780c */ /* 0x000fe20003f26270 */
[----:B-1----:R-:W-:Y:S02]  /*0a60*/  IMAD R4, R8, c[0x0][0x1e4], RZ ;  /* 0x0000790008047a24 */ /* 0x002fe400078e02ff */
[----:B------:R-:W-:Y:S02]  /*0a70*/  IMAD R0, R17, c[0x0][0x1f0], RZ ;  /* 0x00007c0011007a24 */ /* 0x000fe400078e02ff */
[----:B------:R-:W-:Y:S02]  /*0a80*/  IMAD.IADD R189, R193, 0x1, R4 ;  /* 0x00000001c1bd7824 */ /* 0x000fe400078e0204 */
[----:B------:R-:W-:-:S02]  /*0a90*/  IMAD R4, R16, c[0x0][0x1f4], R0 ;  /* 0x00007d0010047a24 */ /* 0x000fc400078e0200 */
[----:B------:R-:W-:Y:S02]  /*0aa0*/  IMAD R0, R189, R41, RZ ;  /* 0x00000029bd007224 */ /* 0x000fe400078e02ff */
[----:B------:R-:W-:Y:S02]  /*0ab0*/  IMAD.IADD R197, R27, 0x1, R4 ;  /* 0x000000011bc57824 */ /* 0x000fe400078e0204 */
[-C--:B------:R-:W-:Y:S02]  /*0ac0*/  IMAD R4, R42, R192.reuse, R0 ;  /* 0x000000c02a047224 */ /* 0x080fe400078e0200 */
[----:B------:R-:W-:Y:S01]  /*0ad0*/  @!P0 IMAD.SHL.U32 R0, R195, 0x2, RZ ;  /* 0x00000002c3008824 */ /* 0x000fe200078e00ff */
[----:B------:R3:W-:Y:S01]  /*0ae0*/  STL.64 [R1+0x40], R196 ;  /* 0x000040c401007387 */ /* 0x0007e20000100a00 */
[----:B------:R-:W-:-:S03]  /*0af0*/  IMAD.WIDE.U32 R2, R41, R192, R196 ;  /* 0x000000c029027225 */ /* 0x000fc600078e00c4 */
[----:B------:R1:W-:Y:S01]  /*0b00*/  @!P0 LDGSTS.E.BYPASS.LTC128B.128 [R0+0xa900], [R10.64], !P3 ;  /* 0x0a9000000a008fae */ /* 0x0003e2000d901d48 */
[----:B------:R-:W-:Y:S01]  /*0b10*/  IMAD.IADD R3, R3, 0x1, R4 ;  /* 0x0000000103037824 */ /* 0x000fe200078e0204 */
[----:B------:R-:W-:Y:S01]  /*0b20*/  @P2 LEA R6, P5, R2, c[0x0][0x1c8], 0x1 ;  /* 0x0000720002062a11 */ /* 0x000fe200078a08ff */
[----:B------:R-:W-:Y:S01]  /*0b30*/  @P2 IMAD.SHL.U32 R9, R195, 0x2, RZ ;  /* 0x00000002c3092824 */ /* 0x000fe200078e00ff */
[----:B------:R-:W0:Y:S04]  /*0b40*/  LDGDEPBAR ;  /* 0x00000000000079af */ /* 0x000e280000000000 */
[----:B------:R-:W-:Y:S01]  /*0b50*/  BAR.SYNC.DEFER_BLOCKING 0x0 ;  /* 0x0000000000007b1d */ /* 0x000fe20000010000 */
[----:B------:R-:W-:Y:S01]  /*0b60*/  ISETP.GE.AND P0, PT, R46, c[0x0][0x1d4], PT ;  /* 0x000075002e007a0c */ /* 0x000fe20003f06270 */
[C---:B-1----:R-:W-:Y:S01]  /*0b70*/  IMAD.WIDE.U32 R10, R190.reuse, 0x20, RZ ;  /* 0x00000020be0a7825 */ /* 0x042fe200078e00ff */
[----:B------:R-:W-:-:S04]  /*0b80*/  @P1 LEA R0, P4, R190, R2, 0x4 ;  /* 0x00000002be001211 */ /* 0x000fc800078820ff */
[----:B------:R-:W-:Y:S02]  /*0b90*/  @P6 IADD3 R8, P3, R2, R10, RZ ;  /* 0x0000000a02086210 */ /* 0x000fe40007f7e0ff */
[----:B------:R-:W-:Y:S02]  /*0ba0*/  @P1 LEA.HI.X R5, R190, R3, R191, 0x4, P4 ;  /* 0x00000003be051211 */ /* 0x000fe400020f24bf */
[----:B------:R-:W-:Y:S02]  /*0bb0*/  @P6 IADD3.X R10, R3, R11, R7, P3, !PT ;  /* 0x0000000b030a6210 */ /* 0x000fe40001ffe407 */
[----:B------:R-:W-:Y:S02]  /*0bc0*/  @P2 LEA.HI.X R7, R2, c[0x0][0x1cc], R3, 0x1, P5 ;  /* 0x0000730002072a11 */ /* 0x000fe400028f0c03 */
[----:B------:R-:W-:Y:S02]  /*0bd0*/  ISETP.GE.AND P5, PT, R23, 0x31, PT ;  /* 0x000000311700780c */ /* 0x000fe40003fa6270 */
[----:B------:R-:W-:Y:S01]  /*0be0*/  @P1 LEA R4, P4, R0, c[0x0][0x1c8], 0x1 ;  /* 0x0000720000041a11 */ /* 0x000fe200078808ff */
[----:B------:R-:W-:Y:S01]  /*0bf0*/  @!PT LDS RZ, [RZ] ;  /* 0x00000000fffff984 */ /* 0x000fe20000000800 */
[----:B------:R-:W-:Y:S01]  /*0c00*/  @!PT LDS RZ, [RZ] ;  /* 0x00000000fffff984 */ /* 0x000fe20000000800 */
[----:B------:R-:W-:Y:S01]  /*0c10*/  @!PT LDS RZ, [RZ] ;  /* 0x00000000fffff984 */ /* 0x000fe20000000800 */
[----:B------:R1:W-:Y:S01]  /*0c20*/  @P2 LDGSTS.E.BYPASS.LTC128B.128 [R9+0x3900], [R6.64], !P0 ;  /* 0x0390000006092fae */ /* 0x0003e2000c101d48 */
[----:B------:R-:W-:-:S02]  /*0c30*/  SHF.R.S32.HI R11, RZ, 0x4, R13 ;  /* 0x00000004ff0b7819 */ /* 0x000fc4000001140d */
[----:B------:R-:W-:Y:S01]  /*0c40*/  @P1 LEA.HI.X R5, R0, c[0x0][0x1cc], R5, 0x1, P4 ;  /* 0x0000730000051a11 */ /* 0x000fe200020f0c05 */
[----:B------:R-:W-:Y:S01]  /*0c50*/  @P1 IMAD.SHL.U32 R0, R195, 0x2, RZ ;  /* 0x00000002c3001824 */ /* 0x000fe200078e00ff */
[C---:B------:R-:W-:Y:S02]  /*0c60*/  ISETP.GE.AND P4, PT, R23.reuse, 0x41, PT ;  /* 0x000000411700780c */ /* 0x040fe40003f86270 */
[C---:B------:R-:W-:Y:S02]  /*0c70*/  ISETP.GE.AND P2, PT, R23.reuse, 0x61, PT ;  /* 0x000000611700780c */ /* 0x040fe40003f46270 */
[----:B------:R2:W-:Y:S01]  /*0c80*/  @P1 LDGSTS.E.BYPASS.LTC128B.128 [R0+0x4100], [R4.64], !P0 ;  /* 0x0410000004001fae */ /* 0x0005e2000c101d48 */
[C---:B------:R-:W-:Y:S02]  /*0c90*/  @P6 LEA R14, P1, R8.reuse, c[0x0][0x1c8], 0x1 ;  /* 0x00007200080e6a11 */ /* 0x040fe400078208ff */
[----:B------:R-:W-:Y:S02]  /*0ca0*/  ISETP.GE.AND P3, PT, R23, 0x51, PT ;  /* 0x000000511700780c */ /* 0x000fe40003f66270 */
[----:B------:R-:W-:-:S02]  /*0cb0*/  @P6 LEA.HI.X R15, R8, c[0x0][0x1cc], R10, 0x1, P1 ;  /* 0x00007300080f6a11 */ /* 0x000fc400008f0c0a */
[----:B------:R-:W-:-:S04]  /*0cc0*/  LOP3.LUT R10, R13, 0xfffffff0, RZ, 0xc0, !PT ;  /* 0xfffffff00d0a7812 */ /* 0x000fc800078ec0ff */
[----:B------:R-:W-:Y:S02]  /*0cd0*/  @P2 IMAD R21, R191, 0x60, RZ ;  /* 0x00000060bf152824 */ /* 0x000fe400078e02ff */
[----:B------:R-:W-:Y:S01]  /*0ce0*/  IMAD.IADD R10, R43, 0x1, -R10 ;  /* 0x000000012b0a7824 */ /* 0x000fe200078e0a0a */
[----:B-1----:R-:W-:Y:S02]  /*0cf0*/  LEA.HI R6, R13, R11, RZ, 0x1 ;  /* 0x0000000b0d067211 */ /* 0x002fe400078f08ff */
[C---:B------:R-:W-:Y:S02]  /*0d00*/  @P3 IMAD R7, R191.reuse, 0x50, RZ ;  /* 0x00000050bf073824 */ /* 0x040fe400078e02ff */
[----:B------:R-:W-:Y:S02]  /*0d10*/  SHF.R.S32.HI R20, RZ, 0x1f, R10 ;  /* 0x0000001fff147819 */ /* 0x000fe4000001140a */
[----:B------:R-:W-:Y:S02]  /*0d20*/  LOP3.LUT R6, R6, 0xfffffffe, RZ, 0xc0, !PT ;  /* 0xfffffffe06067812 */ /* 0x000fe400078ec0ff */
[----:B------:R-:W-:Y:S01]  /*0d30*/  LEA.HI R20, R20, R10, RZ, 0x3 ;  /* 0x0000000a14147211 */ /* 0x000fe200078f18ff */
[----:B--2---:R-:W-:-:S02]  /*0d40*/  @P5 IMAD R0, R191, 0x30, RZ ;  /* 0x00000030bf005824 */ /* 0x004fc400078e02ff */
[----:B------:R-:W-:-:S04]  /*0d50*/  @P5 IMAD.WIDE.U32 R4, R190, 0x30, R2 ;  /* 0x00000030be045825 */ /* 0x000fc800078e0002 */
[----:B------:R-:W-:Y:S01]  /*0d60*/  @P5 IMAD.IADD R0, R5, 0x1, R0 ;  /* 0x0000000105005824 */ /* 0x000fe200078e0200 */
[----:B------:R-:W-:Y:S01]  /*0d70*/  @P5 LEA R12, P1, R4, c[0x0][0x1c8], 0x1 ;  /* 0x00007200040c5a11 */ /* 0x000fe200078208ff */
[----:B------:R-:W-:Y:S01]  /*0d80*/  IMAD.IADD R22, R11, 0x1, -R6 ;  /* 0x000000010b167824 */ /* 0x000fe200078e0a06 */
[----:B------:R-:W-:Y:S01]  /*0d90*/  LOP3.LUT R11, R20, 0xfffffff8, RZ, 0xc0, !PT ;  /* 0xfffffff8140b7812 */ /* 0x000fe200078ec0ff */
[----:B------:R-:W-:Y:S01]  /*0da0*/  @P2 IMAD.MOV.U32 R5, RZ, RZ, R3 ;  /* 0x000000ffff052224 */ /* 0x000fe200078e0003 */
[----:B------:R-:W-:Y:S01]  /*0db0*/  @P5 LEA.HI.X R13, R4, c[0x0][0x1cc], R0, 0x1, P1 ;  /* 0x00007300040d5a11 */ /* 0x000fe200008f0c00 */
[----:B------:R-:W-:Y:S01]  /*0dc0*/  @P2 IMAD.MOV.U32 R4, RZ, RZ, R2 ;  /* 0x000000ffff042224 */ /* 0x000fe200078e0002 */
[----:B------:R-:W-:Y:S01]  /*0dd0*/  @P4 LEA R0, P1, R190, R2, 0x6 ;  /* 0x00000002be004211 */ /* 0x000fe200078230ff */
[----:B------:R-:W-:Y:S02]  /*0de0*/  IMAD.IADD R11, R10, 0x1, -R11 ;  /* 0x000000010a0b7824 */ /* 0x000fe400078e0a0b */
[C---:B------:R-:W-:Y:S01]  /*0df0*/  @P2 IMAD.WIDE.U32 R4, R190.reuse, 0x60, R4 ;  /* 0x00000060be042825 */ /* 0x040fe200078e0004 */
[----:B------:R-:W-:-:S02]  /*0e00*/  @P4 LEA.HI.X R6, R190, R3, R191, 0x6, P1 ;  /* 0x00000003be064211 */ /* 0x000fc400008f34bf */
[----:B------:R-:W-:Y:S01]  /*0e10*/  @P4 LEA R8, P1, R0, c[0x0][0x1c8], 0x1 ;  /* 0x0000720000084a11 */ /* 0x000fe200078208ff */
[----:B------:R-:W-:-:S03]  /*0e20*/  @P3 IMAD.WIDE.U32 R2, R190, 0x50, R2 ;  /* 0x00000050be023825 */ /* 0x000fc600078e0002 */
[----:B------:R-:W-:Y:S01]  /*0e30*/  @P4 LEA.HI.X R9, R0, c[0x0][0x1cc], R6, 0x1, P1 ;  /* 0x0000730000094a11 */ /* 0x000fe200008f0c06 */
[----:B------:R-:W-:Y:S01]  /*0e40*/  IMAD.SHL.U32 R0, R40, 0x40, RZ ;  /* 0x0000004028007824 */ /* 0x000fe200078e00ff */
[----:B------:R-:W-:Y:S01]  /*0e50*/  @P3 LEA R6, P1, R2, c[0x0][0x1c8], 0x1 ;  /* 0x0000720002063a11 */ /* 0x000fe200078208ff */
[----:B------:R-:W-:-:S03]  /*0e60*/  @P3 IMAD.IADD R3, R3, 0x1, R7 ;  /* 0x0000000103033824 */ /* 0x000fc600078e0207 */
[----:B------:R-:W-:Y:S02]  /*0e70*/  LOP3.LUT R0, R0, 0x1c0, RZ, 0xc0, !PT ;  /* 0x000001c000007812 */ /* 0x000fe400078ec0ff */
[----:B------:R-:W-:Y:S02]  /*0e80*/  @P3 LEA.HI.X R7, R2, c[0x0][0x1cc], R3, 0x1, P1 ;  /* 0x0000730002073a11 */ /* 0x000fe400008f0c03 */
[----:B------:R-:W-:Y:S02]  /*0e90*/  LOP3.LUT R18, R0, 0x8, R18, 0xf8, !PT ;  /* 0x0000000800127812 */ /* 0x000fe400078ef812 */
[----:B------:R-:W-:Y:S01]  /*0ea0*/  SHF.R.U32.HI R3, RZ, 0x3, R0 ;  /* 0x00000003ff037819 */ /* 0x000fe20000011600 */
[----:B------:R-:W-:Y:S01]  /*0eb0*/  @P2 IMAD.IADD R0, R5, 0x1, R21 ;  /* 0x0000000105002824 */ /* 0x000fe200078e0215 */
[----:B------:R-:W-:Y:S01]  /*0ec0*/  @P2 LEA R2, P1, R4, c[0x0][0x1c8], 0x1 ;  /* 0x0000720004022a11 */ /* 0x000fe200078208ff */
[----:B------:R-:W-:Y:S01]  /*0ed0*/  @P6 IMAD.SHL.U32 R5, R195, 0x2, RZ ;  /* 0x00000002c3056824 */ /* 0x000fe200078e00ff */
[----:B------:R-:W-:-:S02]  /*0ee0*/  LOP3.LUT R18, R18, R3, RZ, 0x3c, !PT ;  /* 0x0000000312127212 */ /* 0x000fc400078e3cff */
[----:B------:R-:W-:Y:S01]  /*0ef0*/  @P2 LEA.HI.X R3, R4, c[0x0][0x1cc], R0, 0x1, P1 ;  /* 0x0000730004032a11 */ /* 0x000fe200008f0c00 */
[C---:B------:R-:W-:Y:S01]  /*0f00*/  @P5 IMAD.SHL.U32 R0, R195.reuse, 0x2, RZ ;  /* 0x00000002c3005824 */ /* 0x040fe200078e00ff */
[----:B------:R1:W-:Y:S01]  /*0f10*/  @P6 LDGSTS.E.BYPASS.LTC128B.128 [R5+0x4900], [R14.64], !P0 ;  /* 0x049000000e056fae */ /* 0x0003e2000c101d48 */
[----:B------:R-:W-:-:S03]  /*0f20*/  @P3 IMAD.SHL.U32 R4, R195, 0x2, RZ ;  /* 0x00000002c3043824 */ /* 0x000fc600078e00ff */
[----:B------:R2:W-:Y:S01]  /*0f30*/  @P5 LDGSTS.E.BYPASS.LTC128B.128 [R0+0x5100], [R12.64], !P0 ;  /* 0x051000000c005fae */ /* 0x0005e2000c101d48 */
[C---:B-1----:R-:W-:Y:S02]  /*0f40*/  @P4 IMAD.SHL.U32 R5, R195.reuse, 0x2, RZ ;  /* 0x00000002c3054824 */ /* 0x042fe400078e00ff */
[----:B--2---:R-:W-:-:S03]  /*0f50*/  @P2 IMAD.SHL.U32 R0, R195, 0x2, RZ ;  /* 0x00000002c3002824 */ /* 0x004fc600078e00ff */
[----:B------:R1:W-:Y:S04]  /*0f60*/  @P4 LDGSTS.E.BYPASS.LTC128B.128 [R5+0x5900], [R8.64], !P0 ;  /* 0x0590000008054fae */ /* 0x0003e8000c101d48 */
[----:B------:R2:W-:Y:S04]  /*0f70*/  @P3 LDGSTS.E.BYPASS.LTC128B.128 [R4+0x6100], [R6.64], !P0 ;  /* 0x0610000006043fae */ /* 0x0005e8000c101d48 */
[----:B------:R4:W-:Y:S01]  /*0f80*/  @P2 LDGSTS.E.BYPASS.LTC128B.128 [R0+0x6900], [R2.64], !P0 ;  /* 0x0690000002002fae */ /* 0x0009e2000c101d48 */
[----:B------:R-:W-:Y:S02]  /*0f90*/  R2P PR, R11, 0x6 ;  /* 0x000000060b007804 */ /* 0x000fe40000000000 */
[----:B------:R-:W-:Y:S01]  /*0fa0*/  LOP3.LUT P3, RZ, R40, 0x2, RZ, 0xc0, !PT ;  /* 0x0000000228ff7812 */ /* 0x000fe2000786c0ff */
[----:B------:R-:W0:Y:S01]  /*0fb0*/  LDGDEPBAR ;  /* 0x00000000000079af */ /* 0x000e220000000000 */
[----:B--2---:R-:W-:Y:S01]  /*0fc0*/  IMAD.SHL.U32 R4, R20, 0x40, RZ ;  /* 0x0000004014047824 */ /* 0x004fe200078e00ff */
[----:B------:R-:W-:Y:S01]  /*0fd0*/  LEA.HI R6, R25, R43, RZ, 0x5 ;  /* 0x0000002b19067211 */ /* 0x000fe200078f28ff */
[----:B----4-:R-:W-:-:S03]  /*0fe0*/  IMAD.SHL.U32 R2, R11, 0x40, RZ ;  /* 0x000000400b027824 */ /* 0x010fc600078e00ff */
[----:B-1----:R-:W-:Y:S01]  /*0ff0*/  SHF.R.S32.HI R5, RZ, 0x5, R6 ;  /* 0x00000005ff057819 */ /* 0x002fe20000011406 */
[----:B------:R-:W-:Y:S01]  /*1000*/  IMAD.SHL.U32 R3, R22, 0x8, RZ ;  /* 0x0000000816037824 */ /* 0x000fe200078e00ff */
[----:B------:R-:W-:Y:S01]  /*1010*/  LOP3.LUT R117, R4, 0xfffffe00, RZ, 0xc0, !PT ;  /* 0xfffffe0004757812 */ /* 0x000fe200078ec0ff */
[----:B------:R-:W-:Y:S01]  /*1020*/  IMAD R0, R22, 0x200, R18 ;  /* 0x0000020016007824 */ /* 0x000fe200078e0212 */
[----:B------:R-:W-:Y:S01]  /*1030*/  LOP3.LUT R2, R2, 0x1c0, RZ, 0xc0, !PT ;  /* 0x000001c002027812 */ /* 0x000fe200078ec0ff */
[----:B------:R-:W-:Y:S01]  /*1040*/  IMAD R4, R24, c[0x0][0x208], RZ ;  /* 0x0000820018047a24 */ /* 0x000fe200078e02ff */
[----:B------:R-:W-:-:S04]  /*1050*/  DEPBAR.LE SB0, 0x1 ;  /* 0x000080400000791a */ /* 0x000fc80000000000 */
[----:B------:R-:W-:Y:S01]  /*1060*/  LOP3.LUT R3, R2, 0x8, R3, 0xf8, !PT ;  /* 0x0000000802037812 */ /* 0x000fe200078ef803 */
[----:B------:R-:W-:Y:S01]  /*1070*/  IMAD.SHL.U32 R119, R0, 0x2, RZ ;  /* 0x0000000200777824 */ /* 0x000fe200078e00ff */
[----:B------:R-:W-:Y:S01]  /*1080*/  SHF.R.U32.HI R2, RZ, 0x3, R2 ;  /* 0x00000003ff027819 */ /* 0x000fe20000011602 */
[----:B------:R-:W-:-:S04]  /*1090*/  DEPBAR.LE SB0, 0x0 ;  /* 0x000080000000791a */ /* 0x000fc80000000000 */
[----:B------:R-:W-:Y:S01]  /*10a0*/  LOP3.LUT R116, R3, R2, RZ, 0x3c, !PT ;  /* 0x0000000203747212 */ /* 0x000fe200078e3cff */
[----:B------:R-:W-:Y:S01]  /*10b0*/  IMAD R2, R5, 0x400, R117 ;  /* 0x0000040005027824 */ /* 0x000fe200078e0275 */
[----:B------:R-:W-:Y:S01]  /*10c0*/  BAR.SYNC.DEFER_BLOCKING 0x0 ;  /* 0x0000000000007b1d */ /* 0x000fe20000010000 */
[----:B------:R-:W-:Y:S01]  /*10d0*/  IMAD.MOV.U32 R3, RZ, RZ, 0x10 ;  /* 0x00000010ff037424 */ /* 0x000fe200078e00ff */
[C---:B------:R-:W-:Y:S01]  /*10e0*/  IADD3 R234, R119.reuse, 0x3920, RZ ;  /* 0x0000392077ea7810 */ /* 0x040fe20007ffe0ff */
[----:B------:R-:W-:Y:S01]  /*10f0*/  IMAD.IADD R0, R116, 0x1, R2 ;  /* 0x0000000174007824 */ /* 0x000fe200078e0202 */
[----:B------:R-:W-:Y:S02]  /*1100*/  IADD3 R2, R119, 0x3900, RZ ;  /* 0x0000390077027810 */ /* 0x000fe40007ffe0ff */
[----:B------:R-:W-:Y:S01]  /*1110*/  SEL R3, R3, 0xfffffff0, !P1 ;  /* 0xfffffff003037807 */ /* 0x000fe20004800000 */
[----:B------:R-:W-:Y:S01]  /*1120*/  IMAD.SHL.U32 R230, R0, 0x2, RZ ;  /* 0x0000000200e67824 */ /* 0x000fe200078e00ff */
[----:B------:R-:W-:Y:S01]  /*1130*/  ISETP.GE.AND P1, PT, R194, 0x1, PT ;  /* 0x00000001c200780c */ /* 0x000fe20003f26270 */
[C---:B------:R-:W-:Y:S01]  /*1140*/  IMAD R0, R19.reuse, c[0x0][0x20c], R4 ;  /* 0x0000830013007a24 */ /* 0x040fe200078e0204 */
[----:B------:R-:W-:Y:S01]  /*1150*/  @P3 IADD3 R234, R2, -0x20, RZ ;  /* 0xffffffe002ea3810 */ /* 0x000fe20007ffe0ff */
[----:B------:R-:W-:Y:S01]  /*1160*/  IMAD.WIDE.U32 R4, R19, c[0x0][0x208], R46 ;  /* 0x0000820013047a25 */ /* 0x000fe200078e002e */
[----:B------:R-:W-:-:S02]  /*1170*/  LOP3.LUT R2, R6, 0xffffffe0, RZ, 0xc0, !PT ;  /* 0xffffffe006027812 */ /* 0x000fc400078ec0ff */
[C---:B------:R-:W-:Y:S01]  /*1180*/  IADD3 R240, R234.reuse, 0x800, RZ ;  /* 0x00000800eaf07810 */ /* 0x040fe20007ffe0ff */
[----:B------:R-:W-:Y:S01]  /*1190*/  IMAD.IADD R5, R5, 0x1, R0 ;  /* 0x0000000105057824 */ /* 0x000fe200078e0200 */
[C---:B------:R-:W-:Y:S01]  /*11a0*/  IADD3 R239, R234.reuse, 0x1000, RZ ;  /* 0x00001000eaef7810 */ /* 0x040fe20007ffe0ff */
[----:B------:R-:W-:Y:S01]  /*11b0*/  IMAD R0, R45, c[0x0][0x210], RZ ;  /* 0x000084002d007a24 */ /* 0x000fe200078e02ff */
[----:B------:R-:W-:Y:S01]  /*11c0*/  IADD3 R238, R234, 0x1800, RZ ;  /* 0x00001800eaee7810 */ /* 0x000fe20007ffe0ff */
[----:B------:R-:W-:Y:S01]  /*11d0*/  IMAD.WIDE.U32 R4, R44, c[0x0][0x210], R4 ;  /* 0x000084002c047a25 */ /* 0x000fe200078e0004 */
[C---:B------:R-:W-:Y:S02]  /*11e0*/  IADD3 R237, R234.reuse, 0x2000, RZ ;  /* 0x00002000eaed7810 */ /* 0x040fe40007ffe0ff */
[----:B------:R-:W-:Y:S01]  /*11f0*/  IADD3 R236, R234, 0x2800, RZ ;  /* 0x00002800eaec7810 */ /* 0x000fe20007ffe0ff */
[----:B------:R-:W-:Y:S01]  /*1200*/  IMAD R0, R44, c[0x0][0x214], R0 ;  /* 0x000085002c007a24 */ /* 0x000fe200078e0200 */
[----:B------:R3:W1:Y:S01]  /*1210*/  LDSM.16.M88.4 R36, [R230+0x7100] ;  /* 0x00710000e624783b */ /* 0x0006620000000200 */
[----:B------:R-:W-:Y:S01]  /*1220*/  IMAD R233, R3, 0x2, R230 ;  /* 0x0000000203e97824 */ /* 0x000fe200078e02e6 */
[----:B------:R-:W-:Y:S01]  /*1230*/  IADD3 R235, R234, 0x3000, RZ ;  /* 0x00003000eaeb7810 */ /* 0x000fe20007ffe0ff */
[----:B------:R-:W-:Y:S01]  /*1240*/  IMAD.IADD R5, R5, 0x1, R0 ;  /* 0x0000000105057824 */ /* 0x000fe200078e0200 */
[----:B------:R3:W2:Y:S01]  /*1250*/  LDSM.16.M88.4 R32, [R230+0x9100] ;  /* 0x00910000e620783b */ /* 0x0006a20000000200 */
[----:B------:R-:W-:-:S02]  /*1260*/  IMAD R0, R17, c[0x0][0x218], RZ ;  /* 0x0000860011007a24 */ /* 0x000fc400078e02ff */
[C---:B------:R-:W-:Y:S01]  /*1270*/  IMAD.WIDE.U32 R48, R16.reuse, c[0x0][0x218], R4 ;  /* 0x0000860010307a25 */ /* 0x040fe200078e0004 */
[----:B------:R3:W4:Y:S03]  /*1280*/  LDSM.16.M88.4 R52, [R119+0x3900] ;  /* 0x003900007734783b */ /* 0x0007260000000200 */
[----:B------:R-:W-:Y:S01]  /*1290*/  IMAD R0, R16, c[0x0][0x21c], R0 ;  /* 0x0000870010007a24 */ /* 0x000fe200078e0200 */
[----:B------:R3:W-:Y:S01]  /*12a0*/  STL.64 [R1+0x10], R48 ;  /* 0x0000103001007387 */ /* 0x0007e20000100a00 */
[----:B------:R-:W-:Y:S02]  /*12b0*/  IMAD.IADD R112, R43, 0x1, -R2 ;  /* 0x000000012b707824 */ /* 0x000fe400078e0a02 */
[----:B------:R-:W-:Y:S01]  /*12c0*/  IMAD.IADD R51, R49, 0x1, R0 ;  /* 0x0000000131337824 */ /* 0x000fe200078e0200 */
[----:B------:R3:W1:Y:S01]  /*12d0*/  LDSM.16.M88.4 R80, [R119+0x4100] ;  /* 0x004100007750783b */ /* 0x0006620000000200 */
[----:B------:R-:W-:-:S03]  /*12e0*/  IMAD.MOV.U32 R2, RZ, RZ, 0x20 ;  /* 0x00000020ff027424 */ /* 0x000fc600078e00ff */
[----:B------:R3:W-:Y:S02]  /*12f0*/  STL [R1+0xc], R51 ;  /* 0x00000c3301007387 */ /* 0x0007e40000100800 */
[----:B------:R-:W-:Y:S02]  /*1300*/  SEL R4, R2, 0xffffffe0, !P2 ;  /* 0xffffffe002047807 */ /* 0x000fe40005000000 */
[----:B------:R3:W1:Y:S04]  /*1310*/  LDSM.16.M88.4 R88, [R119+0x4900] ;  /* 0x004900007758783b */ /* 0x0006680000000200 */
[----:B------:R3:W1:Y:S04]  /*1320*/  LDSM.16.M88.4 R96, [R119+0x5100] ;  /* 0x005100007760783b */ /* 0x0006680000000200 */
[----:B------:R3:W1:Y:S04]  /*1330*/  LDSM.16.M88.4 R104, [R119+0x5900] ;  /* 0x005900007768783b */ /* 0x0006680000000200 */
[----:B------:R3:W1:Y:S04]  /*1340*/  LDSM.16.M88.4 R120, [R119+0x6100] ;  /* 0x006100007778783b */ /* 0x0006680000000200 */
[----:B------:R3:W1:Y:S04]  /*1350*/  LDSM.16.M88.4 R128, [R119+0x6900] ;  /* 0x006900007780783b */ /* 0x0006680000000200 */
[----:B------:R3:W1:Y:S04]  /*1360*/  LDSM.16.M88.4 R28, [R233+0x7100] ;  /* 0x00710000e91c783b */ /* 0x0006680000000200 */
[----:B------:R3:W1:Y:S04]  /*1370*/  LDSM.16.M88.4 R24, [R233+0x9100] ;  /* 0x00910000e918783b */ /* 0x0006680000000200 */
[----:B------:R3:W1:Y:S04]  /*1380*/  LDSM.16.M88.4 R68, [R234] ;  /* 0x00000000ea44783b */ /* 0x0006680000000200 */
[----:B------:R3:W1:Y:S04]  /*1390*/  LDSM.16.M88.4 R84, [R234+0x800] ;  /* 0x00080000ea54783b */ /* 0x0006680000000200 */
[----:B------:R3:W1:Y:S04]  /*13a0*/  LDSM.16.M88.4 R92, [R234+0x1000] ;  /* 0x00100000ea5c783b */ /* 0x0006680000000200 */
[----:B------:R3:W1:Y:S04]  /*13b0*/  LDSM.16.M88.4 R100, [R234+0x1800] ;  /* 0x00180000ea64783b */ /* 0x0006680000000200 */
[----:B------:R3:W1:Y:S04]  /*13c0*/  LDSM.16.M88.4 R108, [R234+0x2000] ;  /* 0x00200000ea6c783b */ /* 0x0006680000000200 */
[----:B------:R3:W1:Y:S04]  /*13d0*/  LDSM.16.M88.4 R124, [R234+0x2800] ;  /* 0x00280000ea7c783b */ /* 0x0006680000000200 */
[----:B------:R3:W1:Y:S01]  /*13e0*/  LDSM.16.M88.4 R132, [R234+0x3000] ;  /* 0x00300000ea84783b */ /* 0x0006620000000200 */
[----:B------:R-:W-:Y:S05]  /*13f0*/  @!P1 BRA `(.L_x_0) ;  /* 0x000002f000009947 */ /* 0x000fea0003800000 */
[----:B--2-4-:R-:W-:Y:S01]  /*1400*/  IMAD R0, R42, c[0x0][0x208], RZ ;  /* 0x000082002a007a24 */ /* 0x014fe200078e02ff */
[----:B------:R-:W-:Y:S01]  /*1410*/  ISETP.GE.AND P3, PT, R46, c[0x0][0x1d4], PT ;  /* 0x000075002e007a0c */ /* 0x000fe20003f66270 */
[----:B------:R-:W-:-:S03]  /*1420*/  IMAD.WIDE.U32 R6, R41, c[0x0][0x208], RZ ;  /* 0x0000820029067a25 */ /* 0x000fc600078e00ff */
[----:B------:R-:W-:Y:S01]  /*1430*/  ISETP.LT.OR P6, PT, R23, 0x1, P3 ;  /* 0x000000011700780c */ /* 0x000fe20001fc1670 */
[----:B------:R-:W-:Y:S01]  /*1440*/  IMAD R0, R41, c[0x0][0x20c], R0 ;  /* 0x0000830029007a24 */ /* 0x000fe200078e0200 */
[C---:B------:R-:W-:Y:S01]  /*1450*/  ISETP.LT.OR P5, PT, R23.reuse, 0x11, P3 ;  /* 0x000000111700780c */ /* 0x040fe20001fa1670 */
[----:B------:R-:W-:Y:S01]  /*1460*/  IMAD.MOV.U32 R8, RZ, RZ, R50 ;  /* 0x000000ffff087224 */ /* 0x000fe200078e0032 */
[----:B------:R-:W-:Y:S01]  /*1470*/  ISETP.LT.OR P4, PT, R23, 0x21, P3 ;  /* 0x000000211700780c */ /* 0x000fe20001f81670 */
[----:B------:R-:W-:Y:S02]  /*1480*/  IMAD.MOV.U32 R9, RZ, RZ, R51 ;  /* 0x000000ffff097224 */ /* 0x000fe400078e0033 */
[----:B------:R-:W-:Y:S02]  /*1490*/  IMAD.IADD R0, R7, 0x1, R0 ;  /* 0x0000000107007824 */ /* 0x000fe400078e0200 */
[----:B------:R-:W-:Y:S02]  /*14a0*/  IMAD.MOV.U32 R8, RZ, RZ, R48 ;  /* 0x000000ffff087224 */ /* 0x000fe400078e0030 */
[----:B------:R-:W-:-:S02]  /*14b0*/  IMAD R0, R0, 0x70, RZ ;  /* 0x0000007000007824 */ /* 0x000fc400078e02ff */
[----:B------:R-:W-:Y:S01]  /*14c0*/  IMAD.WIDE.U32 R6, R6, 0x70, R8 ;  /* 0x0000007006067825 */ /* 0x000fe200078e0008 */
[----:B------:R2:W-:Y:S03]  /*14d0*/  STL.64 [R1+0x8], R8 ;  /* 0x0000080801007387 */ /* 0x0005e60000100a00 */
[----:B------:R-:W-:Y:S01]  /*14e0*/  IMAD.WIDE.U32 R14, R2, c[0x0][0x208], RZ ;  /* 0x00008200020e7a25 */ /* 0x000fe200078e00ff */
[----:B------:R-:W-:-:S03]  /*14f0*/  IADD3 R0, R7, R0, RZ ;  /* 0x0000000007007210 */ /* 0x000fc60007ffe0ff */
[----:B------:R-:W-:Y:S02]  /*1500*/  IMAD R5, R2, c[0x0][0x20c], RZ ;  /* 0x0000830002057a24 */ /* 0x000fe400078e02ff */
[----:B------:R-:W-:Y:S01]  /*1510*/  IMAD.SHL.U32 R2, R195, 0x2, RZ ;  /* 0x00000002c3027824 */ /* 0x000fe200078e00ff */
[----:B--2---:R-:W-:-:S04]  /*1520*/  LEA R8, P1, R6, c[0x0][0x1f8], 0x1 ;  /* 0x00007e0006087a11 */ /* 0x004fc800078208ff */
[----:B------:R-:W-:Y:S01]  /*1530*/  LEA.HI.X R9, R6, c[0x0][0x1fc], R0, 0x1, P1 ;  /* 0x00007f0006097a11 */ /* 0x000fe200008f0c00 */
[----:B------:R-:W-:Y:S01]  /*1540*/  IMAD.IADD R0, R15, 0x1, R5 ;  /* 0x000000010f007824 */ /* 0x000fe200078e0205 */
[----:B------:R-:W-:-:S03]  /*1550*/  IADD3 R6, P2, R8, R14, RZ ;  /* 0x0000000e08067210 */ /* 0x000fc60007f5e0ff */
[----:B------:R-:W-:Y:S01]  /*1560*/  @!PT LDS RZ, [RZ] ;  /* 0x00000000fffff984 */ /* 0x000fe20000000800 */
[----:B------:R-:W-:Y:S01]  /*1570*/  @!PT LDS RZ, [RZ] ;  /* 0x00000000fffff984 */ /* 0x000fe20000000800 */
[----:B------:R-:W-:Y:S01]  /*1580*/  @!PT LDS RZ, [RZ] ;  /* 0x00000000fffff984 */ /* 0x000fe20000000800 */
[----:B------:R2:W-:Y:S01]  /*1590*/  LDGSTS.E.BYPASS.LTC128B.128 [R2+0x100], [R8.64], !P6 ;  /* 0x0010000008027fae */ /* 0x0005e2000f101d48 */
[-C--:B------:R-:W-:Y:S01]  /*15a0*/  IADD3 R12, P1, R6, R14.reuse, RZ ;  /* 0x0000000e060c7210 */ /* 0x080fe20007f3e0ff */
[----:B------:R-:W-:Y:S01]  /*15b0*/  IMAD.X R7, R0, 0x1, R9, P2 ;  /* 0x0000000100077824 */ /* 0x000fe200010e0609 */
[----:B------:R-:W-:Y:S02]  /*15c0*/  ISETP.LT.OR P6, PT, R23, 0x31, P3 ;  /* 0x000000311700780c */ /* 0x000fe40001fc1670 */
[----:B------:R-:W-:Y:S02]  /*15d0*/  IADD3 R10, P2, R12, R14, RZ ;  /* 0x0000000e0c0a7210 */ /* 0x000fe40007f5e0ff */
[----:B------:R-:W-:Y:S01]  /*15e0*/  IADD3.X R13, R7, R0, RZ, P1, !PT ;  /* 0x00000000070d7210 */ /* 0x000fe20000ffe4ff */
[----:B------:R4:W-:Y:S01]  /*15f0*/  LDGSTS.E.BYPASS.LTC128B.128 [R2+0x900], [R6.64], !P5 ;  /* 0x0090000006027fae */ /* 0x0009e2000e901d48 */
[----:B------:R-:W-:-:S03]  /*1600*/  ISETP.LT.OR P5, PT, R23, 0x41, P3 ;  /* 0x000000411700780c */ /* 0x000fc60001fa1670 */
[----:B------:R-:W-:Y:S01]  /*1610*/  IMAD.X R11, R13, 0x1, R0, P2 ;  /* 0x000000010d0b7824 */ /* 0x000fe200010e0600 */
[----:B------:R5:W-:Y:S01]  /*1620*/  LDGSTS.E.BYPASS.LTC128B.128 [R2+0x1100], [R12.64], !P4 ;  /* 0x011000000c027fae */ /* 0x000be2000e101d48 */
[C---:B------:R-:W-:Y:S02]  /*1630*/  ISETP.LT.OR P4, PT, R23.reuse, 0x51, P3 ;  /* 0x000000511700780c */ /* 0x040fe40001f81670 */
[----:B------:R-:W-:Y:S01]  /*1640*/  ISETP.LT.OR P3, PT, R23, 0x61, P3 ;  /* 0x000000611700780c */ /* 0x000fe20001f61670 */
[----:B------:R3:W-:Y:S01]  /*1650*/  LDGSTS.E.BYPASS.LTC128B.128 [R2+0x1900], [R10.64], !P6 ;  /* 0x019000000a027fae */ /* 0x0007e2000f101d48 */
[----:B--2---:R-:W-:-:S05]  /*1660*/  IADD3 R8, P1, R10, R14, RZ ;  /* 0x0000000e0a087210 */ /* 0x004fca0007f3e0ff */
[----:B------:R-:W-:Y:S01]  /*1670*/  IMAD.X R9, R11, 0x1, R0, P1 ;  /* 0x000000010b097824 */ /* 0x000fe200008e0600 */
[----:B----4-:R-:W-:-:S04]  /*1680*/  IADD3 R6, P2, R8, R14, RZ ;  /* 0x0000000e08067210 */ /* 0x010fc80007f5e0ff */
[----:B------:R3:W-:Y:S01]  /*1690*/  LDGSTS.E.BYPASS.LTC128B.128 [R2+0x2100], [R8.64], !P5 ;  /* 0x0210000008027fae */ /* 0x0007e2000e901d48 */
[----:B------:R-:W-:Y:S02]  /*16a0*/  IADD3.X R7, R9, R0, RZ, P2, !PT ;  /* 0x0000000009077210 */ /* 0x000fe400017fe4ff */
[----:B-----5:R-:W-:-:S03]  /*16b0*/  IADD3 R12, P1, R6, R14, RZ ;  /* 0x0000000e060c7210 */ /* 0x020fc60007f3e0ff */
[----:B------:R3:W-:Y:S02]  /*16c0*/  LDGSTS.E.BYPASS.LTC128B.128 [R2+0x2900], [R6.64], !P4 ;  /* 0x0290000006027fae */ /* 0x0007e4000e101d48 */
[----:B------:R-:W-:-:S05]  /*16d0*/  IMAD.X R13, R7, 0x1, R0, P1 ;  /* 0x00000001070d7824 */ /* 0x000fca00008e0600 */
[----:B------:R3:W-:Y:S03]  /*16e0*/  LDGSTS.E.BYPASS.LTC128B.128 [R2+0x3100], [R12.64], !P3 ;  /* 0x031000000c027fae */ /* 0x0007e6000d901d48 */
.L_x_0:
[----:B--2-4-:R-:W-:Y:S01]  /*16f0*/  LOP3.LUT P1, RZ, R40, 0x4, RZ, 0xc0, !PT ;  /* 0x0000000428ff7812 */ /* 0x014fe2000782c0ff */
[-C--:B-1-3--:R-:W-:Y:S01]  /*1700*/  HMMA.16816.F32.BF16 R8, R36, R52.reuse, RZ ;  /* 0x000000342408723c */ /* 0x08afe200000418ff */
[----:B------:R-:W-:Y:S01]  /*1710*/  MOV R0, 0x40 ;  /* 0x0000004000007802 */ /* 0x000fe20000000f00 */
[----:B------:R-:W0:Y:S01]  /*1720*/  LDGDEPBAR ;  /* 0x00000000000079af */ /* 0x000e220000000000 */
[----:B------:R-:W-:Y:S02]  /*1730*/  LEA R231, R4, R230, 0x1 ;  /* 0x000000e604e77211 */ /* 0x000fe400078e08ff */
[----:B------:R-:W-:Y:S02]  /*1740*/  SEL R0, R0, 0xffffffc0, !P1 ;  /* 0xffffffc000007807 */ /* 0x000fe40004800000 */
[----:B------:R-:W-:Y:S01]  /*1750*/  LEA R232, R3, R231, 0x1 ;  /* 0x000000e703e87211 */ /* 0x000fe200078e08ff */
[----:B------:R-:W-:Y:S01]  /*1760*/  LDSM.16.M88.4 R20, [R231+0x7100] ;  /* 0x00710000e714783b */ /* 0x000fe20000000200 */
[-C--:B------:R-:W-:Y:S01]  /*1770*/  IADD3 R229, R119, R0.reuse, RZ ;  /* 0x0000000077e57210 */ /* 0x080fe20007ffe0ff */
[----:B------:R-:W-:Y:S01]  /*1780*/  HMMA.16816.F32.BF16 R48, R32, R52, RZ ;  /* 0x000000342030723c */ /* 0x000fe200000418ff */
[----:B------:R-:W-:Y:S01]  /*1790*/  IADD3 R228, R234, R0, RZ ;  /* 0x00000000eae47210 */ /* 0x000fe20007ffe0ff */
[----:B------:R-:W-:Y:S01]  /*17a0*/  LDSM.16.M88.4 R16, [R231+0x9100] ;  /* 0x00910000e710783b */ /* 0x000fe20000000200 */
[----:B------:R-:W-:-:S03]  /*17b0*/  ISETP.GE.AND P1, PT, R194, 0x71, PT ;  /* 0x00000071c200780c */ /* 0x000fc60003f26270 */
[----:B------:R-:W1:Y:S02]  /*17c0*/  LDSM.16.M88.4 R40, [R229+0x3900] ;  /* 0x00390000e528783b */ /* 0x000e640000000200 */
[----:B------:R-:W-:Y:S02]  /*17d0*/  HMMA.16816.F32.BF16 R64, R36, R54, RZ ;  /* 0x000000362440723c */ /* 0x000fe400000418ff */
[----:B------:R-:W-:Y:S04]  /*17e0*/  LDSM.16.M88.4 R12, [R232+0x7100] ;  /* 0x00710000e80c783b */ /* 0x000fe80000000200 */
[----:B------:R-:W2:Y:S02]  /*17f0*/  LDSM.16.M88.4 R44, [R228] ;  /* 0x00000000e42c783b */ /* 0x000ea40000000200 */
[-C--:B------:R-:W-:Y:S02]  /*1800*/  HMMA.16816.F32.BF16 R56, R28, R68.reuse, R8 ;  /* 0x000000441c38723c */ /* 0x080fe40000041808 */
[----:B------:R-:W3:Y:S06]  /*1810*/  LDSM.16.M88.4 R8, [R232+0x9100] ;  /* 0x00910000e808783b */ /* 0x000eec0000000200 */
[----:B------:R-:W-:Y:S11]  /*1820*/  HMMA.16816.F32.BF16 R48, R24, R68, R48 ;  /* 0x000000441830723c */ /* 0x000ff60000041830 */
[----:B------:R-:W-:Y:S05]  /*1830*/  @!UPT UIADD3 URZ, URZ, URZ, URZ ;  /* 0x0000003f3f3ff290 */ /* 0x000fea000fffe03f */
[----:B-1----:R-:W-:Y:S08]  /*1840*/  HMMA.16816.F32.BF16 R60, R20, R40, R56 ;  /* 0x00000028143c723c */ /* 0x002ff00000041838 */
[----:B------:R-:W-:Y:S08]  /*1850*/  HMMA.16816.F32.BF16 R56, R32, R54, RZ ;  /* 0x000000362038723c */ /* 0x000ff000000418ff */
[----:B------:R-:W-:Y:S08]  /*1860*/  HMMA.16816.F32.BF16 R48, R16, R40, R48 ;  /* 0x000000281030723c */ /* 0x000ff00000041830 */
[----:B------:R-:W-:Y:S08]  /*1870*/  HMMA.16816.F32.BF16 R52, R28, R70, R64 ;  /* 0x000000461c34723c */ /* 0x000ff00000041840 */
[----:B--2---:R-:W-:Y:S08]  /*1880*/  HMMA.16816.F32.BF16 R72, R12, R44, R60 ;  /* 0x0000002c0c48723c */ /* 0x004ff0000004183c */
[----:B------:R-:W-:Y:S08]  /*1890*/  HMMA.16816.F32.BF16 R60, R36, R80, RZ ;  /* 0x00000050243c723c */ /* 0x000ff000000418ff */
[----:B------:R-:W-:Y:S08]  /*18a0*/  HMMA.16816.F32.BF16 R64, R24, R70, R56 ;  /* 0x000000461840723c */ /* 0x000ff00000041838 */
[----:B---3--:R-:W-:Y:S01]  /*18b0*/  HMMA.16816.F32.BF16 R76, R8, R44, R48 ;  /* 0x0000002c084c723c */ /* 0x008fe20000041830 */
[----:B------:R-:W1:Y:S01]  /*18c0*/  LDSM.16.M88.4 R48, [R229+0x4100] ;  /* 0x00410000e530783b */ /* 0x000e620000000200 */
[----:B------:R-:W-:-:S04]  /*18d0*/  FMUL.FTZ R0, R72, c[0x0][0x320] ;  /* 0x0000c80048007a20 */ /* 0x000fc80000410000 */
[----:B------:R2:W3:Y:S02]  /*18e0*/  MUFU.TANH R188, R0 ;  /* 0x0000000000bc7308 */ /* 0x0004e40000002400 */
[----:B------:R-:W-:Y:S08]  /*18f0*/  HMMA.16816.F32.BF16 R52, R20, R42, R52 ;  /* 0x0000002a1434723c */ /* 0x000ff00000041834 */
[----:B------:R-:W-:Y:S01]  /*1900*/  HMMA.16816.F32.BF16 R56, R32, R80, RZ ;  /* 0x000000502038723c */ /* 0x000fe200000418ff */
[----:B--2---:R-:W-:-:S07]  /*1910*/  FMUL.FTZ R0, R73, c[0x0][0x320] ;  /* 0x0000c80049007a20 */ /* 0x004fce0000410000 */
[----:B------:R-:W-:Y:S01]  /*1920*/  HMMA.16816.F32.BF16 R60, R28, R84, R60 ;  /* 0x000000541c3c723c */ /* 0x000fe2000004183c */
[----:B------:R2:W4:Y:S07]  /*1930*/  MUFU.TANH R187, R0 ;  /* 0x0000000000bb7308 */ /* 0x00052e0000002400 */
[----:B------:R-:W-:Y:S01]  /*1940*/  HMMA.16816.F32.BF16 R64, R16, R42, R64 ;  /* 0x0000002a1040723c */ /* 0x000fe20000041840 */
[----:B------:R-:W5:Y:S07]  /*1950*/  LDSM.16.M88.4 R40, [R228+0x800] ;  /* 0x00080000e428783b */ /* 0x000f6e0000000200 */
[----:B------:R-:W-:Y:S01]  /*1960*/  HMMA.16816.F32.BF16 R68, R12, R46, R52 ;  /* 0x0000002e0c44723c */ /* 0x000fe20000041834 */
[----:B--2---:R-:W-:-:S04]  /*1970*/  FMUL.FTZ R0, R74, c[0x0][0x320] ;  /* 0x0000c8004a007a20 */ /* 0x004fc80000410000 */
[----:B------:R2:W1:Y:S03]  /*1980*/  MUFU.TANH R186, R0 ;  /* 0x0000000000ba7308 */ /* 0x0004660000002400 */
[----:B------:R-:W-:Y:S08]  /*1990*/  HMMA.16816.F32.BF16 R52, R24, R84, R56 ;  /* 0x000000541834723c */ /* 0x000ff00000041838 */
[----:B------:R-:W-:Y:S01]  /*19a0*/  HMMA.16816.F32.BF16 R56, R36, R82, RZ ;  /* 0x000000522438723c */ /* 0x000fe200000418ff */
[----:B--2---:R-:W-:-:S07]  /*19b0*/  FMUL.FTZ R0, R75, c[0x0][0x320] ;  /* 0x0000c8004b007a20 */ /* 0x004fce0000410000 */
[----:B-1----:R-:W-:Y:S01]  /*19c0*/  HMMA.16816.F32.BF16 R60, R20, R48, R60 ;  /* 0x00000030143c723c */ /* 0x002fe2000004183c */
[----:B------:R1:W2:Y:S07]  /*19d0*/  MUFU.TANH R185, R0 ;  /* 0x0000000000b97308 */ /* 0x0002ae0000002400 */
[----:B------:R-:W-:Y:S08]  /*19e0*/  HMMA.16816.F32.BF16 R72, R8, R46, R64 ;  /* 0x0000002e0848723c */ /* 0x000ff00000041840 */
[----:B------:R-:W-:Y:S01]  /*19f0*/  HMMA.16816.F32.BF16 R64, R32, R82, RZ ;  /* 0x000000522040723c */ /* 0x000fe200000418ff */
[----:B-1----:R-:W-:-:S04]  /*1a00*/  FMUL.FTZ R0, R76, c[0x0][0x320] ;  /* 0x0000c8004c007a20 */ /* 0x002fc80000410000 */
[----:B------:R1:W1:Y:S03]  /*1a10*/  MUFU.TANH R184, R0 ;  /* 0x0000000000b87308 */ /* 0x0002660000002400 */
[----:B------:R-:W-:Y:S08]  /*1a20*/  HMMA.16816.F32.BF16 R44, R16, R48, R52 ;  /* 0x00000030102c723c */ /* 0x000ff00000041834 */
[----:B------:R-:W-:Y:S01]  /*1a30*/  HMMA.16816.F32.BF16 R52, R28, R86, R56 ;  /* 0x000000561c34723c */ /* 0x000fe20000041838 */
[----:B-1----:R-:W-:-:S07]  /*1a40*/  FMUL.FTZ R0, R77, c[0x0][0x320] ;  /* 0x0000c8004d007a20 */ /* 0x002fce0000410000 */
[----:B------:R-:W-:Y:S01]  /*1a50*/  HMMA.16816.F32.BF16 R64, R24, R86, R64 ;  /* 0x000000561840723c */ /* 0x000fe20000041840 */
[----:B------:R1:W1:Y:S07]  /*1a60*/  MUFU.TANH R183, R0 ;  /* 0x0000000000b77308 */ /* 0x00026e0000002400 */
[----:B------:R-:W-:Y:S08]  /*1a70*/  HMMA.16816.F32.BF16 R56, R32, R88, RZ ;  /* 0x000000582038723c */ /* 0x000ff000000418ff */
[----:B------:R-:W-:Y:S01]  /*1a80*/  HMMA.16816.F32.BF16 R52, R20, R50, R52 ;  /* 0x000000321434723c */ /* 0x000fe20000041834 */
[----:B-1----:R-:W-:-:S04]  /*1a90*/  FMUL.FTZ R0, R78, c[0x0][0x320] ;  /* 0x0000c8004e007a20 */ /* 0x002fc80000410000 */
[----:B------:R1:W1:Y:S03]  /*1aa0*/  MUFU.TANH R179, R0 ;  /* 0x0000000000b37308 */ /* 0x0002660000002400 */
[----:B------:R-:W-:Y:S01]  /*1ab0*/  HMMA.16816.F32.BF16 R64, R16, R50, R64 ;  /* 0x000000321040723c */ /* 0x000fe20000041840 */
[----:B------:R-:W-:Y:S01]  /*1ac0*/  LDSM.16.M88.4 R48, [R228+0x1000] ;  /* 0x00100000e430783b */ /* 0x000fe20000000200 */
[----:B-1----:R-:W-:-:S06]  /*1ad0*/  FMUL.FTZ R0, R79, c[0x0][0x320] ;  /* 0x0000c8004f007a20 */ /* 0x002fcc0000410000 */
[----:B-----5:R-:W-:Y:S01]  /*1ae0*/  HMMA.16816.F32.BF16 R76, R8, R40, R44 ;  /* 0x00000028084c723c */ /* 0x020fe2000004182c */
[----:B------:R-:W1:Y:S01]  /*1af0*/  LDSM.16.M88.4 R44, [R229+0x4900] ;  /* 0x00490000e52c783b */ /* 0x000e620000000200 */
[----:B------:R5:W1:Y:S02]  /*1b00*/  MUFU.TANH R180, R0 ;  /* 0x0000000000b47308 */ /* 0x000a640000002400 */
[----:B-----5:R-:W-:-:S06]  /*1b10*/  FMUL.FTZ R0, R68, c[0x0][0x320] ;  /* 0x0000c80044007a20 */ /* 0x020fcc0000410000 */
[----:B------:R5:W1:Y:S02]  /*1b20*/  MUFU.TANH R182, R0 ;  /* 0x0000000000b67308 */ /* 0x000a640000002400 */
[----:B-----5:R-:W-:-:S06]  /*1b30*/  FMUL.FTZ R0, R69, c[0x0][0x320] ;  /* 0x0000c80045007a20 */ /* 0x020fcc0000410000 */
[----:B------:R5:W1:Y:S02]  /*1b40*/  MUFU.TANH R181, R0 ;  /* 0x0000000000b57308 */ /* 0x000a640000002400 */
[----:B-----5:R-:W-:-:S06]  /*1b50*/  FMUL.FTZ R0, R70, c[0x0][0x320] ;  /* 0x0000c80046007a20 */ /* 0x020fcc0000410000 */
[----:B------:R5:W1:Y:S02]  /*1b60*/  MUFU.TANH R178, R0 ;  /* 0x0000000000b27308 */ /* 0x000a640000002400 */
[----:B-----5:R-:W-:Y:S02]  /*1b70*/  FMUL.FTZ R0, R71, c[0x0][0x320] ;  /* 0x0000c80047007a20 */ /* 0x020fe40000410000 */
[----:B------:R-:W-:Y:S04]  /*1b80*/  HMMA.16816.F32.BF16 R68, R12, R40, R60 ;  /* 0x000000280c44723c */ /* 0x000fe8000004183c */
[----:B------:R5:W1:Y:S04]  /*1b90*/  MUFU.TANH R177, R0 ;  /* 0x0000000000b17308 */ /* 0x000a680000002400 */
[----:B------:R-:W-:Y:S01]  /*1ba0*/  HMMA.16816.F32.BF16 R60, R36, R88, RZ ;  /* 0x00000058243c723c */ /* 0x000fe200000418ff */
[----:B-----5:R-:W-:-:S04]  /*1bb0*/  FMUL.FTZ R0, R72, c[0x0][0x320] ;  /* 0x0000c80048007a20 */ /* 0x020fc80000410000 */
[----:B------:R5:W1:Y:S11]  /*1bc0*/  MUFU.TANH R176, R0 ;  /* 0x0000000000b07308 */ /* 0x000a760000002400 */
[----:B------:R-:W-:Y:S08]  /*1bd0*/  @!UPT UIADD3 URZ, URZ, URZ, URZ ;  /* 0x0000003f3f3ff290 */ /* 0x000ff0000fffe03f */
[----:B------:R-:W-:Y:S01]  /*1be0*/  HMMA.16816.F32.BF16 R60, R28, R92, R60 ;  /* 0x0000005c1c3c723c */ /* 0x000fe2000004183c */
[----:B-----5:R-:W-:-:S04]  /*1bf0*/  FMUL.FTZ R0, R73, c[0x0][0x320] ;  /* 0x0000c80049007a20 */ /* 0x020fc80000410000 */
[----:B------:R5:W2:Y:S11]  /*1c00*/  MUFU.TANH R175, R0 ;  /* 0x0000000000af7308 */ /* 0x000ab60000002400 */
[----:B------:R-:W-:Y:S08]  /*1c10*/  @!UPT UIADD3 URZ, URZ, URZ, URZ ;  /* 0x0000003f3f3ff290 */ /* 0x000ff0000fffe03f */
[----:B-1----:R-:W-:Y:S01]  /*1c20*/  HMMA.16816.F32.BF16 R60, R20, R44, R60 ;  /* 0x0000002c143c723c */ /* 0x002fe2000004183c */
[----:B-----5:R-:W-:-:S04]  /*1c30*/  FMUL.FTZ R0, R74, c[0x0][0x320] ;  /* 0x0000c8004a007a20 */ /* 0x020fc80000410000 */
[----:B------:R1:W1:Y:S02]  /*1c40*/  MUFU.TANH R171, R0 ;  /* 0x0000000000ab7308 */ /* 0x0002640000002400 */
[----:B-1----:R-:W-:Y:S02]  /*1c50*/  FMUL.FTZ R0, R75, c[0x0][0x320] ;  /* 0x0000c8004b007a20 */ /* 0x002fe40000410000 */
[----:B------:R-:W-:Y:S04]  /*1c60*/  HMMA.16816.F32.BF16 R72, R8, R42, R64 ;  /* 0x0000002a0848723c */ /* 0x000fe80000041840 */
[----:B------:R1:W1:Y:S04]  /*1c70*/  MUFU.TANH R172, R0 ;  /* 0x0000000000ac7308 */ /* 0x0002680000002400 */
[----:B------:R-:W-:Y:S01]  /*1c80*/  HMMA.16816.F32.BF16 R64, R32, R90, RZ ;  /* 0x0000005a2040723c */ /* 0x000fe200000418ff */
[----:B-1----:R-:W-:-:S04]  /*1c90*/  FMUL.FTZ R0, R68, c[0x0][0x320] ;  /* 0x0000c80044007a20 */ /* 0x002fc80000410000 */
[----:B------:R1:W1:Y:S11]  /*1ca0*/  MUFU.TANH R174, R0 ;  /* 0x0000000000ae7308 */ /* 0x0002760000002400 */
[----:B------:R-:W-:Y:S08]  /*1cb0*/  @!UPT UIADD3 URZ, URZ, URZ, URZ ;  /* 0x0000003f3f3ff290 */ /* 0x000ff0000fffe03f */
[----:B------:R-:W-:Y:S01]  /*1cc0*/  HMMA.16816.F32.BF16 R64, R24, R94, R64 ;  /* 0x0000005e1840723c */ /* 0x000fe20000041840 */
[----:B-1----:R-:W-:-:S04]  /*1cd0*/  FMUL.FTZ R0, R69, c[0x0][0x320] ;  /* 0x0000c80045007a20 */ /* 0x002fc80000410000 */
[----:B------:R1:W1:Y:S11]  /*1ce0*/  MUFU.TANH R173, R0 ;  /* 0x0000000000ad7308 */ /* 0x0002760000002400 */
[----:B------:R-:W-:Y:S08]  /*1cf0*/  @!UPT UIADD3 URZ, URZ, URZ, URZ ;  /* 0x0000003f3f3ff290 */ /* 0x000ff0000fffe03f */
[----:B------:R-:W-:Y:S01]  /*1d00*/  HMMA.16816.F32.BF16 R64, R16, R46, R64 ;  /* 0x0000002e1040723c */ /* 0x000fe20000041840 */
[----:B-1----:R-:W-:-:S04]  /*1d10*/  FMUL.FTZ R0, R70, c[0x0][0x320] ;  /* 0x0000c80046007a20 */ /* 0x002fc80000410000 */
[----:B------:R1:W1:Y:S02]  /*1d20*/  MUFU.TANH R170, R0 ;  /* 0x0000000000aa7308 */ /* 0x0002640000002400 */
[----:B-1----:R-:W-:Y:S02]  /*1d30*/  FMUL.FTZ R0, R71, c[0x0][0x320] ;  /* 0x0000c80047007a20 */ /* 0x002fe40000410000 */
[----:B------:R-:W-:Y:S04]  /*1d40*/  HMMA.16816.F32.BF16 R68, R12, R42, R52 ;  /* 0x0000002a0c44723c */ /* 0x000fe80000041834 */
[----:B------:R1:W1:Y:S04]  /*1d50*/  MUFU.TANH R169, R0 ;  /* 0x0000000000a97308 */ /* 0x0002680000002400 */
[----:B------:R-:W-:Y:S08]  /*1d60*/  HMMA.16816.F32.BF16 R52, R24, R92, R56 ;  /* 0x0000005c1834723c */ /* 0x000ff00000041838 */
[----:B------:R-:W-:Y:S01]  /*1d70*/  HMMA.16816.F32.BF16 R56, R36, R90, RZ ;  /* 0x0000005a2438723c */ /* 0x000fe200000418ff */
[----:B-1----:R-:W-:-:S04]  /*1d80*/  FMUL.FTZ R0, R76, c[0x0][0x320] ;  /* 0x0000c8004c007a20 */ /* 0x002fc80000410000 */
[----:B------:R1:W1:Y:S11]  /*1d90*/  MUFU.TANH R168, R0 ;  /* 0x0000000000a87308 */ /* 0x0002760000002400 */
[----:B------:R-:W-:Y:S01]  /*1da0*/  HMMA.16816.F32.BF16 R40, R16, R44, R52 ;  /* 0x0000002c1028723c */ /* 0x000fe20000041834 */
[----:B-1----:R-:W-:-:S07]  /*1db0*/  FMUL.FTZ R0, R77, c[0x0][0x320] ;  /* 0x0000c8004d007a20 */ /* 0x002fce0000410000 */
[----:B------:R-:W-:Y:S01]  /*1dc0*/  HMMA.16816.F32.BF16 R52, R28, R94, R56 ;  /* 0x0000005e1c34723c */ /* 0x000fe20000041838 */
[----:B------:R1:W1:Y:S07]  /*1dd0*/  MUFU.TANH R167, R0 ;  /* 0x0000000000a77308 */ /* 0x00026e0000002400 */
[----:B------:R-:W-:Y:S01]  /*1de0*/  HMMA.16816.F32.BF16 R56, R32, R96, RZ ;  /* 0x000000602038723c */ /* 0x000fe200000418ff */
[----:B-1----:R-:W-:-:S04]  /*1df0*/  FMUL.FTZ R0, R78, c[0x0][0x320] ;  /* 0x0000c8004e007a20 */ /* 0x002fc80000410000 */
[----:B------:R1:W1:Y:S02]  /*1e00*/  MUFU.TANH R163, R0 ;  /* 0x0000000000a37308 */ /* 0x0002640000002400 */
[----:B-1----:R-:W-:Y:S02]  /*1e10*/  FMUL.FTZ R0, R79, c[0x0][0x320] ;  /* 0x0000c8004f007a20 */ /* 0x002fe40000410000 */
[----:B------:R-:W-:Y:S04]  /*1e20*/  HMMA.16816.F32.BF16 R76, R8, R48, R40 ;  /* 0x00000030084c723c */ /* 0x000fe80000041828 */
[----:B------:R1:W1:Y:S04]  /*1e30*/  MUFU.TANH R164, R0 ;  /* 0x0000000000a47308 */ /* 0x0002680000002400 */
[----:B------:R-:W-:Y:S01]  /*1e40*/  HMMA.16816.F32.BF16 R40, R20, R46, R52 ;  /* 0x0000002e1428723c */ /* 0x000fe20000041834 */
[----:B------:R-:W5:Y:S07]  /*1e50*/  LDSM.16.M88.4 R52, [R229+0x5100] ;  /* 0x00510000e534783b */ /* 0x000f6e0000000200 */
[----:B------:R-:W-:Y:S01]  /*1e60*/  HMMA.16816.F32.BF16 R44, R24, R100, R56 ;  /* 0x00000064182c723c */ /* 0x000fe20000041838 */
[----:B-1----:R-:W-:-:S04]  /*1e70*/  FMUL.FTZ R0, R68, c[0x0][0x320] ;  /* 0x0000c80044007a20 */ /* 0x002fc80000410000 */
[----:B------:R1:W1:Y:S02]  /*1e80*/  MUFU.TANH R166, R0 ;  /* 0x0000000000a67308 */ /* 0x0002640000002400 */
[----:B-1----:R-:W-:-:S06]  /*1e90*/  FMUL.FTZ R0, R69, c[0x0][0x320] ;  /* 0x0000c80045007a20 */ /* 0x002fcc0000410000 */
[----:B------:R1:W1:Y:S11]  /*1ea0*/  MUFU.TANH R165, R0 ;  /* 0x0000000000a57308 */ /* 0x0002760000002400 */
[----:B-----5:R-:W-:Y:S01]  /*1eb0*/  HMMA.16816.F32.BF16 R44, R16, R52, R44 ;  /* 0x00000034102c723c */ /* 0x020fe2000004182c */
[----:B-1----:R-:W-:-:S04]  /*1ec0*/  FMUL.FTZ R0, R70, c[0x0][0x320] ;  /* 0x0000c80046007a20 */ /* 0x002fc80000410000 */
        /* <DEDUP_REMOVED lines=14> */
[----:B------:R1:W1:Y:S03]  /*1fb0*/  MUFU.TANH R118, R0 ;  /* 0x0000000000767308 */ /* 0x0002660000002400 */
[----:B------:R-:W-:Y:S01]  /*1fc0*/  HMMA.16816.F32.BF16 R60, R32, R98, RZ ;  /* 0x00000062203c723c */ /* 0x000fe200000418ff */
[----:B-1----:R-:W-:-:S07]  /*1fd0*/  FMUL.FTZ R0, R75, c[0x0][0x320] ;  /* 0x0000c8004b007a20 */ /* 0x002fce0000410000 */
[----:B------:R-:W-:Y:S01]  /*1fe0*/  HMMA.16816.F32.BF16 R72, R8, R50, R64 ;  /* 0x000000320848723c */ /* 0x000fe20000041840 */
[----:B------:R1:W1:Y:S11]  /*1ff0*/  MUFU.TANH R155, R0 ;  /* 0x00000000009b7308 */ /* 0x0002760000002400 */
[----:B------:R-:W-:Y:S04]  /*2000*/  @!UPT UIADD3 URZ, URZ, URZ, URZ ;  /* 0x0000003f3f3ff290 */ /* 0x000fe8000fffe03f */
[----:B------:R-:W-:Y:S08]  /*2010*/  HMMA.16816.F32.BF16 R64, R24, R102, R60 ;  /* 0x000000661840723c */ /* 0x000ff0000004183c */
[----:B------:R-:W-:Y:S01]  /*2020*/  HMMA.16816.F32.BF16 R60, R36, R104, RZ ;  /* 0x00000068243c723c */ /* 0x000fe200000418ff */
[----:B-1----:R-:W-:-:S04]  /*2030*/  FMUL.FTZ R0, R68, c[0x0][0x320] ;  /* 0x0000c80044007a20 */ /* 0x002fc80000410000 */
[----:B------:R1:W1:Y:S11]  /*2040*/  MUFU.TANH R157, R0 ;  /* 0x00000000009d7308 */ /* 0x0002760000002400 */
[----:B------:R-:W-:Y:S01]  /*2050*/  HMMA.16816.F32.BF16 R64, R16, R54, R64 ;  /* 0x000000361040723c */ /* 0x000fe20000041840 */
[----:B-1----:R-:W-:-:S07]  /*2060*/  FMUL.FTZ R0, R69, c[0x0][0x320] ;  /* 0x0000c80045007a20 */ /* 0x002fce0000410000 */
[----:B------:R-:W-:Y:S01]  /*2070*/  HMMA.16816.F32.BF16 R60, R28, R108, R60 ;  /* 0x0000006c1c3c723c */ /* 0x000fe2000004183c */
[----:B------:R1:W1:Y:S02]  /*2080*/  MUFU.TANH R156, R0 ;  /* 0x00000000009c7308 */ /* 0x0002640000002400 */
[----:B-1----:R-:W-:-:S06]  /*2090*/  FMUL.FTZ R0, R70, c[0x0][0x320] ;  /* 0x0000c80046007a20 */ /* 0x002fcc0000410000 */
[----:B------:R1:W1:Y:S02]  /*20a0*/  MUFU.TANH R152, R0 ;  /* 0x0000000000987308 */ /* 0x0002640000002400 */
[----:B-1----:R-:W-:Y:S02]  /*20b0*/  FMUL.FTZ R0, R71, c[0x0][0x320] ;  /* 0x0000c80047007a20 */ /* 0x002fe40000410000 */
[----:B------:R-:W-:Y:S01]  /*20c0*/  HMMA.16816.F32.BF16 R68, R12, R50, R40 ;  /* 0x000000320c44723c */ /* 0x000fe20000041828 */
[----:B------:R-:W1:Y:S03]  /*20d0*/  LDSM.16.M88.4 R40, [R228+0x1800] ;  /* 0x00180000e428783b */ /* 0x000e660000000200 */
[----:B------:R5:W1:Y:S04]  /*20e0*/  MUFU.TANH R151, R0 ;  /* 0x0000000000977308 */ /* 0x000a680000002400 */
[----:B------:R-:W-:Y:S01]  /*20f0*/  HMMA.16816.F32.BF16 R48, R36, R98, RZ ;  /* 0x000000622430723c */ /* 0x000fe200000418ff */
[----:B-----5:R-:W-:-:S04]  /*2100*/  FMUL.FTZ R0, R76, c[0x0][0x320] ;  /* 0x0000c8004c007a20 */ /* 0x020fc80000410000 */
[----:B------:R5:W1:Y:S11]  /*2110*/  MUFU.TANH R148, R0 ;  /* 0x0000000000947308 */ /* 0x000a760000002400 */
[----:B------:R-:W-:Y:S08]  /*2120*/  @!UPT UIADD3 URZ, URZ, URZ, URZ ;  /* 0x0000003f3f3ff290 */ /* 0x000ff0000fffe03f */
[----:B------:R-:W-:Y:S01]  /*2130*/  HMMA.16816.F32.BF16 R48, R28, R102, R48 ;  /* 0x000000661c30723c */ /* 0x000fe20000041830 */
[----:B-----5:R-:W-:-:S04]  /*2140*/  FMUL.FTZ R0, R77, c[0x0][0x320] ;  /* 0x0000c8004d007a20 */ /* 0x020fc80000410000 */
[----:B------:R5:W1:Y:S11]  /*2150*/  MUFU.TANH R147, R0 ;  /* 0x0000000000937308 */ /* 0x000a760000002400 */
[----:B------:R-:W-:Y:S08]  /*2160*/  @!UPT UIADD3 URZ, URZ, URZ, URZ ;  /* 0x0000003f3f3ff290 */ /* 0x000ff0000fffe03f */
[----:B------:R-:W-:Y:S01]  /*2170*/  HMMA.16816.F32.BF16 R48, R20, R54, R48 ;  /* 0x000000361430723c */ /* 0x000fe20000041830 */
[----:B-----5:R-:W-:-:S04]  /*2180*/  FMUL.FTZ R0, R78, c[0x0][0x320] ;  /* 0x0000c8004e007a20 */ /* 0x020fc80000410000 */
[----:B------:R5:W1:Y:S02]  /*2190*/  MUFU.TANH R137, R0 ;  /* 0x0000000000897308 */ /* 0x000a640000002400 */
[----:B-----5:R-:W-:Y:S02]  /*21a0*/  FMUL.FTZ R0, R79, c[0x0][0x320] ;  /* 0x0000c8004f007a20 */ /* 0x020fe40000410000 */
[----:B-1----:R-:W-:Y:S01]  /*21b0*/  HMMA.16816.F32.BF16 R76, R8, R40, R44 ;  /* 0x00000028084c723c */ /* 0x002fe2000004182c */
[----:B------:R-:W1:Y:S03]  /*21c0*/  LDSM.16.M88.4 R44, [R229+0x5900] ;  /* 0x00590000e52c783b */ /* 0x000e660000000200 */
[----:B------:R5:W1:Y:S02]  /*21d0*/  MUFU.TANH R138, R0 ;  /* 0x00000000008a7308 */ /* 0x000a640000002400 */
[----:B-----5:R-:W-:-:S06]  /*21e0*/  FMUL.FTZ R0, R68, c[0x0][0x320] ;  /* 0x0000c80044007a20 */ /* 0x020fcc0000410000 */
[----:B------:R5:W1:Y:S02]  /*21f0*/  MUFU.TANH R146, R0 ;  /* 0x0000000000927308 */ /* 0x000a640000002400 */
[----:B-----5:R-:W-:Y:S01]  /*2200*/  FMUL.FTZ R0, R69, c[0x0][0x320] ;  /* 0x0000c80045007a20 */ /* 0x020fe20000410000 */
[----:B-1----:R-:W-:Y:S05]  /*2210*/  HMMA.16816.F32.BF16 R60, R20, R44, R60 ;  /* 0x0000002c143c723c */ /* 0x002fea000004183c */
[----:B------:R1:W1:Y:S02]  /*2220*/  MUFU.TANH R145, R0 ;  /* 0x0000000000917308 */ /* 0x0002640000002400 */
[----:B-1----:R-:W-:-:S06]  /*2230*/  FMUL.FTZ R0, R70, c[0x0][0x320] ;  /* 0x0000c80046007a20 */ /* 0x002fcc0000410000 */
        /* <DEDUP_REMOVED lines=9> */
[----:B-1----:R-:W-:-:S07]  /*22d0*/  FMUL.FTZ R0, R73, c[0x0][0x320] ;  /* 0x0000c80049007a20 */ /* 0x002fce0000410000 */
[----:B------:R-:W-:Y:S01]  /*22e0*/  HMMA.16816.F32.BF16 R56, R36, R106, RZ ;  /* 0x0000006a2438723c */ /* 0x000fe200000418ff */
        /* <DEDUP_REMOVED lines=18> */
[----:B------:R-:W-:Y:S01]  /*2410*/  HMMA.16816.F32.BF16 R68, R12, R42, R48 ;  /* 0x0000002a0c44723c */ /* 0x000fe20000041830 */
[----:B------:R-:W1:Y:S03]  /*2420*/  LDSM.16.M88.4 R48, [R228+0x2000] ;  /* 0x00200000e430783b */ /* 0x000e660000000200 */
[----:B------:R5:W1:Y:S04]  /*2430*/  MUFU.TANH R154, R0 ;  /* 0x00000000009a7308 */ /* 0x000a680000002400 */
[----:B------:R-:W-:Y:S08]  /*2440*/  HMMA.16816.F32.BF16 R40, R16, R44, R52 ;  /* 0x0000002c1028723c */ /* 0x000ff00000041834 */
[----:B------:R-:W-:Y:S01]  /*2450*/  HMMA.16816.F32.BF16 R52, R28, R110, R56 ;  /* 0x0000006e1c34723c */ /* 0x000fe20000041838 */
[----:B-----5:R-:W-:-:S04]  /*2460*/  FMUL.FTZ R0, R76, c[0x0][0x320] ;  /* 0x0000c8004c007a20 */ /* 0x020fc80000410000 */
[----:B------:R5:W1:Y:S03]  /*2470*/  MUFU.TANH R141, R0 ;  /* 0x00000000008d7308 */ /* 0x000a660000002400 */
[----:B------:R-:W-:Y:S01]  /*2480*/  HMMA.16816.F32.BF16 R56, R32, R120, RZ ;  /* 0x000000782038723c */ /* 0x000fe200000418ff */
[----:B-----5:R-:W-:-:S04]  /*2490*/  FMUL.FTZ R0, R77, c[0x0][0x320] ;  /* 0x0000c8004d007a20 */ /* 0x020fc80000410000 */
[----:B------:R5:W1:Y:S02]  /*24a0*/  MUFU.TANH R115, R0 ;  /* 0x0000000000737308 */ /* 0x000a640000002400 */
[----:B-----5:R-:W-:-:S06]  /*24b0*/  FMUL.FTZ R0, R78, c[0x0][0x320] ;  /* 0x0000c8004e007a20 */ /* 0x020fcc0000410000 */
[----:B------:R5:W1:Y:S02]  /*24c0*/  MUFU.TANH R103, R0 ;  /* 0x0000000000677308 */ /* 0x000a640000002400 */
[----:B-----5:R-:W-:Y:S02]  /*24d0*/  FMUL.FTZ R0, R79, c[0x0][0x320] ;  /* 0x0000c8004f007a20 */ /* 0x020fe40000410000 */
[----:B-1----:R-:W-:Y:S04]  /*24e0*/  HMMA.16816.F32.BF16 R76, R8, R48, R40 ;  /* 0x00000030084c723c */ /* 0x002fe80000041828 */
        /* <DEDUP_REMOVED lines=33> */
[----:B------:R1:W1:Y:S02]  /*2700*/  MUFU.TANH R96, R0 ;  /* 0x0000000000607308 */ /* 0x0002640000002400 */
[----:B-1----:R-:W-:Y:S11]  /*2710*/  FMUL.FTZ R0, R69, c[0x0][0x320] ;  /* 0x0000c80045007a20 */ /* 0x002ff60000410000 */
[----:B------:R-:W-:Y:S06]  /*2720*/  @!UPT UIADD3 URZ, URZ, URZ, URZ ;  /* 0x0000003f3f3ff290 */ /* 0x000fec000fffe03f */
        /* <DEDUP_REMOVED lines=8> */
[C---:B------:R-:W-:Y:S08]  /*27b0*/  HMMA.16816.F32.BF16 R48, R36.reuse, R122, RZ ;  /* 0x0000007a2430723c */ /* 0x040ff000000418ff */
[----:B------:R-:W-:Y:S01]  /*27c0*/  HMMA.16816.F32.BF16 R36, R36, R130, RZ ;  /* 0x000000822424723c */ /* 0x000fe200000418ff */
[----:B-----5:R-:W-:-:S04]  /*27d0*/  FMUL.FTZ R0, R76, c[0x0][0x320] ;  /* 0x0000c8004c007a20 */ /* 0x020fc80000410000 */
[----:B------:R5:W1:Y:S11]  /*27e0*/  MUFU.TANH R92, R0 ;  /* 0x00000000005c7308 */ /* 0x000a760000002400 */
[----:B------:R-:W-:Y:S01]  /*27f0*/  HMMA.16816.F32.BF16 R48, R28, R126, R48 ;  /* 0x0000007e1c30723c */ /* 0x000fe20000041830 */
[----:B-----5:R-:W-:-:S07]  /*2800*/  FMUL.FTZ R0, R77, c[0x0][0x320] ;  /* 0x0000c8004d007a20 */ /* 0x020fce0000410000 */
[----:B------:R-:W-:Y:S01]  /*2810*/  HMMA.16816.F32.BF16 R28, R28, R134, R36 ;  /* 0x000000861c1c723c */ /* 0x000fe20000041824 */
[----:B------:R5:W1:Y:S11]  /*2820*/  MUFU.TANH R91, R0 ;  /* 0x00000000005b7308 */ /* 0x000a760000002400 */
[----:B------:R-:W-:Y:S04]  /*2830*/  @!UPT UIADD3 URZ, URZ, URZ, URZ ;  /* 0x0000003f3f3ff290 */ /* 0x000fe8000fffe03f */
[----:B------:R-:W-:Y:S01]  /*2840*/  HMMA.16816.F32.BF16 R48, R20, R54, R48 ;  /* 0x000000361430723c */ /* 0x000fe20000041830 */
[----:B-----5:R-:W-:-:S04]  /*2850*/  FMUL.FTZ R0, R78, c[0x0][0x320] ;  /* 0x0000c8004e007a20 */ /* 0x020fc80000410000 */
[----:B------:R5:W1:Y:S03]  /*2860*/  MUFU.TANH R90, R0 ;  /* 0x00000000005a7308 */ /* 0x000a660000002400 */
[----:B------:R-:W-:Y:S01]  /*2870*/  HMMA.16816.F32.BF16 R52, R16, R54, R64 ;  /* 0x000000361034723c */ /* 0x000fe20000041840 */
[----:B-----5:R-:W-:-:S07]  /*2880*/  FMUL.FTZ R0, R79, c[0x0][0x320] ;  /* 0x0000c8004f007a20 */ /* 0x020fce0000410000 */
[C---:B-1----:R-:W-:Y:S01]  /*2890*/  HMMA.16816.F32.BF16 R76, R8.reuse, R40, R44 ;  /* 0x00000028084c723c */ /* 0x042fe2000004182c */
[----:B------:R-:W1:Y:S01]  /*28a0*/  LDSM.16.M88.4 R44, [R229+0x6900] ;  /* 0x00690000e52c783b */ /* 0x000e620000000200 */
[----:B------:R5:W1:Y:S11]  /*28b0*/  MUFU.TANH R89, R0 ;  /* 0x0000000000597308 */ /* 0x000a760000002400 */
[----:B------:R-:W-:Y:S03]  /*28c0*/  @!UPT UIADD3 URZ, URZ, URZ, URZ ;  /* 0x0000003f3f3ff290 */ /* 0x000fe6000fffe03f */
[----:B------:R-:W-:Y:S08]  /*28d0*/  HMMA.16816.F32.BF16 R64, R8, R42, R52 ;  /* 0x0000002a0840723c */ /* 0x000ff00000041834 */
[----:B------:R-:W-:Y:S01]  /*28e0*/  HMMA.16816.F32.BF16 R52, R32, R130, RZ ;  /* 0x000000822034723c */ /* 0x000fe200000418ff */
[----:B-----5:R-:W-:-:S04]  /*28f0*/  FMUL.FTZ R0, R68, c[0x0][0x320] ;  /* 0x0000c80044007a20 */ /* 0x020fc80000410000 */
[----:B------:R5:W1:Y:S01]  /*2900*/  MUFU.TANH R88, R0 ;  /* 0x0000000000587308 */ /* 0x000a620000002400 */
[----:B------:R-:W-:Y:S02]  /*2910*/  FMUL.FTZ R77, R77, c[0x0][0x320] ;  /* 0x0000c8004d4d7a20 */ /* 0x000fe40000410000 */
[----:B------:R-:W-:Y:S02]  /*2920*/  FMUL.FTZ R78, R78, c[0x0][0x320] ;  /* 0x0000c8004e4e7a20 */ /* 0x000fe40000410000 */
[----:B------:R-:W-:-:S03]  /*2930*/  FMUL.FTZ R79, R79, c[0x0][0x320] ;  /* 0x0000c8004f4f7a20 */ /* 0x000fc60000410000 */
[----:B------:R-:W1:Y:S03]  /*2940*/  MUFU.TANH R77, R77 ;  /* 0x0000004d004d7308 */ /* 0x000e660000002400 */
[----:B------:R-:W-:Y:S02]  /*2950*/  FMUL.FTZ R64, R64, c[0x0][0x320] ;  /* 0x0000c80040407a20 */ /* 0x000fe40000410000 */
[----:B------:R-:W-:Y:S02]  /*2960*/  FMUL.FTZ R65, R65, c[0x0][0x320] ;  /* 0x0000c80041417a20 */ /* 0x000fe40000410000 */
[----:B------:R-:W-:Y:S02]  /*2970*/  FMUL.FTZ R66, R66, c[0x0][0x320] ;  /* 0x0000c80042427a20 */ /* 0x000fe40000410000 */
[----:B-----5:R-:W-:Y:S01]  /*2980*/  FMUL.FTZ R0, R69, c[0x0][0x320] ;  /* 0x0000c80045007a20 */ /* 0x020fe20000410000 */
[----:B------:R-:W1:Y:S01]  /*2990*/  MUFU.TANH R78, R78 ;  /* 0x0000004e004e7308 */ /* 0x000e620000002400 */
[----:B------:R-:W-:Y:S07]  /*29a0*/  HMMA.16816.F32.BF16 R36, R24, R134, R52 ;  /* 0x000000861824723c */ /* 0x000fee0000041834 */
[----:B------:R5:W1:Y:S08]  /*29b0*/  MUFU.TANH R87, R0 ;  /* 0x0000000000577308 */ /* 0x000a700000002400 */
[----:B------:R-:W1:Y:S01]  /*29c0*/  MUFU.TANH R79, R79 ;  /* 0x0000004f004f7308 */ /* 0x000e620000002400 */
[----:B-----5:R-:W-:-:S07]  /*29d0*/  FMUL.FTZ R0, R70, c[0x0][0x320] ;  /* 0x0000c80046007a20 */ /* 0x020fce0000410000 */
[----:B------:R-:W1:Y:S08]  /*29e0*/  MUFU.TANH R64, R64 ;  /* 0x0000004000407308 */ /* 0x000e700000002400 */
[----:B------:R5:W1:Y:S08]  /*29f0*/  MUFU.TANH R86, R0 ;  /* 0x0000000000567308 */ /* 0x000a700000002400 */
[----:B------:R-:W1:Y:S01]  /*2a00*/  MUFU.TANH R65, R65 ;  /* 0x0000004100417308 */ /* 0x000e620000002400 */
[----:B-----5:R-:W-:-:S07]  /*2a10*/  FMUL.FTZ R0, R71, c[0x0][0x320] ;  /* 0x0000c80047007a20 */ /* 0x020fce0000410000 */
[----:B------:R-:W1:Y:S01]  /*2a20*/  MUFU.TANH R66, R66 ;  /* 0x0000004200427308 */ /* 0x000e620000002400 */
[----:B------:R-:W-:Y:S07]  /*2a30*/  HMMA.16816.F32.BF16 R68, R12, R40, R56 ;  /* 0x000000280c44723c */ /* 0x000fee0000041838 */
[----:B------:R5:W1:Y:S01]  /*2a40*/  MUFU.TANH R85, R0 ;  /* 0x0000000000557308 */ /* 0x000a620000002400 */
[----:B------:R-:W-:Y:S01]  /*2a50*/  HMMA.16816.F32.BF16 R56, R32, R128, RZ ;  /* 0x000000802038723c */ /* 0x000fe200000418ff */
[----:B-----5:R-:W-:-:S06]  /*2a60*/  FMUL.FTZ R0, R72, c[0x0][0x320] ;  /* 0x0000c80048007a20 */ /* 0x020fcc0000410000 */
[----:B------:R5:W1:Y:S11]  /*2a70*/  MUFU.TANH R84, R0 ;  /* 0x0000000000547308 */ /* 0x000a760000002400 */
[----:B------:R-:W-:Y:S06]  /*2a80*/  @!UPT UIADD3 URZ, URZ, URZ, URZ ;  /* 0x0000003f3f3ff290 */ /* 0x000fec000fffe03f */
[----:B------:R-:W-:Y:S01]  /*2a90*/  HMMA.16816.F32.BF16 R56, R24, R132, R56 ;  /* 0x000000841838723c */ /* 0x000fe20000041838 */
[----:B-----5:R-:W-:-:S04]  /*2aa0*/  FMUL.FTZ R0, R73, c[0x0][0x320] ;  /* 0x0000c80049007a20 */ /* 0x020fc80000410000 */
[----:B------:R5:W2:Y:S11]  /*2ab0*/  MUFU.TANH R83, R0 ;  /* 0x0000000000537308 */ /* 0x000ab60000002400 */
[----:B------:R-:W-:Y:S08]  /*2ac0*/  @!UPT UIADD3 URZ, URZ, URZ, URZ ;  /* 0x0000003f3f3ff290 */ /* 0x000ff0000fffe03f */
[----:B-1----:R-:W-:Y:S01]  /*2ad0*/  HMMA.16816.F32.BF16 R32, R16, R44, R56 ;  /* 0x0000002c1020723c */ /* 0x002fe20000041838 */
[----:B-----5:R-:W-:-:S07]  /*2ae0*/  FMUL.FTZ R0, R74, c[0x0][0x320] ;  /* 0x0000c8004a007a20 */ /* 0x020fce0000410000 */
[----:B------:R-:W-:Y:S01]  /*2af0*/  HMMA.16816.F32.BF16 R16, R16, R46, R36 ;  /* 0x0000002e1010723c */ /* 0x000fe20000041824 */
[----:B------:R1:W1:Y:S02]  /*2b00*/  MUFU.TANH R82, R0 ;  /* 0x0000000000527308 */ /* 0x0002640000002400 */
[----:B-1----:R-:W-:-:S06]  /*2b10*/  FMUL.FTZ R0, R75, c[0x0][0x320] ;  /* 0x0000c8004b007a20 */ /* 0x002fcc0000410000 */
[----:B------:R1:W1:Y:S02]  /*2b20*/  MUFU.TANH R80, R0 ;  /* 0x0000000000507308 */ /* 0x0002640000002400 */
[----:B-1----:R-:W-:-:S06]  /*2b30*/  FMUL.FTZ R0, R68, c[0x0][0x320] ;  /* 0x0000c80044007a20 */ /* 0x002fcc0000410000 */
[----:B------:R1:W1:Y:S02]  /*2b40*/  MUFU.TANH R75, R0 ;  /* 0x00000000004b7308 */ /* 0x0002640000002400 */
[----:B-1----:R-:W-:-:S06]  /*2b50*/  FMUL.FTZ R0, R69, c[0x0][0x320] ;  /* 0x0000c80045007a20 */ /* 0x002fcc0000410000 */
[----:B------:R1:W1:Y:S02]  /*2b60*/  MUFU.TANH R81, R0 ;  /* 0x0000000000517308 */ /* 0x0002640000002400 */
[----:B-1----:R-:W-:-:S06]  /*2b70*/  FMUL.FTZ R0, R70, c[0x0][0x320] ;  /* 0x0000c80046007a20 */ /* 0x002fcc0000410000 */
[----:B------:R1:W1:Y:S02]  /*2b80*/  MUFU.TANH R74, R0 ;  /* 0x00000000004a7308 */ /* 0x0002640000002400 */
[----:B-1----:R-:W-:Y:S02]  /*2b90*/  FMUL.FTZ R0, R71, c[0x0][0x320] ;  /* 0x0000c80047007a20 */ /* 0x002fe40000410000 */
[----:B------:R-:W-:Y:S01]  /*2ba0*/  HMMA.16816.F32.BF16 R68, R12, R42, R48 ;  /* 0x0000002a0c44723c */ /* 0x000fe20000041830 */
[----:B------:R-:W1:Y:S03]  /*2bb0*/  LDSM.16.M88.4 R48, [R228+0x3000] ;  /* 0x00300000e430783b */ /* 0x000e660000000200 */
[----:B------:R5:W1:Y:S01]  /*2bc0*/  MUFU.TANH R73, R0 ;  /* 0x0000000000497308 */ /* 0x000a620000002400 */
[----:B------:R-:W-:-:S04]  /*2bd0*/  DEPBAR.LE SB0, 0x0 ;  /* 0x000080000000791a */ /* 0x000fc80000000000 */
[C---:B------:R-:W-:Y:S08]  /*2be0*/  HMMA.16816.F32.BF16 R40, R20.reuse, R44, R60 ;  /* 0x0000002c1428723c */ /* 0x040ff0000004183c */
[----:B------:R-:W-:Y:S01]  /*2bf0*/  HMMA.16816.F32.BF16 R20, R20, R46, R28 ;  /* 0x0000002e1414723c */ /* 0x000fe2000004181c */
[----:B-----5:R-:W-:-:S04]  /*2c00*/  FMUL.FTZ R0, R76, c[0x0][0x320] ;  /* 0x0000c8004c007a20 */ /* 0x020fc80000410000 */
[----:B------:R5:W1:Y:S02]  /*2c10*/  MUFU.TANH R72, R0 ;  /* 0x0000000000487308 */ /* 0x000a640000002400 */
[----:B------:R-:W-:Y:S02]  /*2c20*/  FMUL.FTZ R68, R68, c[0x0][0x320] ;  /* 0x0000c80044447a20 */ /* 0x000fe40000410000 */
[----:B------:R-:W-:Y:S02]  /*2c30*/  FMUL.FTZ R70, R70, c[0x0][0x320] ;  /* 0x0000c80046467a20 */ /* 0x000fe40000410000 */
[----:B------:R-:W-:Y:S02]  /*2c40*/  FMUL.FTZ R69, R69, c[0x0][0x320] ;  /* 0x0000c80045457a20 */ /* 0x000fe40000410000 */
[----:B------:R-:W-:Y:S01]  /*2c50*/  FMUL.FTZ R71, R71, c[0x0][0x320] ;  /* 0x0000c80047477a20 */ /* 0x000fe20000410000 */
[----:B------:R-:W2:Y:S01]  /*2c60*/  MUFU.TANH R68, R68 ;  /* 0x0000004400447308 */ /* 0x000ea20000002400 */
[----:B-----5:R-:W-:-:S07]  /*2c70*/  FMUL.FTZ R0, R67, c[0x0][0x320] ;  /* 0x0000c80043007a20 */ /* 0x020fce0000410000 */
[----:B------:R-:W2:Y:S01]  /*2c80*/  MUFU.TANH R60, R69 ;  /* 0x00000045003c7308 */ /* 0x000ea20000002400 */
[-C--:B-1----:R-:W-:Y:S07]  /*2c90*/  HMMA.16816.F32.BF16 R40, R12, R48.reuse, R40 ;  /* 0x000000300c28723c */ /* 0x082fee0000041828 */
[----:B------:R-:W1:Y:S01]  /*2ca0*/  MUFU.TANH R70, R70 ;  /* 0x0000004600467308 */ /* 0x000e620000002400 */
[----:B------:R-:W-:Y:S07]  /*2cb0*/  HMMA.16816.F32.BF16 R24, R8, R48, R32 ;  /* 0x000000300818723c */ /* 0x000fee0000041820 */
[----:B------:R-:W1:Y:S01]  /*2cc0*/  MUFU.TANH R56, R71 ;  /* 0x0000004700387308 */ /* 0x000e620000002400 */
[-C--:B------:R-:W-:Y:S07]  /*2cd0*/  HMMA.16816.F32.BF16 R12, R12, R50.reuse, R20 ;  /* 0x000000320c0c723c */ /* 0x080fee0000041814 */
[----:B------:R5:W1:Y:S01]  /*2ce0*/  MUFU.TANH R52, R0 ;  /* 0x0000000000347308 */ /* 0x000a620000002400 */
[----:B------:R-:W-:Y:S01]  /*2cf0*/  HMMA.16816.F32.BF16 R8, R8, R50, R16 ;  /* 0x000000320808723c */ /* 0x000fe20000041810 */
[----:B------:R-:W-:-:S02]  /*2d00*/  FMUL.FTZ R40, R40, c[0x0][0x320] ;  /* 0x0000c80028287a20 */ /* 0x000fc40000410000 */
[----:B------:R-:W-:Y:S02]  /*2d10*/  FMUL.FTZ R41, R41, c[0x0][0x320] ;  /* 0x0000c80029297a20 */ /* 0x000fe40000410000 */
[----:B------:R-:W-:Y:S02]  /*2d20*/  FMUL.FTZ R42, R42, c[0x0][0x320] ;  /* 0x0000c8002a2a7a20 */ /* 0x000fe40000410000 */
[----:B------:R-:W-:Y:S01]  /*2d30*/  FMUL.FTZ R43, R43, c[0x0][0x320] ;  /* 0x0000c8002b2b7a20 */ /* 0x000fe20000410000 */
[----:B------:R-:W1:Y:S01]  /*2d40*/  MUFU.TANH R40, R40 ;  /* 0x0000002800287308 */ /* 0x000e620000002400 */
[----:B------:R-:W-:Y:S02]  /*2d50*/  FMUL.FTZ R24, R24, c[0x0][0x320] ;  /* 0x0000c80018187a20 */ /* 0x000fe40000410000 */
[----:B------:R-:W-:Y:S02]  /*2d60*/  FMUL.FTZ R25, R25, c[0x0][0x320] ;  /* 0x0000c80019197a20 */ /* 0x000fe40000410000 */
[----:B------:R-:W-:Y:S01]  /*2d70*/  FMUL.FTZ R26, R26, c[0x0][0x320] ;  /* 0x0000c8001a1a7a20 */ /* 0x000fe20000410000 */
[----:B-----5:R-:W-:Y:S01]  /*2d80*/  IADD3 R0, R117, R116, RZ ;  /* 0x0000007475007210 */ /* 0x020fe20007ffe0ff */
[----:B------:R-:W-:Y:S01]  /*2d90*/  FMUL.FTZ R27, R27, c[0x0][0x320] ;  /* 0x0000c8001b1b7a20 */ /* 0x000fe20000410000 */
[----:B------:R1:W1:Y:S01]  /*2da0*/  MUFU.TANH R53, R42 ;  /* 0x0000002a00357308 */ /* 0x0002620000002400 */
[----:B------:R-:W-:-:S02]  /*2db0*/  FMUL.FTZ R12, R12, c[0x0][0x320] ;  /* 0x0000c8000c0c7a20 */ /* 0x000fc40000410000 */
[----:B------:R-:W-:Y:S02]  /*2dc0*/  FMUL.FTZ R13, R13, c[0x0][0x320] ;  /* 0x0000c8000d0d7a20 */ /* 0x000fe40000410000 */
[----:B------:R-:W-:Y:S02]  /*2dd0*/  FMUL.FTZ R14, R14, c[0x0][0x320] ;  /* 0x0000c8000e0e7a20 */ /* 0x000fe40000410000 */
[----:B------:R-:W-:Y:S01]  /*2de0*/  FMUL.FTZ R15, R15, c[0x0][0x320] ;  /* 0x0000c8000f0f7a20 */ /* 0x000fe20000410000 */
[----:B------:R1:W1:Y:S01]  /*2df0*/  MUFU.TANH R49, R43 ;  /* 0x0000002b00317308 */ /* 0x0002620000002400 */
[----:B------:R-:W-:Y:S02]  /*2e00*/  FMUL.FTZ R8, R8, c[0x0][0x320] ;  /* 0x0000c80008087a20 */ /* 0x000fe40000410000 */
[----:B------:R-:W-:Y:S02]  /*2e10*/  FMUL.FTZ R9, R9, c[0x0][0x320] ;  /* 0x0000c80009097a20 */ /* 0x000fe40000410000 */
[----:B------:R-:W-:-:S02]  /*2e20*/  FMUL.FTZ R10, R10, c[0x0][0x320] ;  /* 0x0000c8000a0a7a20 */ /* 0x000fc40000410000 */
[----:B------:R-:W-:Y:S01]  /*2e30*/  FMUL.FTZ R11, R11, c[0x0][0x320] ;  /* 0x0000c8000b0b7a20 */ /* 0x000fe20000410000 */
[----:B------:R-:W1:Y:S08]  /*2e40*/  MUFU.TANH R41, R41 ;  /* 0x0000002900297308 */ /* 0x000e700000002400 */
[----:B------:R-:W1:Y:S08]  /*2e50*/  MUFU.TANH R24, R24 ;  /* 0x0000001800187308 */ /* 0x000e700000002400 */
[----:B------:R1:W1:Y:S08]  /*2e60*/  MUFU.TANH R23, R25 ;  /* 0x0000001900177308 */ /* 0x0002700000002400 */
        /* <DEDUP_REMOVED lines=9> */
[----:B------:R1:W1:Y:S01]  /*2f00*/  MUFU.TANH R33, R11 ;  /* 0x0000000b00217308 */ /* 0x0002620000002400 */
[----:B------:R-:W-:Y:S06]  /*2f10*/  BAR.SYNC.DEFER_BLOCKING 0x0 ;  /* 0x0000000000007b1d */ /* 0x000fec0000010000 */
[----:B------:R-:W-:Y:S05]  /*2f20*/  @!P1 BRA `(.L_x_1) ;  /* 0x0000021000009947 */ /* 0x000fea0003800000 */
[----:B-1234-:R-:W-:Y:S01]  /*2f30*/  IADD3 R8, R198, -0x2, RZ ;  /* 0xfffffffec6087810 */ /* 0x01efe20007ffe0ff */
[----:B------:R-:W-:-:S03]  /*2f40*/  IMAD.SHL.U32 R17, R190, 0x20, RZ ;  /* 0x00000020be117824 */ /* 0x000fc600078e00ff */
[----:B------:R-:W-:Y:S01]  /*2f50*/  SHF.R.S32.HI R5, RZ, 0x1f, R8 ;  /* 0x0000001fff057819 */ /* 0x000fe20000011408 */
[----:B------:R-:W-:Y:S02]  /*2f60*/  IMAD R2, R189, R8, RZ ;  /* 0x00000008bd027224 */ /* 0x000fe400078e02ff */
[----:B------:R-:W-:-:S04]  /*2f70*/  IMAD.WIDE.U32 R8, R8, R192, R196 ;  /* 0x000000c008087225 */ /* 0x000fc800078e00c4 */
[----:B------:R-:W-:Y:S01]  /*2f80*/  IMAD R2, R5, R192, R2 ;  /* 0x000000c005027224 */ /* 0x000fe200078e0202 */
[----:B------:R-:W-:Y:S02]  /*2f90*/  LEA R6, P2, R8, c[0x0][0x1c8], 0x1 ;  /* 0x0000720008067a11 */ /* 0x000fe400078408ff */
[----:B------:R-:W-:Y:S01]  /*2fa0*/  SHF.L.U64.HI R5, R190, 0x5, R191 ;  /* 0x00000005be057819 */ /* 0x000fe200000102bf */
[----:B------:R-:W-:Y:S01]  /*2fb0*/  IMAD.IADD R2, R9, 0x1, R2 ;  /* 0x0000000109027824 */ /* 0x000fe200078e0202 */
[----:B------:R-:W-:-:S04]  /*2fc0*/  IADD3 R14, P3, R17, R6, RZ ;  /* 0x00000006110e7210 */ /* 0x000fc80007f7e0ff */
[----:B------:R-:W-:Y:S01]  /*2fd0*/  LEA.HI.X R7, R8, c[0x0][0x1cc], R2, 0x1, P2 ;  /* 0x0000730008077a11 */ /* 0x000fe200010f0c02 */
[----:B------:R-:W-:Y:S01]  /*2fe0*/  IMAD.SHL.U32 R2, R195, 0x2, RZ ;  /* 0x00000002c3027824 */ /* 0x000fe200078e00ff */
[----:B------:R-:W-:-:S03]  /*2ff0*/  IADD3 R12, P2, R14, R17, RZ ;  /* 0x000000110e0c7210 */ /* 0x000fc60007f5e0ff */
[----:B------:R-:W-:Y:S01]  /*3000*/  IMAD.X R15, R5, 0x1, R7, P3 ;  /* 0x00000001050f7824 */ /* 0x000fe200018e0607 */
[----:B------:R-:W-:Y:S01]  /*3010*/  IADD3 R10, P3, R12, R17, RZ ;  /* 0x000000110c0a7210 */ /* 0x000fe20007f7e0ff */
[----:B------:R-:W-:Y:S01]  /*3020*/  @!PT LDS RZ, [RZ] ;  /* 0x00000000fffff984 */ /* 0x000fe20000000800 */
[----:B------:R-:W-:Y:S01]  /*3030*/  @!PT LDS RZ, [RZ] ;  /* 0x00000000fffff984 */ /* 0x000fe20000000800 */
[----:B------:R-:W-:Y:S01]  /*3040*/  @!PT LDS RZ, [RZ] ;  /* 0x00000000fffff984 */ /* 0x000fe20000000800 */
[----:B------:R1:W-:Y:S03]  /*3050*/  LDGSTS.E.BYPASS.LTC128B.128 [R2+0x3900], [R6.64], !P0 ;  /* 0x0390000006027fae */ /* 0x0003e6000c101d48 */
[----:B------:R-:W-:Y:S01]  /*3060*/  IADD3.X R13, R15, R5, RZ, P2, !PT ;  /* 0x000000050f0d7210 */ /* 0x000fe200017fe4ff */
[----:B------:R2:W-:Y:S01]  /*3070*/  LDGSTS.E.BYPASS.LTC128B.128 [R2+0x4100], [R14.64], !P0 ;  /* 0x041000000e027fae */ /* 0x0005e2000c101d48 */
[----:B------:R-:W-:-:S03]  /*3080*/  IADD3 R8, P2, R10, R17, RZ ;  /* 0x000000110a087210 */ /* 0x000fc60007f5e0ff */
[--C-:B------:R-:W-:Y:S01]  /*3090*/  IMAD.X R11, R13, 0x1, R5.reuse, P3 ;  /* 0x000000010d0b7824 */ /* 0x100fe200018e0605 */
[----:B------:R3:W-:Y:S03]  /*30a0*/  LDGSTS.E.BYPASS.LTC128B.128 [R2+0x4900], [R12.64], !P0 ;  /* 0x049000000c027fae */ /* 0x0007e6000c101d48 */
[----:B------:R-:W-:Y:S01]  /*30b0*/  IMAD.X R9, R11, 0x1, R5, P2 ;  /* 0x000000010b097824 */ /* 0x000fe200010e0605 */
[----:B------:R3:W-:Y:S04]  /*30c0*/  LDGSTS.E.BYPASS.LTC128B.128 [R2+0x5100], [R10.64], !P0 ;  /* 0x051000000a027fae */ /* 0x0007e8000c101d48 */
[----:B------:R3:W-:Y:S01]  /*30d0*/  LDGSTS.E.BYPASS.LTC128B.128 [R2+0x5900], [R8.64], !P0 ;  /* 0x0590000008027fae */ /* 0x0007e2000c101d48 */
[----:B-1----:R-:W-:-:S04]  /*30e0*/  IADD3 R6, P3, R8, R17, RZ ;  /* 0x0000001108067210 */ /* 0x002fc80007f7e0ff */
[----:B--2---:R-:W-:Y:S02]  /*30f0*/  IADD3 R14, P2, R6, R17, RZ ;  /* 0x00000011060e7210 */ /* 0x004fe40007f5e0ff */
[----:B------:R-:W-:-:S05]  /*3100*/  IADD3.X R7, R9, R5, RZ, P3, !PT ;  /* 0x0000000509077210 */ /* 0x000fca0001ffe4ff */
[----:B------:R-:W-:Y:S01]  /*3110*/  IMAD.X R15, R7, 0x1, R5, P2 ;  /* 0x00000001070f7824 */ /* 0x000fe200010e0605 */
[----:B------:R3:W-:Y:S04]  /*3120*/  LDGSTS.E.BYPASS.LTC128B.128 [R2+0x6100], [R6.64], !P0 ;  /* 0x0610000006027fae */ /* 0x0007e8000c101d48 */
[----:B------:R3:W-:Y:S02]  /*3130*/  LDGSTS.E.BYPASS.LTC128B.128 [R2+0x6900], [R14.64], !P0 ;  /* 0x069000000e027fae */ /* 0x0007e4000c101d48 */
.L_x_1:
[----:B--234-:R-:W-:Y:S01]  /*3140*/  STL [R1+0x8c], R240 ;  /* 0x00008cf001007387 */ /* 0x01cfe20000100800 */
[----:B------:R-:W-:Y:S01]  /*3150*/  SHF.R.S32.HI R2, RZ, 0x1f, R112 ;  /* 0x0000001fff027819 */ /* 0x000fe20000011470 */
[----:B------:R-:W-:Y:S02]  /*3160*/  IMAD.SHL.U32 R224, R0, 0x2, RZ ;  /* 0x0000000200e07824 */ /* 0x000fe400078e00ff */
[----:B------:R-:W-:Y:S01]  /*3170*/  STL [R1+0x88], R239 ;  /* 0x000088ef01007387 */ /* 0x000fe20000100800 */
[----:B------:R-:W-:Y:S01]  /*3180*/  LEA.HI R5, R2, R112, RZ, 0x2 ;  /* 0x0000007002057211 */ /* 0x000fe200078f10ff */
[----:B------:R-:W-:Y:S01]  /*3190*/  IMAD R227, R3, 0x2, R224 ;  /* 0x0000000203e37824 */ /* 0x000fe200078e02e0 */
[----:B------:R-:W-:Y:S01]  /*31a0*/  LEA R225, R4, R224, 0x1 ;  /* 0x000000e004e17211 */ /* 0x000fe200078e08ff */
[----:B------:R-:W-:Y:S01]  /*31b0*/  STL [R1+0x84], R238 ;  /* 0x000084ee01007387 */ /* 0x000fe20000100800 */
[----:B------:R-:W-:-:S03]  /*31c0*/  LOP3.LUT R2, R5, 0x7ffffffc, RZ, 0xc0, !PT ;  /* 0x7ffffffc05027812 */ /* 0x000fc600078ec0ff */
[----:B------:R-:W-:Y:S01]  /*31d0*/  STL [R1+0x80], R237 ;  /* 0x000080ed01007387 */ /* 0x000fe20000100800 */
[----:B------:R-:W-:Y:S02]  /*31e0*/  IMAD R226, R3, 0x2, R225 ;  /* 0x0000000203e27824 */ /* 0x000fe400078e02e1 */
[----:B------:R-:W-:Y:S01]  /*31f0*/  IMAD.IADD R2, R112, 0x1, -R2 ;  /* 0x0000000170027824 */ /* 0x000fe200078e0a02 */
[----:B------:R-:W-:Y:S04]  /*3200*/  STL [R1+0x7c], R236 ;  /* 0x00007cec01007387 */ /* 0x000fe80000100800 */
        /* <DEDUP_REMOVED lines=9> */
[----:B------:R2:W-:Y:S04]  /*32a0*/  STL [R1+0x54], R5 ;  /* 0x0000540501007387 */ /* 0x0005e80000100800 */
[----:B------:R-:W0:Y:S01]  /*32b0*/  LDGDEPBAR ;  /* 0x00000000000079af */ /* 0x000e220000000000 */
[----:B--2---:R-:W-:-:S05]  /*32c0*/  IADD3 R5, R160, c[0x0][0x1d0], RZ ;  /* 0x00007400a0057a10 */ /* 0x004fca0007ffe0ff */
[----:B------:R-:W-:-:S05]  /*32d0*/  IMAD R2, R2, -0x2, R5 ;  /* 0xfffffffe02027824 */ /* 0x000fca00078e0205 */
[C---:B------:R-:W-:Y:S02]  /*32e0*/  ISETP.GT.AND P5, PT, R2.reuse, RZ, PT ;  /* 0x000000ff0200720c */ /* 0x040fe40003fa4270 */
[C---:B------:R-:W-:Y:S02]  /*32f0*/  ISETP.GT.AND P4, PT, R2.reuse, 0x1, PT ;  /* 0x000000010200780c */ /* 0x040fe40003f84270 */
[----:B------:R-:W-:Y:S02]  /*3300*/  ISETP.GT.AND P3, PT, R2, 0x8, PT ;  /* 0x000000080200780c */ /* 0x000fe40003f64270 */
[----:B-1----:R-:W-:Y:S02]  /*3310*/  FSEL R10, R188, -INF , P5 ;  /* 0xff800000bc0a7808 */ /* 0x002fe40002800000 */
[----:B------:R-:W-:Y:S02]  /*3320*/  FSEL R12, R187, -INF , P4 ;  /* 0xff800000bb0c7808 */ /* 0x000fe40002000000 */
[----:B------:R-:W-:-:S02]  /*3330*/  ISETP.GT.AND P2, PT, R2, 0x9, PT ;  /* 0x000000090200780c */ /* 0x000fc40003f44270 */
[----:B------:R-:W-:Y:S02]  /*3340*/  FSEL R26, R182, -INF , P3 ;  /* 0xff800000b61a7808 */ /* 0x000fe40001800000 */
[----:B------:R-:W-:Y:S02]  /*3350*/  FMNMX.FTZ R5, R10, R12, !PT ;  /* 0x0000000c0a057209 */ /* 0x000fe40007810000 */
[----:B------:R-:W-:Y:S02]  /*3360*/  FSEL R13, R184, -INF , P5 ;  /* 0xff800000b80d7808 */ /* 0x000fe40002800000 */
[----:B------:R-:W-:Y:S02]  /*3370*/  FSEL R14, R183, -INF , P4 ;  /* 0xff800000b70e7808 */ /* 0x000fe40002000000 */
[----:B------:R-:W-:Y:S02]  /*3380*/  ISETP.GT.AND P6, PT, R2, 0x10, PT ;  /* 0x000000100200780c */ /* 0x000fe40003fc4270 */
[----:B------:R-:W-:-:S02]  /*3390*/  FSEL R27, R181, -INF , P2 ;  /* 0xff800000b51b7808 */ /* 0x000fc40001000000 */
[----:B------:R-:W-:Y:S02]  /*33a0*/  FMNMX.FTZ R5, R26, R5, !PT ;  /* 0x000000051a057209 */ /* 0x000fe40007810000 */
[----:B------:R-:W-:Y:S02]  /*33b0*/  FSEL R15, R176, -INF , P3 ;  /* 0xff800000b00f7808 */ /* 0x000fe40001800000 */
[----:B------:R-:W-:Y:S02]  /*33c0*/  FMNMX.FTZ R6, R13, R14, !PT ;  /* 0x0000000e0d067209 */ /* 0x000fe40007810000 */
[----:B------:R-:W-:Y:S02]  /*33d0*/  FSEL R18, R179, -INF , P5 ;  /* 0xff800000b3127808 */ /* 0x000fe40002800000 */
[----:B------:R-:W-:Y:S02]  /*33e0*/  FSEL R29, R186, -INF , P5 ;  /* 0xff800000ba1d7808 */ /* 0x000fe40002800000 */
[----:B------:R-:W-:-:S02]  /*33f0*/  ISETP.GT.AND P5, PT, R2, 0x11, PT ;  /* 0x000000110200780c */ /* 0x000fc40003fa4270 */
[----:B------:R-:W-:Y:S02]  /*3400*/  FSEL R28, R174, -INF , P6 ;  /* 0xff800000ae1c7808 */ /* 0x000fe40003000000 */
[----:B------:R-:W-:Y:S02]  /*3410*/  FMNMX.FTZ R5, R27, R5, !PT ;  /* 0x000000051b057209 */ /* 0x000fe40007810000 */
[----:B------:R-:W-:Y:S02]  /*3420*/  FSEL R17, R175, -INF , P2 ;  /* 0xff800000af117808 */ /* 0x000fe40001000000 */
[----:B------:R-:W-:Y:S02]  /*3430*/  FMNMX.FTZ R6, R15, R6, !PT ;  /* 0x000000060f067209 */ /* 0x000fe40007810000 */
[----:B------:R-:W-:Y:S02]  /*3440*/  FSEL R19, R180, -INF , P4 ;  /* 0xff800000b4137808 */ /* 0x000fe40002000000 */
[----:B------:R-:W-:-:S02]  /*3450*/  FSEL R30, R185, -INF , P4 ;  /* 0xff800000b91e7808 */ /* 0x000fc40002000000 */
[----:B------:R-:W-:Y:S02]  /*3460*/  ISETP.GT.AND P4, PT, R2, 0x18, PT ;  /* 0x000000180200780c */ /* 0x000fe40003f84270 */
[----:B------:R-:W-:Y:S02]  /*3470*/  FSEL R104, R173, -INF , P5 ;  /* 0xff800000ad687808 */ /* 0x000fe40002800000 */
[----:B------:R-:W-:Y:S02]  /*3480*/  FMNMX.FTZ R5, R28, R5, !PT ;  /* 0x000000051c057209 */ /* 0x000fe40007810000 */
[----:B------:R-:W-:Y:S02]  /*3490*/  FSEL R37, R168, -INF , P6 ;  /* 0xff800000a8257808 */ /* 0x000fe40003000000 */
[----:B------:R-:W-:Y:S02]  /*34a0*/  FMNMX.FTZ R6, R17, R6, !PT ;  /* 0x0000000611067209 */ /* 0x000fe40007810000 */
[----:B------:R-:W-:-:S02]  /*34b0*/  FSEL R21, R171, -INF , P3 ;  /* 0xff800000ab157808 */ /* 0x000fc40001800000 */
[----:B------:R-:W-:Y:S02]  /*34c0*/  FSEL R31, R178, -INF , P3 ;  /* 0xff800000b21f7808 */ /* 0x000fe40001800000 */
[----:B------:R-:W-:Y:S02]  /*34d0*/  ISETP.GT.AND P3, PT, R2, 0x19, PT ;  /* 0x000000190200780c */ /* 0x000fe40003f64270 */
[----:B------:R-:W-:Y:S02]  /*34e0*/  FSEL R105, R166, -INF , P4 ;  /* 0xff800000a6697808 */ /* 0x000fe40002000000 */
[----:B------:R-:W-:Y:S02]  /*34f0*/  FMNMX.FTZ R5, R104, R5, !PT ;  /* 0x0000000568057209 */ /* 0x000fe40007810000 */
[----:B------:R-:W-:Y:S02]  /*3500*/  FSEL R38, R167, -INF , P5 ;  /* 0xff800000a7267808 */ /* 0x000fe40002800000 */
[----:B------:R-:W-:-:S02]  /*3510*/  FMNMX.FTZ R6, R37, R6, !PT ;  /* 0x0000000625067209 */ /* 0x000fc40007810000 */
[----:B------:R-:W-:Y:S02]  /*3520*/  FSEL R25, R172, -INF , P2 ;  /* 0xff800000ac197808 */ /* 0x000fe40001000000 */
[----:B------:R-:W-:Y:S02]  /*3530*/  FSEL R36, R177, -INF , P2 ;  /* 0xff800000b1247808 */ /* 0x000fe40001000000 */
[----:B------:R-:W-:Y:S02]  /*3540*/  ISETP.GT.AND P2, PT, R2, 0x20, PT ;  /* 0x000000200200780c */ /* 0x000fe40003f44270 */
[----:B------:R-:W-:Y:S02]  /*3550*/  FSEL R106, R165, -INF , P3 ;  /* 0xff800000a56a7808 */ /* 0x000fe40001800000 */
[----:B------:R-:W-:Y:S02]  /*3560*/  FMNMX.FTZ R5, R105, R5, !PT ;  /* 0x0000000569057209 */ /* 0x000fe40007810000 */
[----:B------:R-:W-:-:S02]  /*3570*/  FSEL R46, R164, -INF , P5 ;  /* 0xff800000a42e7808 */ /* 0x000fc40002800000 */
[----:B------:R-:W-:Y:S02]  /*3580*/  FSEL R116, R169, -INF , P5 ;  /* 0xff800000a9747808 */ /* 0x000fe40002800000 */
[----:B------:R-:W-:Y:S02]  /*3590*/  FSEL R39, R159, -INF , P4 ;  /* 0xff8000009f277808 */ /* 0x000fe40002000000 */
[----:B------:R-:W-:Y:S02]  /*35a0*/  FMNMX.FTZ R6, R38, R6, !PT ;  /* 0x0000000626067209 */ /* 0x000fe40007810000 */
[----:B------:R-:W-:Y:S02]  /*35b0*/  FSEL R45, R163, -INF , P6 ;  /* 0xff800000a32d7808 */ /* 0x000fe40003000000 */
[----:B------:R-:W-:Y:S02]  /*35c0*/  FSEL R108, R170, -INF , P6 ;  /* 0xff800000aa6c7808 */ /* 0x000fe40003000000 */
[----:B------:R-:W-:-:S02]  /*35d0*/  ISETP.GT.AND P5, PT, R2, 0x28, PT ;  /* 0x000000280200780c */ /* 0x000fc40003fa4270 */
[----:B------:R-:W-:Y:S02]  /*35e0*/  FSEL R47, R118, -INF , P4 ;  /* 0xff800000762f7808 */ /* 0x000fe40002000000 */
[----:B------:R-:W-:Y:S02]  /*35f0*/  FSEL R117, R162, -INF , P4 ;  /* 0xff800000a2757808 */ /* 0x000fe40002000000 */
[C---:B------:R-:W-:Y:S02]  /*3600*/  ISETP.GT.AND P6, PT, R2.reuse, 0x21, PT ;  /* 0x000000210200780c */ /* 0x040fe40003fc4270 */
[----:B------:R-:W-:Y:S02]  /*3610*/  ISETP.GT.AND P4, PT, R2, 0x29, PT ;  /* 0x000000290200780c */ /* 0x000fe40003f84270 */
[----:B------:R-:W-:Y:S02]  /*3620*/  FSEL R69, R155, -INF , P3 ;  /* 0xff8000009b457808 */ /* 0x000fe40001800000 */
[----:B------:R-:W-:-:S02]  /*3630*/  FSEL R44, R158, -INF , P3 ;  /* 0xff8000009e2c7808 */ /* 0x000fc40001800000 */
[----:B------:R-:W-:Y:S02]  /*3640*/  FSEL R118, R161, -INF , P3 ;  /* 0xff800000a1767808 */ /* 0x000fe40001800000 */
[----:B------:R-:W-:Y:S02]  /*3650*/  ISETP.GT.AND P3, PT, R2, 0x30, PT ;  /* 0x000000300200780c */ /* 0x000fe40003f64270 */
[----:B------:R-:W-:Y:S02]  /*3660*/  FSEL R107, R157, -INF , P2 ;  /* 0xff8000009d6b7808 */ /* 0x000fe40001000000 */
[----:B------:R-:W-:Y:S02]  /*3670*/  FMNMX.FTZ R5, R106, R5, !PT ;  /* 0x000000056a057209 */ /* 0x000fe40007810000 */
[----:B------:R-:W-:Y:S02]  /*3680*/  FMNMX.FTZ R6, R39, R6, !PT ;  /* 0x0000000627067209 */ /* 0x000fe40007810000 */
[----:B------:R-:W-:-:S02]  /*3690*/  FSEL R135, R136, -INF , P5 ;  /* 0xff80000088877808 */ /* 0x000fc40002800000 */
[----:B------:R-:W-:Y:S02]  /*36a0*/  FMNMX.FTZ R7, R18, R19, !PT ;  /* 0x0000001312077209 */ /* 0x000fe40007810000 */
[----:B------:R-:W-:Y:S02]  /*36b0*/  FSEL R133, R137, -INF , P2 ;  /* 0xff80000089857808 */ /* 0x000fe40001000000 */
[----:B------:R-:W-:Y:S02]  /*36c0*/  FSEL R134, R138, -INF , P6 ;  /* 0xff8000008a867808 */ /* 0x000fe40003000000 */
[----:B------:R-:W-:Y:S02]  /*36d0*/  FSEL R129, R139, -INF , P5 ;  /* 0xff8000008b817808 */ /* 0x000fe40002800000 */
[----:B------:R-:W-:Y:S02]  /*36e0*/  FSEL R136, R140, -INF , P4 ;  /* 0xff8000008c887808 */ /* 0x000fe40002000000 */
[----:B------:R-:W-:-:S02]  /*36f0*/  FSEL R126, R145, -INF , P4 ;  /* 0xff800000917e7808 */ /* 0x000fc40002000000 */
[----:B------:R-:W-:Y:S02]  /*3700*/  FSEL R127, R148, -INF , P2 ;  /* 0xff800000947f7808 */ /* 0x000fe40001000000 */
        /* <DEDUP_REMOVED lines=12> */
[----:B------:R-:W-:Y:S02]  /*37d0*/  FMNMX.FTZ R5, R107, R5, !PT ;  /* 0x000000056b057209 */ /* 0x000fe40007810000 */
[C---:B------:R-:W-:Y:S02]  /*37e0*/  ISETP.GT.AND P2, PT, R2.reuse, 0x31, PT ;  /* 0x000000310200780c */ /* 0x040fe40003f44270 */
[C---:B------:R-:W-:Y:S02]  /*37f0*/  ISETP.GT.AND P6, PT, R2.reuse, 0x38, PT ;  /* 0x000000380200780c */ /* 0x040fe40003fc4270 */
[C---:B------:R-:W-:Y:S02]  /*3800*/  ISETP.GT.AND P5, PT, R2.reuse, 0x39, PT ;  /* 0x000000390200780c */ /* 0x040fe40003fa4270 */
[----:B------:R-:W-:-:S02]  /*3810*/  ISETP.GT.AND P4, PT, R2, 0x40, PT ;  /* 0x000000400200780c */ /* 0x000fc40003f84270 */
[----:B------:R-:W-:Y:S02]  /*3820*/  ISETP.GT.AND P3, PT, R2, 0x41, PT ;  /* 0x000000410200780c */ /* 0x000fe40003f64270 */
[----:B------:R-:W-:Y:S02]  /*3830*/  FMNMX.FTZ R6, R44, R6, !PT ;  /* 0x000000062c067209 */ /* 0x000fe40007810000 */
[----:B------:R-:W-:Y:S02]  /*3840*/  FMNMX.FTZ R7, R21, R7, !PT ;  /* 0x0000000715077209 */ /* 0x000fe40007810000 */
[----:B------:R-:W-:Y:S02]  /*3850*/  FMNMX.FTZ R5, R124, R5, !PT ;  /* 0x000000057c057209 */ /* 0x000fe40007810000 */
        /* <DEDUP_REMOVED lines=20> */
[----:B------:R-:W-:Y:S02]  /*39a0*/  FMNMX.FTZ R6, R127, R6, !PT ;  /* 0x000000067f067209 */ /* 0x000fe40007810000 */
[C---:B------:R-:W-:Y:S02]  /*39b0*/  ISETP.GT.AND P2, PT, R2.reuse, 0x48, PT ;  /* 0x000000480200780c */ /* 0x040fe40003f44270 */
[C---:B------:R-:W-:Y:S02]  /*39c0*/  ISETP.GT.AND P6, PT, R2.reuse, 0x49, PT ;  /* 0x000000490200780c */ /* 0x040fe40003fc4270 */
[C---:B------:R-:W-:Y:S02]  /*39d0*/  ISETP.GT.AND P5, PT, R2.reuse, 0x50, PT ;  /* 0x000000500200780c */ /* 0x040fe40003fa4270 */
[C---:B------:R-:W-:Y:S02]  /*39e0*/  ISETP.GT.AND P4, PT, R2.reuse, 0x51, PT ;  /* 0x000000510200780c */ /* 0x040fe40003f84270 */
[----:B------:R-:W-:-:S02]  /*39f0*/  ISETP.GT.AND P3, PT, R2, 0x58, PT ;  /* 0x000000580200780c */ /* 0x000fc40003f64270 */
[----:B------:R-:W-:Y:S02]  /*3a00*/  FMNMX.FTZ R7, R25, R7, !PT ;  /* 0x0000000719077209 */ /* 0x000fe40007810000 */
[----:B------:R-:W-:Y:S02]  /*3a10*/  FMNMX.FTZ R5, R125, R5, !PT ;  /* 0x000000057d057209 */ /* 0x000fe40007810000 */
[----:B------:R-:W-:Y:S02]  /*3a20*/  FMNMX.FTZ R6, R128, R6, !PT ;  /* 0x0000000680067209 */ /* 0x000fe40007810000 */
        /* <DEDUP_REMOVED lines=20> */
[----:B------:R-:W-:-:S02]  /*3b70*/  FMNMX.FTZ R7, R45, R7, !PT ;  /* 0x000000072d077209 */ /* 0x000fc40007810000 */
[C---:B------:R-:W-:Y:S02]  /*3b80*/  ISETP.GT.AND P2, PT, R2.reuse, 0x59, PT ;  /* 0x000000590200780c */ /* 0x040fe40003f44270 */
[C---:B------:R-:W-:Y:S02]  /*3b90*/  ISETP.GT.AND P6, PT, R2.reuse, 0x60, PT ;  /* 0x000000600200780c */ /* 0x040fe40003fc4270 */
[C---:B------:R-:W-:Y:S02]  /*3ba0*/  ISETP.GT.AND P5, PT, R2.reuse, 0x61, PT ;  /* 0x000000610200780c */ /* 0x040fe40003fa4270 */
[C---:B------:R-:W-:Y:S02]  /*3bb0*/  ISETP.GT.AND P4, PT, R2.reuse, 0x68, PT ;  /* 0x000000680200780c */ /* 0x040fe40003f84270 */
[----:B------:R-:W-:Y:S02]  /*3bc0*/  ISETP.GT.AND P3, PT, R2, 0x69, PT ;  /* 0x000000690200780c */ /* 0x000fe40003f64270 */
[----:B------:R-:W-:-:S02]  /*3bd0*/  FMNMX.FTZ R2, R126, R5, !PT ;  /* 0x000000057e027209 */ /* 0x000fc40007810000 */
[----:B------:R-:W-:Y:S02]  /*3be0*/  FMNMX.FTZ R5, R129, R6, !PT ;  /* 0x0000000681057209 */ /* 0x000fe40007810000 */
[----:B------:R-:W-:Y:S02]  /*3bf0*/  FMNMX.FTZ R6, R46, R7, !PT ;  /* 0x000000072e067209 */ /* 0x000fe40007810000 */
[----:B------:R-:W-:Y:S02]  /*3c00*/  FMNMX.FTZ R2, R149, R2, !PT ;  /* 0x0000000295027209 */ /* 0x000fe40007810000 */
[----:B------:R-:W-:Y:S02]  /*3c10*/  FMNMX.FTZ R5, R132, R5, !PT ;  /* 0x0000000584057209 */ /* 0x000fe40007810000 */
[----:B------:R-:W-:Y:S02]  /*3c20*/  FMNMX.FTZ R6, R47, R6, !PT ;  /* 0x000000062f067209 */ /* 0x000fe40007810000 */
        /* <DEDUP_REMOVED lines=30> */
[----:B------:R-:W-:-:S02]  /*3e10*/  FSEL R172, R60, -INF , P2 ;  /* 0xff8000003cac7808 */ /* 0x000fc40001000000 */
[----:B------:R-:W-:Y:S02]  /*3e20*/  FMNMX.FTZ R2, R173, R2, !PT ;  /* 0x00000002ad027209 */ /* 0x000fe40007810000 */
[----:B------:R-:W-:Y:S02]  /*3e30*/  FMNMX.FTZ R5, R183, R5, !PT ;  /* 0x00000005b7057209 */ /* 0x000fe40007810000 */
[----:B------:R-:W-:Y:S02]  /*3e40*/  FMNMX.FTZ R6, R162, R6, !PT ;  /* 0x00000006a2067209 */ /* 0x000fe40007810000 */
[----:B------:R-:W-:Y:S02]  /*3e50*/  FMNMX.FTZ R7, R108, R7, !PT ;  /* 0x000000076c077209 */ /* 0x000fe40007810000 */
[----:B------:R-:W-:Y:S02]  /*3e60*/  FSEL R202, R40, -INF , P6 ;  /* 0xff80000028ca7808 */ /* 0x000fe40003000000 */
[----:B------:R-:W-:-:S02]  /*3e70*/  FMNMX.FTZ R2, R172, R2, !PT ;  /* 0x00000002ac027209 */ /* 0x000fc40007810000 */
[----:B------:R-:W-:Y:S01]  /*3e80*/  FSEL R179, R65, -INF , P2 ;  /* 0xff80000041b37808 */ /* 0x000fe20001000000 */
[----:B------:R-:W-:Y:S01]  /*3e90*/  IMAD.MOV.U32 R4, RZ, RZ, R202 ;  /* 0x000000ffff047224 */ /* 0x000fe200078e00ca */
[----:B------:R-:W-:Y:S02]  /*3ea0*/  FMNMX.FTZ R5, R182, R5, !PT ;  /* 0x00000005b6057209 */ /* 0x000fe40007810000 */
[----:B------:R-:W-:Y:S02]  /*3eb0*/  FMNMX.FTZ R6, R164, R6, !PT ;  /* 0x00000006a4067209 */ /* 0x000fe40007810000 */
[----:B------:R-:W-:Y:S02]  /*3ec0*/  FMNMX.FTZ R7, R116, R7, !PT ;  /* 0x0000000774077209 */ /* 0x000fe40007810000 */
[----:B------:R-:W-:Y:S02]  /*3ed0*/  FSEL R119, R41, -INF , P5 ;  /* 0xff80000029777808 */ /* 0x000fe40002800000 */
[----:B------:R-:W-:-:S02]  /*3ee0*/  FMNMX.FTZ R2, R202, R2, !PT ;  /* 0x00000002ca027209 */ /* 0x000fc40007810000 */
[----:B------:R-:W-:Y:S01]  /*3ef0*/  FSEL R211, R24, -INF , P6 ;  /* 0xff80000018d37808 */ /* 0x000fe20003000000 */
[----:B------:R1:W-:Y:S01]  /*3f00*/  STL [R1+0x90], R119 ;  /* 0x0000907701007387 */ /* 0x0003e20000100800 */
[----:B------:R-:W-:Y:S02]  /*3f10*/  FMNMX.FTZ R5, R179, R5, !PT ;  /* 0x00000005b3057209 */ /* 0x000fe40007810000 */
[----:B------:R-:W-:Y:S02]  /*3f20*/  FMNMX.FTZ R6, R163, R6, !PT ;  /* 0x00000006a3067209 */ /* 0x000fe40007810000 */
[----:B------:R-:W-:Y:S02]  /*3f30*/  FMNMX.FTZ R7, R117, R7, !PT ;  /* 0x0000000775077209 */ /* 0x000fe40007810000 */
[----:B------:R-:W-:Y:S02]  /*3f40*/  FSEL R229, R20, -INF , P4 ;  /* 0xff80000014e57808 */ /* 0x000fe40002000000 */
[----:B------:R-:W-:-:S02]  /*3f50*/  FMNMX.FTZ R2, R119, R2, !PT ;  /* 0x0000000277027209 */ /* 0x000fc40007810000 */
[----:B------:R-:W-:Y:S02]  /*3f60*/  FSEL R185, R23, -INF , P5 ;  /* 0xff80000017b97808 */ /* 0x000fe40002800000 */
        /* <DEDUP_REMOVED lines=9> */
[----:B------:R-:W-:Y:S02]  /*4000*/  FMNMX.FTZ R71, R192, R2, !PT ;  /* 0x00000002c0477209 */ /* 0x000fe40007810000 */
[----:B------:R-:W-:-:S02]  /*4010*/  FSEL R237, R32, -INF , P3 ;  /* 0xff80000020ed7808 */ /* 0x000fc40001800000 */
[----:B------:R-:W-:Y:S01]  /*4020*/  FMNMX.FTZ R2, R184, R5, !PT ;  /* 0x00000005b8027209 */ /* 0x000fe20007810000 */
[----:B------:R-:W2:Y:S01]  /*4030*/  SHFL.BFLY PT, R8, R71, 0x2, 0x1f ;  /* 0x0c401f0047087f89 */ /* 0x000ea200000e0000 */
[----:B------:R-:W-:Y:S02]  /*4040*/  FMNMX.FTZ R5, R193, R6, !PT ;  /* 0x00000006c1057209 */ /* 0x000fe40007810000 */
[----:B------:R-:W-:Y:S02]  /*4050*/  FMNMX.FTZ R6, R138, R7, !PT ;  /* 0x000000078a067209 */ /* 0x000fe40007810000 */
[----:B------:R-:W-:Y:S02]  /*4060*/  FMNMX.FTZ R68, R237, R2, !PT ;  /* 0x00000002ed447209 */ /* 0x000fe40007810000 */
[----:B------:R-:W-:Y:S02]  /*4070*/  FMNMX.FTZ R2, R196, R5, !PT ;  /* 0x00000005c4027209 */ /* 0x000fe40007810000 */
[----:B------:R-:W-:Y:S01]  /*4080*/  FMNMX.FTZ R5, R139, R6, !PT ;  /* 0x000000068b057209 */ /* 0x000fe20007810000 */
[----:B------:R-:W3:Y:S01]  /*4090*/  SHFL.BFLY PT, R9, R68, 0x2, 0x1f ;  /* 0x0c401f0044097f89 */ /* 0x000ee200000e0000 */
[----:B------:R-:W-:-:S02]  /*40a0*/  FSEL R169, R52, -INF , P2 ;  /* 0xff80000034a97808 */ /* 0x000fc40001000000 */
[----:B------:R-:W-:Y:S02]  /*40b0*/  FMNMX.FTZ R5, R140, R5, !PT ;  /* 0x000000058c057209 */ /* 0x000fe40007810000 */
[----:B------:R-:W-:Y:S02]  /*40c0*/  FSEL R209, R42, -INF , P6 ;  /* 0xff8000002ad17808 */ /* 0x000fe40003000000 */
[----:B------:R-:W-:Y:S02]  /*40d0*/  FMNMX.FTZ R2, R169, R2, !PT ;  /* 0x00000002a9027209 */ /* 0x000fe40007810000 */
[----:B------:R-:W-:Y:S02]  /*40e0*/  FMNMX.FTZ R5, R153, R5, !PT ;  /* 0x0000000599057209 */ /* 0x000fe40007810000 */
[----:B------:R-:W-:Y:S02]  /*40f0*/  FSEL R236, R35, -INF , P5 ;  /* 0xff80000023ec7808 */ /* 0x000fe40002800000 */
[----:B------:R-:W-:-:S02]  /*4100*/  FMNMX.FTZ R2, R209, R2, !PT ;  /* 0x00000002d1027209 */ /* 0x000fc40007810000 */
[----:B------:R-:W-:Y:S02]  /*4110*/  FMNMX.FTZ R5, R154, R5, !PT ;  /* 0x000000059a057209 */ /* 0x000fe40007810000 */
[----:B------:R-:W-:Y:S02]  /*4120*/  FSEL R240, R34, -INF , P4 ;  /* 0xff80000022f07808 */ /* 0x000fe40002000000 */
[----:B------:R-:W-:Y:S02]  /*4130*/  FMNMX.FTZ R2, R236, R2, !PT ;  /* 0x00000002ec027209 */ /* 0x000fe40007810000 */
[----:B------:R-:W-:Y:S02]  /*4140*/  FMNMX.FTZ R5, R155, R5, !PT ;  /* 0x000000059b057209 */ /* 0x000fe40007810000 */
[----:B-1----:R-:W-:Y:S02]  /*4150*/  FSEL R119, R33, -INF , P3 ;  /* 0xff80000021777808 */ /* 0x002fe40001800000 */
[----:B------:R-:W-:Y:S01]  /*4160*/  FMNMX.FTZ R2, R240, R2, !PT ;  /* 0x00000002f0027209 */ /* 0x000fe20007810000 */
[----:B------:R-:W-:Y:S01]  /*4170*/  LDSM.16.MT88.4 R32, [R225+0x100] ;  /* 0x00010000e120783b */ /* 0x000fe20000004200 */
[----:B------:R-:W-:-:S02]  /*4180*/  FMNMX.FTZ R5, R156, R5, !PT ;  /* 0x000000059c057209 */ /* 0x000fc40007810000 */
[----:B--2---:R-:W-:Y:S02]  /*4190*/  FMNMX.FTZ R71, R71, R8, !PT ;  /* 0x0000000847477209 */ /* 0x004fe40007810000 */
[----:B------:R-:W-:Y:S02]  /*41a0*/  FMNMX.FTZ R2, R119, R2, !PT ;  /* 0x0000000277027209 */ /* 0x000fe40007810000 */
[----:B------:R-:W-:Y:S01]  /*41b0*/  FMNMX.FTZ R5, R175, R5, !PT ;  /* 0x00000005af057209 */ /* 0x000fe20007810000 */
[----:B------:R-:W1:Y:S01]  /*41c0*/  SHFL.BFLY PT, R7, R71, 0x1, 0x1f ;  /* 0x0c201f0047077f89 */ /* 0x000e6200000e0000 */
[----:B---3--:R-:W-:Y:S02]  /*41d0*/  FMNMX.FTZ R68, R68, R9, !PT ;  /* 0x0000000944447209 */ /* 0x008fe40007810000 */
[----:B------:R-:W-:Y:S01]  /*41e0*/  FMNMX.FTZ R5, R176, R5, !PT ;  /* 0x00000005b0057209 */ /* 0x000fe20007810000 */
[----:B------:R-:W2:Y:S01]  /*41f0*/  SHFL.BFLY PT, R6, R2, 0x2, 0x1f ;  /* 0x0c401f0002067f89 */ /* 0x000ea200000e0000 */
[----:B------:R-:W-:-:S02]  /*4200*/  FSEL R168, R56, -INF , P2 ;  /* 0xff80000038a87808 */ /* 0x000fc40001000000 */
[----:B------:R-:W-:Y:S01]  /*4210*/  FMNMX.FTZ R5, R177, R5, !PT ;  /* 0x00000005b1057209 */ /* 0x000fe20007810000 */
[----:B------:R-:W3:Y:S01]  /*4220*/  SHFL.BFLY PT, R8, R68, 0x1, 0x1f ;  /* 0x0c201f0044087f89 */ /* 0x000ee200000e0000 */
[----:B------:R-:W-:Y:S02]  /*4230*/  FSEL R191, R53, -INF , P6 ;  /* 0xff80000035bf7808 */ /* 0x000fe40003000000 */
[----:B------:R-:W-:Y:S02]  /*4240*/  FMNMX.FTZ R5, R178, R5, !PT ;  /* 0x00000005b2057209 */ /* 0x000fe40007810000 */
[----:B------:R-:W-:Y:S02]  /*4250*/  FSEL R190, R49, -INF , P5 ;  /* 0xff80000031be7808 */ /* 0x000fe40002800000 */
[----:B------:R-:W-:Y:S02]  /*4260*/  FMNMX.FTZ R5, R131, R5, !PT ;  /* 0x0000000583057209 */ /* 0x000fe40007810000 */
[----:B------:R-:W-:-:S02]  /*4270*/  FSEL R201, R48, -INF , P4 ;  /* 0xff80000030c97808 */ /* 0x000fc40002000000 */
[----:B------:R-:W-:Y:S02]  /*4280*/  FMNMX.FTZ R5, R130, R5, !PT ;  /* 0x0000000582057209 */ /* 0x000fe40007810000 */
[----:B------:R-:W-:Y:S02]  /*4290*/  FSEL R200, R43, -INF , P3 ;  /* 0xff8000002bc87808 */ /* 0x000fe40001800000 */
[----:B------:R-:W-:Y:S01]  /*42a0*/  FMNMX.FTZ R5, R206, R5, !PT ;  /* 0x00000005ce057209 */ /* 0x000fe20007810000 */
[----:B------:R-:W-:Y:S01]  /*42b0*/  LDSM.16.MT88.4 R40, [R226+0x100] ;  /* 0x00010000e228783b */ /* 0x000fe20000004200 */
[----:B-1----:R-:W-:Y:S02]  /*42c0*/  FMNMX.FTZ R71, R71, R7, !PT ;  /* 0x0000000747477209 */ /* 0x002fe40007810000 */
[----:B------:R-:W-:Y:S02]  /*42d0*/  FMNMX.FTZ R5, R168, R5, !PT ;  /* 0x00000005a8057209 */ /* 0x000fe40007810000 */
[----:B--2---:R-:W-:Y:S01]  /*42e0*/  FMNMX.FTZ R2, R2, R6, !PT ;  /* 0x0000000602027209 */ /* 0x004fe20007810000 */
[----:B------:R-:W-:Y:S01]  /*42f0*/  FMUL.FTZ R7, R71, c[0x0][0x2d0] ;  /* 0x0000b40047077a20 */ /* 0x000fe20000410000 */
[----:B------:R-:W-:-:S02]  /*4300*/  FMNMX.FTZ R5, R191, R5, !PT ;  /* 0x00000005bf057209 */ /* 0x000fc40007810000 */
[----:B------:R-:W-:Y:S01]  /*4310*/  FSETP.NEU.FTZ.AND P2, PT, R71, -INF , PT ;  /* 0xff8000004700780b */ /* 0x000fe20003f5d000 */
[----:B------:R-:W1:Y:S01]  /*4320*/  SHFL.BFLY PT, R11, R2, 0x1, 0x1f ;  /* 0x0c201f00020b7f89 */ /* 0x000e6200000e0000 */
[----:B------:R-:W-:Y:S02]  /*4330*/  FMNMX.FTZ R5, R190, R5, !PT ;  /* 0x00000005be057209 */ /* 0x000fe40007810000 */
[----:B---3--:R-:W-:Y:S02]  /*4340*/  FMNMX.FTZ R68, R68, R8, !PT ;  /* 0x0000000844447209 */ /* 0x008fe40007810000 */
[----:B------:R-:W-:Y:S02]  /*4350*/  FSEL R7, R7, RZ, P2 ;  /* 0x000000ff07077208 */ /* 0x000fe40001000000 */
[----:B------:R-:W-:Y:S01]  /*4360*/  FMNMX.FTZ R8, R201, R5, !PT ;  /* 0x00000005c9087209 */ /* 0x000fe20007810000 */
[C---:B------:R-:W-:Y:S01]  /*4370*/  FMUL.FTZ R9, R68.reuse, c[0x0][0x2d0] ;  /* 0x0000b40044097a20 */ /* 0x040fe20000410000 */
[----:B------:R-:W-:Y:S01]  /*4380*/  FSETP.NEU.FTZ.AND P2, PT, R68, -INF , PT ;  /* 0xff8000004400780b */ /* 0x000fe20003f5d000 */
[--C-:B------:R-:W-:Y:S01]  /*4390*/  FFMA.FTZ R6, R10, c[0x0][0x2d0], -R7.reuse ;  /* 0x0000b4000a067a23 */ /* 0x100fe20000010807 */
[----:B------:R-:W-:Y:S01]  /*43a0*/  FMNMX.FTZ R8, R200, R8, !PT ;  /* 0x00000008c8087209 */ /* 0x000fe20007810000 */
[----:B------:R-:W-:-:S02]  /*43b0*/  FFMA.FTZ R5, R12, c[0x0][0x2d0], -R7 ;  /* 0x0000b4000c057a23 */ /* 0x000fc40000010807 */
[----:B------:R2:W-:Y:S02]  /*43c0*/  MUFU.EX2 R228, R6 ;  /* 0x0000000600e47308 */ /* 0x0005e40000000800 */
[----:B------:R-:W3:Y:S06]  /*43d0*/  SHFL.BFLY PT, R10, R8, 0x2, 0x1f ;  /* 0x0c401f00080a7f89 */ /* 0x000eec00000e0000 */
[----:B------:R4:W3:Y:S01]  /*43e0*/  MUFU.EX2 R199, R5 ;  /* 0x0000000500c77308 */ /* 0x0008e20000000800 */
[----:B-1----:R-:W-:Y:S02]  /*43f0*/  FMNMX.FTZ R2, R2, R11, !PT ;  /* 0x0000000b02027209 */ /* 0x002fe40007810000 */
[----:B--2---:R-:W-:-:S02]  /*4400*/  FSEL R6, R9, RZ, P2 ;  /* 0x000000ff09067208 */ /* 0x004fc40001000000 */
[----:B------:R-:W-:-:S03]  /*4410*/  FSETP.NEU.FTZ.AND P2, PT, R2, -INF , PT ;  /* 0xff8000000200780b */ /* 0x000fc60003f5d000 */
[--C-:B------:R-:W-:Y:S02]  /*4420*/  FFMA.FTZ R9, R15, c[0x0][0x2d0], -R6.reuse ;  /* 0x0000b4000f097a23 */ /* 0x100fe40000010806 */
[----:B----4-:R-:W-:Y:S02]  /*4430*/  FFMA.FTZ R5, R13, c[0x0][0x2d0], -R6 ;  /* 0x0000b4000d057a23 */ /* 0x010fe40000010806 */
[----:B------:R1:W-:Y:S01]  /*4440*/  MUFU.EX2 R210, R9 ;  /* 0x0000000900d27308 */ /* 0x0003e20000000800 */
[----:B---3--:R-:W-:Y:S02]  /*4450*/  FMNMX.FTZ R8, R8, R10, !PT ;  /* 0x0000000a08087209 */ /* 0x008fe40007810000 */
[----:B------:R-:W-:-:S05]  /*4460*/  F2FP.BF16.PACK_AB R12, R199, R228 ;  /* 0x000000e4c70c723e */ /* 0x000fca00000010ff */
[----:B------:R2:W-:Y:S01]  /*4470*/  MUFU.EX2 R203, R5 ;  /* 0x0000000500cb7308 */ /* 0x0005e20000000800 */
[----:B-1----:R-:W-:-:S07]  /*4480*/  FFMA.FTZ R9, R17, c[0x0][0x2d0], -R6 ;  /* 0x0000b40011097a23 */ /* 0x002fce0000010806 */
[----:B------:R-:W1:Y:S01]  /*4490*/  MUFU.EX2 R235, R9 ;  /* 0x0000000900eb7308 */ /* 0x000e620000000800 */
[----:B--2---:R-:W-:-:S07]  /*44a0*/  FFMA.FTZ R5, R14, c[0x0][0x2d0], -R6 ;  /* 0x0000b4000e057a23 */ /* 0x004fce0000010806 */
[----:B------:R2:W3:Y:S01]  /*44b0*/  MUFU.EX2 R252, R5 ;  /* 0x0000000500fc7308 */ /* 0x0004e20000000800 */
[----:B-1----:R-:W-:Y:S01]  /*44c0*/  F2FP.BF16.PACK_AB R10, R235, R210 ;  /* 0x000000d2eb0a723e */ /* 0x002fe200000010ff */
[----:B--2---:R-:W-:-:S05]  /*44d0*/  FMUL.FTZ R5, R2, c[0x0][0x2d0] ;  /* 0x0000b40002057a20 */ /* 0x004fca0000410000 */
[----:B------:R-:W-:-:S05]  /*44e0*/  FSEL R5, R5, RZ, P2 ;  /* 0x000000ff05057208 */ /* 0x000fca0001000000 */
[--C-:B------:R-:W-:Y:S02]  /*44f0*/  FFMA.FTZ R9, R18, c[0x0][0x2d0], -R5.reuse ;  /* 0x0000b40012097a23 */ /* 0x100fe40000010805 */
[--C-:B------:R-:W-:Y:S02]  /*4500*/  FFMA.FTZ R0, R19, c[0x0][0x2d0], -R5.reuse ;  /* 0x0000b40013007a23 */ /* 0x100fe40000010805 */
[----:B------:R1:W-:Y:S01]  /*4510*/  MUFU.EX2 R251, R9 ;  /* 0x0000000900fb7308 */ /* 0x0003e20000000800 */
[----:B------:R-:W-:Y:S07]  /*4520*/  LDSM.16.MT88.4 R16, [R224+0x100] ;  /* 0x00010000e010783b */ /* 0x000fee0000004200 */
[----:B------:R2:W4:Y:S01]  /*4530*/  MUFU.EX2 R248, R0 ;  /* 0x0000000000f87308 */ /* 0x0005220000000800 */
[----:B-1----:R-:W1:Y:S01]  /*4540*/  SHFL.BFLY PT, R9, R8, 0x1, 0x1f ;  /* 0x0c201f0008097f89 */ /* 0x002e6200000e0000 */
[----:B--2---:R-:W-:-:S03]  /*4550*/  FFMA.FTZ R0, R21, c[0x0][0x2d0], -R5 ;  /* 0x0000b40015007a23 */ /* 0x004fc60000010805 */
[----:B------:R-:W2:Y:S03]  /*4560*/  LDSM.16.MT88.4 R20, [R227+0x100] ;  /* 0x00010000e314783b */ /* 0x000ea60000004200 */
[----:B------:R4:W-:Y:S01]  /*4570*/  MUFU.EX2 R239, R0 ;  /* 0x0000000000ef7308 */ /* 0x0009e20000000800 */
[----:B-1----:R-:W-:Y:S02]  /*4580*/  FMNMX.FTZ R70, R8, R9, !PT ;  /* 0x0000000908467209 */ /* 0x002fe40007810000 */
[----:B---3--:R-:W-:Y:S01]  /*4590*/  F2FP.BF16.PACK_AB R8, R252, R203 ;  /* 0x000000cbfc08723e */ /* 0x008fe200000010ff */
[----:B----4-:R-:W-:Y:S01]  /*45a0*/  FFMA.FTZ R0, R25, c[0x0][0x2d0], -R5 ;  /* 0x0000b40019007a23 */ /* 0x010fe20000010805 */
[C---:B------:R-:W-:Y:S01]  /*45b0*/  FSETP.NEU.FTZ.AND P2, PT, R70.reuse, -INF , PT ;  /* 0xff8000004600780b */ /* 0x040fe20003f5d000 */
[----:B------:R-:W-:Y:S01]  /*45c0*/  FMUL.FTZ R3, R70, c[0x0][0x2d0] ;  /* 0x0000b40046037a20 */ /* 0x000fe20000410000 */
[----:B------:R-:W-:Y:S01]  /*45d0*/  F2FP.BF16.PACK_AB R9, R248, R251 ;  /* 0x000000fbf809723e */ /* 0x000fe200000010ff */
[----:B------:R1:W3:Y:S02]  /*45e0*/  MUFU.EX2 R204, R0 ;  /* 0x0000000000cc7308 */ /* 0x0002e40000000800 */
[----:B-1----:R-:W-:Y:S01]  /*45f0*/  FFMA.FTZ R0, R26, c[0x0][0x2d0], -R7 ;  /* 0x0000b4001a007a23 */ /* 0x002fe20000010807 */
[----:B---3--:R-:W-:-:S05]  /*4600*/  F2FP.BF16.PACK_AB R11, R204, R239 ;  /* 0x000000efcc0b723e */ /* 0x008fca00000010ff */
[----:B------:R1:W-:Y:S02]  /*4610*/  MUFU.EX2 R197, R0 ;  /* 0x0000000000c57308 */ /* 0x0003e40000000800 */
[C---:B------:R-:W-:Y:S08]  /*4620*/  HMMA.16816.F32.BF16 R88, R8.reuse, R16, RZ ;  /* 0x000000100858723c */ /* 0x040ff000000418ff */
[----:B------:R-:W-:Y:S01]  /*4630*/  HMMA.16816.F32.BF16 R84, R8, R18, RZ ;  /* 0x000000120854723c */ /* 0x000fe200000418ff */
[----:B-1----:R-:W-:-:S02]  /*4640*/  FFMA.FTZ R0, R27, c[0x0][0x2d0], -R7 ;  /* 0x0000b4001b007a23 */ /* 0x002fc40000010807 */
[----:B------:R-:W-:Y:S02]  /*4650*/  LDSM.16.MT88.4 R24, [R225+0x900] ;  /* 0x00090000e118783b */ /* 0x000fe40000004200 */
[----:B------:R1:W3:Y:S03]  /*4660*/  MUFU.EX2 R232, R0 ;  /* 0x0000000000e87308 */ /* 0x0002e60000000800 */
[C---:B--2---:R-:W-:Y:S08]  /*4670*/  HMMA.16816.F32.BF16 R80, R8.reuse, R20, RZ ;  /* 0x000000140850723c */ /* 0x044ff000000418ff */
[----:B------:R-:W-:Y:S01]  /*4680*/  HMMA.16816.F32.BF16 R76, R8, R22, RZ ;  /* 0x00000016084c723c */ /* 0x000fe200000418ff */
[----:B-1----:R-:W-:Y:S01]  /*4690*/  FSEL R0, R3, RZ, P2 ;  /* 0x000000ff03007208 */ /* 0x002fe20001000000 */
[----:B------:R-:W-:Y:S01]  /*46a0*/  FFMA.FTZ R3, R28, c[0x0][0x2d0], -R7 ;  /* 0x0000b4001c037a23 */ /* 0x000fe20000010807 */
[----:B---3--:R-:W-:-:S05]  /*46b0*/  F2FP.BF16.PACK_AB R14, R232, R197 ;  /* 0x000000c5e80e723e */ /* 0x008fca00000010ff */
[C---:B------:R-:W-:Y:S01]  /*46c0*/  HMMA.16816.F32.BF16 R72, R8.reuse, R32, RZ ;  /* 0x000000200848723c */ /* 0x040fe200000418ff */
[----:B------:R1:W-:Y:S07]  /*46d0*/  MUFU.EX2 R238, R3 ;  /* 0x0000000300ee7308 */ /* 0x0003ee0000000800 */
[C---:B------:R-:W-:Y:S08]  /*46e0*/  HMMA.16816.F32.BF16 R60, R8.reuse, R40, RZ ;  /* 0x00000028083c723c */ /* 0x040ff000000418ff */
[----:B------:R-:W-:Y:S01]  /*46f0*/  HMMA.16816.F32.BF16 R64, R8, R34, RZ ;  /* 0x000000220840723c */ /* 0x000fe200000418ff */
[----:B-1----:R-:W-:-:S04]  /*4700*/  FFMA.FTZ R3, R29, c[0x0][0x2d0], -R0 ;  /* 0x0000b4001d037a23 */ /* 0x002fc80000010800 */
[----:B------:R1:W-:Y:S03]  /*4710*/  MUFU.EX2 R181, R3 ;  /* 0x0000000300b57308 */ /* 0x0003e60000000800 */
[----:B------:R-:W-:Y:S01]  /*4720*/  HMMA.16816.F32.BF16 R52, R8, R42, RZ ;  /* 0x0000002a0834723c */ /* 0x000fe200000418ff */
[----:B-1----:R-:W-:-:S04]  /*4730*/  FFMA.FTZ R3, R30, c[0x0][0x2d0], -R0 ;  /* 0x0000b4001e037a23 */ /* 0x002fc80000010800 */
[----:B------:R1:W2:Y:S02]  /*4740*/  MUFU.EX2 R180, R3 ;  /* 0x0000000300b47308 */ /* 0x0002a40000000800 */
[--C-:B-1----:R-:W-:Y:S01]  /*4750*/  FFMA.FTZ R3, R31, c[0x0][0x2d0], -R0.reuse ;  /* 0x0000b4001f037a23 */ /* 0x102fe20000010800 */
[----:B--2---:R-:W-:Y:S01]  /*4760*/  F2FP.BF16.PACK_AB R13, R180, R181 ;  /* 0x000000b5b40d723e */ /* 0x004fe200000010ff */
[----:B------:R-:W1:Y:S04]  /*4770*/  LDSM.16.MT88.4 R28, [R224+0x900] ;  /* 0x00090000e01c783b */ /* 0x000e680000004200 */
[----:B------:R2:W-:Y:S02]  /*4780*/  MUFU.EX2 R208, R3 ;  /* 0x0000000300d07308 */ /* 0x0005e40000000800 */
[----:B--2---:R-:W-:-:S06]  /*4790*/  FFMA.FTZ R3, R36, c[0x0][0x2d0], -R0 ;  /* 0x0000b40024037a23 */ /* 0x004fcc0000010800 */
[----:B------:R2:W3:Y:S02]  /*47a0*/  MUFU.EX2 R234, R3 ;  /* 0x0000000300ea7308 */ /* 0x0004e40000000800 */
[----:B--2---:R-:W-:Y:S01]  /*47b0*/  FFMA.FTZ R3, R37, c[0x0][0x2d0], -R6 ;  /* 0x0000b40025037a23 */ /* 0x004fe20000010806 */
[----:B---3--:R-:W-:-:S05]  /*47c0*/  F2FP.BF16.PACK_AB R15, R234, R208 ;  /* 0x000000d0ea0f723e */ /* 0x008fca00000010ff */
[----:B------:R2:W-:Y:S02]  /*47d0*/  MUFU.EX2 R207, R3 ;  /* 0x0000000300cf7308 */ /* 0x0005e40000000800 */
[C---:B------:R-:W-:Y:S08]  /*47e0*/  HMMA.16816.F32.BF16 R56, R12.reuse, R16, RZ ;  /* 0x000000100c38723c */ /* 0x040ff000000418ff */
[----:B------:R-:W-:Y:S01]  /*47f0*/  HMMA.16816.F32.BF16 R96, R12, R18, RZ ;  /* 0x000000120c60723c */ /* 0x000fe200000418ff */
[----:B------:R-:W3:Y:S01]  /*4800*/  LDSM.16.MT88.4 R16, [R227+0x900] ;  /* 0x00090000e310783b */ /* 0x000ee20000004200 */
[----:B--2---:R-:W-:-:S04]  /*4810*/  FFMA.FTZ R3, R38, c[0x0][0x2d0], -R6 ;  /* 0x0000b40026037a23 */ /* 0x004fc80000010806 */
[----:B------:R2:W4:Y:S02]  /*4820*/  MUFU.EX2 R230, R3 ;  /* 0x0000000300e67308 */ /* 0x0005240000000800 */
[C---:B------:R-:W-:Y:S08]  /*4830*/  HMMA.16816.F32.BF16 R48, R12.reuse, R20, RZ ;  /* 0x000000140c30723c */ /* 0x040ff000000418ff */
[----:B------:R-:W-:Y:S01]  /*4840*/  HMMA.16816.F32.BF16 R92, R12, R22, RZ ;  /* 0x000000160c5c723c */ /* 0x000fe200000418ff */
[----:B--2---:R-:W-:-:S07]  /*4850*/  FFMA.FTZ R3, R39, c[0x0][0x2d0], -R6 ;  /* 0x0000b40027037a23 */ /* 0x004fce0000010806 */
[C---:B------:R-:W-:Y:S01]  /*4860*/  HMMA.16816.F32.BF16 R100, R12.reuse, R34, RZ ;  /* 0x000000220c64723c */ /* 0x040fe200000418ff */
[----:B------:R-:W2:Y:S01]  /*4870*/  LDSM.16.MT88.4 R36, [R226+0x900] ;  /* 0x00090000e224783b */ /* 0x000ea20000004200 */
[----:B----4-:R-:W-:Y:S01]  /*4880*/  F2FP.BF16.PACK_AB R8, R230, R207 ;  /* 0x000000cfe608723e */ /* 0x010fe200000010ff */
[----:B------:R4:W-:Y:S05]  /*4890*/  MUFU.EX2 R233, R3 ;  /* 0x0000000300e97308 */ /* 0x0009ea0000000800 */
[----:B------:R-:W-:Y:S01]  /*48a0*/  HMMA.16816.F32.BF16 R20, R12, R40, RZ ;  /* 0x000000280c14723c */ /* 0x000fe200000418ff */
[----:B----4-:R-:W-:-:S04]  /*48b0*/  FFMA.FTZ R3, R44, c[0x0][0x2d0], -R6 ;  /* 0x0000b4002c037a23 */ /* 0x010fc80000010806 */
[----:B------:R4:W1:Y:S02]  /*48c0*/  MUFU.EX2 R212, R3 ;  /* 0x0000000300d47308 */ /* 0x0008640000000800 */
[----:B----4-:R-:W-:Y:S01]  /*48d0*/  FFMA.FTZ R3, R45, c[0x0][0x2d0], -R5 ;  /* 0x0000b4002d037a23 */ /* 0x010fe20000010805 */
[----:B-1----:R-:W-:-:S05]  /*48e0*/  F2FP.BF16.PACK_AB R10, R212, R233 ;  /* 0x000000e9d40a723e */ /* 0x002fca00000010ff */
[----:B------:R1:W-:Y:S02]  /*48f0*/  MUFU.EX2 R231, R3 ;  /* 0x0000000300e77308 */ /* 0x0003e40000000800 */
[----:B-1----:R-:W-:-:S06]  /*4900*/  FFMA.FTZ R3, R46, c[0x0][0x2d0], -R5 ;  /* 0x0000b4002e037a23 */ /* 0x002fcc0000010805 */
[----:B------:R1:W4:Y:S02]  /*4910*/  MUFU.EX2 R195, R3 ;  /* 0x0000000300c37308 */ /* 0x0003240000000800 */
[--C-:B-1----:R-:W-:Y:S01]  /*4920*/  FFMA.FTZ R3, R47, c[0x0][0x2d0], -R5.reuse ;  /* 0x0000b4002f037a23 */ /* 0x102fe20000010805 */
[----:B----4-:R-:W-:Y:S01]  /*4930*/  F2FP.BF16.PACK_AB R9, R195, R231 ;  /* 0x000000e7c309723e */ /* 0x010fe200000010ff */
[C---:B------:R-:W-:Y:S04]  /*4940*/  HMMA.16816.F32.BF16 R44, R12.reuse, R32, RZ ;  /* 0x000000200c2c723c */ /* 0x040fe800000418ff */
[----:B------:R1:W-:Y:S04]  /*4950*/  MUFU.EX2 R188, R3 ;  /* 0x0000000300bc7308 */ /* 0x0003e80000000800 */
[----:B------:R-:W-:Y:S01]  /*4960*/  HMMA.16816.F32.BF16 R12, R12, R42, RZ ;  /* 0x0000002a0c0c723c */ /* 0x000fe200000418ff */
[----:B-1----:R-:W-:-:S02]  /*4970*/  FFMA.FTZ R3, R69, c[0x0][0x2d0], -R5 ;  /* 0x0000b40045037a23 */ /* 0x002fc40000010805 */
[----:B------:R-:W-:Y:S02]  /*4980*/  IMAD.MOV.U32 R69, RZ, RZ, R130 ;  /* 0x000000ffff457224 */ /* 0x000fe400078e0082 */
[----:B------:R1:W4:Y:S02]  /*4990*/  MUFU.EX2 R187, R3 ;  /* 0x0000000300bb7308 */ /* 0x0003240000000800 */
[----:B-1----:R-:W-:Y:S01]  /*49a0*/  FFMA.FTZ R3, R104, c[0x0][0x2d0], -R7 ;  /* 0x0000b40068037a23 */ /* 0x002fe20000010807 */
[----:B----4-:R-:W-:-:S05]  /*49b0*/  F2FP.BF16.PACK_AB R11, R187, R188 ;  /* 0x000000bcbb0b723e */ /* 0x010fca00000010ff */
[----:B------:R1:W4:Y:S02]  /*49c0*/  MUFU.EX2 R198, R3 ;  /* 0x0000000300c67308 */ /* 0x0003240000000800 */
[C---:B------:R-:W-:Y:S08]  /*49d0*/  HMMA.16816.F32.BF16 R120, R8.reuse, R28, R88 ;  /* 0x0000001c0878723c */ /* 0x040ff00000041858 */
[----:B------:R-:W-:Y:S01]  /*49e0*/  HMMA.16816.F32.BF16 R88, R8, R30, R84 ;  /* 0x0000001e0858723c */ /* 0x000fe20000041854 */
[----:B-1----:R-:W-:-:S04]  /*49f0*/  FFMA.FTZ R3, R105, c[0x0][0x2d0], -R7 ;  /* 0x0000b40069037a23 */ /* 0x002fc80000010807 */
[----:B------:R1:W-:Y:S03]  /*4a00*/  MUFU.EX2 R194, R3 ;  /* 0x0000000300c27308 */ /* 0x0003e60000000800 */
[C---:B---3--:R-:W-:Y:S08]  /*4a10*/  HMMA.16816.F32.BF16 R112, R8.reuse, R16, R80 ;  /* 0x000000100870723c */ /* 0x048ff00000041850 */
[----:B------:R-:W-:Y:S01]  /*4a20*/  HMMA.16816.F32.BF16 R84, R8, R18, R76 ;  /* 0x000000120854723c */ /* 0x000fe2000004184c */
[----:B-1----:R-:W-:-:S07]  /*4a30*/  FFMA.FTZ R3, R106, c[0x0][0x2d0], -R7 ;  /* 0x0000b4006a037a23 */ /* 0x002fce0000010807 */
[C---:B------:R-:W-:Y:S01]  /*4a40*/  HMMA.16816.F32.BF16 R80, R8.reuse, R26, R64 ;  /* 0x0000001a0850723c */ /* 0x040fe20000041840 */
[----:B------:R1:W3:Y:S07]  /*4a50*/  MUFU.EX2 R186, R3 ;  /* 0x0000000300ba7308 */ /* 0x0002ee0000000800 */
[----:B--2---:R-:W-:Y:S01]  /*4a60*/  HMMA.16816.F32.BF16 R76, R8, R38, R52 ;  /* 0x00000026084c723c */ /* 0x004fe20000041834 */
[----:B-1----:R-:W-:-:S07]  /*4a70*/  FFMA.FTZ R3, R107, c[0x0][0x2d0], -R7 ;  /* 0x0000b4006b037a23 */ /* 0x002fce0000010807 */
[----:B------:R-:W-:Y:S01]  /*4a80*/  HMMA.16816.F32.BF16 R104, R8, R36, R60 ;  /* 0x000000240868723c */ /* 0x000fe2000004183c */
[----:B------:R1:W-:Y:S02]  /*4a90*/  MUFU.EX2 R205, R3 ;  /* 0x0000000300cd7308 */ /* 0x0003e40000000800 */
[----:B-1----:R-:W-:-:S05]  /*4aa0*/  FFMA.FTZ R3, R108, c[0x0][0x2d0], -R0 ;  /* 0x0000b4006c037a23 */ /* 0x002fca0000010800 */
[----:B------:R-:W-:Y:S01]  /*4ab0*/  HMMA.16816.F32.BF16 R108, R8, R24, R72 ;  /* 0x00000018086c723c */ /* 0x000fe20000041848 */
[----:B------:R1:W-:Y:S06]  /*4ac0*/  MUFU.EX2 R243, R3 ;  /* 0x0000000300f37308 */ /* 0x0003ec0000000800 */
[----:B----4-:R-:W-:Y:S02]  /*4ad0*/  F2FP.BF16.PACK_AB R8, R198, R238 ;  /* 0x000000eec608723e */ /* 0x010fe400000010ff */
[----:B---3--:R-:W-:Y:S01]  /*4ae0*/  F2FP.BF16.PACK_AB R10, R186, R194 ;  /* 0x000000c2ba0a723e */ /* 0x008fe200000010ff */
[----:B-1----:R-:W-:-:S02]  /*4af0*/  FFMA.FTZ R3, R116, c[0x0][0x2d0], -R0 ;  /* 0x0000b40074037a23 */ /* 0x002fc40000010800 */
[----:B------:R-:W-:Y:S02]  /*4b00*/  IMAD.MOV.U32 R116, RZ, RZ, R212 ;  /* 0x000000ffff747224 */ /* 0x000fe400078e00d4 */
[----:B------:R1:W2:Y:S02]  /*4b10*/  MUFU.EX2 R246, R3 ;  /* 0x0000000300f67308 */ /* 0x0002a40000000800 */
[----:B-1----:R-:W-:Y:S01]  /*4b20*/  FFMA.FTZ R3, R117, c[0x0][0x2d0], -R0 ;  /* 0x0000b40075037a23 */ /* 0x002fe20000010800 */
[----:B--2---:R-:W-:Y:S01]  /*4b30*/  F2FP.BF16.PACK_AB R9, R246, R243 ;  /* 0x000000f3f609723e */ /* 0x004fe200000010ff */
[----:B------:R-:W-:-:S04]  /*4b40*/  IMAD.MOV.U32 R117, RZ, RZ, R211 ;  /* 0x000000ffff757224 */ /* 0x000fc800078e00d3 */
[----:B------:R1:W-:Y:S02]  /*4b50*/  MUFU.EX2 R249, R3 ;  /* 0x0000000300f97308 */ /* 0x0003e40000000800 */
[----:B-1----:R-:W-:Y:S01]  /*4b60*/  FFMA.FTZ R3, R118, c[0x0][0x2d0], -R0 ;  /* 0x0000b40076037a23 */ /* 0x002fe20000010800 */
[----:B------:R-:W-:-:S05]  /*4b70*/  MOV R118, R131 ;  /* 0x0000008300767202 */ /* 0x000fca0000000f00 */
[----:B------:R1:W2:Y:S02]  /*4b80*/  MUFU.EX2 R245, R3 ;  /* 0x0000000300f57308 */ /* 0x0002a40000000800 */
[----:B-1----:R-:W-:Y:S01]  /*4b90*/  FFMA.FTZ R3, R124, c[0x0][0x2d0], -R7 ;  /* 0x0000b4007c037a23 */ /* 0x002fe20000010807 */
[----:B--2---:R-:W-:-:S05]  /*4ba0*/  F2FP.BF16.PACK_AB R11, R245, R249 ;  /* 0x000000f9f50b723e */ /* 0x004fca00000010ff */
[----:B------:R1:W-:Y:S02]  /*4bb0*/  MUFU.EX2 R250, R3 ;  /* 0x0000000300fa7308 */ /* 0x0003e40000000800 */
[C---:B------:R-:W-:Y:S08]  /*4bc0*/  HMMA.16816.F32.BF16 R72, R8.reuse, R28, R56 ;  /* 0x0000001c0848723c */ /* 0x040ff00000041838 */
[----:B------:R-:W-:Y:S01]  /*4bd0*/  HMMA.16816.F32.BF16 R32, R8, R30, R96 ;  /* 0x0000001e0820723c */ /* 0x000fe20000041860 */
[----:B-1----:R-:W-:-:S04]  /*4be0*/  FFMA.FTZ R3, R125, c[0x0][0x2d0], -R7 ;  /* 0x0000b4007d037a23 */ /* 0x002fc80000010807 */
[----:B------:R1:W-:Y:S03]  /*4bf0*/  MUFU.EX2 R244, R3 ;  /* 0x0000000300f47308 */ /* 0x0003e60000000800 */
[C---:B------:R-:W-:Y:S08]  /*4c00*/  HMMA.16816.F32.BF16 R64, R8.reuse, R16, R48 ;  /* 0x000000100840723c */ /* 0x040ff00000041830 */
[----:B------:R-:W-:Y:S01]  /*4c10*/  HMMA.16816.F32.BF16 R28, R8, R18, R92 ;  /* 0x00000012081c723c */ /* 0x000fe2000004185c */
[----:B------:R-:W-:Y:S01]  /*4c20*/  LDSM.16.MT88.4 R16, [R227+0x1100] ;  /* 0x00110000e310783b */ /* 0x000fe20000004200 */
[----:B-1----:R-:W-:-:S06]  /*4c30*/  FFMA.FTZ R3, R126, c[0x0][0x2d0], -R7 ;  /* 0x0000b4007e037a23 */ /* 0x002fcc0000010807 */
[C---:B------:R-:W-:Y:S01]  /*4c40*/  HMMA.16816.F32.BF16 R52, R8.reuse, R24, R44 ;  /* 0x000000180834723c */ /* 0x040fe2000004182c */
[----:B------:R1:W-:Y:S07]  /*4c50*/  MUFU.EX2 R247, R3 ;  /* 0x0000000300f77308 */ /* 0x0003ee0000000800 */
[----:B------:R-:W-:Y:S01]  /*4c60*/  HMMA.16816.F32.BF16 R40, R8, R26, R100 ;  /* 0x0000001a0828723c */ /* 0x000fe20000041864 */
[----:B------:R-:W-:Y:S01]  /*4c70*/  LDSM.16.MT88.4 R24, [R226+0x1100] ;  /* 0x00110000e218783b */ /* 0x000fe20000004200 */
[----:B-1----:R-:W-:-:S04]  /*4c80*/  FFMA.FTZ R3, R127, c[0x0][0x2d0], -R6 ;  /* 0x0000b4007f037a23 */ /* 0x002fc80000010806 */
[----:B------:R1:W-:Y:S02]  /*4c90*/  MUFU.EX2 R241, R3 ;  /* 0x0000000300f17308 */ /* 0x0003e40000000800 */
[----:B-1----:R-:W-:-:S06]  /*4ca0*/  FFMA.FTZ R3, R128, c[0x0][0x2d0], -R6 ;  /* 0x0000b40080037a23 */ /* 0x002fcc0000010806 */
[----:B------:R1:W2:Y:S02]  /*4cb0*/  MUFU.EX2 R223, R3 ;  /* 0x0000000300df7308 */ /* 0x0002a40000000800 */
[--C-:B-1----:R-:W-:Y:S02]  /*4cc0*/  FFMA.FTZ R3, R129, c[0x0][0x2d0], -R6.reuse ;  /* 0x0000b40081037a23 */ /* 0x102fe40000010806 */
[C---:B------:R-:W-:Y:S01]  /*4cd0*/  HMMA.16816.F32.BF16 R128, R8.reuse, R36, R20 ;  /* 0x000000240880723c */ /* 0x040fe20000041814 */
[----:B------:R-:W1:Y:S03]  /*4ce0*/  LDSM.16.MT88.4 R20, [R224+0x1100] ;  /* 0x00110000e014783b */ /* 0x000e660000004200 */
[----:B------:R3:W-:Y:S04]  /*4cf0*/  MUFU.EX2 R222, R3 ;  /* 0x0000000300de7308 */ /* 0x0007e80000000800 */
[----:B------:R-:W-:Y:S01]  /*4d00*/  HMMA.16816.F32.BF16 R36, R8, R38, R12 ;  /* 0x000000260824723c */ /* 0x000fe2000004180c */
[----:B------:R-:W4:Y:S06]  /*4d10*/  LDSM.16.MT88.4 R12, [R225+0x1100] ;  /* 0x00110000e10c783b */ /* 0x000f2c0000004200 */
[----:B--2---:R-:W-:Y:S01]  /*4d20*/  F2FP.BF16.PACK_AB R8, R223, R241 ;  /* 0x000000f1df08723e */ /* 0x004fe200000010ff */
[----:B---3--:R-:W-:-:S02]  /*4d30*/  FFMA.FTZ R3, R132, c[0x0][0x2d0], -R6 ;  /* 0x0000b40084037a23 */ /* 0x008fc40000010806 */
[----:B------:R-:W-:Y:S02]  /*4d40*/  IMAD.MOV.U32 R132, RZ, RZ, R210 ;  /* 0x000000ffff847224 */ /* 0x000fe400078e00d2 */
[----:B------:R2:W3:Y:S02]  /*4d50*/  MUFU.EX2 R221, R3 ;  /* 0x0000000300dd7308 */ /* 0x0004e40000000800 */
[----:B--2---:R-:W-:Y:S01]  /*4d60*/  FFMA.FTZ R3, R133, c[0x0][0x2d0], -R5 ;  /* 0x0000b40085037a23 */ /* 0x004fe20000010805 */
[----:B---3--:R-:W-:Y:S01]  /*4d70*/  F2FP.BF16.PACK_AB R10, R221, R222 ;  /* 0x000000dedd0a723e */ /* 0x008fe200000010ff */
[----:B------:R-:W-:-:S04]  /*4d80*/  IMAD.MOV.U32 R133, RZ, RZ, R209 ;  /* 0x000000ffff857224 */ /* 0x000fc800078e00d1 */
[----:B------:R2:W-:Y:S02]  /*4d90*/  MUFU.EX2 R220, R3 ;  /* 0x0000000300dc7308 */ /* 0x0005e40000000800 */
[----:B--2---:R-:W-:Y:S02]  /*4da0*/  FFMA.FTZ R3, R134, c[0x0][0x2d0], -R5 ;  /* 0x0000b40086037a23 */ /* 0x004fe40000010805 */
[----:B------:R-:W-:-:S04]  /*4db0*/  IMAD.MOV.U32 R134, RZ, RZ, R207 ;  /* 0x000000ffff867224 */ /* 0x000fc800078e00cf */
[----:B------:R2:W3:Y:S02]  /*4dc0*/  MUFU.EX2 R219, R3 ;  /* 0x0000000300db7308 */ /* 0x0004e40000000800 */
[----:B--2---:R-:W-:Y:S01]  /*4dd0*/  FFMA.FTZ R3, R135, c[0x0][0x2d0], -R5 ;  /* 0x0000b40087037a23 */ /* 0x004fe20000010805 */
[----:B------:R-:W-:Y:S02]  /*4de0*/  MOV R135, R208 ;  /* 0x000000d000877202 */ /* 0x000fe40000000f00 */
[----:B---3--:R-:W-:-:S03]  /*4df0*/  F2FP.BF16.PACK_AB R9, R219, R220 ;  /* 0x000000dcdb09723e */ /* 0x008fc600000010ff */
[----:B------:R2:W-:Y:S02]  /*4e00*/  MUFU.EX2 R218, R3 ;  /* 0x0000000300da7308 */ /* 0x0005e40000000800 */
[----:B--2---:R-:W-:Y:S02]  /*4e10*/  FFMA.FTZ R3, R136, c[0x0][0x2d0], -R5 ;  /* 0x0000b40088037a23 */ /* 0x004fe40000010805 */
[----:B------:R-:W-:-:S04]  /*4e20*/  IMAD.MOV.U32 R136, RZ, RZ, R206 ;  /* 0x000000ffff887224 */ /* 0x000fc800078e00ce */
[----:B------:R2:W3:Y:S02]  /*4e30*/  MUFU.EX2 R217, R3 ;  /* 0x0000000300d97308 */ /* 0x0004e40000000800 */
[----:B--2---:R-:W-:Y:S01]  /*4e40*/  FFMA.FTZ R3, R137, c[0x0][0x2d0], -R0 ;  /* 0x0000b40089037a23 */ /* 0x004fe20000010800 */
[----:B---3--:R-:W-:Y:S01]  /*4e50*/  F2FP.BF16.PACK_AB R11, R217, R218 ;  /* 0x000000dad90b723e */ /* 0x008fe200000010ff */
[----:B------:R-:W-:-:S04]  /*4e60*/  IMAD.MOV.U32 R137, RZ, RZ, R205 ;  /* 0x000000ffff897224 */ /* 0x000fc800078e00cd */
[----:B------:R2:W-:Y:S02]  /*4e70*/  MUFU.EX2 R215, R3 ;  /* 0x0000000300d77308 */ /* 0x0005e40000000800 */
[C---:B-1----:R-:W-:Y:S08]  /*4e80*/  HMMA.16816.F32.BF16 R48, R8.reuse, R20, R120 ;  /* 0x000000140830723c */ /* 0x042ff00000041878 */
[----:B------:R-:W-:Y:S01]  /*4e90*/  HMMA.16816.F32.BF16 R56, R8, R18, R84 ;  /* 0x000000120838723c */ /* 0x000fe20000041854 */
[----:B--2---:R-:W-:Y:S01]  /*4ea0*/  FFMA.FTZ R3, R138, c[0x0][0x2d0], -R0 ;  /* 0x0000b4008a037a23 */ /* 0x004fe20000010800 */
[----:B------:R-:W-:-:S03]  /*4eb0*/  MOV R138, R204 ;  /* 0x000000cc008a7202 */ /* 0x000fc60000000f00 */
[----:B------:R1:W2:Y:S03]  /*4ec0*/  MUFU.EX2 R216, R3 ;  /* 0x0000000300d87308 */ /* 0x0002a60000000800 */
[C---:B------:R-:W-:Y:S08]  /*4ed0*/  HMMA.16816.F32.BF16 R60, R8.reuse, R16, R112 ;  /* 0x00000010083c723c */ /* 0x040ff00000041870 */
[----:B----4-:R-:W-:Y:S01]  /*4ee0*/  HMMA.16816.F32.BF16 R120, R8, R12, R108 ;  /* 0x0000000c0878723c */ /* 0x010fe2000004186c */
[----:B-1----:R-:W-:-:S07]  /*4ef0*/  FFMA.FTZ R3, R139, c[0x0][0x2d0], -R0 ;  /* 0x0000b4008b037a23 */ /* 0x002fce0000010800 */
[C---:B------:R-:W-:Y:S01]  /*4f00*/  HMMA.16816.F32.BF16 R124, R8.reuse, R24, R104 ;  /* 0x00000018087c723c */ /* 0x040fe20000041868 */
[----:B------:R-:W-:Y:S01]  /*4f10*/  IMAD.MOV.U32 R139, RZ, RZ, R203 ;  /* 0x000000ffff8b7224 */ /* 0x000fe200078e00cb */
[----:B------:R1:W-:Y:S06]  /*4f20*/  MUFU.EX2 R214, R3 ;  /* 0x0000000300d67308 */ /* 0x0003ec0000000800 */
[C---:B------:R-:W-:Y:S08]  /*4f30*/  HMMA.16816.F32.BF16 R44, R8.reuse, R22, R88 ;  /* 0x00000016082c723c */ /* 0x040ff00000041858 */
[----:B------:R-:W-:Y:S01]  /*4f40*/  HMMA.16816.F32.BF16 R80, R8, R14, R80 ;  /* 0x0000000e0850723c */ /* 0x000fe20000041850 */
[----:B-1----:R-:W-:Y:S01]  /*4f50*/  FFMA.FTZ R3, R140, c[0x0][0x2d0], -R0 ;  /* 0x0000b4008c037a23 */ /* 0x002fe20000010800 */
[----:B------:R-:W-:-:S03]  /*4f60*/  MOV R140, R201 ;  /* 0x000000c9008c7202 */ /* 0x000fc60000000f00 */
[----:B------:R1:W3:Y:S03]  /*4f70*/  MUFU.EX2 R213, R3 ;  /* 0x0000000300d57308 */ /* 0x0002e60000000800 */
[----:B------:R-:W-:Y:S07]  /*4f80*/  HMMA.16816.F32.BF16 R84, R8, R26, R76 ;  /* 0x0000001a0854723c */ /* 0x000fee000004184c */
[----:B------:R-:W-:-:S02]  /*4f90*/  F2FP.BF16.PACK_AB R8, R250, R137 ;  /* 0x00000089fa08723e */ /* 0x000fc400000010ff */
[----:B--2---:R-:W-:Y:S02]  /*4fa0*/  F2FP.BF16.PACK_AB R9, R216, R215 ;  /* 0x000000d7d809723e */ /* 0x004fe400000010ff */
[----:B------:R-:W-:Y:S01]  /*4fb0*/  F2FP.BF16.PACK_AB R10, R247, R244 ;  /* 0x000000f4f70a723e */ /* 0x000fe200000010ff */
[----:B-1----:R-:W-:Y:S01]  /*4fc0*/  FFMA.FTZ R3, R141, c[0x0][0x2d0], -R6 ;  /* 0x0000b4008d037a23 */ /* 0x002fe20000010806 */
[----:B---3--:R-:W-:Y:S01]  /*4fd0*/  F2FP.BF16.PACK_AB R11, R213, R214 ;  /* 0x000000d6d50b723e */ /* 0x008fe200000010ff */
[----:B------:R-:W-:Y:S02]  /*4fe0*/  IMAD.MOV.U32 R141, RZ, RZ, R200 ;  /* 0x000000ffff8d7224 */ /* 0x000fe400078e00c8 */
[----:B------:R1:W-:Y:S04]  /*4ff0*/  MUFU.EX2 R212, R3 ;  /* 0x0000000300d47308 */ /* 0x0003e80000000800 */
[C---:B------:R-:W-:Y:S08]  /*5000*/  HMMA.16816.F32.BF16 R88, R8.reuse, R22, R32 ;  /* 0x000000160858723c */ /* 0x040ff00000041820 */
[----:B------:R-:W-:Y:S01]  /*5010*/  HMMA.16816.F32.BF16 R32, R8, R16, R64 ;  /* 0x000000100820723c */ /* 0x000fe20000041840 */
[----:B-1----:R-:W-:-:S02]  /*5020*/  FFMA.FTZ R3, R142, c[0x0][0x2d0], -R6 ;  /* 0x0000b4008e037a23 */ /* 0x002fc40000010806 */
[----:B------:R-:W-:Y:S02]  /*5030*/  IMAD.MOV.U32 R142, RZ, RZ, R199 ;  /* 0x000000ffff8e7224 */ /* 0x000fe400078e00c7 */
[----:B------:R1:W2:Y:S03]  /*5040*/  MUFU.EX2 R211, R3 ;  /* 0x0000000300d37308 */ /* 0x0002a60000000800 */
[C---:B------:R-:W-:Y:S01]  /*5050*/  HMMA.16816.F32.BF16 R28, R8.reuse, R18, R28 ;  /* 0x00000012081c723c */ /* 0x040fe2000004181c */
[----:B------:R-:W3:Y:S07]  /*5060*/  LDSM.16.MT88.4 R16, [R224+0x1900] ;  /* 0x00190000e010783b */ /* 0x000eee0000004200 */
[----:B------:R-:W-:Y:S01]  /*5070*/  HMMA.16816.F32.BF16 R100, R8, R24, R128 ;  /* 0x000000180864723c */ /* 0x000fe20000041880 */
[----:B-1----:R-:W-:-:S07]  /*5080*/  FFMA.FTZ R3, R143, c[0x0][0x2d0], -R6 ;  /* 0x0000b4008f037a23 */ /* 0x002fce0000010806 */
[C---:B------:R-:W-:Y:S01]  /*5090*/  HMMA.16816.F32.BF16 R96, R8.reuse, R26, R36 ;  /* 0x0000001a0860723c */ /* 0x040fe20000041824 */
[----:B------:R-:W1:Y:S01]  /*50a0*/  LDSM.16.MT88.4 R24, [R226+0x1900] ;  /* 0x00190000e218783b */ /* 0x000e620000004200 */
[----:B------:R-:W-:Y:S01]  /*50b0*/  IMAD.MOV.U32 R131, RZ, RZ, R133 ;  /* 0x000000ffff837224 */ /* 0x000fe200078e0085 */
[----:B------:R4:W-:Y:S01]  /*50c0*/  MUFU.EX2 R210, R3 ;  /* 0x0000000300d27308 */ /* 0x0009e20000000800 */
[----:B------:R-:W-:Y:S01]  /*50d0*/  IMAD.MOV.U32 R133, RZ, RZ, R198 ;  /* 0x000000ffff857224 */ /* 0x000fe200078e00c6 */
[----:B------:R-:W-:Y:S02]  /*50e0*/  MOV R129, R185 ;  /* 0x000000b900817202 */ /* 0x000fe40000000f00 */
[----:B------:R-:W-:Y:S01]  /*50f0*/  MOV R130, R184 ;  /* 0x000000b800827202 */ /* 0x000fe20000000f00 */
[----:B------:R-:W-:Y:S01]  /*5100*/  HMMA.16816.F32.BF16 R104, R8, R20, R72 ;  /* 0x000000140868723c */ /* 0x000fe20000041848 */
[----:B------:R-:W-:Y:S01]  /*5110*/  LDSM.16.MT88.4 R20, [R225+0x1900] ;  /* 0x00190000e114783b */ /* 0x000fe20000004200 */
[----:B------:R-:W-:-:S06]  /*5120*/  MOV R128, R117 ;  /* 0x0000007500807202 */ /* 0x000fcc0000000f00 */
[----:B------:R-:W-:Y:S01]  /*5130*/  HMMA.16816.F32.BF16 R72, R8, R12, R52 ;  /* 0x0000000c0848723c */ /* 0x000fe20000041834 */
[----:B----4-:R-:W-:-:S04]  /*5140*/  FFMA.FTZ R3, R144, c[0x0][0x2d0], -R6 ;  /* 0x0000b40090037a23 */ /* 0x010fc80000010806 */
[----:B------:R4:W3:Y:S03]  /*5150*/  MUFU.EX2 R209, R3 ;  /* 0x0000000300d17308 */ /* 0x0008e60000000800 */
[----:B------:R-:W-:Y:S01]  /*5160*/  HMMA.16816.F32.BF16 R76, R8, R14, R40 ;  /* 0x0000000e084c723c */ /* 0x000fe20000041828 */
[----:B------:R-:W1:Y:S06]  /*5170*/  LDSM.16.MT88.4 R12, [R227+0x1900] ;  /* 0x00190000e30c783b */ /* 0x000e6c0000004200 */
[----:B--2---:R-:W-:Y:S01]  /*5180*/  F2FP.BF16.PACK_AB R8, R211, R212 ;  /* 0x000000d4d308723e */ /* 0x004fe200000010ff */
[----:B----4-:R-:W-:Y:S01]  /*5190*/  FFMA.FTZ R3, R145, c[0x0][0x2d0], -R5 ;  /* 0x0000b40091037a23 */ /* 0x010fe20000010805 */
[----:B---3--:R-:W-:-:S03]  /*51a0*/  F2FP.BF16.PACK_AB R10, R209, R210 ;  /* 0x000000d2d10a723e */ /* 0x008fc600000010ff */
[----:B------:R2:W-:Y:S02]  /*51b0*/  MUFU.EX2 R208, R3 ;  /* 0x0000000300d07308 */ /* 0x0005e40000000800 */
[----:B--2---:R-:W-:-:S06]  /*51c0*/  FFMA.FTZ R3, R146, c[0x0][0x2d0], -R5 ;  /* 0x0000b40092037a23 */ /* 0x004fcc0000010805 */
[----:B------:R2:W3:Y:S02]  /*51d0*/  MUFU.EX2 R207, R3 ;  /* 0x0000000300cf7308 */ /* 0x0004e40000000800 */
[----:B--2---:R-:W-:Y:S01]  /*51e0*/  FFMA.FTZ R3, R147, c[0x0][0x2d0], -R5 ;  /* 0x0000b40093037a23 */ /* 0x004fe20000010805 */
[----:B---3--:R-:W-:-:S05]  /*51f0*/  F2FP.BF16.PACK_AB R9, R207, R208 ;  /* 0x000000d0cf09723e */ /* 0x008fca00000010ff */
[----:B------:R2:W-:Y:S02]  /*5200*/  MUFU.EX2 R205, R3 ;  /* 0x0000000300cd7308 */ /* 0x0005e40000000800 */
[----:B--2---:R-:W-:Y:S01]  /*5210*/  FFMA.FTZ R3, R148, c[0x0][0x2d0], -R5 ;  /* 0x0000b40094037a23 */ /* 0x004fe20000010805 */
[----:B------:R-:W-:-:S05]  /*5220*/  MOV R148, R194 ;  /* 0x000000c200947202 */ /* 0x000fca0000000f00 */
[----:B------:R2:W3:Y:S02]  /*5230*/  MUFU.EX2 R206, R3 ;  /* 0x0000000300ce7308 */ /* 0x0004e40000000800 */
[----:B--2---:R-:W-:Y:S01]  /*5240*/  FFMA.FTZ R3, R149, c[0x0][0x2d0], -R7 ;  /* 0x0000b40095037a23 */ /* 0x004fe20000010807 */
[----:B---3--:R-:W-:Y:S01]  /*5250*/  F2FP.BF16.PACK_AB R11, R206, R205 ;  /* 0x000000cdce0b723e */ /* 0x008fe200000010ff */
[----:B------:R-:W-:-:S04]  /*5260*/  IMAD.MOV.U32 R149, RZ, RZ, R195 ;  /* 0x000000ffff957224 */ /* 0x000fc800078e00c3 */
[----:B------:R2:W-:Y:S02]  /*5270*/  MUFU.EX2 R204, R3 ;  /* 0x0000000300cc7308 */ /* 0x0005e40000000800 */
[C---:B------:R-:W-:Y:S08]  /*5280*/  HMMA.16816.F32.BF16 R112, R8.reuse, R16, R48 ;  /* 0x000000100870723c */ /* 0x040ff00000041830 */
[----:B-1----:R-:W-:Y:S01]  /*5290*/  HMMA.16816.F32.BF16 R48, R8, R24, R124 ;  /* 0x000000180830723c */ /* 0x002fe2000004187c */
[----:B--2---:R-:W-:-:S02]  /*52a0*/  FFMA.FTZ R3, R150, c[0x0][0x2d0], -R7 ;  /* 0x0000b40096037a23 */ /* 0x004fc40000010807 */
[----:B------:R-:W-:Y:S02]  /*52b0*/  IMAD.MOV.U32 R150, RZ, RZ, R190 ;  /* 0x000000ffff967224 */ /* 0x000fe400078e00be */
[----:B------:R1:W2:Y:S02]  /*52c0*/  MUFU.EX2 R203, R3 ;  /* 0x0000000300cb7308 */ /* 0x0002a40000000800 */
[----:B------:R-:W-:Y:S01]  /*52d0*/  IMAD.MOV.U32 R126, RZ, RZ, R196 ;  /* 0x000000ffff7e7224 */ /* 0x000fe200078e00c4 */
[----:B------:R-:W-:Y:S01]  /*52e0*/  HMMA.16816.F32.BF16 R64, R8, R14, R56 ;  /* 0x0000000e0840723c */ /* 0x000fe20000041838 */
[----:B------:R-:W-:Y:S02]  /*52f0*/  IMAD.MOV.U32 R125, RZ, RZ, R193 ;  /* 0x000000ffff7d7224 */ /* 0x000fe400078e00c1 */
[----:B------:R-:W-:Y:S02]  /*5300*/  IMAD.MOV.U32 R124, RZ, RZ, R189 ;  /* 0x000000ffff7c7224 */ /* 0x000fe400078e00bd */
[----:B------:R-:W-:-:S03]  /*5310*/  IMAD.MOV.U32 R127, RZ, RZ, R118 ;  /* 0x000000ffff7f7224 */ /* 0x000fc600078e0076 */
[----:B------:R-:W-:Y:S01]  /*5320*/  HMMA.16816.F32.BF16 R56, R8, R20, R120 ;  /* 0x000000140838723c */ /* 0x000fe20000041878 */
[----:B-1----:R-:W-:Y:S01]  /*5330*/  FFMA.FTZ R3, R151, c[0x0][0x2d0], -R7 ;  /* 0x0000b40097037a23 */ /* 0x002fe20000010807 */
[----:B------:R-:W-:-:S05]  /*5340*/  MOV R151, R191 ;  /* 0x000000bf00977202 */ /* 0x000fca0000000f00 */
[----:B------:R-:W-:Y:S01]  /*5350*/  IMAD.MOV.U32 R123, RZ, RZ, R192 ;  /* 0x000000ffff7b7224 */ /* 0x000fe200078e00c0 */
[----:B------:R-:W-:Y:S01]  /*5360*/  MOV R120, R136 ;  /* 0x0000008800787202 */ /* 0x000fe20000000f00 */
[----:B------:R1:W-:Y:S01]  /*5370*/  MUFU.EX2 R202, R3 ;  /* 0x0000000300ca7308 */ /* 0x0003e20000000800 */
[----:B------:R-:W-:Y:S01]  /*5380*/  IMAD.MOV.U32 R136, RZ, RZ, R188 ;  /* 0x000000ffff887224 */ /* 0x000fe200078e00bc */
[----:B------:R-:W-:Y:S01]  /*5390*/  HMMA.16816.F32.BF16 R108, R8, R18, R44 ;  /* 0x00000012086c723c */ /* 0x000fe2000004182c */
[----:B------:R-:W-:Y:S01]  /*53a0*/  IMAD.MOV.U32 R121, RZ, RZ, R141 ;  /* 0x000000ffff797224 */ /* 0x000fe200078e008d */
[----:B------:R-:W-:-:S06]  /*53b0*/  MOV R122, R142 ;  /* 0x0000008e007a7202 */ /* 0x000fcc0000000f00 */
[----:B------:R-:W-:Y:S01]  /*53c0*/  HMMA.16816.F32.BF16 R92, R8, R12, R60 ;  /* 0x0000000c085c723c */ /* 0x000fe2000004183c */
[----:B-1----:R-:W-:-:S07]  /*53d0*/  FFMA.FTZ R3, R152, c[0x0][0x2d0], -R7 ;  /* 0x0000b40098037a23 */ /* 0x002fce0000010807 */
[----:B------:R-:W-:Y:S01]  /*53e0*/  HMMA.16816.F32.BF16 R52, R8, R22, R80 ;  /* 0x000000160834723c */ /* 0x000fe20000041850 */
[----:B------:R-:W-:Y:S01]  /*53f0*/  IMAD.MOV.U32 R152, RZ, RZ, R138 ;  /* 0x000000ffff987224 */ /* 0x000fe200078e008a */
[----:B------:R1:W3:Y:S01]  /*5400*/  MUFU.EX2 R201, R3 ;  /* 0x0000000300c97308 */ /* 0x0002e20000000800 */
[----:B------:R-:W-:-:S05]  /*5410*/  IMAD.MOV.U32 R138, RZ, RZ, R116 ;  /* 0x000000ffff8a7224 */ /* 0x000fca00078e0074 */
[----:B------:R-:W-:Y:S07]  /*5420*/  HMMA.16816.F32.BF16 R40, R8, R26, R84 ;  /* 0x0000001a0828723c */ /* 0x000fee0000041854 */
[----:B--2---:R-:W-:Y:S01]  /*5430*/  F2FP.BF16.PACK_AB R8, R203, R204 ;  /* 0x000000cccb08723e */ /* 0x004fe200000010ff */
[----:B-1----:R-:W-:Y:S01]  /*5440*/  FFMA.FTZ R3, R153, c[0x0][0x2d0], -R0 ;  /* 0x0000b40099037a23 */ /* 0x002fe20000010800 */
[----:B---3--:R-:W-:Y:S01]  /*5450*/  F2FP.BF16.PACK_AB R10, R201, R202 ;  /* 0x000000cac90a723e */ /* 0x008fe200000010ff */
[----:B------:R-:W-:-:S02]  /*5460*/  IMAD.MOV.U32 R153, RZ, RZ, R137 ;  /* 0x000000ffff997224 */ /* 0x000fc400078e0089 */
[----:B------:R1:W-:Y:S01]  /*5470*/  MUFU.EX2 R200, R3 ;  /* 0x0000000300c87308 */ /* 0x0003e20000000800 */
[----:B------:R-:W-:Y:S02]  /*5480*/  IMAD.MOV.U32 R137, RZ, RZ, R186 ;  /* 0x000000ffff897224 */ /* 0x000fe400078e00ba */
[----:B-1----:R-:W-:Y:S01]  /*5490*/  FFMA.FTZ R3, R154, c[0x0][0x2d0], -R0 ;  /* 0x0000b4009a037a23 */ /* 0x002fe20000010800 */
[----:B------:R-:W-:Y:S01]  /*54a0*/  MOV R154, R139 ;  /* 0x0000008b009a7202 */ /* 0x000fe20000000f00 */
[----:B------:R-:W-:-:S03]  /*54b0*/  IMAD.MOV.U32 R139, RZ, RZ, R187 ;  /* 0x000000ffff8b7224 */ /* 0x000fc600078e00bb */
[----:B------:R1:W2:Y:S02]  /*54c0*/  MUFU.EX2 R199, R3 ;  /* 0x0000000300c77308 */ /* 0x0002a40000000800 */
[----:B-1----:R-:W-:Y:S01]  /*54d0*/  FFMA.FTZ R3, R155, c[0x0][0x2d0], -R0 ;  /* 0x0000b4009b037a23 */ /* 0x002fe20000010800 */
[----:B--2---:R-:W-:Y:S01]  /*54e0*/  F2FP.BF16.PACK_AB R9, R199, R200 ;  /* 0x000000c8c709723e */ /* 0x004fe200000010ff */
[----:B------:R-:W-:-:S04]  /*54f0*/  IMAD.MOV.U32 R155, RZ, RZ, R140 ;  /* 0x000000ffff9b7224 */ /* 0x000fc800078e008c */
[----:B------:R1:W-:Y:S02]  /*5500*/  MUFU.EX2 R198, R3 ;  /* 0x0000000300c67308 */ /* 0x0003e40000000800 */
[----:B-1----:R-:W-:Y:S01]  /*5510*/  FFMA.FTZ R3, R156, c[0x0][0x2d0], -R0 ;  /* 0x0000b4009c037a23 */ /* 0x002fe20000010800 */
[----:B------:R-:W-:Y:S01]  /*5520*/  MOV R156, R69 ;  /* 0x00000045009c7202 */ /* 0x000fe20000000f00 */
[----:B------:R-:W-:-:S04]  /*5530*/  IMAD.MOV.U32 R69, RZ, RZ, R197 ;  /* 0x000000ffff457224 */ /* 0x000fc800078e00c5 */
        /* <DEDUP_REMOVED lines=10> */
[----:B------:R-:W2:Y:S04]  /*55e0*/  LDSM.16.MT88.4 R12, [R227+0x2100] ;  /* 0x00210000e30c783b */ /* 0x000ea80000004200 */
[----:B------:R-:W-:Y:S01]  /*55f0*/  LDSM.16.MT88.4 R28, [R226+0x2100] ;  /* 0x00210000e21c783b */ /* 0x000fe20000004200 */
[----:B-1----:R-:W-:-:S02]  /*5600*/  FFMA.FTZ R3, R159, c[0x0][0x2d0], -R6 ;  /* 0x0000b4009f037a23 */ /* 0x002fc40000010806 */
[C---:B------:R-:W-:Y:S01]  /*5610*/  HMMA.16816.F32.BF16 R36, R8.reuse, R18, R88 ;  /* 0x000000120824723c */ /* 0x040fe20000041858 */
[----:B------:R-:W1:Y:S01]  /*5620*/  LDSM.16.MT88.4 R16, [R224+0x2100] ;  /* 0x00210000e010783b */ /* 0x000e620000004200 */
[----:B------:R3:W4:Y:S06]  /*5630*/  MUFU.EX2 R194, R3 ;  /* 0x0000000300c27308 */ /* 0x00072c0000000800 */
[C---:B------:R-:W-:Y:S08]  /*5640*/  HMMA.16816.F32.BF16 R72, R8.reuse, R20, R72 ;  /* 0x000000140848723c */ /* 0x040ff00000041848 */
[----:B------:R-:W-:Y:S01]  /*5650*/  HMMA.16816.F32.BF16 R76, R8, R22, R76 ;  /* 0x00000016084c723c */ /* 0x000fe2000004184c */
[----:B------:R-:W1:Y:S01]  /*5660*/  LDSM.16.MT88.4 R20, [R225+0x2100] ;  /* 0x00210000e114783b */ /* 0x000e620000004200 */
[----:B---3--:R-:W-:-:S04]  /*5670*/  FFMA.FTZ R3, R160, c[0x0][0x2d0], -R6 ;  /* 0x0000b400a0037a23 */ /* 0x008fc80000010806 */
[----:B------:R3:W-:Y:S02]  /*5680*/  MUFU.EX2 R193, R3 ;  /* 0x0000000300c17308 */ /* 0x0007e40000000800 */
[----:B------:R-:W-:Y:S01]  /*5690*/  HMMA.16816.F32.BF16 R84, R8, R26, R96 ;  /* 0x0000001a0854723c */ /* 0x000fe20000041860 */
[----:B------:R-:W-:Y:S06]  /*56a0*/  LDSM.16.MT88.4 R24, [R224+0x2900] ;  /* 0x00290000e018783b */ /* 0x000fec0000004200 */
[----:B----4-:R-:W-:Y:S01]  /*56b0*/  F2FP.BF16.PACK_AB R8, R194, R196 ;  /* 0x000000c4c208723e */ /* 0x010fe200000010ff */
[----:B---3--:R-:W-:-:S04]  /*56c0*/  FFMA.FTZ R3, R161, c[0x0][0x2d0], -R6 ;  /* 0x0000b400a1037a23 */ /* 0x008fc80000010806 */
[----:B------:R3:W4:Y:S02]  /*56d0*/  MUFU.EX2 R192, R3 ;  /* 0x0000000300c07308 */ /* 0x0007240000000800 */
[----:B---3--:R-:W-:Y:S01]  /*56e0*/  FFMA.FTZ R3, R162, c[0x0][0x2d0], -R5 ;  /* 0x0000b400a2037a23 */ /* 0x008fe20000010805 */
[----:B----4-:R-:W-:-:S05]  /*56f0*/  F2FP.BF16.PACK_AB R10, R192, R193 ;  /* 0x000000c1c00a723e */ /* 0x010fca00000010ff */
[----:B------:R3:W-:Y:S02]  /*5700*/  MUFU.EX2 R191, R3 ;  /* 0x0000000300bf7308 */ /* 0x0007e40000000800 */
[----:B---3--:R-:W-:-:S06]  /*5710*/  FFMA.FTZ R3, R164, c[0x0][0x2d0], -R5 ;  /* 0x0000b400a4037a23 */ /* 0x008fcc0000010805 */
        /* <DEDUP_REMOVED lines=8> */
[----:B------:R3:W4:Y:S02]  /*57a0*/  MUFU.EX2 R187, R3 ;  /* 0x0000000300bb7308 */ /* 0x0007240000000800 */
[C---:B--2---:R-:W-:Y:S08]  /*57b0*/  HMMA.16816.F32.BF16 R140, R8.reuse, R12, R92 ;  /* 0x0000000c088c723c */ /* 0x044ff0000004185c */
[----:B------:R-:W-:Y:S01]  /*57c0*/  HMMA.16816.F32.BF16 R144, R8, R14, R64 ;  /* 0x0000000e0890723c */ /* 0x000fe20000041840 */
[----:B---3--:R-:W-:-:S04]  /*57d0*/  FFMA.FTZ R3, R166, c[0x0][0x2d0], -R7 ;  /* 0x0000b400a6037a23 */ /* 0x008fc80000010807 */
[----:B------:R2:W-:Y:S03]  /*57e0*/  MUFU.EX2 R186, R3 ;  /* 0x0000000300ba7308 */ /* 0x0005e60000000800 */
[C---:B-1----:R-:W-:Y:S08]  /*57f0*/  HMMA.16816.F32.BF16 R112, R8.reuse, R16, R112 ;  /* 0x000000100870723c */ /* 0x042ff00000041870 */
[----:B------:R-:W-:Y:S01]  /*5800*/  HMMA.16816.F32.BF16 R108, R8, R18, R108 ;  /* 0x00000012086c723c */ /* 0x000fe2000004186c */
[----:B--2---:R-:W-:-:S07]  /*5810*/  FFMA.FTZ R3, R171, c[0x0][0x2d0], -R7 ;  /* 0x0000b400ab037a23 */ /* 0x004fce0000010807 */
[C---:B------:R-:W-:Y:S01]  /*5820*/  HMMA.16816.F32.BF16 R96, R8.reuse, R20, R56 ;  /* 0x000000140860723c */ /* 0x040fe20000041838 */
[----:B------:R1:W2:Y:S07]  /*5830*/  MUFU.EX2 R185, R3 ;  /* 0x0000000300b97308 */ /* 0x0002ae0000000800 */
[C---:B------:R-:W-:Y:S08]  /*5840*/  HMMA.16816.F32.BF16 R92, R8.reuse, R22, R52 ;  /* 0x00000016085c723c */ /* 0x040ff00000041834 */
[----:B------:R-:W-:Y:S01]  /*5850*/  HMMA.16816.F32.BF16 R88, R8, R28, R48 ;  /* 0x0000001c0858723c */ /* 0x000fe20000041830 */
[----:B-1----:R-:W-:-:S04]  /*5860*/  FFMA.FTZ R3, R170, c[0x0][0x2d0], -R7 ;  /* 0x0000b400aa037a23 */ /* 0x002fc80000010807 */
[----:B------:R1:W-:Y:S03]  /*5870*/  MUFU.EX2 R184, R3 ;  /* 0x0000000300b87308 */ /* 0x0003e60000000800 */
[----:B------:R-:W-:Y:S07]  /*5880*/  HMMA.16816.F32.BF16 R64, R8, R30, R40 ;  /* 0x0000001e0840723c */ /* 0x000fee0000041828 */
[----:B----4-:R-:W-:-:S02]  /*5890*/  F2FP.BF16.PACK_AB R8, R187, R195 ;  /* 0x000000c3bb08723e */ /* 0x010fc400000010ff */
[----:B--2---:R-:W-:Y:S01]  /*58a0*/  F2FP.BF16.PACK_AB R10, R185, R186 ;  /* 0x000000bab90a723e */ /* 0x004fe200000010ff */
[----:B-1----:R-:W-:-:S04]  /*58b0*/  FFMA.FTZ R3, R175, c[0x0][0x2d0], -R0 ;  /* 0x0000b400af037a23 */ /* 0x002fc80000010800 */
[----:B------:R1:W-:Y:S02]  /*58c0*/  MUFU.EX2 R118, R3 ;  /* 0x0000000300767308 */ /* 0x0003e40000000800 */
[----:B-1----:R-:W-:-:S06]  /*58d0*/  FFMA.FTZ R3, R176, c[0x0][0x2d0], -R0 ;  /* 0x0000b400b0037a23 */ /* 0x002fcc0000010800 */
[----:B------:R1:W2:Y:S02]  /*58e0*/  MUFU.EX2 R116, R3 ;  /* 0x0000000300747308 */ /* 0x0002a40000000800 */
[----:B-1----:R-:W-:Y:S01]  /*58f0*/  FFMA.FTZ R3, R177, c[0x0][0x2d0], -R0 ;  /* 0x0000b400b1037a23 */ /* 0x002fe20000010800 */
[----:B--2---:R-:W-:-:S05]  /*5900*/  F2FP.BF16.PACK_AB R9, R116, R118 ;  /* 0x000000767409723e */ /* 0x004fca00000010ff */
[----:B------:R1:W-:Y:S02]  /*5910*/  MUFU.EX2 R107, R3 ;  /* 0x00000003006b7308 */ /* 0x0003e40000000800 */
[----:B-1----:R-:W-:-:S06]  /*5920*/  FFMA.FTZ R3, R178, c[0x0][0x2d0], -R0 ;  /* 0x0000b400b2037a23 */ /* 0x002fcc0000010800 */
        /* <DEDUP_REMOVED lines=12> */
[----:B------:R-:W-:Y:S01]  /*59f0*/  HMMA.16816.F32.BF16 R40, R8, R14, R60 ;  /* 0x0000000e0828723c */ /* 0x000fe2000004183c */
[----:B------:R-:W-:Y:S01]  /*5a00*/  LDSM.16.MT88.4 R12, [R226+0x2900] ;  /* 0x00290000e20c783b */ /* 0x000fe20000004200 */
[----:B------:R1:W-:Y:S02]  /*5a10*/  MUFU.EX2 R106, R3 ;  /* 0x00000003006a7308 */ /* 0x0003e40000000800 */
[----:B-1----:R-:W-:-:S06]  /*5a20*/  FFMA.FTZ R3, R242, c[0x0][0x2d0], -R6 ;  /* 0x0000b400f2037a23 */ /* 0x002fcc0000010806 */
[----:B------:R1:W-:Y:S02]  /*5a30*/  MUFU.EX2 R103, R3 ;  /* 0x0000000300677308 */ /* 0x0003e40000000800 */
[----:B-1----:R-:W-:-:S06]  /*5a40*/  FFMA.FTZ R3, R183, c[0x0][0x2d0], -R6 ;  /* 0x0000b400b7037a23 */ /* 0x002fcc0000010806 */
[----:B------:R1:W2:Y:S02]  /*5a50*/  MUFU.EX2 R102, R3 ;  /* 0x0000000300667308 */ /* 0x0002a40000000800 */
[----:B-1----:R-:W-:-:S06]  /*5a60*/  FFMA.FTZ R3, R182, c[0x0][0x2d0], -R6 ;  /* 0x0000b400b6037a23 */ /* 0x002fcc0000010806 */
[----:B------:R1:W-:Y:S02]  /*5a70*/  MUFU.EX2 R101, R3 ;  /* 0x0000000300657308 */ /* 0x0003e40000000800 */
[----:B-1----:R-:W-:-:S06]  /*5a80*/  FFMA.FTZ R3, R179, c[0x0][0x2d0], -R6 ;  /* 0x0000b400b3037a23 */ /* 0x002fcc0000010806 */
[----:B------:R1:W-:Y:S02]  /*5a90*/  MUFU.EX2 R100, R3 ;  /* 0x0000000300647308 */ /* 0x0003e40000000800 */
[----:B-1----:R-:W-:Y:S01]  /*5aa0*/  FFMA.FTZ R3, R124, c[0x0][0x2d0], -R5 ;  /* 0x0000b4007c037a23 */ /* 0x002fe20000010805 */
[----:B------:R-:W-:Y:S01]  /*5ab0*/  MOV R124, R125 ;  /* 0x0000007d007c7202 */ /* 0x000fe20000000f00 */
[----:B------:R-:W-:Y:S02]  /*5ac0*/  IMAD.MOV.U32 R125, RZ, RZ, R126 ;  /* 0x000000ffff7d7224 */ /* 0x000fe400078e007e */
[----:B------:R-:W-:Y:S01]  /*5ad0*/  IMAD.MOV.U32 R126, RZ, RZ, R127 ;  /* 0x000000ffff7e7224 */ /* 0x000fe200078e007f */
[----:B------:R-:W-:Y:S01]  /*5ae0*/  MOV R127, R156 ;  /* 0x0000009c007f7202 */ /* 0x000fe20000000f00 */
[----:B------:R-:W-:Y:S02]  /*5af0*/  IMAD.MOV.U32 R156, RZ, RZ, R120 ;  /* 0x000000ffff9c7224 */ /* 0x000fe400078e0078 */
[----:B------:R-:W-:Y:S01]  /*5b00*/  IMAD.MOV.U32 R120, RZ, RZ, R121 ;  /* 0x000000ffff787224 */ /* 0x000fe200078e0079 */
[----:B------:R-:W-:Y:S01]  /*5b10*/  MOV R121, R122 ;  /* 0x0000007a00797202 */ /* 0x000fe20000000f00 */
[----:B------:R-:W-:-:S02]  /*5b20*/  IMAD.MOV.U32 R122, RZ, RZ, R119 ;  /* 0x000000ffff7a7224 */ /* 0x000fc400078e0077 */
[----:B------:R-:W3:Y:S01]  /*5b30*/  LDL.LU R119, [R1+0x90] ;  /* 0x0000900001777983 */ /* 0x000ee20000300800 */
[----:B------:R1:W-:Y:S01]  /*5b40*/  MUFU.EX2 R75, R3 ;  /* 0x00000003004b7308 */ /* 0x0003e20000000800 */
[----:B------:R-:W-:Y:S02]  /*5b50*/  HMMA.16816.F32.BF16 R36, R8, R22, R76 ;  /* 0x000000160824723c */ /* 0x000fe4000004184c */
[----:B------:R-:W4:Y:S01]  /*5b60*/  LDSM.16.MT88.4 R20, [R227+0x2900] ;  /* 0x00290000e314783b */ /* 0x000f220000004200 */
[----:B-1----:R-:W-:Y:S02]  /*5b70*/  FFMA.FTZ R3, R124, c[0x0][0x2d0], -R5 ;  /* 0x0000b4007c037a23 */ /* 0x002fe40000010805 */
[----:B------:R-:W-:Y:S01]  /*5b80*/  IMAD.MOV.U32 R124, RZ, RZ, R125 ;  /* 0x000000ffff7c7224 */ /* 0x000fe200078e007d */
[----:B------:R-:W-:Y:S01]  /*5b90*/  MOV R125, R126 ;  /* 0x0000007e007d7202 */ /* 0x000fe20000000f00 */
[----:B------:R1:W1:Y:S01]  /*5ba0*/  MUFU.EX2 R74, R3 ;  /* 0x00000003004a7308 */ /* 0x0002620000000800 */
[----:B------:R-:W-:-:S02]  /*5bb0*/  IMAD.MOV.U32 R126, RZ, RZ, R127 ;  /* 0x000000ffff7e7224 */ /* 0x000fc400078e007f */
[----:B------:R-:W-:Y:S01]  /*5bc0*/  IMAD.MOV.U32 R127, RZ, RZ, R156 ;  /* 0x000000ffff7f7224 */ /* 0x000fe200078e009c */
[----:B------:R-:W-:Y:S01]  /*5bd0*/  MOV R156, R120 ;  /* 0x00000078009c7202 */ /* 0x000fe20000000f00 */
[----:B------:R-:W-:Y:S02]  /*5be0*/  IMAD.MOV.U32 R120, RZ, RZ, R121 ;  /* 0x000000ffff787224 */ /* 0x000fe400078e0079 */
[----:B------:R-:W-:Y:S01]  /*5bf0*/  IMAD.MOV.U32 R121, RZ, RZ, R122 ;  /* 0x000000ffff797224 */ /* 0x000fe200078e007a */
[----:B------:R-:W-:Y:S01]  /*5c00*/  MOV R122, R123 ;  /* 0x0000007b007a7202 */ /* 0x000fe20000000f00 */
[----:B------:R-:W-:Y:S02]  /*5c10*/  IMAD.MOV.U32 R123, RZ, RZ, R151 ;  /* 0x000000ffff7b7224 */ /* 0x000fe400078e0097 */
[----:B------:R-:W-:Y:S01]  /*5c20*/  IMAD.MOV.U32 R151, RZ, RZ, R150 ;  /* 0x000000ffff977224 */ /* 0x000fe200078e0096 */
[----:B------:R-:W-:Y:S01]  /*5c30*/  MOV R150, R240 ;  /* 0x000000f000967202 */ /* 0x000fe20000000f00 */
[----:B------:R-:W-:Y:S01]  /*5c40*/  IMAD.MOV.U32 R161, RZ, RZ, R131 ;  /* 0x000000ffffa17224 */ /* 0x000fe200078e0083 */
[----:B------:R-:W-:Y:S01]  /*5c50*/  HMMA.16816.F32.BF16 R48, R8, R28, R80 ;  /* 0x0000001c0830723c */ /* 0x000fe20000041850 */
[----:B------:R-:W-:Y:S01]  /*5c60*/  MOV R160, R236 ;  /* 0x000000ec00a07202 */ /* 0x000fe20000000f00 */
[----:B-1----:R-:W-:Y:S01]  /*5c70*/  FFMA.FTZ R3, R124, c[0x0][0x2d0], -R5 ;  /* 0x0000b4007c037a23 */ /* 0x002fe20000010805 */
[----:B------:R1:W5:Y:S01]  /*5c80*/  LDL.LU R240, [R1+0x8c] ;  /* 0x00008c0001f07983 */ /* 0x0003620000300800 */
[----:B------:R-:W-:-:S02]  /*5c90*/  IMAD.MOV.U32 R124, RZ, RZ, R125 ;  /* 0x000000ffff7c7224 */ /* 0x000fc400078e007d */
[----:B------:R2:W-:Y:S01]  /*5ca0*/  MUFU.EX2 R73, R3 ;  /* 0x0000000300497308 */ /* 0x0005e20000000800 */
        /* <DEDUP_REMOVED lines=10> */
[----:B------:R-:W-:-:S02]  /*5d50*/  IMAD.MOV.U32 R167, RZ, RZ, R161 ;  /* 0x000000ffffa77224 */ /* 0x000fc400078e00a1 */
[----:B------:R-:W-:Y:S02]  /*5d60*/  IMAD.MOV.U32 R76, RZ, RZ, R229 ;  /* 0x000000ffff4c7224 */ /* 0x000fe400078e00e5 */
[----:B--2---:R-:W-:Y:S02]  /*5d70*/  FFMA.FTZ R3, R169, c[0x0][0x2d0], -R5 ;  /* 0x0000b400a9037a23 */ /* 0x004fe40000010805 */
[----:B------:R-:W-:Y:S02]  /*5d80*/  FFMA.FTZ R4, R4, c[0x0][0x2d0], -R7 ;  /* 0x0000b40004047a23 */ /* 0x000fe40000010807 */
[----:B------:R2:W1:Y:S01]  /*5d90*/  MUFU.EX2 R72, R3 ;  /* 0x0000000300487308 */ /* 0x0004620000000800 */
[----:B------:R-:W-:Y:S01]  /*5da0*/  IMAD.MOV.U32 R150, RZ, RZ, R149 ;  /* 0x000000ffff967224 */ /* 0x000fe200078e0095 */
[----:B------:R-:W-:Y:S02]  /*5db0*/  F2FP.BF16.PACK_AB R8, R102, R103 ;  /* 0x000000676608723e */ /* 0x000fe400000010ff */
[----:B------:R-:W-:-:S02]  /*5dc0*/  F2FP.BF16.PACK_AB R9, R74, R75 ;  /* 0x0000004b4a09723e */ /* 0x000fc400000010ff */
[----:B------:R-:W-:Y:S02]  /*5dd0*/  F2FP.BF16.PACK_AB R10, R100, R101 ;  /* 0x00000065640a723e */ /* 0x000fe400000010ff */
[----:B------:R-:W-:Y:S01]  /*5de0*/  MOV R149, R148 ;  /* 0x0000009400957202 */ /* 0x000fe20000000f00 */
[----:B------:R-:W-:Y:S02]  /*5df0*/  IMAD.MOV.U32 R148, RZ, RZ, R239 ;  /* 0x000000ffff947224 */ /* 0x000fe400078e00ef */
[----:B------:R1:W5:Y:S01]  /*5e00*/  LDL.LU R239, [R1+0x88] ;  /* 0x0000880001ef7983 */ /* 0x0003620000300800 */
[----:B--2---:R-:W-:Y:S02]  /*5e10*/  FFMA.FTZ R3, R124, c[0x0][0x2d0], -R0 ;  /* 0x0000b4007c037a23 */ /* 0x004fe40000010800 */
[----:B------:R-:W-:Y:S01]  /*5e20*/  IMAD.MOV.U32 R124, RZ, RZ, R125 ;  /* 0x000000ffff7c7224 */ /* 0x000fe200078e007d */
[----:B------:R-:W-:Y:S01]  /*5e30*/  MOV R125, R126 ;  /* 0x0000007e007d7202 */ /* 0x000fe20000000f00 */
[----:B------:R-:W-:-:S02]  /*5e40*/  IMAD.MOV.U32 R126, RZ, RZ, R156 ;  /* 0x000000ffff7e7224 */ /* 0x000fc400078e009c */
[----:B------:R-:W-:Y:S01]  /*5e50*/  IMAD.MOV.U32 R156, RZ, RZ, R120 ;  /* 0x000000ffff9c7224 */ /* 0x000fe200078e0078 */
[----:B------:R-:W-:Y:S01]  /*5e60*/  MOV R120, R121 ;  /* 0x0000007900787202 */ /* 0x000fe20000000f00 */
[----:B------:R-:W-:Y:S02]  /*5e70*/  IMAD.MOV.U32 R121, RZ, RZ, R122 ;  /* 0x000000ffff797224 */ /* 0x000fe400078e007a */
[----:B------:R-:W-:Y:S01]  /*5e80*/  IMAD.MOV.U32 R122, RZ, RZ, R123 ;  /* 0x000000ffff7a7224 */ /* 0x000fe200078e007b */
[----:B------:R-:W-:Y:S01]  /*5e90*/  MOV R123, R151 ;  /* 0x00000097007b7202 */ /* 0x000fe20000000f00 */
[----:B------:R-:W-:Y:S01]  /*5ea0*/  IMAD.MOV.U32 R151, RZ, RZ, R128 ;  /* 0x000000ffff977224 */ /* 0x000fe200078e0080 */
[----:B------:R2:W-:Y:S01]  /*5eb0*/  MUFU.EX2 R61, R3 ;  /* 0x00000003003d7308 */ /* 0x0005e20000000800 */
[----:B------:R-:W-:Y:S01]  /*5ec0*/  IMAD.MOV.U32 R128, RZ, RZ, R129 ;  /* 0x000000ffff807224 */ /* 0x000fe200078e0081 */
[----:B------:R-:W-:Y:S01]  /*5ed0*/  MOV R129, R130 ;  /* 0x0000008200817202 */ /* 0x000fe20000000f00 */
[----:B------:R-:W-:Y:S01]  /*5ee0*/  IMAD.MOV.U32 R157, RZ, RZ, R125 ;  /* 0x000000ffff9d7224 */ /* 0x000fe200078e007d */
[----:B------:R-:W-:Y:S01]  /*5ef0*/  MOV R125, R156 ;  /* 0x0000009c007d7202 */ /* 0x000fe20000000f00 */
[----:B------:R-:W-:-:S02]  /*5f00*/  IMAD.MOV.U32 R130, RZ, RZ, R238 ;  /* 0x000000ffff827224 */ /* 0x000fc400078e00ee */
[----:B--2---:R-:W-:Y:S01]  /*5f10*/  FFMA.FTZ R3, R124, c[0x0][0x2d0], -R0 ;  /* 0x0000b4007c037a23 */ /* 0x004fe20000010800 */
[----:B-1----:R-:W-:Y:S01]  /*5f20*/  F2FP.BF16.PACK_AB R11, R72, R73 ;  /* 0x00000049480b723e */ /* 0x002fe200000010ff */
[----:B------:R-:W-:Y:S01]  /*5f30*/  IMAD.MOV.U32 R124, RZ, RZ, R120 ;  /* 0x000000ffff7c7224 */ /* 0x000fe200078e0078 */
[----:B------:R-:W-:Y:S01]  /*5f40*/  MOV R120, R122 ;  /* 0x0000007a00787202 */ /* 0x000fe20000000f00 */
[----:B------:R-:W-:Y:S01]  /*5f50*/  IMAD.MOV.U32 R122, RZ, RZ, R151 ;  /* 0x000000ffff7a7224 */ /* 0x000fe200078e0097 */
[----:B------:R1:W5:Y:S01]  /*5f60*/  LDL.LU R238, [R1+0x84] ;  /* 0x0000840001ee7983 */ /* 0x0003620000300800 */
[----:B------:R-:W-:Y:S01]  /*5f70*/  IMAD.MOV.U32 R151, RZ, RZ, R129 ;  /* 0x000000ffff977224 */ /* 0x000fe200078e0081 */
[----:B------:R-:W-:Y:S01]  /*5f80*/  MOV R129, R69 ;  /* 0x0000004500817202 */ /* 0x000fe20000000f00 */
[----:B------:R-:W-:Y:S01]  /*5f90*/  IMAD.MOV.U32 R156, RZ, RZ, R121 ;  /* 0x000000ffff9c7224 */ /* 0x000fe200078e0079 */
[----:B------:R2:W1:Y:S01]  /*5fa0*/  MUFU.EX2 R69, R3 ;  /* 0x0000000300457308 */ /* 0x0004620000000800 */
[----:B------:R-:W-:Y:S01]  /*5fb0*/  IMAD.MOV.U32 R121, RZ, RZ, R123 ;  /* 0x000000ffff797224 */ /* 0x000fe200078e007b */
[----:B------:R-:W-:Y:S01]  /*5fc0*/  MOV R123, R128 ;  /* 0x00000080007b7202 */ /* 0x000fe20000000f00 */
[----:B------:R-:W-:-:S02]  /*5fd0*/  IMAD.MOV.U32 R128, RZ, RZ, R130 ;  /* 0x000000ffff807224 */ /* 0x000fc400078e0082 */
[----:B------:R-:W-:Y:S02]  /*5fe0*/  IMAD.MOV.U32 R130, RZ, RZ, R237 ;  /* 0x000000ffff827224 */ /* 0x000fe400078e00ed */
[----:B--2---:R-:W-:Y:S01]  /*5ff0*/  FFMA.FTZ R3, R157, c[0x0][0x2d0], -R0 ;  /* 0x0000b4009d037a23 */ /* 0x004fe20000010800 */
[----:B------:R-:W-:Y:S01]  /*6000*/  MOV R163, R123 ;  /* 0x0000007b00a37202 */ /* 0x000fe20000000f00 */
[----:B------:R-:W-:Y:S01]  /*6010*/  IMAD.MOV.U32 R165, RZ, RZ, R122 ;  /* 0x000000ffffa57224 */ /* 0x000fe200078e007a */
[----:B------:R-:W-:Y:S01]  /*6020*/  MOV R158, R120 ;  /* 0x00000078009e7202 */ /* 0x000fe20000000f00 */
[----:B------:R2:W-:Y:S01]  /*6030*/  MUFU.EX2 R63, R3 ;  /* 0x00000003003f7308 */ /* 0x0005e20000000800 */
[----:B------:R-:W-:Y:S01]  /*6040*/  IMAD.MOV.U32 R162, RZ, RZ, R130 ;  /* 0x000000ffffa27224 */ /* 0x000fe200078e0082 */
[----:B------:R-:W-:Y:S01]  /*6050*/  MOV R161, R124 ;  /* 0x0000007c00a17202 */ /* 0x000fe20000000f00 */
[----:B------:R-:W-:Y:S01]  /*6060*/  IMAD.MOV.U32 R164, RZ, RZ, R151 ;  /* 0x000000ffffa47224 */ /* 0x000fe200078e0097 */
[----:B----4-:R-:W-:Y:S01]  /*6070*/  HMMA.16816.F32.BF16 R140, R8, R20, R140 ;  /* 0x00000014088c723c */ /* 0x010fe2000004188c */
[----:B------:R-:W-:Y:S01]  /*6080*/  IMAD.MOV.U32 R159, RZ, RZ, R121 ;  /* 0x000000ffff9f7224 */ /* 0x000fe200078e0079 */
[----:B------:R4:W5:Y:S01]  /*6090*/  LDL.LU R237, [R1+0x80] ;  /* 0x0000800001ed7983 */ /* 0x0009620000300800 */
[----:B------:R-:W-:-:S02]  /*60a0*/  IMAD.MOV.U32 R157, RZ, RZ, R156 ;  /* 0x000000ffff9d7224 */ /* 0x000fc400078e009c */
[----:B--2---:R-:W-:Y:S01]  /*60b0*/  FFMA.FTZ R3, R168, c[0x0][0x2d0], -R0 ;  /* 0x0000b400a8037a23 */ /* 0x004fe20000010800 */
[----:B------:R-:W-:Y:S01]  /*60c0*/  MOV R166, R162 ;  /* 0x000000a200a67202 */ /* 0x000fe20000000f00 */
[----:B------:R-:W-:Y:S01]  /*60d0*/  IMAD.MOV.U32 R170, RZ, RZ, R163 ;  /* 0x000000ffffaa7224 */ /* 0x000fe200078e00a3 */
[----:B------:R-:W-:Y:S01]  /*60e0*/  MOV R156, R129 ;  /* 0x00000081009c7202 */ /* 0x000fe20000000f00 */
[----:B------:R2:W1:Y:S01]  /*60f0*/  MUFU.EX2 R62, R3 ;  /* 0x00000003003e7308 */ /* 0x0004620000000800 */
[----:B------:R-:W-:Y:S01]  /*6100*/  IMAD.MOV.U32 R171, RZ, RZ, R164 ;  /* 0x000000ffffab7224 */ /* 0x000fe200078e00a4 */
[----:B------:R-:W-:Y:S01]  /*6110*/  MOV R163, R159 ;  /* 0x0000009f00a37202 */ /* 0x000fe20000000f00 */
[----:B------:R-:W-:Y:S01]  /*6120*/  IMAD.MOV.U32 R164, RZ, RZ, R158 ;  /* 0x000000ffffa47224 */ /* 0x000fe200078e009e */
[----:B------:R-:W-:Y:S01]  /*6130*/  HMMA.16816.F32.BF16 R120, R8, R24, R112 ;  /* 0x000000180878723c */ /* 0x000fe20000041870 */
[----:B------:R-:W-:Y:S01]  /*6140*/  IMAD.MOV.U32 R151, RZ, RZ, R128 ;  /* 0x000000ffff977224 */ /* 0x000fe200078e0080 */
[----:B------:R4:W5:Y:S01]  /*6150*/  LDL.LU R236, [R1+0x7c] ;  /* 0x00007c0001ec7983 */ /* 0x0009620000300800 */
[----:B------:R-:W-:Y:S01]  /*6160*/  IMAD.MOV.U32 R162, RZ, RZ, R157 ;  /* 0x000000ffffa27224 */ /* 0x000fe200078e009d */
[----:B------:R-:W-:Y:S01]  /*6170*/  MOV R158, R127 ;  /* 0x0000007f009e7202 */ /* 0x000fe20000000f00 */
[----:B------:R-:W-:-:S02]  /*6180*/  IMAD.MOV.U32 R159, RZ, RZ, R126 ;  /* 0x000000ffff9f7224 */ /* 0x000fc400078e007e */
[----:B------:R-:W-:Y:S01]  /*6190*/  IMAD.MOV.U32 R157, RZ, RZ, R155 ;  /* 0x000000ffff9d7224 */ /* 0x000fe200078e009b */
[C---:B------:R-:W-:Y:S01]  /*61a0*/  HMMA.16816.F32.BF16 R128, R8.reuse, R26, R108 ;  /* 0x0000001a0880723c */ /* 0x040fe2000004186c */
[----:B------:R-:W-:Y:S01]  /*61b0*/  IMAD.MOV.U32 R155, RZ, RZ, R154 ;  /* 0x000000ffff9b7224 */ /* 0x000fe200078e009a */
[----:B------:R-:W-:Y:S01]  /*61c0*/  MOV R154, R235 ;  /* 0x000000eb009a7202 */ /* 0x000fe20000000f00 */
[----:B--2---:R-:W-:Y:S01]  /*61d0*/  FFMA.FTZ R3, R165, c[0x0][0x2d0], -R6 ;  /* 0x0000b400a5037a23 */ /* 0x004fe20000010806 */
[----:B------:R4:W5:Y:S01]  /*61e0*/  LDL.LU R235, [R1+0x78] ;  /* 0x0000780001eb7983 */ /* 0x0009620000300800 */
[----:B------:R-:W-:Y:S02]  /*61f0*/  IMAD.MOV.U32 R165, RZ, RZ, R160 ;  /* 0x000000ffffa57224 */ /* 0x000fe400078e00a0 */
[----:B------:R2:W-:Y:S01]  /*6200*/  MUFU.EX2 R60, R3 ;  /* 0x00000003003c7308 */ /* 0x0005e20000000800 */
[----:B------:R-:W-:Y:S01]  /*6210*/  HMMA.16816.F32.BF16 R144, R8, R22, R144 ;  /* 0x000000160890723c */ /* 0x000fe20000041890 */
[----:B------:R-:W-:-:S07]  /*6220*/  IMAD.MOV.U32 R160, RZ, RZ, R125 ;  /* 0x000000ffffa07224 */ /* 0x000fce00078e007d */
[----:B------:R-:W-:Y:S01]  /*6230*/  HMMA.16816.F32.BF16 R96, R8, R16, R96 ;  /* 0x000000100860723c */ /* 0x000fe20000041860 */
[----:B--2---:R-:W-:-:S07]  /*6240*/  FFMA.FTZ R3, R170, c[0x0][0x2d0], -R6 ;  /* 0x0000b400aa037a23 */ /* 0x004fce0000010806 */
[C---:B------:R-:W-:Y:S01]  /*6250*/  HMMA.16816.F32.BF16 R92, R8.reuse, R18, R92 ;  /* 0x00000012085c723c */ /* 0x040fe2000004185c */
[----:B------:R-:W-:Y:S02]  /*6260*/  IMAD.MOV.U32 R170, RZ, RZ, R171 ;  /* 0x000000ffffaa7224 */ /* 0x000fe400078e00ab */
[----:B------:R-:W-:Y:S01]  /*6270*/  IMAD.MOV.U32 R171, RZ, RZ, R166 ;  /* 0x000000ffffab7224 */ /* 0x000fe200078e00a6 */
[----:B------:R-:W-:Y:S01]  /*6280*/  MOV R166, R167 ;  /* 0x000000a700a67202 */ /* 0x000fe20000000f00 */
[----:B------:R-:W-:Y:S02]  /*6290*/  IMAD.MOV.U32 R167, RZ, RZ, R165 ;  /* 0x000000ffffa77224 */ /* 0x000fe400078e00a5 */
[----:B------:R-:W-:Y:S01]  /*62a0*/  IMAD.MOV.U32 R165, RZ, RZ, R163 ;  /* 0x000000ffffa57224 */ /* 0x000fe200078e00a3 */
[----:B------:R-:W-:Y:S01]  /*62b0*/  HMMA.16816.F32.BF16 R88, R8, R12, R88 ;  /* 0x0000000c0858723c */ /* 0x000fe20000041858 */
[----:B------:R-:W-:Y:S01]  /*62c0*/  MOV R163, R164 ;  /* 0x000000a400a37202 */ /* 0x000fe20000000f00 */
[----:B------:R-:W-:-:S02]  /*62d0*/  IMAD.MOV.U32 R164, RZ, RZ, R162 ;  /* 0x000000ffffa47224 */ /* 0x000fc400078e00a2 */
[----:B------:R-:W-:-:S04]  /*62e0*/  IMAD.MOV.U32 R162, RZ, RZ, R161 ;  /* 0x000000ffffa27224 */ /* 0x000fc800078e00a1 */
[----:B------:R-:W-:Y:S01]  /*62f0*/  HMMA.16816.F32.BF16 R64, R8, R14, R64 ;  /* 0x0000000e0840723c */ /* 0x000fe20000041840 */
[----:B------:R-:W-:Y:S01]  /*6300*/  MOV R161, R160 ;  /* 0x000000a000a17202 */ /* 0x000fe20000000f00 */
[----:B------:R-:W-:-:S05]  /*6310*/  IMAD.MOV.U32 R160, RZ, RZ, R159 ;  /* 0x000000ffffa07224 */ /* 0x000fca00078e009f */
[----:B------:R-:W-:Y:S02]  /*6320*/  F2FP.BF16.PACK_AB R8, R117, R184 ;  /* 0x000000b87508723e */ /* 0x000fe400000010ff */
[----:B-1----:R-:W-:Y:S02]  /*6330*/  F2FP.BF16.PACK_AB R9, R69, R61 ;  /* 0x0000003d4509723e */ /* 0x002fe400000010ff */
[----:B------:R-:W-:Y:S02]  /*6340*/  F2FP.BF16.PACK_AB R10, R106, R104 ;  /* 0x000000686a0a723e */ /* 0x000fe400000010ff */
[----:B------:R-:W-:Y:S01]  /*6350*/  F2FP.BF16.PACK_AB R11, R62, R63 ;  /* 0x0000003f3e0b723e */ /* 0x000fe200000010ff */
[----:B------:R-:W-:Y:S01]  /*6360*/  IMAD.MOV.U32 R159, RZ, RZ, R158 ;  /* 0x000000ffff9f7224 */ /* 0x000fe200078e009e */
[----:B------:R-:W-:Y:S01]  /*6370*/  MOV R158, R157 ;  /* 0x0000009d009e7202 */ /* 0x000fe20000000f00 */
[----:B------:R-:W-:Y:S01]  /*6380*/  IMAD.MOV.U32 R157, RZ, RZ, R155 ;  /* 0x000000ffff9d7224 */ /* 0x000fe200078e009b */
[----:B------:R-:W-:Y:S01]  /*6390*/  MOV R177, R166 ;  /* 0x000000a600b17202 */ /* 0x000fe20000000f00 */
[----:B------:R-:W-:-:S02]  /*63a0*/  IMAD.MOV.U32 R155, RZ, RZ, R139 ;  /* 0x000000ffff9b7224 */ /* 0x000fc400078e008b */
[----:B------:R-:W-:Y:S01]  /*63b0*/  HMMA.16816.F32.BF16 R124, R8, R24, R56 ;  /* 0x00000018087c723c */ /* 0x000fe20000041838 */
[----:B------:R1:W-:Y:S01]  /*63c0*/  MUFU.EX2 R57, R3 ;  /* 0x0000000300397308 */ /* 0x0003e20000000800 */
[----:B------:R-:W-:Y:S01]  /*63d0*/  MOV R139, R138 ;  /* 0x0000008a008b7202 */ /* 0x000fe20000000f00 */
[----:B------:R-:W-:Y:S02]  /*63e0*/  IMAD.MOV.U32 R178, RZ, RZ, R171 ;  /* 0x000000ffffb27224 */ /* 0x000fe400078e00ab */
[----:B------:R-:W-:Y:S02]  /*63f0*/  IMAD.MOV.U32 R138, RZ, RZ, R234 ;  /* 0x000000ffff8a7224 */ /* 0x000fe400078e00ea */
[----:B------:R-:W-:Y:S02]  /*6400*/  IMAD.MOV.U32 R176, RZ, RZ, R167 ;  /* 0x000000ffffb07224 */ /* 0x000fe400078e00a7 */
[----:B------:R-:W-:Y:S01]  /*6410*/  IMAD.MOV.U32 R175, RZ, RZ, R165 ;  /* 0x000000ffffaf7224 */ /* 0x000fe200078e00a5 */
[----:B------:R-:W-:Y:S01]  /*6420*/  MOV R167, R161 ;  /* 0x000000a100a77202 */ /* 0x000fe20000000f00 */
[----:B------:R-:W-:-:S02]  /*6430*/  IMAD.MOV.U32 R171, RZ, RZ, R164 ;  /* 0x000000ffffab7224 */ /* 0x000fc400078e00a4 */
[----:B-1----:R-:W-:Y:S01]  /*6440*/  FFMA.FTZ R3, R170, c[0x0][0x2d0], -R6 ;  /* 0x0000b400aa037a23 */ /* 0x002fe20000010806 */
[----:B------:R-:W-:Y:S01]  /*6450*/  MOV R170, R163 ;  /* 0x000000a300aa7202 */ /* 0x000fe20000000f00 */
[----:B------:R-:W-:Y:S01]  /*6460*/  IMAD.MOV.U32 R166, RZ, RZ, R162 ;  /* 0x000000ffffa67224 */ /* 0x000fe200078e00a2 */
[----:B------:R-:W-:Y:S01]  /*6470*/  HMMA.16816.F32.BF16 R52, R8, R26, R52 ;  /* 0x0000001a0834723c */ /* 0x000fe20000041834 */
[----:B------:R1:W-:Y:S01]  /*6480*/  MUFU.EX2 R56, R3 ;  /* 0x0000000300387308 */ /* 0x0003e20000000800 */
[----:B------:R-:W-:Y:S01]  /*6490*/  IMAD.MOV.U32 R165, RZ, RZ, R160 ;  /* 0x000000ffffa57224 */ /* 0x000fe200078e00a0 */
[----:B------:R-:W-:Y:S01]  /*64a0*/  MOV R164, R158 ;  /* 0x0000009e00a47202 */ /* 0x000fe20000000f00 */
[----:B------:R-:W-:Y:S01]  /*64b0*/  IMAD.MOV.U32 R163, RZ, RZ, R159 ;  /* 0x000000ffffa37224 */ /* 0x000fe200078e009f */
[----:B------:R-:W-:Y:S01]  /*64c0*/  MOV R160, R138 ;  /* 0x0000008a00a07202 */ /* 0x000fe20000000f00 */
[----:B------:R-:W-:Y:S01]  /*64d0*/  IMAD.MOV.U32 R161, RZ, RZ, R139 ;  /* 0x000000ffffa17224 */ /* 0x000fe200078e008b */
[----:B------:R4:W5:Y:S01]  /*64e0*/  LDL.LU R234, [R1+0x74] ;  /* 0x0000740001ea7983 */ /* 0x0009620000300800 */
[----:B------:R-:W-:-:S02]  /*64f0*/  IMAD.MOV.U32 R159, RZ, RZ, R137 ;  /* 0x000000ffff9f7224 */ /* 0x000fc400078e0089 */
[----:B------:R-:W-:Y:S02]  /*6500*/  IMAD.MOV.U32 R158, RZ, RZ, R136 ;  /* 0x000000ffff9e7224 */ /* 0x000fe400078e0088 */
[----:B------:R-:W-:Y:S01]  /*6510*/  HMMA.16816.F32.BF16 R136, R8, R20, R44 ;  /* 0x000000140888723c */ /* 0x000fe2000004182c */
[----:B-1----:R-:W-:Y:S02]  /*6520*/  FFMA.FTZ R3, R178, c[0x0][0x2d0], -R6 ;  /* 0x0000b400b2037a23 */ /* 0x002fe40000010806 */
[----:B------:R-:W-:Y:S02]  /*6530*/  IMAD.MOV.U32 R178, RZ, RZ, R177 ;  /* 0x000000ffffb27224 */ /* 0x000fe400078e00b1 */
[----:B------:R-:W-:Y:S01]  /*6540*/  IMAD.MOV.U32 R177, RZ, RZ, R176 ;  /* 0x000000ffffb17224 */ /* 0x000fe200078e00b0 */
[----:B------:R-:W-:Y:S01]  /*6550*/  MOV R176, R175 ;  /* 0x000000af00b07202 */ /* 0x000fe20000000f00 */
[----:B------:R-:W-:Y:S01]  /*6560*/  IMAD.MOV.U32 R175, RZ, RZ, R170 ;  /* 0x000000ffffaf7224 */ /* 0x000fe200078e00aa */
[----:B------:R1:W-:Y:S01]  /*6570*/  MUFU.EX2 R45, R3 ;  /* 0x00000003002d7308 */ /* 0x0003e20000000800 */
[----:B------:R-:W-:Y:S01]  /*6580*/  IMAD.MOV.U32 R170, RZ, RZ, R171 ;  /* 0x000000ffffaa7224 */ /* 0x000fe200078e00ab */
[----:B------:R-:W-:Y:S01]  /*6590*/  MOV R171, R166 ;  /* 0x000000a600ab7202 */ /* 0x000fe20000000f00 */
[----:B------:R-:W-:-:S02]  /*65a0*/  IMAD.MOV.U32 R162, RZ, RZ, R157 ;  /* 0x000000ffffa27224 */ /* 0x000fc400078e009d */
[----:B------:R-:W-:Y:S02]  /*65b0*/  IMAD.MOV.U32 R166, RZ, RZ, R167 ;  /* 0x000000ffffa67224 */ /* 0x000fe400078e00a7 */
[----:B------:R-:W-:Y:S01]  /*65c0*/  IMAD.MOV.U32 R167, RZ, RZ, R165 ;  /* 0x000000ffffa77224 */ /* 0x000fe200078e00a5 */
[----:B------:R-:W-:Y:S01]  /*65d0*/  MOV R165, R163 ;  /* 0x000000a300a57202 */ /* 0x000fe20000000f00 */
[----:B------:R-:W-:Y:S01]  /*65e0*/  IMAD.MOV.U32 R163, RZ, RZ, R164 ;  /* 0x000000ffffa37224 */ /* 0x000fe200078e00a4 */
[----:B------:R-:W-:Y:S01]  /*65f0*/  MOV R157, R233 ;  /* 0x000000e9009d7202 */ /* 0x000fe20000000f00 */
[----:B-1----:R-:W-:Y:S01]  /*6600*/  FFMA.FTZ R3, R178, c[0x0][0x2d0], -R5 ;  /* 0x0000b400b2037a23 */ /* 0x002fe20000010805 */
[C---:B------:R-:W-:Y:S01]  /*6610*/  HMMA.16816.F32.BF16 R48, R8.reuse, R12, R48 ;  /* 0x0000000c0830723c */ /* 0x040fe20000041830 */
[----:B------:R-:W-:Y:S01]  /*6620*/  IMAD.MOV.U32 R178, RZ, RZ, R177 ;  /* 0x000000ffffb27224 */ /* 0x000fe200078e00b1 */
[----:B------:R-:W-:Y:S01]  /*6630*/  MOV R177, R176 ;  /* 0x000000b000b17202 */ /* 0x000fe20000000f00 */
[----:B------:R-:W-:Y:S01]  /*6640*/  IMAD.MOV.U32 R176, RZ, RZ, R175 ;  /* 0x000000ffffb07224 */ /* 0x000fe200078e00af */
[----:B------:R-:W1:Y:S01]  /*6650*/  MUFU.EX2 R24, R4 ;  /* 0x0000000400187308 */ /* 0x000e620000000800 */
[----:B------:R-:W-:Y:S01]  /*6660*/  IMAD.MOV.U32 R175, RZ, RZ, R170 ;  /* 0x000000ffffaf7224 */ /* 0x000fe200078e00aa */
[----:B------:R-:W-:Y:S01]  /*6670*/  MOV R170, R171 ;  /* 0x000000ab00aa7202 */ /* 0x000fe20000000f00 */
[----:B------:R-:W-:Y:S01]  /*6680*/  IMAD.MOV.U32 R164, RZ, RZ, R162 ;  /* 0x000000ffffa47224 */ /* 0x000fe200078e00a2 */
[----:B------:R-:W-:Y:S01]  /*6690*/  MOV R162, R161 ;  /* 0x000000a100a27202 */ /* 0x000fe20000000f00 */
[----:B------:R-:W-:Y:S01]  /*66a0*/  IMAD.MOV.U32 R171, RZ, RZ, R166 ;  /* 0x000000ffffab7224 */ /* 0x000fe200078e00a6 */
[C---:B------:R-:W-:Y:S01]  /*66b0*/  HMMA.16816.F32.BF16 R40, R8.reuse, R22, R40 ;  /* 0x000000160828723c */ /* 0x040fe20000041828 */
[----:B------:R-:W-:Y:S01]  /*66c0*/  IMAD.MOV.U32 R166, RZ, RZ, R167 ;  /* 0x000000ffffa67224 */ /* 0x000fe200078e00a7 */
[----:B------:R-:W-:Y:S01]  /*66d0*/  MOV R167, R165 ;  /* 0x000000a500a77202 */ /* 0x000fe20000000f00 */
[----:B------:R-:W-:Y:S01]  /*66e0*/  IMAD.MOV.U32 R161, RZ, RZ, R160 ;  /* 0x000000ffffa17224 */ /* 0x000fe200078e00a0 */
[----:B------:R2:W-:Y:S01]  /*66f0*/  MUFU.EX2 R44, R3 ;  /* 0x00000003002c7308 */ /* 0x0005e20000000800 */
[----:B------:R-:W-:Y:S01]  /*6700*/  IMAD.MOV.U32 R160, RZ, RZ, R159 ;  /* 0x000000ffffa07224 */ /* 0x000fe200078e009f */
[----:B------:R-:W-:Y:S01]  /*6710*/  MOV R159, R158 ;  /* 0x0000009e009f7202 */ /* 0x000fe20000000f00 */
[----:B------:R-:W-:Y:S01]  /*6720*/  IMAD.MOV.U32 R165, RZ, RZ, R163 ;  /* 0x000000ffffa57224 */ /* 0x000fe200078e00a3 */
[----:B------:R-:W-:Y:S01]  /*6730*/  HMMA.16816.F32.BF16 R28, R8, R14, R28 ;  /* 0x0000000e081c723c */ /* 0x000fe2000004181c */
[----:B------:R-:W-:Y:S01]  /*6740*/  IMAD.MOV.U32 R163, RZ, RZ, R164 ;  /* 0x000000ffffa37224 */ /* 0x000fe200078e00a4 */
[----:B------:R-:W-:Y:S01]  /*6750*/  MOV R164, R162 ;  /* 0x000000a200a47202 */ /* 0x000fe20000000f00 */
[----:B------:R-:W-:Y:S01]  /*6760*/  IMAD.MOV.U32 R158, RZ, RZ, R157 ;  /* 0x000000ffff9e7224 */ /* 0x000fe200078e009d */
[----:B------:R4:W5:Y:S01]  /*6770*/  LDL.LU R233, [R1+0x70] ;  /* 0x0000700001e97983 */ /* 0x0009620000300800 */
[----:B------:R-:W-:-:S02]  /*6780*/  IMAD.MOV.U32 R242, RZ, RZ, R177 ;  /* 0x000000fffff27224 */ /* 0x000fc400078e00b1 */
[----:B------:R-:W-:Y:S01]  /*6790*/  IMAD.MOV.U32 R157, RZ, RZ, R156 ;  /* 0x000000ffff9d7224 */ /* 0x000fe200078e009c */
[----:B------:R-:W-:Y:S01]  /*67a0*/  MOV R156, R151 ;  /* 0x00000097009c7202 */ /* 0x000fe20000000f00 */
[----:B------:R-:W-:Y:S02]  /*67b0*/  IMAD.MOV.U32 R162, RZ, RZ, R161 ;  /* 0x000000ffffa27224 */ /* 0x000fe400078e00a1 */
[----:B--2---:R-:W-:Y:S01]  /*67c0*/  FFMA.FTZ R3, R178, c[0x0][0x2d0], -R5 ;  /* 0x0000b400b2037a23 */ /* 0x004fe20000010805 */
[----:B------:R-:W-:Y:S01]  /*67d0*/  MOV R178, R171 ;  /* 0x000000ab00b27202 */ /* 0x000fe20000000f00 */
[----:B------:R-:W-:Y:S01]  /*67e0*/  IMAD.MOV.U32 R174, RZ, RZ, R170 ;  /* 0x000000ffffae7224 */ /* 0x000fe200078e00aa */
[----:B------:R-:W-:Y:S01]  /*67f0*/  MOV R172, R176 ;  /* 0x000000b000ac7202 */ /* 0x000fe20000000f00 */
[----:B------:R-:W-:Y:S01]  /*6800*/  IMAD.MOV.U32 R161, RZ, RZ, R160 ;  /* 0x000000ffffa17224 */ /* 0x000fe200078e00a0 */
[----:B------:R-:W-:Y:S01]  /*6810*/  MOV R160, R159 ;  /* 0x0000009f00a07202 */ /* 0x000fe20000000f00 */
[----:B------:R-:W-:Y:S01]  /*6820*/  IMAD.MOV.U32 R151, RZ, RZ, R232 ;  /* 0x000000ffff977224 */ /* 0x000fe200078e00e8 */
[----:B------:R2:W-:Y:S01]  /*6830*/  MUFU.EX2 R27, R3 ;  /* 0x00000003001b7308 */ /* 0x0005e20000000800 */
[----:B------:R-:W-:-:S02]  /*6840*/  IMAD.MOV.U32 R159, RZ, RZ, R158 ;  /* 0x000000ffff9f7224 */ /* 0x000fc400078e009e */
[----:B------:R-:W-:Y:S01]  /*6850*/  IMAD.MOV.U32 R173, RZ, RZ, R175 ;  /* 0x000000ffffad7224 */ /* 0x000fe200078e00af */
[----:B------:R-:W-:Y:S01]  /*6860*/  MOV R77, R174 ;  /* 0x000000ae004d7202 */ /* 0x000fe20000000f00 */
        /* <DEDUP_REMOVED lines=8> */
[----:B--2---:R-:W-:-:S02]  /*68f0*/  FFMA.FTZ R3, R242, c[0x0][0x2d0], -R5 ;  /* 0x0000b400f2037a23 */ /* 0x004fc40000010805 */
[----:B------:R-:W-:Y:S02]  /*6900*/  IMAD.MOV.U32 R176, RZ, RZ, R167 ;  /* 0x000000ffffb07224 */ /* 0x000fe400078e00a7 */
[----:B------:R-:W-:Y:S01]  /*6910*/  IMAD.MOV.U32 R183, RZ, RZ, R172 ;  /* 0x000000ffffb77224 */ /* 0x000fe200078e00ac */
[----:B------:R2:W-:Y:S01]  /*6920*/  MUFU.EX2 R26, R3 ;  /* 0x00000003001a7308 */ /* 0x0005e20000000800 */
[----:B------:R-:W-:Y:S02]  /*6930*/  IMAD.MOV.U32 R78, RZ, RZ, R173 ;  /* 0x000000ffff4e7224 */ /* 0x000fe400078e00ad */
[----:B------:R-:W-:Y:S02]  /*6940*/  IMAD.MOV.U32 R171, RZ, RZ, R164 ;  /* 0x000000ffffab7224 */ /* 0x000fe400078e00a4 */
[----:B------:R-:W-:Y:S02]  /*6950*/  IMAD.MOV.U32 R177, RZ, RZ, R166 ;  /* 0x000000ffffb17224 */ /* 0x000fe400078e00a6 */
[----:B------:R-:W-:Y:S01]  /*6960*/  IMAD.MOV.U32 R167, RZ, RZ, R161 ;  /* 0x000000ffffa77224 */ /* 0x000fe200078e00a1 */
[----:B------:R-:W-:Y:S01]  /*6970*/  MOV R161, R156 ;  /* 0x0000009c00a17202 */ /* 0x000fe20000000f00 */
[----:B------:R-:W-:Y:S01]  /*6980*/  IMAD.MOV.U32 R165, RZ, RZ, R160 ;  /* 0x000000ffffa57224 */ /* 0x000fe200078e00a0 */
[----:B------:R-:W-:Y:S01]  /*6990*/  MOV R179, R176 ;  /* 0x000000b000b37202 */ /* 0x000fe20000000f00 */
[----:B------:R-:W-:-:S02]  /*69a0*/  IMAD.MOV.U32 R160, RZ, RZ, R151 ;  /* 0x000000ffffa07224 */ /* 0x000fc400078e0097 */
[----:B--2---:R-:W-:Y:S01]  /*69b0*/  FFMA.FTZ R3, R83, c[0x0][0x2d0], -R5 ;  /* 0x0000b40053037a23 */ /* 0x004fe20000010805 */
        /* <DEDUP_REMOVED lines=8> */
[----:B------:R-:W-:Y:S01]  /*6a40*/  MOV R172, R171 ;  /* 0x000000ab00ac7202 */ /* 0x000fe20000000f00 */
[----:B------:R-:W-:Y:S01]  /*6a50*/  IMAD.MOV.U32 R170, RZ, RZ, R163 ;  /* 0x000000ffffaa7224 */ /* 0x000fe200078e00a3 */
[----:B------:R-:W-:Y:S01]  /*6a60*/  MOV R135, R134 ;  /* 0x0000008600877202 */ /* 0x000fe20000000f00 */
[----:B------:R-:W-:-:S02]  /*6a70*/  IMAD.MOV.U32 R182, RZ, RZ, R177 ;  /* 0x000000ffffb67224 */ /* 0x000fc400078e00b1 */
[----:B------:R-:W-:Y:S02]  /*6a80*/  IMAD.MOV.U32 R183, RZ, RZ, R228 ;  /* 0x000000ffffb77224 */ /* 0x000fe400078e00e4 */
[----:B------:R-:W-:Y:S02]  /*6a90*/  IMAD.MOV.U32 R174, RZ, RZ, R167 ;  /* 0x000000ffffae7224 */ /* 0x000fe400078e00a7 */
[----:B------:R-:W-:Y:S01]  /*6aa0*/  IMAD.MOV.U32 R171, RZ, RZ, R160 ;  /* 0x000000ffffab7224 */ /* 0x000fe200078e00a0 */
[----:B------:R-:W-:Y:S01]  /*6ab0*/  MOV R160, R156 ;  /* 0x0000009c00a07202 */ /* 0x000fe20000000f00 */
[----:B------:R-:W-:Y:S02]  /*6ac0*/  IMAD.MOV.U32 R176, RZ, RZ, R164 ;  /* 0x000000ffffb07224 */ /* 0x000fe400078e00a4 */
[----:B------:R-:W-:Y:S02]  /*6ad0*/  IMAD.MOV.U32 R134, RZ, RZ, R231 ;  /* 0x000000ffff867224 */ /* 0x000fe400078e00e7 */
[----:B------:R-:W-:-:S02]  /*6ae0*/  FFMA.FTZ R6, R77, c[0x0][0x2d0], -R0 ;  /* 0x0000b4004d067a23 */ /* 0x000fc40000010800 */
[--C-:B------:R-:W-:Y:S02]  /*6af0*/  FFMA.FTZ R12, R78, c[0x0][0x2d0], -R0.reuse ;  /* 0x0000b4004e0c7a23 */ /* 0x100fe40000010800 */
[--C-:B------:R-:W-:Y:S02]  /*6b00*/  FFMA.FTZ R4, R79, c[0x0][0x2d0], -R0.reuse ;  /* 0x0000b4004f047a23 */ /* 0x100fe40000010800 */
[----:B------:R-:W-:Y:S01]  /*6b10*/  FFMA.FTZ R13, R179, c[0x0][0x2d0], -R0 ;  /* 0x0000b400b30d7a23 */ /* 0x000fe20000010800 */
[----:B------:R-:W-:Y:S01]  /*6b20*/  MOV R163, R159 ;  /* 0x0000009f00a37202 */ /* 0x000fe20000000f00 */
[----:B------:R-:W-:Y:S02]  /*6b30*/  IMAD.MOV.U32 R162, RZ, RZ, R157 ;  /* 0x000000ffffa27224 */ /* 0x000fe400078e009d */
[----:B------:R-:W-:Y:S01]  /*6b40*/  IMAD.MOV.U32 R242, RZ, RZ, R170 ;  /* 0x000000fffff27224 */ /* 0x000fe200078e00aa */
[----:B------:R3:W-:Y:S01]  /*6b50*/  MUFU.EX2 R25, R3 ;  /* 0x0000000300197308 */ /* 0x0007e20000000800 */
[----:B------:R-:W-:Y:S01]  /*6b60*/  FADD.FTZ R0, R183, R182 ;  /* 0x000000b6b7007221 */ /* 0x000fe20000010000 */
[----:B------:R-:W-:Y:S01]  /*6b70*/  MOV R86, R171 ;  /* 0x000000ab00567202 */ /* 0x000fe20000000f00 */
[----:B------:R-:W-:Y:S01]  /*6b80*/  IMAD.MOV.U32 R173, RZ, RZ, R166 ;  /* 0x000000ffffad7224 */ /* 0x000fe200078e00a6 */
[----:B------:R-:W-:Y:S01]  /*6b90*/  MOV R151, R230 ;  /* 0x000000e600977202 */ /* 0x000fe20000000f00 */
[----:B------:R-:W-:-:S02]  /*6ba0*/  IMAD.MOV.U32 R156, RZ, RZ, R148 ;  /* 0x000000ffff9c7224 */ /* 0x000fc400078e0094 */
[----:B------:R-:W-:Y:S01]  /*6bb0*/  FADD.FTZ R20, R181, R180 ;  /* 0x000000b4b5147221 */ /* 0x000fe20000010000 */
[----:B------:R-:W-:Y:S01]  /*6bc0*/  HMMA.16816.F32.BF16 R36, R8, R18, R36 ;  /* 0x000000120824723c */ /* 0x000fe20000041824 */
[----:B------:R-:W-:Y:S02]  /*6bd0*/  FFMA.FTZ R5, R83, c[0x0][0x2d0], -R7 ;  /* 0x0000b40053057a23 */ /* 0x000fe40000010807 */
[----:B------:R-:W-:Y:S01]  /*6be0*/  FADD.FTZ R22, R251, R248 ;  /* 0x000000f8fb167221 */ /* 0x000fe20000010000 */
[----:B------:R-:W-:Y:S01]  /*6bf0*/  MOV R178, R165 ;  /* 0x000000a500b27202 */ /* 0x000fe20000000f00 */
[----:B------:R-:W-:Y:S01]  /*6c00*/  IMAD.MOV.U32 R182, RZ, RZ, R174 ;  /* 0x000000ffffb67224 */ /* 0x000fe200078e00ae */
[----:B------:R4:W5:Y:S01]  /*6c10*/  LDL.LU R231, [R1+0x68] ;  /* 0x0000680001e77983 */ /* 0x0009620000300800 */
[----:B------:R-:W-:Y:S02]  /*6c20*/  IMAD.MOV.U32 R159, RZ, RZ, R135 ;  /* 0x000000ffff9f7224 */ /* 0x000fe400078e0087 */
[----:B------:R-:W-:Y:S01]  /*6c30*/  IMAD.MOV.U32 R170, RZ, RZ, R161 ;  /* 0x000000ffffaa7224 */ /* 0x000fe200078e00a1 */
[----:B------:R-:W-:Y:S01]  /*6c40*/  MOV R158, R134 ;  /* 0x00000086009e7202 */ /* 0x000fe20000000f00 */
[----:B------:R-:W-:-:S02]  /*6c50*/  IMAD.MOV.U32 R174, RZ, RZ, R176 ;  /* 0x000000ffffae7224 */ /* 0x000fc400078e00b0 */
[----:B---3--:R-:W-:Y:S01]  /*6c60*/  FFMA.FTZ R3, R119, c[0x0][0x2d0], -R7 ;  /* 0x0000b40077037a23 */ /* 0x008fe20000010807 */
[----:B------:R-:W-:Y:S01]  /*6c70*/  MOV R175, R162 ;  /* 0x000000a200af7202 */ /* 0x000fe20000000f00 */
[----:B------:R-:W-:Y:S01]  /*6c80*/  IMAD.MOV.U32 R157, RZ, RZ, R133 ;  /* 0x000000ffff9d7224 */ /* 0x000fe200078e0085 */
[----:B------:R2:W-:Y:S01]  /*6c90*/  MUFU.EX2 R15, R5 ;  /* 0x00000005000f7308 */ /* 0x0005e20000000800 */
[----:B------:R-:W-:Y:S02]  /*6ca0*/  FFMA.FTZ R7, R76, c[0x0][0x2d0], -R7 ;  /* 0x0000b4004c077a23 */ /* 0x000fe40000010807 */
[----:B------:R-:W-:Y:S02]  /*6cb0*/  FADD.FTZ R21, R242, R252 ;  /* 0x000000fcf2157221 */ /* 0x000fe40000010000 */
        /* <DEDUP_REMOVED lines=8> */
[----:B------:R-:W-:Y:S01]  /*6d40*/  IMAD.MOV.U32 R161, RZ, RZ, R157 ;  /* 0x000000ffffa17224 */ /* 0x000fe200078e009d */
[----:B------:R-:W1:Y:S01]  /*6d50*/  LDSM.16.MT88.4 R132, [R224+0x3100] ;  /* 0x00310000e084783b */ /* 0x000e620000004200 */
[----:B--2---:R-:W-:Y:S01]  /*6d60*/  FADD.FTZ R5, R174, R0 ;  /* 0x00000000ae057221 */ /* 0x004fe20000010000 */
[----:B------:R2:W-:Y:S01]  /*6d70*/  MUFU.EX2 R23, R3 ;  /* 0x0000000300177308 */ /* 0x0005e20000000800 */
[----:B------:R-:W-:Y:S01]  /*6d80*/  IMAD.MOV.U32 R159, RZ, RZ, R151 ;  /* 0x000000ffff9f7224 */ /* 0x000fe200078e0097 */
[----:B------:R-:W-:Y:S01]  /*6d90*/  LDSM.16.MT88.4 R164, [R225+0x3100] ;  /* 0x00310000e1a4783b */ /* 0x000fe20000004200 */
[----:B------:R-:W-:-:S02]  /*6da0*/  IMAD.MOV.U32 R162, RZ, RZ, R158 ;  /* 0x000000ffffa27224 */ /* 0x000fc400078e009e */
[----:B------:R-:W-:Y:S01]  /*6db0*/  FADD.FTZ R0, R76, R22 ;  /* 0x000000164c007221 */ /* 0x000fe20000010000 */
[----:B------:R-:W-:Y:S01]  /*6dc0*/  LDSM.16.MT88.4 R16, [R226+0x3100] ;  /* 0x00310000e210783b */ /* 0x000fe20000004200 */
[----:B---3--:R-:W-:Y:S01]  /*6dd0*/  FADD.FTZ R4, R86, R20 ;  /* 0x0000001456047221 */ /* 0x008fe20000010000 */
[----:B------:R3:W1:Y:S01]  /*6de0*/  MUFU.EX2 R9, R6 ;  /* 0x0000000600097308 */ /* 0x0006620000000800 */
[----:B------:R-:W-:Y:S01]  /*6df0*/  FADD.FTZ R5, R77, R5 ;  /* 0x000000054d057221 */ /* 0x000fe20000010000 */
[----:B------:R4:W5:Y:S01]  /*6e00*/  LDL.LU R230, [R1+0x64] ;  /* 0x0000640001e67983 */ /* 0x0009620000300800 */
[----:B------:R-:W-:Y:S02]  /*6e10*/  IMAD.MOV.U32 R158, RZ, RZ, R150 ;  /* 0x000000ffff9e7224 */ /* 0x000fe400078e0096 */
[----:B------:R-:W-:Y:S01]  /*6e20*/  FADD.FTZ R4, R183, R4 ;  /* 0x00000004b7047221 */ /* 0x000fe20000010000 */
[----:B------:R-:W-:Y:S01]  /*6e30*/  MOV R157, R149 ;  /* 0x00000095009d7202 */ /* 0x000fe20000000f00 */
[----:B--2---:R-:W-:Y:S01]  /*6e40*/  FADD.FTZ R3, R82, R21 ;  /* 0x0000001552037221 */ /* 0x004fe20000010000 */
[----:B------:R-:W-:Y:S01]  /*6e50*/  MOV R81, R161 ;  /* 0x000000a100517202 */ /* 0x000fe20000000f00 */
[----:B------:R-:W-:-:S02]  /*6e60*/  IMAD.MOV.U32 R169, RZ, RZ, R163 ;  /* 0x000000ffffa97224 */ /* 0x000fc400078e00a3 */
[----:B------:R-:W-:Y:S02]  /*6e70*/  IMAD.MOV.U32 R83, RZ, RZ, R159 ;  /* 0x000000ffff537224 */ /* 0x000fe400078e009f */
[----:B------:R-:W-:Y:S01]  /*6e80*/  IMAD.MOV.U32 R80, RZ, RZ, R162 ;  /* 0x000000ffff507224 */ /* 0x000fe200078e00a2 */
[----:B------:R-:W-:Y:S01]  /*6e90*/  MOV R78, R177 ;  /* 0x000000b1004e7202 */ /* 0x000fe20000000f00 */
[----:B---3--:R-:W-:Y:S01]  /*6ea0*/  FADD.FTZ R6, R154, R3 ;  /* 0x000000039a067221 */ /* 0x008fe20000010000 */
[----:B------:R-:W-:Y:S01]  /*6eb0*/  MOV R170, R158 ;  /* 0x0000009e00aa7202 */ /* 0x000fe20000000f00 */
[----:B------:R-:W-:Y:S02]  /*6ec0*/  FADD.FTZ R3, R152, R0 ;  /* 0x0000000098037221 */ /* 0x000fe40000010000 */
[----:B------:R-:W-:Y:S01]  /*6ed0*/  IMAD.MOV.U32 R79, RZ, RZ, R178 ;  /* 0x000000ffff4f7224 */ /* 0x000fe200078e00b2 */
[----:B------:R2:W-:Y:S01]  /*6ee0*/  MUFU.EX2 R14, R7 ;  /* 0x00000007000e7308 */ /* 0x0005e20000000800 */
[----:B------:R-:W-:Y:S01]  /*6ef0*/  FADD.FTZ R0, R87, R5 ;  /* 0x0000000557007221 */ /* 0x000fe20000010000 */
[----:B------:R-:W3:Y:S01]  /*6f00*/  LDSM.16.MT88.4 R148, [R227+0x3100] ;  /* 0x00310000e394783b */ /* 0x000ee20000004200 */
[----:B------:R-:W-:-:S02]  /*6f10*/  FADD.FTZ R5, R243, R4 ;  /* 0x00000004f3057221 */ /* 0x000fc40000010000 */
[----:B------:R-:W-:Y:S01]  /*6f20*/  IMAD.MOV.U32 R82, RZ, RZ, R83 ;  /* 0x000000ffff527224 */ /* 0x000fe200078e0053 */
[----:B------:R4:W5:Y:S01]  /*6f30*/  LDL.LU R229, [R1+0x60] ;  /* 0x0000600001e57983 */ /* 0x0009620000300800 */
[----:B------:R-:W-:Y:S02]  /*6f40*/  FADD.FTZ R4, R169, R6 ;  /* 0x00000006a9047221 */ /* 0x000fe40000010000 */
[----:B------:R-:W-:Y:S02]  /*6f50*/  FADD.FTZ R3, R80, R3 ;  /* 0x0000000350037221 */ /* 0x000fe40000010000 */
[----:B------:R-:W-:Y:S01]  /*6f60*/  IMAD.MOV.U32 R171, RZ, RZ, R157 ;  /* 0x000000ffffab7224 */ /* 0x000fe200078e009d */
[----:B------:R-:W-:Y:S01]  /*6f70*/  MOV R76, R79 ;  /* 0x0000004f004c7202 */ /* 0x000fe20000000f00 */
[----:B------:R-:W-:Y:S01]  /*6f80*/  FADD.FTZ R0, R81, R0 ;  /* 0x0000000051007221 */ /* 0x000fe20000010000 */
[----:B------:R-:W1:Y:S01]  /*6f90*/  MUFU.EX2 R10, R12 ;  /* 0x0000000c000a7308 */ /* 0x000e620000000800 */
[----:B------:R-:W-:Y:S01]  /*6fa0*/  FADD.FTZ R8, R246, R5 ;  /* 0x00000005f6087221 */ /* 0x000fe20000010000 */
[----:B------:R4:W5:Y:S01]  /*6fb0*/  LDL.LU R228, [R1+0x5c] ;  /* 0x00005c0001e47983 */ /* 0x0009620000300800 */
[----:B------:R-:W-:-:S02]  /*6fc0*/  IMAD.MOV.U32 R242, RZ, RZ, R172 ;  /* 0x000000fffff27224 */ /* 0x000fc400078e00ac */
[----:B------:R-:W-:Y:S02]  /*6fd0*/  IMAD.MOV.U32 R83, RZ, RZ, R78 ;  /* 0x000000ffff537224 */ /* 0x000fe400078e004e */
[----:B--2---:R-:W-:Y:S02]  /*6fe0*/  FADD.FTZ R7, R82, R4 ;  /* 0x0000000452077221 */ /* 0x004fe40000010000 */
[----:B------:R-:W-:Y:S02]  /*6ff0*/  FADD.FTZ R6, R170, R3 ;  /* 0x00000003aa067221 */ /* 0x000fe40000010000 */
[----:B------:R-:W-:Y:S01]  /*7000*/  IMAD.MOV.U32 R77, RZ, RZ, R182 ;  /* 0x000000ffff4d7224 */ /* 0x000fe200078e00b6 */
[----:B------:R-:W-:Y:S01]  /*7010*/  MOV R79, R155 ;  /* 0x0000009b004f7202 */ /* 0x000fe20000000f00 */
[----:B------:R-:W-:Y:S01]  /*7020*/  FADD.FTZ R5, R171, R0 ;  /* 0x00000000ab057221 */ /* 0x000fe20000010000 */
[----:B------:R-:W2:Y:S01]  /*7030*/  MUFU.EX2 R13, R13 ;  /* 0x0000000d000d7308 */ /* 0x000ea20000000800 */
[----:B------:R-:W-:Y:S01]  /*7040*/  FADD.FTZ R4, R249, R8 ;  /* 0x00000008f9047221 */ /* 0x000fe20000010000 */
[----:B------:R4:W5:Y:S01]  /*7050*/  LDL.LU R119, [R1+0x58] ;  /* 0x0000580001777983 */ /* 0x0009620000300800 */
[----:B------:R-:W-:-:S02]  /*7060*/  IMAD.MOV.U32 R78, RZ, RZ, R242 ;  /* 0x000000ffff4e7224 */ /* 0x000fc400078e00f2 */
[----:B------:R-:W-:Y:S02]  /*7070*/  FADD.FTZ R3, R83, R7 ;  /* 0x0000000753037221 */ /* 0x000fe40000010000 */
[----:B------:R-:W-:Y:S02]  /*7080*/  FADD.FTZ R0, R76, R6 ;  /* 0x000000064c007221 */ /* 0x000fe40000010000 */
[----:B------:R-:W-:Y:S02]  /*7090*/  IMAD.MOV.U32 R242, RZ, RZ, R153 ;  /* 0x000000fffff27224 */ /* 0x000fe400078e0099 */
[----:B------:R-:W-:Y:S02]  /*70a0*/  FADD.FTZ R6, R77, R5 ;  /* 0x000000054d067221 */ /* 0x000fe40000010000 */
[----:B------:R-:W-:Y:S02]  /*70b0*/  FADD.FTZ R4, R245, R4 ;  /* 0x00000004f5047221 */ /* 0x000fe40000010000 */
[----:B------:R-:W-:-:S02]  /*70c0*/  FADD.FTZ R5, R78, R3 ;  /* 0x000000034e057221 */ /* 0x000fc40000010000 */
[----:B------:R-:W-:Y:S02]  /*70d0*/  FADD.FTZ R3, R79, R0 ;  /* 0x000000004f037221 */ /* 0x000fe40000010000 */
[----:B------:R-:W-:Y:S02]  /*70e0*/  FADD.FTZ R0, R242, R6 ;  /* 0x00000006f2007221 */ /* 0x000fe40000010000 */
[----:B------:R-:W-:Y:S02]  /*70f0*/  FADD.FTZ R4, R215, R4 ;  /* 0x00000004d7047221 */ /* 0x000fe40000010000 */
        /* <DEDUP_REMOVED lines=62> */
[----:B-1----:R-:W-:-:S02]  /*74e0*/  FADD.FTZ R3, R24, R0 ;  /* 0x0000000018037221 */ /* 0x002fc40000010000 */
        /* <DEDUP_REMOVED lines=12> */
[----:B--2---:R-:W-:Y:S02]  /*75b0*/  FADD.FTZ R4, R13, R4 ;  /* 0x000000040d047221 */ /* 0x004fe40000010000 */
[----:B------:R-:W-:Y:S02]  /*75c0*/  FADD.FTZ R0, R25, R0 ;  /* 0x0000000019007221 */ /* 0x000fe40000010000 */
[----:B------:R-:W-:Y:S01]  /*75d0*/  FADD.FTZ R3, R45, R3 ;  /* 0x000000032d037221 */ /* 0x000fe20000010000 */
[----:B------:R4:W-:Y:S04]  /*75e0*/  STL [R1+0x1c], R5 ;  /* 0x00001c0501007387 */ /* 0x0009e80000100800 */
[----:B------:R4:W-:Y:S04]  /*75f0*/  STL [R1+0x18], R4 ;  /* 0x0000180401007387 */ /* 0x0009e80000100800 */
[----:B------:R4:W-:Y:S04]  /*7600*/  STL [R1+0x24], R0 ;  /* 0x0000240001007387 */ /* 0x0009e80000100800 */
[----:B------:R4:W-:Y:S01]  /*7610*/  STL [R1+0x20], R3 ;  /* 0x0000200301007387 */ /* 0x0009e20000100800 */
[----:B------:R-:W-:-:S02]  /*7620*/  F2FP.BF16.PACK_AB R176, R57, R60 ;  /* 0x0000003c39b0723e */ /* 0x000fc400000010ff */
[----:B------:R-:W-:Y:S02]  /*7630*/  F2FP.BF16.PACK_AB R177, R27, R44 ;  /* 0x0000002c1bb1723e */ /* 0x000fe400000010ff */
[----:B------:R-:W-:Y:S02]  /*7640*/  F2FP.BF16.PACK_AB R178, R45, R56 ;  /* 0x000000382db2723e */ /* 0x000fe400000010ff */
[----:B------:R-:W-:Y:S02]  /*7650*/  F2FP.BF16.PACK_AB R179, R25, R26 ;  /* 0x0000001a19b3723e */ /* 0x000fe400000010ff */
[----:B------:R-:W-:Y:S02]  /*7660*/  F2FP.BF16.PACK_AB R180, R23, R24 ;  /* 0x0000001817b4723e */ /* 0x000fe400000010ff */
[----:B------:R-:W-:Y:S02]  /*7670*/  F2FP.BF16.PACK_AB R181, R10, R9 ;  /* 0x000000090ab5723e */ /* 0x000fe400000010ff */
[----:B------:R-:W-:-:S02]  /*7680*/  F2FP.BF16.PACK_AB R182, R14, R15 ;  /* 0x0000000f0eb6723e */ /* 0x000fc400000010ff */
[----:B------:R-:W-:Y:S01]  /*7690*/  F2FP.BF16.PACK_AB R183, R13, R11 ;  /* 0x0000000b0db7723e */ /* 0x000fe200000010ff */
[C---:B------:R-:W-:Y:S08]  /*76a0*/  HMMA.16816.F32.BF16 R120, R176.reuse, R132, R120 ;  /* 0x00000084b078723c */ /* 0x040ff00000041878 */
[C---:B------:R-:W-:Y:S08]  /*76b0*/  HMMA.16816.F32.BF16 R128, R176.reuse, R134, R128 ;  /* 0x00000086b080723c */ /* 0x040ff00000041880 */
[C---:B---3--:R-:W-:Y:S08]  /*76c0*/  HMMA.16816.F32.BF16 R140, R176.reuse, R148, R140 ;  /* 0x00000094b08c723c */ /* 0x048ff0000004188c */
[C---:B------:R-:W-:Y:S08]  /*76d0*/  HMMA.16816.F32.BF16 R144, R176.reuse, R150, R144 ;  /* 0x00000096b090723c */ /* 0x040ff00000041890 */
[C---:B------:R-:W-:Y:S08]  /*76e0*/  HMMA.16816.F32.BF16 R156, R176.reuse, R164, R96 ;  /* 0x000000a4b09c723c */ /* 0x040ff00000041860 */
[----:B------:R-:W-:Y:S08]  /*76f0*/  HMMA.16816.F32.BF16 R160, R176, R166, R92 ;  /* 0x000000a6b0a0723c */ /* 0x000ff0000004185c */
[C---:B------:R-:W-:Y:S08]  /*7700*/  HMMA.16816.F32.BF16 R124, R180.reuse, R132, R124 ;  /* 0x00000084b47c723c */ /* 0x040ff0000004187c */
[C---:B------:R-:W-:Y:S08]  /*7710*/  HMMA.16816.F32.BF16 R136, R180.reuse, R148, R136 ;  /* 0x00000094b488723c */ /* 0x040ff00000041888 */
[----:B------:R-:W-:Y:S08]  /*7720*/  HMMA.16816.F32.BF16 R152, R180, R164, R32 ;  /* 0x000000a4b498723c */ /* 0x000ff00000041820 */
[----:B------:R-:W-:Y:S08]  /*7730*/  HMMA.16816.F32.BF16 R172, R176, R16, R88 ;  /* 0x00000010b0ac723c */ /* 0x000ff00000041858 */
[C---:B------:R-:W-:Y:S08]  /*7740*/  HMMA.16816.F32.BF16 R132, R180.reuse, R134, R52 ;  /* 0x00000086b484723c */ /* 0x040ff00000041834 */
[C---:B------:R-:W-:Y:S08]  /*7750*/  HMMA.16816.F32.BF16 R148, R180.reuse, R150, R40 ;  /* 0x00000096b494723c */ /* 0x040ff00000041828 */
[C---:B------:R-:W-:Y:S08]  /*7760*/  HMMA.16816.F32.BF16 R164, R180.reuse, R166, R36 ;  /* 0x000000a6b4a4723c */ /* 0x040ff00000041824 */
[----:B------:R-:W-:Y:S08]  /*7770*/  HMMA.16816.F32.BF16 R168, R180, R16, R48 ;  /* 0x00000010b4a8723c */ /* 0x000ff00000041830 */
[-C--:B------:R-:W-:Y:S08]  /*7780*/  HMMA.16816.F32.BF16 R176, R176, R18.reuse, R64 ;  /* 0x00000012b0b0723c */ /* 0x080ff00000041840 */
[----:B------:R-:W-:Y:S01]  /*7790*/  HMMA.16816.F32.BF16 R180, R180, R18, R28 ;  /* 0x00000012b4b4723c */ /* 0x000fe2000004181c */
[----:B------:R-:W-:Y:S07]  /*77a0*/  @!P1 BRA `(.L_x_2) ;  /* 0x0000566000009947 */ /* 0x000fee0003800000 */
[----:B----4-:R-:W2:Y:S01]  /*77b0*/  LDL.LU R242, [R1] ;  /* 0x0000000001f27983 */ /* 0x010ea20000300800 */
[----:B------:R-:W-:Y:S01]  /*77c0*/  UMOV UR6, 0x5 ;  /* 0x0000000500067882 */ /* 0x000fe20000000000 */
[----:B------:R-:W-:Y:S01]  /*77d0*/  IMAD.MOV.U32 R116, RZ, RZ, R70 ;  /* 0x000000ffff747224 */ /* 0x000fe200078e0046 */
[----:B------:R-:W-:Y:S01]  /*77e0*/  ULDC.64 UR4, c[0x0][0x208] ;  /* 0x0000820000047ab9 */ /* 0x000fe20000000a00 */
[----:B------:R-:W-:Y:S01]  /*77f0*/  IMAD.MOV.U32 R3, RZ, RZ, R71 ;  /* 0x000000ffff037224 */ /* 0x000fe200078e0047 */
[----:B------:R-:W-:Y:S01]  /*7800*/  MOV R118, R2 ;  /* 0x0000000200767202 */ /* 0x000fe20000000f00 */
[----:B------:R-:W-:Y:S01]  /*7810*/  USHF.L.U64.HI UR5, UR4, UR6, UR5 ;  /* 0x0000000604057299 */ /* 0x000fe20008010205 */
[----:B------:R-:W-:Y:S01]  /*7820*/  MOV R117, R68 ;  /* 0x0000004400757202 */ /* 0x000fe20000000f00 */
[----:B------:R-:W-:Y:S01]  /*7830*/  USHF.L.U32 UR4, UR4, 0x5, URZ ;  /* 0x0000000504047899 */ /* 0x000fe2000800063f */
[----:B--2---:R-:W-:-:S07]  /*7840*/  IADD3 R242, R242, -0x2, RZ ;  /* 0xfffffffef2f27810 */ /* 0x004fce0007ffe0ff */
[----:B------:R-:W2:Y:S04]  /*7850*/  LDL.LU.64 R76, [R1+0x8] ;  /* 0x00000800014c7983 */ /* 0x000ea80000300a00 */
[----:B------:R-:W3:Y:S04]  /*7860*/  LDL.LU.64 R78, [R1+0x10] ;  /* 0x00001000014e7983 */ /* 0x000ee80000300a00 */
[----:B------:R-:W4:Y:S01]  /*7870*/  LDL R83, [R1+0x28] ;  /* 0x0000280001537983 */ /* 0x000f220000100800 */
[----:B--2---:R-:W-:-:S02]  /*7880*/  MOV R5, R77 ;  /* 0x0000004d00057202 */ /* 0x004fc40000000f00 */
[----:B---3--:R-:W-:Y:S02]  /*7890*/  MOV R4, R78 ;  /* 0x0000004e00047202 */ /* 0x008fe40000000f00 */
[----:B----4-:R-:W-:-:S03]  /*78a0*/  SHF.L.U32 R241, R83, 0x1, RZ ;  /* 0x0000000153f17819 */ /* 0x010fc600000006ff */
[----:B------:R1:W-:Y:S04]  /*78b0*/  STL.64 [R1+0x38], R4 ;  /* 0x0000380401007387 */ /* 0x0003e80000100a00 */
.L_x_3:
[----:B--2---:R-:W2:Y:S01]  /*78c0*/  LDL.64 R72, [R1+0x38] ;  /* 0x0000380001487983 */ /* 0x004ea20000100a00 */
[----:B------:R-:W-:Y:S04]  /*78d0*/  DEPBAR.LE SB0, 0x0 ;  /* 0x000080000000791a */ /* 0x000fe80000000000 */
[----:B------:R-:W-:Y:S01]  /*78e0*/  SHF.R.S32.HI R0, RZ, 0x1f, R242 ;  /* 0x0000001fff007819 */ /* 0x000fe200000114f2 */
[----:B------:R-:W-:Y:S01]  /*78f0*/  BAR.SYNC.DEFER_BLOCKING 0x0 ;  /* 0x0000000000007b1d */ /* 0x000fe20000010000 */
[----:B------:R-:W-:Y:S04]  /*7900*/  IMAD.WIDE.U32 R84, R242, c[0x0][0x208], RZ ;  /* 0x00008200f2547a25 */ /* 0x000fe800078e00ff */
[----:B------:R-:W-:Y:S03]  /*7910*/  IMAD R0, R0, c[0x0][0x208], RZ ;  /* 0x0000820000007a24 */ /* 0x000fe600078e02ff */
[----:B-----5:R-:W-:Y:S01]  /*7920*/  STL [R1+0x58], R230 ;  /* 0x000058e601007387 */ /* 0x020fe20000100800 */
[----:B------:R-:W-:Y:S03]  /*7930*/  IMAD R0, R242, c[0x0][0x20c], R0 ;  /* 0x00008300f2007a24 */ /* 0x000fe600078e0200 */
[----:B------:R-:W-:Y:S02]  /*7940*/  STL [R1+0x5c], R119 ;  /* 0x00005c7701007387 */ /* 0x000fe40000100800 */
[----:B------:R-:W-:Y:S02]  /*7950*/  IADD3 R0, R85, R0, RZ ;  /* 0x0000000055007210 */ /* 0x000fe40007ffe0ff */
[----:B------:R-:W-:Y:S03]  /*7960*/  STL [R1+0x60], R234 ;  /* 0x000060ea01007387 */ /* 0x000fe60000100800 */
[----:B------:R-:W-:Y:S01]  /*7970*/  IMAD R0, R0, 0x70, RZ ;  /* 0x0000007000007824 */ /* 0x000fe200078e02ff */
[----:B------:R-:W-:Y:S04]  /*7980*/  STL [R1+0x64], R233 ;  /* 0x000064e901007387 */ /* 0x000fe80000100800 */
[----:B------:R-:W-:Y:S08]  /*7990*/  LDSM.16.M88.4 R112, [R230+0x7100] ;  /* 0x00710000e670783b */ /* 0x000ff00000000200 */
[----:B------:R-:W3:Y:S08]  /*79a0*/  LDSM.16.M88.4 R16, [R119+0x3900] ;  /* 0x003900007710783b */ /* 0x000ef00000000200 */
[----:B------:R-:W4:Y:S08]  /*79b0*/  LDSM.16.M88.4 R108, [R230+0x9100] ;  /* 0x00910000e66c783b */ /* 0x000f300000000200 */
[----:B------:R-:W1:Y:S08]  /*79c0*/  LDSM.16.M88.4 R32, [R119+0x4100] ;  /* 0x004100007720783b */ /* 0x000e700000000200 */
[----:B------:R-:W1:Y:S08]  /*79d0*/  LDSM.16.M88.4 R48, [R119+0x4900] ;  /* 0x004900007730783b */ /* 0x000e700000000200 */
[----:B------:R-:W1:Y:S08]  /*79e0*/  LDSM.16.M88.4 R64, [R119+0x5100] ;  /* 0x005100007740783b */ /* 0x000e700000000200 */
[----:B------:R-:W1:Y:S08]  /*79f0*/  LDSM.16.M88.4 R80, [R119+0x5900] ;  /* 0x005900007750783b */ /* 0x000e700000000200 */
[----:B------:R-:W1:Y:S08]  /*7a00*/  LDSM.16.M88.4 R96, [R119+0x6100] ;  /* 0x006100007760783b */ /* 0x000e700000000200 */
[----:B------:R-:W1:Y:S08]  /*7a10*/  LDSM.16.M88.4 R184, [R119+0x6900] ;  /* 0x0069000077b8783b */ /* 0x000e700000000200 */
[----:B------:R-:W-:Y:S08]  /*7a20*/  LDSM.16.M88.4 R188, [R233+0x7100] ;  /* 0x00710000e9bc783b */ /* 0x000ff00000000200 */
[----:B------:R-:W1:Y:S08]  /*7a30*/  LDSM.16.M88.4 R192, [R234] ;  /* 0x00000000eac0783b */ /* 0x000e700000000200 */
[----:B------:R-:W1:Y:S08]  /*7a40*/  LDSM.16.M88.4 R196, [R233+0x9100] ;  /* 0x00910000e9c4783b */ /* 0x000e700000000200 */
[----:B------:R-:W1:Y:S08]  /*7a50*/  LDSM.16.M88.4 R200, [R240] ;  /* 0x00000000f0c8783b */ /* 0x000e700000000200 */
[----:B------:R-:W1:Y:S08]  /*7a60*/  LDSM.16.M88.4 R204, [R239] ;  /* 0x00000000efcc783b */ /* 0x000e700000000200 */
[----:B------:R-:W1:Y:S08]  /*7a70*/  LDSM.16.M88.4 R208, [R238] ;  /* 0x00000000eed0783b */ /* 0x000e700000000200 */
[----:B------:R-:W1:Y:S08]  /*7a80*/  LDSM.16.M88.4 R212, [R237] ;  /* 0x00000000edd4783b */ /* 0x000e700000000200 */
[----:B------:R-:W1:Y:S08]  /*7a90*/  LDSM.16.M88.4 R216, [R236] ;  /* 0x00000000ecd8783b */ /* 0x000e700000000200 */
[----:B------:R-:W1:Y:S08]  /*7aa0*/  LDSM.16.M88.4 R220, [R235] ;  /* 0x00000000ebdc783b */ /* 0x000e700000000200 */
[----:B------:R-:W-:Y:S01]  /*7ab0*/  STL [R1+0x68], R240 ;  /* 0x000068f001007387 */ /* 0x000fe20000100800 */
[----:B--2---:R-:W-:Y:S01]  /*7ac0*/  IMAD.WIDE.U32 R84, R84, 0x70, R72 ;  /* 0x0000007054547825 */ /* 0x004fe200078e0048 */
[-C--:B-1-3--:R-:W-:Y:S04]  /*7ad0*/  HMMA.16816.F32.BF16 R4, R112, R16.reuse, RZ ;  /* 0x000000107004723c */ /* 0x08afe800000418ff */
[C---:B------:R-:W-:Y:S02]  /*7ae0*/  LEA R90, P1, R84.reuse, c[0x0][0x1f8], 0x1 ;  /* 0x00007e00545a7a11 */ /* 0x040fe400078208ff */
[----:B------:R-:W-:Y:S02]  /*7af0*/  IADD3 R0, R85, R0, RZ ;  /* 0x0000000055007210 */ /* 0x000fe40007ffe0ff */
[C---:B----4-:R-:W-:Y:S04]  /*7b00*/  HMMA.16816.F32.BF16 R8, R108.reuse, R16, RZ ;  /* 0x000000106c08723c */ /* 0x050fe800000418ff */
[----:B------:R-:W-:Y:S02]  /*7b10*/  LEA.HI.X R91, R84, c[0x0][0x1fc], R0, 0x1, P1 ;  /* 0x00007f00545b7a11 */ /* 0x000fe400008f0c00 */
[----:B------:R-:W-:Y:S02]  /*7b20*/  IADD3 R88, P1, R90, UR4, RZ ;  /* 0x000000045a587c10 */ /* 0x000fe4000ff3e0ff */
[-C--:B------:R-:W-:Y:S01]  /*7b30*/  HMMA.16816.F32.BF16 R12, R108, R18.reuse, RZ ;  /* 0x000000126c0c723c */ /* 0x080fe200000418ff */
[----:B------:R-:W-:Y:S01]  /*7b40*/  @!PT LDS RZ, [RZ] ;  /* 0x00000000fffff984 */ /* 0x000fe20000000800 */
[----:B------:R-:W-:Y:S01]  /*7b50*/  @!PT LDS RZ, [RZ] ;  /* 0x00000000fffff984 */ /* 0x000fe20000000800 */
[----:B------:R-:W-:Y:S01]  /*7b60*/  @!PT LDS RZ, [RZ] ;  /* 0x00000000fffff984 */ /* 0x000fe20000000800 */
[----:B------:R1:W-:Y:S03]  /*7b70*/  LDGSTS.E.BYPASS.LTC128B.128 [R241+0x100], [R90.64], !P0 ;  /* 0x001000005af17fae */ /* 0x0003e6000c101d48 */
[----:B------:R-:W-:Y:S02]  /*7b80*/  IADD3.X R89, R91, UR5, RZ, P1, !PT ;  /* 0x000000055b597c10 */ /* 0x000fe40008ffe4ff */
[----:B------:R-:W-:Y:S02]  /*7b90*/  IADD3 R94, P2, R88, UR4, RZ ;  /* 0x00000004585e7c10 */ /* 0x000fe4000ff5e0ff */
[C---:B------:R-:W-:Y:S01]  /*7ba0*/  HMMA.16816.F32.BF16 R16, R112.reuse, R18, RZ ;  /* 0x000000127010723c */ /* 0x040fe200000418ff */
[----:B------:R1:W-:Y:S03]  /*7bb0*/  LDGSTS.E.BYPASS.LTC128B.128 [R241+0x900], [R88.64], !P0 ;  /* 0x0090000058f17fae */ /* 0x0003e6000c101d48 */
[----:B------:R-:W-:Y:S02]  /*7bc0*/  IADD3.X R95, R89, UR5, RZ, P2, !PT ;  /* 0x00000005595f7c10 */ /* 0x000fe400097fe4ff */
[----:B------:R-:W-:Y:S02]  /*7bd0*/  IADD3 R92, P1, R94, UR4, RZ ;  /* 0x000000045e5c7c10 */ /* 0x000fe4000ff3e0ff */
[-C--:B------:R-:W-:Y:S01]  /*7be0*/  HMMA.16816.F32.BF16 R20, R112, R32.reuse, RZ ;  /* 0x000000207014723c */ /* 0x080fe200000418ff */
        /* <DEDUP_REMOVED lines=9> */
[----:B------:R-:W-:Y:S04]  /*7c80*/  IADD3.X R103, R101, UR5, RZ, P1, !PT ;  /* 0x0000000565677c10 */ /* 0x000fe80008ffe4ff */
[C---:B------:R-:W-:Y:S01]  /*7c90*/  HMMA.16816.F32.BF16 R32, R112.reuse, R34, RZ ;  /* 0x000000227020723c */ /* 0x040fe200000418ff */
[----:B------:R4:W-:Y:S07]  /*7ca0*/  LDGSTS.E.BYPASS.LTC128B.128 [R241+0x2900], [R102.64], !P0 ;  /* 0x0290000066f17fae */ /* 0x0009ee000c101d48 */
[-C--:B------:R-:W-:Y:S08]  /*7cb0*/  HMMA.16816.F32.BF16 R36, R112, R48.reuse, RZ ;  /* 0x000000307024723c */ /* 0x080ff000000418ff */
[C---:B------:R-:W-:Y:S04]  /*7cc0*/  HMMA.16816.F32.BF16 R40, R108.reuse, R48, RZ ;  /* 0x000000306c28723c */ /* 0x040fe800000418ff */
[----:B---3--:R-:W-:Y:S04]  /*7cd0*/  IADD3 R100, P1, R102, UR4, RZ ;  /* 0x0000000466647c10 */ /* 0x008fe8000ff3e0ff */
[-C--:B------:R-:W-:Y:S01]  /*7ce0*/  HMMA.16816.F32.BF16 R44, R108, R50.reuse, RZ ;  /* 0x000000326c2c723c */ /* 0x080fe200000418ff */
[----:B------:R-:W-:Y:S02]  /*7cf0*/  IADD3.X R101, R103, UR5, RZ, P1, !PT ;  /* 0x0000000567657c10 */ /* 0x000fe40008ffe4ff */
[C---:B------:R-:W-:Y:S02]  /*7d00*/  ISETP.GT.AND P1, PT, R242.reuse, RZ, PT ;  /* 0x000000fff200720c */ /* 0x040fe40003f24270 */
[----:B------:R-:W-:Y:S01]  /*7d10*/  IADD3 R242, R242, -0x1, RZ ;  /* 0xfffffffff2f27810 */ /* 0x000fe20007ffe0ff */
[----:B------:R4:W-:Y:S02]  /*7d20*/  LDGSTS.E.BYPASS.LTC128B.128 [R241+0x3100], [R100.64], !P0 ;  /* 0x0310000064f17fae */ /* 0x0009e4000c101d48 */
[C---:B------:R-:W-:Y:S06]  /*7d30*/  HMMA.16816.F32.BF16 R48, R112.reuse, R50, RZ ;  /* 0x000000327030723c */ /* 0x040fec00000418ff */
[----:B------:R-:W0:Y:S02]  /*7d40*/  LDGDEPBAR ;  /* 0x00000000000079af */ /* 0x000e240000000000 */
[-C--:B------:R-:W-:Y:S08]  /*7d50*/  HMMA.16816.F32.BF16 R52, R112, R64.reuse, RZ ;  /* 0x000000407034723c */ /* 0x080ff000000418ff */
[C---:B------:R-:W-:Y:S08]  /*7d60*/  HMMA.16816.F32.BF16 R56, R108.reuse, R64, RZ ;  /* 0x000000406c38723c */ /* 0x040ff000000418ff */
[-C--:B------:R-:W-:Y:S08]  /*7d70*/  HMMA.16816.F32.BF16 R60, R108, R66.reuse, RZ ;  /* 0x000000426c3c723c */ /* 0x080ff000000418ff */
[C---:B------:R-:W-:Y:S08]  /*7d80*/  HMMA.16816.F32.BF16 R64, R112.reuse, R66, RZ ;  /* 0x000000427040723c */ /* 0x040ff000000418ff */
[-C--:B------:R-:W-:Y:S08]  /*7d90*/  HMMA.16816.F32.BF16 R68, R112, R80.reuse, RZ ;  /* 0x000000507044723c */ /* 0x080ff000000418ff */
[C---:B------:R-:W-:Y:S08]  /*7da0*/  HMMA.16816.F32.BF16 R72, R108.reuse, R80, RZ ;  /* 0x000000506c48723c */ /* 0x040ff000000418ff */
[-C--:B------:R-:W-:Y:S08]  /*7db0*/  HMMA.16816.F32.BF16 R76, R108, R82.reuse, RZ ;  /* 0x000000526c4c723c */ /* 0x080ff000000418ff */
[C---:B------:R-:W-:Y:S08]  /*7dc0*/  HMMA.16816.F32.BF16 R80, R112.reuse, R82, RZ ;  /* 0x000000527050723c */ /* 0x040ff000000418ff */
[-C--:B------:R-:W-:Y:S08]  /*7dd0*/  HMMA.16816.F32.BF16 R84, R112, R96.reuse, RZ ;  /* 0x000000607054723c */ /* 0x080ff000000418ff */
[C---:B-1----:R-:W-:Y:S08]  /*7de0*/  HMMA.16816.F32.BF16 R88, R108.reuse, R96, RZ ;  /* 0x000000606c58723c */ /* 0x042ff000000418ff */
[-C--:B--2---:R-:W-:Y:S08]  /*7df0*/  HMMA.16816.F32.BF16 R92, R108, R98.reuse, RZ ;  /* 0x000000626c5c723c */ /* 0x084ff000000418ff */
[C---:B------:R-:W-:Y:S08]  /*7e00*/  HMMA.16816.F32.BF16 R96, R112.reuse, R98, RZ ;  /* 0x000000627060723c */ /* 0x040ff000000418ff */
[-C--:B----4-:R-:W-:Y:S08]  /*7e10*/  HMMA.16816.F32.BF16 R100, R112, R184.reuse, RZ ;  /* 0x000000b87064723c */ /* 0x090ff000000418ff */
[C---:B------:R-:W-:Y:S08]  /*7e20*/  HMMA.16816.F32.BF16 R104, R108.reuse, R184, RZ ;  /* 0x000000b86c68723c */ /* 0x040ff000000418ff */
[-C--:B------:R-:W-:Y:S08]  /*7e30*/  HMMA.16816.F32.BF16 R108, R108, R186.reuse, RZ ;  /* 0x000000ba6c6c723c */ /* 0x080ff000000418ff */
[----:B------:R-:W-:Y:S01]  /*7e40*/  HMMA.16816.F32.BF16 R112, R112, R186, RZ ;  /* 0x000000ba7070723c */ /* 0x000fe200000418ff */
[----:B------:R-:W-:Y:S07]  /*7e50*/  LDSM.16.M88.4 R184, [R231+0x7100] ;  /* 0x00710000e7b8783b */ /* 0x000fee0000000200 */
[-C--:B------:R-:W-:Y:S08]  /*7e60*/  HMMA.16816.F32.BF16 R4, R188, R192.reuse, R4 ;  /* 0x000000c0bc04723c */ /* 0x080ff00000041804 */
[C---:B------:R-:W-:Y:S08]  /*7e70*/  HMMA.16816.F32.BF16 R8, R196.reuse, R192, R8 ;  /* 0x000000c0c408723c */ /* 0x040ff00000041808 */
[-C--:B------:R-:W-:Y:S08]  /*7e80*/  HMMA.16816.F32.BF16 R12, R196, R194.reuse, R12 ;  /* 0x000000c2c40c723c */ /* 0x080ff0000004180c */
[C---:B------:R-:W-:Y:S01]  /*7e90*/  HMMA.16816.F32.BF16 R16, R188.reuse, R194, R16 ;  /* 0x000000c2bc10723c */ /* 0x040fe20000041810 */
[----:B------:R-:W1:Y:S07]  /*7ea0*/  LDSM.16.M88.4 R192, [R229+0x3900] ;  /* 0x00390000e5c0783b */ /* 0x000e6e0000000200 */
[-C--:B------:R-:W-:Y:S08]  /*7eb0*/  HMMA.16816.F32.BF16 R20, R188, R200.reuse, R20 ;  /* 0x000000c8bc14723c */ /* 0x080ff00000041814 */
[C---:B------:R-:W-:Y:S08]  /*7ec0*/  HMMA.16816.F32.BF16 R24, R196.reuse, R200, R24 ;  /* 0x000000c8c418723c */ /* 0x040ff00000041818 */
[-C--:B------:R-:W-:Y:S08]  /*7ed0*/  HMMA.16816.F32.BF16 R28, R196, R202.reuse, R28 ;  /* 0x000000cac41c723c */ /* 0x080ff0000004181c */
[C---:B------:R-:W-:Y:S01]  /*7ee0*/  HMMA.16816.F32.BF16 R32, R188.reuse, R202, R32 ;  /* 0x000000cabc20723c */ /* 0x040fe20000041820 */
[----:B------:R-:W2:Y:S07]  /*7ef0*/  LDSM.16.M88.4 R200, [R231+0x9100] ;  /* 0x00910000e7c8783b */ /* 0x000eae0000000200 */
[-C--:B------:R-:W-:Y:S08]  /*7f00*/  HMMA.16816.F32.BF16 R36, R188, R204.reuse, R36 ;  /* 0x000000ccbc24723c */ /* 0x080ff00000041824 */
[C---:B------:R-:W-:Y:S08]  /*7f10*/  HMMA.16816.F32.BF16 R40, R196.reuse, R204, R40 ;  /* 0x000000ccc428723c */ /* 0x040ff00000041828 */
[-C--:B------:R-:W-:Y:S08]  /*7f20*/  HMMA.16816.F32.BF16 R44, R196, R206.reuse, R44 ;  /* 0x000000cec42c723c */ /* 0x080ff0000004182c */
[C---:B------:R-:W-:Y:S01]  /*7f30*/  HMMA.16816.F32.BF16 R48, R188.reuse, R206, R48 ;  /* 0x000000cebc30723c */ /* 0x040fe20000041830 */
[----:B------:R-:W3:Y:S07]  /*7f40*/  LDSM.16.M88.4 R204, [R229+0x4100] ;  /* 0x00410000e5cc783b */ /* 0x000eee0000000200 */
[-C--:B------:R-:W-:Y:S08]  /*7f50*/  HMMA.16816.F32.BF16 R52, R188, R208.reuse, R52 ;  /* 0x000000d0bc34723c */ /* 0x080ff00000041834 */
[C---:B------:R-:W-:Y:S08]  /*7f60*/  HMMA.16816.F32.BF16 R56, R196.reuse, R208, R56 ;  /* 0x000000d0c438723c */ /* 0x040ff00000041838 */
[-C--:B------:R-:W-:Y:S08]  /*7f70*/  HMMA.16816.F32.BF16 R60, R196, R210.reuse, R60 ;  /* 0x000000d2c43c723c */ /* 0x080ff0000004183c */
[C---:B------:R-:W-:Y:S01]  /*7f80*/  HMMA.16816.F32.BF16 R64, R188.reuse, R210, R64 ;  /* 0x000000d2bc40723c */ /* 0x040fe20000041840 */
[----:B------:R-:W4:Y:S07]  /*7f90*/  LDSM.16.M88.4 R208, [R229+0x4900] ;  /* 0x00490000e5d0783b */ /* 0x000f2e0000000200 */
[-C--:B------:R-:W-:Y:S08]  /*7fa0*/  HMMA.16816.F32.BF16 R68, R188, R212.reuse, R68 ;  /* 0x000000d4bc44723c */ /* 0x080ff00000041844 */
[C---:B------:R-:W-:Y:S08]  /*7fb0*/  HMMA.16816.F32.BF16 R72, R196.reuse, R212, R72 ;  /* 0x000000d4c448723c */ /* 0x040ff00000041848 */
[-C--:B------:R-:W-:Y:S08]  /*7fc0*/  HMMA.16816.F32.BF16 R76, R196, R214.reuse, R76 ;  /* 0x000000d6c44c723c */ /* 0x080ff0000004184c */
[C---:B------:R-:W-:Y:S01]  /*7fd0*/  HMMA.16816.F32.BF16 R80, R188.reuse, R214, R80 ;  /* 0x000000d6bc50723c */ /* 0x040fe20000041850 */
[----:B------:R-:W-:Y:S07]  /*7fe0*/  LDSM.16.M88.4 R212, [R232+0x7100] ;  /* 0x00710000e8d4783b */ /* 0x000fee0000000200 */
[-C--:B------:R-:W-:Y:S08]  /*7ff0*/  HMMA.16816.F32.BF16 R84, R188, R216.reuse, R84 ;  /* 0x000000d8bc54723c */ /* 0x080ff00000041854 */
[C---:B------:R-:W-:Y:S08]  /*8000*/  HMMA.16816.F32.BF16 R88, R196.reuse, R216, R88 ;  /* 0x000000d8c458723c */ /* 0x040ff00000041858 */
[-C--:B------:R-:W-:Y:S08]  /*8010*/  HMMA.16816.F32.BF16 R92, R196, R218.reuse, R92 ;  /* 0x000000dac45c723c */ /* 0x080ff0000004185c */
[C---:B------:R-:W-:Y:S01]  /*8020*/  HMMA.16816.F32.BF16 R96, R188.reuse, R218, R96 ;  /* 0x000000dabc60723c */ /* 0x040fe20000041860 */
[----:B------:R-:W-:Y:S07]  /*8030*/  LDSM.16.M88.4 R216, [R228] ;  /* 0x00000000e4d8783b */ /* 0x000fee0000000200 */
[-C--:B------:R-:W-:Y:S08]  /*8040*/  HMMA.16816.F32.BF16 R100, R188, R220.reuse, R100 ;  /* 0x000000dcbc64723c */ /* 0x080ff00000041864 */
[C---:B------:R-:W-:Y:S08]  /*8050*/  HMMA.16816.F32.BF16 R104, R196.reuse, R220, R104 ;  /* 0x000000dcc468723c */ /* 0x040ff00000041868 */
[-C--:B------:R-:W-:Y:S01]  /*8060*/  HMMA.16816.F32.BF16 R108, R196, R222.reuse, R108 ;  /* 0x000000dec46c723c */ /* 0x080fe2000004186c */
[----:B------:R-:W-:Y:S07]  /*8070*/  LDSM.16.M88.4 R196, [R229+0x6100] ;  /* 0x00610000e5c4783b */ /* 0x000fee0000000200 */
[----:B------:R-:W-:Y:S01]  /*8080*/  HMMA.16816.F32.BF16 R112, R188, R222, R112 ;  /* 0x000000debc70723c */ /* 0x000fe20000041870 */
[----:B------:R-:W4:Y:S07]  /*8090*/  LDSM.16.M88.4 R188, [R229+0x5100] ;  /* 0x00510000e5bc783b */ /* 0x000f2e0000000200 */
[-C--:B-1----:R-:W-:Y:S08]  /*80a0*/  HMMA.16816.F32.BF16 R4, R184, R192.reuse, R4 ;  /* 0x000000c0b804723c */ /* 0x082ff00000041804 */
[C---:B--2---:R-:W-:Y:S08]  /*80b0*/  HMMA.16816.F32.BF16 R8, R200.reuse, R192, R8 ;  /* 0x000000c0c808723c */ /* 0x044ff00000041808 */
[-C--:B------:R-:W-:Y:S08]  /*80c0*/  HMMA.16816.F32.BF16 R12, R200, R194.reuse, R12 ;  /* 0x000000c2c80c723c */ /* 0x080ff0000004180c */
[C---:B------:R-:W-:Y:S01]  /*80d0*/  HMMA.16816.F32.BF16 R16, R184.reuse, R194, R16 ;  /* 0x000000c2b810723c */ /* 0x040fe20000041810 */
[----:B------:R-:W1:Y:S07]  /*80e0*/  LDSM.16.M88.4 R192, [R229+0x5900] ;  /* 0x00590000e5c0783b */ /* 0x000e6e0000000200 */
[-C--:B---3--:R-:W-:Y:S08]  /*80f0*/  HMMA.16816.F32.BF16 R20, R184, R204.reuse, R20 ;  /* 0x000000ccb814723c */ /* 0x088ff00000041814 */
[C---:B------:R-:W-:Y:S08]  /*8100*/  HMMA.16816.F32.BF16 R24, R200.reuse, R204, R24 ;  /* 0x000000ccc818723c */ /* 0x040ff00000041818 */
[-C--:B------:R-:W-:Y:S08]  /*8110*/  HMMA.16816.F32.BF16 R28, R200, R206.reuse, R28 ;  /* 0x000000cec81c723c */ /* 0x080ff0000004181c */
[C---:B------:R-:W-:Y:S01]  /*8120*/  HMMA.16816.F32.BF16 R32, R184.reuse, R206, R32 ;  /* 0x000000ceb820723c */ /* 0x040fe20000041820 */
[----:B------:R-:W2:Y:S07]  /*8130*/  LDSM.16.M88.4 R204, [R229+0x6900] ;  /* 0x00690000e5cc783b */ /* 0x000eae0000000200 */
[-C--:B----4-:R-:W-:Y:S08]  /*8140*/  HMMA.16816.F32.BF16 R36, R184, R208.reuse, R36 ;  /* 0x000000d0b824723c */ /* 0x090ff00000041824 */
[C---:B------:R-:W-:Y:S08]  /*8150*/  HMMA.16816.F32.BF16 R40, R200.reuse, R208, R40 ;  /* 0x000000d0c828723c */ /* 0x040ff00000041828 */
[-C--:B------:R-:W-:Y:S08]  /*8160*/  HMMA.16816.F32.BF16 R44, R200, R210.reuse, R44 ;  /* 0x000000d2c82c723c */ /* 0x080ff0000004182c */
[C---:B------:R-:W-:Y:S08]  /*8170*/  HMMA.16816.F32.BF16 R48, R184.reuse, R210, R48 ;  /* 0x000000d2b830723c */ /* 0x040ff00000041830 */
[-C--:B------:R-:W-:Y:S08]  /*8180*/  HMMA.16816.F32.BF16 R52, R184, R188.reuse, R52 ;  /* 0x000000bcb834723c */ /* 0x080ff00000041834 */
[C---:B------:R-:W-:Y:S08]  /*8190*/  HMMA.16816.F32.BF16 R56, R200.reuse, R188, R56 ;  /* 0x000000bcc838723c */ /* 0x040ff00000041838 */
[-C--:B------:R-:W-:Y:S08]  /*81a0*/  HMMA.16816.F32.BF16 R60, R200, R190.reuse, R60 ;  /* 0x000000bec83c723c */ /* 0x080ff0000004183c */
[C---:B------:R-:W-:Y:S01]  /*81b0*/  HMMA.16816.F32.BF16 R64, R184.reuse, R190, R64 ;  /* 0x000000beb840723c */ /* 0x040fe20000041840 */
[----:B------:R-:W3:Y:S07]  /*81c0*/  LDSM.16.M88.4 R188, [R232+0x9100] ;  /* 0x00910000e8bc783b */ /* 0x000eee0000000200 */
[-C--:B-1----:R-:W-:Y:S08]  /*81d0*/  HMMA.16816.F32.BF16 R68, R184, R192.reuse, R68 ;  /* 0x000000c0b844723c */ /* 0x082ff00000041844 */
[C---:B------:R-:W-:Y:S08]  /*81e0*/  HMMA.16816.F32.BF16 R72, R200.reuse, R192, R72 ;  /* 0x000000c0c848723c */ /* 0x040ff00000041848 */
[-C--:B------:R-:W-:Y:S08]  /*81f0*/  HMMA.16816.F32.BF16 R76, R200, R194.reuse, R76 ;  /* 0x000000c2c84c723c */ /* 0x080ff0000004184c */
[C---:B------:R-:W-:Y:S08]  /*8200*/  HMMA.16816.F32.BF16 R80, R184.reuse, R194, R80 ;  /* 0x000000c2b850723c */ /* 0x040ff00000041850 */
[-C--:B------:R-:W-:Y:S08]  /*8210*/  HMMA.16816.F32.BF16 R84, R184, R196.reuse, R84 ;  /* 0x000000c4b854723c */ /* 0x080ff00000041854 */
[C---:B------:R-:W-:Y:S08]  /*8220*/  HMMA.16816.F32.BF16 R88, R200.reuse, R196, R88 ;  /* 0x000000c4c858723c */ /* 0x040ff00000041858 */
[-C--:B------:R-:W-:Y:S08]  /*8230*/  HMMA.16816.F32.BF16 R92, R200, R198.reuse, R92 ;  /* 0x000000c6c85c723c */ /* 0x080ff0000004185c */
[C---:B------:R-:W-:Y:S08]  /*8240*/  HMMA.16816.F32.BF16 R96, R184.reuse, R198, R96 ;  /* 0x000000c6b860723c */ /* 0x040ff00000041860 */
[-C--:B--2---:R-:W-:Y:S08]  /*8250*/  HMMA.16816.F32.BF16 R100, R184, R204.reuse, R100 ;  /* 0x000000ccb864723c */ /* 0x084ff00000041864 */
[C---:B------:R-:W-:Y:S08]  /*8260*/  HMMA.16816.F32.BF16 R104, R200.reuse, R204, R104 ;  /* 0x000000ccc868723c */ /* 0x040ff00000041868 */
[-C--:B------:R-:W-:Y:S08]  /*8270*/  HMMA.16816.F32.BF16 R108, R200, R206.reuse, R108 ;  /* 0x000000cec86c723c */ /* 0x080ff0000004186c */
[----:B------:R-:W-:Y:S08]  /*8280*/  HMMA.16816.F32.BF16 R112, R184, R206, R112 ;  /* 0x000000ceb870723c */ /* 0x000ff00000041870 */
[-C--:B------:R-:W-:Y:S08]  /*8290*/  HMMA.16816.F32.BF16 R4, R212, R216.reuse, R4 ;  /* 0x000000d8d404723c */ /* 0x080ff00000041804 */
[C---:B---3--:R-:W-:Y:S08]  /*82a0*/  HMMA.16816.F32.BF16 R8, R188.reuse, R216, R8 ;  /* 0x000000d8bc08723c */ /* 0x048ff00000041808 */
[-C--:B------:R-:W-:Y:S08]  /*82b0*/  HMMA.16816.F32.BF16 R12, R188, R218.reuse, R12 ;  /* 0x000000dabc0c723c */ /* 0x080ff0000004180c */
[----:B------:R-:W-:Y:S01]  /*82c0*/  FMUL.FTZ R4, R4, c[0x0][0x320] ;  /* 0x0000c80004047a20 */ /* 0x000fe20000410000 */
[C---:B------:R-:W-:Y:S03]  /*82d0*/  HMMA.16816.F32.BF16 R16, R212.reuse, R218, R16 ;  /* 0x000000dad410723c */ /* 0x040fe60000041810 */
[----:B------:R-:W1:Y:S01]  /*82e0*/  MUFU.TANH R185, R4 ;  /* 0x0000000400b97308 */ /* 0x000e620000002400 */
[----:B------:R-:W-:Y:S02]  /*82f0*/  FMUL.FTZ R6, R6, c[0x0][0x320] ;  /* 0x0000c80006067a20 */ /* 0x000fe40000410000 */
[----:B------:R-:W-:Y:S02]  /*8300*/  FMUL.FTZ R5, R5, c[0x0][0x320] ;  /* 0x0000c80005057a20 */ /* 0x000fe40000410000 */
[----:B------:R-:W-:Y:S04]  /*8310*/  FMUL.FTZ R7, R7, c[0x0][0x320] ;  /* 0x0000c80007077a20 */ /* 0x000fe80000410000 */
[----:B------:R-:W-:Y:S01]  /*8320*/  FMUL.FTZ R8, R8, c[0x0][0x320] ;  /* 0x0000c80008087a20 */ /* 0x000fe20000410000 */
[----:B------:R-:W2:Y:S01]  /*8330*/  MUFU.TANH R187, R6 ;  /* 0x0000000600bb7308 */ /* 0x000ea20000002400 */
[----:B------:R-:W-:Y:S02]  /*8340*/  FMUL.FTZ R9, R9, c[0x0][0x320] ;  /* 0x0000c80009097a20 */ /* 0x000fe40000410000 */
[----:B------:R-:W-:Y:S02]  /*8350*/  FMUL.FTZ R10, R10, c[0x0][0x320] ;  /* 0x0000c8000a0a7a20 */ /* 0x000fe40000410000 */
[----:B------:R-:W-:Y:S02]  /*8360*/  FMUL.FTZ R11, R11, c[0x0][0x320] ;  /* 0x0000c8000b0b7a20 */ /* 0x000fe40000410000 */
[----:B------:R-:W-:Y:S02]  /*8370*/  FMUL.FTZ R12, R12, c[0x0][0x320] ;  /* 0x0000c8000c0c7a20 */ /* 0x000fe40000410000 */
[----:B------:R-:W-:Y:S01]  /*8380*/  FMUL.FTZ R14, R14, c[0x0][0x320] ;  /* 0x0000c8000e0e7a20 */ /* 0x000fe20000410000 */
[----:B------:R-:W-:Y:S01]  /*8390*/  MUFU.TANH R184, R5 ;  /* 0x0000000500b87308 */ /* 0x000fe20000002400 */
[----:B------:R-:W-:Y:S02]  /*83a0*/  FMUL.FTZ R13, R13, c[0x0][0x320] ;  /* 0x0000c8000d0d7a20 */ /* 0x000fe40000410000 */
[----:B------:R-:W-:Y:S01]  /*83b0*/  FMUL.FTZ R15, R15, c[0x0][0x320] ;  /* 0x0000c8000f0f7a20 */ /* 0x000fe20000410000 */
[----:B-1----:R-:W-:Y:S01]  /*83c0*/  FMNMX.FTZ R0, R185, R3, !PT ;  /* 0x00000003b9007209 */ /* 0x002fe20007810000 */
[----:B------:R-:W-:Y:S02]  /*83d0*/  FMUL.FTZ R16, R16, c[0x0][0x320] ;  /* 0x0000c80010107a20 */ /* 0x000fe40000410000 */
[----:B------:R-:W-:Y:S02]  /*83e0*/  FMUL.FTZ R19, R19, c[0x0][0x320] ;  /* 0x0000c80013137a20 */ /* 0x000fe40000410000 */
[----:B------:R-:W-:Y:S01]  /*83f0*/  FMUL.FTZ R17, R17, c[0x0][0x320] ;  /* 0x0000c80011117a20 */ /* 0x000fe20000410000 */
[----:B------:R-:W-:Y:S01]  /*8400*/  MUFU.TANH R12, R12 ;  /* 0x0000000c000c7308 */ /* 0x000fe20000002400 */
[----:B------:R-:W-:Y:S01]  /*8410*/  FMUL.FTZ R18, R18, c[0x0][0x320] ;  /* 0x0000c80012127a20 */ /* 0x000fe20000410000 */
[----:B--2---:R-:W-:Y:S08]  /*8420*/  FMNMX.FTZ R2, R187, R116, !PT ;  /* 0x00000074bb027209 */ /* 0x004ff00007810000 */
[----:B------:R1:W-:Y:S10]  /*8430*/  MUFU.TANH R186, R7 ;  /* 0x0000000700ba7308 */ /* 0x0003f40000002400 */
[----:B------:R-:W-:Y:S10]  /*8440*/  MUFU.TANH R13, R13 ;  /* 0x0000000d000d7308 */ /* 0x000ff40000002400 */
[----:B------:R-:W2:Y:S01]  /*8450*/  MUFU.TANH R195, R8 ;  /* 0x0000000800c37308 */ /* 0x000ea20000002400 */
[----:B-1----:R-:W1:Y:S09]  /*8460*/  LDSM.16.M88.4 R4, [R228+0x800] ;  /* 0x00080000e404783b */ /* 0x002e720000000200 */
[----:B------:R-:W3:Y:S10]  /*8470*/  MUFU.TANH R192, R9 ;  /* 0x0000000900c07308 */ /* 0x000ef40000002400 */
[----:B------:R-:W-:Y:S10]  /*8480*/  MUFU.TANH R194, R10 ;  /* 0x0000000a00c27308 */ /* 0x000ff40000002400 */
[----:B------:R4:W-:Y:S10]  /*8490*/  MUFU.TANH R193, R11 ;  /* 0x0000000b00c17308 */ /* 0x0009f40000002400 */
[----:B------:R-:W2:Y:S01]  /*84a0*/  MUFU.TANH R18, R18 ;  /* 0x0000001200127308 */ /* 0x000ea20000002400 */
[-C--:B-1----:R-:W-:Y:S09]  /*84b0*/  HMMA.16816.F32.BF16 R20, R212, R4.reuse, R20 ;  /* 0x00000004d414723c */ /* 0x082ff20000041814 */
[----:B------:R-:W1:Y:S01]  /*84c0*/  MUFU.TANH R16, R16 ;  /* 0x0000001000107308 */ /* 0x000e620000002400 */
[C---:B------:R-:W-:Y:S01]  /*84d0*/  HMMA.16816.F32.BF16 R24, R188.reuse, R4, R24 ;  /* 0x00000004bc18723c */ /* 0x040fe20000041818 */
[----:B----4-:R-:W4:Y:S08]  /*84e0*/  LDSM.16.M88.4 R8, [R228+0x1000] ;  /* 0x00100000e408783b */ /* 0x010f300000000200 */
[----:B------:R-:W1:Y:S01]  /*84f0*/  MUFU.TANH R19, R19 ;  /* 0x0000001300137308 */ /* 0x000e620000002400 */
[-C--:B------:R-:W-:Y:S04]  /*8500*/  HMMA.16816.F32.BF16 R28, R188, R6.reuse, R28 ;  /* 0x00000006bc1c723c */ /* 0x080fe8000004181c */
[----:B------:R-:W-:Y:S04]  /*8510*/  FMUL.FTZ R22, R22, c[0x0][0x320] ;  /* 0x0000c80016167a20 */ /* 0x000fe80000410000 */
[C---:B------:R-:W-:Y:S01]  /*8520*/  HMMA.16816.F32.BF16 R32, R212.reuse, R6, R32 ;  /* 0x00000006d420723c */ /* 0x040fe20000041820 */
[----:B------:R-:W-:Y:S01]  /*8530*/  MUFU.TANH R17, R17 ;  /* 0x0000001100117308 */ /* 0x000fe20000002400 */
[----:B------:R-:W1:Y:S02]  /*8540*/  LDSM.16.M88.4 R4, [R228+0x1800] ;  /* 0x00180000e404783b */ /* 0x000e640000000200 */
[----:B------:R-:W-:Y:S02]  /*8550*/  FMUL.FTZ R20, R20, c[0x0][0x320] ;  /* 0x0000c80014147a20 */ /* 0x000fe40000410000 */
[----:B------:R-:W-:Y:S02]  /*8560*/  FMUL.FTZ R23, R23, c[0x0][0x320] ;  /* 0x0000c80017177a20 */ /* 0x000fe40000410000 */
[----:B------:R-:W-:Y:S03]  /*8570*/  FMUL.FTZ R24, R24, c[0x0][0x320] ;  /* 0x0000c80018187a20 */ /* 0x000fe60000410000 */
[----:B------:R-:W1:Y:S01]  /*8580*/  MUFU.TANH R22, R22 ;  /* 0x0000001600167308 */ /* 0x000e620000002400 */
        /* <DEDUP_REMOVED lines=8> */
[-C--:B----4-:R-:W-:Y:S03]  /*8610*/  HMMA.16816.F32.BF16 R36, R212, R8.reuse, R36 ;  /* 0x00000008d424723c */ /* 0x090fe60000041824 */
[----:B------:R-:W-:Y:S02]  /*8620*/  FMUL.FTZ R34, R34, c[0x0][0x320] ;  /* 0x0000c80022227a20 */ /* 0x000fe40000410000 */
[----:B------:R-:W-:Y:S01]  /*8630*/  FMUL.FTZ R32, R32, c[0x0][0x320] ;  /* 0x0000c80020207a20 */ /* 0x000fe20000410000 */
[----:B------:R-:W-:Y:S01]  /*8640*/  MUFU.TANH R20, R20 ;  /* 0x0000001400147308 */ /* 0x000fe20000002400 */
[----:B------:R-:W-:Y:S01]  /*8650*/  FMUL.FTZ R35, R35, c[0x0][0x320] ;  /* 0x0000c80023237a20 */ /* 0x000fe20000410000 */
[C---:B------:R-:W-:Y:S04]  /*8660*/  HMMA.16816.F32.BF16 R40, R188.reuse, R8, R40 ;  /* 0x00000008bc28723c */ /* 0x040fe80000041828 */
[----:B------:R-:W-:Y:S02]  /*8670*/  FMUL.FTZ R33, R33, c[0x0][0x320] ;  /* 0x0000c80021217a20 */ /* 0x000fe40000410000 */
[----:B------:R-:W-:Y:S02]  /*8680*/  FMUL.FTZ R26, R26, c[0x0][0x320] ;  /* 0x0000c8001a1a7a20 */ /* 0x000fe40000410000 */
[----:B------:R-:W-:Y:S01]  /*8690*/  MUFU.TANH R25, R25 ;  /* 0x0000001900197308 */ /* 0x000fe20000002400 */
[-C--:B------:R-:W-:Y:S07]  /*86a0*/  HMMA.16816.F32.BF16 R44, R188, R10.reuse, R44 ;  /* 0x0000000abc2c723c */ /* 0x080fee000004182c */
[----:B------:R-:W-:Y:S01]  /*86b0*/  FMUL.FTZ R36, R36, c[0x0][0x320] ;  /* 0x0000c80024247a20 */ /* 0x000fe20000410000 */
[C---:B------:R-:W-:Y:S01]  /*86c0*/  HMMA.16816.F32.BF16 R48, R212.reuse, R10, R48 ;  /* 0x0000000ad430723c */ /* 0x040fe20000041830 */
[----:B------:R-:W4:Y:S01]  /*86d0*/  MUFU.TANH R23, R23 ;  /* 0x0000001700177308 */ /* 0x000f220000002400 */
[----:B------:R-:W2:Y:S02]  /*86e0*/  LDSM.16.M88.4 R8, [R228+0x2000] ;  /* 0x00200000e408783b */ /* 0x000ea40000000200 */
[----:B------:R-:W-:Y:S02]  /*86f0*/  FMUL.FTZ R38, R38, c[0x0][0x320] ;  /* 0x0000c80026267a20 */ /* 0x000fe40000410000 */
[----:B------:R-:W-:Y:S02]  /*8700*/  FMUL.FTZ R37, R37, c[0x0][0x320] ;  /* 0x0000c80025257a20 */ /* 0x000fe40000410000 */
[-C--:B-1----:R-:W-:Y:S03]  /*8710*/  HMMA.16816.F32.BF16 R52, R212, R4.reuse, R52 ;  /* 0x00000004d434723c */ /* 0x082fe60000041834 */
[----:B------:R-:W-:Y:S01]  /*8720*/  MUFU.TANH R34, R34 ;  /* 0x0000002200227308 */ /* 0x000fe20000002400 */
[----:B------:R-:W-:Y:S02]  /*8730*/  FMUL.FTZ R39, R39, c[0x0][0x320] ;  /* 0x0000c80027277a20 */ /* 0x000fe40000410000 */
[----:B------:R-:W-:Y:S02]  /*8740*/  FMUL.FTZ R43, R43, c[0x0][0x320] ;  /* 0x0000c8002b2b7a20 */ /* 0x000fe40000410000 */
[C---:B------:R-:W-:Y:S04]  /*8750*/  HMMA.16816.F32.BF16 R56, R188.reuse, R4, R56 ;  /* 0x00000004bc38723c */ /* 0x040fe80000041838 */
[----:B------:R-:W-:Y:S01]  /*8760*/  FMUL.FTZ R46, R46, c[0x0][0x320] ;  /* 0x0000c8002e2e7a20 */ /* 0x000fe20000410000 */
[----:B------:R-:W1:Y:S01]  /*8770*/  MUFU.TANH R21, R21 ;  /* 0x0000001500157308 */ /* 0x000e620000002400 */
[----:B------:R-:W-:Y:S02]  /*8780*/  FMUL.FTZ R41, R41, c[0x0][0x320] ;  /* 0x0000c80029297a20 */ /* 0x000fe40000410000 */
[-C--:B------:R-:W-:Y:S04]  /*8790*/  HMMA.16816.F32.BF16 R60, R188, R6.reuse, R60 ;  /* 0x00000006bc3c723c */ /* 0x080fe8000004183c */
[----:B------:R-:W-:Y:S02]  /*87a0*/  FMUL.FTZ R48, R48, c[0x0][0x320] ;  /* 0x0000c80030307a20 */ /* 0x000fe40000410000 */
[----:B------:R-:W-:Y:S01]  /*87b0*/  FMUL.FTZ R49, R49, c[0x0][0x320] ;  /* 0x0000c80031317a20 */ /* 0x000fe20000410000 */
[----:B------:R-:W1:Y:S01]  /*87c0*/  MUFU.TANH R32, R32 ;  /* 0x0000002000207308 */ /* 0x000e620000002400 */
[C---:B------:R-:W-:Y:S01]  /*87d0*/  HMMA.16816.F32.BF16 R64, R212.reuse, R6, R64 ;  /* 0x00000006d440723c */ /* 0x040fe20000041840 */
[----:B------:R-:W1:Y:S03]  /*87e0*/  LDSM.16.M88.4 R4, [R228+0x2800] ;  /* 0x00280000e404783b */ /* 0x000e660000000200 */
[----:B------:R-:W-:Y:S02]  /*87f0*/  FMUL.FTZ R54, R54, c[0x0][0x320] ;  /* 0x0000c80036367a20 */ /* 0x000fe40000410000 */
[----:B------:R-:W-:Y:S02]  /*8800*/  FMUL.FTZ R52, R52, c[0x0][0x320] ;  /* 0x0000c80034347a20 */ /* 0x000fe40000410000 */
[----:B------:R-:W-:Y:S01]  /*8810*/  FMUL.FTZ R55, R55, c[0x0][0x320] ;  /* 0x0000c80037377a20 */ /* 0x000fe20000410000 */
[----:B------:R-:W-:Y:S01]  /*8820*/  MUFU.TANH R200, R38 ;  /* 0x0000002600c87308 */ /* 0x000fe20000002400 */
[-C--:B--2---:R-:W-:Y:S03]  /*8830*/  HMMA.16816.F32.BF16 R68, R212, R8.reuse, R68 ;  /* 0x00000008d444723c */ /* 0x084fe60000041844 */
[----:B------:R-:W-:Y:S02]  /*8840*/  FMUL.FTZ R53, R53, c[0x0][0x320] ;  /* 0x0000c80035357a20 */ /* 0x000fe40000410000 */
[----:B------:R-:W-:Y:S02]  /*8850*/  FMUL.FTZ R58, R58, c[0x0][0x320] ;  /* 0x0000c8003a3a7a20 */ /* 0x000fe40000410000 */
[----:B------:R-:W-:Y:S01]  /*8860*/  FMUL.FTZ R62, R62, c[0x0][0x320] ;  /* 0x0000c8003e3e7a20 */ /* 0x000fe20000410000 */
[C---:B------:R-:W-:Y:S01]  /*8870*/  HMMA.16816.F32.BF16 R72, R188.reuse, R8, R72 ;  /* 0x00000008bc48723c */ /* 0x040fe20000041848 */
[----:B------:R-:W-:Y:S03]  /*8880*/  MUFU.TANH R28, R28 ;  /* 0x0000001c001c7308 */ /* 0x000fe60000002400 */
[----:B------:R-:W-:Y:S02]  /*8890*/  FMUL.FTZ R60, R60, c[0x0][0x320] ;  /* 0x0000c8003c3c7a20 */ /* 0x000fe40000410000 */
[----:B------:R-:W-:Y:S02]  /*88a0*/  FMUL.FTZ R66, R66, c[0x0][0x320] ;  /* 0x0000c80042427a20 */ /* 0x000fe40000410000 */
[-C--:B------:R-:W-:Y:S03]  /*88b0*/  HMMA.16816.F32.BF16 R76, R188, R10.reuse, R76 ;  /* 0x0000000abc4c723c */ /* 0x080fe6000004184c */
[----:B------:R-:W-:Y:S01]  /*88c0*/  MUFU.TANH R36, R36 ;  /* 0x0000002400247308 */ /* 0x000fe20000002400 */
[----:B------:R-:W-:Y:S02]  /*88d0*/  FMUL.FTZ R64, R64, c[0x0][0x320] ;  /* 0x0000c80040407a20 */ /* 0x000fe40000410000 */
[----:B------:R-:W-:Y:S02]  /*88e0*/  FMUL.FTZ R67, R67, c[0x0][0x320] ;  /* 0x0000c80043437a20 */ /* 0x000fe40000410000 */
[----:B------:R-:W-:Y:S01]  /*88f0*/  FMUL.FTZ R71, R71, c[0x0][0x320] ;  /* 0x0000c80047477a20 */ /* 0x000fe20000410000 */
[C---:B------:R-:W-:Y:S01]  /*8900*/  HMMA.16816.F32.BF16 R80, R212.reuse, R10, R80 ;  /* 0x0000000ad450723c */ /* 0x040fe20000041850 */
[----:B------:R-:W2:Y:S01]  /*8910*/  LDSM.16.M88.4 R8, [R228+0x3000] ;  /* 0x00300000e408783b */ /* 0x000ea20000000200 */
[----:B------:R-:W-:Y:S04]  /*8920*/  DEPBAR.LE SB0, 0x0 ;  /* 0x000080000000791a */ /* 0x000fe80000000000 */
[----:B------:R-:W2:Y:S01]  /*8930*/  MUFU.TANH R35, R35 ;  /* 0x0000002300237308 */ /* 0x000ea20000002400 */
[----:B------:R-:W-:Y:S01]  /*8940*/  FMUL.FTZ R68, R68, c[0x0][0x320] ;  /* 0x0000c80044447a20 */ /* 0x000fe20000410000 */
[-C--:B-1----:R-:W-:Y:S01]  /*8950*/  HMMA.16816.F32.BF16 R84, R212, R4.reuse, R84 ;  /* 0x00000004d454723c */ /* 0x082fe20000041854 */
[----:B------:R-:W-:Y:S04]  /*8960*/  BAR.SYNC.DEFER_BLOCKING 0x0 ;  /* 0x0000000000007b1d */ /* 0x000fe80000010000 */
[----:B------:R-:W-:Y:S02]  /*8970*/  FMUL.FTZ R57, R57, c[0x0][0x320] ;  /* 0x0000c80039397a20 */ /* 0x000fe40000410000 */
[----:B------:R-:W-:Y:S01]  /*8980*/  FMUL.FTZ R76, R76, c[0x0][0x320] ;  /* 0x0000c8004c4c7a20 */ /* 0x000fe20000410000 */
[----:B------:R1:W-:Y:S01]  /*8990*/  MUFU.TANH R222, R71 ;  /* 0x0000004700de7308 */ /* 0x0003e20000002400 */
[C---:B------:R-:W-:Y:S04]  /*89a0*/  HMMA.16816.F32.BF16 R88, R188.reuse, R4, R88 ;  /* 0x00000004bc58723c */ /* 0x040fe80000041858 */
[----:B------:R-:W-:Y:S02]  /*89b0*/  FMUL.FTZ R79, R79, c[0x0][0x320] ;  /* 0x0000c8004f4f7a20 */ /* 0x000fe40000410000 */
[----:B------:R-:W-:Y:S01]  /*89c0*/  FMUL.FTZ R61, R61, c[0x0][0x320] ;  /* 0x0000c8003d3d7a20 */ /* 0x000fe20000410000 */
[----:B------:R-:W-:Y:S01]  /*89d0*/  FMNMX.FTZ R4, R195, R117, !PT ;  /* 0x00000075c3047209 */ /* 0x000fe20007810000 */
[----:B------:R-:W-:Y:S01]  /*89e0*/  FMUL.FTZ R82, R82, c[0x0][0x320] ;  /* 0x0000c80052527a20 */ /* 0x000fe20000410000 */
[----:B------:R-:W4:Y:S01]  /*89f0*/  MUFU.TANH R33, R33 ;  /* 0x0000002100217308 */ /* 0x000f220000002400 */
[-C--:B------:R-:W-:Y:S03]  /*8a00*/  HMMA.16816.F32.BF16 R92, R188, R6.reuse, R92 ;  /* 0x00000006bc5c723c */ /* 0x080fe6000004185c */
[----:B------:R-:W-:Y:S02]  /*8a10*/  FMUL.FTZ R40, R40, c[0x0][0x320] ;  /* 0x0000c80028287a20 */ /* 0x000fe40000410000 */
[----:B------:R-:W-:Y:S02]  /*8a20*/  FMUL.FTZ R86, R86, c[0x0][0x320] ;  /* 0x0000c80056567a20 */ /* 0x000fe40000410000 */
[----:B------:R-:W-:Y:S01]  /*8a30*/  FMUL.FTZ R80, R80, c[0x0][0x320] ;  /* 0x0000c80050507a20 */ /* 0x000fe20000410000 */
[C---:B------:R-:W-:Y:S01]  /*8a40*/  HMMA.16816.F32.BF16 R96, R212.reuse, R6, R96 ;  /* 0x00000006d460723c */ /* 0x040fe20000041860 */
[----:B------:R-:W-:Y:S03]  /*8a50*/  MUFU.TANH R201, R39 ;  /* 0x0000002700c97308 */ /* 0x000fe60000002400 */
[----:B------:R-:W-:Y:S01]  /*8a60*/  FMUL.FTZ R87, R87, c[0x0][0x320] ;  /* 0x0000c80057577a20 */ /* 0x000fe20000410000 */
[----:B-1----:R-:W-:Y:S01]  /*8a70*/  FMNMX.FTZ R71, R184, R0, !PT ;  /* 0x00000000b8477209 */ /* 0x002fe20007810000 */
[----:B------:R-:W-:Y:S01]  /*8a80*/  FMUL.FTZ R85, R85, c[0x0][0x320] ;  /* 0x0000c80055557a20 */ /* 0x000fe20000410000 */
[----:B------:R-:W-:Y:S01]  /*8a90*/  FMNMX.FTZ R0, R186, R2, !PT ;  /* 0x00000002ba007209 */ /* 0x000fe20007810000 */
[-C--:B--2---:R-:W-:Y:S03]  /*8aa0*/  HMMA.16816.F32.BF16 R100, R212, R8.reuse, R100 ;  /* 0x00000008d464723c */ /* 0x084fe60000041864 */
[----:B------:R-:W-:Y:S01]  /*8ab0*/  MUFU.TANH R29, R29 ;  /* 0x0000001d001d7308 */ /* 0x000fe20000002400 */
[----:B---3--:R-:W-:Y:S01]  /*8ac0*/  FMNMX.FTZ R2, R192, R4, !PT ;  /* 0x00000004c0027209 */ /* 0x008fe20007810000 */
[----:B------:R-:W-:Y:S01]  /*8ad0*/  FMUL.FTZ R50, R50, c[0x0][0x320] ;  /* 0x0000c80032327a20 */ /* 0x000fe20000410000 */
[----:B------:R-:W-:Y:S01]  /*8ae0*/  FMNMX.FTZ R0, R18, R0, !PT ;  /* 0x0000000012007209 */ /* 0x000fe20007810000 */
[----:B------:R-:W-:Y:S01]  /*8af0*/  FMUL.FTZ R83, R83, c[0x0][0x320] ;  /* 0x0000c80053537a20 */ /* 0x000fe20000410000 */
[----:B------:R-:W-:Y:S01]  /*8b00*/  FMNMX.FTZ R71, R16, R71, !PT ;  /* 0x0000004710477209 */ /* 0x000fe20007810000 */
[----:B------:R-:W-:Y:S01]  /*8b10*/  FMUL.FTZ R88, R88, c[0x0][0x320] ;  /* 0x0000c80058587a20 */ /* 0x000fe20000410000 */
[C---:B------:R-:W-:Y:S03]  /*8b20*/  HMMA.16816.F32.BF16 R104, R188.reuse, R8, R104 ;  /* 0x00000008bc68723c */ /* 0x040fe60000041868 */
[----:B------:R-:W-:Y:S01]  /*8b30*/  MUFU.TANH R40, R40 ;  /* 0x0000002800287308 */ /* 0x000fe20000002400 */
[----:B------:R-:W-:Y:S01]  /*8b40*/  FMNMX.FTZ R2, R12, R2, !PT ;  /* 0x000000020c027209 */ /* 0x000fe20007810000 */
[----:B------:R-:W-:Y:S01]  /*8b50*/  FMUL.FTZ R81, R81, c[0x0][0x320] ;  /* 0x0000c80051517a20 */ /* 0x000fe20000410000 */
[----:B------:R-:W-:Y:S01]  /*8b60*/  FMNMX.FTZ R0, R19, R0, !PT ;  /* 0x0000000013007209 */ /* 0x000fe20007810000 */
[----:B------:R-:W-:Y:S01]  /*8b70*/  FMUL.FTZ R84, R84, c[0x0][0x320] ;  /* 0x0000c80054547a20 */ /* 0x000fe20000410000 */
[----:B------:R-:W-:Y:S01]  /*8b80*/  FMNMX.FTZ R2, R13, R2, !PT ;  /* 0x000000020d027209 */ /* 0x000fe20007810000 */
[-C--:B------:R-:W-:Y:S03]  /*8b90*/  HMMA.16816.F32.BF16 R108, R188, R10.reuse, R108 ;  /* 0x0000000abc6c723c */ /* 0x080fe6000004186c */
[----:B------:R-:W-:Y:S01]  /*8ba0*/  FMNMX.FTZ R4, R22, R0, !PT ;  /* 0x0000000016047209 */ /* 0x000fe20007810000 */
[----:B------:R-:W-:Y:S01]  /*8bb0*/  MUFU.TANH R26, R26 ;  /* 0x0000001a001a7308 */ /* 0x000fe20000002400 */
[----:B------:R-:W-:Y:S01]  /*8bc0*/  FMNMX.FTZ R71, R17, R71, !PT ;  /* 0x0000004711477209 */ /* 0x000fe20007810000 */
[----:B------:R-:W-:Y:S01]  /*8bd0*/  FMUL.FTZ R91, R91, c[0x0][0x320] ;  /* 0x0000c8005b5b7a20 */ /* 0x000fe20000410000 */
[----:B----4-:R-:W-:Y:S01]  /*8be0*/  FMNMX.FTZ R4, R23, R4, !PT ;  /* 0x0000000417047209 */ /* 0x010fe20007810000 */
[----:B------:R-:W-:Y:S04]  /*8bf0*/  HMMA.16816.F32.BF16 R112, R212, R10, R112 ;  /* 0x0000000ad470723c */ /* 0x000fe80000041870 */
[----:B------:R-:W-:Y:S01]  /*8c00*/  FMNMX.FTZ R71, R20, R71, !PT ;  /* 0x0000004714477209 */ /* 0x000fe20007810000 */
[----:B------:R-:W-:Y:S01]  /*8c10*/  FMUL.FTZ R90, R90, c[0x0][0x320] ;  /* 0x0000c8005a5a7a20 */ /* 0x000fe20000410000 */
[----:B------:R-:W1:Y:S01]  /*8c20*/  MUFU.TANH R37, R37 ;  /* 0x0000002500257308 */ /* 0x000e620000002400 */
[----:B------:R-:W-:Y:S01]  /*8c30*/  FMUL.FTZ R51, R51, c[0x0][0x320] ;  /* 0x0000c80033337a20 */ /* 0x000fe20000410000 */
[----:B------:R-:W-:Y:S01]  /*8c40*/  FMNMX.FTZ R71, R21, R71, !PT ;  /* 0x0000004715477209 */ /* 0x000fe20007810000 */
[----:B------:R-:W-:Y:S03]  /*8c50*/  FMUL.FTZ R96, R96, c[0x0][0x320] ;  /* 0x0000c80060607a20 */ /* 0x000fe60000410000 */
[----:B------:R-:W-:Y:S01]  /*8c60*/  FMUL.FTZ R98, R98, c[0x0][0x320] ;  /* 0x0000c80062627a20 */ /* 0x000fe20000410000 */
[----:B------:R-:W-:Y:S01]  /*8c70*/  FMNMX.FTZ R4, R34, R4, !PT ;  /* 0x0000000422047209 */ /* 0x000fe20007810000 */
[----:B------:R-:W-:Y:S01]  /*8c80*/  FMUL.FTZ R99, R99, c[0x0][0x320] ;  /* 0x0000c80063637a20 */ /* 0x000fe20000410000 */
[----:B------:R-:W-:Y:S01]  /*8c90*/  FMNMX.FTZ R71, R32, R71, !PT ;  /* 0x0000004720477209 */ /* 0x000fe20007810000 */
[----:B------:R-:W2:Y:S01]  /*8ca0*/  MUFU.TANH R50, R50 ;  /* 0x0000003200327308 */ /* 0x000ea20000002400 */
[----:B------:R-:W-:Y:S01]  /*8cb0*/  FMUL.FTZ R97, R97, c[0x0][0x320] ;  /* 0x0000c80061617a20 */ /* 0x000fe20000410000 */
[----:B------:R-:W-:Y:S01]  /*8cc0*/  FMNMX.FTZ R4, R35, R4, !PT ;  /* 0x0000000423047209 */ /* 0x000fe20007810000 */
[----:B------:R-:W-:Y:S01]  /*8cd0*/  FMUL.FTZ R89, R89, c[0x0][0x320] ;  /* 0x0000c80059597a20 */ /* 0x000fe20000410000 */
[----:B------:R-:W-:Y:S01]  /*8ce0*/  FMNMX.FTZ R71, R33, R71, !PT ;  /* 0x0000004721477209 */ /* 0x000fe20007810000 */
[----:B------:R-:W-:Y:S01]  /*8cf0*/  FMUL.FTZ R93, R93, c[0x0][0x320] ;  /* 0x0000c8005d5d7a20 */ /* 0x000fe20000410000 */
[----:B------:R-:W-:Y:S01]  /*8d00*/  FMNMX.FTZ R4, R200, R4, !PT ;  /* 0x00000004c8047209 */ /* 0x000fe20007810000 */
[----:B------:R-:W-:Y:S01]  /*8d10*/  FMUL.FTZ R105, R105, c[0x0][0x320] ;  /* 0x0000c80069697a20 */ /* 0x000fe20000410000 */
[----:B------:R-:W-:Y:S01]  /*8d20*/  FMNMX.FTZ R71, R36, R71, !PT ;  /* 0x0000004724477209 */ /* 0x000fe20007810000 */
[----:B------:R-:W-:Y:S01]  /*8d30*/  FMUL.FTZ R113, R113, c[0x0][0x320] ;  /* 0x0000c80071717a20 */ /* 0x000fe20000410000 */
[----:B------:R-:W3:Y:S01]  /*8d40*/  MUFU.TANH R48, R48 ;  /* 0x0000003000307308 */ /* 0x000ee20000002400 */
[----:B------:R-:W-:Y:S01]  /*8d50*/  FMUL.FTZ R94, R94, c[0x0][0x320] ;  /* 0x0000c8005e5e7a20 */ /* 0x000fe20000410000 */
[----:B------:R-:W-:Y:S01]  /*8d60*/  FMNMX.FTZ R0, R24, R2, !PT ;  /* 0x0000000218007209 */ /* 0x000fe20007810000 */
[----:B------:R-:W-:Y:S01]  /*8d70*/  FMUL.FTZ R95, R95, c[0x0][0x320] ;  /* 0x0000c8005f5f7a20 */ /* 0x000fe20000410000 */
[----:B-1----:R-:W-:Y:S01]  /*8d80*/  FMNMX.FTZ R71, R37, R71, !PT ;  /* 0x0000004725477209 */ /* 0x002fe20007810000 */
[----:B------:R-:W-:Y:S01]  /*8d90*/  FMUL.FTZ R73, R73, c[0x0][0x320] ;  /* 0x0000c80049497a20 */ /* 0x000fe20000410000 */
[----:B------:R-:W-:Y:S01]  /*8da0*/  FMNMX.FTZ R0, R25, R0, !PT ;  /* 0x0000000019007209 */ /* 0x000fe20007810000 */
[----:B------:R-:W-:Y:S02]  /*8db0*/  FMUL.FTZ R77, R77, c[0x0][0x320] ;  /* 0x0000c8004d4d7a20 */ /* 0x000fe40000410000 */
[----:B------:R-:W-:Y:S01]  /*8dc0*/  FMUL.FTZ R103, R103, c[0x0][0x320] ;  /* 0x0000c80067677a20 */ /* 0x000fe20000410000 */
[----:B------:R-:W1:Y:S01]  /*8dd0*/  MUFU.TANH R51, R51 ;  /* 0x0000003300337308 */ /* 0x000e620000002400 */
[----:B------:R-:W-:Y:S01]  /*8de0*/  FMUL.FTZ R108, R108, c[0x0][0x320] ;  /* 0x0000c8006c6c7a20 */ /* 0x000fe20000410000 */
[----:B------:R-:W-:Y:S01]  /*8df0*/  FMNMX.FTZ R0, R28, R0, !PT ;  /* 0x000000001c007209 */ /* 0x000fe20007810000 */
[----:B------:R-:W-:Y:S02]  /*8e00*/  FMUL.FTZ R92, R92, c[0x0][0x320] ;  /* 0x0000c8005c5c7a20 */ /* 0x000fe40000410000 */
[----:B------:R-:W-:Y:S01]  /*8e10*/  FMUL.FTZ R112, R112, c[0x0][0x320] ;  /* 0x0000c80070707a20 */ /* 0x000fe20000410000 */
[----:B------:R-:W-:Y:S01]  /*8e20*/  FMNMX.FTZ R0, R29, R0, !PT ;  /* 0x000000001d007209 */ /* 0x000fe20007810000 */
[----:B------:R-:W-:Y:S02]  /*8e30*/  FMUL.FTZ R104, R104, c[0x0][0x320] ;  /* 0x0000c80068687a20 */ /* 0x000fe40000410000 */
[----:B------:R-:W-:Y:S01]  /*8e40*/  FMUL.FTZ R74, R74, c[0x0][0x320] ;  /* 0x0000c8004a4a7a20 */ /* 0x000fe20000410000 */
[----:B------:R-:W4:Y:S01]  /*8e50*/  MUFU.TANH R49, R49 ;  /* 0x0000003100317308 */ /* 0x000f220000002400 */
[----:B------:R-:W-:Y:S01]  /*8e60*/  FMUL.FTZ R78, R78, c[0x0][0x320] ;  /* 0x0000c8004e4e7a20 */ /* 0x000fe20000410000 */
[----:B------:R-:W-:Y:S01]  /*8e70*/  FMNMX.FTZ R2, R40, R0, !PT ;  /* 0x0000000028027209 */ /* 0x000fe20007810000 */
[----:B------:R-:W-:Y:S01]  /*8e80*/  FMUL.FTZ R107, R107, c[0x0][0x320] ;  /* 0x0000c8006b6b7a20 */ /* 0x000fe20000410000 */
[----:B------:R-:W-:Y:S01]  /*8e90*/  FMNMX.FTZ R0, R201, R4, !PT ;  /* 0x00000004c9007209 */ /* 0x000fe20007810000 */
[----:B------:R-:W-:Y:S01]  /*8ea0*/  FMUL.FTZ R106, R106, c[0x0][0x320] ;  /* 0x0000c8006a6a7a20 */ /* 0x000fe20000410000 */
[----:B------:R-:W-:Y:S01]  /*8eb0*/  FMNMX.FTZ R4, R194, R118, !PT ;  /* 0x00000076c2047209 */ /* 0x000fe20007810000 */
[----:B------:R-:W-:Y:S01]  /*8ec0*/  FMUL.FTZ R65, R65, c[0x0][0x320] ;  /* 0x0000c80041417a20 */ /* 0x000fe20000410000 */
[----:B--2---:R-:W-:Y:S01]  /*8ed0*/  FMNMX.FTZ R0, R50, R0, !PT ;  /* 0x0000000032007209 */ /* 0x004fe20007810000 */
[----:B------:R-:W-:Y:S01]  /*8ee0*/  FMUL.FTZ R70, R70, c[0x0][0x320] ;  /* 0x0000c80046467a20 */ /* 0x000fe20000410000 */
[----:B------:R-:W2:Y:S01]  /*8ef0*/  MUFU.TANH R216, R54 ;  /* 0x0000003600d87308 */ /* 0x000ea20000002400 */
[----:B------:R-:W-:Y:S01]  /*8f00*/  FMNMX.FTZ R4, R193, R4, !PT ;  /* 0x00000004c1047209 */ /* 0x000fe20007810000 */
[----:B------:R-:W-:Y:S01]  /*8f10*/  FMUL.FTZ R45, R45, c[0x0][0x320] ;  /* 0x0000c8002d2d7a20 */ /* 0x000fe20000410000 */
[----:B---3--:R-:W-:Y:S01]  /*8f20*/  FMNMX.FTZ R71, R48, R71, !PT ;  /* 0x0000004730477209 */ /* 0x008fe20007810000 */
[----:B------:R-:W-:Y:S01]  /*8f30*/  FMUL.FTZ R42, R42, c[0x0][0x320] ;  /* 0x0000c8002a2a7a20 */ /* 0x000fe20000410000 */
[----:B-1----:R-:W-:Y:S01]  /*8f40*/  FMNMX.FTZ R0, R51, R0, !PT ;  /* 0x0000000033007209 */ /* 0x002fe20007810000 */
[----:B------:R-:W-:Y:S02]  /*8f50*/  FMUL.FTZ R59, R59, c[0x0][0x320] ;  /* 0x0000c8003b3b7a20 */ /* 0x000fe40000410000 */
[----:B------:R-:W-:Y:S02]  /*8f60*/  FMUL.FTZ R63, R63, c[0x0][0x320] ;  /* 0x0000c8003f3f7a20 */ /* 0x000fe40000410000 */
[----:B------:R-:W1:Y:S01]  /*8f70*/  MUFU.TANH R206, R52 ;  /* 0x0000003400ce7308 */ /* 0x000e620000002400 */
[----:B------:R-:W-:Y:S02]  /*8f80*/  FMUL.FTZ R69, R69, c[0x0][0x320] ;  /* 0x0000c80045457a20 */ /* 0x000fe40000410000 */
[----:B------:R-:W-:Y:S01]  /*8f90*/  FMUL.FTZ R72, R72, c[0x0][0x320] ;  /* 0x0000c80048487a20 */ /* 0x000fe20000410000 */
[----:B----4-:R-:W-:Y:S01]  /*8fa0*/  FMNMX.FTZ R71, R49, R71, !PT ;  /* 0x0000004731477209 */ /* 0x010fe20007810000 */
[----:B------:R-:W-:Y:S02]  /*8fb0*/  FMUL.FTZ R102, R102, c[0x0][0x320] ;  /* 0x0000c80066667a20 */ /* 0x000fe40000410000 */
[----:B------:R-:W-:Y:S02]  /*8fc0*/  FMUL.FTZ R109, R109, c[0x0][0x320] ;  /* 0x0000c8006d6d7a20 */ /* 0x000fe40000410000 */
[----:B------:R-:W-:Y:S01]  /*8fd0*/  FMUL.FTZ R100, R100, c[0x0][0x320] ;  /* 0x0000c80064647a20 */ /* 0x000fe20000410000 */
[----:B------:R-:W3:Y:S01]  /*8fe0*/  MUFU.TANH R245, R55 ;  /* 0x0000003700f57308 */ /* 0x000ee20000002400 */
[----:B------:R-:W-:Y:S02]  /*8ff0*/  FMUL.FTZ R101, R101, c[0x0][0x320] ;  /* 0x0000c80065657a20 */ /* 0x000fe40000410000 */
[----:B------:R-:W-:Y:S01]  /*9000*/  FMUL.FTZ R114, R114, c[0x0][0x320] ;  /* 0x0000c80072727a20 */ /* 0x000fe20000410000 */
[----:B--2---:R-:W-:Y:S01]  /*9010*/  FMNMX.FTZ R0, R216, R0, !PT ;  /* 0x00000000d8007209 */ /* 0x004fe20007810000 */
[----:B------:R-:W-:Y:S02]  /*9020*/  FMUL.FTZ R115, R115, c[0x0][0x320] ;  /* 0x0000c80073737a20 */ /* 0x000fe40000410000 */
[----:B------:R-:W-:Y:S02]  /*9030*/  FMUL.FTZ R47, R47, c[0x0][0x320] ;  /* 0x0000c8002f2f7a20 */ /* 0x000fe40000410000 */
[----:B------:R-:W-:Y:S01]  /*9040*/  FMUL.FTZ R75, R75, c[0x0][0x320] ;  /* 0x0000c8004b4b7a20 */ /* 0x000fe20000410000 */
[----:B------:R2:W4:Y:S01]  /*9050*/  MUFU.TANH R208, R53 ;  /* 0x0000003500d07308 */ /* 0x0005220000002400 */
[----:B------:R-:W-:Y:S02]  /*9060*/  FMUL.FTZ R44, R44, c[0x0][0x320] ;  /* 0x0000c8002c2c7a20 */ /* 0x000fe40000410000 */
[----:B------:R-:W-:Y:S01]  /*9070*/  FMUL.FTZ R56, R56, c[0x0][0x320] ;  /* 0x0000c80038387a20 */ /* 0x000fe20000410000 */
[----:B-1----:R-:W-:Y:S06]  /*9080*/  FMNMX.FTZ R71, R206, R71, !PT ;  /* 0x00000047ce477209 */ /* 0x002fec0007810000 */
[----:B------:R-:W1:Y:S01]  /*9090*/  MUFU.TANH R209, R66 ;  /* 0x0000004200d17308 */ /* 0x000e620000002400 */
[----:B---3--:R-:W-:Y:S09]  /*90a0*/  FMNMX.FTZ R0, R245, R0, !PT ;  /* 0x00000000f5007209 */ /* 0x008ff20007810000 */
[----:B------:R-:W3:Y:S01]  /*90b0*/  MUFU.TANH R203, R64 ;  /* 0x0000004000cb7308 */ /* 0x000ee20000002400 */
[----:B--2---:R-:W2:Y:S01]  /*90c0*/  LDL.64 R52, [R1+0x40] ;  /* 0x0000400001347983 */ /* 0x004ea20000100a00 */
[----:B----4-:R-:W-:Y:S08]  /*90d0*/  FMNMX.FTZ R71, R208, R71, !PT ;  /* 0x00000047d0477209 */ /* 0x010ff00007810000 */
[----:B------:R-:W4:Y:S01]  /*90e0*/  MUFU.TANH R41, R41 ;  /* 0x0000002900297308 */ /* 0x000f220000002400 */
[----:B-1----:R-:W-:Y:S09]  /*90f0*/  FMNMX.FTZ R0, R209, R0, !PT ;  /* 0x00000000d1007209 */ /* 0x002ff20007810000 */
[----:B------:R-:W1:Y:S01]  /*9100*/  MUFU.TANH R211, R67 ;  /* 0x0000004300d37308 */ /* 0x000e620000002400 */
[----:B---3--:R-:W-:Y:S09]  /*9110*/  FMNMX.FTZ R71, R203, R71, !PT ;  /* 0x00000047cb477209 */ /* 0x008ff20007810000 */
[----:B------:R-:W3:Y:S01]  /*9120*/  MUFU.TANH R202, R65 ;  /* 0x0000004100ca7308 */ /* 0x000ee20000002400 */
[----:B----4-:R-:W-:Y:S09]  /*9130*/  FMNMX.FTZ R2, R41, R2, !PT ;  /* 0x0000000229027209 */ /* 0x010ff20007810000 */
[----:B------:R-:W4:Y:S01]  /*9140*/  MUFU.TANH R44, R44 ;  /* 0x0000002c002c7308 */ /* 0x000f220000002400 */
[----:B-1----:R-:W-:Y:S09]  /*9150*/  FMNMX.FTZ R0, R211, R0, !PT ;  /* 0x00000000d3007209 */ /* 0x002ff20007810000 */
[----:B------:R-:W1:Y:S01]  /*9160*/  MUFU.TANH R218, R70 ;  /* 0x0000004600da7308 */ /* 0x000e620000002400 */
[----:B---3--:R-:W-:Y:S09]  /*9170*/  FMNMX.FTZ R71, R202, R71, !PT ;  /* 0x00000047ca477209 */ /* 0x008ff20007810000 */
[----:B------:R3:W-:Y:S01]  /*9180*/  MUFU.TANH R220, R86 ;  /* 0x0000005600dc7308 */ /* 0x0007e20000002400 */
[----:B----4-:R-:W-:Y:S09]  /*9190*/  FMNMX.FTZ R2, R44, R2, !PT ;  /* 0x000000022c027209 */ /* 0x010ff20007810000 */
[----:B------:R-:W4:Y:S01]  /*91a0*/  MUFU.TANH R234, R68 ;  /* 0x0000004400ea7308 */ /* 0x000f220000002400 */
[----:B-1----:R-:W-:Y:S09]  /*91b0*/  FMNMX.FTZ R0, R218, R0, !PT ;  /* 0x00000000da007209 */ /* 0x002ff20007810000 */
[----:B------:R-:W1:Y:S01]  /*91c0*/  MUFU.TANH R45, R45 ;  /* 0x0000002d002d7308 */ /* 0x000e620000002400 */
[----:B---3--:R-:W-:Y:S04]  /*91d0*/  MOV R86, R222 ;  /* 0x000000de00567202 */ /* 0x008fe80000000f00 */
[----:B------:R-:W-:Y:S05]  /*91e0*/  FMNMX.FTZ R0, R86, R0, !PT ;  /* 0x0000000056007209 */ /* 0x000fea0007810000 */
[----:B------:R-:W3:Y:S01]  /*91f0*/  MUFU.TANH R199, R56 ;  /* 0x0000003800c77308 */ /* 0x000ee20000002400 */
[----:B----4-:R-:W-:Y:S09]  /*9200*/  FMNMX.FTZ R71, R234, R71, !PT ;  /* 0x00000047ea477209 */ /* 0x010ff20007810000 */
[----:B------:R3:W-:Y:S01]  /*9210*/  MUFU.TANH R246, R63 ;  /* 0x0000003f00f67308 */ /* 0x0007e20000002400 */
[----:B-1----:R-:W-:Y:S09]  /*9220*/  FMNMX.FTZ R2, R45, R2, !PT ;  /* 0x000000022d027209 */ /* 0x002ff20007810000 */
[----:B------:R-:W1:Y:S10]  /*9230*/  MUFU.TANH R39, R82 ;  /* 0x0000005200277308 */ /* 0x000e740000002400 */
[----:B------:R-:W-:Y:S01]  /*9240*/  MUFU.TANH R204, R42 ;  /* 0x0000002a00cc7308 */ /* 0x000fe20000002400 */
[----:B---3--:R-:W-:Y:S04]  /*9250*/  MOV R63, R199 ;  /* 0x000000c7003f7202 */ /* 0x008fe80000000f00 */
[----:B------:R-:W-:Y:S05]  /*9260*/  FMNMX.FTZ R2, R63, R2, !PT ;  /* 0x000000023f027209 */ /* 0x000fea0007810000 */
[----:B------:R-:W-:Y:S01]  /*9270*/  MUFU.TANH R230, R58 ;  /* 0x0000003a00e67308 */ /* 0x000fe20000002400 */
[----:B-1----:R-:W-:Y:S04]  /*9280*/  MOV R212, R39 ;  /* 0x0000002700d47202 */ /* 0x002fe80000000f00 */
[----:B------:R-:W-:Y:S05]  /*9290*/  FMNMX.FTZ R0, R212, R0, !PT ;  /* 0x00000000d4007209 */ /* 0x000fea0007810000 */
[----:B------:R-:W-:Y:S10]  /*92a0*/  MUFU.TANH R42, R59 ;  /* 0x0000003b002a7308 */ /* 0x000ff40000002400 */
[----:B------:R-:W1:Y:S10]  /*92b0*/  MUFU.TANH R59, R69 ;  /* 0x00000045003b7308 */ /* 0x000e740000002400 */
[----:B------:R-:W3:Y:S10]  /*92c0*/  MUFU.TANH R223, R80 ;  /* 0x0000005000df7308 */ /* 0x000ef40000002400 */
[----:B------:R3:W-:Y:S01]  /*92d0*/  MUFU.TANH R58, R87 ;  /* 0x00000057003a7308 */ /* 0x0007e20000002400 */
[----:B-1----:R-:W-:Y:S09]  /*92e0*/  FMNMX.FTZ R71, R59, R71, !PT ;  /* 0x000000473b477209 */ /* 0x002ff20007810000 */
[----:B------:R-:W1:Y:S10]  /*92f0*/  MUFU.TANH R197, R57 ;  /* 0x0000003900c57308 */ /* 0x000e740000002400 */
[----:B------:R-:W-:Y:S01]  /*9300*/  MUFU.TANH R221, R60 ;  /* 0x0000003c00dd7308 */ /* 0x000fe20000002400 */
[----:B---3--:R-:W-:Y:S04]  /*9310*/  MOV R87, R223 ;  /* 0x000000df00577202 */ /* 0x008fe80000000f00 */
[----:B------:R-:W-:Y:S05]  /*9320*/  FMNMX.FTZ R71, R87, R71, !PT ;  /* 0x0000004757477209 */ /* 0x000fea0007810000 */
[----:B------:R1:W-:Y:S10]  /*9330*/  MUFU.TANH R60, R85 ;  /* 0x00000055003c7308 */ /* 0x0003f40000002400 */
[----:B------:R-:W3:Y:S10]  /*9340*/  MUFU.TANH R14, R14 ;  /* 0x0000000e000e7308 */ /* 0x000ef40000002400 */
[----:B------:R-:W4:Y:S01]  /*9350*/  MUFU.TANH R233, R83 ;  /* 0x0000005300e97308 */ /* 0x000f220000002400 */
[----:B-1----:R-:W-:Y:S04]  /*9360*/  MOV R85, R197 ;  /* 0x000000c500557202 */ /* 0x002fe80000000f00 */
[----:B------:R-:W-:Y:S05]  /*9370*/  FMNMX.FTZ R2, R85, R2, !PT ;  /* 0x0000000255027209 */ /* 0x000fea0007810000 */
[----:B------:R1:W-:Y:S01]  /*9380*/  MUFU.TANH R248, R88 ;  /* 0x0000005800f87308 */ /* 0x0003e20000002400 */
[----:B---3--:R-:W-:Y:S09]  /*9390*/  FMNMX.FTZ R4, R14, R4, !PT ;  /* 0x000000040e047209 */ /* 0x008ff20007810000 */
[----:B------:R-:W3:Y:S01]  /*93a0*/  MUFU.TANH R15, R15 ;  /* 0x0000000f000f7308 */ /* 0x000ee20000002400 */
[----:B----4-:R-:W-:Y:S04]  /*93b0*/  FMNMX.FTZ R0, R233, R0, !PT ;  /* 0x00000000e9007209 */ /* 0x010fe80007810000 */
[----:B------:R-:W-:Y:S05]  /*93c0*/  FMNMX.FTZ R0, R220, R0, !PT ;  /* 0x00000000dc007209 */ /* 0x000fea0007810000 */
[----:B------:R-:W4:Y:S01]  /*93d0*/  MUFU.TANH R80, R81 ;  /* 0x0000005100507308 */ /* 0x000f220000002400 */
[----:B------:R-:W-:Y:S02]  /*93e0*/  FMNMX.FTZ R0, R58, R0, !PT ;  /* 0x000000003a007209 */ /* 0x000fe40007810000 */
[----:B-1----:R-:W-:Y:S04]  /*93f0*/  MOV R88, R221 ;  /* 0x000000dd00587202 */ /* 0x002fe80000000f00 */
[----:B------:R-:W-:Y:S03]  /*9400*/  FMNMX.FTZ R2, R88, R2, !PT ;  /* 0x0000000258027209 */ /* 0x000fe60007810000 */
[----:B------:R-:W1:Y:S01]  /*9410*/  MUFU.TANH R249, R84 ;  /* 0x0000005400f97308 */ /* 0x000e620000002400 */
[----:B---3--:R-:W-:Y:S04]  /*9420*/  FMNMX.FTZ R4, R15, R4, !PT ;  /* 0x000000040f047209 */ /* 0x008fe80007810000 */
[----:B------:R-:W-:Y:S05]  /*9430*/  FMNMX.FTZ R4, R26, R4, !PT ;  /* 0x000000041a047209 */ /* 0x000fea0007810000 */
[----:B------:R1:W-:Y:S01]  /*9440*/  MUFU.TANH R244, R91 ;  /* 0x0000005b00f47308 */ /* 0x0003e20000002400 */
[----:B----4-:R-:W-:Y:S09]  /*9450*/  FMNMX.FTZ R71, R80, R71, !PT ;  /* 0x0000004750477209 */ /* 0x010ff20007810000 */
[----:B------:R-:W3:Y:S10]  /*9460*/  MUFU.TANH R250, R61 ;  /* 0x0000003d00fa7308 */ /* 0x000ef40000002400 */
[----:B------:R3:W-:Y:S01]  /*9470*/  MUFU.TANH R247, R90 ;  /* 0x0000005a00f77308 */ /* 0x0007e20000002400 */
[----:B-1----:R-:W-:Y:S04]  /*9480*/  MOV R91, R249 ;  /* 0x000000f9005b7202 */ /* 0x002fe80000000f00 */
[----:B------:R-:W-:Y:S05]  /*9490*/  FMNMX.FTZ R71, R91, R71, !PT ;  /* 0x000000475b477209 */ /* 0x000fea0007810000 */
[----:B------:R-:W1:Y:S01]  /*94a0*/  MUFU.TANH R27, R27 ;  /* 0x0000001b001b7308 */ /* 0x000e620000002400 */
[----:B------:R-:W-:Y:S09]  /*94b0*/  FMNMX.FTZ R71, R60, R71, !PT ;  /* 0x000000473c477209 */ /* 0x000ff20007810000 */
[----:B------:R-:W4:Y:S01]  /*94c0*/  MUFU.TANH R198, R96 ;  /* 0x0000006000c67308 */ /* 0x000f220000002400 */
[----:B---3--:R-:W-:Y:S04]  /*94d0*/  MOV R90, R250 ;  /* 0x000000fa005a7202 */ /* 0x008fe80000000f00 */
[----:B------:R-:W-:Y:S05]  /*94e0*/  FMNMX.FTZ R2, R90, R2, !PT ;  /* 0x000000025a027209 */ /* 0x000fea0007810000 */
[----:B------:R-:W3:Y:S01]  /*94f0*/  MUFU.TANH R219, R72 ;  /* 0x0000004800db7308 */ /* 0x000ee20000002400 */
[----:B-1----:R-:W-:Y:S09]  /*9500*/  FMNMX.FTZ R4, R27, R4, !PT ;  /* 0x000000041b047209 */ /* 0x002ff20007810000 */
[----:B------:R-:W1:Y:S01]  /*9510*/  MUFU.TANH R196, R73 ;  /* 0x0000004900c47308 */ /* 0x000e620000002400 */
[----:B----4-:R-:W-:Y:S04]  /*9520*/  MOV R215, R198 ;  /* 0x000000c600d77202 */ /* 0x010fe80000000f00 */
[----:B------:R-:W-:Y:S05]  /*9530*/  FMNMX.FTZ R71, R215, R71, !PT ;  /* 0x00000047d7477209 */ /* 0x000fea0007810000 */
[----:B------:R-:W4:Y:S01]  /*9540*/  MUFU.TANH R98, R98 ;  /* 0x0000006200627308 */ /* 0x000f220000002400 */
[----:B---3--:R-:W-:Y:S09]  /*9550*/  FMNMX.FTZ R2, R219, R2, !PT ;  /* 0x00000002db027209 */ /* 0x008ff20007810000 */
[----:B------:R-:W3:Y:S01]  /*9560*/  MUFU.TANH R30, R30 ;  /* 0x0000001e001e7308 */ /* 0x000ee20000002400 */
[----:B-1----:R-:W-:Y:S04]  /*9570*/  MOV R84, R196 ;  /* 0x000000c400547202 */ /* 0x002fe80000000f00 */
[----:B------:R-:W-:Y:S05]  /*9580*/  FMNMX.FTZ R2, R84, R2, !PT ;  /* 0x0000000254027209 */ /* 0x000fea0007810000 */
[----:B------:R-:W1:Y:S01]  /*9590*/  MUFU.TANH R38, R76 ;  /* 0x0000004c00267308 */ /* 0x000e620000002400 */
[----:B----4-:R-:W-:Y:S09]  /*95a0*/  FMNMX.FTZ R0, R98, R0, !PT ;  /* 0x0000000062007209 */ /* 0x010ff20007810000 */
[----:B------:R-:W4:Y:S01]  /*95b0*/  MUFU.TANH R99, R99 ;  /* 0x0000006300637308 */ /* 0x000f220000002400 */
[----:B---3--:R-:W-:Y:S09]  /*95c0*/  FMNMX.FTZ R4, R30, R4, !PT ;  /* 0x000000041e047209 */ /* 0x008ff20007810000 */
[----:B------:R-:W3:Y:S01]  /*95d0*/  MUFU.TANH R5, R102 ;  /* 0x0000006600057308 */ /* 0x000ee20000002400 */
[----:B-1----:R-:W-:Y:S02]  /*95e0*/  MOV R213, R38 ;  /* 0x0000002600d57202 */ /* 0x002fe40000000f00 */
[----:B------:R-:W2:Y:S02]  /*95f0*/  LDL.64 R38, [R1+0x48] ;  /* 0x0000480001267983 */ /* 0x000ea40000100a00 */
[----:B------:R-:W-:Y:S05]  /*9600*/  FMNMX.FTZ R2, R213, R2, !PT ;  /* 0x00000002d5027209 */ /* 0x000fea0007810000 */
[----:B------:R3:W-:Y:S01]  /*9610*/  MUFU.TANH R188, R109 ;  /* 0x0000006d00bc7308 */ /* 0x0007e20000002400 */
[----:B----4-:R-:W-:Y:S09]  /*9620*/  FMNMX.FTZ R0, R99, R0, !PT ;  /* 0x0000000063007209 */ /* 0x010ff20007810000 */
[----:B------:R-:W1:Y:S10]  /*9630*/  MUFU.TANH R31, R31 ;  /* 0x0000001f001f7308 */ /* 0x000e740000002400 */
[----:B------:R-:W4:Y:S01]  /*9640*/  MUFU.TANH R97, R97 ;  /* 0x0000006100617308 */ /* 0x000f220000002400 */
[----:B---3--:R-:W-:Y:S04]  /*9650*/  MOV R109, R5 ;  /* 0x00000005006d7202 */ /* 0x008fe80000000f00 */
[----:B------:R-:W-:Y:S05]  /*9660*/  FMNMX.FTZ R0, R109, R0, !PT ;  /* 0x000000006d007209 */ /* 0x000fea0007810000 */
[----:B------:R-:W3:Y:S01]  /*9670*/  MUFU.TANH R251, R77 ;  /* 0x0000004d00fb7308 */ /* 0x000ee20000002400 */
[----:B-1----:R-:W-:Y:S04]  /*9680*/  FMNMX.FTZ R4, R31, R4, !PT ;  /* 0x000000041f047209 */ /* 0x002fe80007810000 */
[----:B------:R-:W-:Y:S05]  /*9690*/  FMNMX.FTZ R4, R204, R4, !PT ;  /* 0x00000004cc047209 */ /* 0x000fea0007810000 */
[----:B------:R3:W-:Y:S01]  /*96a0*/  MUFU.TANH R243, R89 ;  /* 0x0000005900f37308 */ /* 0x0007e20000002400 */
[----:B----4-:R-:W-:Y:S09]  /*96b0*/  FMNMX.FTZ R71, R97, R71, !PT ;  /* 0x0000004761477209 */ /* 0x010ff20007810000 */
[----:B------:R-:W1:Y:S10]  /*96c0*/  MUFU.TANH R6, R103 ;  /* 0x0000006700067308 */ /* 0x000e740000002400 */
[----:B------:R1:W-:Y:S01]  /*96d0*/  MUFU.TANH R191, R108 ;  /* 0x0000006c00bf7308 */ /* 0x0003e20000002400 */
[----:B---3--:R-:W-:Y:S04]  /*96e0*/  MOV R89, R251 ;  /* 0x000000fb00597202 */ /* 0x008fe80000000f00 */
[----:B------:R-:W-:Y:S05]  /*96f0*/  FMNMX.FTZ R2, R89, R2, !PT ;  /* 0x0000000259027209 */ /* 0x000fea0007810000 */
[----:B------:R3:W-:Y:S10]  /*9700*/  MUFU.TANH R61, R93 ;  /* 0x0000005d003d7308 */ /* 0x0007f40000002400 */
[----:B------:R-:W4:Y:S01]  /*9710*/  MUFU.TANH R100, R100 ;  /* 0x0000006400647308 */ /* 0x000f220000002400 */
[----:B-1----:R-:W-:Y:S04]  /*9720*/  MOV R108, R6 ;  /* 0x00000006006c7202 */ /* 0x002fe80000000f00 */
[----:B------:R-:W-:Y:S05]  /*9730*/  FMNMX.FTZ R0, R108, R0, !PT ;  /* 0x000000006c007209 */ /* 0x000fea0007810000 */
[----:B------:R-:W-:Y:S01]  /*9740*/  MUFU.TANH R240, R62 ;  /* 0x0000003e00f07308 */ /* 0x000fe20000002400 */
[----:B---3--:R-:W-:Y:S09]  /*9750*/  MOV R93, R230 ;  /* 0x000000e6005d7202 */ /* 0x008ff20000000f00 */
[----:B------:R1:W-:Y:S01]  /*9760*/  MUFU.TANH R62, R92 ;  /* 0x0000005c003e7308 */ /* 0x0003e20000002400 */
[----:B----4-:R-:W-:Y:S09]  /*9770*/  FMNMX.FTZ R71, R100, R71, !PT ;  /* 0x0000004764477209 */ /* 0x010ff20007810000 */
[----:B------:R-:W3:Y:S10]  /*9780*/  MUFU.TANH R205, R43 ;  /* 0x0000002b00cd7308 */ /* 0x000ef40000002400 */
[----:B------:R-:W4:Y:S01]  /*9790*/  MUFU.TANH R101, R101 ;  /* 0x0000006500657308 */ /* 0x000f220000002400 */
[----:B-1----:R-:W-:Y:S04]  /*97a0*/  MOV R92, R248 ;  /* 0x000000f8005c7202 */ /* 0x002fe80000000f00 */
[----:B------:R-:W-:Y:S05]  /*97b0*/  FMNMX.FTZ R2, R92, R2, !PT ;  /* 0x000000025c027209 */ /* 0x000fea0007810000 */
[----:B------:R-:W1:Y:S01]  /*97c0*/  MUFU.TANH R114, R114 ;  /* 0x0000007200727308 */ /* 0x000e620000002400 */
[----:B------:R-:W-:Y:S02]  /*97d0*/  FMNMX.FTZ R2, R243, R2, !PT ;  /* 0x00000002f3027209 */ /* 0x000fe40007810000 */
[----:B---3--:R-:W-:Y:S02]  /*97e0*/  FMNMX.FTZ R4, R205, R4, !PT ;  /* 0x00000004cd047209 */ /* 0x008fe40007810000 */
[----:B------:R-:W-:Y:S05]  /*97f0*/  FMNMX.FTZ R2, R62, R2, !PT ;  /* 0x000000023e027209 */ /* 0x000fea0007810000 */
[----:B------:R-:W3:Y:S01]  /*9800*/  MUFU.TANH R207, R46 ;  /* 0x0000002e00cf7308 */ /* 0x000ee20000002400 */
[----:B------:R-:W-:Y:S02]  /*9810*/  FMNMX.FTZ R2, R61, R2, !PT ;  /* 0x000000023d027209 */ /* 0x000fe40007810000 */
[----:B----4-:R-:W-:Y:S07]  /*9820*/  FMNMX.FTZ R71, R101, R71, !PT ;  /* 0x0000004765477209 */ /* 0x010fee0007810000 */
[----:B------:R-:W4:Y:S01]  /*9830*/  MUFU.TANH R102, R112 ;  /* 0x0000007000667308 */ /* 0x000f220000002400 */
[----:B-1----:R-:W-:Y:S09]  /*9840*/  FMNMX.FTZ R0, R114, R0, !PT ;  /* 0x0000000072007209 */ /* 0x002ff20007810000 */
[----:B------:R-:W1:Y:S01]  /*9850*/  MUFU.TANH R115, R115 ;  /* 0x0000007300737308 */ /* 0x000e620000002400 */
[----:B---3--:R-:W-:Y:S09]  /*9860*/  FMNMX.FTZ R4, R207, R4, !PT ;  /* 0x00000004cf047209 */ /* 0x008ff20007810000 */
[----:B------:R-:W3:Y:S01]  /*9870*/  MUFU.TANH R210, R47 ;  /* 0x0000002f00d27308 */ /* 0x000ee20000002400 */
[----:B----4-:R-:W-:Y:S02]  /*9880*/  FMNMX.FTZ R71, R102, R71, !PT ;  /* 0x0000004766477209 */ /* 0x010fe40007810000 */
[----:B------:R-:W-:Y:S07]  /*9890*/  MOV R112, R247 ;  /* 0x000000f700707202 */ /* 0x000fee0000000f00 */
[----:B------:R-:W4:Y:S01]  /*98a0*/  MUFU.TANH R96, R113 ;  /* 0x0000007100607308 */ /* 0x000f220000002400 */
[----:B-1----:R-:W-:Y:S05]  /*98b0*/  FMNMX.FTZ R0, R115, R0, !PT ;  /* 0x0000000073007209 */ /* 0x002fea0007810000 */
[----:B------:R-:W1:Y:S04]  /*98c0*/  SHFL.BFLY PT, R70, R0, 0x2, 0x1f ;  /* 0x0c401f0000467f89 */ /* 0x000e6800000e0000 */
[----:B------:R-:W1:Y:S01]  /*98d0*/  MUFU.TANH R46, R104 ;  /* 0x00000068002e7308 */ /* 0x000e620000002400 */
[----:B---3--:R-:W-:Y:S04]  /*98e0*/  FMNMX.FTZ R4, R210, R4, !PT ;  /* 0x00000004d2047209 */ /* 0x008fe80007810000 */
[----:B------:R-:W-:Y:S05]  /*98f0*/  FMNMX.FTZ R4, R93, R4, !PT ;  /* 0x000000045d047209 */ /* 0x000fea0007810000 */
[----:B------:R-:W3:Y:S01]  /*9900*/  MUFU.TANH R230, R105 ;  /* 0x0000006900e67308 */ /* 0x000ee20000002400 */
[----:B------:R-:W-:Y:S02]  /*9910*/  FMNMX.FTZ R4, R42, R4, !PT ;  /* 0x000000042a047209 */ /* 0x000fe40007810000 */
[----:B----4-:R-:W-:Y:S02]  /*9920*/  FMNMX.FTZ R71, R96, R71, !PT ;  /* 0x0000004760477209 */ /* 0x010fe40007810000 */
[----:B------:R-:W-:Y:S03]  /*9930*/  FMNMX.FTZ R4, R240, R4, !PT ;  /* 0x00000004f0047209 */ /* 0x000fe60007810000 */
[----:B------:R-:W4:Y:S02]  /*9940*/  SHFL.BFLY PT, R5, R71, 0x2, 0x1f ;  /* 0x0c401f0047057f89 */ /* 0x000f2400000e0000 */
[----:B------:R-:W4:Y:S01]  /*9950*/  MUFU.TANH R43, R74 ;  /* 0x0000004a002b7308 */ /* 0x000f220000002400 */
[----:B------:R-:W-:Y:S02]  /*9960*/  FMNMX.FTZ R4, R246, R4, !PT ;  /* 0x00000004f6047209 */ /* 0x000fe40007810000 */
[----:B-1----:R-:W-:Y:S02]  /*9970*/  FMNMX.FTZ R70, R0, R70, !PT ;  /* 0x0000004600467209 */ /* 0x002fe40007810000 */
[----:B------:R-:W-:Y:S05]  /*9980*/  FMNMX.FTZ R2, R46, R2, !PT ;  /* 0x000000022e027209 */ /* 0x000fea0007810000 */
[----:B------:R-:W1:Y:S01]  /*9990*/  MUFU.TANH R252, R75 ;  /* 0x0000004b00fc7308 */ /* 0x000e620000002400 */
[----:B---3--:R-:W-:Y:S04]  /*99a0*/  FMNMX.FTZ R2, R230, R2, !PT ;  /* 0x00000002e6027209 */ /* 0x008fe80007810000 */
[----:B------:R-:W-:Y:S05]  /*99b0*/  FMNMX.FTZ R2, R191, R2, !PT ;  /* 0x00000002bf027209 */ /* 0x000fea0007810000 */
[----:B------:R-:W3:Y:S01]  /*99c0*/  MUFU.TANH R217, R78 ;  /* 0x0000004e00d97308 */ /* 0x000ee20000002400 */
[----:B------:R-:W-:Y:S02]  /*99d0*/  FMNMX.FTZ R2, R188, R2, !PT ;  /* 0x00000002bc027209 */ /* 0x000fe40007810000 */
[----:B----4-:R-:W-:Y:S02]  /*99e0*/  FMNMX.FTZ R4, R43, R4, !PT ;  /* 0x000000042b047209 */ /* 0x010fe40007810000 */
[----:B------:R-:W-:Y:S01]  /*99f0*/  FMNMX.FTZ R71, R71, R5, !PT ;  /* 0x0000000547477209 */ /* 0x000fe20007810000 */
[----:B------:R-:W4:Y:S04]  /*9a00*/  SHFL.BFLY PT, R68, R2, 0x2, 0x1f ;  /* 0x0c401f0002447f89 */ /* 0x000f2800000e0000 */
[----:B------:R-:W4:Y:S01]  /*9a10*/  MUFU.TANH R119, R79 ;  /* 0x0000004f00777308 */ /* 0x000f220000002400 */
[----:B-1----:R-:W-:Y:S03]  /*9a20*/  FMNMX.FTZ R4, R252, R4, !PT ;  /* 0x00000004fc047209 */ /* 0x002fe60007810000 */
[----:B------:R-:W1:Y:S01]  /*9a30*/  SHFL.BFLY PT, R6, R71, 0x1, 0x1f ;  /* 0x0c201f0047067f89 */ /* 0x000e6200000e0000 */
[----:B------:R-:W-:Y:S05]  /*9a40*/  FMUL.FTZ R75, R110, c[0x0][0x320] ;  /* 0x0000c8006e4b7a20 */ /* 0x000fea0000410000 */
[----:B------:R-:W1:Y:S02]  /*9a50*/  MUFU.TANH R7, R107 ;  /* 0x0000006b00077308 */ /* 0x000e640000002400 */
[----:B------:R-:W1:Y:S01]  /*9a60*/  SHFL.BFLY PT, R5, R70, 0x1, 0x1f ;  /* 0x0c201f0046057f89 */ /* 0x000e6200000e0000 */
[----:B---3--:R-:W-:Y:S07]  /*9a70*/  FMNMX.FTZ R0, R217, R4, !PT ;  /* 0x00000004d9007209 */ /* 0x008fee0007810000 */
[----:B------:R-:W3:Y:S01]  /*9a80*/  MUFU.TANH R104, R94 ;  /* 0x0000005e00687308 */ /* 0x000ee20000002400 */
[----:B----4-:R-:W-:Y:S02]  /*9a90*/  FMNMX.FTZ R68, R2, R68, !PT ;  /* 0x0000004402447209 */ /* 0x010fe40007810000 */
[----:B------:R-:W-:Y:S04]  /*9aa0*/  FMNMX.FTZ R0, R119, R0, !PT ;  /* 0x0000000077007209 */ /* 0x000fe80007810000 */
[----:B------:R-:W-:Y:S01]  /*9ab0*/  FMNMX.FTZ R4, R112, R0, !PT ;  /* 0x0000000070047209 */ /* 0x000fe20007810000 */
[----:B------:R-:W-:Y:S02]  /*9ac0*/  FMUL.FTZ R0, R111, c[0x0][0x320] ;  /* 0x0000c8006f007a20 */ /* 0x000fe40000410000 */
[----:B------:R-:W4:Y:S01]  /*9ad0*/  MUFU.TANH R113, R95 ;  /* 0x0000005f00717308 */ /* 0x000f220000002400 */
[----:B-1----:R-:W-:Y:S02]  /*9ae0*/  FMNMX.FTZ R71, R71, R6, !PT ;  /* 0x0000000647477209 */ /* 0x002fe40007810000 */
[----:B------:R-:W-:Y:S03]  /*9af0*/  MOV R111, R7 ;  /* 0x00000007006f7202 */ /* 0x000fe60000000f00 */
[----:B------:R-:W-:Y:S01]  /*9b00*/  FMUL.FTZ R103, R71, c[0x0][0x2d0] ;  /* 0x0000b40047677a20 */ /* 0x000fe20000410000 */
[----:B------:R-:W-:Y:S02]  /*9b10*/  FMNMX.FTZ R70, R70, R5, !PT ;  /* 0x0000000546467209 */ /* 0x000fe40007810000 */
[----:B------:R-:W-:Y:S01]  /*9b20*/  MOV R107, R244 ;  /* 0x000000f4006b7202 */ /* 0x000fe20000000f00 */
[----:B------:R-:W1:Y:S01]  /*9b30*/  MUFU.TANH R8, R106 ;  /* 0x0000006a00087308 */ /* 0x000e620000002400 */
[--C-:B------:R-:W-:Y:S02]  /*9b40*/  FFMA.FTZ R7, R20, c[0x0][0x2d0], -R103.reuse ;  /* 0x0000b40014077a23 */ /* 0x100fe40000010867 */
[--C-:B------:R-:W-:Y:S01]  /*9b50*/  FFMA.FTZ R6, R21, c[0x0][0x2d0], -R103.reuse ;  /* 0x0000b40015067a23 */ /* 0x100fe20000010867 */
[----:B------:R-:W-:Y:S01]  /*9b60*/  FMNMX.FTZ R2, R107, R4, !PT ;  /* 0x000000046b027209 */ /* 0x000fe20007810000 */
[----:B------:R-:W-:Y:S01]  /*9b70*/  FMUL.FTZ R105, R70, c[0x0][0x2d0] ;  /* 0x0000b40046697a20 */ /* 0x000fe20000410000 */
[----:B------:R-:W1:Y:S01]  /*9b80*/  SHFL.BFLY PT, R4, R68, 0x1, 0x1f ;  /* 0x0c201f0044047f89 */ /* 0x000e6200000e0000 */
[--C-:B------:R-:W-:Y:S01]  /*9b90*/  FFMA.FTZ R5, R32, c[0x0][0x2d0], -R103.reuse ;  /* 0x0000b40020057a23 */ /* 0x100fe20000010867 */
[----:B---3--:R-:W-:Y:S01]  /*9ba0*/  FMNMX.FTZ R2, R104, R2, !PT ;  /* 0x0000000268027209 */ /* 0x008fe20007810000 */
[--C-:B------:R-:W-:Y:S01]  /*9bb0*/  FFMA.FTZ R100, R100, c[0x0][0x2d0], -R103.reuse ;  /* 0x0000b40064647a23 */ /* 0x100fe20000010867 */
[----:B------:R3:W-:Y:S01]  /*9bc0*/  MUFU.TANH R74, R0 ;  /* 0x00000000004a7308 */ /* 0x0007e20000002400 */
[--C-:B------:R-:W-:Y:S02]  /*9bd0*/  FFMA.FTZ R101, R101, c[0x0][0x2d0], -R103.reuse ;  /* 0x0000b40065657a23 */ /* 0x100fe40000010867 */
[--C-:B------:R-:W-:Y:S01]  /*9be0*/  FFMA.FTZ R102, R102, c[0x0][0x2d0], -R103.reuse ;  /* 0x0000b40066667a23 */ /* 0x100fe20000010867 */
[----:B----4-:R-:W-:Y:S02]  /*9bf0*/  FMNMX.FTZ R2, R113, R2, !PT ;  /* 0x0000000271027209 */ /* 0x010fe40007810000 */
[----:B--2---:R-:W-:Y:S04]  /*9c00*/  MOV R39, c[0x0][0x1e4] ;  /* 0x0000790000277a02 */ /* 0x004fe80000000f00 */
[----:B------:R-:W2:Y:S01]  /*9c10*/  MUFU.TANH R75, R75 ;  /* 0x0000004b004b7308 */ /* 0x000ea20000002400 */
[----:B-1----:R-:W-:Y:S09]  /*9c20*/  MOV R110, R8 ;  /* 0x00000008006e7202 */ /* 0x002ff20000000f00 */
[----:B------:R1:W-:Y:S01]  /*9c30*/  MUFU.EX2 R95, R5 ;  /* 0x00000005005f7308 */ /* 0x0003e20000000800 */
[----:B------:R-:W-:Y:S01]  /*9c40*/  FMNMX.FTZ R68, R68, R4, !PT ;  /* 0x0000000444447209 */ /* 0x000fe20007810000 */
[----:B------:R-:W-:Y:S01]  /*9c50*/  FFMA.FTZ R4, R185, c[0x0][0x2d0], -R103 ;  /* 0x0000b400b9047a23 */ /* 0x000fe20000010867 */
[----:B------:R-:W-:Y:S01]  /*9c60*/  MOV R185, R61 ;  /* 0x0000003d00b97202 */ /* 0x000fe20000000f00 */
[----:B---3--:R-:W-:Y:S01]  /*9c70*/  FADD.FTZ R0, -R71, R3 ;  /* 0x0000000347007221 */ /* 0x008fe20000010100 */
[----:B------:R-:W-:Y:S01]  /*9c80*/  FMNMX.FTZ R3, R110, R2, !PT ;  /* 0x000000026e037209 */ /* 0x000fe20007810000 */
[----:B------:R-:W-:Y:S02]  /*9c90*/  FMUL.FTZ R106, R68, c[0x0][0x2d0] ;  /* 0x0000b400446a7a20 */ /* 0x000fe40000410000 */
[----:B------:R-:W-:Y:S01]  /*9ca0*/  FMUL.FTZ R2, R0, c[0x0][0x2d0] ;  /* 0x0000b40000027a20 */ /* 0x000fe20000410000 */
[----:B------:R-:W-:Y:S01]  /*9cb0*/  FMNMX.FTZ R0, R111, R3, !PT ;  /* 0x000000036f007209 */ /* 0x000fe20007810000 */
[----:B------:R-:W-:Y:S01]  /*9cc0*/  MUFU.EX2 R244, R4 ;  /* 0x0000000400f47308 */ /* 0x000fe20000000800 */
[--C-:B------:R-:W-:Y:S02]  /*9cd0*/  FFMA.FTZ R9, R25, c[0x0][0x2d0], -R106.reuse ;  /* 0x0000b40019097a23 */ /* 0x100fe4000001086a */
[----:B------:R-:W-:Y:S01]  /*9ce0*/  FFMA.FTZ R44, R44, c[0x0][0x2d0], -R106 ;  /* 0x0000b4002c2c7a23 */ /* 0x000fe2000001086a */
[----:B--2---:R-:W-:Y:S04]  /*9cf0*/  FMNMX.FTZ R0, R75, R0, !PT ;  /* 0x000000004b007209 */ /* 0x004fe80007810000 */
[----:B------:R-:W-:Y:S02]  /*9d00*/  FMNMX.FTZ R0, R74, R0, !PT ;  /* 0x000000004a007209 */ /* 0x000fe40007810000 */
[----:B------:R2:W3:Y:S03]  /*9d10*/  MUFU.EX2 R73, R2 ;  /* 0x0000000200497308 */ /* 0x0004e60000000800 */
[----:B------:R-:W4:Y:S01]  /*9d20*/  SHFL.BFLY PT, R3, R0, 0x2, 0x1f ;  /* 0x0c401f0000037f89 */ /* 0x000f2200000e0000 */
[----:B-1----:R-:W-:Y:S06]  /*9d30*/  FFMA.FTZ R5, R34, c[0x0][0x2d0], -R105 ;  /* 0x0000b40022057a23 */ /* 0x002fec0000010869 */
[----:B------:R-:W-:Y:S10]  /*9d40*/  MUFU.EX2 R214, R5 ;  /* 0x0000000500d67308 */ /* 0x000ff40000000800 */
[----:B------:R1:W-:Y:S01]  /*9d50*/  MUFU.EX2 R81, R7 ;  /* 0x0000000700517308 */ /* 0x0003e20000000800 */
[----:B--2---:R-:W-:Y:S01]  /*9d60*/  FADD.FTZ R2, -R70, R116 ;  /* 0x0000007446027221 */ /* 0x004fe20000010100 */
[----:B----4-:R-:W-:Y:S01]  /*9d70*/  FMNMX.FTZ R0, R0, R3, !PT ;  /* 0x0000000300007209 */ /* 0x010fe20007810000 */
[----:B------:R-:W-:Y:S07]  /*9d80*/  FFMA.FTZ R3, R17, c[0x0][0x2d0], -R103 ;  /* 0x0000b40011037a23 */ /* 0x000fee0000010867 */
[----:B------:R-:W-:Y:S01]  /*9d90*/  MUFU.EX2 R34, R9 ;  /* 0x0000000900227308 */ /* 0x000fe20000000800 */
[----:B---3--:R-:W-:Y:S01]  /*9da0*/  FMUL.FTZ R17, R73, R133 ;  /* 0x0000008549117220 */ /* 0x008fe20000410000 */
[----:B------:R-:W-:Y:S01]  /*9db0*/  MOV R133, R62 ;  /* 0x0000003e00857202 */ /* 0x000fe20000000f00 */
[----:B------:R-:W-:Y:S07]  /*9dc0*/  FMUL.FTZ R2, R2, c[0x0][0x2d0] ;  /* 0x0000b40002027a20 */ /* 0x000fee0000410000 */
[----:B------:R2:W-:Y:S01]  /*9dd0*/  MUFU.EX2 R72, R2 ;  /* 0x0000000200487308 */ /* 0x0005e20000000800 */
[----:B-1----:R-:W-:Y:S09]  /*9de0*/  FFMA.FTZ R7, R35, c[0x0][0x2d0], -R105 ;  /* 0x0000b40023077a23 */ /* 0x002ff20000010869 */
[----:B------:R1:W3:Y:S10]  /*9df0*/  MUFU.EX2 R10, R3 ;  /* 0x00000003000a7308 */ /* 0x0002f40000000800 */
[----:B------:R-:W-:Y:S01]  /*9e00*/  MUFU.EX2 R83, R6 ;  /* 0x0000000600537308 */ /* 0x000fe20000000800 */
[----:B--2---:R-:W-:Y:S04]  /*9e10*/  FADD.FTZ R2, -R68, R117 ;  /* 0x0000007544027221 */ /* 0x004fe80000010100 */
[----:B------:R-:W-:Y:S05]  /*9e20*/  FMUL.FTZ R2, R2, c[0x0][0x2d0] ;  /* 0x0000b40002027a20 */ /* 0x000fea0000410000 */
[----:B------:R2:W-:Y:S01]  /*9e30*/  MUFU.EX2 R117, R7 ;  /* 0x0000000700757308 */ /* 0x0005e20000000800 */
[--C-:B-1----:R-:W-:Y:S09]  /*9e40*/  FFMA.FTZ R3, R187, c[0x0][0x2d0], -R105.reuse ;  /* 0x0000b400bb037a23 */ /* 0x102ff20000010869 */
[----:B------:R1:W-:Y:S10]  /*9e50*/  MUFU.EX2 R222, R3 ;  /* 0x0000000300de7308 */ /* 0x0003f40000000800 */
[----:B------:R4:W4:Y:S01]  /*9e60*/  MUFU.EX2 R69, R2 ;  /* 0x0000000200457308 */ /* 0x0009220000000800 */
[----:B--2---:R-:W-:Y:S01]  /*9e70*/  @P1 MOV R7, R53 ;  /* 0x0000003500071202 */ /* 0x004fe20000000f00 */
[----:B-1----:R-:W-:Y:S01]  /*9e80*/  FFMA.FTZ R3, R186, c[0x0][0x2d0], -R105 ;  /* 0x0000b400ba037a23 */ /* 0x002fe20000010869 */
[----:B---3--:R-:W-:Y:S07]  /*9e90*/  MOV R186, R10 ;  /* 0x0000000a00ba7202 */ /* 0x008fee0000000f00 */
[----:B------:R1:W2:Y:S01]  /*9ea0*/  MUFU.EX2 R247, R3 ;  /* 0x0000000300f77308 */ /* 0x0002a20000000800 */
[----:B----4-:R-:W-:Y:S02]  /*9eb0*/  FFMA.FTZ R2, R184, c[0x0][0x2d0], -R103 ;  /* 0x0000b400b8027a23 */ /* 0x010fe40000010867 */
[C---:B------:R-:W-:Y:S07]  /*9ec0*/  FMUL.FTZ R25, R69.reuse, R141 ;  /* 0x0000008d45197220 */ /* 0x040fee0000410000 */
[----:B------:R3:W4:Y:S01]  /*9ed0*/  MUFU.EX2 R249, R2 ;  /* 0x0000000200f97308 */ /* 0x0007220000000800 */
[----:B------:R-:W-:Y:S02]  /*9ee0*/  FMUL.FTZ R61, R69, R177 ;  /* 0x000000b1453d7220 */ /* 0x000fe40000410000 */
[----:B-1----:R-:W-:Y:S01]  /*9ef0*/  FFMA.FTZ R3, R18, c[0x0][0x2d0], -R105 ;  /* 0x0000b40012037a23 */ /* 0x002fe20000010869 */
[----:B--2---:R-:W-:Y:S01]  /*9f00*/  F2FP.BF16.PACK_AB R77, R247, R222 ;  /* 0x000000def74d723e */ /* 0x004fe200000010ff */
[----:B------:R-:W-:Y:S01]  /*9f10*/  FMUL.FTZ R18, R72, R134 ;  /* 0x0000008648127220 */ /* 0x000fe20000410000 */
[----:B------:R-:W-:Y:S04]  /*9f20*/  MOV R134, R92 ;  /* 0x0000005c00867202 */ /* 0x000fe80000000f00 */
[----:B------:R1:W-:Y:S01]  /*9f30*/  MUFU.EX2 R251, R3 ;  /* 0x0000000300fb7308 */ /* 0x0003e20000000800 */
[--C-:B------:R-:W-:Y:S02]  /*9f40*/  FFMA.FTZ R92, R203, c[0x0][0x2d0], -R103.reuse ;  /* 0x0000b400cb5c7a23 */ /* 0x100fe40000010867 */
[--C-:B---3--:R-:W-:Y:S01]  /*9f50*/  FFMA.FTZ R2, R16, c[0x0][0x2d0], -R103.reuse ;  /* 0x0000b40010027a23 */ /* 0x108fe20000010867 */
[----:B----4-:R-:W-:Y:S01]  /*9f60*/  F2FP.BF16.PACK_AB R76, R249, R244 ;  /* 0x000000f4f94c723e */ /* 0x010fe200000010ff */
[----:B------:R-:W-:Y:S05]  /*9f70*/  FFMA.FTZ R16, R49, c[0x0][0x2d0], -R103 ;  /* 0x0000b40031107a23 */ /* 0x000fea0000010867 */
[----:B------:R2:W3:Y:S01]  /*9f80*/  MUFU.EX2 R250, R2 ;  /* 0x0000000200fa7308 */ /* 0x0004e20000000800 */
[----:B------:R-:W-:Y:S02]  /*9f90*/  FMUL.FTZ R49, R73, R165 ;  /* 0x000000a549317220 */ /* 0x000fe40000410000 */
[--C-:B-1----:R-:W-:Y:S07]  /*9fa0*/  FFMA.FTZ R3, R195, c[0x0][0x2d0], -R106.reuse ;  /* 0x0000b400c3037a23 */ /* 0x102fee000001086a */
[----:B------:R1:W-:Y:S01]  /*9fb0*/  MUFU.EX2 R221, R3 ;  /* 0x0000000300dd7308 */ /* 0x0003e20000000800 */
[----:B--2---:R-:W2:Y:S01]  /*9fc0*/  SHFL.BFLY PT, R2, R0, 0x1, 0x1f ;  /* 0x0c201f0000027f89 */ /* 0x004ea200000e0000 */
[----:B---3--:R-:W-:Y:S01]  /*9fd0*/  F2FP.BF16.PACK_AB R78, R186, R250 ;  /* 0x000000faba4e723e */ /* 0x008fe200000010ff */
[--C-:B-1----:R-:W-:Y:S01]  /*9fe0*/  FFMA.FTZ R3, R192, c[0x0][0x2d0], -R106.reuse ;  /* 0x0000b400c0037a23 */ /* 0x102fe2000001086a */
[----:B------:R-:W-:Y:S06]  /*9ff0*/  MOV R192, R46 ;  /* 0x0000002e00c07202 */ /* 0x000fec0000000f00 */
[----:B------:R1:W3:Y:S01]  /*a000*/  MUFU.EX2 R223, R3 ;  /* 0x0000000300df7308 */ /* 0x0002e20000000800 */
[----:B--2---:R-:W-:Y:S01]  /*a010*/  FMNMX.FTZ R2, R0, R2, !PT ;  /* 0x0000000200027209 */ /* 0x004fe20007810000 */
[----:B------:R-:W-:Y:S02]  /*a020*/  FFMA.FTZ R0, R19, c[0x0][0x2d0], -R105 ;  /* 0x0000b40013007a23 */ /* 0x000fe40000010869 */
[----:B------:R-:W-:Y:S01]  /*a030*/  FMUL.FTZ R19, R72, R135 ;  /* 0x0000008748137220 */ /* 0x000fe20000410000 */
[----:B------:R-:W-:Y:S05]  /*a040*/  MOV R135, R220 ;  /* 0x000000dc00877202 */ /* 0x000fea0000000f00 */
[----:B------:R2:W4:Y:S01]  /*a050*/  MUFU.EX2 R187, R0 ;  /* 0x0000000000bb7308 */ /* 0x0005220000000800 */
[----:B-1----:R-:W-:Y:S01]  /*a060*/  FFMA.FTZ R3, R12, c[0x0][0x2d0], -R106 ;  /* 0x0000b4000c037a23 */ /* 0x002fe2000001086a */
[----:B---3--:R-:W-:Y:S08]  /*a070*/  F2FP.BF16.PACK_AB R64, R223, R221 ;  /* 0x000000dddf40723e */ /* 0x008ff000000010ff */
[----:B------:R1:W-:Y:S01]  /*a080*/  MUFU.EX2 R248, R3 ;  /* 0x0000000300f87308 */ /* 0x0003e20000000800 */
[----:B--2---:R-:W-:Y:S01]  /*a090*/  FADD.FTZ R0, -R2, R118 ;  /* 0x0000007602007221 */ /* 0x004fe20000010100 */
[----:B----4-:R-:W-:Y:S02]  /*a0a0*/  F2FP.BF16.PACK_AB R79, R187, R251 ;  /* 0x000000fbbb4f723e */ /* 0x010fe400000010ff */
[----:B------:R-:W-:Y:S01]  /*a0b0*/  MOV R118, R80 ;  /* 0x0000005000767202 */ /* 0x000fe20000000f00 */
[----:B------:R-:W-:Y:S06]  /*a0c0*/  FMUL.FTZ R0, R0, c[0x0][0x2d0] ;  /* 0x0000b40000007a20 */ /* 0x000fec0000410000 */
[----:B------:R-:W2:Y:S01]  /*a0d0*/  MUFU.EX2 R0, R0 ;  /* 0x0000000000007308 */ /* 0x000ea20000000800 */
[----:B-1----:R-:W-:Y:S09]  /*a0e0*/  FFMA.FTZ R3, R13, c[0x0][0x2d0], -R106 ;  /* 0x0000b4000d037a23 */ /* 0x002ff2000001086a */
[----:B------:R1:W3:Y:S01]  /*a0f0*/  MUFU.EX2 R184, R3 ;  /* 0x0000000300b87308 */ /* 0x0002e20000000800 */
[C---:B--2---:R-:W-:Y:S01]  /*a100*/  FMUL.FTZ R46, R0.reuse, R162 ;  /* 0x000000a2002e7220 */ /* 0x044fe20000410000 */
[----:B------:R-:W-:Y:S01]  /*a110*/  MOV R162, R63 ;  /* 0x0000003f00a27202 */ /* 0x000fe20000000f00 */
[C---:B------:R-:W-:Y:S02]  /*a120*/  FMUL.FTZ R62, R0.reuse, R178 ;  /* 0x000000b2003e7220 */ /* 0x040fe40000410000 */
[----:B------:R-:W-:Y:S02]  /*a130*/  FMUL.FTZ R63, R0, R179 ;  /* 0x000000b3003f7220 */ /* 0x000fe40000410000 */
[----:B-1----:R-:W-:Y:S01]  /*a140*/  FMUL.FTZ R3, R2, c[0x0][0x2d0] ;  /* 0x0000b40002037a20 */ /* 0x002fe20000410000 */
[----:B---3--:R-:W-:Y:S03]  /*a150*/  F2FP.BF16.PACK_AB R66, R184, R248 ;  /* 0x000000f8b842723e */ /* 0x008fe600000010ff */
[--C-:B------:R-:W-:Y:S04]  /*a160*/  FFMA.FTZ R4, R194, c[0x0][0x2d0], -R3.reuse ;  /* 0x0000b400c2047a23 */ /* 0x100fe80000010803 */
[----:B------:R1:W-:Y:S02]  /*a170*/  MUFU.EX2 R189, R4 ;  /* 0x0000000400bd7308 */ /* 0x0003e40000000800 */
[--C-:B-1----:R-:W-:Y:S01]  /*a180*/  FFMA.FTZ R4, R193, c[0x0][0x2d0], -R3.reuse ;  /* 0x0000b400c1047a23 */ /* 0x102fe20000010803 */
[----:B------:R-:W-:Y:S07]  /*a190*/  MOV R193, R243 ;  /* 0x000000f300c17202 */ /* 0x000fee0000000f00 */
[----:B------:R1:W-:Y:S10]  /*a1a0*/  MUFU.EX2 R243, R44 ;  /* 0x0000002c00f37308 */ /* 0x0003f40000000800 */
[----:B------:R2:W3:Y:S01]  /*a1b0*/  MUFU.EX2 R190, R4 ;  /* 0x0000000400be7308 */ /* 0x0004e20000000800 */
[----:B-1----:R-:W-:Y:S01]  /*a1c0*/  FMUL.FTZ R44, R69, R160 ;  /* 0x000000a0452c7220 */ /* 0x002fe20000410000 */
[----:B------:R-:W-:Y:S04]  /*a1d0*/  MOV R160, R88 ;  /* 0x0000005800a07202 */ /* 0x000fe80000000f00 */
[----:B------:R-:W-:Y:S01]  /*a1e0*/  MOV R165, R160 ;  /* 0x000000a000a57202 */ /* 0x000fe20000000f00 */
[--C-:B--2---:R-:W-:Y:S01]  /*a1f0*/  FFMA.FTZ R4, R14, c[0x0][0x2d0], -R3.reuse ;  /* 0x0000b4000e047a23 */ /* 0x104fe20000010803 */
[----:B---3--:R-:W-:Y:S03]  /*a200*/  F2FP.BF16.PACK_AB R65, R190, R189 ;  /* 0x000000bdbe41723e */ /* 0x008fe600000010ff */
[----:B------:R1:W-:Y:S02]  /*a210*/  MUFU.EX2 R198, R4 ;  /* 0x0000000400c67308 */ /* 0x0003e40000000800 */
[----:B-1----:R-:W-:Y:S08]  /*a220*/  FFMA.FTZ R4, R15, c[0x0][0x2d0], -R3 ;  /* 0x0000b4000f047a23 */ /* 0x002ff00000010803 */
[----:B------:R1:W2:Y:S02]  /*a230*/  MUFU.EX2 R199, R4 ;  /* 0x0000000400c77308 */ /* 0x0002a40000000800 */
[----:B-1----:R-:W-:Y:S01]  /*a240*/  FFMA.FTZ R4, R33, c[0x0][0x2d0], -R103 ;  /* 0x0000b40021047a23 */ /* 0x002fe20000010867 */
[----:B--2---:R-:W-:Y:S07]  /*a250*/  F2FP.BF16.PACK_AB R67, R199, R198 ;  /* 0x000000c6c743723e */ /* 0x004fee00000010ff */
[----:B------:R1:W2:Y:S02]  /*a260*/  MUFU.EX2 R116, R4 ;  /* 0x0000000400747308 */ /* 0x0002a40000000800 */
[--C-:B-1----:R-:W-:Y:S01]  /*a270*/  FFMA.FTZ R4, R22, c[0x0][0x2d0], -R105.reuse ;  /* 0x0000b40016047a23 */ /* 0x102fe20000010869 */
[----:B--2---:R-:W-:Y:S02]  /*a280*/  MOV R141, R116 ;  /* 0x00000074008d7202 */ /* 0x004fe40000000f00 */
[----:B------:R-:W-:Y:S05]  /*a290*/  MOV R116, R58 ;  /* 0x0000003a00747202 */ /* 0x000fea0000000f00 */
[----:B------:R1:W-:Y:S01]  /*a2a0*/  MUFU.EX2 R82, R4 ;  /* 0x0000000400527308 */ /* 0x0003e20000000800 */
[----:B------:R-:W-:Y:S02]  /*a2b0*/  FMUL.FTZ R58, R0, R174 ;  /* 0x000000ae003a7220 */ /* 0x000fe40000410000 */
[----:B-1----:R-:W-:Y:S07]  /*a2c0*/  FFMA.FTZ R4, R23, c[0x0][0x2d0], -R105 ;  /* 0x0000b40017047a23 */ /* 0x002fee0000010869 */
[----:B------:R1:W2:Y:S02]  /*a2d0*/  MUFU.EX2 R94, R4 ;  /* 0x00000004005e7308 */ /* 0x0002a40000000800 */
[----:B-1----:R-:W-:Y:S05]  /*a2e0*/  @P1 SHF.R.S32.HI R4, RZ, 0x1f, R242 ;  /* 0x0000001fff041819 */ /* 0x002fea00000114f2 */
[----:B------:R-:W-:Y:S02]  /*a2f0*/  @P1 IMAD R6, R4, c[0x0][0x1e0], RZ ;  /* 0x0000780004061a24 */ /* 0x000fe400078e02ff */
[C---:B------:R-:W-:Y:S04]  /*a300*/  @P1 IMAD.WIDE.U32 R4, R242.reuse, c[0x0][0x1e0], RZ ;  /* 0x00007800f2041a25 */ /* 0x040fe800078e00ff */
[----:B------:R-:W-:Y:S01]  /*a310*/  @P1 IMAD R8, R242, c[0x0][0x1e4], R6 ;  /* 0x00007900f2081a24 */ /* 0x000fe200078e0206 */
[----:B------:R-:W-:Y:S02]  /*a320*/  @P1 MOV R6, R38 ;  /* 0x0000002600061202 */ /* 0x000fe40000000f00 */
[----:B------:R-:W-:Y:S02]  /*a330*/  MOV R38, c[0x0][0x1e0] ;  /* 0x0000780000267a02 */ /* 0x000fe40000000f00 */
[----:B------:R-:W-:Y:S01]  /*a340*/  @P1 IADD3 R5, R5, R8, RZ ;  /* 0x0000000805051210 */ /* 0x000fe20007ffe0ff */
[----:B------:R-:W-:Y:S01]  /*a350*/  @P1 IMAD.WIDE.U32 R6, R4, 0x70, R6 ;  /* 0x0000007004061825 */ /* 0x000fe200078e0006 */
[C---:B------:R-:W-:Y:S02]  /*a360*/  @P1 SHF.L.U32 R15, R38.reuse, 0x5, RZ ;  /* 0x00000005260f1819 */ /* 0x040fe400000006ff */
[----:B------:R-:W-:Y:S01]  /*a370*/  @P1 SHF.L.U64.HI R14, R38, 0x5, R39 ;  /* 0x00000005260e1819 */ /* 0x000fe20000010227 */
[----:B------:R-:W-:Y:S01]  /*a380*/  @P1 IMAD R5, R5, 0x70, RZ ;  /* 0x0000007005051824 */ /* 0x000fe200078e02ff */
[----:B------:R-:W-:Y:S01]  /*a390*/  @P1 LEA R4, P3, R6, c[0x0][0x1c8], 0x1 ;  /* 0x0000720006041a11 */ /* 0x000fe200078608ff */
[--C-:B------:R-:W-:Y:S02]  /*a3a0*/  FFMA.FTZ R8, R24, c[0x0][0x2d0], -R106.reuse ;  /* 0x0000b40018087a23 */ /* 0x100fe4000001086a */
[----:B------:R-:W-:Y:S01]  /*a3b0*/  FFMA.FTZ R24, R201, c[0x0][0x2d0], -R105 ;  /* 0x0000b400c9187a23 */ /* 0x000fe20000010869 */
[----:B------:R-:W-:Y:S01]  /*a3c0*/  @P1 IADD3 R5, R7, R5, RZ ;  /* 0x0000000507051210 */ /* 0x000fe20007ffe0ff */
[----:B------:R1:W-:Y:S01]  /*a3d0*/  MUFU.EX2 R32, R8 ;  /* 0x0000000800207308 */ /* 0x0003e20000000800 */
[----:B------:R-:W-:Y:S02]  /*a3e0*/  MOV R201, R252 ;  /* 0x000000fc00c97202 */ /* 0x000fe40000000f00 */
[----:B------:R-:W-:Y:S01]  /*a3f0*/  @P1 LEA.HI.X R5, R6, c[0x0][0x1cc], R5, 0x1, P3 ;  /* 0x0000730006051a11 */ /* 0x000fe200018f0c05 */
[--C-:B------:R-:W-:Y:S02]  /*a400*/  FFMA.FTZ R6, R28, c[0x0][0x2d0], -R106.reuse ;  /* 0x0000b4001c067a23 */ /* 0x100fe4000001086a */
[----:B------:R-:W-:Y:S02]  /*a410*/  FFMA.FTZ R28, R50, c[0x0][0x2d0], -R105 ;  /* 0x0000b400321c7a23 */ /* 0x000fe40000010869 */
[----:B------:R3:W-:Y:S01]  /*a420*/  @P1 LDGSTS.E.BYPASS.LTC128B.128 [R241+0x3900], [R4.64], !P0 ;  /* 0x0390000004f11fae */ /* 0x0007e2000c101d48 */
[----:B------:R-:W-:Y:S01]  /*a430*/  FMUL.FTZ R50, R72, R166 ;  /* 0x000000a648327220 */ /* 0x000fe20000410000 */
[----:B------:R4:W-:Y:S01]  /*a440*/  MUFU.EX2 R35, R6 ;  /* 0x0000000600237308 */ /* 0x0009e20000000800 */
[-C--:B-1----:R-:W-:Y:S04]  /*a450*/  @P1 IADD3 R8, P2, R4, R15.reuse, RZ ;  /* 0x0000000f04081210 */ /* 0x082fe80007f5e0ff */
[-C--:B------:R-:W-:Y:S02]  /*a460*/  @P1 IADD3.X R9, R5, R14.reuse, RZ, P2, !PT ;  /* 0x0000000e05091210 */ /* 0x080fe400017fe4ff */
[-C--:B------:R-:W-:Y:S03]  /*a470*/  @P1 IADD3 R12, P4, R8, R15.reuse, RZ ;  /* 0x0000000f080c1210 */ /* 0x080fe60007f9e0ff */
[----:B------:R1:W-:Y:S01]  /*a480*/  @P1 LDGSTS.E.BYPASS.LTC128B.128 [R241+0x4100], [R8.64], !P0 ;  /* 0x0410000008f11fae */ /* 0x0003e2000c101d48 */
[-C--:B------:R-:W-:Y:S01]  /*a490*/  @P1 IADD3.X R13, R9, R14.reuse, RZ, P4, !PT ;  /* 0x0000000e090d1210 */ /* 0x080fe200027fe4ff */
[--C-:B---3--:R-:W-:Y:S01]  /*a4a0*/  FFMA.FTZ R4, R29, c[0x0][0x2d0], -R106.reuse ;  /* 0x0000b4001d047a23 */ /* 0x108fe2000001086a */
[----:B------:R-:W-:Y:S01]  /*a4b0*/  @P1 IADD3 R10, P3, R12, R15, RZ ;  /* 0x0000000f0c0a1210 */ /* 0x000fe20007f7e0ff */
[----:B------:R-:W-:Y:S02]  /*a4c0*/  FMUL.FTZ R29, R69, R145 ;  /* 0x00000091451d7220 */ /* 0x000fe40000410000 */
[----:B------:R3:W2:Y:S01]  /*a4d0*/  MUFU.EX2 R33, R4 ;  /* 0x0000000400217308 */ /* 0x0006a20000000800 */
[-C--:B------:R-:W-:Y:S01]  /*a4e0*/  @P1 IADD3.X R11, R13, R14.reuse, RZ, P3, !PT ;  /* 0x0000000e0d0b1210 */ /* 0x080fe20001ffe4ff */
[----:B------:R2:W-:Y:S01]  /*a4f0*/  @P1 LDGSTS.E.BYPASS.LTC128B.128 [R241+0x4900], [R12.64], !P0 ;  /* 0x049000000cf11fae */ /* 0x0005e2000c101d48 */
[-C--:B----4-:R-:W-:Y:S04]  /*a500*/  @P1 IADD3 R6, P2, R10, R15.reuse, RZ ;  /* 0x0000000f0a061210 */ /* 0x090fe80007f5e0ff */
[----:B------:R-:W-:Y:S03]  /*a510*/  @P1 IADD3.X R7, R11, R14, RZ, P2, !PT ;  /* 0x0000000e0b071210 */ /* 0x000fe600017fe4ff */
[----:B------:R4:W-:Y:S08]  /*a520*/  @P1 LDGSTS.E.BYPASS.LTC128B.128 [R241+0x5100], [R10.64], !P0 ;  /* 0x051000000af11fae */ /* 0x0009f0000c101d48 */
[----:B------:R4:W-:Y:S01]  /*a530*/  @P1 LDGSTS.E.BYPASS.LTC128B.128 [R241+0x5900], [R6.64], !P0 ;  /* 0x0590000006f11fae */ /* 0x0009e2000c101d48 */
[----:B-1----:R-:W-:Y:S02]  /*a540*/  FFMA.FTZ R9, R26, c[0x0][0x2d0], -R3 ;  /* 0x0000b4001a097a23 */ /* 0x002fe40000010803 */
[----:B------:R-:W-:Y:S01]  /*a550*/  FMUL.FTZ R26, R0, R142 ;  /* 0x0000008e001a7220 */ /* 0x000fe20000410000 */
[----:B---3--:R-:W-:Y:S01]  /*a560*/  @P1 IADD3 R4, P3, R6, R15, RZ ;  /* 0x0000000f06041210 */ /* 0x008fe20007f7e0ff */
[----:B------:R1:W-:Y:S01]  /*a570*/  MUFU.EX2 R195, R9 ;  /* 0x0000000900c37308 */ /* 0x0003e20000000800 */
[----:B------:R-:W-:Y:S02]  /*a580*/  MOV R142, R91 ;  /* 0x0000005b008e7202 */ /* 0x000fe40000000f00 */
[----:B------:R-:W-:Y:S01]  /*a590*/  @P1 IADD3.X R5, R7, R14, RZ, P3, !PT ;  /* 0x0000000e07051210 */ /* 0x000fe20001ffe4ff */
[----:B--2---:R-:W-:Y:S01]  /*a5a0*/  FFMA.FTZ R12, R48, c[0x0][0x2d0], -R103 ;  /* 0x0000b400300c7a23 */ /* 0x004fe20000010867 */
[----:B------:R-:W-:Y:S01]  /*a5b0*/  @P1 IADD3 R8, P2, R4, R15, RZ ;  /* 0x0000000f04081210 */ /* 0x000fe20007f5e0ff */
[----:B------:R-:W-:Y:S01]  /*a5c0*/  FMUL.FTZ R13, R69, R129 ;  /* 0x00000081450d7220 */ /* 0x000fe20000410000 */
[----:B------:R-:W-:Y:S01]  /*a5d0*/  MOV R129, R94 ;  /* 0x0000005e00817202 */ /* 0x000fe20000000f00 */
[----:B------:R2:W-:Y:S01]  /*a5e0*/  @P1 LDGSTS.E.BYPASS.LTC128B.128 [R241+0x6100], [R4.64], !P0 ;  /* 0x0610000004f11fae */ /* 0x0005e2000c101d48 */
[C---:B------:R-:W-:Y:S01]  /*a5f0*/  FMUL.FTZ R15, R0.reuse, R131 ;  /* 0x00000083000f7220 */ /* 0x040fe20000410000 */
[----:B------:R-:W-:Y:S01]  /*a600*/  MOV R131, R83 ;  /* 0x0000005300837202 */ /* 0x000fe20000000f00 */
[--C-:B------:R-:W-:Y:S02]  /*a610*/  FFMA.FTZ R48, R45, c[0x0][0x2d0], -R106.reuse ;  /* 0x0000b4002d307a23 */ /* 0x100fe4000001086a */
[C---:B----4-:R-:W-:Y:S01]  /*a620*/  FMUL.FTZ R10, R0.reuse, R122 ;  /* 0x0000007a000a7220 */ /* 0x050fe20000410000 */
[----:B------:R-:W-:Y:S01]  /*a630*/  MOV R122, R95 ;  /* 0x0000005f007a7202 */ /* 0x000fe20000000f00 */
[----:B------:R-:W-:Y:S01]  /*a640*/  FMUL.FTZ R11, R0, R123 ;  /* 0x0000007b000b7220 */ /* 0x000fe20000410000 */
[----:B------:R-:W-:Y:S01]  /*a650*/  MOV R123, R34 ;  /* 0x00000022007b7202 */ /* 0x000fe20000000f00 */
[C---:B------:R-:W-:Y:S01]  /*a660*/  FMUL.FTZ R34, R72.reuse, R150 ;  /* 0x0000009648227220 */ /* 0x040fe20000410000 */
[----:B------:R-:W-:Y:S01]  /*a670*/  MOV R150, R218 ;  /* 0x000000da00967202 */ /* 0x000fe20000000f00 */
[----:B------:R-:W-:Y:S01]  /*a680*/  FMUL.FTZ R45, R69, R161 ;  /* 0x000000a1452d7220 */ /* 0x000fe20000410000 */
[----:B------:R-:W-:Y:S01]  /*a690*/  MOV R161, R85 ;  /* 0x0000005500a17202 */ /* 0x000fe20000000f00 */
[--C-:B------:R-:W-:Y:S02]  /*a6a0*/  FFMA.FTZ R6, R27, c[0x0][0x2d0], -R3.reuse ;  /* 0x0000b4001b067a23 */ /* 0x100fe40000010803 */
[----:B------:R-:W-:Y:S01]  /*a6b0*/  FMUL.FTZ R7, R72, R127 ;  /* 0x0000007f48077220 */ /* 0x000fe20000410000 */
[----:B-1----:R-:W-:Y:S01]  /*a6c0*/  @P1 IADD3.X R9, R5, R14, RZ, P2, !PT ;  /* 0x0000000e05091210 */ /* 0x002fe200017fe4ff */
[----:B------:R1:W-:Y:S01]  /*a6d0*/  MUFU.EX2 R194, R6 ;  /* 0x0000000600c27308 */ /* 0x0003e20000000800 */
[C---:B------:R-:W-:Y:S01]  /*a6e0*/  FMUL.FTZ R14, R0.reuse, R130 ;  /* 0x00000082000e7220 */ /* 0x040fe20000410000 */
[----:B------:R-:W-:Y:S01]  /*a6f0*/  MOV R130, R33 ;  /* 0x0000002100827202 */ /* 0x000fe20000000f00 */
[C---:B------:R-:W-:Y:S01]  /*a700*/  FMUL.FTZ R27, R0.reuse, R143 ;  /* 0x0000008f001b7220 */ /* 0x040fe20000410000 */
[----:B------:R3:W-:Y:S01]  /*a710*/  @P1 LDGSTS.E.BYPASS.LTC128B.128 [R241+0x6900], [R8.64], !P0 ;  /* 0x0690000008f11fae */ /* 0x0007e2000c101d48 */
[C---:B------:R-:W-:Y:S01]  /*a720*/  FMUL.FTZ R33, R73.reuse, R149 ;  /* 0x0000009549217220 */ /* 0x040fe20000410000 */
[----:B------:R-:W-:Y:S01]  /*a730*/  MOV R143, R43 ;  /* 0x0000002b008f7202 */ /* 0x000fe20000000f00 */
[----:B------:R-:W-:Y:S01]  /*a740*/  FMUL.FTZ R43, R0, R159 ;  /* 0x0000009f002b7220 */ /* 0x000fe20000410000 */
[----:B------:R-:W-:Y:S01]  /*a750*/  MOV R149, R86 ;  /* 0x0000005600957202 */ /* 0x000fe20000000f00 */
[--C-:B--2---:R-:W-:Y:S01]  /*a760*/  FFMA.FTZ R4, R30, c[0x0][0x2d0], -R3.reuse ;  /* 0x0000b4001e047a23 */ /* 0x104fe20000010803 */
[----:B------:R2:W-:Y:S02]  /*a770*/  MUFU.EX2 R127, R24 ;  /* 0x00000018007f7308 */ /* 0x0005e40000000800 */
[----:B------:R-:W4:Y:S01]  /*a780*/  LDSM.16.MT88.4 R20, [R224+0x100] ;  /* 0x00010000e014783b */ /* 0x000f220000004200 */
[----:B------:R-:W-:Y:S01]  /*a790*/  FMUL.FTZ R5, R73, R125 ;  /* 0x0000007d49057220 */ /* 0x000fe20000410000 */
[----:B------:R-:W-:Y:S01]  /*a7a0*/  MOV R125, R35 ;  /* 0x00000023007d7202 */ /* 0x000fe20000000f00 */
[----:B------:R-:W-:Y:S01]  /*a7b0*/  FMUL.FTZ R30, R0, R146 ;  /* 0x00000092001e7220 */ /* 0x000fe20000410000 */
[----:B------:R-:W-:Y:S01]  /*a7c0*/  MOV R159, R90 ;  /* 0x0000005a009f7202 */ /* 0x000fe20000000f00 */
[----:B------:R-:W-:Y:S01]  /*a7d0*/  FMUL.FTZ R35, R72, R151 ;  /* 0x0000009748237220 */ /* 0x000fe20000410000 */
[----:B------:R-:W-:Y:S01]  /*a7e0*/  MOV R151, R59 ;  /* 0x0000003b00977202 */ /* 0x000fe20000000f00 */
[----:B------:R-:W-:Y:S01]  /*a7f0*/  FMUL.FTZ R59, R0, R175 ;  /* 0x000000af003b7220 */ /* 0x000fe20000410000 */
[----:B------:R-:W-:Y:S01]  /*a800*/  LDSM.16.MT88.4 R52, [R225+0x100] ;  /* 0x00010000e134783b */ /* 0x000fe20000004200 */
[----:B------:R4:W-:Y:S01]  /*a810*/  MUFU.EX2 R196, R4 ;  /* 0x0000000400c47308 */ /* 0x0009e20000000800 */
[----:B------:R-:W-:Y:S01]  /*a820*/  MOV R166, R161 ;  /* 0x000000a100a67202 */ /* 0x000fe20000000f00 */
[----:B-1----:R-:W-:Y:S01]  /*a830*/  FMUL.FTZ R6, R72, R126 ;  /* 0x0000007e48067220 */ /* 0x002fe20000410000 */
[----:B------:R-:W-:Y:S02]  /*a840*/  MOV R126, R214 ;  /* 0x000000d6007e7202 */ /* 0x000fe40000000f00 */
[----:B------:R-:W-:Y:S02]  /*a850*/  MOV R161, R118 ;  /* 0x0000007600a17202 */ /* 0x000fe40000000f00 */
[----:B------:R-:W0:Y:S01]  /*a860*/  LDGDEPBAR ;  /* 0x00000000000079af */ /* 0x000e220000000000 */
[----:B------:R-:W-:Y:S01]  /*a870*/  MOV R118, R215 ;  /* 0x000000d700767202 */ /* 0x000fe20000000f00 */
[C---:B---3--:R-:W-:Y:S02]  /*a880*/  FMUL.FTZ R8, R69.reuse, R120 ;  /* 0x0000007845087220 */ /* 0x048fe40000410000 */
[C---:B------:R-:W-:Y:S01]  /*a890*/  FMUL.FTZ R9, R69.reuse, R121 ;  /* 0x0000007945097220 */ /* 0x040fe20000410000 */
[----:B------:R1:W-:Y:S01]  /*a8a0*/  MUFU.EX2 R120, R12 ;  /* 0x0000000c00787308 */ /* 0x0003e20000000800 */
[----:B--2---:R-:W-:Y:S01]  /*a8b0*/  FMUL.FTZ R24, R69, R140 ;  /* 0x0000008c45187220 */ /* 0x004fe20000410000 */
[----:B------:R-:W-:Y:S02]  /*a8c0*/  MOV R140, R117 ;  /* 0x00000075008c7202 */ /* 0x000fe40000000f00 */
[----:B------:R-:W-:Y:S06]  /*a8d0*/  MOV R117, R217 ;  /* 0x000000d900757202 */ /* 0x000fec0000000f00 */
[----:B------:R2:W-:Y:S01]  /*a8e0*/  MUFU.EX2 R121, R28 ;  /* 0x0000001c00797308 */ /* 0x0005e20000000800 */
[----:B----4-:R-:W-:Y:S02]  /*a8f0*/  FFMA.FTZ R4, R31, c[0x0][0x2d0], -R3 ;  /* 0x0000b4001f047a23 */ /* 0x010fe40000010803 */
[----:B------:R-:W-:Y:S07]  /*a900*/  FMUL.FTZ R31, R0, R147 ;  /* 0x00000093001f7220 */ /* 0x000fee0000410000 */
[----:B------:R3:W-:Y:S01]  /*a910*/  MUFU.EX2 R197, R4 ;  /* 0x0000000400c57308 */ /* 0x0007e20000000800 */
[C---:B-1----:R-:W-:Y:S09]  /*a920*/  FMUL.FTZ R12, R69.reuse, R128 ;  /* 0x00000080450c7220 */ /* 0x042ff20000410000 */
[----:B------:R-:W-:Y:S01]  /*a930*/  MUFU.EX2 R217, R92 ;  /* 0x0000005c00d97308 */ /* 0x000fe20000000800 */
[----:B--2---:R-:W-:Y:S02]  /*a940*/  FMUL.FTZ R28, R69, R144 ;  /* 0x00000090451c7220 */ /* 0x004fe40000410000 */
[--C-:B---3--:R-:W-:Y:S07]  /*a950*/  FFMA.FTZ R4, R36, c[0x0][0x2d0], -R103.reuse ;  /* 0x0000b40024047a23 */ /* 0x108fee0000010867 */
[----:B------:R1:W2:Y:S02]  /*a960*/  MUFU.EX2 R57, R4 ;  /* 0x0000000400397308 */ /* 0x0002a40000000800 */
[----:B-1----:R-:W-:Y:S01]  /*a970*/  FFMA.FTZ R4, R37, c[0x0][0x2d0], -R103 ;  /* 0x0000b40025047a23 */ /* 0x002fe20000010867 */
[----:B--2---:R-:W-:Y:S01]  /*a980*/  MOV R128, R57 ;  /* 0x0000003900807202 */ /* 0x004fe20000000f00 */
[----:B------:R-:W1:Y:S01]  /*a990*/  LDSM.16.MT88.4 R36, [R227+0x100] ;  /* 0x00010000e324783b */ /* 0x000e620000004200 */
[----:B------:R-:W-:Y:S05]  /*a9a0*/  FMUL.FTZ R57, R69, R173 ;  /* 0x000000ad45397220 */ /* 0x000fea0000410000 */
[----:B------:R2:W3:Y:S02]  /*a9b0*/  MUFU.EX2 R47, R4 ;  /* 0x00000004002f7308 */ /* 0x0004e40000000800 */
[C---:B--2---:R-:W-:Y:S01]  /*a9c0*/  FMUL.FTZ R4, R73.reuse, R124 ;  /* 0x0000007c49047220 */ /* 0x044fe20000410000 */
[----:B---3--:R-:W-:Y:S01]  /*a9d0*/  MOV R146, R47 ;  /* 0x0000002f00927202 */ /* 0x008fe20000000f00 */
[----:B------:R-:W-:Y:S06]  /*a9e0*/  FMUL.FTZ R47, R0, R163 ;  /* 0x000000a3002f7220 */ /* 0x000fec0000410000 */
[----:B------:R2:W-:Y:S01]  /*a9f0*/  MUFU.EX2 R124, R16 ;  /* 0x00000010007c7308 */ /* 0x0005e20000000800 */
[----:B------:R-:W-:Y:S01]  /*aa00*/  MOV R163, R245 ;  /* 0x000000f500a37202 */ /* 0x000fe20000000f00 */
[-C--:B------:R-:W-:Y:S08]  /*aa10*/  HMMA.16816.F32.BF16 R4, R76, R20.reuse, R4 ;  /* 0x000000144c04723c */ /* 0x080ff00000041804 */
[----:B------:R3:W-:Y:S01]  /*aa20*/  MUFU.EX2 R245, R48 ;  /* 0x0000003000f57308 */ /* 0x0007e20000000800 */
[C---:B------:R-:W-:Y:S07]  /*aa30*/  HMMA.16816.F32.BF16 R8, R64.reuse, R20, R8 ;  /* 0x000000144008723c */ /* 0x040fee0000041808 */
[----:B------:R-:W-:Y:S01]  /*aa40*/  FFMA.FTZ R20, R200, c[0x0][0x2d0], -R105 ;  /* 0x0000b400c8147a23 */ /* 0x000fe20000010869 */
[-C--:B------:R-:W-:Y:S03]  /*aa50*/  HMMA.16816.F32.BF16 R12, R64, R22.reuse, R12 ;  /* 0x00000016400c723c */ /* 0x080fe6000004180c */
[----:B------:R4:W1:Y:S01]  /*aa60*/  MUFU.EX2 R56, R20 ;  /* 0x0000001400387308 */ /* 0x0008620000000800 */
[C---:B--2---:R-:W-:Y:S01]  /*aa70*/  FMUL.FTZ R16, R73.reuse, R132 ;  /* 0x0000008449107220 */ /* 0x044fe20000410000 */
[----:B------:R-:W-:Y:S01]  /*aa80*/  MOV R132, R84 ;  /* 0x0000005400847202 */ /* 0x000fe20000000f00 */
[C---:B------:R-:W-:Y:S01]  /*aa90*/  FMUL.FTZ R21, R73.reuse, R137 ;  /* 0x0000008949157220 */ /* 0x040fe20000410000 */
[----:B------:R-:W-:Y:S02]  /*aaa0*/  MOV R137, R82 ;  /* 0x0000005200897202 */ /* 0x000fe40000000f00 */
[----:B------:R-:W-:Y:S02]  /*aab0*/  MOV R200, R219 ;  /* 0x000000db00c87202 */ /* 0x000fe40000000f00 */
[C---:B------:R-:W-:Y:S04]  /*aac0*/  HMMA.16816.F32.BF16 R16, R76.reuse, R22, R16 ;  /* 0x000000164c10723c */ /* 0x040fe80000041810 */
[----:B---3--:R-:W-:Y:S01]  /*aad0*/  FMUL.FTZ R48, R73, R164 ;  /* 0x000000a449307220 */ /* 0x008fe20000410000 */
[----:B------:R-:W-:Y:S02]  /*aae0*/  MOV R164, R159 ;  /* 0x0000009f00a47202 */ /* 0x000fe40000000f00 */
[C---:B------:R-:W-:Y:S01]  /*aaf0*/  FMUL.FTZ R22, R72.reuse, R138 ;  /* 0x0000008a48167220 */ /* 0x040fe20000410000 */
[----:B------:R-:W-:Y:S01]  /*ab00*/  MOV R138, R81 ;  /* 0x00000051008a7202 */ /* 0x000fe20000000f00 */
[C---:B------:R-:W-:Y:S01]  /*ab10*/  FMUL.FTZ R23, R72.reuse, R139 ;  /* 0x0000008b48177220 */ /* 0x040fe20000410000 */
[----:B------:R-:W2:Y:S02]  /*ab20*/  LDSM.16.MT88.4 R80, [R226+0x100] ;  /* 0x00010000e250783b */ /* 0x000ea40000004200 */
[----:B------:R-:W-:Y:S01]  /*ab30*/  MOV R139, R60 ;  /* 0x0000003c008b7202 */ /* 0x000fe20000000f00 */
[----:B------:R-:W-:Y:S02]  /*ab40*/  FFMA.FTZ R60, R207, c[0x0][0x2d0], -R3 ;  /* 0x0000b400cf3c7a23 */ /* 0x000fe40000010803 */
[----:B----4-:R-:W-:Y:S01]  /*ab50*/  FMUL.FTZ R20, R73, R136 ;  /* 0x0000008849147220 */ /* 0x010fe20000410000 */
[----:B------:R-:W-:Y:S01]  /*ab60*/  MOV R136, R32 ;  /* 0x0000002000887202 */ /* 0x000fe20000000f00 */
[----:B------:R-:W-:Y:S01]  /*ab70*/  FFMA.FTZ R32, R51, c[0x0][0x2d0], -R105 ;  /* 0x0000b40033207a23 */ /* 0x000fe20000010869 */
[----:B-1----:R-:W-:Y:S01]  /*ab80*/  MOV R147, R56 ;  /* 0x0000003800937202 */ /* 0x002fe20000000f00 */
[--C-:B------:R-:W-:Y:S02]  /*ab90*/  FFMA.FTZ R56, R205, c[0x0][0x2d0], -R3.reuse ;  /* 0x0000b400cd387a23 */ /* 0x100fe40000010803 */
[----:B------:R1:W3:Y:S01]  /*aba0*/  MUFU.EX2 R252, R32 ;  /* 0x0000002000fc7308 */ /* 0x0002e20000000800 */
[-C--:B------:R-:W-:Y:S03]  /*abb0*/  HMMA.16816.F32.BF16 R20, R76, R36.reuse, R20 ;  /* 0x000000244c14723c */ /* 0x080fe60000041814 */
[----:B------:R-:W-:Y:S01]  /*abc0*/  FMUL.FTZ R51, R72, R167 ;  /* 0x000000a748337220 */ /* 0x000fe20000410000 */
[----:B------:R-:W-:Y:S02]  /*abd0*/  MOV R167, R162 ;  /* 0x000000a200a77202 */ /* 0x000fe40000000f00 */
[----:B------:R-:W-:Y:S02]  /*abe0*/  MOV R162, R240 ;  /* 0x000000f000a27202 */ /* 0x000fe40000000f00 */
[C---:B------:R-:W-:Y:S01]  /*abf0*/  HMMA.16816.F32.BF16 R24, R64.reuse, R36, R24 ;  /* 0x000000244018723c */ /* 0x040fe20000041818 */
[----:B------:R4:W5:Y:S06]  /*ac00*/  LDL.LU R240, [R1+0x68] ;  /* 0x0000680001f07983 */ /* 0x00096c0000300800 */
[--C-:B------:R-:W-:Y:S01]  /*ac10*/  FFMA.FTZ R36, R40, c[0x0][0x2d0], -R106.reuse ;  /* 0x0000b40028247a23 */ /* 0x100fe2000001086a */
[-C--:B------:R-:W-:Y:S03]  /*ac20*/  HMMA.16816.F32.BF16 R28, R64, R38.reuse, R28 ;  /* 0x00000026401c723c */ /* 0x080fe6000004181c */
[----:B------:R2:W-:Y:S01]  /*ac30*/  MUFU.EX2 R145, R36 ;  /* 0x0000002400917308 */ /* 0x0005e20000000800 */
[--C-:B------:R-:W-:Y:S02]  /*ac40*/  FFMA.FTZ R40, R41, c[0x0][0x2d0], -R106.reuse ;  /* 0x0000b40029287a23 */ /* 0x100fe4000001086a */
[C---:B------:R-:W-:Y:S02]  /*ac50*/  FMUL.FTZ R37, R73.reuse, R153 ;  /* 0x0000009949257220 */ /* 0x040fe40000410000 */
[----:B-1----:R-:W-:Y:S01]  /*ac60*/  FMUL.FTZ R32, R73, R148 ;  /* 0x0000009449207220 */ /* 0x002fe20000410000 */
[----:B------:R-:W-:Y:S02]  /*ac70*/  MOV R148, R89 ;  /* 0x0000005900947202 */ /* 0x000fe40000000f00 */
[----:B------:R-:W-:Y:S01]  /*ac80*/  LDSM.16.MT88.4 R88, [R227+0x900] ;  /* 0x00090000e358783b */ /* 0x000fe20000004200 */
[----:B------:R-:W-:Y:S01]  /*ac90*/  FMUL.FTZ R41, R69, R157 ;  /* 0x0000009d45297220 */ /* 0x000fe20000410000 */
[----:B------:R-:W-:Y:S01]  /*aca0*/  MOV R157, R87 ;  /* 0x00000057009d7202 */ /* 0x000fe20000000f00 */
[----:B------:R1:W-:Y:S01]  /*acb0*/  MUFU.EX2 R153, R60 ;  /* 0x0000003c00997308 */ /* 0x0003e20000000800 */
[C---:B------:R-:W-:Y:S04]  /*acc0*/  HMMA.16816.F32.BF16 R32, R76.reuse, R38, R32 ;  /* 0x000000264c20723c */ /* 0x040fe80000041820 */
[----:B------:R-:W3:Y:S03]  /*acd0*/  LDSM.16.MT88.4 R84, [R224+0x900] ;  /* 0x00090000e054783b */ /* 0x000ee60000004200 */
[C---:B------:R-:W-:Y:S01]  /*ace0*/  FMUL.FTZ R39, R72.reuse, R155 ;  /* 0x0000009b48277220 */ /* 0x040fe20000410000 */
[----:B------:R-:W-:Y:S01]  /*acf0*/  MOV R155, R246 ;  /* 0x000000f6009b7202 */ /* 0x000fe20000000f00 */
[----:B------:R-:W-:Y:S01]  /*ad00*/  FMUL.FTZ R38, R72, R154 ;  /* 0x0000009a48267220 */ /* 0x000fe20000410000 */
[----:B------:R4:W-:Y:S02]  /*ad10*/  MUFU.EX2 R246, R40 ;  /* 0x0000002800f67308 */ /* 0x0009e40000000800 */
[----:B--2---:R-:W-:Y:S07]  /*ad20*/  FMUL.FTZ R36, R73, R152 ;  /* 0x0000009849247220 */ /* 0x004fee0000410000 */
[-C--:B------:R-:W-:Y:S01]  /*ad30*/  HMMA.16816.F32.BF16 R36, R76, R52.reuse, R36 ;  /* 0x000000344c24723c */ /* 0x080fe20000041824 */
[----:B------:R2:W-:Y:S02]  /*ad40*/  MUFU.EX2 R154, R56 ;  /* 0x00000038009a7308 */ /* 0x0005e40000000800 */
[C---:B-1----:R-:W-:Y:S02]  /*ad50*/  FMUL.FTZ R60, R69.reuse, R176 ;  /* 0x000000b0453c7220 */ /* 0x042fe40000410000 */
[C---:B----4-:R-:W-:Y:S01]  /*ad60*/  FMUL.FTZ R40, R69.reuse, R156 ;  /* 0x0000009c45287220 */ /* 0x050fe20000410000 */
[----:B------:R-:W-:Y:S01]  /*ad70*/  MOV R156, R42 ;  /* 0x0000002a009c7202 */ /* 0x000fe20000000f00 */
[----:B------:R-:W-:Y:S01]  /*ad80*/  FMUL.FTZ R42, R0, R158 ;  /* 0x0000009e002a7220 */ /* 0x000fe20000410000 */
[----:B------:R-:W-:Y:S02]  /*ad90*/  MOV R158, R93 ;  /* 0x0000005d009e7202 */ /* 0x000fe40000000f00 */
[----:B------:R-:W1:Y:S02]  /*ada0*/  LDSM.16.MT88.4 R92, [R225+0x900] ;  /* 0x00090000e15c783b */ /* 0x000e640000004200 */
[----:B------:R-:W-:Y:S02]  /*adb0*/  MOV R160, R156 ;  /* 0x0000009c00a07202 */ /* 0x000fe40000000f00 */
[----:B------:R-:W-:Y:S01]  /*adc0*/  MOV R156, R155 ;  /* 0x0000009b009c7202 */ /* 0x000fe20000000f00 */
[C---:B------:R-:W-:Y:S04]  /*add0*/  HMMA.16816.F32.BF16 R40, R64.reuse, R52, R40 ;  /* 0x000000344028723c */ /* 0x040fe80000041828 */
[----:B------:R-:W-:Y:S01]  /*ade0*/  MOV R155, R234 ;  /* 0x000000ea009b7202 */ /* 0x000fe20000000f00 */
[----:B--2---:R-:W-:Y:S02]  /*adf0*/  FMUL.FTZ R56, R69, R172 ;  /* 0x000000ac45387220 */ /* 0x004fe40000410000 */
[--C-:B------:R-:W-:Y:S01]  /*ae00*/  FFMA.FTZ R52, R204, c[0x0][0x2d0], -R3.reuse ;  /* 0x0000b400cc347a23 */ /* 0x100fe20000010803 */
[-C--:B------:R-:W-:Y:S03]  /*ae10*/  HMMA.16816.F32.BF16 R44, R64, R54.reuse, R44 ;  /* 0x00000036402c723c */ /* 0x080fe6000004182c */
[----:B------:R2:W4:Y:S01]  /*ae20*/  MUFU.EX2 R144, R52 ;  /* 0x0000003400907308 */ /* 0x0005220000000800 */
[C---:B------:R-:W-:Y:S01]  /*ae30*/  FMUL.FTZ R53, R73.reuse, R169 ;  /* 0x000000a949357220 */ /* 0x040fe20000410000 */
[----:B------:R-:W-:Y:S02]  /*ae40*/  MOV R204, R166 ;  /* 0x000000a600cc7202 */ /* 0x000fe40000000f00 */
[----:B------:R-:W-:Y:S01]  /*ae50*/  MOV R166, R164 ;  /* 0x000000a400a67202 */ /* 0x000fe20000000f00 */
[C---:B------:R-:W-:Y:S04]  /*ae60*/  HMMA.16816.F32.BF16 R48, R76.reuse, R54, R48 ;  /* 0x000000364c30723c */ /* 0x040fe80000041830 */
[----:B------:R-:W-:Y:S03]  /*ae70*/  MOV R164, R162 ;  /* 0x000000a200a47202 */ /* 0x000fe60000000f00 */
[C---:B------:R-:W-:Y:S02]  /*ae80*/  FMUL.FTZ R54, R72.reuse, R170 ;  /* 0x000000aa48367220 */ /* 0x040fe40000410000 */
[----:B------:R-:W-:Y:S03]  /*ae90*/  FMUL.FTZ R55, R72, R171 ;  /* 0x000000ab48377220 */ /* 0x000fe60000410000 */
[C---:B--2---:R-:W-:Y:S07]  /*aea0*/  FMUL.FTZ R52, R73.reuse, R168 ;  /* 0x000000a849347220 */ /* 0x044fee0000410000 */
[-C--:B------:R-:W-:Y:S08]  /*aeb0*/  HMMA.16816.F32.BF16 R52, R76, R80.reuse, R52 ;  /* 0x000000504c34723c */ /* 0x080ff00000041834 */
[C---:B------:R-:W-:Y:S07]  /*aec0*/  HMMA.16816.F32.BF16 R56, R64.reuse, R80, R56 ;  /* 0x000000504038723c */ /* 0x040fee0000041838 */
[----:B------:R-:W-:Y:S01]  /*aed0*/  FFMA.FTZ R80, R210, c[0x0][0x2d0], -R3 ;  /* 0x0000b400d2507a23 */ /* 0x000fe20000010803 */
[-C--:B------:R-:W-:Y:S03]  /*aee0*/  HMMA.16816.F32.BF16 R60, R64, R82.reuse, R60 ;  /* 0x00000052403c723c */ /* 0x080fe6000004183c */
[----:B------:R2:W1:Y:S01]  /*aef0*/  MUFU.EX2 R152, R80 ;  /* 0x0000005000987308 */ /* 0x0004620000000800 */
[----:B------:R-:W-:Y:S03]  /*af00*/  F2FP.BF16.PACK_AB R81, R194, R195 ;  /* 0x000000c3c251723e */ /* 0x000fe600000010ff */
[C---:B------:R-:W-:Y:S02]  /*af10*/  FMUL.FTZ R64, R73.reuse, R180 ;  /* 0x000000b449407220 */ /* 0x040fe40000410000 */
[----:B------:R-:W-:Y:S03]  /*af20*/  FMUL.FTZ R65, R73, R181 ;  /* 0x000000b549417220 */ /* 0x000fe60000410000 */
[C---:B------:R-:W-:Y:S02]  /*af30*/  FMUL.FTZ R66, R72.reuse, R182 ;  /* 0x000000b648427220 */ /* 0x040fe40000410000 */
[----:B------:R-:W-:Y:S07]  /*af40*/  FMUL.FTZ R67, R72, R183 ;  /* 0x000000b748437220 */ /* 0x000fee0000410000 */
[----:B------:R-:W-:Y:S04]  /*af50*/  HMMA.16816.F32.BF16 R64, R76, R82, R64 ;  /* 0x000000524c40723c */ /* 0x000fe80000041840 */
[--C-:B--2---:R-:W-:Y:S03]  /*af60*/  FFMA.FTZ R80, R206, c[0x0][0x2d0], -R103.reuse ;  /* 0x0000b400ce507a23 */ /* 0x104fe60000010867 */
[----:B------:R-:W-:Y:S02]  /*af70*/  F2FP.BF16.PACK_AB R76, R131, R138 ;  /* 0x0000008a834c723e */ /* 0x000fe400000010ff */
[----:B------:R-:W-:Y:S01]  /*af80*/  F2FP.BF16.PACK_AB R78, R141, R122 ;  /* 0x0000007a8d4e723e */ /* 0x000fe200000010ff */
[----:B------:R2:W-:Y:S02]  /*af90*/  MUFU.EX2 R220, R80 ;  /* 0x0000005000dc7308 */ /* 0x0005e40000000800 */
[----:B------:R-:W-:Y:S02]  /*afa0*/  F2FP.BF16.PACK_AB R77, R129, R137 ;  /* 0x00000089814d723e */ /* 0x000fe400000010ff */
[----:B------:R-:W-:Y:S02]  /*afb0*/  F2FP.BF16.PACK_AB R79, R140, R126 ;  /* 0x0000007e8c4f723e */ /* 0x000fe400000010ff */
[----:B------:R-:W-:Y:S02]  /*afc0*/  F2FP.BF16.PACK_AB R82, R130, R125 ;  /* 0x0000007d8252723e */ /* 0x000fe400000010ff */
[----:B------:R-:W-:Y:S03]  /*afd0*/  F2FP.BF16.PACK_AB R83, R197, R196 ;  /* 0x000000c4c553723e */ /* 0x000fe600000010ff */
[-C--:B---3--:R-:W-:Y:S03]  /*afe0*/  HMMA.16816.F32.BF16 R4, R76, R84.reuse, R4 ;  /* 0x000000544c04723c */ /* 0x088fe60000041804 */
[--C-:B--2---:R-:W-:Y:S04]  /*aff0*/  FFMA.FTZ R80, R208, c[0x0][0x2d0], -R103.reuse ;  /* 0x0000b400d0507a23 */ /* 0x104fe80000010867 */
[----:B------:R2:W-:Y:S02]  /*b000*/  MUFU.EX2 R219, R80 ;  /* 0x0000005000db7308 */ /* 0x0005e40000000800 */
[----:B--2---:R-:W-:Y:S07]  /*b010*/  F2FP.BF16.PACK_AB R80, R123, R136 ;  /* 0x000000887b50723e */ /* 0x004fee00000010ff */
[C---:B------:R-:W-:Y:S07]  /*b020*/  HMMA.16816.F32.BF16 R8, R80.reuse, R84, R8 ;  /* 0x000000545008723c */ /* 0x040fee0000041808 */
[----:B------:R-:W-:Y:S01]  /*b030*/  FFMA.FTZ R84, R202, c[0x0][0x2d0], -R103 ;  /* 0x0000b400ca547a23 */ /* 0x000fe20000010867 */
[-C--:B------:R-:W-:Y:S03]  /*b040*/  HMMA.16816.F32.BF16 R12, R80, R86.reuse, R12 ;  /* 0x00000056500c723c */ /* 0x080fe6000004180c */
[----:B------:R2:W-:Y:S05]  /*b050*/  MUFU.EX2 R218, R84 ;  /* 0x0000005400da7308 */ /* 0x0005ea0000000800 */
[C---:B------:R-:W-:Y:S08]  /*b060*/  HMMA.16816.F32.BF16 R16, R76.reuse, R86, R16 ;  /* 0x000000564c10723c */ /* 0x040ff00000041810 */
[-C--:B------:R-:W-:Y:S08]  /*b070*/  HMMA.16816.F32.BF16 R20, R76, R88.reuse, R20 ;  /* 0x000000584c14723c */ /* 0x080ff00000041814 */
[C---:B------:R-:W-:Y:S04]  /*b080*/  HMMA.16816.F32.BF16 R24, R80.reuse, R88, R24 ;  /* 0x000000585018723c */ /* 0x040fe80000041818 */
[--C-:B--2---:R-:W-:Y:S03]  /*b090*/  FFMA.FTZ R84, R216, c[0x0][0x2d0], -R105.reuse ;  /* 0x0000b400d8547a23 */ /* 0x104fe60000010869 */
[--C-:B------:R-:W-:Y:S01]  /*b0a0*/  FFMA.FTZ R88, R211, c[0x0][0x2d0], -R105.reuse ;  /* 0x0000b400d3587a23 */ /* 0x100fe20000010869 */
[-C--:B------:R-:W-:Y:S01]  /*b0b0*/  HMMA.16816.F32.BF16 R28, R80, R90.reuse, R28 ;  /* 0x0000005a501c723c */ /* 0x080fe2000004181c */
[----:B------:R2:W-:Y:S07]  /*b0c0*/  MUFU.EX2 R214, R84 ;  /* 0x0000005400d67308 */ /* 0x0005ee0000000800 */
[C---:B------:R-:W-:Y:S03]  /*b0d0*/  HMMA.16816.F32.BF16 R32, R76.reuse, R90, R32 ;  /* 0x0000005a4c20723c */ /* 0x040fe60000041820 */
[----:B------:R3:W-:Y:S05]  /*b0e0*/  MUFU.EX2 R215, R88 ;  /* 0x0000005800d77308 */ /* 0x0007ea0000000800 */
[-C--:B-1----:R-:W-:Y:S08]  /*b0f0*/  HMMA.16816.F32.BF16 R36, R76, R92.reuse, R36 ;  /* 0x0000005c4c24723c */ /* 0x082ff00000041824 */
[C---:B------:R-:W-:Y:S04]  /*b100*/  HMMA.16816.F32.BF16 R40, R80.reuse, R92, R40 ;  /* 0x0000005c5028723c */ /* 0x040fe80000041828 */
[--C-:B--2---:R-:W-:Y:S01]  /*b110*/  FFMA.FTZ R84, R163, c[0x0][0x2d0], -R105.reuse ;  /* 0x0000b400a3547a23 */ /* 0x104fe20000010869 */
[----:B------:R-:W-:Y:S02]  /*b120*/  MOV R163, R158 ;  /* 0x0000009e00a37202 */ /* 0x000fe40000000f00 */
[----:B------:R-:W-:Y:S01]  /*b130*/  MOV R158, R233 ;  /* 0x000000e9009e7202 */ /* 0x000fe20000000f00 */
[-C--:B------:R-:W-:Y:S01]  /*b140*/  HMMA.16816.F32.BF16 R44, R80, R94.reuse, R44 ;  /* 0x0000005e502c723c */ /* 0x080fe2000004182c */
[----:B------:R1:W-:Y:S01]  /*b150*/  MUFU.EX2 R216, R84 ;  /* 0x0000005400d87308 */ /* 0x0003e20000000800 */
[----:B------:R2:W5:Y:S02]  /*b160*/  LDL.LU R233, [R1+0x64] ;  /* 0x0000640001e97983 */ /* 0x0005640000300800 */
[--C-:B---3--:R-:W-:Y:S01]  /*b170*/  FFMA.FTZ R88, R167, c[0x0][0x2d0], -R106.reuse ;  /* 0x0000b400a7587a23 */ /* 0x108fe2000001086a */
[----:B------:R-:W-:Y:S01]  /*b180*/  MOV R167, R165 ;  /* 0x000000a500a77202 */ /* 0x000fe20000000f00 */
[----:B------:R2:W5:Y:S01]  /*b190*/  LDL.LU R234, [R1+0x60] ;  /* 0x0000600001ea7983 */ /* 0x0005620000300800 */
[----:B------:R-:W-:Y:S01]  /*b1a0*/  MOV R165, R163 ;  /* 0x000000a300a57202 */ /* 0x000fe20000000f00 */
[C---:B------:R-:W-:Y:S04]  /*b1b0*/  HMMA.16816.F32.BF16 R48, R76.reuse, R94, R48 ;  /* 0x0000005e4c30723c */ /* 0x040fe80000041830 */
[----:B------:R-:W-:Y:S02]  /*b1c0*/  MOV R163, R155 ;  /* 0x0000009b00a37202 */ /* 0x000fe40000000f00 */
[----:B------:R3:W-:Y:S01]  /*b1d0*/  MUFU.EX2 R155, R88 ;  /* 0x00000058009b7308 */ /* 0x0007e20000000800 */
[----:B------:R-:W-:Y:S02]  /*b1e0*/  MOV R162, R158 ;  /* 0x0000009e00a27202 */ /* 0x000fe40000000f00 */
[----:B------:R-:W-:Y:S03]  /*b1f0*/  MOV R158, R151 ;  /* 0x00000097009e7202 */ /* 0x000fe60000000f00 */
[----:B------:R-:W-:Y:S02]  /*b200*/  MOV R151, R150 ;  /* 0x0000009600977202 */ /* 0x000fe40000000f00 */
[----:B------:R-:W-:Y:S02]  /*b210*/  MOV R205, R167 ;  /* 0x000000a700cd7202 */ /* 0x000fe40000000f00 */
[----:B------:R-:W-:Y:S01]  /*b220*/  MOV R167, R165 ;  /* 0x000000a500a77202 */ /* 0x000fe20000000f00 */
[----:B-1----:R-:W-:Y:S01]  /*b230*/  FFMA.FTZ R84, R209, c[0x0][0x2d0], -R105 ;  /* 0x0000b400d1547a23 */ /* 0x002fe20000010869 */
[----:B------:R-:W-:Y:S02]  /*b240*/  MOV R165, R163 ;  /* 0x000000a300a57202 */ /* 0x000fe40000000f00 */
[----:B------:R-:W-:Y:S01]  /*b250*/  MOV R163, R151 ;  /* 0x0000009700a37202 */ /* 0x000fe20000000f00 */
[----:B------:R1:W-:Y:S01]  /*b260*/  MUFU.EX2 R159, R84 ;  /* 0x00000054009f7308 */ /* 0x0003e20000000800 */
[----:B------:R-:W-:Y:S02]  /*b270*/  MOV R150, R200 ;  /* 0x000000c800967202 */ /* 0x000fe40000000f00 */
[----:B------:R-:W-:Y:S02]  /*b280*/  MOV R200, R119 ;  /* 0x0000007700c87202 */ /* 0x000fe40000000f00 */
[----:B------:R-:W-:Y:S01]  /*b290*/  MOV R151, R150 ;  /* 0x0000009600977202 */ /* 0x000fe20000000f00 */
[----:B------:R2:W5:Y:S01]  /*b2a0*/  LDL.LU R119, [R1+0x5c] ;  /* 0x00005c0001777983 */ /* 0x0005620000300800 */
[----:B------:R-:W-:Y:S01]  /*b2b0*/  MOV R150, R132 ;  /* 0x0000008400967202 */ /* 0x000fe20000000f00 */
[--C-:B---3--:R-:W-:Y:S01]  /*b2c0*/  FFMA.FTZ R88, R204, c[0x0][0x2d0], -R106.reuse ;  /* 0x0000b400cc587a23 */ /* 0x108fe2000001086a */
[----:B------:R-:W-:Y:S02]  /*b2d0*/  MOV R204, R166 ;  /* 0x000000a600cc7202 */ /* 0x000fe40000000f00 */
[----:B------:R-:W-:Y:S02]  /*b2e0*/  MOV R166, R164 ;  /* 0x000000a400a67202 */ /* 0x000fe40000000f00 */
[----:B------:R-:W-:Y:S02]  /*b2f0*/  MOV R164, R158 ;  /* 0x0000009e00a47202 */ /* 0x000fe40000000f00 */
[----:B------:R3:W-:Y:S01]  /*b300*/  MUFU.EX2 R158, R88 ;  /* 0x00000058009e7308 */ /* 0x0007e20000000800 */
[----:B------:R-:W-:Y:S02]  /*b310*/  MOV R132, R192 ;  /* 0x000000c000847202 */ /* 0x000fe40000000f00 */
[----:B------:R-:W-:Y:S02]  /*b320*/  MOV R192, R230 ;  /* 0x000000e600c07202 */ /* 0x000fe40000000f00 */
[----:B------:R2:W5:Y:S04]  /*b330*/  LDL.LU R230, [R1+0x58] ;  /* 0x0000580001e67983 */ /* 0x0005680000300800 */
[----:B-1----:R-:W1:Y:S01]  /*b340*/  LDSM.16.MT88.4 R84, [R226+0x900] ;  /* 0x00090000e254783b */ /* 0x002e620000004200 */
[--C-:B---3--:R-:W-:Y:S01]  /*b350*/  FFMA.FTZ R88, R205, c[0x0][0x2d0], -R106.reuse ;  /* 0x0000b400cd587a23 */ /* 0x108fe2000001086a */
[----:B------:R-:W-:Y:S02]  /*b360*/  MOV R205, R204 ;  /* 0x000000cc00cd7202 */ /* 0x000fe40000000f00 */
        /* <DEDUP_REMOVED lines=8> */
[----:B------:R3:W-:Y:S01]  /*b3f0*/  MUFU.EX2 R213, R88 ;  /* 0x0000005800d57308 */ /* 0x0007e20000000800 */
[-C--:B-1----:R-:W-:Y:S08]  /*b400*/  HMMA.16816.F32.BF16 R52, R76, R84.reuse, R52 ;  /* 0x000000544c34723c */ /* 0x082ff00000041834 */
[C---:B------:R-:W-:Y:S08]  /*b410*/  HMMA.16816.F32.BF16 R56, R80.reuse, R84, R56 ;  /* 0x000000545038723c */ /* 0x040ff00000041838 */
[-C--:B------:R-:W-:Y:S04]  /*b420*/  HMMA.16816.F32.BF16 R60, R80, R86.reuse, R60 ;  /* 0x00000056503c723c */ /* 0x080fe8000004183c */
[--C-:B---3--:R-:W-:Y:S01]  /*b430*/  FFMA.FTZ R88, R205, c[0x0][0x2d0], -R106.reuse ;  /* 0x0000b400cd587a23 */ /* 0x108fe2000001086a */
[----:B------:R-:W-:Y:S02]  /*b440*/  MOV R205, R204 ;  /* 0x000000cc00cd7202 */ /* 0x000fe40000000f00 */
[----:B------:R-:W-:Y:S01]  /*b450*/  MOV R204, R167 ;  /* 0x000000a700cc7202 */ /* 0x000fe20000000f00 */
[----:B------:R-:W-:Y:S04]  /*b460*/  HMMA.16816.F32.BF16 R64, R76, R86, R64 ;  /* 0x000000564c40723c */ /* 0x000fe80000041840 */
[----:B------:R-:W-:Y:S01]  /*b470*/  MOV R167, R166 ;  /* 0x000000a600a77202 */ /* 0x000fe20000000f00 */
[--C-:B------:R-:W-:Y:S01]  /*b480*/  FFMA.FTZ R92, R205, c[0x0][0x2d0], -R3.reuse ;  /* 0x0000b400cd5c7a23 */ /* 0x100fe20000010803 */
[----:B------:R-:W-:Y:S02]  /*b490*/  MOV R166, R165 ;  /* 0x000000a500a67202 */ /* 0x000fe40000000f00 */
[----:B------:R-:W-:Y:S04]  /*b4a0*/  MOV R165, R164 ;  /* 0x000000a400a57202 */ /* 0x000fe80000000f00 */
[----:B------:R-:W-:Y:S02]  /*b4b0*/  MOV R164, R163 ;  /* 0x000000a300a47202 */ /* 0x000fe40000000f00 */
[----:B------:R-:W-:Y:S01]  /*b4c0*/  MOV R205, R204 ;  /* 0x000000cc00cd7202 */ /* 0x000fe20000000f00 */
[----:B------:R1:W3:Y:S01]  /*b4d0*/  MUFU.EX2 R163, R88 ;  /* 0x0000005800a37308 */ /* 0x0002e20000000800 */
[----:B------:R-:W-:Y:S02]  /*b4e0*/  MOV R204, R167 ;  /* 0x000000a700cc7202 */ /* 0x000fe40000000f00 */
[----:B------:R-:W-:Y:S01]  /*b4f0*/  MOV R167, R166 ;  /* 0x000000a600a77202 */ /* 0x000fe20000000f00 */
[--C-:B------:R-:W-:Y:S01]  /*b500*/  FFMA.FTZ R84, R205, c[0x0][0x2d0], -R3.reuse ;  /* 0x0000b400cd547a23 */ /* 0x100fe20000010803 */
[----:B------:R-:W-:Y:S02]  /*b510*/  MOV R166, R165 ;  /* 0x000000a500a67202 */ /* 0x000fe40000000f00 */
[----:B------:R-:W-:Y:S02]  /*b520*/  MOV R165, R164 ;  /* 0x000000a400a57202 */ /* 0x000fe40000000f00 */
[----:B------:R-:W-:Y:S02]  /*b530*/  MOV R164, R157 ;  /* 0x0000009d00a47202 */ /* 0x000fe40000000f00 */
[----:B------:R2:W-:Y:S01]  /*b540*/  MUFU.EX2 R157, R92 ;  /* 0x0000005c009d7308 */ /* 0x0005e20000000800 */
[----:B------:R-:W-:Y:S02]  /*b550*/  MOV R205, R204 ;  /* 0x000000cc00cd7202 */ /* 0x000fe40000000f00 */
[----:B------:R-:W-:Y:S02]  /*b560*/  MOV R204, R167 ;  /* 0x000000a700cc7202 */ /* 0x000fe40000000f00 */
[----:B------:R-:W-:Y:S02]  /*b570*/  MOV R167, R166 ;  /* 0x000000a600a77202 */ /* 0x000fe40000000f00 */
[----:B------:R-:W-:Y:S02]  /*b580*/  MOV R166, R165 ;  /* 0x000000a500a67202 */ /* 0x000fe40000000f00 */
[----:B------:R-:W-:Y:S02]  /*b590*/  MOV R165, R164 ;  /* 0x000000a400a57202 */ /* 0x000fe40000000f00 */
[----:B------:R-:W-:Y:S01]  /*b5a0*/  MOV R164, R161 ;  /* 0x000000a100a47202 */ /* 0x000fe20000000f00 */
[----:B-1----:R-:W1:Y:S01]  /*b5b0*/  LDSM.16.MT88.4 R88, [R224+0x1100] ;  /* 0x00110000e058783b */ /* 0x002e620000004200 */
[----:B------:R3:W-:Y:S01]  /*b5c0*/  MUFU.EX2 R161, R84 ;  /* 0x0000005400a17308 */ /* 0x0007e20000000800 */
[----:B------:R-:W-:Y:S02]  /*b5d0*/  F2FP.BF16.PACK_AB R76, R146, R128 ;  /* 0x00000080924c723e */ /* 0x000fe400000010ff */
[----:B------:R-:W-:Y:S02]  /*b5e0*/  F2FP.BF16.PACK_AB R78, R124, R120 ;  /* 0x000000787c4e723e */ /* 0x000fe400000010ff */
[----:B------:R-:W-:Y:S02]  /*b5f0*/  F2FP.BF16.PACK_AB R77, R127, R147 ;  /* 0x000000937f4d723e */ /* 0x000fe400000010ff */
[----:B------:R-:W-:Y:S02]  /*b600*/  F2FP.BF16.PACK_AB R79, R252, R121 ;  /* 0x00000079fc4f723e */ /* 0x000fe400000010ff */
[----:B------:R-:W-:Y:S01]  /*b610*/  F2FP.BF16.PACK_AB R82, R245, R243 ;  /* 0x000000f3f552723e */ /* 0x000fe200000010ff */
[--C-:B--2---:R-:W-:Y:S01]  /*b620*/  FFMA.FTZ R92, R160, c[0x0][0x2d0], -R3.reuse ;  /* 0x0000b400a05c7a23 */ /* 0x104fe20000010803 */
[----:B------:R-:W-:Y:S02]  /*b630*/  MOV R160, R156 ;  /* 0x0000009c00a07202 */ /* 0x000fe40000000f00 */
[----:B----4-:R-:W-:Y:S01]  /*b640*/  F2FP.BF16.PACK_AB R81, R154, R144 ;  /* 0x000000909a51723e */ /* 0x010fe200000010ff */
[----:B------:R-:W2:Y:S01]  /*b650*/  MUFU.EX2 R156, R92 ;  /* 0x0000005c009c7308 */ /* 0x000ea20000000800 */
[----:B------:R-:W-:Y:S01]  /*b660*/  F2FP.BF16.PACK_AB R83, R152, R153 ;  /* 0x000000999853723e */ /* 0x000fe200000010ff */
[----:B------:R-:W-:Y:S08]  /*b670*/  FFMA.FTZ R80, R160, c[0x0][0x2d0], -R3 ;  /* 0x0000b400a0507a23 */ /* 0x000ff00000010803 */
[----:B------:R4:W2:Y:S01]  /*b680*/  MUFU.EX2 R160, R80 ;  /* 0x0000005000a07308 */ /* 0x0008a20000000800 */
[----:B---3--:R-:W3:Y:S01]  /*b690*/  LDSM.16.MT88.4 R84, [R227+0x1100] ;  /* 0x00110000e354783b */ /* 0x008ee20000004200 */
[-C--:B-1----:R-:W-:Y:S03]  /*b6a0*/  HMMA.16816.F32.BF16 R4, R76, R88.reuse, R4 ;  /* 0x000000584c04723c */ /* 0x082fe60000041804 */
[--C-:B----4-:R-:W-:Y:S01]  /*b6b0*/  FFMA.FTZ R80, R205, c[0x0][0x2d0], -R103.reuse ;  /* 0x0000b400cd507a23 */ /* 0x110fe20000010867 */
[----:B------:R-:W-:Y:S02]  /*b6c0*/  MOV R205, R204 ;  /* 0x000000cc00cd7202 */ /* 0x000fe40000000f00 */
[----:B------:R-:W-:Y:S02]  /*b6d0*/  MOV R204, R164 ;  /* 0x000000a400cc7202 */ /* 0x000fe40000000f00 */
[----:B------:R-:W-:Y:S01]  /*b6e0*/  MOV R164, R162 ;  /* 0x000000a200a47202 */ /* 0x000fe20000000f00 */
[--C-:B------:R-:W-:Y:S01]  /*b6f0*/  FFMA.FTZ R92, R205, c[0x0][0x2d0], -R103.reuse ;  /* 0x0000b400cd5c7a23 */ /* 0x100fe20000010867 */
[----:B------:R1:W-:Y:S10]  /*b700*/  MUFU.EX2 R162, R80 ;  /* 0x0000005000a27308 */ /* 0x0003f40000000800 */
[----:B------:R4:W-:Y:S01]  /*b710*/  MUFU.EX2 R211, R92 ;  /* 0x0000005c00d37308 */ /* 0x0009e20000000800 */
[----:B-1----:R-:W-:Y:S07]  /*b720*/  F2FP.BF16.PACK_AB R80, R246, R145 ;  /* 0x00000091f650723e */ /* 0x002fee00000010ff */
[C---:B------:R-:W-:Y:S01]  /*b730*/  HMMA.16816.F32.BF16 R8, R80.reuse, R88, R8 ;  /* 0x000000585008723c */ /* 0x040fe20000041808 */
[----:B----4-:R-:W1:Y:S06]  /*b740*/  LDSM.16.MT88.4 R92, [R225+0x1100] ;  /* 0x00110000e15c783b */ /* 0x010e6c0000004200 */
[----:B------:R-:W-:Y:S01]  /*b750*/  FFMA.FTZ R88, R166, c[0x0][0x2d0], -R103 ;  /* 0x0000b400a6587a23 */ /* 0x000fe20000010867 */
[-C--:B------:R-:W-:Y:S04]  /*b760*/  HMMA.16816.F32.BF16 R12, R80, R90.reuse, R12 ;  /* 0x0000005a500c723c */ /* 0x080fe8000004180c */
[----:B------:R-:W-:Y:S02]  /*b770*/  MOV R166, R165 ;  /* 0x000000a500a67202 */ /* 0x000fe40000000f00 */
[----:B------:R-:W-:Y:S02]  /*b780*/  MOV R165, R212 ;  /* 0x000000d400a57202 */ /* 0x000fe40000000f00 */
[C---:B------:R-:W-:Y:S01]  /*b790*/  HMMA.16816.F32.BF16 R16, R76.reuse, R90, R16 ;  /* 0x0000005a4c10723c */ /* 0x040fe20000041810 */
[----:B------:R4:W-:Y:S07]  /*b7a0*/  MUFU.EX2 R212, R88 ;  /* 0x0000005800d47308 */ /* 0x0009ee0000000800 */
[-C--:B---3--:R-:W-:Y:S08]  /*b7b0*/  HMMA.16816.F32.BF16 R20, R76, R84.reuse, R20 ;  /* 0x000000544c14723c */ /* 0x088ff00000041814 */
[C---:B------:R-:W-:Y:S07]  /*b7c0*/  HMMA.16816.F32.BF16 R24, R80.reuse, R84, R24 ;  /* 0x000000545018723c */ /* 0x040fee0000041818 */
[----:B------:R-:W-:Y:S01]  /*b7d0*/  FFMA.FTZ R84, R165, c[0x0][0x2d0], -R105 ;  /* 0x0000b400a5547a23 */ /* 0x000fe20000010869 */
[-C--:B------:R-:W-:Y:S03]  /*b7e0*/  HMMA.16816.F32.BF16 R28, R80, R86.reuse, R28 ;  /* 0x00000056501c723c */ /* 0x080fe6000004181c */
[----:B------:R3:W-:Y:S01]  /*b7f0*/  MUFU.EX2 R208, R84 ;  /* 0x0000005400d07308 */ /* 0x0007e20000000800 */
[----:B----4-:R-:W-:Y:S04]  /*b800*/  FFMA.FTZ R88, R204, c[0x0][0x2d0], -R103 ;  /* 0x0000b400cc587a23 */ /* 0x010fe80000010867 */
[C---:B------:R-:W-:Y:S05]  /*b810*/  HMMA.16816.F32.BF16 R32, R76.reuse, R86, R32 ;  /* 0x000000564c20723c */ /* 0x040fea0000041820 */
[----:B------:R4:W-:Y:S03]  /*b820*/  MUFU.EX2 R210, R88 ;  /* 0x0000005800d27308 */ /* 0x0009e60000000800 */
[-C--:B-1----:R-:W-:Y:S08]  /*b830*/  HMMA.16816.F32.BF16 R36, R76, R92.reuse, R36 ;  /* 0x0000005c4c24723c */ /* 0x082ff00000041824 */
[C---:B------:R-:W-:Y:S04]  /*b840*/  HMMA.16816.F32.BF16 R40, R80.reuse, R92, R40 ;  /* 0x0000005c5028723c */ /* 0x040fe80000041828 */
[--C-:B---3--:R-:W-:Y:S03]  /*b850*/  FFMA.FTZ R84, R164, c[0x0][0x2d0], -R105.reuse ;  /* 0x0000b400a4547a23 */ /* 0x108fe60000010869 */
[--C-:B------:R-:W-:Y:S01]  /*b860*/  FFMA.FTZ R92, R148, c[0x0][0x2d0], -R106.reuse ;  /* 0x0000b400945c7a23 */ /* 0x100fe2000001086a */
[-C--:B------:R-:W-:Y:S01]  /*b870*/  HMMA.16816.F32.BF16 R44, R80, R94.reuse, R44 ;  /* 0x0000005e502c723c */ /* 0x080fe2000004182c */
[----:B------:R1:W-:Y:S03]  /*b880*/  MUFU.EX2 R206, R84 ;  /* 0x0000005400ce7308 */ /* 0x0003e60000000800 */
[--C-:B----4-:R-:W-:Y:S04]  /*b890*/  FFMA.FTZ R88, R167, c[0x0][0x2d0], -R105.reuse ;  /* 0x0000b400a7587a23 */ /* 0x110fe80000010869 */
[C---:B------:R-:W-:Y:S03]  /*b8a0*/  HMMA.16816.F32.BF16 R48, R76.reuse, R94, R48 ;  /* 0x0000005e4c30723c */ /* 0x040fe60000041830 */
[----:B------:R3:W-:Y:S10]  /*b8b0*/  MUFU.EX2 R209, R88 ;  /* 0x0000005800d17308 */ /* 0x0007f40000000800 */
[----:B------:R4:W-:Y:S01]  /*b8c0*/  MUFU.EX2 R169, R92 ;  /* 0x0000005c00a97308 */ /* 0x0009e20000000800 */
[--C-:B-1----:R-:W-:Y:S09]  /*b8d0*/  FFMA.FTZ R84, R151, c[0x0][0x2d0], -R106.reuse ;  /* 0x0000b40097547a23 */ /* 0x102ff2000001086a */
[----:B------:R1:W-:Y:S01]  /*b8e0*/  MUFU.EX2 R205, R84 ;  /* 0x0000005400cd7308 */ /* 0x0003e20000000800 */
[----:B---3--:R-:W-:Y:S02]  /*b8f0*/  FFMA.FTZ R88, R166, c[0x0][0x2d0], -R105 ;  /* 0x0000b400a6587a23 */ /* 0x008fe40000010869 */
[----:B------:R-:W-:Y:S07]  /*b900*/  LDSM.16.MT88.4 R164, [R225+0x3100] ;  /* 0x00310000e1a4783b */ /* 0x000fee0000004200 */
[----:B------:R3:W-:Y:S01]  /*b910*/  MUFU.EX2 R207, R88 ;  /* 0x0000005800cf7308 */ /* 0x0007e20000000800 */
[----:B----4-:R-:W-:Y:S02]  /*b920*/  FFMA.FTZ R92, R143, c[0x0][0x2d0], -R3 ;  /* 0x0000b4008f5c7a23 */ /* 0x010fe40000010803 */
[----:B------:R-:W4:Y:S07]  /*b930*/  LDL.LU R143, [R1+0x1c] ;  /* 0x00001c00018f7983 */ /* 0x000f2e0000300800 */
[----:B------:R2:W-:Y:S01]  /*b940*/  MUFU.EX2 R168, R92 ;  /* 0x0000005c00a87308 */ /* 0x0005e20000000800 */
[--C-:B-1----:R-:W-:Y:S09]  /*b950*/  FFMA.FTZ R84, R150, c[0x0][0x2d0], -R106.reuse ;  /* 0x0000b40096547a23 */ /* 0x102ff2000001086a */
[----:B------:R1:W-:Y:S01]  /*b960*/  MUFU.EX2 R171, R84 ;  /* 0x0000005400ab7308 */ /* 0x0003e20000000800 */
[----:B---3--:R-:W3:Y:S01]  /*b970*/  LDSM.16.MT88.4 R88, [R226+0x1100] ;  /* 0x00110000e258783b */ /* 0x008ee20000004200 */
[----:B--2---:R-:W-:Y:S07]  /*b980*/  FFMA.FTZ R92, R142, c[0x0][0x2d0], -R103 ;  /* 0x0000b4008e5c7a23 */ /* 0x004fee0000010867 */
[----:B------:R-:W4:Y:S01]  /*b990*/  LDL.LU R142, [R1+0x18] ;  /* 0x00001800018e7983 */ /* 0x000f220000300800 */
[----:B------:R3:W-:Y:S01]  /*b9a0*/  MUFU.EX2 R204, R92 ;  /* 0x0000005c00cc7308 */ /* 0x0007e20000000800 */
[----:B-1----:R-:W-:Y:S01]  /*b9b0*/  FFMA.FTZ R84, R149, c[0x0][0x2d0], -R106 ;  /* 0x0000b40095547a23 */ /* 0x002fe2000001086a */
[----:B------:R-:W-:Y:S08]  /*b9c0*/  MOV R149, R110 ;  /* 0x0000006e00957202 */ /* 0x000ff00000000f00 */
[----:B------:R1:W1:Y:S01]  /*b9d0*/  MUFU.EX2 R170, R84 ;  /* 0x0000005400aa7308 */ /* 0x0002620000000800 */
[----:B---3--:R-:W-:Y:S01]  /*b9e0*/  LDSM.16.MT88.4 R92, [R225+0x1900] ;  /* 0x00190000e15c783b */ /* 0x008fe20000004200 */
[-C--:B------:R-:W-:Y:S08]  /*b9f0*/  HMMA.16816.F32.BF16 R52, R76, R88.reuse, R52 ;  /* 0x000000584c34723c */ /* 0x080ff00000041834 */
[C---:B------:R-:W-:Y:S01]  /*ba00*/  HMMA.16816.F32.BF16 R56, R80.reuse, R88, R56 ;  /* 0x000000585038723c */ /* 0x040fe20000041838 */
[----:B-1----:R-:W1:Y:S06]  /*ba10*/  LDSM.16.MT88.4 R84, [R224+0x1900] ;  /* 0x00190000e054783b */ /* 0x002e6c0000004200 */
[--C-:B------:R-:W-:Y:S01]  /*ba20*/  FFMA.FTZ R88, R201, c[0x0][0x2d0], -R3.reuse ;  /* 0x0000b400c9587a23 */ /* 0x100fe20000010803 */
[-C--:B------:R-:W-:Y:S04]  /*ba30*/  HMMA.16816.F32.BF16 R60, R80, R90.reuse, R60 ;  /* 0x0000005a503c723c */ /* 0x080fe8000004183c */
[----:B------:R-:W-:Y:S02]  /*ba40*/  MOV R201, R118 ;  /* 0x0000007600c97202 */ /* 0x000fe40000000f00 */
[----:B------:R3:W1:Y:S01]  /*ba50*/  MUFU.EX2 R118, R88 ;  /* 0x0000005800767308 */ /* 0x0006620000000800 */
[--C-:B------:R-:W-:Y:S01]  /*ba60*/  FFMA.FTZ R80, R117, c[0x0][0x2d0], -R3.reuse ;  /* 0x0000b40075507a23 */ /* 0x100fe20000010803 */
[----:B------:R-:W-:Y:S04]  /*ba70*/  HMMA.16816.F32.BF16 R64, R76, R90, R64 ;  /* 0x0000005a4c40723c */ /* 0x000fe80000041840 */
[----:B------:R-:W-:Y:S02]  /*ba80*/  F2FP.BF16.PACK_AB R82, R163, R213 ;  /* 0x000000d5a352723e */ /* 0x000fe400000010ff */
[----:B------:R-:W-:Y:S02]  /*ba90*/  F2FP.BF16.PACK_AB R81, R156, R157 ;  /* 0x0000009d9c51723e */ /* 0x000fe400000010ff */
[----:B------:R1:W-:Y:S01]  /*baa0*/  MUFU.EX2 R117, R80 ;  /* 0x0000005000757308 */ /* 0x0003e20000000800 */
[----:B------:R-:W-:Y:S03]  /*bab0*/  F2FP.BF16.PACK_AB R76, R219, R220 ;  /* 0x000000dcdb4c723e */ /* 0x000fe600000010ff */
[----:B------:R-:W-:Y:S02]  /*bac0*/  F2FP.BF16.PACK_AB R78, R218, R217 ;  /* 0x000000d9da4e723e */ /* 0x000fe400000010ff */
[----:B------:R-:W-:Y:S02]  /*bad0*/  F2FP.BF16.PACK_AB R77, R216, R214 ;  /* 0x000000d6d84d723e */ /* 0x000fe400000010ff */
[----:B------:R-:W-:Y:S02]  /*bae0*/  F2FP.BF16.PACK_AB R79, R215, R159 ;  /* 0x0000009fd74f723e */ /* 0x000fe400000010ff */
[----:B------:R-:W-:Y:S01]  /*baf0*/  F2FP.BF16.PACK_AB R83, R160, R161 ;  /* 0x000000a1a053723e */ /* 0x000fe200000010ff */
[----:B---3--:R-:W3:Y:S04]  /*bb00*/  LDSM.16.MT88.4 R88, [R227+0x1900] ;  /* 0x00190000e358783b */ /* 0x008ee80000004200 */
[-C--:B-1----:R-:W-:Y:S03]  /*bb10*/  HMMA.16816.F32.BF16 R4, R76, R84.reuse, R4 ;  /* 0x000000544c04723c */ /* 0x082fe60000041804 */
[----:B------:R-:W-:Y:S01]  /*bb20*/  FFMA.FTZ R80, R200, c[0x0][0x2d0], -R3 ;  /* 0x0000b400c8507a23 */ /* 0x000fe20000010803 */
[----:B------:R-:W-:Y:S02]  /*bb30*/  MOV R200, R135 ;  /* 0x0000008700c87202 */ /* 0x000fe40000000f00 */
[----:B------:R-:W-:Y:S02]  /*bb40*/  MOV R135, R116 ;  /* 0x0000007400877202 */ /* 0x000fe40000000f00 */
[----:B------:R1:W1:Y:S04]  /*bb50*/  MUFU.EX2 R116, R80 ;  /* 0x0000005000747308 */ /* 0x0002680000000800 */
[----:B-1----:R-:W-:Y:S07]  /*bb60*/  F2FP.BF16.PACK_AB R80, R158, R155 ;  /* 0x0000009b9e50723e */ /* 0x002fee00000010ff */
[C---:B------:R-:W-:Y:S07]  /*bb70*/  HMMA.16816.F32.BF16 R8, R80.reuse, R84, R8 ;  /* 0x000000545008723c */ /* 0x040fee0000041808 */
[--C-:B------:R-:W-:Y:S01]  /*bb80*/  FFMA.FTZ R84, R139, c[0x0][0x2d0], -R103.reuse ;  /* 0x0000b4008b547a23 */ /* 0x100fe20000010867 */
[-C--:B------:R-:W-:Y:S01]  /*bb90*/  HMMA.16816.F32.BF16 R12, R80, R86.reuse, R12 ;  /* 0x00000056500c723c */ /* 0x080fe2000004180c */
[----:B------:R-:W2:Y:S02]  /*bba0*/  LDL.LU R139, [R1+0x20] ;  /* 0x00002000018b7983 */ /* 0x000ea40000300800 */
[----:B------:R1:W-:Y:S05]  /*bbb0*/  MUFU.EX2 R175, R84 ;  /* 0x0000005400af7308 */ /* 0x0003ea0000000800 */
[C---:B------:R-:W-:Y:S08]  /*bbc0*/  HMMA.16816.F32.BF16 R16, R76.reuse, R86, R16 ;  /* 0x000000564c10723c */ /* 0x040ff00000041810 */
[-C--:B---3--:R-:W-:Y:S08]  /*bbd0*/  HMMA.16816.F32.BF16 R20, R76, R88.reuse, R20 ;  /* 0x000000584c14723c */ /* 0x088ff00000041814 */
[C---:B------:R-:W-:Y:S04]  /*bbe0*/  HMMA.16816.F32.BF16 R24, R80.reuse, R88, R24 ;  /* 0x000000585018723c */ /* 0x040fe80000041818 */
[----:B-1----:R-:W-:Y:S03]  /*bbf0*/  FFMA.FTZ R84, R201, c[0x0][0x2d0], -R103 ;  /* 0x0000b400c9547a23 */ /* 0x002fe60000010867 */
[----:B------:R-:W-:Y:S01]  /*bc00*/  FFMA.FTZ R88, R135, c[0x0][0x2d0], -R105 ;  /* 0x0000b40087587a23 */ /* 0x000fe20000010869 */
[-C--:B------:R-:W-:Y:S01]  /*bc10*/  HMMA.16816.F32.BF16 R28, R80, R90.reuse, R28 ;  /* 0x0000005a501c723c */ /* 0x080fe2000004181c */
[----:B------:R1:W-:Y:S01]  /*bc20*/  MUFU.EX2 R203, R84 ;  /* 0x0000005400cb7308 */ /* 0x0003e20000000800 */
[----:B------:R-:W3:Y:S06]  /*bc30*/  LDL.LU R135, [R1+0x24] ;  /* 0x0000240001877983 */ /* 0x000eec0000300800 */
[C---:B------:R-:W-:Y:S03]  /*bc40*/  HMMA.16816.F32.BF16 R32, R76.reuse, R90, R32 ;  /* 0x0000005a4c20723c */ /* 0x040fe60000041820 */
[----:B------:R1:W-:Y:S05]  /*bc50*/  MUFU.EX2 R173, R88 ;  /* 0x0000005800ad7308 */ /* 0x0003ea0000000800 */
[-C--:B------:R-:W-:Y:S08]  /*bc60*/  HMMA.16816.F32.BF16 R36, R76, R92.reuse, R36 ;  /* 0x0000005c4c24723c */ /* 0x080ff00000041824 */
[C---:B------:R-:W-:Y:S04]  /*bc70*/  HMMA.16816.F32.BF16 R40, R80.reuse, R92, R40 ;  /* 0x0000005c5028723c */ /* 0x040fe80000041828 */
[--C-:B-1----:R-:W-:Y:S02]  /*bc80*/  FFMA.FTZ R84, R97, c[0x0][0x2d0], -R103.reuse ;  /* 0x0000b40061547a23 */ /* 0x102fe40000010867 */
[----:B------:R-:W-:Y:S02]  /*bc90*/  FFMA.FTZ R103, R96, c[0x0][0x2d0], -R103 ;  /* 0x0000b40060677a23 */ /* 0x000fe40000010867 */
[-C--:B------:R-:W-:Y:S01]  /*bca0*/  HMMA.16816.F32.BF16 R44, R80, R94.reuse, R44 ;  /* 0x0000005e502c723c */ /* 0x080fe2000004182c */
[----:B------:R1:W-:Y:S03]  /*bcb0*/  MUFU.EX2 R202, R84 ;  /* 0x0000005400ca7308 */ /* 0x0003e60000000800 */
[--C-:B------:R-:W-:Y:S04]  /*bcc0*/  FFMA.FTZ R88, R98, c[0x0][0x2d0], -R105.reuse ;  /* 0x0000b40062587a23 */ /* 0x100fe80000010869 */
[C---:B------:R-:W-:Y:S01]  /*bcd0*/  HMMA.16816.F32.BF16 R48, R76.reuse, R94, R48 ;  /* 0x0000005e4c30723c */ /* 0x040fe20000041830 */
[----:B------:R-:W-:Y:S03]  /*bce0*/  LDSM.16.MT88.4 R92, [R227+0x2100] ;  /* 0x00210000e35c783b */ /* 0x000fe60000004200 */
[--C-:B-1----:R-:W-:Y:S02]  /*bcf0*/  FFMA.FTZ R84, R200, c[0x0][0x2d0], -R105.reuse ;  /* 0x0000b400c8547a23 */ /* 0x102fe40000010869 */
[----:B------:R1:W-:Y:S10]  /*bd00*/  MUFU.EX2 R200, R88 ;  /* 0x0000005800c87308 */ /* 0x0003f40000000800 */
[----:B------:R1:W1:Y:S02]  /*bd10*/  MUFU.EX2 R174, R84 ;  /* 0x0000005400ae7308 */ /* 0x0002640000000800 */
[----:B-1----:R-:W-:Y:S02]  /*bd20*/  FFMA.FTZ R88, R99, c[0x0][0x2d0], -R105 ;  /* 0x0000b40063587a23 */ /* 0x002fe40000010869 */
[----:B------:R-:W-:Y:S06]  /*bd30*/  LDSM.16.MT88.4 R96, [R225+0x2100] ;  /* 0x00210000e160783b */ /* 0x000fec0000004200 */
[----:B------:R1:W-:Y:S02]  /*bd40*/  MUFU.EX2 R201, R88 ;  /* 0x0000005800c97308 */ /* 0x0003e40000000800 */
[----:B------:R-:W4:Y:S02]  /*bd50*/  LDSM.16.MT88.4 R84, [R226+0x1900] ;  /* 0x00190000e254783b */ /* 0x000f240000004200 */
[----:B----4-:R-:W-:Y:S01]  /*bd60*/  FFMA.FTZ R73, R73, R143, R244 ;  /* 0x0000008f49497223 */ /* 0x010fe200000100f4 */
[----:B------:R-:W-:Y:S01]  /*bd70*/  MOV R244, R124 ;  /* 0x0000007c00f47202 */ /* 0x000fe20000000f00 */
[----:B-1----:R-:W-:Y:S01]  /*bd80*/  FFMA.FTZ R88, R134, c[0x0][0x2d0], -R106 ;  /* 0x0000b40086587a23 */ /* 0x002fe2000001086a */
[----:B------:R-:W-:Y:S01]  /*bd90*/  MOV R134, R132 ;  /* 0x0000008400867202 */ /* 0x000fe20000000f00 */
[----:B------:R-:W-:Y:S01]  /*bda0*/  FADD.FTZ R73, R249, R73 ;  /* 0x00000049f9497221 */ /* 0x000fe20000010000 */
[----:B------:R-:W-:Y:S01]  /*bdb0*/  MOV R132, R191 ;  /* 0x000000bf00847202 */ /* 0x000fe20000000f00 */
[----:B------:R1:W-:Y:S01]  /*bdc0*/  MUFU.EX2 R172, R88 ;  /* 0x0000005800ac7308 */ /* 0x0003e20000000800 */
[----:B------:R-:W-:Y:S01]  /*bdd0*/  MOV R249, R128 ;  /* 0x0000008000f97202 */ /* 0x000fe20000000f00 */
[-C--:B------:R-:W-:Y:S03]  /*bde0*/  HMMA.16816.F32.BF16 R52, R76, R84.reuse, R52 ;  /* 0x000000544c34723c */ /* 0x080fe60000041834 */
[----:B------:R-:W-:Y:S01]  /*bdf0*/  FFMA.FTZ R72, R72, R142, R222 ;  /* 0x0000008e48487223 */ /* 0x000fe200000100de */
[----:B------:R-:W-:Y:S01]  /*be00*/  MOV R222, R121 ;  /* 0x0000007900de7202 */ /* 0x000fe20000000f00 */
[--C-:B-1----:R-:W-:Y:S03]  /*be10*/  FFMA.FTZ R88, R193, c[0x0][0x2d0], -R106.reuse ;  /* 0x0000b400c1587a23 */ /* 0x102fe6000001086a */
[C---:B------:R-:W-:Y:S01]  /*be20*/  HMMA.16816.F32.BF16 R56, R80.reuse, R84, R56 ;  /* 0x000000545038723c */ /* 0x040fe20000041838 */
[----:B------:R1:W-:Y:S06]  /*be30*/  MUFU.EX2 R193, R88 ;  /* 0x0000005800c17308 */ /* 0x0003ec0000000800 */
[--C-:B------:R-:W-:Y:S01]  /*be40*/  FFMA.FTZ R84, R112, c[0x0][0x2d0], -R3.reuse ;  /* 0x0000b40070547a23 */ /* 0x100fe20000010803 */
[-C--:B------:R-:W-:Y:S03]  /*be50*/  HMMA.16816.F32.BF16 R60, R80, R86.reuse, R60 ;  /* 0x00000056503c723c */ /* 0x080fe6000004183c */
[----:B------:R4:W-:Y:S04]  /*be60*/  MUFU.EX2 R112, R84 ;  /* 0x0000005400707308 */ /* 0x0009e80000000800 */
[----:B------:R-:W-:Y:S01]  /*be70*/  FFMA.FTZ R80, R107, c[0x0][0x2d0], -R3 ;  /* 0x0000b4006b507a23 */ /* 0x000fe20000010803 */
[----:B------:R-:W-:Y:S04]  /*be80*/  HMMA.16816.F32.BF16 R64, R76, R86, R64 ;  /* 0x000000564c40723c */ /* 0x000fe80000041840 */
[----:B------:R-:W-:Y:S01]  /*be90*/  F2FP.BF16.PACK_AB R82, R169, R170 ;  /* 0x000000aaa952723e */ /* 0x000fe200000010ff */
[--C-:B------:R-:W-:Y:S01]  /*bea0*/  FFMA.FTZ R107, R108, c[0x0][0x2d0], -R105.reuse ;  /* 0x0000b4006c6b7a23 */ /* 0x100fe20000010869 */
[----:B------:R-:W-:Y:S01]  /*beb0*/  F2FP.BF16.PACK_AB R81, R118, R168 ;  /* 0x000000a87651723e */ /* 0x000fe200000010ff */
[----:B------:R-:W-:Y:S01]  /*bec0*/  FFMA.FTZ R108, R114, c[0x0][0x2d0], -R105 ;  /* 0x0000b400726c7a23 */ /* 0x000fe20000010869 */
[----:B------:R-:W-:Y:S03]  /*bed0*/  F2FP.BF16.PACK_AB R76, R211, R162 ;  /* 0x000000a2d34c723e */ /* 0x000fe600000010ff */
[----:B------:R-:W-:Y:S01]  /*bee0*/  MUFU.EX2 R107, R107 ;  /* 0x0000006b006b7308 */ /* 0x000fe20000000800 */
[--C-:B-1----:R-:W-:Y:S01]  /*bef0*/  FFMA.FTZ R88, R133, c[0x0][0x2d0], -R106.reuse ;  /* 0x0000b40085587a23 */ /* 0x102fe2000001086a */
[----:B------:R-:W-:Y:S02]  /*bf00*/  MOV R133, R192 ;  /* 0x000000c000857202 */ /* 0x000fe40000000f00 */
[----:B------:R-:W-:Y:S02]  /*bf10*/  F2FP.BF16.PACK_AB R78, R210, R212 ;  /* 0x000000d4d24e723e */ /* 0x000fe400000010ff */
[----:B------:R-:W-:Y:S01]  /*bf20*/  F2FP.BF16.PACK_AB R77, R207, R209 ;  /* 0x000000d1cf4d723e */ /* 0x000fe200000010ff */
[--C-:B------:R-:W-:Y:S01]  /*bf30*/  FFMA.FTZ R114, R133, c[0x0][0x2d0], -R106.reuse ;  /* 0x0000b40085727a23 */ /* 0x100fe2000001086a */
[----:B------:R-:W-:Y:S02]  /*bf40*/  F2FP.BF16.PACK_AB R79, R206, R208 ;  /* 0x000000d0ce4f723e */ /* 0x000fe400000010ff */
[----:B------:R1:W-:Y:S01]  /*bf50*/  MUFU.EX2 R192, R88 ;  /* 0x0000005800c07308 */ /* 0x0003e20000000800 */
[----:B------:R-:W-:Y:S01]  /*bf60*/  F2FP.BF16.PACK_AB R83, R116, R117 ;  /* 0x000000757453723e */ /* 0x000fe200000010ff */
[----:B----4-:R-:W-:Y:S01]  /*bf70*/  LDSM.16.MT88.4 R84, [R226+0x2100] ;  /* 0x00210000e254783b */ /* 0x010fe20000004200 */
[----:B------:R-:W-:Y:S04]  /*bf80*/  MOV R133, R187 ;  /* 0x000000bb00857202 */ /* 0x000fe80000000f00 */
[----:B------:R-:W-:Y:S03]  /*bf90*/  MOV R142, R133 ;  /* 0x00000085008e7202 */ /* 0x000fe60000000f00 */
[----:B------:R-:W-:Y:S10]  /*bfa0*/  MUFU.EX2 R108, R108 ;  /* 0x0000006c006c7308 */ /* 0x000ff40000000800 */
[----:B------:R-:W-:Y:S01]  /*bfb0*/  MUFU.EX2 R114, R114 ;  /* 0x0000007200727308 */ /* 0x000fe20000000800 */
[--C-:B-1----:R-:W-:Y:S01]  /*bfc0*/  FFMA.FTZ R88, R185, c[0x0][0x2d0], -R106.reuse ;  /* 0x0000b400b9587a23 */ /* 0x102fe2000001086a */
[----:B------:R-:W-:Y:S04]  /*bfd0*/  MOV R185, R111 ;  /* 0x0000006f00b97202 */ /* 0x000fe80000000f00 */
[----:B------:R-:W-:Y:S04]  /*bfe0*/  MOV R148, R185 ;  /* 0x000000b900947202 */ /* 0x000fe80000000f00 */
[----:B------:R1:W-:Y:S10]  /*bff0*/  MUFU.EX2 R111, R80 ;  /* 0x00000050006f7308 */ /* 0x0003f40000000800 */
[----:B------:R4:W-:Y:S10]  /*c000*/  MUFU.EX2 R191, R88 ;  /* 0x0000005800bf7308 */ /* 0x0009f40000000800 */
[----:B------:R4:W-:Y:S01]  /*c010*/  MUFU.EX2 R185, R103 ;  /* 0x0000006700b97308 */ /* 0x0009e20000000800 */
[----:B-1----:R-:W-:Y:S02]  /*c020*/  FFMA.FTZ R80, R104, c[0x0][0x2d0], -R3 ;  /* 0x0000b40068507a23 */ /* 0x002fe40000010803 */
[--C-:B------:R-:W-:Y:S02]  /*c030*/  FFMA.FTZ R104, R109, c[0x0][0x2d0], -R105.reuse ;  /* 0x0000b4006d687a23 */ /* 0x100fe40000010869 */
[----:B------:R-:W-:Y:S05]  /*c040*/  FFMA.FTZ R105, R115, c[0x0][0x2d0], -R105 ;  /* 0x0000b40073697a23 */ /* 0x000fea0000010869 */
[----:B------:R1:W-:Y:S01]  /*c050*/  MUFU.EX2 R109, R80 ;  /* 0x00000050006d7308 */ /* 0x0003e20000000800 */
[--C-:B------:R-:W-:Y:S01]  /*c060*/  FFMA.FTZ R115, R132, c[0x0][0x2d0], -R106.reuse ;  /* 0x0000b40084737a23 */ /* 0x100fe2000001086a */
[----:B------:R-:W-:Y:S01]  /*c070*/  MOV R132, R186 ;  /* 0x000000ba00847202 */ /* 0x000fe20000000f00 */
[----:B----4-:R-:W4:Y:S03]  /*c080*/  LDSM.16.MT88.4 R88, [R224+0x2100] ;  /* 0x00210000e058783b */ /* 0x010f260000004200 */
[----:B------:R-:W-:Y:S04]  /*c090*/  MOV R143, R132 ;  /* 0x00000084008f7202 */ /* 0x000fe80000000f00 */
[----:B------:R2:W2:Y:S01]  /*c0a0*/  MUFU.EX2 R186, R102 ;  /* 0x0000006600ba7308 */ /* 0x0004a20000000800 */
[----:B------:R-:W-:Y:S01]  /*c0b0*/  FADD.FTZ R103, R250, R73 ;  /* 0x00000049fa677221 */ /* 0x000fe20000010000 */
[----:B------:R-:W-:Y:S08]  /*c0c0*/  F2FP.BF16.PACK_AB R73, R173, R174 ;  /* 0x000000aead49723e */ /* 0x000ff000000010ff */
[----:B------:R-:W4:Y:S01]  /*c0d0*/  MUFU.EX2 R105, R105 ;  /* 0x0000006900697308 */ /* 0x000f220000000800 */
[----:B-1----:R-:W-:Y:S02]  /*c0e0*/  FFMA.FTZ R80, R113, c[0x0][0x2d0], -R3 ;  /* 0x0000b40071507a23 */ /* 0x002fe40000010803 */
[--C-:B------:R-:W-:Y:S01]  /*c0f0*/  FFMA.FTZ R113, R134, c[0x0][0x2d0], -R106.reuse ;  /* 0x0000b40086717a23 */ /* 0x100fe2000001086a */
[----:B------:R-:W-:Y:S01]  /*c100*/  MOV R134, R184 ;  /* 0x000000b800867202 */ /* 0x000fe20000000f00 */
[----:B------:R-:W-:Y:S05]  /*c110*/  FFMA.FTZ R106, R188, c[0x0][0x2d0], -R106 ;  /* 0x0000b400bc6a7a23 */ /* 0x000fea000001086a */
[----:B------:R1:W-:Y:S01]  /*c120*/  MUFU.EX2 R110, R80 ;  /* 0x00000050006e7308 */ /* 0x0003e20000000800 */
[----:B--2---:R-:W-:Y:S01]  /*c130*/  FFMA.FTZ R69, R69, R139, R221 ;  /* 0x0000008b45457223 */ /* 0x004fe200000100dd */
[----:B------:R-:W-:Y:S01]  /*c140*/  MOV R139, R134 ;  /* 0x00000086008b7202 */ /* 0x000fe20000000f00 */
[----:B------:R-:W-:Y:S01]  /*c150*/  FFMA.FTZ R102, R148, c[0x0][0x2d0], -R3 ;  /* 0x0000b40094667a23 */ /* 0x000fe20000010803 */
[----:B------:R-:W-:Y:S01]  /*c160*/  MOV R221, R120 ;  /* 0x0000007800dd7202 */ /* 0x000fe20000000f00 */
[----:B------:R-:W-:Y:S01]  /*c170*/  FADD.FTZ R69, R223, R69 ;  /* 0x00000045df457221 */ /* 0x000fe20000010000 */
[----:B------:R-:W-:Y:S04]  /*c180*/  F2FP.BF16.PACK_AB R182, R185, R186 ;  /* 0x000000bab9b6723e */ /* 0x000fe800000010ff */
[----:B------:R2:W-:Y:S01]  /*c190*/  MUFU.EX2 R188, R100 ;  /* 0x0000006400bc7308 */ /* 0x0005e20000000800 */
[-C--:B----4-:R-:W-:Y:S03]  /*c1a0*/  HMMA.16816.F32.BF16 R4, R76, R88.reuse, R4 ;  /* 0x000000584c04723c */ /* 0x090fe60000041804 */
[----:B------:R-:W-:Y:S06]  /*c1b0*/  F2FP.BF16.PACK_AB R183, R105, R108 ;  /* 0x0000006c69b7723e */ /* 0x000fec00000010ff */
[----:B------:R-:W-:Y:S03]  /*c1c0*/  MUFU.EX2 R106, R106 ;  /* 0x0000006a006a7308 */ /* 0x000fe60000000800 */
[----:B-1----:R-:W-:Y:S07]  /*c1d0*/  F2FP.BF16.PACK_AB R80, R171, R205 ;  /* 0x000000cdab50723e */ /* 0x002fee00000010ff */
[----:B------:R-:W1:Y:S01]  /*c1e0*/  MUFU.EX2 R115, R115 ;  /* 0x0000007300737308 */ /* 0x000e620000000800 */
[C---:B------:R-:W-:Y:S04]  /*c1f0*/  HMMA.16816.F32.BF16 R8, R80.reuse, R88, R8 ;  /* 0x000000585008723c */ /* 0x040fe80000041808 */
[----:B--2---:R-:W-:Y:S02]  /*c200*/  FFMA.FTZ R100, R149, c[0x0][0x2d0], -R3 ;  /* 0x0000b40095647a23 */ /* 0x004fe40000010803 */
[----:B------:R-:W-:Y:S01]  /*c210*/  LDSM.16.MT88.4 R148, [R227+0x3100] ;  /* 0x00310000e394783b */ /* 0x000fe20000004200 */
[----:B---3--:R-:W-:Y:S01]  /*c220*/  FFMA.FTZ R0, R0, R135, R189 ;  /* 0x0000008700007223 */ /* 0x008fe200000100bd */
[-C--:B------:R-:W-:Y:S01]  /*c230*/  HMMA.16816.F32.BF16 R12, R80, R90.reuse, R12 ;  /* 0x0000005a500c723c */ /* 0x080fe2000004180c */
[----:B------:R-:W2:Y:S03]  /*c240*/  MUFU.EX2 R184, R104 ;  /* 0x0000006800b87308 */ /* 0x000ea60000000800 */
[----:B------:R-:W-:Y:S02]  /*c250*/  MOV R189, R127 ;  /* 0x0000007f00bd7202 */ /* 0x000fe40000000f00 */
[----:B------:R-:W-:Y:S02]  /*c260*/  LDSM.16.MT88.4 R132, [R224+0x3100] ;  /* 0x00310000e084783b */ /* 0x000fe40000004200 */
[C---:B------:R-:W-:Y:S03]  /*c270*/  HMMA.16816.F32.BF16 R16, R76.reuse, R90, R16 ;  /* 0x0000005a4c10723c */ /* 0x040fe60000041810 */
[----:B------:R3:W4:Y:S01]  /*c280*/  MUFU.EX2 R187, R101 ;  /* 0x0000006500bb7308 */ /* 0x0007220000000800 */
[----:B-1----:R-:W-:Y:S02]  /*c290*/  F2FP.BF16.PACK_AB R178, R106, R115 ;  /* 0x000000736ab2723e */ /* 0x002fe400000010ff */
[----:B------:R-:W1:Y:S02]  /*c2a0*/  LDSM.16.MT88.4 R88, [R224+0x2900] ;  /* 0x00290000e058783b */ /* 0x000e640000004200 */
[-C--:B------:R-:W-:Y:S05]  /*c2b0*/  HMMA.16816.F32.BF16 R20, R76, R92.reuse, R20 ;  /* 0x0000005c4c14723c */ /* 0x080fea0000041814 */
[----:B------:R-:W4:Y:S03]  /*c2c0*/  MUFU.EX2 R113, R113 ;  /* 0x0000007100717308 */ /* 0x000f260000000800 */
[C---:B------:R-:W-:Y:S04]  /*c2d0*/  HMMA.16816.F32.BF16 R24, R80.reuse, R92, R24 ;  /* 0x0000005c5018723c */ /* 0x040fe80000041818 */
[----:B--2---:R-:W-:Y:S01]  /*c2e0*/  F2FP.BF16.PACK_AB R181, R107, R184 ;  /* 0x000000b86bb5723e */ /* 0x004fe200000010ff */
[--C-:B------:R-:W-:Y:S01]  /*c2f0*/  FFMA.FTZ R104, R75, c[0x0][0x2d0], -R3.reuse ;  /* 0x0000b4004b687a23 */ /* 0x100fe20000010803 */
[----:B------:R-:W-:Y:S01]  /*c300*/  F2FP.BF16.PACK_AB R75, R201, R200 ;  /* 0x000000c8c94b723e */ /* 0x000fe200000010ff */
[----:B------:R-:W-:Y:S01]  /*c310*/  FFMA.FTZ R3, R74, c[0x0][0x2d0], -R3 ;  /* 0x0000b4004a037a23 */ /* 0x000fe20000010803 */
[-C--:B------:R-:W-:Y:S01]  /*c320*/  HMMA.16816.F32.BF16 R28, R80, R94.reuse, R28 ;  /* 0x0000005e501c723c */ /* 0x080fe2000004181c */
[----:B------:R-:W-:Y:S03]  /*c330*/  MUFU.EX2 R100, R100 ;  /* 0x0000006400647308 */ /* 0x000fe60000000800 */
[----:B------:R-:W-:Y:S01]  /*c340*/  F2FP.BF16.PACK_AB R74, R202, R203 ;  /* 0x000000cbca4a723e */ /* 0x000fe200000010ff */
[----:B---3--:R-:W-:Y:S01]  /*c350*/  FADD.FTZ R101, R190, R0 ;  /* 0x00000000be657221 */ /* 0x008fe20000010000 */
[----:B----4-:R-:W-:Y:S02]  /*c360*/  F2FP.BF16.PACK_AB R180, R187, R188 ;  /* 0x000000bcbbb4723e */ /* 0x010fe400000010ff */
[C---:B------:R-:W-:Y:S01]  /*c370*/  HMMA.16816.F32.BF16 R32, R76.reuse, R94, R32 ;  /* 0x0000005e4c20723c */ /* 0x040fe20000041820 */
[----:B------:R-:W2:Y:S02]  /*c380*/  LDSM.16.MT88.4 R92, [R227+0x2900] ;  /* 0x00290000e35c783b */ /* 0x000ea40000004200 */
[----:B------:R-:W3:Y:S01]  /*c390*/  MUFU.EX2 R102, R102 ;  /* 0x0000006600667308 */ /* 0x000ee20000000800 */
[----:B------:R-:W-:Y:S04]  /*c3a0*/  F2FP.BF16.PACK_AB R176, R114, R113 ;  /* 0x0000007172b0723e */ /* 0x000fe800000010ff */
[-C--:B------:R-:W-:Y:S08]  /*c3b0*/  HMMA.16816.F32.BF16 R36, R76, R96.reuse, R36 ;  /* 0x000000604c24723c */ /* 0x080ff00000041824 */
[C---:B------:R-:W-:Y:S08]  /*c3c0*/  HMMA.16816.F32.BF16 R40, R80.reuse, R96, R40 ;  /* 0x000000605028723c */ /* 0x040ff00000041828 */
[-C--:B------:R-:W-:Y:S04]  /*c3d0*/  HMMA.16816.F32.BF16 R44, R80, R98.reuse, R44 ;  /* 0x00000062502c723c */ /* 0x080fe8000004182c */
[----:B---3--:R-:W-:Y:S04]  /*c3e0*/  F2FP.BF16.PACK_AB R177, R102, R100 ;  /* 0x0000006466b1723e */ /* 0x008fe800000010ff */
[C---:B------:R-:W-:Y:S01]  /*c3f0*/  HMMA.16816.F32.BF16 R48, R76.reuse, R98, R48 ;  /* 0x000000624c30723c */ /* 0x040fe20000041830 */
[----:B------:R-:W3:Y:S07]  /*c400*/  LDSM.16.MT88.4 R96, [R225+0x2900] ;  /* 0x00290000e160783b */ /* 0x000eee0000004200 */
[-C--:B------:R-:W-:Y:S08]  /*c410*/  HMMA.16816.F32.BF16 R52, R76, R84.reuse, R52 ;  /* 0x000000544c34723c */ /* 0x080ff00000041834 */
[C---:B------:R-:W-:Y:S07]  /*c420*/  HMMA.16816.F32.BF16 R56, R80.reuse, R84, R56 ;  /* 0x000000545038723c */ /* 0x040fee0000041838 */
[----:B------:R-:W-:Y:S01]  /*c430*/  FADD.FTZ R84, R247, R72 ;  /* 0x00000048f7547221 */ /* 0x000fe20000010000 */
[-C--:B------:R-:W-:Y:S01]  /*c440*/  HMMA.16816.F32.BF16 R60, R80, R86.reuse, R60 ;  /* 0x00000056503c723c */ /* 0x080fe2000004183c */
[----:B------:R-:W4:Y:S03]  /*c450*/  LDSM.16.MT88.4 R80, [R226+0x2900] ;  /* 0x00290000e250783b */ /* 0x000f260000004200 */
[----:B------:R-:W-:Y:S01]  /*c460*/  F2FP.BF16.PACK_AB R72, R175, R204 ;  /* 0x000000ccaf48723e */ /* 0x000fe200000010ff */
[----:B------:R-:W-:Y:S01]  /*c470*/  FADD.FTZ R0, R251, R84 ;  /* 0x00000054fb007221 */ /* 0x000fe20000010000 */
[----:B------:R-:W-:Y:S01]  /*c480*/  MOV R247, R130 ;  /* 0x0000008200f77202 */ /* 0x000fe20000000f00 */
[----:B------:R-:W-:Y:S01]  /*c490*/  FADD.FTZ R85, R248, R69 ;  /* 0x00000045f8557221 */ /* 0x000fe20000010000 */
[----:B------:R-:W-:Y:S01]  /*c4a0*/  HMMA.16816.F32.BF16 R64, R76, R86, R64 ;  /* 0x000000564c40723c */ /* 0x000fe20000041840 */
[----:B------:R2:W-:Y:S03]  /*c4b0*/  MUFU.EX2 R86, R3 ;  /* 0x0000000300567308 */ /* 0x0005e60000000800 */
[----:B------:R-:W-:Y:S02]  /*c4c0*/  FADD.FTZ R69, R143, R103 ;  /* 0x000000678f457221 */ /* 0x000fe40000010000 */
[----:B------:R-:W-:Y:S01]  /*c4d0*/  FADD.FTZ R0, R142, R0 ;  /* 0x000000008e007221 */ /* 0x000fe20000010000 */
[----:B------:R-:W-:Y:S01]  /*c4e0*/  F2FP.BF16.PACK_AB R76, R193, R172 ;  /* 0x000000acc14c723e */ /* 0x000fe200000010ff */
[-C--:B-1----:R-:W-:Y:S03]  /*c4f0*/  HMMA.16816.F32.BF16 R4, R72, R88.reuse, R4 ;  /* 0x000000584804723c */ /* 0x082fe60000041804 */
[----:B------:R-:W1:Y:S02]  /*c500*/  MUFU.EX2 R87, R104 ;  /* 0x0000006800577308 */ /* 0x000e640000000800 */
[----:B------:R-:W-:Y:S01]  /*c510*/  F2FP.BF16.PACK_AB R78, R191, R192 ;  /* 0x000000c0bf4e723e */ /* 0x000fe200000010ff */
[----:B------:R-:W-:Y:S01]  /*c520*/  FADD.FTZ R85, R139, R85 ;  /* 0x000000558b557221 */ /* 0x000fe20000010000 */
[----:B------:R-:W-:Y:S01]  /*c530*/  F2FP.BF16.PACK_AB R77, R111, R112 ;  /* 0x000000706f4d723e */ /* 0x000fe200000010ff */
[----:B------:R-:W-:Y:S01]  /*c540*/  FADD.FTZ R84, R198, R101 ;  /* 0x00000065c6547221 */ /* 0x000fe20000010000 */
[----:B------:R-:W-:Y:S07]  /*c550*/  F2FP.BF16.PACK_AB R79, R110, R109 ;  /* 0x0000006d6e4f723e */ /* 0x000fee00000010ff */
[C---:B------:R-:W-:Y:S04]  /*c560*/  HMMA.16816.F32.BF16 R8, R76.reuse, R88, R8 ;  /* 0x000000584c08723c */ /* 0x040fe80000041808 */
[----:B--2---:R-:W-:Y:S04]  /*c570*/  FADD.FTZ R3, R199, R84 ;  /* 0x00000054c7037221 */ /* 0x004fe80000010000 */
[-C--:B------:R-:W-:Y:S04]  /*c580*/  HMMA.16816.F32.BF16 R12, R76, R90.reuse, R12 ;  /* 0x0000005a4c0c723c */ /* 0x080fe8000004180c */
[----:B-1----:R-:W-:Y:S01]  /*c590*/  F2FP.BF16.PACK_AB R179, R86, R87 ;  /* 0x0000005756b3723e */ /* 0x002fe200000010ff */
[----:B------:R-:W-:Y:S03]  /*c5a0*/  FADD.FTZ R3, R195, R3 ;  /* 0x00000003c3037221 */ /* 0x000fe60000010000 */
[C---:B------:R-:W-:Y:S04]  /*c5b0*/  HMMA.16816.F32.BF16 R16, R72.reuse, R90, R16 ;  /* 0x0000005a4810723c */ /* 0x040fe80000041810 */
[----:B------:R-:W-:Y:S04]  /*c5c0*/  FADD.FTZ R3, R194, R3 ;  /* 0x00000003c2037221 */ /* 0x000fe80000010000 */
[-C--:B------:R-:W-:Y:S04]  /*c5d0*/  HMMA.16816.F32.BF16 R20, R72, R92.reuse, R20 ;  /* 0x0000005c4814723c */ /* 0x080fe80000041814 */
[----:B------:R-:W-:Y:S04]  /*c5e0*/  FADD.FTZ R3, R196, R3 ;  /* 0x00000003c4037221 */ /* 0x000fe80000010000 */
[C---:B------:R-:W-:Y:S04]  /*c5f0*/  HMMA.16816.F32.BF16 R24, R76.reuse, R92, R24 ;  /* 0x0000005c4c18723c */ /* 0x040fe80000041818 */
[----:B------:R-:W-:Y:S04]  /*c600*/  FADD.FTZ R3, R197, R3 ;  /* 0x00000003c5037221 */ /* 0x000fe80000010000 */
[-C--:B------:R-:W-:Y:S08]  /*c610*/  HMMA.16816.F32.BF16 R28, R76, R94.reuse, R28 ;  /* 0x0000005e4c1c723c */ /* 0x080ff0000004181c */
[C---:B------:R-:W-:Y:S08]  /*c620*/  HMMA.16816.F32.BF16 R32, R72.reuse, R94, R32 ;  /* 0x0000005e4820723c */ /* 0x040ff00000041820 */
[-C--:B---3--:R-:W-:Y:S08]  /*c630*/  HMMA.16816.F32.BF16 R36, R72, R96.reuse, R36 ;  /* 0x000000604824723c */ /* 0x088ff00000041824 */
[C---:B------:R-:W-:Y:S08]  /*c640*/  HMMA.16816.F32.BF16 R40, R76.reuse, R96, R40 ;  /* 0x000000604c28723c */ /* 0x040ff00000041828 */
[-C--:B------:R-:W-:Y:S08]  /*c650*/  HMMA.16816.F32.BF16 R44, R76, R98.reuse, R44 ;  /* 0x000000624c2c723c */ /* 0x080ff0000004182c */
[C---:B------:R-:W-:Y:S08]  /*c660*/  HMMA.16816.F32.BF16 R48, R72.reuse, R98, R48 ;  /* 0x000000624830723c */ /* 0x040ff00000041830 */
[-C--:B----4-:R-:W-:Y:S08]  /*c670*/  HMMA.16816.F32.BF16 R52, R72, R80.reuse, R52 ;  /* 0x000000504834723c */ /* 0x090ff00000041834 */
[C---:B------:R-:W-:Y:S07]  /*c680*/  HMMA.16816.F32.BF16 R56, R76.reuse, R80, R56 ;  /* 0x000000504c38723c */ /* 0x040fee0000041838 */
[----:B------:R-:W-:Y:S01]  /*c690*/  FADD.FTZ R81, R138, R69 ;  /* 0x000000458a517221 */ /* 0x000fe20000010000 */
[-C--:B------:R-:W-:Y:S04]  /*c6a0*/  HMMA.16816.F32.BF16 R60, R76, R82.reuse, R60 ;  /* 0x000000524c3c723c */ /* 0x080fe8000004183c */
[----:B------:R-:W-:Y:S02]  /*c6b0*/  FADD.FTZ R80, R137, R0 ;  /* 0x0000000089507221 */ /* 0x000fe40000010000 */
[----:B------:R-:W-:Y:S02]  /*c6c0*/  FADD.FTZ R69, R136, R85 ;  /* 0x0000005588457221 */ /* 0x000fe40000010000 */
[----:B------:R-:W-:Y:S01]  /*c6d0*/  FADD.FTZ R80, R129, R80 ;  /* 0x0000005081507221 */ /* 0x000fe20000010000 */
[----:B------:R-:W-:Y:S04]  /*c6e0*/  HMMA.16816.F32.BF16 R64, R72, R82, R64 ;  /* 0x000000524840723c */ /* 0x000fe80000041840 */
[----:B------:R-:W-:Y:S02]  /*c6f0*/  FADD.FTZ R69, R123, R69 ;  /* 0x000000457b457221 */ /* 0x000fe40000010000 */
[----:B------:R-:W-:Y:S02]  /*c700*/  FADD.FTZ R80, R126, R80 ;  /* 0x000000507e507221 */ /* 0x000fe40000010000 */
[----:B------:R-:W-:Y:S02]  /*c710*/  FADD.FTZ R69, R125, R69 ;  /* 0x000000457d457221 */ /* 0x000fe40000010000 */
[-C--:B------:R-:W-:Y:S05]  /*c720*/  HMMA.16816.F32.BF16 R124, R180, R132.reuse, R4 ;  /* 0x00000084b47c723c */ /* 0x080fea0000041804 */
[----:B------:R-:W-:Y:S02]  /*c730*/  FADD.FTZ R0, R131, R81 ;  /* 0x0000005183007221 */ /* 0x000fe40000010000 */
[----:B------:R-:W-:Y:S02]  /*c740*/  FADD.FTZ R4, R247, R69 ;  /* 0x00000045f7047221 */ /* 0x000fe40000010000 */
[----:B------:R-:W-:Y:S02]  /*c750*/  FADD.FTZ R0, R122, R0 ;  /* 0x000000007a007221 */ /* 0x000fe40000010000 */
[C---:B------:R-:W-:Y:S04]  /*c760*/  HMMA.16816.F32.BF16 R120, R176.reuse, R132, R8 ;  /* 0x00000084b078723c */ /* 0x040fe80000041808 */
[----:B------:R-:W-:Y:S02]  /*c770*/  FADD.FTZ R0, R141, R0 ;  /* 0x000000008d007221 */ /* 0x000fe40000010000 */
[----:B------:R-:W-:Y:S02]  /*c780*/  FADD.FTZ R7, R145, R4 ;  /* 0x0000000491077221 */ /* 0x000fe40000010000 */
[----:B------:R-:W-:Y:S01]  /*c790*/  FADD.FTZ R8, R140, R80 ;  /* 0x000000508c087221 */ /* 0x000fe20000010000 */
[-C--:B------:R-:W-:Y:S03]  /*c7a0*/  HMMA.16816.F32.BF16 R128, R176, R134.reuse, R12 ;  /* 0x00000086b080723c */ /* 0x080fe6000004180c */
[----:B------:R-:W-:Y:S02]  /*c7b0*/  FADD.FTZ R0, R249, R0 ;  /* 0x00000000f9007221 */ /* 0x000fe40000010000 */
[----:B------:R-:W-:Y:S02]  /*c7c0*/  FADD.FTZ R8, R147, R8 ;  /* 0x0000000893087221 */ /* 0x000fe40000010000 */
[----:B------:R-:W-:Y:S01]  /*c7d0*/  FADD.FTZ R6, R144, R3 ;  /* 0x0000000390067221 */ /* 0x000fe20000010000 */
        /* <DEDUP_REMOVED lines=8> */
[C---:B------:R-:W-:Y:S01]  /*c860*/  HMMA.16816.F32.BF16 R140, R176.reuse, R148, R24 ;  /* 0x00000094b08c723c */ /* 0x040fe20000041818 */
[----:B------:R-:W1:Y:S03]  /*c870*/  LDSM.16.MT88.4 R4, [R226+0x3100] ;  /* 0x00310000e204783b */ /* 0x000e660000004200 */
        /* <DEDUP_REMOVED lines=10> */
[----:B------:R-:W-:Y:S02]  /*c920*/  FADD.FTZ R9, R155, R0 ;  /* 0x000000009b097221 */ /* 0x000fe40000010000 */
[-C--:B------:R-:W-:Y:S03]  /*c930*/  HMMA.16816.F32.BF16 R152, R180, R164.reuse, R36 ;  /* 0x000000a4b498723c */ /* 0x080fe60000041824 */
[----:B------:R-:W-:Y:S02]  /*c940*/  FADD.FTZ R8, R157, R12 ;  /* 0x0000000c9d087221 */ /* 0x000fe40000010000 */
[----:B------:R-:W-:Y:S02]  /*c950*/  FADD.FTZ R3, R219, R11 ;  /* 0x0000000bdb037221 */ /* 0x000fe40000010000 */
[----:B------:R-:W-:Y:S02]  /*c960*/  FADD.FTZ R0, R216, R10 ;  /* 0x0000000ad8007221 */ /* 0x000fe40000010000 */
[----:B------:R-:W-:Y:S03]  /*c970*/  FADD.FTZ R12, R158, R9 ;  /* 0x000000099e0c7221 */ /* 0x000fe60000010000 */
[----:B------:R-:W-:Y:S02]  /*c980*/  FADD.FTZ R11, R156, R8 ;  /* 0x000000089c0b7221 */ /* 0x000fe40000010000 */
[----:B------:R-:W-:Y:S02]  /*c990*/  FADD.FTZ R10, R217, R3 ;  /* 0x00000003d90a7221 */ /* 0x000fe40000010000 */
[----:B------:R-:W-:Y:S02]  /*c9a0*/  FADD.FTZ R9, R159, R0 ;  /* 0x000000009f097221 */ /* 0x000fe40000010000 */
[----:B------:R-:W-:Y:S01]  /*c9b0*/  FADD.FTZ R8, R213, R12 ;  /* 0x0000000cd5087221 */ /* 0x000fe20000010000 */
[C---:B------:R-:W-:Y:S04]  /*c9c0*/  HMMA.16816.F32.BF16 R156, R176.reuse, R164, R40 ;  /* 0x000000a4b09c723c */ /* 0x040fe80000041828 */
[----:B------:R-:W-:Y:S02]  /*c9d0*/  FADD.FTZ R3, R161, R11 ;  /* 0x0000000ba1037221 */ /* 0x000fe40000010000 */
[----:B------:R-:W-:Y:S02]  /*c9e0*/  FADD.FTZ R0, R218, R10 ;  /* 0x0000000ada007221 */ /* 0x000fe40000010000 */
[----:B------:R-:W-:Y:S04]  /*c9f0*/  FADD.FTZ R12, R215, R9 ;  /* 0x00000009d70c7221 */ /* 0x000fe80000010000 */
[----:B------:R-:W-:Y:S02]  /*ca00*/  FADD.FTZ R11, R163, R8 ;  /* 0x00000008a30b7221 */ /* 0x000fe40000010000 */
        /* <DEDUP_REMOVED lines=11> */
[----:B------:R-:W-:Y:S03]  /*cac0*/  MOV R118, R2 ;  /* 0x0000000200767202 */ /* 0x000fe60000000f00 */
[----:B------:R-:W-:Y:S02]  /*cad0*/  FADD.FTZ R8, R212, R12 ;  /* 0x0000000cd4087221 */ /* 0x000fe40000010000 */
[----:B------:R-:W-:Y:S02]  /*cae0*/  FADD.FTZ R3, R208, R11 ;  /* 0x0000000bd0037221 */ /* 0x000fe40000010000 */
[----:B------:R-:W-:Y:S02]  /*caf0*/  FADD.FTZ R0, R170, R10 ;  /* 0x0000000aaa007221 */ /* 0x000fe40000010000 */
[----:B------:R-:W-:Y:S01]  /*cb00*/  FADD.FTZ R12, R117, R9 ;  /* 0x00000009750c7221 */ /* 0x000fe20000010000 */
[----:B------:R-:W-:Y:S01]  /*cb10*/  MOV R117, R68 ;  /* 0x0000004400757202 */ /* 0x000fe20000000f00 */
[----:B------:R-:W-:Y:S02]  /*cb20*/  FADD.FTZ R11, R210, R8 ;  /* 0x00000008d20b7221 */ /* 0x000fe40000010000 */
[----:B------:R-:W-:Y:S02]  /*cb30*/  FADD.FTZ R10, R206, R3 ;  /* 0x00000003ce0a7221 */ /* 0x000fe40000010000 */
[----:B------:R-:W-:Y:S02]  /*cb40*/  FADD.FTZ R9, R169, R0 ;  /* 0x00000000a9097221 */ /* 0x000fe40000010000 */
[----:B------:R-:W-:Y:S01]  /*cb50*/  FADD.FTZ R8, R116, R12 ;  /* 0x0000000c74087221 */ /* 0x000fe20000010000 */
[-C--:B-1----:R-:W-:Y:S03]  /*cb60*/  HMMA.16816.F32.BF16 R168, R180, R4.reuse, R52 ;  /* 0x00000004b4a8723c */ /* 0x082fe60000041834 */
[----:B------:R-:W-:Y:S01]  /*cb70*/  FADD.FTZ R3, R204, R11 ;  /* 0x0000000bcc037221 */ /* 0x000fe20000010000 */
[----:B------:R-:W-:Y:S01]  /*cb80*/  MOV R116, R70 ;  /* 0x0000004600747202 */ /* 0x000fe20000000f00 */
[----:B------:R-:W-:Y:S02]  /*cb90*/  FADD.FTZ R0, R174, R10 ;  /* 0x0000000aae007221 */ /* 0x000fe40000010000 */
[----:B------:R-:W-:Y:S02]  /*cba0*/  FADD.FTZ R11, R172, R9 ;  /* 0x00000009ac0b7221 */ /* 0x000fe40000010000 */
[----:B------:R-:W-:Y:S03]  /*cbb0*/  FADD.FTZ R10, R112, R8 ;  /* 0x00000008700a7221 */ /* 0x000fe60000010000 */
        /* <DEDUP_REMOVED lines=11> */
[----:B------:R-:W-:Y:S04]  /*cc70*/  HMMA.16816.F32.BF16 R180, R180, R6, R64 ;  /* 0x00000006b4b4723c */ /* 0x000fe80000041840 */
[----:B------:R-:W-:Y:S02]  /*cc80*/  FADD.FTZ R4, R201, R10 ;  /* 0x0000000ac9047221 */ /* 0x000fe40000010000 */
[----:B------:R-:W-:Y:S02]  /*cc90*/  FADD.FTZ R3, R191, R8 ;  /* 0x00000008bf037221 */ /* 0x000fe40000010000 */
[----:B------:R-:W-:Y:S04]  /*cca0*/  FADD.FTZ R9, R188, R9 ;  /* 0x00000009bc097221 */ /* 0x000fe80000010000 */
[----:B------:R-:W-:Y:S02]  /*ccb0*/  FADD.FTZ R0, R110, R5 ;  /* 0x000000056e007221 */ /* 0x000fe40000010000 */
        /* <DEDUP_REMOVED lines=10> */
[----:B------:R-:W-:Y:S01]  /*cd60*/  FADD.FTZ R4, R108, R0 ;  /* 0x000000006c047221 */ /* 0x000fe20000010000 */
[----:B------:R-:W-:Y:S01]  /*cd70*/  STL [R1+0x1c], R5 ;  /* 0x00001c0501007387 */ /* 0x000fe20000100800 */
[----:B------:R-:W-:Y:S02]  /*cd80*/  FADD.FTZ R3, R106, R3 ;  /* 0x000000036a037221 */ /* 0x000fe40000010000 */
[----:B------:R-:W-:Y:S02]  /*cd90*/  FADD.FTZ R4, R105, R4 ;  /* 0x0000000469047221 */ /* 0x000fe40000010000 */
[----:B------:R-:W-:Y:S03]  /*cda0*/  FADD.FTZ R0, R87, R7 ;  /* 0x0000000757007221 */ /* 0x000fe60000010000 */
[----:B------:R-:W-:Y:S01]  /*cdb0*/  STL [R1+0x18], R4 ;  /* 0x0000180401007387 */ /* 0x000fe20000100800 */
[----:B------:R-:W-:Y:S03]  /*cdc0*/  FADD.FTZ R0, R86, R0 ;  /* 0x0000000056007221 */ /* 0x000fe60000010000 */
[----:B------:R1:W-:Y:S04]  /*cdd0*/  STL [R1+0x20], R3 ;  /* 0x0000200301007387 */ /* 0x0003e80000100800 */
[----:B------:R2:W-:Y:S01]  /*cde0*/  STL [R1+0x24], R0 ;  /* 0x0000240001007387 */ /* 0x0005e20000100800 */
[----:B-1----:R-:W-:Y:S01]  /*cdf0*/  MOV R3, R71 ;  /* 0x0000004700037202 */ /* 0x002fe20000000f00 */
[----:B------:R-:W-:-:S05]  /*ce00*/  @P1 BRA `(.L_x_3) ;  /* 0xffffaab000001947 */ /* 0x000fca000383ffff */
.L_x_2:
[----:B----4-:R-:W3:Y:S04]  /*ce10*/  LDL.LU R8, [R1+0x1c] ;  /* 0x00001c0001087983 */ /* 0x010ee80000300800 */
[----:B------:R-:W4:Y:S04]  /*ce20*/  LDL.LU R5, [R1+0x18] ;  /* 0x0000180001057983 */ /* 0x000f280000300800 */
[----:B--2---:R-:W2:Y:S04]  /*ce30*/  LDL.LU R4, [R1+0x20] ;  /* 0x0000200001047983 */ /* 0x004ea80000300800 */
[----:B------:R-:W2:Y:S04]  /*ce40*/  LDL.LU R0, [R1+0x24] ;  /* 0x0000240001007983 */ /* 0x000ea80000300800 */
[----:B------:R-:W2:Y:S01]  /*ce50*/  LDL.LU R13, [R1+0x50] ;  /* 0x00005000010d7983 */ /* 0x000ea20000300800 */
[----:B------:R-:W-:-:S03]  /*ce60*/  MOV R56, c[0x0][0x4e8] ;  /* 0x00013a0000387a02 */ /* 0x000fc60000000f00 */
[----:B------:R-:W2:Y:S01]  /*ce70*/  LDL.LU R57, [R1+0x54] ;  /* 0x0000540001397983 */ /* 0x000ea20000300800 */
[----:B------:R-:W-:-:S03]  /*ce80*/  ISETP.NE.AND P0, PT, R56, 0x1, PT ;  /* 0x000000013800780c */ /* 0x000fc60003f05270 */
[----:B------:R-:W1:Y:S02]  /*ce90*/  S2R R10, SR_CTAID.Y ;  /* 0x00000000000a7919 */ /* 0x000e640000002600 */
[----:B-1----:R-:W-:-:S04]  /*cea0*/  IMAD.WIDE.U32 R20, R10, c[0x0][0x490], RZ ;  /* 0x000124000a147a25 */ /* 0x002fc800078e00ff */
[----:B------:R-:W-:Y:S01]  /*ceb0*/  IMAD.MOV.U32 R49, RZ, RZ, -0x800000 ;  /* 0xff800000ff317424 */ /* 0x000fe200078e00ff */
[----:B------:R-:W-:Y:S01]  /*cec0*/  MOV R50, 0xff800000 ;  /* 0xff80000000327802 */ /* 0x000fe20000000f00 */
[----:B------:R-:W1:Y:S01]  /*ced0*/  S2R R55, SR_CTAID.X ;  /* 0x0000000000377919 */ /* 0x000e620000002500 */
[----:B------:R-:W-:Y:S01]  /*cee0*/  MOV R52, 0xff800000 ;  /* 0xff80000000347802 */ /* 0x000fe20000000f00 */
[----:B------:R-:W-:Y:S02]  /*cef0*/  IMAD.MOV.U32 R51, RZ, RZ, -0x800000 ;  /* 0xff800000ff337424 */ /* 0x000fe400078e00ff */
[----:B------:R-:W-:Y:S06]  /*cf00*/  BAR.SYNC.DEFER_BLOCKING 0x1, 0x80 ;  /* 0x0042000000007b1d */ /* 0x000fec0000010000 */
[----:B---3--:R-:W3:Y:S04]  /*cf10*/  SHFL.BFLY PT, R12, R8, 0x2, 0x1f ;  /* 0x0c401f00080c7f89 */ /* 0x008ee800000e0000 */
[----:B----4-:R-:W4:Y:S04]  /*cf20*/  SHFL.BFLY PT, R9, R5, 0x2, 0x1f ;  /* 0x0c401f0005097f89 */ /* 0x010f2800000e0000 */
[----:B--2---:R-:W2:Y:S04]  /*cf30*/  SHFL.BFLY PT, R7, R4, 0x2, 0x1f ;  /* 0x0c401f0004077f89 */ /* 0x004ea800000e0000 */
[----:B------:R-:W1:Y:S01]  /*cf40*/  SHFL.BFLY PT, R6, R0, 0x2, 0x1f ;  /* 0x0c401f0000067f89 */ /* 0x000e6200000e0000 */
[----:B------:R-:W-:-:S02]  /*cf50*/  IMAD.MOV.U32 R17, RZ, RZ, R13 ;  /* 0x000000ffff117224 */ /* 0x000fc400078e000d */
[----:B---3--:R-:W-:Y:S02]  /*cf60*/  FADD.FTZ R12, R12, R8 ;  /* 0x000000080c0c7221 */ /* 0x008fe40000010000 */
[----:B------:R-:W3:Y:S01]  /*cf70*/  S2R R8, SR_TID.X ;  /* 0x0000000000087919 */ /* 0x000ee20000002100 */
[----:B----4-:R-:W-:Y:S02]  /*cf80*/  FADD.FTZ R9, R9, R5 ;  /* 0x0000000509097221 */ /* 0x010fe40000010000 */
[----:B--2---:R-:W-:-:S03]  /*cf90*/  FADD.FTZ R7, R7, R4 ;  /* 0x0000000407077221 */ /* 0x004fc60000010000 */
[----:B------:R-:W2:Y:S01]  /*cfa0*/  SHFL.BFLY PT, R3, R9, 0x1, 0x1f ;  /* 0x0c201f0009037f89 */ /* 0x000ea200000e0000 */
[----:B-1----:R-:W-:-:S03]  /*cfb0*/  FADD.FTZ R6, R6, R0 ;  /* 0x0000000006067221 */ /* 0x002fc60000010000 */
[----:B------:R-:W1:Y:S04]  /*cfc0*/  SHFL.BFLY PT, R4, R7, 0x1, 0x1f ;  /* 0x0c201f0007047f89 */ /* 0x000e6800000e0000 */
[----:B------:R-:W4:Y:S04]  /*cfd0*/  SHFL.BFLY PT, R0, R12, 0x1, 0x1f ;  /* 0x0c201f000c007f89 */ /* 0x000f2800000e0000 */
[----:B------:R-:W4:Y:S01]  /*cfe0*/  SHFL.BFLY PT, R5, R6, 0x1, 0x1f ;  /* 0x0c201f0006057f89 */ /* 0x000f2200000e0000 */
[----:B---3--:R-:W-:-:S04]  /*cff0*/  SHF.R.S32.HI R54, RZ, 0x1f, R8 ;  /* 0x0000001fff367819 */ /* 0x008fc80000011408 */
[----:B------:R-:W-:Y:S01]  /*d000*/  LEA.HI R38, R54, R8, RZ, 0x5 ;  /* 0x0000000836267211 */ /* 0x000fe200078f28ff */
[----:B--2---:R-:W-:Y:S01]  /*d010*/  FADD.FTZ R9, R9, R3 ;  /* 0x0000000309097221 */ /* 0x004fe20000010000 */
[----:B------:R-:W-:Y:S01]  /*d020*/  SHF.R.S32.HI R3, RZ, 0x1f, R10 ;  /* 0x0000001fff037819 */ /* 0x000fe2000001140a */
[----:B-1----:R-:W-:-:S03]  /*d030*/  FADD.FTZ R7, R7, R4 ;  /* 0x0000000407077221 */ /* 0x002fc60000010000 */
[----:B------:R-:W-:Y:S01]  /*d040*/  FSETP.NE.FTZ.AND P4, PT, R9, RZ, PT ;  /* 0x000000ff0900720b */ /* 0x000fe20003f95000 */
[----:B------:R-:W-:Y:S02]  /*d050*/  IMAD R18, R3, c[0x0][0x490], RZ ;  /* 0x0001240003127a24 */ /* 0x000fe400078e02ff */
[----:B----4-:R-:W-:Y:S02]  /*d060*/  FADD.FTZ R12, R12, R0 ;  /* 0x000000000c0c7221 */ /* 0x010fe40000010000 */
[----:B------:R-:W-:-:S03]  /*d070*/  @P0 IMAD.HI.U32 R0, R13, c[0x0][0x4ec], RZ ;  /* 0x00013b000d000a27 */ /* 0x000fc600078e00ff */
[----:B------:R-:W-:Y:S01]  /*d080*/  FSETP.NE.FTZ.AND P5, PT, R12, RZ, PT ;  /* 0x000000ff0c00720b */ /* 0x000fe20003fb5000 */
[----:B------:R-:W-:Y:S01]  /*d090*/  FADD.FTZ R6, R6, R5 ;  /* 0x0000000506067221 */ /* 0x000fe20000010000 */
[----:B------:R-:W-:Y:S01]  /*d0a0*/  LEA.HI R5, R54, R8, RZ, 0x2 ;  /* 0x0000000836057211 */ /* 0x000fe200078f10ff */
[----:B------:R-:W-:Y:S01]  /*d0b0*/  IMAD R14, R3, c[0x0][0x3e8], RZ ;  /* 0x0000fa00030e7a24 */ /* 0x000fe200078e02ff */
[----:B------:R-:W-:Y:S01]  /*d0c0*/  LOP3.LUT R3, R38, 0xffffffe0, RZ, 0xc0, !PT ;  /* 0xffffffe026037812 */ /* 0x000fe200078ec0ff */
[----:B------:R-:W-:Y:S01]  /*d0d0*/  IMAD.MOV.U32 R4, RZ, RZ, RZ ;  /* 0x000000ffff047224 */ /* 0x000fe200078e00ff */
[----:B------:R-:W-:Y:S01]  /*d0e0*/  @P0 SHF.R.U32.HI R17, RZ, c[0x0][0x4f0], R0 ;  /* 0x00013c00ff110a19 */ /* 0x000fe20000011600 */
[----:B------:R-:W-:Y:S01]  /*d0f0*/  IMAD R18, R10, c[0x0][0x494], R18 ;  /* 0x000125000a127a24 */ /* 0x000fe200078e0212 */
[----:B------:R-:W-:Y:S01]  /*d100*/  MOV R0, RZ ;  /* 0x000000ff00007202 */ /* 0x000fe20000000f00 */
[----:B------:R-:W-:Y:S01]  /*d110*/  IMAD.IADD R3, R8, 0x1, -R3 ;  /* 0x0000000108037824 */ /* 0x000fe200078e0a03 */
[----:B------:R-:W-:-:S02]  /*d120*/  LOP3.LUT R24, R5, 0xfffffffc, RZ, 0xc0, !PT ;  /* 0xfffffffc05187812 */ /* 0x000fc400078ec0ff */
[----:B------:R-:W-:Y:S02]  /*d130*/  FSETP.NE.FTZ.AND P2, PT, R7, RZ, PT ;  /* 0x000000ff0700720b */ /* 0x000fe40003f55000 */
[-C--:B------:R-:W-:Y:S01]  /*d140*/  LEA.HI R54, R54, R8.reuse, RZ, 0x3 ;  /* 0x0000000836367211 */ /* 0x080fe200078f18ff */
[----:B------:R-:W1:Y:S01]  /*d150*/  @P5 MUFU.RCP R0, R12 ;  /* 0x0000000c00005308 */ /* 0x000e620000001000 */
[----:B------:R-:W-:Y:S01]  /*d160*/  IADD3 R24, -R24, R8, RZ ;  /* 0x0000000818187210 */ /* 0x000fe20007ffe1ff */
[----:B------:R-:W-:Y:S01]  /*d170*/  IMAD.MOV R8, RZ, RZ, -R17 ;  /* 0x000000ffff087224 */ /* 0x000fe200078e0a11 */
[----:B------:R-:W-:Y:S01]  /*d180*/  LOP3.LUT P3, RZ, R3, 0x3, RZ, 0xc0, !PT ;  /* 0x0000000303ff7812 */ /* 0x000fe2000786c0ff */
[----:B------:R-:W-:Y:S02]  /*d190*/  IMAD.MOV.U32 R3, RZ, RZ, RZ ;  /* 0x000000ffff037224 */ /* 0x000fe400078e00ff */
[----:B------:R-:W-:Y:S02]  /*d1a0*/  IMAD R48, R8, c[0x0][0x4e8], R13 ;  /* 0x00013a0008307a24 */ /* 0x000fe400078e020d */
[----:B------:R-:W2:Y:S01]  /*d1b0*/  S2R R8, SR_CTAID.Z ;  /* 0x0000000000087919 */ /* 0x000ea20000002700 */
[----:B------:R-:W3:Y:S01]  /*d1c0*/  @P4 MUFU.RCP R4, R9 ;  /* 0x0000000900044308 */ /* 0x000ee20000001000 */
[----:B------:R-:W-:Y:S01]  /*d1d0*/  FSETP.NE.FTZ.AND P1, PT, R6, RZ, PT ;  /* 0x000000ff0600720b */ /* 0x000fe20003f35000 */
[----:B------:R-:W-:Y:S01]  /*d1e0*/  IMAD.IADD R19, R21, 0x1, R18 ;  /* 0x0000000115137824 */ /* 0x000fe200078e0212 */
[----:B------:R-:W-:Y:S01]  /*d1f0*/  MOV R18, R20 ;  /* 0x0000001400127202 */ /* 0x000fe20000000f00 */
[----:B------:R-:W-:-:S02]  /*d200*/  IMAD R14, R10, c[0x0][0x3ec], R14 ;  /* 0x0000fb000a0e7a24 */ /* 0x000fc400078e020e */
[----:B------:R-:W-:Y:S02]  /*d210*/  IMAD.WIDE.U32 R10, R10, c[0x0][0x3e8], RZ ;  /* 0x0000fa000a0a7a25 */ /* 0x000fe400078e00ff */
[----:B------:R-:W4:Y:S02]  /*d220*/  @P2 MUFU.RCP R3, R7 ;  /* 0x0000000700032308 */ /* 0x000f240000001000 */
[C---:B-1----:R-:W-:Y:S01]  /*d230*/  FMUL.FTZ R125, R0.reuse, R125 ;  /* 0x0000007d007d7220 */ /* 0x042fe20000410000 */
[----:B------:R-:W-:Y:S01]  /*d240*/  IADD3 R15, R11, R14, RZ ;  /* 0x0000000e0b0f7210 */ /* 0x000fe20007ffe0ff */
[C---:B------:R-:W-:Y:S01]  /*d250*/  FMUL.FTZ R124, R0.reuse, R124 ;  /* 0x0000007c007c7220 */ /* 0x040fe20000410000 */
[----:B------:R-:W-:Y:S01]  /*d260*/  MOV R14, R10 ;  /* 0x0000000a000e7202 */ /* 0x000fe20000000f00 */
[C---:B------:R-:W-:Y:S02]  /*d270*/  FMUL.FTZ R133, R0.reuse, R133 ;  /* 0x0000008500857220 */ /* 0x040fe40000410000 */
[----:B------:R-:W-:-:S02]  /*d280*/  FMUL.FTZ R13, R0, R132 ;  /* 0x00000084000d7220 */ /* 0x000fc40000410000 */
[C---:B------:R-:W-:Y:S02]  /*d290*/  FMUL.FTZ R137, R0.reuse, R137 ;  /* 0x0000008900897220 */ /* 0x040fe40000410000 */
[C---:B------:R-:W-:Y:S02]  /*d2a0*/  FMUL.FTZ R22, R0.reuse, R136 ;  /* 0x0000008800167220 */ /* 0x040fe40000410000 */
[C---:B------:R-:W-:Y:S02]  /*d2b0*/  FMUL.FTZ R149, R0.reuse, R149 ;  /* 0x0000009500957220 */ /* 0x040fe40000410000 */
[C---:B------:R-:W-:Y:S02]  /*d2c0*/  FMUL.FTZ R25, R0.reuse, R148 ;  /* 0x0000009400197220 */ /* 0x040fe40000410000 */
[C---:B------:R-:W-:Y:S02]  /*d2d0*/  FMUL.FTZ R153, R0.reuse, R153 ;  /* 0x0000009900997220 */ /* 0x040fe40000410000 */
[----:B------:R-:W-:-:S02]  /*d2e0*/  FMUL.FTZ R32, R0, R152 ;  /* 0x0000009800207220 */ /* 0x000fc40000410000 */
[C---:B------:R-:W-:Y:S02]  /*d2f0*/  FMUL.FTZ R165, R0.reuse, R165 ;  /* 0x000000a500a57220 */ /* 0x040fe40000410000 */
[C---:B------:R-:W-:Y:S02]  /*d300*/  FMUL.FTZ R44, R0.reuse, R164 ;  /* 0x000000a4002c7220 */ /* 0x040fe40000410000 */
[C---:B------:R-:W-:Y:S02]  /*d310*/  FMUL.FTZ R169, R0.reuse, R169 ;  /* 0x000000a900a97220 */ /* 0x040fe40000410000 */
[C---:B------:R-:W-:Y:S02]  /*d320*/  FMUL.FTZ R42, R0.reuse, R168 ;  /* 0x000000a8002a7220 */ /* 0x040fe40000410000 */
[C---:B------:R-:W-:Y:S02]  /*d330*/  FMUL.FTZ R181, R0.reuse, R181 ;  /* 0x000000b500b57220 */ /* 0x040fe40000410000 */
[----:B------:R-:W-:Y:S01]  /*d340*/  FMUL.FTZ R180, R0, R180 ;  /* 0x000000b400b47220 */ /* 0x000fe20000410000 */
[----:B------:R-:W-:Y:S01]  /*d350*/  MOV R0, RZ ;  /* 0x000000ff00007202 */ /* 0x000fe20000000f00 */
[----:B---3--:R-:W-:-:S02]  /*d360*/  FMUL.FTZ R127, R4, R127 ;  /* 0x0000007f047f7220 */ /* 0x008fc40000410000 */
[----:B------:R-:W-:-:S03]  /*d370*/  FMUL.FTZ R126, R4, R126 ;  /* 0x0000007e047e7220 */ /* 0x000fc60000410000 */
[----:B------:R-:W1:Y:S01]  /*d380*/  @P1 MUFU.RCP R0, R6 ;  /* 0x0000000600001308 */ /* 0x000e620000001000 */
        /* <DEDUP_REMOVED lines=13> */
[----:B------:R-:W-:Y:S01]  /*d460*/  FMUL.FTZ R37, R4, R182 ;  /* 0x000000b604257220 */ /* 0x000fe20000410000 */
[----:B------:R-:W-:Y:S01]  /*d470*/  SHF.R.S32.HI R4, RZ, 0x2, R5 ;  /* 0x00000002ff047819 */ /* 0x000fe20000011405 */
[C---:B----4-:R-:W-:Y:S02]  /*d480*/  FMUL.FTZ R121, R3.reuse, R121 ;  /* 0x0000007903797220 */ /* 0x050fe40000410000 */
        /* <DEDUP_REMOVED lines=15> */
[----:B------:R-:W-:Y:S01]  /*d580*/  SHF.R.S32.HI R3, RZ, 0x1f, R5 ;  /* 0x0000001fff037819 */ /* 0x000fe20000011405 */
[----:B------:R-:W3:Y:S01]  /*d590*/  @P1 MUFU.LG2 R6, R6 ;  /* 0x0000000600061308 */ /* 0x000ee20000000c00 */
[----:B--2---:R-:W-:-:S02]  /*d5a0*/  SHF.R.S32.HI R5, RZ, 0x1f, R8 ;  /* 0x0000001fff057819 */ /* 0x004fc40000011408 */
[----:B------:R-:W-:-:S04]  /*d5b0*/  LEA.HI R3, R3, R4, RZ, 0x3 ;  /* 0x0000000403037211 */ /* 0x000fc800078f18ff */
[----:B------:R-:W-:Y:S01]  /*d5c0*/  LOP3.LUT R3, R3, 0xfffffff8, RZ, 0xc0, !PT ;  /* 0xfffffff803037812 */ /* 0x000fe200078ec0ff */
[C---:B------:R-:W-:Y:S02]  /*d5d0*/  IMAD R53, R5.reuse, c[0x0][0x498], RZ ;  /* 0x0001260005357a24 */ /* 0x040fe400078e02ff */
[----:B------:R-:W-:Y:S02]  /*d5e0*/  IMAD R47, R5, c[0x0][0x3f0], RZ ;  /* 0x0000fc00052f7a24 */ /* 0x000fe400078e02ff */
[C---:B-1----:R-:W-:Y:S02]  /*d5f0*/  FMUL.FTZ R123, R0.reuse, R123 ;  /* 0x0000007b007b7220 */ /* 0x042fe40000410000 */
        /* <DEDUP_REMOVED lines=15> */
[----:B------:R-:W-:Y:S01]  /*d6f0*/  @P2 MOV R0, 0x3f317218 ;  /* 0x3f31721800002802 */ /* 0x000fe20000000f00 */
[----:B------:R-:W-:Y:S01]  /*d700*/  IMAD.IADD R11, R4, 0x1, -R3 ;  /* 0x00000001040b7824 */ /* 0x000fe200078e0a03 */
[----:B------:R-:W-:Y:S01]  /*d710*/  @P5 MOV R4, 0x3f317218 ;  /* 0x3f31721800045802 */ /* 0x000fe20000000f00 */
[----:B------:R-:W-:-:S02]  /*d720*/  IMAD R53, R8, c[0x0][0x49c], R53 ;  /* 0x0001270008357a24 */ /* 0x000fc400078e0235 */
[C---:B------:R-:W-:Y:S02]  /*d730*/  IMAD R47, R8.reuse, c[0x0][0x3f4], R47 ;  /* 0x0000fd00082f7a24 */ /* 0x040fe400078e022f */
[C---:B------:R-:W-:Y:S01]  /*d740*/  IMAD.WIDE.U32 R34, R8.reuse, c[0x0][0x498], R18 ;  /* 0x0001260008227a25 */ /* 0x040fe200078e0012 */
[----:B------:R-:W1:Y:S03]  /*d750*/  @P2 MUFU.LG2 R7, R7 ;  /* 0x0000000700072308 */ /* 0x000e660000000c00 */
[----:B------:R-:W-:Y:S01]  /*d760*/  IMAD.WIDE.U32 R14, R8, c[0x0][0x3f0], R14 ;  /* 0x0000fc00080e7a25 */ /* 0x000fe200078e000e */
[----:B------:R-:W-:-:S03]  /*d770*/  @P1 MOV R8, 0x3f317218 ;  /* 0x3f31721800081802 */ /* 0x000fc60000000f00 */
[----:B------:R-:W-:Y:S02]  /*d780*/  @P4 IMAD.MOV.U32 R3, RZ, RZ, 0x3f317218 ;  /* 0x3f317218ff034424 */ /* 0x000fe400078e00ff */
[----:B------:R-:W-:Y:S02]  /*d790*/  @P5 FMUL.FTZ R10, R4, c[0x0][0x2d0] ;  /* 0x0000b400040a5a20 */ /* 0x000fe40000410000 */
[----:B------:R-:W-:Y:S02]  /*d7a0*/  @P4 FMUL.FTZ R5, R3, c[0x0][0x2d0] ;  /* 0x0000b40003054a20 */ /* 0x000fe40000410000 */
[----:B------:R-:W-:Y:S02]  /*d7b0*/  @P2 FMUL.FTZ R3, R0, c[0x0][0x2d0] ;  /* 0x0000b40000032a20 */ /* 0x000fe40000410000 */
[----:B---3--:R-:W-:Y:S02]  /*d7c0*/  @P1 FMUL.FTZ R4, R6, 0.69314718246459960938 ;  /* 0x3f31721806041820 */ /* 0x008fe40000410000 */
[----:B------:R-:W-:-:S04]  /*d7d0*/  @P1 FMUL.FTZ R0, R8, c[0x0][0x2d0] ;  /* 0x0000b40008001a20 */ /* 0x000fc80000410000 */
[----:B------:R-:W-:Y:S01]  /*d7e0*/  @P1 FFMA.FTZ R49, R0, R2, R4 ;  /* 0x0000000200311223 */ /* 0x000fe20000010004 */
[----:B------:R-:W-:Y:S01]  /*d7f0*/  SHF.R.S32.HI R0, RZ, 0x5, R38 ;  /* 0x00000005ff007819 */ /* 0x000fe20000011426 */
[----:B-1----:R-:W-:-:S03]  /*d800*/  @P2 FMUL.FTZ R7, R7, 0.69314718246459960938 ;  /* 0x3f31721807072820 */ /* 0x002fc60000410000 */
[----:B------:R-:W-:Y:S02]  /*d810*/  SHF.R.S32.HI R2, RZ, 0x1f, R0 ;  /* 0x0000001fff027819 */ /* 0x000fe40000011400 */
[----:B------:R-:W-:Y:S02]  /*d820*/  LEA.HI R4, R24, R24, RZ, 0x1 ;  /* 0x0000001818047211 */ /* 0x000fe400078f08ff */
[----:B------:R-:W-:Y:S01]  /*d830*/  LEA.HI R2, R2, R0, RZ, 0x2 ;  /* 0x0000000002027211 */ /* 0x000fe200078f10ff */
[----:B------:R-:W-:-:S03]  /*d840*/  @P2 FFMA.FTZ R50, R3, R68, R7 ;  /* 0x0000004403322223 */ /* 0x000fc60000010007 */
[----:B------:R-:W-:Y:S02]  /*d850*/  LOP3.LUT R3, R2, 0xffffffc, RZ, 0xc0, !PT ;  /* 0x0ffffffc02037812 */ /* 0x000fe400078ec0ff */
[----:B------:R-:W-:-:S04]  /*d860*/  LOP3.LUT R2, R4, 0x1ffffffe, RZ, 0xc0, !PT ;  /* 0x1ffffffe04027812 */ /* 0x000fc800078ec0ff */
[----:B------:R-:W-:Y:S02]  /*d870*/  IADD3 R7, R24, -R2, RZ ;  /* 0x8000000218077210 */ /* 0x000fe40007ffe0ff */
[----:B------:R-:W-:Y:S02]  /*d880*/  SHF.R.S32.HI R2, RZ, 0x2, R57 ;  /* 0x00000002ff027819 */ /* 0x000fe40000011439 */
[----:B------:R-:W2:Y:S04]  /*d890*/  LDL.LU R57, [R1+0x28] ;  /* 0x0000280001397983 */ /* 0x000ea80000300800 */
[----:B------:R-:W3:Y:S01]  /*d8a0*/  LDL.64 R58, [R1+0x30] ;  /* 0x00003000013a7983 */ /* 0x000ee20000100a00 */
[----:B------:R-:W1:Y:S08]  /*d8b0*/  @P5 MUFU.LG2 R12, R12 ;  /* 0x0000000c000c5308 */ /* 0x000e700000000c00 */
[----:B------:R-:W4:Y:S01]  /*d8c0*/  @P4 MUFU.LG2 R9, R9 ;  /* 0x0000000900094308 */ /* 0x000f220000000c00 */
[----:B------:R-:W-:Y:S01]  /*d8d0*/  SHF.R.S32.HI R6, RZ, 0x1f, R17 ;  /* 0x0000001fff067819 */ /* 0x000fe20000011411 */
[----:B-1----:R-:W-:-:S04]  /*d8e0*/  @P5 FMUL.FTZ R12, R12, 0.69314718246459960938 ;  /* 0x3f3172180c0c5820 */ /* 0x002fc80000410000 */
[----:B------:R-:W-:Y:S02]  /*d8f0*/  @P5 FFMA.FTZ R52, R10, R71, R12 ;  /* 0x000000470a345223 */ /* 0x000fe4000001000c */
[----:B----4-:R-:W-:Y:S01]  /*d900*/  @P4 FMUL.FTZ R9, R9, 0.69314718246459960938 ;  /* 0x3f31721809094820 */ /* 0x010fe20000410000 */
[----:B------:R-:W-:-:S03]  /*d910*/  LEA R10, R0, R24, 0x9 ;  /* 0x00000018000a7211 */ /* 0x000fc600078e48ff */
[----:B------:R-:W-:Y:S02]  /*d920*/  @P4 FFMA.FTZ R51, R5, R70, R9 ;  /* 0x0000004605334223 */ /* 0x000fe40000010009 */
[----:B------:R-:W-:Y:S02]  /*d930*/  IMAD.IADD R5, R0, 0x1, -R3 ;  /* 0x0000000100057824 */ /* 0x000fe400078e0a03 */
[----:B------:R-:W-:-:S03]  /*d940*/  IMAD.SHL.U32 R0, R4, 0x20, RZ ;  /* 0x0000002004007824 */ /* 0x000fc600078e00ff */
[----:B------:R-:W-:Y:S01]  /*d950*/  LEA R4, R5, R2, 0x4 ;  /* 0x0000000205047211 */ /* 0x000fe200078e20ff */
[C---:B------:R-:W-:Y:S01]  /*d960*/  IMAD.SHL.U32 R5, R11.reuse, 0x40, RZ ;  /* 0x000000400b057824 */ /* 0x040fe200078e00ff */
[----:B------:R-:W-:Y:S01]  /*d970*/  LOP3.LUT R2, R0, 0xffffffc0, RZ, 0xc0, !PT ;  /* 0xffffffc000027812 */ /* 0x000fe200078ec0ff */
[----:B------:R-:W-:Y:S01]  /*d980*/  IMAD R0, R6, c[0x0][0x3e0], RZ ;  /* 0x0000f80006007a24 */ /* 0x000fe200078e02ff */
[----:B------:R-:W-:Y:S02]  /*d990*/  LOP3.LUT R3, R11, 0x1, RZ, 0xc0, !PT ;  /* 0x000000010b037812 */ /* 0x000fe400078ec0ff */
[----:B------:R-:W-:Y:S01]  /*d9a0*/  LEA R7, R7, R2, 0x3 ;  /* 0x0000000207077211 */ /* 0x000fe200078e18ff */
[----:B------:R-:W-:Y:S01]  /*d9b0*/  IMAD R8, R17, c[0x0][0x3e4], R0 ;  /* 0x0000f90011087a24 */ /* 0x000fe200078e0200 */
[----:B------:R-:W-:Y:S02]  /*d9c0*/  LOP3.LUT R5, R5, 0x1c0, RZ, 0xc0, !PT ;  /* 0x000001c005057812 */ /* 0x000fe400078ec0ff */
[----:B------:R-:W-:Y:S01]  /*d9d0*/  LEA R0, R55, R4, 0x7 ;  /* 0x0000000437007211 */ /* 0x000fe200078e38ff */
[----:B------:R-:W-:Y:S01]  /*d9e0*/  IMAD.IADD R7, R4, 0x1, R7 ;  /* 0x0000000104077824 */ /* 0x000fe200078e0207 */
[----:B------:R-:W-:Y:S01]  /*d9f0*/  ISETP.NE.U32.AND P4, PT, R3, 0x1, PT ;  /* 0x000000010300780c */ /* 0x000fe20003f85070 */
[----:B------:R-:W-:Y:S01]  /*da00*/  IMAD R56, R56, c[0x0][0x388], RZ ;  /* 0x0000e20038387a24 */ /* 0x000fe200078e02ff */
[----:B------:R-:W-:-:S02]  /*da10*/  LEA.HI R6, R5, R5, RZ, 0x1d ;  /* 0x0000000505067211 */ /* 0x000fc400078fe8ff */
[----:B------:R-:W-:Y:S02]  /*da20*/  SHF.R.S32.HI R4, RZ, 0x3, R54 ;  /* 0x00000003ff047819 */ /* 0x000fe40000011436 */
[----:B------:R-:W-:Y:S02]  /*da30*/  IADD3 R5, R0, 0x8, RZ ;  /* 0x0000000800057810 */ /* 0x000fe40007ffe0ff */
[----:B------:R-:W-:Y:S02]  /*da40*/  R2P PR, R11, 0x6 ;  /* 0x000000060b007804 */ /* 0x000fe40000000000 */
[----:B------:R-:W-:Y:S01]  /*da50*/  LEA R6, R10, R6, 0x1 ;  /* 0x000000060a067211 */ /* 0x000fe200078e08ff */
[----:B------:R-:W-:Y:S01]  /*da60*/  IMAD R24, R55, 0x80, R4 ;  /* 0x0000008037187824 */ /* 0x000fe200078e0204 */
[----:B------:R-:W-:Y:S02]  /*da70*/  IADD3 R3, R15, R47, RZ ;  /* 0x0000002f0f037210 */ /* 0x000fe40007ffe0ff */
[----:B------:R-:W-:-:S02]  /*da80*/  MOV R2, R14 ;  /* 0x0000000e00027202 */ /* 0x000fc40000000f00 */
[----:B------:R-:W-:Y:S02]  /*da90*/  LEA R10, R55, R7, 0x7 ;  /* 0x00000007370a7211 */ /* 0x000fe400078e38ff */
[----:B------:R-:W-:Y:S02]  /*daa0*/  ISETP.GE.OR P5, PT, R5, R56, P3 ;  /* 0x000000380500720c */ /* 0x000fe40001fa6670 */
[----:B------:R-:W-:Y:S02]  /*dab0*/  MOV R11, 0xfffffff0 ;  /* 0xfffffff0000b7802 */ /* 0x000fe40000000f00 */
[C---:B------:R-:W-:Y:S02]  /*dac0*/  IADD3 R5, R0.reuse, 0x40, RZ ;  /* 0x0000004000057810 */ /* 0x040fe40007ffe0ff */
[----:B------:R-:W-:Y:S01]  /*dad0*/  IADD3 R4, R0, 0x48, RZ ;  /* 0x0000004800047810 */ /* 0x000fe20007ffe0ff */
[----:B------:R-:W-:Y:S01]  /*dae0*/  IMAD.WIDE.U32 R2, R17, c[0x0][0x3e0], R2 ;  /* 0x0000f80011027a25 */ /* 0x000fe200078e0002 */
[----:B------:R-:W-:-:S02]  /*daf0*/  SEL R11, R11, 0x10, !P4 ;  /* 0x000000100b0b7807 */ /* 0x000fc40006000000 */
[-C--:B------:R-:W-:Y:S01]  /*db00*/  ISETP.GE.OR P6, PT, R0, R56.reuse, P3 ;  /* 0x000000380000720c */ /* 0x080fe20001fc6670 */
[----:B------:R-:W-:Y:S01]  /*db10*/  @P0 IMAD.HI.U32 R7, R10, c[0x0][0x4ec], RZ ;  /* 0x00013b000a070a27 */ /* 0x000fe200078e00ff */
[-C--:B------:R-:W-:Y:S02]  /*db20*/  ISETP.GE.OR P4, PT, R5, R56.reuse, P3 ;  /* 0x000000380500720c */ /* 0x080fe40001f86670 */
[----:B------:R-:W-:Y:S02]  /*db30*/  ISETP.GE.OR P3, PT, R4, R56, P3 ;  /* 0x000000380400720c */ /* 0x000fe40001f66670 */
[----:B------:R-:W-:Y:S01]  /*db40*/  SHF.R.S32.HI R4, RZ, 0x1f, R48 ;  /* 0x0000001fff047819 */ /* 0x000fe20000011430 */
[----:B------:R-:W-:Y:S01]  /*db50*/  IMAD.IADD R3, R3, 0x1, R8 ;  /* 0x0000000103037824 */ /* 0x000fe200078e0208 */
[----:B------:R-:W-:Y:S02]  /*db60*/  MOV R5, R10 ;  /* 0x0000000a00057202 */ /* 0x000fe40000000f00 */
[----:B------:R-:W-:-:S02]  /*db70*/  SHF.L.U32 R0, R6, 0x1, RZ ;  /* 0x0000000106007819 */ /* 0x000fc400000006ff */
[----:B------:R-:W-:Y:S01]  /*db80*/  @P0 SHF.R.U32.HI R5, RZ, c[0x0][0x4f0], R7 ;  /* 0x00013c00ff050a19 */ /* 0x000fe20000011607 */
[----:B------:R-:W-:Y:S01]  /*db90*/  IMAD R6, R4, c[0x0][0x3d8], RZ ;  /* 0x0000f60004067a24 */ /* 0x000fe200078e02ff */
[----:B------:R-:W-:Y:S01]  /*dba0*/  F2FP.BF16.PACK_AB R12, R127, R126 ;  /* 0x0000007e7f0c723e */ /* 0x000fe200000010ff */
[----:B------:R-:W-:Y:S01]  /*dbb0*/  IMAD.WIDE.U32 R14, R48, c[0x0][0x3d8], R2 ;  /* 0x0000f600300e7a25 */ /* 0x000fe200078e0002 */
[----:B------:R-:W-:Y:S02]  /*dbc0*/  IADD3 R7, R0, 0x80, RZ ;  /* 0x0000008000077810 */ /* 0x000fe40007ffe0ff */
[----:B------:R-:W-:Y:S01]  /*dbd0*/  IADD3 R2, -R5, RZ, RZ ;  /* 0x000000ff05027210 */ /* 0x000fe20007ffe1ff */
[----:B------:R-:W-:Y:S01]  /*dbe0*/  IMAD R17, R48, c[0x0][0x3dc], R6 ;  /* 0x0000f70030117a24 */ /* 0x000fe200078e0206 */
[----:B------:R-:W-:Y:S01]  /*dbf0*/  F2FP.BF16.PACK_AB R9, R125, R124 ;  /* 0x0000007c7d09723e */ /* 0x000fe200000010ff */
[C---:B------:R-:W-:Y:S01]  /*dc00*/  IMAD.IADD R4, R0.reuse, 0x1, R11 ;  /* 0x0000000100047824 */ /* 0x040fe200078e020b */
[----:B------:R-:W-:Y:S01]  /*dc10*/  IADD3 R6, R0, 0xc0, RZ ;  /* 0x000000c000067810 */ /* 0x000fe20007ffe0ff */
[----:B------:R1:W-:Y:S01]  /*dc20*/  STS [R0+0x480], R12 ;  /* 0x0004800c00007388 */ /* 0x0003e20000000800 */
[----:B------:R-:W-:-:S02]  /*dc30*/  F2FP.BF16.PACK_AB R16, R135, R16 ;  /* 0x000000108710723e */ /* 0x000fc400000010ff */
[----:B------:R-:W-:Y:S01]  /*dc40*/  @P2 IADD3 R6, R7, -0x40, RZ ;  /* 0xffffffc007062810 */ /* 0x000fe20007ffe0ff */
[----:B------:R-:W-:Y:S01]  /*dc50*/  IMAD R7, R2, c[0x0][0x4e8], R10 ;  /* 0x00013a0002077a24 */ /* 0x000fe200078e020a */
[----:B------:R-:W-:Y:S01]  /*dc60*/  F2FP.BF16.PACK_AB R13, R133, R13 ;  /* 0x0000000d850d723e */ /* 0x000fe200000010ff */
[----:B------:R4:W-:Y:S01]  /*dc70*/  STS [R0+0x80], R9 ;  /* 0x0000800900007388 */ /* 0x0009e20000000800 */
[----:B------:R-:W-:Y:S02]  /*dc80*/  F2FP.BF16.PACK_AB R19, R121, R120 ;  /* 0x000000787913723e */ /* 0x000fe400000010ff */
[----:B------:R-:W-:Y:S01]  /*dc90*/  F2FP.BF16.PACK_AB R18, R123, R122 ;  /* 0x0000007a7b12723e */ /* 0x000fe200000010ff */
[----:B------:R4:W-:Y:S01]  /*dca0*/  STS [R4+0x480], R16 ;  /* 0x0004801004007388 */ /* 0x0009e20000000800 */
[----:B------:R-:W-:Y:S02]  /*dcb0*/  F2FP.BF16.PACK_AB R20, R129, R20 ;  /* 0x000000148114723e */ /* 0x000fe400000010ff */
[----:B------:R-:W-:-:S02]  /*dcc0*/  F2FP.BF16.PACK_AB R23, R131, R23 ;  /* 0x000000178317723e */ /* 0x000fc400000010ff */
[----:B------:R-:W-:Y:S02]  /*dcd0*/  SHF.R.S32.HI R3, RZ, 0x1f, R5 ;  /* 0x0000001fff037819 */ /* 0x000fe40000011405 */
[----:B------:R-:W-:Y:S02]  /*dce0*/  IADD3 R8, P0, R5, R34, RZ ;  /* 0x0000002205087210 */ /* 0x000fe40007f1e0ff */
[----:B------:R-:W-:Y:S02]  /*dcf0*/  SHF.R.S32.HI R2, RZ, 0x1f, R7 ;  /* 0x0000001fff027819 */ /* 0x000fe40000011407 */
[----:B-1----:R-:W-:Y:S01]  /*dd00*/  MOV R12, 0x20 ;  /* 0x00000020000c7802 */ /* 0x002fe20000000f00 */
[----:B------:R-:W-:Y:S01]  /*dd10*/  STS [R4+0x80], R13 ;  /* 0x0000800d04007388 */ /* 0x000fe20000000800 */
[----:B------:R-:W-:-:S03]  /*dd20*/  F2FP.BF16.PACK_AB R22, R137, R22 ;  /* 0x000000168916723e */ /* 0x000fc600000010ff */
[----:B------:R-:W-:Y:S01]  /*dd30*/  STS [R0+0x2080], R19 ;  /* 0x0020801300007388 */ /* 0x000fe20000000800 */
[----:B----4-:R-:W-:Y:S02]  /*dd40*/  IADD3.X R9, R3, R35, R53, P0, !PT ;  /* 0x0000002303097210 */ /* 0x010fe400007fe435 */
[----:B------:R-:W-:Y:S01]  /*dd50*/  SEL R16, R12, 0xffffffe0, !P1 ;  /* 0xffffffe00c107807 */ /* 0x000fe20004800000 */
[----:B------:R1:W-:Y:S01]  /*dd60*/  STS [R0+0x2480], R18 ;  /* 0x0024801200007388 */ /* 0x0003e20000000800 */
[----:B------:R-:W-:Y:S02]  /*dd70*/  F2FP.BF16.PACK_AB R21, R139, R21 ;  /* 0x000000158b15723e */ /* 0x000fe400000010ff */
[----:B------:R-:W-:Y:S01]  /*dd80*/  IADD3 R5, R16, R4, RZ ;  /* 0x0000000410057210 */ /* 0x000fe20007ffe0ff */
[----:B------:R-:W-:Y:S01]  /*dd90*/  STS [R4+0x2080], R20 ;  /* 0x0020801404007388 */ /* 0x000fe20000000800 */
[----:B------:R-:W-:-:S03]  /*dda0*/  F2FP.BF16.PACK_AB R25, R149, R25 ;  /* 0x000000199519723e */ /* 0x000fc600000010ff */
[----:B------:R4:W-:Y:S01]  /*ddb0*/  STS [R4+0x2480], R23 ;  /* 0x0024801704007388 */ /* 0x0009e20000000800 */
[----:B------:R-:W-:Y:S02]  /*ddc0*/  F2FP.BF16.PACK_AB R26, R151, R26 ;  /* 0x0000001a971a723e */ /* 0x000fe400000010ff */
[----:B------:R-:W-:Y:S02]  /*ddd0*/  F2FP.BF16.PACK_AB R28, R141, R28 ;  /* 0x0000001c8d1c723e */ /* 0x000fe400000010ff */
[----:B------:R-:W-:Y:S01]  /*dde0*/  F2FP.BF16.PACK_AB R27, R143, R27 ;  /* 0x0000001b8f1b723e */ /* 0x000fe200000010ff */
[----:B-1----:R-:W-:Y:S02]  /*ddf0*/  IMAD.IADD R0, R0, 0x1, R16 ;  /* 0x0000000100007824 */ /* 0x002fe400078e0210 */
[----:B----4-:R-:W-:Y:S02]  /*de00*/  IMAD R4, R2, c[0x0][0x488], RZ ;  /* 0x0001220002047a24 */ /* 0x010fe400078e02ff */
[C---:B------:R-:W-:Y:S01]  /*de10*/  IMAD.WIDE.U32 R2, R7.reuse, c[0x0][0x488], R8 ;  /* 0x0001220007027a25 */ /* 0x040fe200078e0008 */
[----:B------:R-:W-:Y:S03]  /*de20*/  STS [R0+0x80], R22 ;  /* 0x0000801600007388 */ /* 0x000fe60000000800 */
[----:B------:R-:W-:Y:S01]  /*de30*/  IMAD R7, R7, c[0x0][0x48c], R4 ;  /* 0x0001230007077a24 */ /* 0x000fe200078e0204 */
[----:B------:R-:W-:Y:S01]  /*de40*/  STS [R0+0x480], R21 ;  /* 0x0004801500007388 */ /* 0x000fe20000000800 */
[----:B------:R-:W-:-:S03]  /*de50*/  LEA R4, P0, R2, c[0x0][0x450], 0x2 ;  /* 0x0001140002047a11 */ /* 0x000fc600078010ff */
[----:B------:R-:W-:Y:S04]  /*de60*/  STS [R5+0x80], R25 ;  /* 0x0000801905007388 */ /* 0x000fe80000000800 */
[----:B------:R-:W-:Y:S04]  /*de70*/  STS [R5+0x480], R26 ;  /* 0x0004801a05007388 */ /* 0x000fe80000000800 */
[----:B------:R-:W-:Y:S04]  /*de80*/  STS [R0+0x2080], R28 ;  /* 0x0020801c00007388 */ /* 0x000fe80000000800 */
[----:B------:R1:W-:Y:S01]  /*de90*/  STS [R0+0x2480], R27 ;  /* 0x0024801b00007388 */ /* 0x0003e20000000800 */
[----:B------:R-:W-:-:S02]  /*dea0*/  F2FP.BF16.PACK_AB R30, R145, R30 ;  /* 0x0000001e911e723e */ /* 0x000fc400000010ff */
[----:B------:R-:W-:Y:S02]  /*deb0*/  F2FP.BF16.PACK_AB R29, R147, R29 ;  /* 0x0000001d931d723e */ /* 0x000fe400000010ff */
[----:B------:R-:W-:Y:S02]  /*dec0*/  F2FP.BF16.PACK_AB R32, R153, R32 ;  /* 0x000000209920723e */ /* 0x000fe400000010ff */
[----:B------:R-:W-:Y:S01]  /*ded0*/  F2FP.BF16.PACK_AB R31, R155, R31 ;  /* 0x0000001f9b1f723e */ /* 0x000fe200000010ff */
[----:B------:R-:W-:Y:S01]  /*dee0*/  STS [R5+0x2080], R30 ;  /* 0x0020801e05007388 */ /* 0x000fe20000000800 */
[----:B------:R-:W-:Y:S02]  /*def0*/  F2FP.BF16.PACK_AB R44, R165, R44 ;  /* 0x0000002ca52c723e */ /* 0x000fe400000010ff */
[----:B------:R-:W-:Y:S01]  /*df00*/  F2FP.BF16.PACK_AB R43, R167, R43 ;  /* 0x0000002ba72b723e */ /* 0x000fe200000010ff */
[----:B------:R-:W-:Y:S01]  /*df10*/  STS [R5+0x2480], R29 ;  /* 0x0024801d05007388 */ /* 0x000fe20000000800 */
[----:B------:R-:W-:-:S02]  /*df20*/  F2FP.BF16.PACK_AB R46, R157, R46 ;  /* 0x0000002e9d2e723e */ /* 0x000fc400000010ff */
[----:B------:R-:W-:Y:S02]  /*df30*/  F2FP.BF16.PACK_AB R158, R159, R158 ;  /* 0x0000009e9f9e723e */ /* 0x000fe400000010ff */
[----:B-1----:R-:W-:Y:S02]  /*df40*/  IADD3 R0, R3, R7, RZ ;  /* 0x0000000703007210 */ /* 0x002fe40007ffe0ff */
[----:B------:R-:W-:Y:S02]  /*df50*/  IADD3 R3, R16, 0x400, R6 ;  /* 0x0000040010037810 */ /* 0x000fe40007ffe006 */
[----:B------:R-:W-:Y:S02]  /*df60*/  LEA.HI.X R2, R2, c[0x0][0x454], R0, 0x2, P0 ;  /* 0x0001150002027a11 */ /* 0x000fe400000f1400 */
[C---:B------:R-:W-:Y:S01]  /*df70*/  IADD3 R0, R11.reuse, R6, RZ ;  /* 0x000000060b007210 */ /* 0x040fe20007ffe0ff */
[----:B------:R-:W-:Y:S01]  /*df80*/  IMAD.IADD R7, R11, 0x1, R3 ;  /* 0x000000010b077824 */ /* 0x000fe200078e0203 */
[----:B------:R-:W-:Y:S01]  /*df90*/  F2FP.BF16.PACK_AB R45, R161, R45 ;  /* 0x0000002da12d723e */ /* 0x000fe200000010ff */
[----:B------:R-:W-:Y:S01]  /*dfa0*/  SHFL.IDX PT, R13, R2, RZ, 0x1c1f ;  /* 0x001c1fff020d7589 */ /* 0x000fe200000e0000 */
[----:B------:R-:W-:Y:S01]  /*dfb0*/  F2FP.BF16.PACK_AB R162, R163, R162 ;  /* 0x000000a2a3a2723e */ /* 0x000fe200000010ff */
[----:B------:R-:W-:Y:S01]  /*dfc0*/  IMAD.IADD R3, R16, 0x1, R0 ;  /* 0x0000000110037824 */ /* 0x000fe200078e0200 */
[----:B------:R-:W-:Y:S01]  /*dfd0*/  F2FP.BF16.PACK_AB R42, R169, R42 ;  /* 0x0000002aa92a723e */ /* 0x000fe200000010ff */
[----:B------:R-:W-:Y:S01]  /*dfe0*/  SHFL.IDX PT, R11, R2, 0x1, 0x1c1f ;  /* 0x003c1f00020b7f89 */ /* 0x000fe200000e0000 */
[----:B------:R-:W-:-:S03]  /*dff0*/  F2FP.BF16.PACK_AB R41, R171, R41 ;  /* 0x00000029ab29723e */ /* 0x000fc600000010ff */
[----:B------:R-:W-:Y:S01]  /*e000*/  SHFL.IDX PT, R9, R2, 0x2, 0x1c1f ;  /* 0x005c1f0002097f89 */ /* 0x000fe200000e0000 */
[----:B------:R-:W-:-:S03]  /*e010*/  F2FP.BF16.PACK_AB R38, R181, R180 ;  /* 0x000000b4b526723e */ /* 0x000fc600000010ff */
[----:B------:R1:W-:Y:S01]  /*e020*/  SHFL.IDX PT, R5, R2, 0x3, 0x1c1f ;  /* 0x007c1f0002057f89 */ /* 0x0003e200000e0000 */
[----:B------:R-:W-:-:S03]  /*e030*/  F2FP.BF16.PACK_AB R37, R183, R37 ;  /* 0x00000025b725723e */ /* 0x000fc600000010ff */
[----:B------:R2:W-:Y:S01]  /*e040*/  STS [R6], R32 ;  /* 0x0000002006007388 */ /* 0x0005e20000000800 */
[----:B------:R-:W-:-:S03]  /*e050*/  F2FP.BF16.PACK_AB R40, R173, R40 ;  /* 0x00000028ad28723e */ /* 0x000fc600000010ff */
[----:B------:R-:W-:Y:S01]  /*e060*/  STS [R6+0x400], R31 ;  /* 0x0004001f06007388 */ /* 0x000fe20000000800 */
[----:B------:R-:W-:-:S03]  /*e070*/  F2FP.BF16.PACK_AB R39, R175, R39 ;  /* 0x00000027af27723e */ /* 0x000fc600000010ff */
[----:B------:R-:W-:Y:S01]  /*e080*/  STS [R0], R44 ;  /* 0x0000002c00007388 */ /* 0x000fe20000000800 */
[----:B------:R-:W-:-:S03]  /*e090*/  F2FP.BF16.PACK_AB R36, R177, R36 ;  /* 0x00000024b124723e */ /* 0x000fc600000010ff */
[----:B------:R-:W-:Y:S01]  /*e0a0*/  STS [R0+0x400], R43 ;  /* 0x0004002b00007388 */ /* 0x000fe20000000800 */
[----:B------:R-:W-:-:S03]  /*e0b0*/  F2FP.BF16.PACK_AB R33, R179, R33 ;  /* 0x00000021b321723e */ /* 0x000fc600000010ff */
[----:B------:R-:W-:Y:S01]  /*e0c0*/  STS [R6+0x2000], R46 ;  /* 0x0020002e06007388 */ /* 0x000fe20000000800 */
[----:B-1----:R-:W-:-:S03]  /*e0d0*/  IADD3 R2, R16, R6, RZ ;  /* 0x0000000610027210 */ /* 0x002fc60007ffe0ff */
[----:B------:R-:W-:Y:S04]  /*e0e0*/  STS [R6+0x2400], R158 ;  /* 0x0024009e06007388 */ /* 0x000fe80000000800 */
[----:B------:R-:W-:Y:S04]  /*e0f0*/  STS [R0+0x2000], R45 ;  /* 0x0020002d00007388 */ /* 0x000fe80000000800 */
[----:B------:R1:W-:Y:S04]  /*e100*/  STS [R0+0x2400], R162 ;  /* 0x002400a200007388 */ /* 0x0003e80000000800 */
[----:B------:R-:W-:Y:S04]  /*e110*/  STS [R2], R42 ;  /* 0x0000002a02007388 */ /* 0x000fe80000000800 */
[----:B------:R-:W-:Y:S04]  /*e120*/  STS [R2+0x400], R41 ;  /* 0x0004002902007388 */ /* 0x000fe80000000800 */
[----:B------:R-:W-:Y:S04]  /*e130*/  STS [R3], R38 ;  /* 0x0000002603007388 */ /* 0x000fe80000000800 */
[----:B------:R-:W-:Y:S04]  /*e140*/  STS [R7], R37 ;  /* 0x0000002507007388 */ /* 0x000fe80000000800 */
[----:B------:R-:W-:Y:S04]  /*e150*/  STS [R2+0x2000], R40 ;  /* 0x0020002802007388 */ /* 0x000fe80000000800 */
[----:B------:R-:W-:Y:S04]  /*e160*/  STS [R2+0x2400], R39 ;  /* 0x0024002702007388 */ /* 0x000fe80000000800 */
[----:B------:R-:W-:Y:S04]  /*e170*/  STS [R3+0x2000], R36 ;  /* 0x0020002403007388 */ /* 0x000fe80000000800 */
[----:B------:R-:W-:Y:S04]  /*e180*/  STS [R7+0x2000], R33 ;  /* 0x0020002107007388 */ /* 0x000fe80000000800 */
[----:B------:R-:W4:Y:S04]  /*e190*/  SHFL.IDX PT, R12, R4, RZ, 0x1c1f ;  /* 0x001c1fff040c7589 */ /* 0x000f2800000e0000 */
[----:B------:R-:W-:Y:S06]  /*e1a0*/  BAR.SYNC.DEFER_BLOCKING 0x1, 0x80 ;  /* 0x0042000000007b1d */ /* 0x000fec0000010000 */
[----:B------:R-:W3:Y:S04]  /*e1b0*/  SHFL.IDX PT, R10, R4, 0x1, 0x1c1f ;  /* 0x003c1f00040a7f89 */ /* 0x000ee800000e0000 */
[----:B------:R-:W3:Y:S04]  /*e1c0*/  SHFL.IDX PT, R8, R4, 0x2, 0x1c1f ;  /* 0x005c1f0004087f89 */ /* 0x000ee800000e0000 */
[----:B------:R-:W3:Y:S01]  /*e1d0*/  SHFL.IDX PT, R4, R4, 0x3, 0x1c1f ;  /* 0x007c1f0004047f89 */ /* 0x000ee200000e0000 */
[----:B--2---:R-:W-:-:S02]  /*e1e0*/  SHF.L.U32 R32, R57, 0x1, RZ ;  /* 0x0000000139207819 */ /* 0x004fc400000006ff */
[----:B-1----:R-:W-:Y:S01]  /*e1f0*/  IADD3 R0, R15, R17, RZ ;  /* 0x000000110f007210 */ /* 0x002fe20007ffe0ff */
[----:B----4-:R-:W-:Y:S01]  /*e200*/  @!P6 ST.E [R12.64], R52 ;  /* 0x000000340c00e985 */ /* 0x010fe2000c101908 */
[----:B------:R-:W-:-:S03]  /*e210*/  LEA R2, P0, R14, c[0x0][0x380], 0x1 ;  /* 0x0000e0000e027a11 */ /* 0x000fc600078008ff */
[----:B---3--:R-:W-:Y:S04]  /*e220*/  @!P5 ST.E [R10.64], R51 ;  /* 0x000000330a00d985 */ /* 0x008fe8000c101908 */
[----:B------:R-:W-:Y:S04]  /*e230*/  @!P4 ST.E [R8.64], R50 ;  /* 0x000000320800c985 */ /* 0x000fe8000c101908 */
[----:B------:R-:W-:Y:S04]  /*e240*/  @!P3 ST.E [R4.64], R49 ;  /* 0x000000310400b985 */ /* 0x000fe8000c101908 */
[----:B------:R-:W-:Y:S01]  /*e250*/  LDS.128 R28, [R32+0x80] ;  /* 0x00008000201c7984 */ /* 0x000fe20000000c00 */
[----:B------:R-:W-:-:S03]  /*e260*/  LEA.HI.X R0, R14, c[0x0][0x384], R0, 0x1, P0 ;  /* 0x0000e1000e007a11 */ /* 0x000fc600000f0c00 */
[----:B------:R-:W-:Y:S04]  /*e270*/  LDS.128 R20, [R32+0x880] ;  /* 0x0008800020147984 */ /* 0x000fe80000000c00 */
[----:B------:R-:W-:Y:S04]  /*e280*/  SHFL.IDX PT, R10, R2, RZ, 0x181f ;  /* 0x00181fff020a7589 */ /* 0x000fe800000e0000 */
[----:B------:R-:W1:Y:S01]  /*e290*/  SHFL.IDX PT, R11, R0, RZ, 0x181f ;  /* 0x00181fff000b7589 */ /* 0x000e6200000e0000 */
[----:B------:R-:W-:-:S03]  /*e2a0*/  ISETP.GE.AND P6, PT, R58, c[0x0][0x3c8], PT ;  /* 0x0000f2003a007a0c */ /* 0x000fc60003fc6270 */
[----:B------:R-:W-:Y:S04]  /*e2b0*/  LDS.128 R52, [R32+0x1080] ;  /* 0x0010800020347984 */ /* 0x000fe80000000c00 */
[----:B------:R-:W-:Y:S04]  /*e2c0*/  LDS.128 R48, [R32+0x1880] ;  /* 0x0018800020307984 */ /* 0x000fe80000000c00 */
[----:B------:R-:W-:Y:S04]  /*e2d0*/  LDS.128 R44, [R32+0x2080] ;  /* 0x00208000202c7984 */ /* 0x000fe80000000c00 */
[----:B------:R-:W-:Y:S01]  /*e2e0*/  LDS.128 R40, [R32+0x2880] ;  /* 0x0028800020287984 */ /* 0x000fe20000000c00 */
[----:B------:R-:W-:-:S03]  /*e2f0*/  ISETP.GE.OR P0, PT, R24, R56, P6 ;  /* 0x000000381800720c */ /* 0x000fc60003706670 */
[----:B------:R-:W-:Y:S04]  /*e300*/  LDS.128 R36, [R32+0x3080] ;  /* 0x0030800020247984 */ /* 0x000fe80000000c00 */
[----:B------:R-:W-:Y:S04]  /*e310*/  SHFL.IDX PT, R8, R2, 0x1, 0x181f ;  /* 0x00381f0002087f89 */ /* 0x000fe800000e0000 */
[----:B------:R-:W2:Y:S01]  /*e320*/  SHFL.IDX PT, R9, R0, 0x1, 0x181f ;  /* 0x00381f0000097f89 */ /* 0x000ea200000e0000 */
[----:B------:R-:W-:-:S03]  /*e330*/  IADD3 R3, R24, 0x10, RZ ;  /* 0x0000001018037810 */ /* 0x000fc60007ffe0ff */
[----:B------:R-:W-:Y:S04]  /*e340*/  SHFL.IDX PT, R6, R2, 0x2, 0x181f ;  /* 0x00581f0002067f89 */ /* 0x000fe800000e0000 */
[----:B------:R-:W3:Y:S01]  /*e350*/  SHFL.IDX PT, R7, R0, 0x2, 0x181f ;  /* 0x00581f0000077f89 */ /* 0x000ee200000e0000 */
[----:B------:R-:W-:-:S03]  /*e360*/  ISETP.GE.OR P5, PT, R3, R56, P6 ;  /* 0x000000380300720c */ /* 0x000fc600037a6670 */
[----:B------:R-:W-:Y:S04]  /*e370*/  SHFL.IDX PT, R4, R2, 0x3, 0x181f ;  /* 0x00781f0002047f89 */ /* 0x000fe800000e0000 */
[----:B------:R-:W-:Y:S01]  /*e380*/  SHFL.IDX PT, R5, R0, 0x3, 0x181f ;  /* 0x00781f0000057f89 */ /* 0x000fe200000e0000 */
[----:B------:R-:W-:-:S03]  /*e390*/  IADD3 R3, R24, 0x40, RZ ;  /* 0x0000004018037810 */ /* 0x000fc60007ffe0ff */
[----:B------:R-:W-:Y:S04]  /*e3a0*/  SHFL.IDX PT, R12, R2, 0x4, 0x181f ;  /* 0x00981f00020c7f89 */ /* 0x000fe800000e0000 */
[----:B------:R-:W4:Y:S01]  /*e3b0*/  SHFL.IDX PT, R13, R0, 0x4, 0x181f ;  /* 0x00981f00000d7f89 */ /* 0x000f2200000e0000 */
[----:B------:R-:W-:-:S03]  /*e3c0*/  IADD3 R14, R24, 0x30, RZ ;  /* 0x00000030180e7810 */ /* 0x000fc60007ffe0ff */
[----:B------:R-:W-:Y:S04]  /*e3d0*/  SHFL.IDX PT, R16, R2, 0x5, 0x181f ;  /* 0x00b81f0002107f89 */ /* 0x000fe800000e0000 */
[----:B------:R-:W-:Y:S01]  /*e3e0*/  SHFL.IDX PT, R17, R0, 0x5, 0x181f ;  /* 0x00b81f0000117f89 */ /* 0x000fe200000e0000 */
[----:B------:R-:W-:-:S03]  /*e3f0*/  IADD3 R15, R24, 0x20, RZ ;  /* 0x00000020180f7810 */ /* 0x000fc60007ffe0ff */
[----:B------:R-:W-:Y:S04]  /*e400*/  SHFL.IDX PT, R18, R2, 0x6, 0x181f ;  /* 0x00d81f0002127f89 */ /* 0x000fe800000e0000 */
[----:B------:R-:W4:Y:S01]  /*e410*/  SHFL.IDX PT, R19, R0, 0x6, 0x181f ;  /* 0x00d81f0000137f89 */ /* 0x000f2200000e0000 */
[-C--:B------:R-:W-:Y:S01]  /*e420*/  ISETP.GE.OR P2, PT, R3, R56.reuse, P6 ;  /* 0x000000380300720c */ /* 0x080fe20003746670 */
[----:B-1----:R-:W-:Y:S01]  /*e430*/  @!P0 IMAD.WIDE R10, R58, 0x2, R10 ;  /* 0x000000023a0a8825 */ /* 0x002fe200078e020a */
[-C--:B------:R-:W-:Y:S01]  /*e440*/  ISETP.GE.OR P3, PT, R14, R56.reuse, P6 ;  /* 0x000000380e00720c */ /* 0x080fe20003766670 */
[----:B------:R-:W1:Y:S01]  /*e450*/  LDS.128 R32, [R32+0x3880] ;  /* 0x0038800020207984 */ /* 0x000e620000000c00 */
[----:B------:R-:W-:Y:S02]  /*e460*/  IADD3 R3, R24, 0x50, RZ ;  /* 0x0000005018037810 */ /* 0x000fe40007ffe0ff */
[----:B------:R-:W-:-:S02]  /*e470*/  ISETP.GE.OR P4, PT, R15, R56, P6 ;  /* 0x000000380f00720c */ /* 0x000fc40003786670 */
[----:B------:R-:W-:Y:S01]  /*e480*/  IADD3 R14, R24, 0x60, RZ ;  /* 0x00000060180e7810 */ /* 0x000fe20007ffe0ff */
[----:B------:R-:W-:Y:S01]  /*e490*/  @!P0 ST.E.128 [R10.64], R28 ;  /* 0x0000001c0a008985 */ /* 0x000fe2000c101d08 */
[-C--:B------:R-:W-:Y:S02]  /*e4a0*/  ISETP.GE.OR P1, PT, R3, R56.reuse, P6 ;  /* 0x000000380300720c */ /* 0x080fe40003726670 */
[----:B------:R-:W-:Y:S01]  /*e4b0*/  ISETP.GE.OR P0, PT, R14, R56, P6 ;  /* 0x000000380e00720c */ /* 0x000fe20003706670 */
[----:B------:R1:W1:Y:S01]  /*e4c0*/  SHFL.IDX PT, R11, R0, 0x7, 0x181f ;  /* 0x00f81f00000b7f89 */ /* 0x00026200000e0000 */
[----:B--2---:R-:W-:-:S05]  /*e4d0*/  @!P5 IMAD.WIDE R8, R58, 0x2, R8 ;  /* 0x000000023a08d825 */ /* 0x004fca00078e0208 */
[----:B------:R-:W-:Y:S01]  /*e4e0*/  @!P5 ST.E.128 [R8.64], R20 ;  /* 0x000000140800d985 */ /* 0x000fe2000c101d08 */
[----:B---3--:R-:W-:-:S03]  /*e4f0*/  @!P4 IMAD.WIDE R14, R58, 0x2, R6 ;  /* 0x000000023a0ec825 */ /* 0x008fc600078e0206 */
[----:B------:R2:W3:Y:S01]  /*e500*/  SHFL.IDX PT, R10, R2, 0x7, 0x181f ;  /* 0x00f81f00020a7f89 */ /* 0x0004e200000e0000 */
[----:B----4-:R-:W-:Y:S01]  /*e510*/  @!P2 IMAD.WIDE R6, R58, 0x2, R12 ;  /* 0x000000023a06a825 */ /* 0x010fe200078e020c */
[----:B-1----:R-:W-:-:S04]  /*e520*/  IADD3 R0, R24, 0x70, RZ ;  /* 0x0000007018007810 */ /* 0x002fc80007ffe0ff */
[----:B------:R-:W-:Y:S01]  /*e530*/  ISETP.GE.OR P6, PT, R0, R56, P6 ;  /* 0x000000380000720c */ /* 0x000fe200037c6670 */
[----:B------:R1:W-:Y:S01]  /*e540*/  @!P4 ST.E.128 [R14.64], R52 ;  /* 0x000000340e00c985 */ /* 0x0003e2000c101d08 */
[----:B--2---:R-:W-:-:S04]  /*e550*/  @!P0 IMAD.WIDE R2, R58, 0x2, R18 ;  /* 0x000000023a028825 */ /* 0x004fc800078e0212 */
[----:B------:R-:W-:-:S04]  /*e560*/  @!P3 IMAD.WIDE R8, R58, 0x2, R4 ;  /* 0x000000023a08b825 */ /* 0x000fc800078e0204 */
[----:B------:R-:W-:Y:S01]  /*e570*/  @!P1 IMAD.WIDE R4, R58, 0x2, R16 ;  /* 0x000000023a049825 */ /* 0x000fe200078e0210 */
[----:B------:R1:W-:Y:S04]  /*e580*/  @!P3 ST.E.128 [R8.64], R48 ;  /* 0x000000300800b985 */ /* 0x0003e8000c101d08 */
[----:B------:R1:W-:Y:S04]  /*e590*/  @!P2 ST.E.128 [R6.64], R44 ;  /* 0x0000002c0600a985 */ /* 0x0003e8000c101d08 */
[----:B------:R1:W-:Y:S04]  /*e5a0*/  @!P1 ST.E.128 [R4.64], R40 ;  /* 0x0000002804009985 */ /* 0x0003e8000c101d08 */
[----:B------:R1:W-:Y:S01]  /*e5b0*/  @!P0 ST.E.128 [R2.64], R36 ;  /* 0x0000002402008985 */ /* 0x0003e2000c101d08 */
[----:B------:R-:W-:Y:S05]  /*e5c0*/  @P6 EXIT ;  /* 0x000000000000694d */ /* 0x000fea0003800000 */
[----:B-1-3--:R-:W-:-:S05]  /*e5d0*/  IMAD.WIDE R2, R58, 0x2, R10 ;  /* 0x000000023a027825 */ /* 0x00afca00078e020a */
[----:B------:R-:W-:Y:S01]  /*e5e0*/  ST.E.128 [R2.64], R32 ;  /* 0x0000002002007985 */ /* 0x000fe2000c101d08 */
[----:B------:R-:W-:Y:S05]  /*e5f0*/  EXIT ;  /* 0x000000000000794d */ /* 0x000fea0003800000 */
.L_x_4:
[----:B------:R-:W-:-:S00]  /*e600*/  BRA `(.L_x_4) ;  /* 0xfffffff000007947 */ /* 0x000fc0000383ffff */
[----:B------:R-:W-:-:S00]  /*e610*/  NOP ;  /* 0x0000000000007918 */ /* 0x000fc00000000000 */
        /* <DEDUP_REMOVED lines=14> */
.L_x_1470:


//--------------------- .text._ZN7cutlass13device_kernelIN5flash19enable_sm80_to_sm89INS1_16FlashAttnFwdSm80INS1_25CollectiveMainloopFwdSm80ILi4ELi1ELb0EN4cute5tupleIJNS5_1CILi128EEENS7_ILi112EEENS7_ILi64EEEEEELi64ENS_10bfloat16_tEfNS_4arch4Sm80ELb0ELb0ELb1ELb1ELb0ELb0ELb1ELb0EEENS1_21CollectiveEpilogueFwdINS6_IJS8_SA_S9_EEENS6_IJNS7_ILi1EEESI_SI_EEESC_SE_Li128ELb1ELb1ELb0ELb0EEENS1_19SingleTileSchedulerILb1ELb0ELb1ELi128EEEEEEEEEvNT_6ParamsE --------------------------
	.section	.text._ZN7cutlass13device_kernelIN5flash19enable_sm80_to_sm89INS1_16FlashAttnFwdSm80INS1_25CollectiveMainloopFwdSm80ILi4ELi1ELb0EN4cute5tupleIJNS5_1CILi128EEENS7_ILi112EEENS7_ILi64EEEEEELi64ENS_10bfloat16_tEfNS_4arch4Sm80ELb0ELb0ELb1ELb1ELb0ELb0ELb1ELb0EEENS1_21CollectiveEpilogueFwdINS6_IJS8_SA_S9_EEENS6_IJNS7_ILi1EEESI_SI_EEESC_SE_Li128ELb1ELb1ELb0ELb0EEENS1_19SingleTileSchedulerILb1ELb0ELb1ELi128EEEEEEEEEvNT_6ParamsE,"ax",@progbits
	.sectioninfo	@"SHI_REGISTERS=255"
	.align	128
.text._ZN7cutlass13device_kernelIN5flash19enable_sm80_to_sm89INS1_16FlashAttnFwdSm80INS1_25CollectiveMainloopFwdSm80ILi4ELi1ELb0EN4cute5tupleIJNS5_1CILi128EEENS7_ILi112EEENS7_ILi64EEEEEELi64ENS_10bfloat16_tEfNS_4arch4Sm80ELb0ELb0ELb1ELb1ELb0ELb0ELb1ELb0EEENS1_21CollectiveEpilogueFwdINS6_IJS8_SA_S9_EEENS6_IJNS7_ILi1EEESI_SI_EEESC_SE_Li128ELb1ELb1ELb0ELb0EEENS1_19SingleTileSchedulerILb1ELb0ELb1ELi128EEEEEEEEEvNT_6ParamsE:
        .type           _ZN7cutlass13device_kernelIN5flash19enable_sm80_to_sm89INS1_16FlashAttnFwdSm80INS1_25CollectiveMainloopFwdSm80ILi4ELi1ELb0EN4cute5tupleIJNS5_1CILi128EEENS7_ILi112EEENS7_ILi64EEEEEELi64ENS_10bfloat16_tEfNS_4arch4Sm80ELb0ELb0ELb1ELb1ELb0ELb0ELb1ELb0EEENS1_21CollectiveEpilogueFwdINS6_IJS8_SA_S9_EEENS6_IJNS7_ILi1EEESI_SI_EEESC_SE_Li128ELb1ELb1ELb0ELb0EEENS1_19SingleTileSchedulerILb1ELb0ELb1ELi128EEEEEEEEEvNT_6ParamsE,@function
        .size           _ZN7cutlass13device_kernelIN5flash19enable_sm80_to_sm89INS1_16FlashAttnFwdSm80INS1_25CollectiveMainloopFwdSm80ILi4ELi1ELb0EN4cute5tupleIJNS5_1CILi128EEENS7_ILi112EEENS7_ILi64EEEEEELi64ENS_10bfloat16_tEfNS_4arch4Sm80ELb0ELb0ELb1ELb1ELb0ELb0ELb1ELb0EEENS1_21CollectiveEpilogueFwdINS6_IJS8_SA_S9_EEENS6_IJNS7_ILi1EEESI_SI_EEESC_SE_Li128ELb1ELb1ELb0ELb0EEENS1_19SingleTileSchedulerILb1ELb0ELb1ELi128EEEEEEEEEvNT_6ParamsE,(.L_x_1471 - _ZN7cutlass13device_kernelIN5flash19enable_sm80_to_sm89INS1_16FlashAttnFwdSm80INS1_25CollectiveMainloopFwdSm80ILi4ELi1ELb0EN4cute5tupleIJNS5_1CILi128EEENS7_ILi112EEENS7_ILi64EEEEEELi64ENS_10bfloat16_tEfNS_4arch4Sm80ELb0ELb0ELb1ELb1ELb0ELb0ELb1ELb0EEENS1_21CollectiveEpilogueFwdINS6_IJS8_SA_S9_EEENS6_IJNS7_ILi1EEESI_SI_EEESC_SE_Li128ELb1ELb1ELb0ELb0EEENS1_19SingleTileSchedulerILb1ELb0ELb1ELi128EEEEEEEEEvNT_6ParamsE)
        .other          _ZN7cutlass13device_kernelIN5flash19enable_sm80_to_sm89INS1_16FlashAttnFwdSm80INS1_25CollectiveMainloopFwdSm80ILi4ELi1ELb0EN4cute5tupleIJNS5_1CILi128EEENS7_ILi112EEENS7_ILi64EEEEEELi64ENS_10bfloat16_tEfNS_4arch4Sm80ELb0ELb0ELb1ELb1ELb0ELb0ELb1ELb0EEENS1_21CollectiveEpilogueFwdINS6_IJS8_SA_S9_EEENS6_IJNS7_ILi1EEESI_SI_EEESC_SE_Li128ELb1ELb1ELb0ELb0EEENS1_19SingleTileSchedulerILb1ELb0ELb1ELi128EEEEEEEEEvNT_6ParamsE,@"STO_CUDA_ENTRY STV_DEFAULT"
_ZN7cutlass13device_kernelIN5flash19enable_sm80_to_sm89INS1_16FlashAttnFwdSm80INS1_25CollectiveMainloopFwdSm80ILi4ELi1ELb0EN4cute5tupleIJNS5_1CILi128EEENS7_ILi112EEENS7_ILi64EEEEEELi64ENS_10bfloat16_tEfNS_4arch4Sm80ELb0ELb0ELb1ELb1ELb0ELb0ELb1ELb0EEENS1_21CollectiveEpilogueFwdINS6_IJS8_SA_S9_EEENS6_IJNS7_ILi1EEESI_SI_EEESC_SE_Li128ELb1ELb1ELb0ELb0EEENS1_19SingleTileSchedulerILb1ELb0ELb1ELi128EEEEEEEEEvNT_6ParamsE:
[----:B------:R-:W-:Y:S02]  /*0000*/  MOV R1, c[0x0][0x28] ;  /* 0x00000a0000017a02 */ /* 0x000fe40000000f00 */
[----:B------:R-:W1:Y:S01]  /*0010*/  S2R R192, SR_TID.X ;  /* 0x0000000000c07919 */ /* 0x000e620000002100 */
[----:B------:R-:W-:Y:S01]  /*0020*/  IMAD.MOV.U32 R18, RZ, RZ, 0x4 ;  /* 0x00000004ff127424 */ /* 0x000fe200078e00ff */
[----:B------:R-:W-:Y:S01]  /*0030*/  ULDC.64 UR8, c[0x0][0x118] ;  /* 0x0000460000087ab9 */ /* 0x000fe20000000a00 */
[----:B------:R-:W-:Y:S01]  /*0040*/  IADD3 R1, R1, -0x78, RZ ;  /* 0xffffff8801017810 */ /* 0x000fe20007ffe0ff */
[----:B------:R-:W2:Y:S04]  /*0050*/  S2R R5, SR_CTAID.Z ;  /* 0x0000000000057919 */ /* 0x000ea80000002700 */
[----:B------:R-:W3:Y:S01]  /*0060*/  S2R R35, SR_CTAID.X ;  /* 0x0000000000237919 */ /* 0x000ee20000002500 */
[----:B-1----:R-:W-:Y:S01]  /*0070*/  SHF.R.U32.HI R0, RZ, 0x5, R192 ;  /* 0x00000005ff007819 */ /* 0x002fe200000116c0 */
[----:B--2---:R-:W-:-:S05]  /*0080*/  IMAD.WIDE R2, R5, R18, c[0x0][0x568] ;  /* 0x00015a0005027625 */ /* 0x004fca00078e0212 */
[----:B------:R-:W1:Y:S02]  /*0090*/  SHFL.IDX PT, R0, R0, RZ, 0x1f ;  /* 0x00001fff00007589 */ /* 0x000e6400000e0000 */
[----:B-1----:R-:W-:-:S13]  /*00a0*/  ISETP.NE.AND P0, PT, R0, RZ, PT ;  /* 0x000000ff0000720c */ /* 0x002fda0003f05270 */
[----:B------:R-:W-:Y:S05]  /*00b0*/  @!P0 BRA `(.L_x_5) ;  /* 0x0000014000008947 */ /* 0x000fea0003800000 */
[----:B---3--:R-:W-:-:S04]  /*00c0*/  ISETP.NE.U32.AND P0, PT, RZ, c[0x0][0x568], PT ;  /* 0x00015a00ff007a0c */ /* 0x008fc80003f05070 */
[----:B------:R-:W-:-:S13]  /*00d0*/  ISETP.NE.AND.EX P0, PT, RZ, c[0x0][0x56c], PT, P0 ;  /* 0x00015b00ff007a0c */ /* 0x000fda0003f05300 */
[----:B------:R-:W-:Y:S05]  /*00e0*/  @!P0 BRA `(.L_x_6) ;  /* 0x0000002000008947 */ /* 0x000fea0003800000 */
[----:B------:R1:W5:Y:S01]  /*00f0*/  LDG.E R0, [R2.64] ;  /* 0x0000000802007981 */ /* 0x000362000c1e1900 */
[----:B------:R-:W-:Y:S05]  /*0100*/  BRA `(.L_x_7) ;  /* 0x0000009000007947 */ /* 0x000fea0003800000 */
.L_x_6:
[----:B------:R-:W-:-:S04]  /*0110*/  ISETP.NE.U32.AND P0, PT, RZ, c[0x0][0x560], PT ;  /* 0x00015800ff007a0c */ /* 0x000fc80003f05070 */
[----:B------:R-:W-:-:S13]  /*0120*/  ISETP.NE.AND.EX P0, PT, RZ, c[0x0][0x564], PT, P0 ;  /* 0x00015900ff007a0c */ /* 0x000fda0003f05300 */
[----:B------:R-:W-:Y:S05]  /*0130*/  @!P0 BRA `(.L_x_8) ;  /* 0x0000005000008947 */ /* 0x000fea0003800000 */
[----:B------:R-:W-:-:S05]  /*0140*/  IMAD.WIDE R2, R5, R18, c[0x0][0x560] ;  /* 0x0001580005027625 */ /* 0x000fca00078e0212 */
[----:B------:R-:W2:Y:S04]  /*0150*/  LDG.E R4, [R2.64] ;  /* 0x0000000802047981 */ /* 0x000ea8000c1e1900 */
[----:B------:R-:W2:Y:S02]  /*0160*/  LDG.E R0, [R2.64+0x4] ;  /* 0x0000040802007981 */ /* 0x000ea4000c1e1900 */
[----:B--2---:R-:W-:Y:S01]  /*0170*/  IADD3 R0, -R4, R0, RZ ;  /* 0x0000000004007210 */ /* 0x004fe20007ffe1ff */
[----:B------:R-:W-:Y:S05]  /*0180*/  BRA `(.L_x_7) ;  /* 0x0000001000007947 */ /* 0x000fea0003800000 */
.L_x_8:
[----:B------:R-:W-:-:S05]  /*0190*/  MOV R0, c[0x0][0x54c] ;  /* 0x0001530000007a02 */ /* 0x000fca0000000f00 */
.L_x_7:
[----:B-----5:R-:W-:Y:S01]  /*01a0*/  IMAD R0, R0, c[0x0][0x548], RZ ;  /* 0x0001520000007a24 */ /* 0x020fe200078e02ff */
[----:B-1----:R-:W-:-:S04]  /*01b0*/  SHF.L.U32 R2, R35, 0x7, RZ ;  /* 0x0000000723027819 */ /* 0x002fc800000006ff */
[----:B------:R-:W-:-:S04]  /*01c0*/  ISETP.GE.AND P0, PT, R2, R0, PT ;  /* 0x000000000200720c */ /* 0x000fc80003f06270 */
[----:B------:R-:W-:-:S05]  /*01d0*/  SEL R0, R5, 0xffffffff, !P0 ;  /* 0xffffffff05007807 */ /* 0x000fca0004000000 */
[----:B------:R1:W-:Y:S01]  /*01e0*/  STL [R1+0x40], R0 ;  /* 0x0000400001007387 */ /* 0x0003e20000100800 */
[----:B------:R-:W-:Y:S05]  /*01f0*/  BRA `(.L_x_9) ;  /* 0x0000013000007947 */ /* 0x000fea0003800000 */
.L_x_5:
[----:B---3--:R-:W-:-:S04]  /*0200*/  ISETP.NE.U32.AND P0, PT, RZ, c[0x0][0x568], PT ;  /* 0x00015a00ff007a0c */ /* 0x008fc80003f05070 */
[----:B------:R-:W-:-:S13]  /*0210*/  ISETP.NE.AND.EX P0, PT, RZ, c[0x0][0x56c], PT, P0 ;  /* 0x00015b00ff007a0c */ /* 0x000fda0003f05300 */
[----:B------:R-:W-:Y:S05]  /*0220*/  @!P0 BRA `(.L_x_10) ;  /* 0x0000002000008947 */ /* 0x000fea0003800000 */
[----:B------:R1:W5:Y:S01]  /*0230*/  LDG.E R0, [R2.64] ;  /* 0x0000000802007981 */ /* 0x000362000c1e1900 */
[----:B------:R-:W-:Y:S05]  /*0240*/  BRA `(.L_x_11) ;  /* 0x0000009000007947 */ /* 0x000fea0003800000 */
.L_x_10:
        /* <DEDUP_REMOVED lines=8> */
.L_x_12:
[----:B------:R-:W-:-:S05]  /*02d0*/  MOV R0, c[0x0][0x54c] ;  /* 0x0001530000007a02 */ /* 0x000fca0000000f00 */
.L_x_11:
[----:B-----5:R-:W-:Y:S01]  /*02e0*/  IMAD R0, R0, c[0x0][0x548], RZ ;  /* 0x0001520000007a24 */ /* 0x020fe200078e02ff */
[----:B-1----:R-:W-:-:S04]  /*02f0*/  SHF.L.U32 R2, R35, 0x7, RZ ;  /* 0x0000000723027819 */ /* 0x002fc800000006ff */
[----:B------:R-:W-:-:S04]  /*0300*/  ISETP.GE.AND P0, PT, R2, R0, PT ;  /* 0x000000000200720c */ /* 0x000fc80003f06270 */
[----:B------:R-:W-:-:S05]  /*0310*/  SEL R0, R5, 0xffffffff, !P0 ;  /* 0xffffffff05007807 */ /* 0x000fca0004000000 */
[----:B------:R1:W-:Y:S04]  /*0320*/  STL [R1+0x40], R0 ;  /* 0x0000400001007387 */ /* 0x0003e80000100800 */
.L_x_9:
[----:B------:R-:W2:Y:S02]  /*0330*/  LDL R41, [R1+0x40] ;  /* 0x0000400001297983 */ /* 0x000ea40000100800 */
[----:B--2---:R-:W-:-:S13]  /*0340*/  ISETP.GE.AND P0, PT, R41, RZ, PT ;  /* 0x000000ff2900720c */ /* 0x004fda0003f06270 */
[----:B------:R-:W-:Y:S05]  /*0350*/  @!P0 EXIT ;  /* 0x000000000000894d */ /* 0x000fea0003800000 */
[----:B------:R-:W-:Y:S01]  /*0360*/  ISETP.NE.U32.AND P3, PT, RZ, c[0x0][0x370], PT ;  /* 0x0000dc00ff007a0c */ /* 0x000fe20003f65070 */
[----:B------:R-:W-:Y:S01]  /*0370*/  CS2R R10, SRZ ;  /* 0x00000000000a7805 */ /* 0x000fe2000001ff00 */
[----:B------:R-:W-:Y:S01]  /*0380*/  ISETP.NE.U32.AND P2, PT, RZ, c[0x0][0x360], PT ;  /* 0x0000d800ff007a0c */ /* 0x000fe20003f45070 */
[----:B------:R-:W-:Y:S01]  /*0390*/  IMAD.MOV.U32 R21, RZ, RZ, c[0x0][0x168] ;  /* 0x00005a00ff157624 */ /* 0x000fe200078e00ff */
[----:B------:R-:W-:Y:S01]  /*03a0*/  ISETP.NE.AND.EX P3, PT, RZ, c[0x0][0x374], PT, P3 ;  /* 0x0000dd00ff007a0c */ /* 0x000fe20003f65330 */
[----:B------:R-:W-:Y:S01]  /*03b0*/  IMAD.MOV.U32 R12, RZ, RZ, RZ ;  /* 0x000000ffff0c7224 */ /* 0x000fe200078e00ff */
[----:B------:R-:W-:Y:S01]  /*03c0*/  ISETP.NE.AND.EX P2, PT, RZ, c[0x0][0x364], PT, P2 ;  /* 0x0000d900ff007a0c */ /* 0x000fe20003f45320 */
[CC--:B------:R-:W-:Y:S01]  /*03d0*/  IMAD.WIDE R4, R41.reuse, R18.reuse, c[0x0][0x348] ;  /* 0x0000d20029047625 */ /* 0x0c0fe200078e0212 */
[----:B------:R-:W-:Y:S02]  /*03e0*/  ISETP.NE.U32.AND P1, PT, RZ, c[0x0][0x348], PT ;  /* 0x0000d200ff007a0c */ /* 0x000fe40003f25070 */
[----:B------:R-:W-:Y:S01]  /*03f0*/  ISETP.NE.U32.AND P0, PT, RZ, c[0x0][0x350], PT ;  /* 0x0000d400ff007a0c */ /* 0x000fe20003f05070 */
[----:B------:R-:W-:Y:S01]  /*0400*/  IMAD.WIDE R2, R41, R18, c[0x0][0x350] ;  /* 0x0000d40029027625 */ /* 0x000fe200078e0212 */
[----:B------:R-:W-:-:S02]  /*0410*/  ISETP.NE.AND.EX P1, PT, RZ, c[0x0][0x34c], PT, P1 ;  /* 0x0000d300ff007a0c */ /* 0x000fc40003f25310 */
[----:B------:R-:W-:-:S03]  /*0420*/  ISETP.NE.AND.EX P0, PT, RZ, c[0x0][0x354], PT, P0 ;  /* 0x0000d500ff007a0c */ /* 0x000fc60003f05300 */
[----:B------:R-:W-:-:S04]  /*0430*/  @P3 IMAD.WIDE R8, R41, R18, c[0x0][0x370] ;  /* 0x0000dc0029083625 */ /* 0x000fc800078e0212 */
[----:B------:R-:W-:Y:S01]  /*0440*/  @P2 IMAD.WIDE R6, R41, R18, c[0x0][0x360] ;  /* 0x0000d80029062625 */ /* 0x000fe200078e0212 */
[----:B------:R2:W5:Y:S04]  /*0450*/  @P3 LDG.E R10, [R8.64] ;  /* 0x00000008080a3981 */ /* 0x000568000c1e1900 */
[----:B------:R2:W5:Y:S04]  /*0460*/  @P2 LDG.E R21, [R6.64] ;  /* 0x0000000806152981 */ /* 0x000568000c1e1900 */
[----:B------:R2:W5:Y:S04]  /*0470*/  @P1 LDG.E R11, [R4.64] ;  /* 0x00000008040b1981 */ /* 0x000568000c1e1900 */
[----:B------:R2:W5:Y:S01]  /*0480*/  @P0 LDG.E R12, [R2.64] ;  /* 0x00000008020c0981 */ /* 0x000562000c1e1900 */
[----:B-1----:R-:W-:Y:S01]  /*0490*/  IMAD.MOV.U32 R0, RZ, RZ, c[0x0][0x1d0] ;  /* 0x00007400ff007624 */ /* 0x002fe200078e00ff */
[----:B------:R-:W-:Y:S05]  /*04a0*/  @P2 BRA `(.L_x_13) ;  /* 0x0000004000002947 */ /* 0x000fea0003800000 */
[----:B------:R-:W-:Y:S05]  /*04b0*/  @!P1 BRA `(.L_x_13) ;  /* 0x0000003000009947 */ /* 0x000fea0003800000 */
[----:B--2---:R1:W2:Y:S04]  /*04c0*/  LDG.E R6, [R4.64] ;  /* 0x0000000804067981 */ /* 0x0042a8000c1e1900 */
[----:B-1----:R-:W2:Y:S02]  /*04d0*/  LDG.E R4, [R4.64+0x4] ;  /* 0x0000040804047981 */ /* 0x002ea4000c1e1900 */
[----:B--2--5:R-:W-:-:S02]  /*04e0*/  IADD3 R21, -R6, R4, RZ ;  /* 0x0000000406157210 */ /* 0x024fc40007ffe1ff */
.L_x_13:
[----:B------:R-:W-:-:S04]  /*04f0*/  ISETP.NE.U32.AND P2, PT, RZ, c[0x0][0x368], PT ;  /* 0x0000da00ff007a0c */ /* 0x000fc80003f45070 */
[----:B------:R-:W-:-:S13]  /*0500*/  ISETP.NE.AND.EX P2, PT, RZ, c[0x0][0x36c], PT, P2 ;  /* 0x0000db00ff007a0c */ /* 0x000fda0003f45320 */
[----:B------:R-:W-:Y:S05]  /*0510*/  @!P2 BRA `(.L_x_14) ;  /* 0x000000300000a947 */ /* 0x000fea0003800000 */
[----:B--2---:R-:W-:-:S05]  /*0520*/  IMAD.WIDE R2, R41, R18, c[0x0][0x368] ;  /* 0x0000da0029027625 */ /* 0x004fca00078e0212 */
[----:B------:R1:W5:Y:S01]  /*0530*/  LDG.E R0, [R2.64] ;  /* 0x0000000802007981 */ /* 0x000362000c1e1900 */
[----:B------:R-:W-:Y:S05]  /*0540*/  BRA `(.L_x_15) ;  /* 0x0000004000007947 */ /* 0x000fea0003800000 */
.L_x_14:
[----:B------:R-:W-:Y:S05]  /*0550*/  @!P0 BRA `(.L_x_15) ;  /* 0x0000003000008947 */ /* 0x000fea0003800000 */
[----:B------:R1:W3:Y:S04]  /*0560*/  LDG.E R0, [R2.64] ;  /* 0x0000000802007981 */ /* 0x0002e8000c1e1900 */
[----:B-12---:R-:W3:Y:S02]  /*0570*/  LDG.E R2, [R2.64+0x4] ;  /* 0x0000040802027981 */ /* 0x006ee4000c1e1900 */
[----:B---3--:R-:W-:-:S05]  /*0580*/  IADD3 R0, -R0, R2, RZ ;  /* 0x0000000200007210 */ /* 0x008fca0007ffe1ff */
.L_x_15:
[----:B-----5:R-:W-:Y:S01]  /*0590*/  IMAD.IADD R112, R0, 0x1, -R10 ;  /* 0x0000000100707824 */ /* 0x020fe200078e0a0a */
[----:B------:R-:W-:Y:S01]  /*05a0*/  IADD3 R10, R12, R10, RZ ;  /* 0x0000000a0c0a7210 */ /* 0x000fe20007ffe0ff */
[----:B-12---:R-:W-:Y:S01]  /*05b0*/  IMAD.MOV.U32 R2, RZ, RZ, RZ ;  /* 0x000000ffff027224 */ /* 0x006fe200078e00ff */
[----:B------:R-:W-:Y:S01]  /*05c0*/  PLOP3.LUT P4, PT, PT, PT, PT, 0x80, 0x0 ;  /* 0x000000000000781c */ /* 0x000fe20003f8f070 */
[----:B------:R-:W-:Y:S01]  /*05d0*/  CS2R R178, SRZ ;  /* 0x0000000000b27805 */ /* 0x000fe2000001ff00 */
[C---:B------:R-:W-:Y:S01]  /*05e0*/  IADD3 R3, R112.reuse, 0x6f, RZ ;  /* 0x0000006f70037810 */ /* 0x040fe20007ffe0ff */
[----:B------:R-:W-:Y:S01]  /*05f0*/  CS2R R176, SRZ ;  /* 0x0000000000b07805 */ /* 0x000fe2000001ff00 */
[----:B------:R-:W-:Y:S01]  /*0600*/  ISETP.GE.AND P2, PT, R112, 0x1, PT ;  /* 0x000000017000780c */ /* 0x000fe20003f46270 */
[----:B------:R-:W-:Y:S01]  /*0610*/  CS2R R182, SRZ ;  /* 0x0000000000b67805 */ /* 0x000fe2000001ff00 */
[----:B------:R-:W-:Y:S01]  /*0620*/  CS2R R12, SRZ ;  /* 0x00000000000c7805 */ /* 0x000fe2000001ff00 */
[----:B------:R-:W-:Y:S01]  /*0630*/  IMAD.HI R2, R3, -0x6db6db6d, R2 ;  /* 0x9249249303027827 */ /* 0x000fe200078e0202 */
[----:B------:R-:W-:Y:S01]  /*0640*/  CS2R R14, SRZ ;  /* 0x00000000000e7805 */ /* 0x000fe2000001ff00 */
[----:B------:R-:W-:Y:S01]  /*0650*/  MOV R174, RZ ;  /* 0x000000ff00ae7202 */ /* 0x000fe20000000f00 */
[----:B------:R-:W-:Y:S01]  /*0660*/  CS2R R16, SRZ ;  /* 0x0000000000107805 */ /* 0x000fe2000001ff00 */
[----:B------:R-:W-:Y:S01]  /*0670*/  IMAD.MOV.U32 R180, RZ, RZ, RZ ;  /* 0x000000ffffb47224 */ /* 0x000fe200078e00ff */
[----:B------:R-:W-:Y:S01]  /*0680*/  SHF.R.U32.HI R0, RZ, 0x1f, R2 ;  /* 0x0000001fff007819 */ /* 0x000fe20000011602 */
[----:B------:R-:W-:Y:S01]  /*0690*/  IMAD.MOV.U32 R172, RZ, RZ, RZ ;  /* 0x000000ffffac7224 */ /* 0x000fe200078e00ff */
[----:B------:R-:W-:Y:S01]  /*06a0*/  MOV R170, RZ ;  /* 0x000000ff00aa7202 */ /* 0x000fe20000000f00 */
[----:B------:R-:W-:Y:S01]  /*06b0*/  IMAD.MOV.U32 R19, RZ, RZ, RZ ;  /* 0x000000ffff137224 */ /* 0x000fe200078e00ff */
[----:B------:R-:W-:Y:S01]  /*06c0*/  LEA.HI.SX32 R195, R2, R0, 0x1a ;  /* 0x0000000002c37211 */ /* 0x000fe200078fd2ff */
[----:B------:R-:W-:Y:S01]  /*06d0*/  CS2R R26, SRZ ;  /* 0x00000000001a7805 */ /* 0x000fe2000001ff00 */
[----:B------:R-:W-:Y:S01]  /*06e0*/  MOV R168, RZ ;  /* 0x000000ff00a87202 */ /* 0x000fe20000000f00 */
[----:B------:R-:W-:Y:S01]  /*06f0*/  IMAD.MOV.U32 R162, RZ, RZ, RZ ;  /* 0x000000ffffa27224 */ /* 0x000fe200078e00ff */
[----:B------:R-:W-:Y:S01]  /*0700*/  MOV R20, RZ ;  /* 0x000000ff00147202 */ /* 0x000fe20000000f00 */
[----:B------:R1:W-:Y:S01]  /*0710*/  STL [R1+0x8], R195 ;  /* 0x000008c301007387 */ /* 0x0003e20000100800 */
[----:B------:R-:W-:Y:S01]  /*0720*/  IMAD.MOV.U32 R160, RZ, RZ, RZ ;  /* 0x000000ffffa07224 */ /* 0x000fe200078e00ff */
[----:B------:R-:W-:Y:S01]  /*0730*/  MOV R166, RZ ;  /* 0x000000ff00a67202 */ /* 0x000fe20000000f00 */
[----:B------:R-:W-:Y:S01]  /*0740*/  CS2R R164, SRZ ;  /* 0x0000000000a47805 */ /* 0x000fe2000001ff00 */
[----:B------:R-:W-:Y:S01]  /*0750*/  CS2R R22, SRZ ;  /* 0x0000000000167805 */ /* 0x000fe2000001ff00 */
[----:B------:R-:W-:Y:S01]  /*0760*/  IMAD.MOV.U32 R158, RZ, RZ, RZ ;  /* 0x000000ffff9e7224 */ /* 0x000fe200078e00ff */
[----:B------:R-:W-:Y:S01]  /*0770*/  MOV R156, RZ ;  /* 0x000000ff009c7202 */ /* 0x000fe20000000f00 */
[----:B------:R-:W-:Y:S01]  /*0780*/  CS2R R24, SRZ ;  /* 0x0000000000187805 */ /* 0x000fe2000001ff00 */
[----:B------:R-:W-:Y:S01]  /*0790*/  IMAD.MOV.U32 R154, RZ, RZ, RZ ;  /* 0x000000ffff9a7224 */ /* 0x000fe200078e00ff */
[----:B------:R-:W-:Y:S01]  /*07a0*/  MOV R152, RZ ;  /* 0x000000ff00987202 */ /* 0x000fe20000000f00 */
[----:B------:R-:W-:Y:S01]  /*07b0*/  CS2R R146, SRZ ;  /* 0x0000000000927805 */ /* 0x000fe2000001ff00 */
[----:B------:R-:W-:Y:S01]  /*07c0*/  CS2R R30, SRZ ;  /* 0x00000000001e7805 */ /* 0x000fe2000001ff00 */
[----:B------:R-:W-:Y:S01]  /*07d0*/  IMAD.MOV.U32 R144, RZ, RZ, RZ ;  /* 0x000000ffff907224 */ /* 0x000fe200078e00ff */
[----:B------:R-:W-:Y:S01]  /*07e0*/  MOV R150, RZ ;  /* 0x000000ff00967202 */ /* 0x000fe20000000f00 */
[----:B------:R-:W-:Y:S01]  /*07f0*/  IMAD.MOV.U32 R148, RZ, RZ, RZ ;  /* 0x000000ffff947224 */ /* 0x000fe200078e00ff */
[----:B------:R-:W-:Y:S01]  /*0800*/  CS2R R142, SRZ ;  /* 0x00000000008e7805 */ /* 0x000fe2000001ff00 */
[----:B------:R-:W-:Y:S01]  /*0810*/  CS2R R32, SRZ ;  /* 0x0000000000207805 */ /* 0x000fe2000001ff00 */
[----:B------:R-:W-:Y:S01]  /*0820*/  MOV R140, RZ ;  /* 0x000000ff008c7202 */ /* 0x000fe20000000f00 */
        /* <DEDUP_REMOVED lines=10> */
[----:B------:R-:W-:Y:S01]  /*08d0*/  CS2R R126, SRZ ;  /* 0x00000000007e7805 */ /* 0x000fe2000001ff00 */
[----:B------:R-:W-:Y:S01]  /*08e0*/  CS2R R124, SRZ ;  /* 0x00000000007c7805 */ /* 0x000fe2000001ff00 */
[----:B------:R-:W-:Y:S01]  /*08f0*/  IMAD.MOV.U32 R40, RZ, RZ, RZ ;  /* 0x000000ffff287224 */ /* 0x000fe200078e00ff */
[----:B------:R-:W-:Y:S01]  /*0900*/  CS2R R38, SRZ ;  /* 0x0000000000267805 */ /* 0x000fe2000001ff00 */
[----:B------:R-:W-:Y:S01]  /*0910*/  MOV R37, RZ ;  /* 0x000000ff00257202 */ /* 0x000fe20000000f00 */
[----:B------:R-:W-:Y:S05]  /*0920*/  @!P2 BRA `(.L_x_16) ;  /* 0x0000ca400000a947 */ /* 0x000fea0003800000 */
[----:B-1----:R-:W-:-:S04]  /*0930*/  ISETP.NE.U32.AND P4, PT, RZ, c[0x0][0x340], PT ;  /* 0x0000d000ff007a0c */ /* 0x002fc80003f85070 */
[----:B------:R-:W-:-:S13]  /*0940*/  ISETP.NE.AND.EX P4, PT, RZ, c[0x0][0x344], PT, P4 ;  /* 0x0000d100ff007a0c */ /* 0x000fda0003f85340 */
[----:B------:R-:W-:-:S05]  /*0950*/  @P4 IMAD.WIDE R2, R41, R18, c[0x0][0x340] ;  /* 0x0000d00029024625 */ /* 0x000fca00078e0212 */
[----:B------:R1:W2:Y:S01]  /*0960*/  @P4 LDG.E R18, [R2.64] ;  /* 0x0000000802124981 */ /* 0x0002a2000c1e1900 */
[----:B------:R-:W-:Y:S01]  /*0970*/  SHF.R.S32.HI R28, RZ, 0x1f, R192 ;  /* 0x0000001fff1c7819 */ /* 0x000fe200000114c0 */
[----:B------:R-:W-:Y:S01]  /*0980*/  IMAD.MOV.U32 R6, RZ, RZ, c[0x0][0x2c4] ;  /* 0x0000b100ff067624 */ /* 0x000fe200078e00ff */
[----:B------:R-:W-:Y:S01]  /*0990*/  SHF.R.S32.HI R0, RZ, 0x1f, R11 ;  /* 0x0000001fff007819 */ /* 0x000fe2000001140b */
[----:B------:R-:W3:Y:S01]  /*09a0*/  S2R R22, SR_CTAID.Y ;  /* 0x0000000000167919 */ /* 0x000ee20000002600 */
[-C--:B------:R-:W-:Y:S01]  /*09b0*/  LEA.HI R4, R28, R192.reuse, RZ, 0x3 ;  /* 0x000000c01c047211 */ /* 0x080fe200078f18ff */
[----:B------:R-:W-:Y:S01]  /*09c0*/  BSSY B0, `(.L_x_17) ;  /* 0x000006f000007945 */ /* 0x000fe20003800000 */
[----:B------:R-:W-:Y:S01]  /*09d0*/  ISETP.NE.AND P3, PT, R6, 0x1, PT ;  /* 0x000000010600780c */ /* 0x000fe20003f65270 */
[----:B------:R-:W-:Y:S01]  /*09e0*/  IMAD R0, R0, c[0x0][0x178], RZ ;  /* 0x00005e0000007a24 */ /* 0x000fe200078e02ff */
[----:B------:R-:W-:Y:S02]  /*09f0*/  SHF.R.S32.HI R19, RZ, 0x3, R4 ;  /* 0x00000003ff137819 */ /* 0x000fe40000011404 */
[----:B------:R-:W-:Y:S01]  /*0a00*/  LOP3.LUT R4, R4, 0xfffffff8, RZ, 0xc0, !PT ;  /* 0xfffffff804047812 */ /* 0x000fe200078ec0ff */
[----:B------:R-:W-:Y:S01]  /*0a10*/  IMAD R5, R11, c[0x0][0x17c], R0 ;  /* 0x00005f000b057a24 */ /* 0x000fe200078e0200 */
[----:B------:R-:W-:Y:S01]  /*0a20*/  SHF.R.S32.HI R8, RZ, 0x1f, R10 ;  /* 0x0000001fff087819 */ /* 0x000fe2000001140a */
[----:B------:R-:W-:Y:S01]  /*0a30*/  IMAD.SHL.U32 R0, R19, 0x40, RZ ;  /* 0x0000004013007824 */ /* 0x000fe200078e00ff */
[----:B------:R-:W-:-:S02]  /*0a40*/  IADD3 R40, -R4, R192, RZ ;  /* 0x000000c004287210 */ /* 0x000fc40007ffe1ff */
[----:B------:R-:W-:Y:S02]  /*0a50*/  IADD3 R4, P2, R10, R19, RZ ;  /* 0x000000130a047210 */ /* 0x000fe40007f5e0ff */
[----:B------:R-:W-:Y:S01]  /*0a60*/  LOP3.LUT R0, R0, 0x1c0, RZ, 0xc0, !PT ;  /* 0x000001c000007812 */ /* 0x000fe200078ec0ff */
[----:B------:R-:W-:Y:S01]  /*0a70*/  IMAD.SHL.U32 R6, R40, 0x8, RZ ;  /* 0x0000000828067824 */ /* 0x000fe200078e00ff */
[----:B------:R-:W-:Y:S02]  /*0a80*/  SHF.R.S32.HI R17, RZ, 0x1f, R41 ;  /* 0x0000001fff117819 */ /* 0x000fe40000011429 */
[----:B------:R-:W-:Y:S01]  /*0a90*/  LEA.HI R27, R28, R192, RZ, 0x4 ;  /* 0x000000c01c1b7211 */ /* 0x000fe200078f20ff */
[----:B-1----:R-:W-:Y:S01]  /*0aa0*/  IMAD.WIDE.U32 R2, R11, c[0x0][0x178], RZ ;  /* 0x00005e000b027a25 */ /* 0x002fe200078e00ff */
[----:B------:R-:W-:Y:S02]  /*0ab0*/  LOP3.LUT R7, R0, 0x38, R6, 0xf8, !PT ;  /* 0x0000003800077812 */ /* 0x000fe400078ef806 */
[----:B---3--:R-:W-:-:S02]  /*0ac0*/  SHF.R.S32.HI R16, RZ, 0x1f, R22 ;  /* 0x0000001fff107819 */ /* 0x008fc40000011416 */
[----:B------:R-:W-:Y:S02]  /*0ad0*/  IADD3 R3, R3, R5, RZ ;  /* 0x0000000503037210 */ /* 0x000fe40007ffe0ff */
[----:B------:R-:W-:Y:S01]  /*0ae0*/  SHF.R.U32.HI R5, RZ, 0x3, R0 ;  /* 0x00000003ff057819 */ /* 0x000fe20000011600 */
[----:B------:R-:W-:Y:S01]  /*0af0*/  IMAD R10, R16, c[0x0][0x1b8], RZ ;  /* 0x00006e00100a7a24 */ /* 0x000fe200078e02ff */
[----:B------:R-:W-:Y:S01]  /*0b00*/  LEA.HI.X.SX32 R0, R19, R8, 0x1, P2 ;  /* 0x0000000813007211 */ /* 0x000fe200010f0eff */
[----:B------:R-:W-:Y:S01]  /*0b10*/  IMAD.WIDE.U32 R2, R22, c[0x0][0x1b8], R2 ;  /* 0x00006e0016027a25 */ /* 0x000fe200078e0002 */
[----:B------:R-:W-:Y:S02]  /*0b20*/  LOP3.LUT R20, R7, R5, RZ, 0x3c, !PT ;  /* 0x0000000507147212 */ /* 0x000fe400078e3cff */
[----:B------:R-:W-:Y:S01]  /*0b30*/  SEL R12, R17, RZ, !P1 ;  /* 0x000000ff110c7207 */ /* 0x000fe20004800000 */
[----:B------:R-:W-:Y:S01]  /*0b40*/  IMAD R5, R40, 0x10, R19 ;  /* 0x0000001028057824 */ /* 0x000fe200078e0213 */
[----:B------:R-:W-:Y:S01]  /*0b50*/  SHF.R.S32.HI R7, RZ, 0x1f, R6 ;  /* 0x0000001fff077819 */ /* 0x000fe20000011406 */
[----:B------:R-:W-:-:S02]  /*0b60*/  IMAD R8, R0, c[0x0][0x1e0], RZ ;  /* 0x0000780000087a24 */ /* 0x000fc400078e02ff */
[----:B------:R-:W-:Y:S01]  /*0b70*/  IMAD R10, R22, c[0x0][0x1bc], R10 ;  /* 0x00006f00160a7a24 */ /* 0x000fe200078e020a */
[----:B------:R-:W-:Y:S01]  /*0b80*/  LEA R11, R35, R5, 0x7 ;  /* 0x00000005230b7211 */ /* 0x000fe200078e38ff */
[----:B------:R-:W-:Y:S02]  /*0b90*/  IMAD R0, R0, c[0x0][0x208], RZ ;  /* 0x0000820000007a24 */ /* 0x000fe400078e02ff */
[----:B------:R-:W-:Y:S01]  /*0ba0*/  IMAD.IADD R3, R3, 0x1, R10 ;  /* 0x0000000103037824 */ /* 0x000fe200078e020a */
[----:B------:R-:W-:Y:S01]  /*0bb0*/  SEL R10, R41, RZ, !P1 ;  /* 0x000000ff290a7207 */ /* 0x000fe20004800000 */
[----:B------:R-:W-:-:S04]  /*0bc0*/  @P3 IMAD.HI.U32 R13, R11, c[0x0][0x2c8], RZ ;  /* 0x0000b2000b0d3a27 */ /* 0x000fc800078e00ff */
[----:B------:R-:W-:Y:S01]  /*0bd0*/  IMAD R15, R4, c[0x0][0x20c], R0 ;  /* 0x00008300040f7a24 */ /* 0x000fe200078e0200 */
[----:B------:R-:W-:Y:S01]  /*0be0*/  MOV R0, R11 ;  /* 0x0000000b00007202 */ /* 0x000fe20000000f00 */
[----:B------:R-:W-:Y:S01]  /*0bf0*/  IMAD R12, R12, c[0x0][0x1c0], RZ ;  /* 0x000070000c0c7a24 */ /* 0x000fe200078e02ff */
[----:B------:R-:W-:Y:S01]  /*0c00*/  @P3 SHF.R.U32.HI R0, RZ, c[0x0][0x2cc], R13 ;  /* 0x0000b300ff003a19 */ /* 0x000fe2000001160d */
[----:B------:R-:W-:-:S04]  /*0c10*/  IMAD.WIDE.U32 R2, R10, c[0x0][0x1c0], R2 ;  /* 0x000070000a027a25 */ /* 0x000fc800078e0002 */
[----:B------:R-:W-:Y:S01]  /*0c20*/  IMAD R13, R10, c[0x0][0x1c4], R12 ;  /* 0x000071000a0d7a24 */ /* 0x000fe200078e020c */
[--C-:B------:R-:W-:Y:S01]  /*0c30*/  SHF.R.S32.HI R10, RZ, 0x1f, R0.reuse ;  /* 0x0000001fff0a7819 */ /* 0x100fe20000011400 */
[----:B------:R-:W-:Y:S02]  /*0c40*/  IMAD.MOV R12, RZ, RZ, -R0 ;  /* 0x000000ffff0c7224 */ /* 0x000fe400078e0a00 */
[----:B------:R-:W-:Y:S01]  /*0c50*/  IMAD R14, R4, c[0x0][0x1e4], R8 ;  /* 0x00007900040e7a24 */ /* 0x000fe200078e0208 */
[----:B------:R-:W-:Y:S01]  /*0c60*/  IADD3 R3, R3, R13, RZ ;  /* 0x0000000d03037210 */ /* 0x000fe20007ffe0ff */
[----:B------:R-:W-:Y:S01]  /*0c70*/  IMAD R12, R12, c[0x0][0x2c4], R11 ;  /* 0x0000b1000c0c7a24 */ /* 0x000fe200078e020b */
[----:B------:R-:W-:Y:S01]  /*0c80*/  LOP3.LUT R11, R27, 0xfffffff0, RZ, 0xc0, !PT ;  /* 0xfffffff01b0b7812 */ /* 0x000fe200078ec0ff */
[----:B------:R-:W-:Y:S02]  /*0c90*/  IMAD R10, R10, c[0x0][0x1b0], RZ ;  /* 0x00006c000a0a7a24 */ /* 0x000fe400078e02ff */
[----:B------:R-:W-:Y:S01]  /*0ca0*/  IMAD.WIDE.U32 R8, R4, c[0x0][0x1e0], R6 ;  /* 0x0000780004087a25 */ /* 0x000fe200078e0006 */
[----:B------:R-:W-:-:S03]  /*0cb0*/  SHF.R.S32.HI R13, RZ, 0x1f, R12 ;  /* 0x0000001fff0d7819 */ /* 0x000fc6000001140c */
[----:B------:R-:W-:-:S04]  /*0cc0*/  IMAD.WIDE.U32 R4, R4, c[0x0][0x208], R6 ;  /* 0x0000820004047a25 */ /* 0x000fc800078e0006 */
[C---:B------:R-:W-:Y:S01]  /*0cd0*/  IMAD R10, R0.reuse, c[0x0][0x1b4], R10 ;  /* 0x00006d00000a7a24 */ /* 0x040fe200078e020a */
[----:B------:R-:W-:Y:S01]  /*0ce0*/  IADD3 R5, R5, R15, RZ ;  /* 0x0000000f05057210 */ /* 0x000fe20007ffe0ff */
[----:B------:R-:W-:-:S04]  /*0cf0*/  IMAD.WIDE.U32 R2, R0, c[0x0][0x1b0], R2 ;  /* 0x00006c0000027a25 */ /* 0x000fc800078e0002 */
[----:B------:R-:W-:Y:S01]  /*0d00*/  IMAD.IADD R0, R192, 0x1, -R11 ;  /* 0x00000001c0007824 */ /* 0x000fe200078e0a0b */
[----:B------:R-:W-:Y:S01]  /*0d10*/  IADD3 R3, R3, R10, RZ ;  /* 0x0000000a03037210 */ /* 0x000fe20007ffe0ff */
[----:B------:R-:W-:Y:S02]  /*0d20*/  IMAD.IADD R9, R9, 0x1, R14 ;  /* 0x0000000109097824 */ /* 0x000fe400078e020e */
[C---:B------:R-:W-:Y:S02]  /*0d30*/  IMAD R14, R16.reuse, c[0x0][0x1e8], RZ ;  /* 0x00007a00100e7a24 */ /* 0x040fe400078e02ff */
[----:B------:R-:W-:Y:S01]  /*0d40*/  IMAD R15, R16, c[0x0][0x210], RZ ;  /* 0x00008400100f7a24 */ /* 0x000fe200078e02ff */
[----:B------:R-:W-:Y:S01]  /*0d50*/  SHF.R.S32.HI R16, RZ, 0x1f, R0 ;  /* 0x0000001fff107819 */ /* 0x000fe20000011400 */
[----:B------:R-:W-:-:S03]  /*0d60*/  IMAD.WIDE.U32 R10, R22, c[0x0][0x1e8], R8 ;  /* 0x00007a00160a7a25 */ /* 0x000fc600078e0008 */
[----:B------:R-:W-:Y:S01]  /*0d70*/  LEA.HI R26, R16, R0, RZ, 0x3 ;  /* 0x00000000101a7211 */ /* 0x000fe200078f18ff */
[----:B------:R-:W-:-:S04]  /*0d80*/  IMAD.WIDE.U32 R8, R22, c[0x0][0x210], R4 ;  /* 0x0000840016087a25 */ /* 0x000fc800078e0004 */
[----:B------:R-:W-:Y:S01]  /*0d90*/  IMAD.WIDE.U32 R4, R12, c[0x0][0x1a8], R2 ;  /* 0x00006a000c047a25 */ /* 0x000fe200078e0002 */
[----:B------:R-:W-:-:S03]  /*0da0*/  LOP3.LUT R2, R26, 0xfffffff8, RZ, 0xc0, !PT ;  /* 0xfffffff81a027812 */ /* 0x000fc600078ec0ff */
[----:B------:R-:W-:Y:S01]  /*0db0*/  IMAD R15, R22, c[0x0][0x214], R15 ;  /* 0x00008500160f7a24 */ /* 0x000fe200078e020f */
[----:B------:R-:W-:Y:S01]  /*0dc0*/  IADD3 R25, R0, -R2, RZ ;  /* 0x8000000200197210 */ /* 0x000fe20007ffe0ff */
[----:B------:R-:W-:Y:S02]  /*0dd0*/  IMAD R14, R22, c[0x0][0x1ec], R14 ;  /* 0x00007b00160e7a24 */ /* 0x000fe400078e020e */
[----:B------:R-:W-:Y:S01]  /*0de0*/  IMAD R13, R13, c[0x0][0x1a8], RZ ;  /* 0x00006a000d0d7a24 */ /* 0x000fe200078e02ff */
[----:B------:R-:W-:Y:S01]  /*0df0*/  IADD3 R9, R9, R15, RZ ;  /* 0x0000000f09097210 */ /* 0x000fe20007ffe0ff */
[----:B------:R-:W-:Y:S02]  /*0e00*/  IMAD.IADD R11, R11, 0x1, R14 ;  /* 0x000000010b0b7824 */ /* 0x000fe400078e020e */
[----:B------:R-:W-:-:S04]  /*0e10*/  IMAD R13, R12, c[0x0][0x1ac], R13 ;  /* 0x00006b000c0d7a24 */ /* 0x000fc800078e020d */
[----:B------:R-:W-:Y:S01]  /*0e20*/  IMAD.IADD R12, R5, 0x1, R13 ;  /* 0x00000001050c7824 */ /* 0x000fe200078e020d */
[C---:B------:R-:W-:Y:S01]  /*0e30*/  LEA R13, P1, R4.reuse, c[0x0][0x160], 0x1 ;  /* 0x00005800040d7a11 */ /* 0x040fe200078208ff */
[----:B------:R-:W-:Y:S01]  /*0e40*/  IMAD R5, R21, c[0x0][0x2c4], RZ ;  /* 0x0000b10015057a24 */ /* 0x000fe200078e02ff */
[----:B------:R-:W-:Y:S02]  /*0e50*/  MOV R21, 0x20 ;  /* 0x0000002000157802 */ /* 0x000fe40000000f00 */
[----:B------:R-:W-:Y:S01]  /*0e60*/  LEA.HI.X R12, R4, c[0x0][0x164], R12, 0x1, P1 ;  /* 0x00005900040c7a11 */ /* 0x000fe200008f0c0c */
[----:B------:R1:W3:Y:S01]  /*0e70*/  SHFL.IDX PT, R15, R13, RZ, 0x181f ;  /* 0x00181fff0d0f7589 */ /* 0x0002e200000e0000 */
[----:B------:R-:W-:-:S03]  /*0e80*/  LEA.HI R4, R28, R192, RZ, 0x6 ;  /* 0x000000c01c047211 */ /* 0x000fc600078f30ff */
[----:B------:R1:W4:Y:S02]  /*0e90*/  SHFL.IDX PT, R16, R12, RZ, 0x181f ;  /* 0x00181fff0c107589 */ /* 0x00032400000e0000 */
[----:B------:R-:W-:Y:S01]  /*0ea0*/  IMAD.SHL.U32 R4, R4, 0x8, RZ ;  /* 0x0000000804047824 */ /* 0x000fe200078e00ff */
[--C-:B--2---:R-:W-:Y:S01]  /*0eb0*/  @P4 SHF.R.S32.HI R3, RZ, 0x1f, R18.reuse ;  /* 0x0000001fff034819 */ /* 0x104fe20000011412 */
[----:B------:R-:W-:Y:S01]  /*0ec0*/  @P4 IMAD.MOV.U32 R2, RZ, RZ, R18 ;  /* 0x000000ffff024224 */ /* 0x000fe200078e0012 */
[----:B------:R-:W-:Y:S01]  /*0ed0*/  @!P4 MOV R2, R41 ;  /* 0x000000290002c202 */ /* 0x000fe20000000f00 */
[----:B------:R-:W-:Y:S01]  /*0ee0*/  @!P4 IMAD.MOV.U32 R3, RZ, RZ, R17 ;  /* 0x000000ffff03c224 */ /* 0x000fe200078e0011 */
[----:B------:R-:W-:Y:S01]  /*0ef0*/  LEA R17, R35, R19, 0x7 ;  /* 0x0000001323117211 */ /* 0x000fe200078e38ff */
[----:B------:R-:W-:Y:S01]  /*0f00*/  IMAD.MOV.U32 R18, RZ, RZ, 0x10 ;  /* 0x00000010ff127424 */ /* 0x000fe200078e00ff */
[----:B------:R-:W-:Y:S02]  /*0f10*/  SEL R0, R2, RZ, !P0 ;  /* 0x000000ff02007207 */ /* 0x000fe40004000000 */
[----:B------:R-:W-:-:S02]  /*0f20*/  SEL R2, R3, RZ, !P0 ;  /* 0x000000ff03027207 */ /* 0x000fc40004000000 */
[----:B------:R-:W-:Y:S01]  /*0f30*/  ISETP.GE.AND P3, PT, R17, R5, PT ;  /* 0x000000051100720c */ /* 0x000fe20003f66270 */
[----:B------:R-:W-:Y:S01]  /*0f40*/  IMAD.WIDE.U32 R30, R0, c[0x0][0x1f0], R10 ;  /* 0x00007c00001e7a25 */ /* 0x000fe200078e000a */
[----:B------:R-:W-:-:S03]  /*0f50*/  ISETP.GE.AND P0, PT, R6, c[0x0][0x198], PT ;  /* 0x0000660006007a0c */ /* 0x000fc60003f06270 */
[C---:B------:R-:W-:Y:S01]  /*0f60*/  IMAD R3, R2.reuse, c[0x0][0x1f0], RZ ;  /* 0x00007c0002037a24 */ /* 0x040fe200078e02ff */
[----:B------:R1:W-:Y:S01]  /*0f70*/  STL.64 [R1+0x38], R30 ;  /* 0x0000381e01007387 */ /* 0x0003e20000100a00 */
[----:B------:R-:W-:Y:S01]  /*0f80*/  IMAD R2, R2, c[0x0][0x218], RZ ;  /* 0x0000860002027a24 */ /* 0x000fe200078e02ff */
[----:B------:R-:W-:Y:S01]  /*0f90*/  R2P PR, R25, 0x6 ;  /* 0x0000000619007804 */ /* 0x000fe20000000000 */
[C---:B------:R-:W-:Y:S02]  /*0fa0*/  IMAD R14, R0.reuse, c[0x0][0x1f4], R3 ;  /* 0x00007d00000e7a24 */ /* 0x040fe400078e0203 */
[C---:B------:R-:W-:Y:S02]  /*0fb0*/  IMAD R2, R0.reuse, c[0x0][0x21c], R2 ;  /* 0x0000870000027a24 */ /* 0x040fe400078e0202 */
[----:B------:R-:W-:Y:S01]  /*0fc0*/  IMAD.WIDE.U32 R32, R0, c[0x0][0x218], R8 ;  /* 0x0000860000207a25 */ /* 0x000fe200078e0008 */
[----:B------:R-:W-:Y:S02]  /*0fd0*/  IADD3 R37, R31, R14, RZ ;  /* 0x0000000e1f257210 */ /* 0x000fe40007ffe0ff */
[----:B------:R-:W-:Y:S01]  /*0fe0*/  LOP3.LUT R0, R20, 0xfffffe00, R4, 0xf8, !PT ;  /* 0xfffffe0014007812 */ /* 0x000fe200078ef804 */
[----:B------:R-:W-:Y:S01]  /*0ff0*/  IMAD.IADD R23, R33, 0x1, R2 ;  /* 0x0000000121177824 */ /* 0x000fe200078e0202 */
[----:B------:R1:W-:Y:S01]  /*1000*/  STL.64 [R1+0x10], R32 ;  /* 0x0000102001007387 */ /* 0x0003e20000100a00 */
[----:B------:R-:W-:-:S02]  /*1010*/  SEL R3, R18, 0xfffffff0, !P1 ;  /* 0xfffffff012037807 */ /* 0x000fc40004800000 */
[----:B------:R-:W-:Y:S01]  /*1020*/  SEL R4, R21, 0xffffffe0, !P2 ;  /* 0xffffffe015047807 */ /* 0x000fe20005000000 */
[----:B------:R1:W-:Y:S04]  /*1030*/  STL [R1+0x4], R23 ;  /* 0x0000041701007387 */ /* 0x0003e80000100800 */
[----:B------:R1:W-:Y:S01]  /*1040*/  STL [R1+0x34], R37 ;  /* 0x0000342501007387 */ /* 0x0003e20000100800 */
[----:B------:R-:W-:Y:S05]  /*1050*/  @P3 BRA `(.L_x_18) ;  /* 0x0000005000003947 */ /* 0x000fea0003800000 */
[----:B---34-:R-:W-:Y:S01]  /*1060*/  LEA R8, P1, R6, R15, 0x1 ;  /* 0x0000000f06087211 */ /* 0x018fe200078208ff */
[----:B------:R-:W-:-:S03]  /*1070*/  IMAD.SHL.U32 R2, R0, 0x2, RZ ;  /* 0x0000000200027824 */ /* 0x000fc600078e00ff */
[----:B------:R-:W-:-:S05]  /*1080*/  LEA.HI.X R9, R6, R16, R7, 0x1, P1 ;  /* 0x0000001006097211 */ /* 0x000fca00008f0c07 */
[----:B------:R-:W-:Y:S01]  /*1090*/  @!PT LDS RZ, [RZ] ;  /* 0x00000000fffff984 */ /* 0x000fe20000000800 */
[----:B------:R2:W-:Y:S04]  /*10a0*/  LDGSTS.E.BYPASS.LTC128B.128 [R2+0x7100], [R8.64], !P0 ;  /* 0x0710000008027fae */ /* 0x0005e8000c101d48 */
.L_x_18:
[----:B---34-:R-:W-:Y:S05]  /*10b0*/  BSYNC B0 ;  /* 0x0000000000007941 */ /* 0x018fea0003800000 */
.L_x_17:
[----:B--2---:R-:W-:Y:S01]  /*10c0*/  IADD3 R9, R17, 0x10, RZ ;  /* 0x0000001011097810 */ /* 0x004fe20007ffe0ff */
[----:B------:R2:W3:Y:S01]  /*10d0*/  SHFL.IDX PT, R2, R12, 0x1, 0x181f ;  /* 0x00381f000c027f89 */ /* 0x0004e200000e0000 */
[----:B------:R-:W-:Y:S02]  /*10e0*/  BSSY B0, `(.L_x_19) ;  /* 0x0000009000007945 */ /* 0x000fe40003800000 */
[----:B------:R-:W-:Y:S01]  /*10f0*/  ISETP.GE.AND P1, PT, R9, R5, PT ;  /* 0x000000050900720c */ /* 0x000fe20003f26270 */
[----:B------:R2:W4:-:S12]  /*1100*/  SHFL.IDX PT, R8, R13, 0x1, 0x181f ;  /* 0x00381f000d087f89 */ /* 0x00051800000e0000 */
[----:B------:R-:W-:Y:S05]  /*1110*/  @P1 BRA `(.L_x_20) ;  /* 0x0000005000001947 */ /* 0x000fea0003800000 */
[----:B----4-:R-:W-:-:S04]  /*1120*/  LEA R8, P1, R6, R8, 0x1 ;  /* 0x0000000806087211 */ /* 0x010fc800078208ff */
[----:B---3--:R-:W-:Y:S01]  /*1130*/  LEA.HI.X R9, R6, R2, R7, 0x1, P1 ;  /* 0x0000000206097211 */ /* 0x008fe200008f0c07 */
[----:B------:R-:W-:-:S05]  /*1140*/  IMAD.SHL.U32 R2, R0, 0x2, RZ ;  /* 0x0000000200027824 */ /* 0x000fca00078e00ff */
[----:B------:R-:W-:Y:S01]  /*1150*/  @!PT LDS RZ, [RZ] ;  /* 0x00000000fffff984 */ /* 0x000fe20000000800 */
[----:B------:R3:W-:Y:S03]  /*1160*/  LDGSTS.E.BYPASS.LTC128B.128 [R2+0x7900], [R8.64], !P0 ;  /* 0x0790000008027fae */ /* 0x0007e6000c101d48 */
.L_x_20:
[----:B------:R-:W-:Y:S05]  /*1170*/  BSYNC B0 ;  /* 0x0000000000007941 */ /* 0x000fea0003800000 */
.L_x_19:
[----:B---3--:R-:W-:Y:S01]  /*1180*/  IADD3 R9, R17, 0x20, RZ ;  /* 0x0000002011097810 */ /* 0x008fe20007ffe0ff */
[----:B------:R3:W1:Y:S01]  /*1190*/  SHFL.IDX PT, R2, R12, 0x2, 0x181f ;  /* 0x00581f000c027f89 */ /* 0x00066200000e0000 */
[----:B------:R-:W-:Y:S02]  /*11a0*/  BSSY B0, `(.L_x_21) ;  /* 0x0000009000007945 */ /* 0x000fe40003800000 */
[----:B------:R-:W-:Y:S01]  /*11b0*/  ISETP.GE.AND P1, PT, R9, R5, PT ;  /* 0x000000050900720c */ /* 0x000fe20003f26270 */
[----:B----4-:R3:W4:-:S12]  /*11c0*/  SHFL.IDX PT, R8, R13, 0x2, 0x181f ;  /* 0x00581f000d087f89 */ /* 0x01071800000e0000 */
[----:B------:R-:W-:Y:S05]  /*11d0*/  @P1 BRA `(.L_x_22) ;  /* 0x0000005000001947 */ /* 0x000fea0003800000 */
[----:B----4-:R-:W-:-:S04]  /*11e0*/  LEA R8, P1, R6, R8, 0x1 ;  /* 0x0000000806087211 */ /* 0x010fc800078208ff */
[----:B-1----:R-:W-:Y:S01]  /*11f0*/  LEA.HI.X R9, R6, R2, R7, 0x1, P1 ;  /* 0x0000000206097211 */ /* 0x002fe200008f0c07 */
[----:B------:R-:W-:-:S05]  /*1200*/  IMAD.SHL.U32 R2, R0, 0x2, RZ ;  /* 0x0000000200027824 */ /* 0x000fca00078e00ff */
[----:B------:R-:W-:Y:S01]  /*1210*/  @!PT LDS RZ, [RZ] ;  /* 0x00000000fffff984 */ /* 0x000fe20000000800 */
[----:B------:R1:W-:Y:S03]  /*1220*/  LDGSTS.E.BYPASS.LTC128B.128 [R2+0x8100], [R8.64], !P0 ;  /* 0x0810000008027fae */ /* 0x0003e6000c101d48 */
.L_x_22:
[----:B------:R-:W-:Y:S05]  /*1230*/  BSYNC B0 ;  /* 0x0000000000007941 */ /* 0x000fea0003800000 */
.L_x_21:
[----:B-1----:R-:W-:Y:S01]  /*1240*/  IADD3 R9, R17, 0x30, RZ ;  /* 0x0000003011097810 */ /* 0x002fe20007ffe0ff */
[----:B------:R1:W2:Y:S01]  /*1250*/  SHFL.IDX PT, R2, R12, 0x3, 0x181f ;  /* 0x00781f000c027f89 */ /* 0x0002a200000e0000 */
[----:B------:R-:W-:Y:S02]  /*1260*/  BSSY B0, `(.L_x_23) ;  /* 0x0000009000007945 */ /* 0x000fe40003800000 */
[----:B------:R-:W-:Y:S01]  /*1270*/  ISETP.GE.AND P1, PT, R9, R5, PT ;  /* 0x000000050900720c */ /* 0x000fe20003f26270 */
[----:B----4-:R1:W4:-:S12]  /*1280*/  SHFL.IDX PT, R8, R13, 0x3, 0x181f ;  /* 0x00781f000d087f89 */ /* 0x01031800000e0000 */
[----:B------:R-:W-:Y:S05]  /*1290*/  @P1 BRA `(.L_x_24) ;  /* 0x0000005000001947 */ /* 0x000fea0003800000 */
[----:B----4-:R-:W-:-:S04]  /*12a0*/  LEA R8, P1, R6, R8, 0x1 ;  /* 0x0000000806087211 */ /* 0x010fc800078208ff */
[----:B--2---:R-:W-:Y:S01]  /*12b0*/  LEA.HI.X R9, R6, R2, R7, 0x1, P1 ;  /* 0x0000000206097211 */ /* 0x004fe200008f0c07 */
[----:B------:R-:W-:-:S05]  /*12c0*/  IMAD.SHL.U32 R2, R0, 0x2, RZ ;  /* 0x0000000200027824 */ /* 0x000fca00078e00ff */
[----:B------:R-:W-:Y:S01]  /*12d0*/  @!PT LDS RZ, [RZ] ;  /* 0x00000000fffff984 */ /* 0x000fe20000000800 */
[----:B------:R2:W-:Y:S03]  /*12e0*/  LDGSTS.E.BYPASS.LTC128B.128 [R2+0x8900], [R8.64], !P0 ;  /* 0x0890000008027fae */ /* 0x0005e6000c101d48 */
.L_x_24:
[----:B------:R-:W-:Y:S05]  /*12f0*/  BSYNC B0 ;  /* 0x0000000000007941 */ /* 0x000fea0003800000 */
.L_x_23:
[----:B--2---:R-:W-:Y:S01]  /*1300*/  IADD3 R9, R17, 0x40, RZ ;  /* 0x0000004011097810 */ /* 0x004fe20007ffe0ff */
        /* <DEDUP_REMOVED lines=10> */
.L_x_26:
[----:B------:R-:W-:Y:S05]  /*13b0*/  BSYNC B0 ;  /* 0x0000000000007941 */ /* 0x000fea0003800000 */
.L_x_25:
        /* <DEDUP_REMOVED lines=11> */
.L_x_28:
[----:B------:R-:W-:Y:S05]  /*1470*/  BSYNC B0 ;  /* 0x0000000000007941 */ /* 0x000fea0003800000 */
.L_x_27:
        /* <DEDUP_REMOVED lines=11> */
.L_x_30:
[----:B------:R-:W-:Y:S05]  /*1530*/  BSYNC B0 ;  /* 0x0000000000007941 */ /* 0x000fea0003800000 */
.L_x_29:
[----:B-1--4-:R-:W1:Y:S01]  /*1540*/  SHFL.IDX PT, R8, R13, 0x7, 0x181f ;  /* 0x00f81f000d087f89 */ /* 0x012e6200000e0000 */
[----:B------:R-:W-:Y:S01]  /*1550*/  IADD3 R9, R17, 0x70, RZ ;  /* 0x0000007011097810 */ /* 0x000fe20007ffe0ff */
[----:B------:R-:W-:Y:S01]  /*1560*/  ULDC.64 UR4, c[0x0][0x208] ;  /* 0x0000820000047ab9 */ /* 0x000fe20000000a00 */
[----:B------:R-:W-:Y:S01]  /*1570*/  SHF.L.U32 R241, R0, 0x1, RZ ;  /* 0x0000000100f17819 */ /* 0x000fe200000006ff */
[----:B------:R-:W4:Y:S01]  /*1580*/  SHFL.IDX PT, R2, R12, 0x7, 0x181f ;  /* 0x00f81f000c027f89 */ /* 0x000f2200000e0000 */
[----:B------:R-:W-:Y:S01]  /*1590*/  ISETP.GE.AND P1, PT, R9, R5, PT ;  /* 0x000000050900720c */ /* 0x000fe20003f26270 */
[----:B------:R-:W-:Y:S01]  /*15a0*/  USHF.L.U32 UR7, UR4, 0x5, URZ ;  /* 0x0000000504077899 */ /* 0x000fe2000800063f */
[----:B------:R-:W-:Y:S01]  /*15b0*/  MOV R5, 0x70 ;  /* 0x0000007000057802 */ /* 0x000fe20000000f00 */
[----:B------:R-:W-:Y:S01]  /*15c0*/  UMOV UR6, 0x5 ;  /* 0x0000000500067882 */ /* 0x000fe20000000000 */
[C---:B------:R-:W-:Y:S01]  /*15d0*/  IADD3 R17, R195.reuse, -0x1, RZ ;  /* 0xffffffffc3117810 */ /* 0x040fe20007ffe0ff */
[----:B------:R-:W-:Y:S01]  /*15e0*/  USHF.L.U64.HI UR5, UR4, UR6, UR5 ;  /* 0x0000000604057299 */ /* 0x000fe20008010205 */
[----:B------:R-:W-:Y:S01]  /*15f0*/  MOV R198, R36 ;  /* 0x0000002400c67202 */ /* 0x000fe20000000f00 */
[----:B------:R-:W-:Y:S01]  /*1600*/  IMAD R156, R195, -0x70, R5 ;  /* 0xffffff90c39c7824 */ /* 0x000fe200078e0205 */
[----:B------:R-:W-:Y:S01]  /*1610*/  MOV R199, R37 ;  /* 0x0000002500c77202 */ /* 0x000fe20000000f00 */
[C---:B------:R-:W-:Y:S01]  /*1620*/  IMAD R10, R5.reuse, c[0x0][0x1e4], RZ ;  /* 0x00007900050a7a24 */ /* 0x040fe200078e02ff */
[----:B------:R-:W-:Y:S01]  /*1630*/  SHF.R.S32.HI R24, RZ, 0x1f, R17 ;  /* 0x0000001fff187819 */ /* 0x000fe20000011411 */
[----:B------:R-:W-:Y:S01]  /*1640*/  IMAD.WIDE.U32 R196, R5, c[0x0][0x1e0], RZ ;  /* 0x0000780005c47a25 */ /* 0x000fe200078e00ff */
[----:B------:R-:W-:-:S02]  /*1650*/  IADD3 R18, R156, R112, -R19 ;  /* 0x000000709c127210 */ /* 0x000fc40007ffe813 */
[----:B------:R-:W-:Y:S02]  /*1660*/  MOV R198, R30 ;  /* 0x0000001e00c67202 */ /* 0x000fe40000000f00 */
[----:B------:R-:W-:Y:S02]  /*1670*/  IADD3 R191, R197, R10, RZ ;  /* 0x0000000ac5bf7210 */ /* 0x000fe40007ffe0ff */
[----:B------:R-:W-:Y:S01]  /*1680*/  ISETP.GE.AND P5, PT, R18, 0x1, PT ;  /* 0x000000011200780c */ /* 0x000fe20003fa6270 */
[----:B------:R-:W-:Y:S01]  /*1690*/  STL.64 [R1+0x30], R198 ;  /* 0x000030c601007387 */ /* 0x000fe20000100a00 */
[----:B-1----:R-:W-:Y:S01]  /*16a0*/  @!P1 LEA R8, P2, R6, R8, 0x1 ;  /* 0x0000000806089211 */ /* 0x002fe200078408ff */
[----:B------:R-:W-:Y:S01]  /*16b0*/  IMAD R0, R191, R17, RZ ;  /* 0x00000011bf007224 */ /* 0x000fe200078e02ff */
[----:B------:R-:W-:Y:S02]  /*16c0*/  ISETP.GE.AND P3, PT, R18, 0x21, PT ;  /* 0x000000211200780c */ /* 0x000fe40003f66270 */
[----:B----4-:R-:W-:Y:S01]  /*16d0*/  @!P1 LEA.HI.X R9, R6, R2, R7, 0x1, P2 ;  /* 0x0000000206099211 */ /* 0x010fe200010f0c07 */
[----:B------:R-:W-:Y:S01]  /*16e0*/  IMAD R0, R24, R196, R0 ;  /* 0x000000c418007224 */ /* 0x000fe200078e0200 */
[----:B------:R-:W-:-:S02]  /*16f0*/  ISETP.GE.AND P2, PT, R6, c[0x0][0x1d4], PT ;  /* 0x0000750006007a0c */ /* 0x000fc40003f46270 */
[----:B------:R-:W-:Y:S01]  /*1700*/  MOV R193, c[0x0][0x1e0] ;  /* 0x0000780000c17a02 */ /* 0x000fe20000000f00 */
[----:B------:R-:W-:Y:S01]  /*1710*/  @!PT LDS RZ, [RZ] ;  /* 0x00000000fffff984 */ /* 0x000fe20000000800 */
[----:B------:R1:W-:Y:S01]  /*1720*/  @!P1 LDGSTS.E.BYPASS.LTC128B.128 [R241+0xa900], [R8.64], !P0 ;  /* 0x0a90000008f19fae */ /* 0x0003e2000c101d48 */
[C---:B------:R-:W-:Y:S02]  /*1730*/  ISETP.GE.AND P0, PT, R18.reuse, 0x11, PT ;  /* 0x000000111200780c */ /* 0x040fe40003f06270 */
[----:B------:R-:W-:Y:S01]  /*1740*/  ISETP.GE.AND P6, PT, R18, 0x31, PT ;  /* 0x000000311200780c */ /* 0x000fe20003fc6270 */
[----:B------:R-:W0:Y:S01]  /*1750*/  LDGDEPBAR ;  /* 0x00000000000079af */ /* 0x000e220000000000 */
[----:B--23--:R-:W-:Y:S01]  /*1760*/  IMAD.WIDE.U32 R12, R193, 0x20, RZ ;  /* 0x00000020c10c7825 */ /* 0x00cfe200078e00ff */
[----:B------:R-:W-:Y:S02]  /*1770*/  MOV R194, c[0x0][0x1e4] ;  /* 0x0000790000c27a02 */ /* 0x000fe40000000f00 */
[----:B------:R-:W-:Y:S02]  /*1780*/  MOV R30, R22 ;  /* 0x00000016001e7202 */ /* 0x000fe40000000f00 */
[----:B------:R-:W-:-:S02]  /*1790*/  SHF.L.U32 R7, R194, 0x5, RZ ;  /* 0x00000005c2077819 */ /* 0x000fc400000006ff */
[----:B------:R-:W-:Y:S02]  /*17a0*/  MOV R31, R23 ;  /* 0x00000017001f7202 */ /* 0x000fe40000000f00 */
[----:B------:R-:W-:Y:S02]  /*17b0*/  SHF.R.S32.HI R15, RZ, 0x4, R27 ;  /* 0x00000004ff0f7819 */ /* 0x000fe4000001141b */
[----:B------:R-:W-:Y:S02]  /*17c0*/  SHF.L.U32 R19, R19, 0x3, RZ ;  /* 0x0000000313137819 */ /* 0x000fe400000006ff */
[----:B------:R-:W-:Y:S02]  /*17d0*/  LEA.HI R14, R27, R15, RZ, 0x1 ;  /* 0x0000000f1b0e7211 */ /* 0x000fe400078f08ff */
[----:B------:R-:W-:Y:S02]  /*17e0*/  MOV R30, R32 ;  /* 0x00000020001e7202 */ /* 0x000fe40000000f00 */
[----:B------:R-:W-:-:S03]  /*17f0*/  LEA.HI R190, R28, R192, RZ, 0x5 ;  /* 0x000000c01cbe7211 */ /* 0x000fc600078f28ff */
[----:B------:R-:W-:Y:S01]  /*1800*/  STL.64 [R1], R30 ;  /* 0x0000001e01007387 */ /* 0x000fe20000100a00 */
[----:B-1----:R-:W-:-:S03]  /*1810*/  IMAD.WIDE.U32 R8, R17, R196, R198 ;  /* 0x000000c411087225 */ /* 0x002fc600078e00c6 */
[----:B------:R-:W-:Y:S02]  /*1820*/  BAR.SYNC.DEFER_BLOCKING 0x0 ;  /* 0x0000000000007b1d */ /* 0x000fe40000010000 */
[C---:B------:R-:W-:Y:S02]  /*1830*/  @P5 LEA R10, P1, R8.reuse, c[0x0][0x1c8], 0x1 ;  /* 0x00007200080a5a11 */ /* 0x040fe400078208ff */
[----:B------:R-:W-:Y:S02]  /*1840*/  IADD3 R9, R9, R0, RZ ;  /* 0x0000000009097210 */ /* 0x000fe40007ffe0ff */
[----:B------:R-:W-:Y:S02]  /*1850*/  @P0 LEA R0, P4, R193, R8, 0x4 ;  /* 0x00000008c1000211 */ /* 0x000fe400078820ff */
[C---:B------:R-:W-:Y:S02]  /*1860*/  @P5 LEA.HI.X R11, R8.reuse, c[0x0][0x1cc], R9, 0x1, P1 ;  /* 0x00007300080b5a11 */ /* 0x040fe400008f0c09 */
[----:B------:R-:W-:-:S02]  /*1870*/  @P3 IADD3 R2, P1, R8, R12, RZ ;  /* 0x0000000c08023210 */ /* 0x000fc40007f3e0ff */
[----:B------:R-:W-:Y:S02]  /*1880*/  @P0 LEA.HI.X R5, R193, R9, R194, 0x4, P4 ;  /* 0x00000009c1050211 */ /* 0x000fe400020f24c2 */
[C---:B------:R-:W-:Y:S02]  /*1890*/  @P0 LEA R12, P4, R0.reuse, c[0x0][0x1c8], 0x1 ;  /* 0x00007200000c0a11 */ /* 0x040fe400078808ff */
[----:B------:R-:W-:Y:S02]  /*18a0*/  @P3 IADD3.X R7, R9, R13, R7, P1, !PT ;  /* 0x0000000d09073210 */ /* 0x000fe40000ffe407 */
[----:B------:R-:W-:Y:S01]  /*18b0*/  @P0 LEA.HI.X R13, R0, c[0x0][0x1cc], R5, 0x1, P4 ;  /* 0x00007300000d0a11 */ /* 0x000fe200020f0c05 */
[----:B------:R-:W-:Y:S01]  /*18c0*/  @P6 IMAD R0, R194, 0x30, RZ ;  /* 0x00000030c2006824 */ /* 0x000fe200078e02ff */
[C---:B------:R-:W-:Y:S01]  /*18d0*/  ISETP.GE.AND P4, PT, R18.reuse, 0x51, PT ;  /* 0x000000511200780c */ /* 0x040fe20003f86270 */
[----:B------:R-:W-:Y:S01]  /*18e0*/  @!PT LDS RZ, [RZ] ;  /* 0x00000000fffff984 */ /* 0x000fe20000000800 */
[----:B------:R-:W-:Y:S01]  /*18f0*/  @!PT LDS RZ, [RZ] ;  /* 0x00000000fffff984 */ /* 0x000fe20000000800 */
[----:B------:R-:W-:Y:S01]  /*1900*/  @!PT LDS RZ, [RZ] ;  /* 0x00000000fffff984 */ /* 0x000fe20000000800 */
[----:B------:R1:W-:Y:S01]  /*1910*/  @P5 LDGSTS.E.BYPASS.LTC128B.128 [R241+0x3900], [R10.64], !P2 ;  /* 0x039000000af15fae */ /* 0x0003e2000d101d48 */
[----:B------:R-:W-:-:S03]  /*1920*/  ISETP.GE.AND P5, PT, R18, 0x41, PT ;  /* 0x000000411200780c */ /* 0x000fc60003fa6270 */
[----:B------:R2:W-:Y:S01]  /*1930*/  @P0 LDGSTS.E.BYPASS.LTC128B.128 [R241+0x4100], [R12.64], !P2 ;  /* 0x041000000cf10fae */ /* 0x0005e2000d101d48 */
[----:B-1----:R-:W-:Y:S01]  /*1940*/  @P6 IMAD.WIDE.U32 R10, R193, 0x30, R8 ;  /* 0x00000030c10a6825 */ /* 0x002fe200078e0008 */
[----:B--2---:R-:W-:-:S04]  /*1950*/  @P3 LEA R12, P1, R2, c[0x0][0x1c8], 0x1 ;  /* 0x00007200020c3a11 */ /* 0x004fc800078208ff */
[----:B------:R-:W-:Y:S02]  /*1960*/  @P6 IADD3 R0, R11, R0, RZ ;  /* 0x000000000b006210 */ /* 0x000fe40007ffe0ff */
[----:B------:R-:W-:Y:S02]  /*1970*/  @P6 LEA R22, P0, R10, c[0x0][0x1c8], 0x1 ;  /* 0x000072000a166a11 */ /* 0x000fe400078008ff */
[----:B------:R-:W-:Y:S01]  /*1980*/  @P3 LEA.HI.X R13, R2, c[0x0][0x1cc], R7, 0x1, P1 ;  /* 0x00007300020d3a11 */ /* 0x000fe200008f0c07 */
[----:B------:R-:W-:Y:S01]  /*1990*/  @P4 IMAD R7, R194, 0x50, RZ ;  /* 0x00000050c2074824 */ /* 0x000fe200078e02ff */
[----:B------:R-:W-:Y:S02]  /*19a0*/  @P6 LEA.HI.X R23, R10, c[0x0][0x1cc], R0, 0x1, P0 ;  /* 0x000073000a176a11 */ /* 0x000fe400000f0c00 */
[----:B------:R-:W-:Y:S01]  /*19b0*/  @P5 LEA R0, P0, R193, R8, 0x6 ;  /* 0x00000008c1005211 */ /* 0x000fe200078030ff */
[----:B------:R1:W-:Y:S01]  /*19c0*/  @P3 LDGSTS.E.BYPASS.LTC128B.128 [R241+0x4900], [R12.64], !P2 ;  /* 0x049000000cf13fae */ /* 0x0003e2000d101d48 */
[----:B------:R-:W-:-:S02]  /*19d0*/  SHF.L.U32 R2, R40, 0x6, RZ ;  /* 0x0000000628027819 */ /* 0x000fc400000006ff */
[----:B------:R-:W-:Y:S01]  /*19e0*/  @P4 MOV R10, R8 ;  /* 0x00000008000a4202 */ /* 0x000fe20000000f00 */
[----:B------:R2:W-:Y:S01]  /*19f0*/  @P6 LDGSTS.E.BYPASS.LTC128B.128 [R241+0x5100], [R22.64], !P2 ;  /* 0x0510000016f16fae */ /* 0x0005e2000d101d48 */
[-C--:B------:R-:W-:Y:S02]  /*1a00*/  @P4 MOV R11, R9.reuse ;  /* 0x00000009000b4202 */ /* 0x080fe40000000f00 */
[C---:B------:R-:W-:Y:S02]  /*1a10*/  @P5 LEA.HI.X R5, R193.reuse, R9, R194, 0x6, P0 ;  /* 0x00000009c1055211 */ /* 0x040fe400000f34c2 */
[----:B------:R-:W-:Y:S01]  /*1a20*/  ISETP.GE.AND P1, PT, R18, 0x61, PT ;  /* 0x000000611200780c */ /* 0x000fe20003f26270 */
[----:B------:R-:W-:Y:S01]  /*1a30*/  @P4 IMAD.WIDE.U32 R10, R193, 0x50, R10 ;  /* 0x00000050c10a4825 */ /* 0x000fe200078e000a */
[----:B------:R-:W-:Y:S02]  /*1a40*/  @P5 LEA R20, P0, R0, c[0x0][0x1c8], 0x1 ;  /* 0x0000720000145a11 */ /* 0x000fe400078008ff */
[----:B------:R-:W-:-:S02]  /*1a50*/  LOP3.LUT R2, R2, 0x1c0, RZ, 0xc0, !PT ;  /* 0x000001c002027812 */ /* 0x000fc400078ec0ff */
[----:B------:R-:W-:Y:S02]  /*1a60*/  @P5 LEA.HI.X R21, R0, c[0x0][0x1cc], R5, 0x1, P0 ;  /* 0x0000730000155a11 */ /* 0x000fe400000f0c05 */
[----:B------:R-:W-:Y:S02]  /*1a70*/  LOP3.LUT R0, R2, 0x8, R19, 0xf8, !PT ;  /* 0x0000000802007812 */ /* 0x000fe400078ef813 */
[----:B------:R-:W-:Y:S01]  /*1a80*/  SHF.R.U32.HI R2, RZ, 0x3, R2 ;  /* 0x00000003ff027819 */ /* 0x000fe20000011602 */
[----:B------:R2:W-:Y:S01]  /*1a90*/  @P5 LDGSTS.E.BYPASS.LTC128B.128 [R241+0x5900], [R20.64], !P2 ;  /* 0x0590000014f15fae */ /* 0x0005e2000d101d48 */
[----:B------:R-:W-:Y:S01]  /*1aa0*/  LOP3.LUT R5, R14, 0xfffffffe, RZ, 0xc0, !PT ;  /* 0xfffffffe0e057812 */ /* 0x000fe200078ec0ff */
[----:B------:R-:W-:Y:S01]  /*1ab0*/  @P1 IMAD.WIDE.U32 R8, R193, 0x60, R8 ;  /* 0x00000060c1081825 */ /* 0x000fe200078e0008 */
[----:B------:R-:W-:Y:S02]  /*1ac0*/  @P4 IADD3 R7, R11, R7, RZ ;  /* 0x000000070b074210 */ /* 0x000fe40007ffe0ff */
[----:B------:R-:W-:-:S02]  /*1ad0*/  @P4 LEA R14, P0, R10, c[0x0][0x1c8], 0x1 ;  /* 0x000072000a0e4a11 */ /* 0x000fc400078008ff */
[----:B------:R-:W-:Y:S01]  /*1ae0*/  LOP3.LUT R16, R0, R2, RZ, 0x3c, !PT ;  /* 0x0000000200107212 */ /* 0x000fe200078e3cff */
[----:B-1----:R-:W-:Y:S01]  /*1af0*/  IMAD R13, R24, c[0x0][0x208], RZ ;  /* 0x00008200180d7a24 */ /* 0x002fe200078e02ff */
[----:B------:R-:W-:Y:S02]  /*1b00*/  IADD3 R5, R15, -R5, RZ ;  /* 0x800000050f057210 */ /* 0x000fe40007ffe0ff */
[----:B------:R-:W-:Y:S01]  /*1b10*/  SHF.L.U32 R0, R25, 0x6, RZ ;  /* 0x0000000619007819 */ /* 0x000fe200000006ff */
[C---:B------:R-:W-:Y:S01]  /*1b20*/  IMAD R13, R17.reuse, c[0x0][0x20c], R13 ;  /* 0x00008300110d7a24 */ /* 0x040fe200078e020d */
[----:B------:R-:W-:Y:S01]  /*1b30*/  @P4 LEA.HI.X R15, R10, c[0x0][0x1cc], R7, 0x1, P0 ;  /* 0x000073000a0f4a11 */ /* 0x000fe200000f0c07 */
[----:B------:R-:W-:Y:S01]  /*1b40*/  @P1 IMAD R7, R194, 0x60, RZ ;  /* 0x00000060c2071824 */ /* 0x000fe200078e02ff */
[----:B------:R-:W-:Y:S01]  /*1b50*/  LOP3.LUT R2, R0, 0x1c0, RZ, 0xc0, !PT ;  /* 0x000001c000027812 */ /* 0x000fe200078ec0ff */
[----:B------:R-:W-:Y:S01]  /*1b60*/  IMAD.WIDE.U32 R10, R17, c[0x0][0x208], RZ ;  /* 0x00008200110a7a25 */ /* 0x000fe200078e00ff */
[C---:B------:R-:W-:Y:S01]  /*1b70*/  LEA R0, R5.reuse, R16, 0x9 ;  /* 0x0000001005007211 */ /* 0x040fe200078e48ff */
[----:B------:R1:W-:Y:S01]  /*1b80*/  @P4 LDGSTS.E.BYPASS.LTC128B.128 [R241+0x6100], [R14.64], !P2 ;  /* 0x061000000ef14fae */ /* 0x0003e2000d101d48 */
[----:B------:R-:W-:-:S02]  /*1b90*/  SHF.L.U32 R16, R5, 0x3, RZ ;  /* 0x0000000305107819 */ /* 0x000fc400000006ff */
[----:B------:R-:W-:Y:S02]  /*1ba0*/  @P1 IADD3 R5, R9, R7, RZ ;  /* 0x0000000709051210 */ /* 0x000fe40007ffe0ff */
[----:B------:R-:W-:Y:S02]  /*1bb0*/  @P1 LEA R12, P0, R8, c[0x0][0x1c8], 0x1 ;  /* 0x00007200080c1a11 */ /* 0x000fe400078008ff */
[----:B------:R-:W-:Y:S01]  /*1bc0*/  IADD3 R7, R11, R13, RZ ;  /* 0x0000000d0b077210 */ /* 0x000fe20007ffe0ff */
[----:B------:R-:W-:Y:S01]  /*1bd0*/  IMAD.WIDE.U32 R10, R10, 0x70, R30 ;  /* 0x000000700a0a7825 */ /* 0x000fe200078e001e */
[----:B------:R-:W-:Y:S02]  /*1be0*/  @P1 LEA.HI.X R13, R8, c[0x0][0x1cc], R5, 0x1, P0 ;  /* 0x00007300080d1a11 */ /* 0x000fe400000f0c05 */
[----:B------:R-:W-:Y:S02]  /*1bf0*/  LOP3.LUT P3, RZ, R40, 0x2, RZ, 0xc0, !PT ;  /* 0x0000000228ff7812 */ /* 0x000fe4000786c0ff */
[----:B------:R-:W-:Y:S01]  /*1c00*/  SHF.L.U32 R119, R0, 0x1, RZ ;  /* 0x0000000100777819 */ /* 0x000fe200000006ff */
[----:B------:R3:W-:Y:S01]  /*1c10*/  @P1 LDGSTS.E.BYPASS.LTC128B.128 [R241+0x6900], [R12.64], !P2 ;  /* 0x069000000cf11fae */ /* 0x0007e2000d101d48 */
[----:B------:R-:W-:Y:S01]  /*1c20*/  IMAD R0, R7, 0x70, RZ ;  /* 0x0000007007007824 */ /* 0x000fe200078e02ff */
[----:B------:R-:W-:-:S02]  /*1c30*/  LOP3.LUT R8, R2, 0x8, R16, 0xf8, !PT ;  /* 0x0000000802087812 */ /* 0x000fc400078ef810 */
[----:B------:R-:W0:Y:S01]  /*1c40*/  LDGDEPBAR ;  /* 0x00000000000079af */ /* 0x000e220000000000 */
[----:B------:R-:W-:Y:S02]  /*1c50*/  IADD3 R5, R119, 0x3900, RZ ;  /* 0x0000390077057810 */ /* 0x000fe40007ffe0ff */
[----:B------:R-:W-:Y:S02]  /*1c60*/  SHF.R.U32.HI R2, RZ, 0x3, R2 ;  /* 0x00000003ff027819 */ /* 0x000fe40000011602 */
[----:B------:R-:W-:Y:S02]  /*1c70*/  LEA R16, P0, R10, c[0x0][0x1f8], 0x1 ;  /* 0x00007e000a107a11 */ /* 0x000fe400078008ff */
[----:B------:R-:W-:Y:S02]  /*1c80*/  IADD3 R0, R11, R0, RZ ;  /* 0x000000000b007210 */ /* 0x000fe40007ffe0ff */
[----:B------:R-:W-:Y:S02]  /*1c90*/  IADD3 R234, R119, 0x3920, RZ ;  /* 0x0000392077ea7810 */ /* 0x000fe40007ffe0ff */
[----:B------:R-:W-:-:S02]  /*1ca0*/  @P3 IADD3 R234, R5, -0x20, RZ ;  /* 0xffffffe005ea3810 */ /* 0x000fc40007ffe0ff */
[----:B------:R-:W-:Y:S02]  /*1cb0*/  LOP3.LUT R5, R8, R2, RZ, 0x3c, !PT ;  /* 0x0000000208057212 */ /* 0x000fe400078e3cff */
[----:B------:R-:W-:Y:S02]  /*1cc0*/  LEA.HI.X R17, R10, c[0x0][0x1fc], R0, 0x1, P0 ;  /* 0x00007f000a117a11 */ /* 0x000fe400000f0c00 */
[----:B------:R-:W-:Y:S02]  /*1cd0*/  SHF.L.U32 R2, R26, 0x6, RZ ;  /* 0x000000061a027819 */ /* 0x000fe400000006ff */
[----:B------:R-:W-:Y:S02]  /*1ce0*/  SHF.L.U32 R0, R190, 0x5, RZ ;  /* 0x00000005be007819 */ /* 0x000fe400000006ff */
[----:B------:R-:W-:Y:S02]  /*1cf0*/  LOP3.LUT R2, R2, 0xfffffe00, RZ, 0xc0, !PT ;  /* 0xfffffe0002027812 */ /* 0x000fe400078ec0ff */
[----:B------:R-:W-:Y:S01]  /*1d00*/  LOP3.LUT R0, R0, 0x7ffffc00, RZ, 0xc0, !PT ;  /* 0x7ffffc0000007812 */ /* 0x000fe200078ec0ff */
[----:B------:R-:W-:-:S04]  /*1d10*/  DEPBAR.LE SB0, 0x1 ;  /* 0x000080400000791a */ /* 0x000fc80000000000 */
[----:B------:R-:W-:-:S04]  /*1d20*/  DEPBAR.LE SB0, 0x0 ;  /* 0x000080000000791a */ /* 0x000fc80000000000 */
[----:B------:R-:W-:Y:S01]  /*1d30*/  BAR.SYNC.DEFER_BLOCKING 0x0 ;  /* 0x0000000000007b1d */ /* 0x000fe20000010000 */
[----:B------:R-:W-:Y:S02]  /*1d40*/  IADD3 R0, R5, R2, R0 ;  /* 0x0000000205007210 */ /* 0x000fe40007ffe000 */
[----:B------:R-:W-:Y:S02]  /*1d50*/  ISETP.GE.AND P3, PT, R6, c[0x0][0x1d4], PT ;  /* 0x0000750006007a0c */ /* 0x000fe40003f66270 */
[----:B------:R-:W-:Y:S02]  /*1d60*/  SHF.L.U32 R230, R0, 0x1, RZ ;  /* 0x0000000100e67819 */ /* 0x000fe400000006ff */
[----:B------:R-:W-:Y:S02]  /*1d70*/  ISETP.LT.OR P6, PT, R18, 0x1, P3 ;  /* 0x000000011200780c */ /* 0x000fe40001fc1670 */
[----:B---3--:R-:W-:Y:S02]  /*1d80*/  IADD3 R12, P1, R16, UR7, RZ ;  /* 0x00000007100c7c10 */ /* 0x008fe4000ff3e0ff */
[----:B------:R-:W-:-:S02]  /*1d90*/  LEA R233, R3, R230, 0x1 ;  /* 0x000000e603e97211 */ /* 0x000fc400078e08ff */
[----:B------:R-:W-:Y:S02]  /*1da0*/  ISETP.LT.OR P5, PT, R18, 0x11, P3 ;  /* 0x000000111200780c */ /* 0x000fe40001fa1670 */
[----:B------:R-:W-:Y:S02]  /*1db0*/  IADD3 R10, P4, R12, UR7, RZ ;  /* 0x000000070c0a7c10 */ /* 0x000fe4000ff9e0ff */
[----:B------:R-:W-:Y:S02]  /*1dc0*/  ISETP.LT.OR P0, PT, R18, 0x21, P3 ;  /* 0x000000211200780c */ /* 0x000fe40001f01670 */
[----:B------:R-:W-:Y:S02]  /*1dd0*/  IADD3.X R13, R17, UR5, RZ, P1, !PT ;  /* 0x00000005110d7c10 */ /* 0x000fe40008ffe4ff */
[----:B------:R-:W-:Y:S02]  /*1de0*/  IADD3 R8, P1, R10, UR7, RZ ;  /* 0x000000070a087c10 */ /* 0x000fe4000ff3e0ff */
[----:B------:R-:W-:Y:S01]  /*1df0*/  IADD3.X R11, R13, UR5, RZ, P4, !PT ;  /* 0x000000050d0b7c10 */ /* 0x000fe2000a7fe4ff */
[----:B------:R-:W-:Y:S01]  /*1e00*/  LDSM.16.M88.4 R36, [R230+0x7100] ;  /* 0x00710000e624783b */ /* 0x000fe20000000200 */
[----:B------:R-:W-:-:S02]  /*1e10*/  IADD3 R6, P4, R8, UR7, RZ ;  /* 0x0000000708067c10 */ /* 0x000fc4000ff9e0ff */
[----:B------:R-:W-:Y:S01]  /*1e20*/  IADD3.X R9, R11, UR5, RZ, P1, !PT ;  /* 0x000000050b097c10 */ /* 0x000fe20008ffe4ff */
[----:B------:R-:W3:Y:S01]  /*1e30*/  LDSM.16.M88.4 R48, [R119+0x3900] ;  /* 0x003900007730783b */ /* 0x000ee20000000200 */
[----:B------:R-:W-:Y:S02]  /*1e40*/  LOP3.LUT P1, RZ, R40, 0x4, RZ, 0xc0, !PT ;  /* 0x0000000428ff7812 */ /* 0x000fe4000782c0ff */
[----:B------:R-:W-:Y:S01]  /*1e50*/  IADD3.X R7, R9, UR5, RZ, P4, !PT ;  /* 0x0000000509077c10 */ /* 0x000fe2000a7fe4ff */
[----:B------:R-:W4:Y:S01]  /*1e60*/  LDSM.16.M88.4 R32, [R230+0x9100] ;  /* 0x00910000e620783b */ /* 0x000f220000000200 */
[----:B------:R-:W-:Y:S02]  /*1e70*/  ISETP.LT.OR P4, PT, R18, 0x51, P3 ;  /* 0x000000511200780c */ /* 0x000fe40001f81670 */
[----:B------:R-:W-:Y:S01]  /*1e80*/  MOV R0, 0x40 ;  /* 0x0000004000007802 */ /* 0x000fe20000000f00 */
[----:B------:R-:W-:Y:S01]  /*1e90*/  LDSM.16.M88.4 R80, [R119+0x4100] ;  /* 0x004100007750783b */ /* 0x000fe20000000200 */
[----:B------:R-:W-:-:S02]  /*1ea0*/  LEA R231, R4, R230, 0x1 ;  /* 0x000000e604e77211 */ /* 0x000fc400078e08ff */
[----:B------:R-:W-:Y:S01]  /*1eb0*/  SEL R0, R0, 0xffffffc0, !P1 ;  /* 0xffffffc000007807 */ /* 0x000fe20004800000 */
[----:B------:R-:W-:Y:S01]  /*1ec0*/  LDSM.16.M88.4 R88, [R119+0x4900] ;  /* 0x004900007758783b */ /* 0x000fe20000000200 */
[----:B------:R-:W-:Y:S02]  /*1ed0*/  LEA R232, R3, R231, 0x1 ;  /* 0x000000e703e87211 */ /* 0x000fe400078e08ff */
[----:B------:R-:W-:Y:S01]  /*1ee0*/  IADD3 R229, R119, R0, RZ ;  /* 0x0000000077e57210 */ /* 0x000fe20007ffe0ff */
[----:B------:R-:W-:Y:S01]  /*1ef0*/  LDSM.16.M88.4 R96, [R119+0x5100] ;  /* 0x005100007760783b */ /* 0x000fe20000000200 */
[----:B------:R-:W-:Y:S02]  /*1f00*/  IADD3 R228, R0, R234, RZ ;  /* 0x000000ea00e47210 */ /* 0x000fe40007ffe0ff */
[C---:B------:R-:W-:Y:S01]  /*1f10*/  IADD3 R240, R234.reuse, 0x800, RZ ;  /* 0x00000800eaf07810 */ /* 0x040fe20007ffe0ff */
[----:B------:R-:W-:Y:S01]  /*1f20*/  LDSM.16.M88.4 R104, [R119+0x5900] ;  /* 0x005900007768783b */ /* 0x000fe20000000200 */
[----:B------:R-:W-:-:S02]  /*1f30*/  IADD3 R239, R234, 0x1000, RZ ;  /* 0x00001000eaef7810 */ /* 0x000fc40007ffe0ff */
[C---:B------:R-:W-:Y:S01]  /*1f40*/  IADD3 R238, R234.reuse, 0x1800, RZ ;  /* 0x00001800eaee7810 */ /* 0x040fe20007ffe0ff */
[----:B------:R-:W-:Y:S01]  /*1f50*/  LDSM.16.M88.4 R120, [R119+0x6100] ;  /* 0x006100007778783b */ /* 0x000fe20000000200 */
[C---:B------:R-:W-:Y:S02]  /*1f60*/  IADD3 R237, R234.reuse, 0x2000, RZ ;  /* 0x00002000eaed7810 */ /* 0x040fe40007ffe0ff */
[C---:B------:R-:W-:Y:S01]  /*1f70*/  IADD3 R236, R234.reuse, 0x2800, RZ ;  /* 0x00002800eaec7810 */ /* 0x040fe20007ffe0ff */
[----:B------:R-:W-:Y:S01]  /*1f80*/  LDSM.16.M88.4 R128, [R119+0x6900] ;  /* 0x006900007780783b */ /* 0x000fe20000000200 */
[----:B------:R-:W-:-:S03]  /*1f90*/  IADD3 R235, R234, 0x3000, RZ ;  /* 0x00003000eaeb7810 */ /* 0x000fc60007ffe0ff */
[----:B------:R-:W-:Y:S04]  /*1fa0*/  LDSM.16.M88.4 R28, [R233+0x7100] ;  /* 0x00710000e91c783b */ /* 0x000fe80000000200 */
[----:B------:R-:W-:Y:S04]  /*1fb0*/  LDSM.16.M88.4 R24, [R233+0x9100] ;  /* 0x00910000e918783b */ /* 0x000fe80000000200 */
[----:B------:R-:W5:Y:S01]  /*1fc0*/  LDSM.16.M88.4 R52, [R234] ;  /* 0x00000000ea34783b */ /* 0x000f620000000200 */
[----:B---3--:R-:W-:Y:S03]  /*1fd0*/  HMMA.16816.F32.BF16 R68, R36, R50, RZ ;  /* 0x000000322444723c */ /* 0x008fe600000418ff */
[----:B------:R-:W-:Y:S04]  /*1fe0*/  LDSM.16.M88.4 R84, [R234+0x800] ;  /* 0x00080000ea54783b */ /* 0x000fe80000000200 */
[----:B------:R-:W-:Y:S01]  /*1ff0*/  LDSM.16.M88.4 R92, [R234+0x1000] ;  /* 0x00100000ea5c783b */ /* 0x000fe20000000200 */
[----:B----4-:R-:W-:Y:S03]  /*2000*/  HMMA.16816.F32.BF16 R56, R32, R48, RZ ;  /* 0x000000302038723c */ /* 0x010fe600000418ff */
[----:B------:R-:W-:Y:S04]  /*2010*/  LDSM.16.M88.4 R100, [R234+0x1800] ;  /* 0x00180000ea64783b */ /* 0x000fe80000000200 */
[----:B------:R-:W-:Y:S04]  /*2020*/  LDSM.16.M88.4 R108, [R234+0x2000] ;  /* 0x00200000ea6c783b */ /* 0x000fe80000000200 */
[----:B------:R-:W-:Y:S04]  /*2030*/  LDSM.16.M88.4 R124, [R234+0x2800] ;  /* 0x00280000ea7c783b */ /* 0x000fe80000000200 */
[----:B------:R-:W-:Y:S04]  /*2040*/  LDSM.16.M88.4 R132, [R234+0x3000] ;  /* 0x00300000ea84783b */ /* 0x000fe80000000200 */
[----:B------:R-:W-:Y:S01]  /*2050*/  @!PT LDS RZ, [RZ] ;  /* 0x00000000fffff984 */ /* 0x000fe20000000800 */
[----:B------:R-:W-:Y:S01]  /*2060*/  @!PT LDS RZ, [RZ] ;  /* 0x00000000fffff984 */ /* 0x000fe20000000800 */
[----:B------:R-:W-:Y:S01]  /*2070*/  @!PT LDS RZ, [RZ] ;  /* 0x00000000fffff984 */ /* 0x000fe20000000800 */
[----:B------:R3:W-:Y:S01]  /*2080*/  LDGSTS.E.BYPASS.LTC128B.128 [R241+0x100], [R16.64], !P6 ;  /* 0x0010000010f17fae */ /* 0x0007e2000f101d48 */
[----:B------:R-:W-:-:S03]  /*2090*/  ISETP.LT.OR P6, PT, R18, 0x31, P3 ;  /* 0x000000311200780c */ /* 0x000fc60001fc1670 */
[----:B------:R1:W-:Y:S01]  /*20a0*/  LDGSTS.E.BYPASS.LTC128B.128 [R241+0x900], [R12.64], !P5 ;  /* 0x009000000cf17fae */ /* 0x0003e2000e901d48 */
[C---:B------:R-:W-:Y:S02]  /*20b0*/  ISETP.LT.OR P5, PT, R18.reuse, 0x41, P3 ;  /* 0x000000411200780c */ /* 0x040fe40001fa1670 */
[----:B------:R-:W-:Y:S01]  /*20c0*/  ISETP.LT.OR P3, PT, R18, 0x61, P3 ;  /* 0x000000611200780c */ /* 0x000fe20001f61670 */
[----:B------:R4:W-:Y:S01]  /*20d0*/  LDGSTS.E.BYPASS.LTC128B.128 [R241+0x1100], [R10.64], !P0 ;  /* 0x011000000af17fae */ /* 0x0009e2000c101d48 */
[----:B-----5:R-:W-:Y:S05]  /*20e0*/  HMMA.16816.F32.BF16 R56, R24, R52, R56 ;  /* 0x000000341838723c */ /* 0x020fea0000041838 */
[----:B------:R5:W-:Y:S04]  /*20f0*/  LDGSTS.E.BYPASS.LTC128B.128 [R241+0x1900], [R8.64], !P6 ;  /* 0x0190000008f17fae */ /* 0x000be8000f101d48 */
[----:B------:R2:W-:Y:S01]  /*2100*/  LDGSTS.E.BYPASS.LTC128B.128 [R241+0x2100], [R6.64], !P5 ;  /* 0x0210000006f17fae */ /* 0x0005e2000e901d48 */
[----:B-1----:R-:W-:Y:S01]  /*2110*/  HMMA.16816.F32.BF16 R12, R36, R48, RZ ;  /* 0x00000030240c723c */ /* 0x002fe200000418ff */
[----:B----4-:R-:W-:-:S04]  /*2120*/  IADD3 R10, P0, R6, UR7, RZ ;  /* 0x00000007060a7c10 */ /* 0x010fc8000ff1e0ff */
[----:B------:R-:W-:Y:S02]  /*2130*/  IADD3.X R11, R7, UR5, RZ, P0, !PT ;  /* 0x00000005070b7c10 */ /* 0x000fe400087fe4ff */
[----:B-----5:R-:W-:Y:S02]  /*2140*/  IADD3 R8, P1, R10, UR7, RZ ;  /* 0x000000070a087c10 */ /* 0x020fe4000ff3e0ff */
[----:B------:R-:W-:Y:S01]  /*2150*/  ISETP.GE.AND P0, PT, R112, 0x71, PT ;  /* 0x000000717000780c */ /* 0x000fe20003f06270 */
[----:B------:R1:W-:Y:S01]  /*2160*/  LDGSTS.E.BYPASS.LTC128B.128 [R241+0x2900], [R10.64], !P4 ;  /* 0x029000000af17fae */ /* 0x0003e2000e101d48 */
[----:B------:R-:W-:-:S05]  /*2170*/  IADD3.X R9, R11, UR5, RZ, P1, !PT ;  /* 0x000000050b097c10 */ /* 0x000fca0008ffe4ff */
[----:B------:R1:W-:Y:S04]  /*2180*/  LDGSTS.E.BYPASS.LTC128B.128 [R241+0x3100], [R8.64], !P3 ;  /* 0x0310000008f17fae */ /* 0x0003e8000d901d48 */
[----:B------:R-:W-:Y:S04]  /*2190*/  LDSM.16.M88.4 R40, [R229+0x3900] ;  /* 0x00390000e528783b */ /* 0x000fe80000000200 */
[----:B------:R-:W-:Y:S01]  /*21a0*/  HMMA.16816.F32.BF16 R60, R28, R52, R12 ;  /* 0x000000341c3c723c */ /* 0x000fe2000004180c */
[----:B--2---:R-:W2:Y:S04]  /*21b0*/  LDSM.16.M88.4 R20, [R231+0x7100] ;  /* 0x00710000e714783b */ /* 0x004ea80000000200 */
[----:B---3--:R-:W3:Y:S04]  /*21c0*/  LDSM.16.M88.4 R16, [R231+0x9100] ;  /* 0x00910000e710783b */ /* 0x008ee80000000200 */
[----:B------:R-:W-:Y:S04]  /*21d0*/  LDSM.16.M88.4 R44, [R228] ;  /* 0x00000000e42c783b */ /* 0x000fe80000000200 */
[----:B------:R-:W4:Y:S04]  /*21e0*/  LDSM.16.M88.4 R12, [R232+0x7100] ;  /* 0x00710000e80c783b */ /* 0x000f280000000200 */
[----:B------:R-:W0:Y:S04]  /*21f0*/  LDGDEPBAR ;  /* 0x00000000000079af */ /* 0x000e280000000000 */
[----:B-1----:R-:W1:Y:S03]  /*2200*/  LDSM.16.M88.4 R8, [R232+0x9100] ;  /* 0x00910000e808783b */ /* 0x002e660000000200 */
[----:B--2---:R-:W-:Y:S08]  /*2210*/  HMMA.16816.F32.BF16 R64, R20, R40, R60 ;  /* 0x000000281440723c */ /* 0x004ff0000004183c */
[----:B------:R-:W-:Y:S08]  /*2220*/  HMMA.16816.F32.BF16 R60, R32, R50, RZ ;  /* 0x00000032203c723c */ /* 0x000ff000000418ff */
[----:B---3--:R-:W-:Y:S08]  /*2230*/  HMMA.16816.F32.BF16 R48, R16, R40, R56 ;  /* 0x000000281030723c */ /* 0x008ff00000041838 */
[----:B------:R-:W-:Y:S08]  /*2240*/  HMMA.16816.F32.BF16 R56, R28, R54, R68 ;  /* 0x000000361c38723c */ /* 0x000ff00000041844 */
[----:B----4-:R-:W-:Y:S08]  /*2250*/  HMMA.16816.F32.BF16 R68, R12, R44, R64 ;  /* 0x0000002c0c44723c */ /* 0x010ff00000041840 */
[----:B------:R-:W-:Y:S08]  /*2260*/  HMMA.16816.F32.BF16 R64, R24, R54, R60 ;  /* 0x000000361840723c */ /* 0x000ff0000004183c */
[----:B------:R-:W-:Y:S08]  /*2270*/  HMMA.16816.F32.BF16 R60, R36, R80, RZ ;  /* 0x00000050243c723c */ /* 0x000ff000000418ff */
[----:B-1----:R-:W-:Y:S01]  /*2280*/  HMMA.16816.F32.BF16 R76, R8, R44, R48 ;  /* 0x0000002c084c723c */ /* 0x002fe20000041830 */
        /* <DEDUP_REMOVED lines=9> */
[----:B------:R-:W5:Y:S01]  /*2320*/  LDSM.16.M88.4 R40, [R228+0x800] ;  /* 0x00080000e428783b */ /* 0x000f620000000200 */
[----:B--2---:R-:W-:-:S04]  /*2330*/  FMUL.FTZ R0, R70, c[0x0][0x320] ;  /* 0x0000c80046007a20 */ /* 0x004fc80000410000 */
[----:B------:R2:W2:Y:S10]  /*2340*/  MUFU.TANH R187, R0 ;  /* 0x0000000000bb7308 */ /* 0x0004b40000002400 */
[----:B-1----:R-:W-:Y:S08]  /*2350*/  HMMA.16816.F32.BF16 R60, R20, R48, R60 ;  /* 0x00000030143c723c */ /* 0x002ff0000004183c */
[----:B------:R-:W-:Y:S01]  /*2360*/  HMMA.16816.F32.BF16 R72, R8, R46, R64 ;  /* 0x0000002e0848723c */ /* 0x000fe20000041840 */
[----:B--2---:R-:W-:-:S07]  /*2370*/  FMUL.FTZ R0, R71, c[0x0][0x320] ;  /* 0x0000c80047007a20 */ /* 0x004fce0000410000 */
[----:B------:R-:W-:Y:S01]  /*2380*/  HMMA.16816.F32.BF16 R68, R12, R46, R52 ;  /* 0x0000002e0c44723c */ /* 0x000fe20000041834 */
[----:B------:R1:W2:Y:S07]  /*2390*/  MUFU.TANH R186, R0 ;  /* 0x0000000000ba7308 */ /* 0x0002ae0000002400 */
[----:B------:R-:W-:Y:S08]  /*23a0*/  HMMA.16816.F32.BF16 R52, R24, R84, R56 ;  /* 0x000000541834723c */ /* 0x000ff00000041838 */
[----:B------:R-:W-:Y:S01]  /*23b0*/  HMMA.16816.F32.BF16 R56, R36, R82, RZ ;  /* 0x000000522438723c */ /* 0x000fe200000418ff */
[----:B-1----:R-:W-:-:S04]  /*23c0*/  FMUL.FTZ R0, R76, c[0x0][0x320] ;  /* 0x0000c8004c007a20 */ /* 0x002fc80000410000 */
[----:B------:R1:W1:Y:S03]  /*23d0*/  MUFU.TANH R185, R0 ;  /* 0x0000000000b97308 */ /* 0x0002660000002400 */
[----:B------:R-:W-:Y:S08]  /*23e0*/  HMMA.16816.F32.BF16 R64, R32, R82, RZ ;  /* 0x000000522040723c */ /* 0x000ff000000418ff */
[----:B------:R-:W-:Y:S01]  /*23f0*/  HMMA.16816.F32.BF16 R44, R16, R48, R52 ;  /* 0x00000030102c723c */ /* 0x000fe20000041834 */
[----:B-1----:R-:W-:-:S07]  /*2400*/  FMUL.FTZ R0, R77, c[0x0][0x320] ;  /* 0x0000c8004d007a20 */ /* 0x002fce0000410000 */
[-C--:B------:R-:W-:Y:S01]  /*2410*/  HMMA.16816.F32.BF16 R52, R28, R86.reuse, R56 ;  /* 0x000000561c34723c */ /* 0x080fe20000041838 */
[----:B------:R1:W1:Y:S07]  /*2420*/  MUFU.TANH R184, R0 ;  /* 0x0000000000b87308 */ /* 0x00026e0000002400 */
[----:B------:R-:W-:Y:S08]  /*2430*/  HMMA.16816.F32.BF16 R64, R24, R86, R64 ;  /* 0x000000561840723c */ /* 0x000ff00000041840 */
[----:B------:R-:W-:Y:S01]  /*2440*/  HMMA.16816.F32.BF16 R56, R32, R88, RZ ;  /* 0x000000582038723c */ /* 0x000fe200000418ff */
[----:B-1----:R-:W-:-:S04]  /*2450*/  FMUL.FTZ R0, R78, c[0x0][0x320] ;  /* 0x0000c8004e007a20 */ /* 0x002fc80000410000 */
[----:B------:R1:W1:Y:S03]  /*2460*/  MUFU.TANH R180, R0 ;  /* 0x0000000000b47308 */ /* 0x0002660000002400 */
[-C--:B------:R-:W-:Y:S08]  /*2470*/  HMMA.16816.F32.BF16 R52, R20, R50.reuse, R52 ;  /* 0x000000321434723c */ /* 0x080ff00000041834 */
        /* <DEDUP_REMOVED lines=288> */
[C---:B------:R-:W-:Y:S07]  /*3680*/  HMMA.16816.F32.BF16 R40, R12.reuse, R48, R40 ;  /* 0x000000300c28723c */ /* 0x040fee0000041828 */
[----:B------:R-:W1:Y:S01]  /*3690*/  MUFU.TANH R56, R71 ;  /* 0x0000004700387308 */ /* 0x000e620000002400 */
[-C--:B------:R-:W-:Y:S07]  /*36a0*/  HMMA.16816.F32.BF16 R12, R12, R50.reuse, R20 ;  /* 0x000000320c0c723c */ /* 0x080fee0000041814 */
[----:B------:R5:W1:Y:S01]  /*36b0*/  MUFU.TANH R52, R0 ;  /* 0x0000000000347308 */ /* 0x000a620000002400 */
[----:B------:R-:W-:Y:S01]  /*36c0*/  HMMA.16816.F32.BF16 R8, R8, R50, R16 ;  /* 0x000000320808723c */ /* 0x000fe20000041810 */
[----:B------:R-:W-:-:S02]  /*36d0*/  FMUL.FTZ R24, R24, c[0x0][0x320] ;  /* 0x0000c80018187a20 */ /* 0x000fc40000410000 */
[----:B------:R-:W-:Y:S02]  /*36e0*/  FMUL.FTZ R25, R25, c[0x0][0x320] ;  /* 0x0000c80019197a20 */ /* 0x000fe40000410000 */
[----:B------:R-:W-:Y:S02]  /*36f0*/  FMUL.FTZ R26, R26, c[0x0][0x320] ;  /* 0x0000c8001a1a7a20 */ /* 0x000fe40000410000 */
[----:B------:R-:W1:Y:S01]  /*3700*/  MUFU.TANH R34, R24 ;  /* 0x0000001800227308 */ /* 0x000e620000002400 */
[----:B------:R-:W-:Y:S02]  /*3710*/  FMUL.FTZ R27, R27, c[0x0][0x320] ;  /* 0x0000c8001b1b7a20 */ /* 0x000fe40000410000 */
[----:B------:R-:W-:Y:S02]  /*3720*/  FMUL.FTZ R40, R40, c[0x0][0x320] ;  /* 0x0000c80028287a20 */ /* 0x000fe40000410000 */
[----:B------:R-:W-:Y:S02]  /*3730*/  FMUL.FTZ R41, R41, c[0x0][0x320] ;  /* 0x0000c80029297a20 */ /* 0x000fe40000410000 */
[----:B------:R-:W-:Y:S01]  /*3740*/  FMUL.FTZ R42, R42, c[0x0][0x320] ;  /* 0x0000c8002a2a7a20 */ /* 0x000fe20000410000 */
[----:B------:R-:W1:Y:S01]  /*3750*/  MUFU.TANH R35, R25 ;  /* 0x0000001900237308 */ /* 0x000e620000002400 */
[----:B-----5:R-:W-:-:S02]  /*3760*/  FMUL.FTZ R0, R43, c[0x0][0x320] ;  /* 0x0000c8002b007a20 */ /* 0x020fc40000410000 */
[----:B------:R-:W-:Y:S02]  /*3770*/  FMUL.FTZ R12, R12, c[0x0][0x320] ;  /* 0x0000c8000c0c7a20 */ /* 0x000fe40000410000 */
[----:B------:R-:W-:Y:S02]  /*3780*/  FMUL.FTZ R13, R13, c[0x0][0x320] ;  /* 0x0000c8000d0d7a20 */ /* 0x000fe40000410000 */
[----:B------:R-:W-:Y:S01]  /*3790*/  FMUL.FTZ R14, R14, c[0x0][0x320] ;  /* 0x0000c8000e0e7a20 */ /* 0x000fe20000410000 */
[----:B------:R-:W1:Y:S01]  /*37a0*/  MUFU.TANH R37, R26 ;  /* 0x0000001a00257308 */ /* 0x000e620000002400 */
[----:B------:R-:W-:Y:S02]  /*37b0*/  FMUL.FTZ R15, R15, c[0x0][0x320] ;  /* 0x0000c8000f0f7a20 */ /* 0x000fe40000410000 */
[----:B------:R-:W-:Y:S02]  /*37c0*/  FMUL.FTZ R8, R8, c[0x0][0x320] ;  /* 0x0000c80008087a20 */ /* 0x000fe40000410000 */
[----:B------:R-:W-:-:S02]  /*37d0*/  FMUL.FTZ R9, R9, c[0x0][0x320] ;  /* 0x0000c80009097a20 */ /* 0x000fc40000410000 */
[----:B------:R-:W-:Y:S01]  /*37e0*/  FMUL.FTZ R10, R10, c[0x0][0x320] ;  /* 0x0000c8000a0a7a20 */ /* 0x000fe20000410000 */
[----:B------:R-:W1:Y:S01]  /*37f0*/  MUFU.TANH R36, R27 ;  /* 0x0000001b00247308 */ /* 0x000e620000002400 */
[----:B------:R-:W-:-:S07]  /*3800*/  FMUL.FTZ R11, R11, c[0x0][0x320] ;  /* 0x0000c8000b0b7a20 */ /* 0x000fce0000410000 */
[----:B------:R-:W1:Y:S08]  /*3810*/  MUFU.TANH R33, R40 ;  /* 0x0000002800217308 */ /* 0x000e700000002400 */
        /* <DEDUP_REMOVED lines=10> */
[----:B------:R5:W1:Y:S02]  /*38c0*/  MUFU.TANH R48, R0 ;  /* 0x0000000000307308 */ /* 0x000a640000002400 */
[----:B-----5:R-:W-:Y:S01]  /*38d0*/  LOP3.LUT R0, R5, R2, RZ, 0xfc, !PT ;  /* 0x0000000205007212 */ /* 0x020fe200078efcff */
        /* <DEDUP_REMOVED lines=12> */
[----:B------:R-:W-:Y:S02]  /*39a0*/  LEA.HI.X R7, R8, c[0x0][0x1cc], R2, 0x1, P1 ;  /* 0x0000730008077a11 */ /* 0x000fe400008f0c02 */
[----:B------:R-:W-:-:S03]  /*39b0*/  IADD3 R12, P1, R14, R18, RZ ;  /* 0x000000120e0c7210 */ /* 0x000fc60007f3e0ff */
[----:B------:R-:W-:Y:S01]  /*39c0*/  IMAD.X R15, R5, 0x1, R7, P3 ;  /* 0x00000001050f7824 */ /* 0x000fe200018e0607 */
[-C--:B------:R-:W-:Y:S01]  /*39d0*/  IADD3 R10, P3, R12, R18.reuse, RZ ;  /* 0x000000120c0a7210 */ /* 0x080fe20007f7e0ff */
[----:B------:R-:W-:Y:S01]  /*39e0*/  @!PT LDS RZ, [RZ] ;  /* 0x00000000fffff984 */ /* 0x000fe20000000800 */
[----:B------:R-:W-:Y:S01]  /*39f0*/  @!PT LDS RZ, [RZ] ;  /* 0x00000000fffff984 */ /* 0x000fe20000000800 */
[----:B------:R-:W-:Y:S01]  /*3a00*/  @!PT LDS RZ, [RZ] ;  /* 0x00000000fffff984 */ /* 0x000fe20000000800 */
[----:B------:R1:W-:Y:S02]  /*3a10*/  LDGSTS.E.BYPASS.LTC128B.128 [R241+0x3900], [R6.64], !P2 ;  /* 0x0390000006f17fae */ /* 0x0003e4000d101d48 */
[--C-:B------:R-:W-:Y:S01]  /*3a20*/  IMAD.X R13, R15, 0x1, R5.reuse, P1 ;  /* 0x000000010f0d7824 */ /* 0x100fe200008e0605 */
[----:B------:R-:W-:Y:S01]  /*3a30*/  IADD3 R8, P1, R10, R18, RZ ;  /* 0x000000120a087210 */ /* 0x000fe20007f3e0ff */
[----:B------:R2:W-:Y:S02]  /*3a40*/  LDGSTS.E.BYPASS.LTC128B.128 [R241+0x4100], [R14.64], !P2 ;  /* 0x041000000ef17fae */ /* 0x0005e4000d101d48 */
[--C-:B------:R-:W-:Y:S02]  /*3a50*/  IMAD.X R11, R13, 0x1, R5.reuse, P3 ;  /* 0x000000010d0b7824 */ /* 0x100fe400018e0605 */
[----:B------:R3:W-:Y:S02]  /*3a60*/  LDGSTS.E.BYPASS.LTC128B.128 [R241+0x4900], [R12.64], !P2 ;  /* 0x049000000cf17fae */ /* 0x0007e4000d101d48 */
[----:B------:R-:W-:-:S02]  /*3a70*/  IMAD.X R9, R11, 0x1, R5, P1 ;  /* 0x000000010b097824 */ /* 0x000fc400008e0605 */
[----:B------:R3:W-:Y:S04]  /*3a80*/  LDGSTS.E.BYPASS.LTC128B.128 [R241+0x5100], [R10.64], !P2 ;  /* 0x051000000af17fae */ /* 0x0007e8000d101d48 */
[----:B------:R3:W-:Y:S01]  /*3a90*/  LDGSTS.E.BYPASS.LTC128B.128 [R241+0x5900], [R8.64], !P2 ;  /* 0x0590000008f17fae */ /* 0x0007e2000d101d48 */
[----:B-1----:R-:W-:-:S04]  /*3aa0*/  IADD3 R6, P3, R8, R18, RZ ;  /* 0x0000001208067210 */ /* 0x002fc80007f7e0ff */
[----:B--2---:R-:W-:Y:S01]  /*3ab0*/  IADD3 R14, P1, R6, R18, RZ ;  /* 0x00000012060e7210 */ /* 0x004fe20007f3e0ff */
[----:B------:R-:W-:-:S04]  /*3ac0*/  IMAD.X R7, R9, 0x1, R5, P3 ;  /* 0x0000000109077824 */ /* 0x000fc800018e0605 */
[----:B------:R-:W-:Y:S01]  /*3ad0*/  IMAD.X R15, R7, 0x1, R5, P1 ;  /* 0x00000001070f7824 */ /* 0x000fe200008e0605 */
[----:B------:R3:W-:Y:S04]  /*3ae0*/  LDGSTS.E.BYPASS.LTC128B.128 [R241+0x6100], [R6.64], !P2 ;  /* 0x0610000006f17fae */ /* 0x0007e8000d101d48 */
[----:B------:R3:W-:Y:S03]  /*3af0*/  LDGSTS.E.BYPASS.LTC128B.128 [R241+0x6900], [R14.64], !P2 ;  /* 0x069000000ef17fae */ /* 0x0007e6000d101d48 */
.L_x_31:
[----:B-1234-:R-:W-:Y:S01]  /*3b00*/  LOP3.LUT R2, R190, 0xffffffe0, RZ, 0xc0, !PT ;  /* 0xffffffe0be027812 */ /* 0x01efe200078ec0ff */
[----:B------:R-:W-:Y:S01]  /*3b10*/  IMAD.IADD R6, R112, 0x1, R156 ;  /* 0x0000000170067824 */ /* 0x000fe200078e029c */
[----:B------:R-:W0:Y:S01]  /*3b20*/  LDGDEPBAR ;  /* 0x00000000000079af */ /* 0x000e220000000000 */
[----:B------:R-:W-:Y:S02]  /*3b30*/  IMAD.SHL.U32 R224, R0, 0x2, RZ ;  /* 0x0000000200e07824 */ /* 0x000fe400078e00ff */
[----:B------:R-:W-:-:S02]  /*3b40*/  IMAD.IADD R2, R192, 0x1, -R2 ;  /* 0x00000001c0027824 */ /* 0x000fc400078e0a02 */
[--C-:B------:R-:W-:Y:S02]  /*3b50*/  IMAD R225, R4, 0x2, R224.reuse ;  /* 0x0000000204e17824 */ /* 0x100fe400078e02e0 */
[C---:B------:R-:W-:Y:S01]  /*3b60*/  IMAD R227, R3.reuse, 0x2, R224 ;  /* 0x0000000203e37824 */ /* 0x040fe200078e02e0 */
[----:B------:R-:W-:Y:S01]  /*3b70*/  SHF.R.S32.HI R5, RZ, 0x1f, R2 ;  /* 0x0000001fff057819 */ /* 0x000fe20000011402 */
[----:B------:R-:W-:-:S03]  /*3b80*/  IMAD R226, R3, 0x2, R225 ;  /* 0x0000000203e27824 */ /* 0x000fc600078e02e1 */
[----:B------:R-:W-:-:S04]  /*3b90*/  LEA.HI R5, R5, R2, RZ, 0x2 ;  /* 0x0000000205057211 */ /* 0x000fc800078f10ff */
[----:B------:R-:W-:-:S05]  /*3ba0*/  LOP3.LUT R5, R5, 0x7ffffffc, RZ, 0xc0, !PT ;  /* 0x7ffffffc05057812 */ /* 0x000fca00078ec0ff */
[----:B------:R-:W-:-:S04]  /*3bb0*/  IMAD.IADD R2, R2, 0x1, -R5 ;  /* 0x0000000102027824 */ /* 0x000fc800078e0a05 */
[----:B------:R-:W-:-:S05]  /*3bc0*/  IMAD R2, R2, -0x2, R6 ;  /* 0xfffffffe02027824 */ /* 0x000fca00078e0206 */
[C---:B------:R-:W-:Y:S02]  /*3bd0*/  ISETP.GT.AND P4, PT, R2.reuse, RZ, PT ;  /* 0x000000ff0200720c */ /* 0x040fe40003f84270 */
[C---:B------:R-:W-:Y:S02]  /*3be0*/  ISETP.GT.AND P3, PT, R2.reuse, 0x1, PT ;  /* 0x000000010200780c */ /* 0x040fe40003f64270 */
[----:B------:R-:W-:Y:S02]  /*3bf0*/  ISETP.GT.AND P1, PT, R2, 0x8, PT ;  /* 0x000000080200780c */ /* 0x000fe40003f24270 */
[----:B------:R-:W-:Y:S02]  /*3c00*/  FSEL R10, R189, -INF , P4 ;  /* 0xff800000bd0a7808 */ /* 0x000fe40002000000 */
[----:B------:R-:W-:Y:S02]  /*3c10*/  FSEL R11, R188, -INF , P3 ;  /* 0xff800000bc0b7808 */ /* 0x000fe40001800000 */
[----:B------:R-:W-:-:S02]  /*3c20*/  ISETP.GT.AND P6, PT, R2, 0x9, PT ;  /* 0x000000090200780c */ /* 0x000fc40003fc4270 */
[----:B------:R-:W-:Y:S02]  /*3c30*/  FSEL R12, R183, -INF , P1 ;  /* 0xff800000b70c7808 */ /* 0x000fe40000800000 */
[----:B------:R-:W-:Y:S02]  /*3c40*/  FMNMX.FTZ R70, R10, R11, !PT ;  /* 0x0000000b0a467209 */ /* 0x000fe40007810000 */
[----:B------:R-:W-:Y:S02]  /*3c50*/  ISETP.GT.AND P5, PT, R2, 0x10, PT ;  /* 0x000000100200780c */ /* 0x000fe40003fa4270 */
[----:B------:R-:W-:Y:S02]  /*3c60*/  FSEL R13, R182, -INF , P6 ;  /* 0xff800000b60d7808 */ /* 0x000fe40003000000 */
[----:B------:R-:W-:Y:S02]  /*3c70*/  FMNMX.FTZ R70, R12, R70, !PT ;  /* 0x000000460c467209 */ /* 0x000fe40007810000 */
[----:B------:R-:W-:-:S02]  /*3c80*/  FSEL R21, R180, -INF , P4 ;  /* 0xff800000b4157808 */ /* 0x000fc40002000000 */
        /* <DEDUP_REMOVED lines=28> */
[----:B------:R-:W-:Y:S02]  /*3e50*/  FSEL R116, R159, -INF , P6 ;  /* 0xff8000009f747808 */ /* 0x000fe40003000000 */
[----:B------:R-:W-:-:S02]  /*3e60*/  FMNMX.FTZ R70, R31, R70, !PT ;  /* 0x000000461f467209 */ /* 0x000fc40007810000 */
[----:B------:R-:W-:Y:S02]  /*3e70*/  FSEL R92, R165, -INF , P4 ;  /* 0xff800000a55c7808 */ /* 0x000fe40002000000 */
[----:B------:R-:W-:Y:S02]  /*3e80*/  FSEL R45, R168, -INF , P4 ;  /* 0xff800000a82d7808 */ /* 0x000fe40002000000 */
[----:B------:R-:W-:Y:S02]  /*3e90*/  FSEL R99, R170, -INF , P4 ;  /* 0xff800000aa637808 */ /* 0x000fe40002000000 */
[----:B------:R-:W-:Y:S02]  /*3ea0*/  FSEL R112, R113, -INF , P6 ;  /* 0xff80000071707808 */ /* 0x000fe40003000000 */
[----:B------:R-:W-:Y:S02]  /*3eb0*/  ISETP.GT.AND P4, PT, R2, 0x28, PT ;  /* 0x000000280200780c */ /* 0x000fe40003f84270 */
[----:B------:R-:W-:-:S02]  /*3ec0*/  FSEL R113, R117, -INF , P5 ;  /* 0xff80000075717808 */ /* 0x000fc40002800000 */
[----:B------:R-:W-:Y:S02]  /*3ed0*/  FSEL R117, R160, -INF , P5 ;  /* 0xff800000a0757808 */ /* 0x000fe40002800000 */
[----:B------:R-:W-:Y:S02]  /*3ee0*/  FMNMX.FTZ R70, R116, R70, !PT ;  /* 0x0000004674467209 */ /* 0x000fe40007810000 */
[----:B------:R-:W-:Y:S02]  /*3ef0*/  FSEL R96, R157, -INF , P3 ;  /* 0xff8000009d607808 */ /* 0x000fe40001800000 */
[----:B------:R-:W-:Y:S02]  /*3f00*/  FSEL R46, R162, -INF , P3 ;  /* 0xff800000a22e7808 */ /* 0x000fe40001800000 */
[----:B------:R-:W-:Y:S02]  /*3f10*/  FSEL R104, R164, -INF , P3 ;  /* 0xff800000a4687808 */ /* 0x000fe40001800000 */
[----:B------:R-:W-:-:S02]  /*3f20*/  FSEL R110, R118, -INF , P4 ;  /* 0xff800000766e7808 */ /* 0x000fc40002000000 */
[----:B------:R-:W-:Y:S02]  /*3f30*/  ISETP.GT.AND P3, PT, R2, 0x29, PT ;  /* 0x000000290200780c */ /* 0x000fe40003f64270 */
[----:B------:R-:W-:Y:S02]  /*3f40*/  FSEL R118, R149, -INF , P4 ;  /* 0xff80000095767808 */ /* 0x000fe40002000000 */
[----:B------:R-:W-:Y:S02]  /*3f50*/  FMNMX.FTZ R70, R117, R70, !PT ;  /* 0x0000004675467209 */ /* 0x000fe40007810000 */
[----:B------:R-:W-:Y:S02]  /*3f60*/  FSEL R97, R158, -INF , P1 ;  /* 0xff8000009e617808 */ /* 0x000fe40000800000 */
[----:B------:R-:W-:Y:S02]  /*3f70*/  FSEL R47, R161, -INF , P1 ;  /* 0xff800000a12f7808 */ /* 0x000fe40000800000 */
[----:B------:R-:W-:-:S02]  /*3f80*/  FSEL R105, R163, -INF , P1 ;  /* 0xff800000a3697808 */ /* 0x000fc40000800000 */
[----:B------:R-:W-:Y:S02]  /*3f90*/  ISETP.GT.AND P1, PT, R2, 0x30, PT ;  /* 0x000000300200780c */ /* 0x000fe40003f24270 */
[----:B------:R-:W-:Y:S02]  /*3fa0*/  FSEL R124, R152, -INF , P3 ;  /* 0xff800000987c7808 */ /* 0x000fe40001800000 */
[----:B------:R-:W-:Y:S02]  /*3fb0*/  FMNMX.FTZ R70, R118, R70, !PT ;  /* 0x0000004676467209 */ /* 0x000fe40007810000 */
[----:B------:R-:W-:Y:S02]  /*3fc0*/  FSEL R125, R155, -INF , P6 ;  /* 0xff8000009b7d7808 */ /* 0x000fe40003000000 */
[----:B------:R-:W-:Y:S02]  /*3fd0*/  ISETP.GT.AND P6, PT, R2, 0x31, PT ;  /* 0x000000310200780c */ /* 0x000fe40003fc4270 */
[----:B------:R-:W-:-:S02]  /*3fe0*/  FSEL R129, R142, -INF , P1 ;  /* 0xff8000008e817808 */ /* 0x000fc40000800000 */
[----:B------:R-:W-:Y:S02]  /*3ff0*/  FMNMX.FTZ R70, R124, R70, !PT ;  /* 0x000000467c467209 */ /* 0x000fe40007810000 */
[----:B------:R-:W-:Y:S02]  /*4000*/  FSEL R109, R153, -INF , P5 ;  /* 0xff800000996d7808 */ /* 0x000fe40002800000 */
[----:B------:R-:W-:Y:S02]  /*4010*/  FSEL R126, R154, -INF , P5 ;  /* 0xff8000009a7e7808 */ /* 0x000fe40002800000 */
[----:B------:R-:W-:Y:S02]  /*4020*/  ISETP.GT.AND P5, PT, R2, 0x38, PT ;  /* 0x000000380200780c */ /* 0x000fe40003fa4270 */
        /* <DEDUP_REMOVED lines=52> */
[----:B------:R-:W-:Y:S02]  /*4370*/  FSEL R222, R68, -INF , P1 ;  /* 0xff80000044de7808 */ /* 0x000fe40000800000 */
[----:B------:R-:W-:Y:S02]  /*4380*/  ISETP.GT.AND P4, PT, R2, 0x59, PT ;  /* 0x000000590200780c */ /* 0x000fe40003f84270 */
        /* <DEDUP_REMOVED lines=10> */
[C---:B------:R-:W-:Y:S02]  /*4430*/  ISETP.GT.AND P5, PT, R2.reuse, 0x61, PT ;  /* 0x000000610200780c */ /* 0x040fe40003fa4270 */
[----:B------:R-:W-:Y:S02]  /*4440*/  FSEL R196, R33, -INF , P6 ;  /* 0xff80000021c47808 */ /* 0x000fe40003000000 */
[----:B------:R-:W-:Y:S02]  /*4450*/  FMNMX.FTZ R70, R223, R70, !PT ;  /* 0x00000046df467209 */ /* 0x000fe40007810000 */
[----:B------:R-:W-:Y:S01]  /*4460*/  ISETP.GT.AND P4, PT, R2, 0x68, PT ;  /* 0x000000680200780c */ /* 0x000fe20003f84270 */
[----:B------:R-:W-:Y:S01]  /*4470*/  IMAD.MOV.U32 R4, RZ, RZ, R196 ;  /* 0x000000ffff047224 */ /* 0x000fe200078e00c4 */
[----:B------:R-:W-:-:S02]  /*4480*/  FSEL R197, R32, -INF , P5 ;  /* 0xff80000020c57808 */ /* 0x000fc40002800000 */
[----:B------:R-:W-:Y:S02]  /*4490*/  FMNMX.FTZ R70, R196, R70, !PT ;  /* 0x00000046c4467209 */ /* 0x000fe40007810000 */
[----:B------:R-:W-:Y:S02]  /*44a0*/  FSEL R178, R79, -INF , P3 ;  /* 0xff8000004fb27808 */ /* 0x000fe40001800000 */
[----:B------:R-:W-:Y:S02]  /*44b0*/  FSEL R172, R77, -INF , P3 ;  /* 0xff8000004dac7808 */ /* 0x000fe40001800000 */
[----:B------:R-:W-:Y:S02]  /*44c0*/  FSEL R249, R73, -INF , P3 ;  /* 0xff80000049f97808 */ /* 0x000fe40001800000 */
[----:B------:R-:W-:Y:S02]  /*44d0*/  ISETP.GT.AND P3, PT, R2, 0x69, PT ;  /* 0x000000690200780c */ /* 0x000fe40003f64270 */
[----:B------:R-:W-:-:S02]  /*44e0*/  FSEL R195, R17, -INF , P4 ;  /* 0xff80000011c37808 */ /* 0x000fc40002000000 */
[----:B------:R-:W-:Y:S02]  /*44f0*/  FMNMX.FTZ R70, R197, R70, !PT ;  /* 0x00000046c5467209 */ /* 0x000fe40007810000 */
[----:B------:R-:W-:Y:S02]  /*4500*/  FSEL R187, R16, -INF , P3 ;  /* 0xff80000010bb7808 */ /* 0x000fe40001800000 */
[----:B------:R-:W-:Y:S02]  /*4510*/  FMNMX.FTZ R70, R195, R70, !PT ;  /* 0x00000046c3467209 */ /* 0x000fe40007810000 */
[----:B------:R-:W-:Y:S02]  /*4520*/  FMNMX.FTZ R68, R15, R18, !PT ;  /* 0x000000120f447209 */ /* 0x000fe40007810000 */
[----:B------:R-:W-:Y:S02]  /*4530*/  FMNMX.FTZ R70, R187, R70, !PT ;  /* 0x00000046bb467209 */ /* 0x000fe40007810000 */
[----:B------:R-:W-:-:S02]  /*4540*/  FMNMX.FTZ R68, R19, R68, !PT ;  /* 0x0000004413447209 */ /* 0x000fc40007810000 */
[----:B------:R-:W-:Y:S01]  /*4550*/  FSEL R176, R66, -INF , P1 ;  /* 0xff80000042b07808 */ /* 0x000fe20000800000 */
[----:B------:R-:W1:Y:S01]  /*4560*/  SHFL.BFLY PT, R5, R70, 0x2, 0x1f ;  /* 0x0c401f0046057f89 */ /* 0x000e6200000e0000 */
[----:B------:R-:W-:Y:S02]  /*4570*/  FMNMX.FTZ R68, R20, R68, !PT ;  /* 0x0000004414447209 */ /* 0x000fe40007810000 */
[----:B------:R-:W-:Y:S02]  /*4580*/  FSEL R171, R64, -INF , P1 ;  /* 0xff80000040ab7808 */ /* 0x000fe40000800000 */
[----:B------:R-:W-:Y:S02]  /*4590*/  FMNMX.FTZ R68, R44, R68, !PT ;  /* 0x000000442c447209 */ /* 0x000fe40007810000 */
[----:B------:R-:W-:Y:S02]  /*45a0*/  FSEL R245, R60, -INF , P1 ;  /* 0xff8000003cf57808 */ /* 0x000fe40000800000 */
[----:B------:R-:W-:-:S02]  /*45b0*/  FMNMX.FTZ R68, R45, R68, !PT ;  /* 0x000000442d447209 */ /* 0x000fc40007810000 */
[----:B------:R-:W-:Y:S02]  /*45c0*/  FMNMX.FTZ R6, R40, R41, !PT ;  /* 0x0000002928067209 */ /* 0x000fe40007810000 */
[----:B------:R-:W-:Y:S02]  /*45d0*/  FMNMX.FTZ R68, R46, R68, !PT ;  /* 0x000000442e447209 */ /* 0x000fe40007810000 */
[----:B------:R-:W-:Y:S02]  /*45e0*/  FSEL R179, R34, -INF , P6 ;  /* 0xff80000022b37808 */ /* 0x000fe40003000000 */
[----:B------:R-:W-:Y:S02]  /*45f0*/  FMNMX.FTZ R68, R47, R68, !PT ;  /* 0x000000442f447209 */ /* 0x000fe40007810000 */
[----:B------:R-:W-:Y:S02]  /*4600*/  FSEL R182, R35, -INF , P5 ;  /* 0xff80000023b67808 */ /* 0x000fe40002800000 */
[----:B------:R-:W-:Y:S01]  /*4610*/  FMNMX.FTZ R68, R108, R68, !PT ;  /* 0x000000446c447209 */ /* 0x000fe20007810000 */
[----:B------:R-:W-:Y:S01]  /*4620*/  LDSM.16.MT88.4 R32, [R225+0x100] ;  /* 0x00010000e120783b */ /* 0x000fe20000004200 */
[----:B------:R-:W-:-:S02]  /*4630*/  FSEL R183, R24, -INF , P4 ;  /* 0xff80000018b77808 */ /* 0x000fc40002000000 */
[----:B-1----:R-:W-:Y:S02]  /*4640*/  FMNMX.FTZ R70, R70, R5, !PT ;  /* 0x0000000546467209 */ /* 0x002fe40007810000 */
[----:B------:R-:W-:Y:S02]  /*4650*/  FMNMX.FTZ R68, R109, R68, !PT ;  /* 0x000000446d447209 */ /* 0x000fe40007810000 */
[----:B------:R-:W-:Y:S01]  /*4660*/  FSEL R208, R25, -INF , P3 ;  /* 0xff80000019d07808 */ /* 0x000fe20001800000 */
[----:B------:R-:W1:Y:S01]  /*4670*/  SHFL.BFLY PT, R5, R70, 0x1, 0x1f ;  /* 0x0c201f0046057f89 */ /* 0x000e6200000e0000 */
[----:B------:R-:W-:Y:S02]  /*4680*/  FMNMX.FTZ R68, R110, R68, !PT ;  /* 0x000000446e447209 */ /* 0x000fe40007810000 */
[----:B------:R-:W-:Y:S02]  /*4690*/  FSEL R181, R37, -INF , P6 ;  /* 0xff80000025b57808 */ /* 0x000fe40003000000 */
[----:B------:R-:W-:-:S02]  /*46a0*/  FMNMX.FTZ R68, R111, R68, !PT ;  /* 0x000000446f447209 */ /* 0x000fc40007810000 */
[----:B------:R-:W-:Y:S02]  /*46b0*/  FSEL R180, R36, -INF , P5 ;  /* 0xff80000024b47808 */ /* 0x000fe40002800000 */
[----:B------:R-:W-:Y:S02]  /*46c0*/  FMNMX.FTZ R68, R131, R68, !PT ;  /* 0x0000004483447209 */ /* 0x000fe40007810000 */
[----:B------:R-:W-:Y:S02]  /*46d0*/  FSEL R209, R27, -INF , P4 ;  /* 0xff8000001bd17808 */ /* 0x000fe40002000000 */
[----:B------:R-:W-:Y:S02]  /*46e0*/  FMNMX.FTZ R68, R132, R68, !PT ;  /* 0x0000004484447209 */ /* 0x000fe40007810000 */
[----:B------:R-:W-:Y:S02]  /*46f0*/  FSEL R221, R26, -INF , P3 ;  /* 0xff8000001add7808 */ /* 0x000fe40001800000 */
[----:B------:R-:W-:Y:S01]  /*4700*/  FMNMX.FTZ R68, R133, R68, !PT ;  /* 0x0000004485447209 */ /* 0x000fe20007810000 */
[----:B------:R-:W-:Y:S01]  /*4710*/  LDSM.16.MT88.4 R24, [R227+0x100] ;  /* 0x00010000e318783b */ /* 0x000fe20000004200 */
[----:B------:R-:W-:-:S02]  /*4720*/  FSEL R219, R49, -INF , P6 ;  /* 0xff80000031db7808 */ /* 0x000fc40003000000 */
[----:B------:R-:W-:Y:S02]  /*4730*/  FMNMX.FTZ R68, R134, R68, !PT ;  /* 0x0000004486447209 */ /* 0x000fe40007810000 */
[----:B------:R-:W-:Y:S02]  /*4740*/  FSEL R215, R48, -INF , P5 ;  /* 0xff80000030d77808 */ /* 0x000fe40002800000 */
[----:B-1----:R-:W-:Y:S02]  /*4750*/  FMNMX.FTZ R70, R70, R5, !PT ;  /* 0x0000000546467209 */ /* 0x002fe40007810000 */
[----:B------:R-:W-:Y:S02]  /*4760*/  FMNMX.FTZ R5, R21, R22, !PT ;  /* 0x0000001615057209 */ /* 0x000fe40007810000 */
[----:B------:R-:W-:Y:S01]  /*4770*/  FMNMX.FTZ R68, R152, R68, !PT ;  /* 0x0000004498447209 */ /* 0x000fe20007810000 */
[----:B------:R-:W-:Y:S01]  /*4780*/  FMUL.FTZ R7, R70, c[0x0][0x2d0] ;  /* 0x0000b40046077a20 */ /* 0x000fe20000410000 */
[----:B------:R-:W-:-:S02]  /*4790*/  FMNMX.FTZ R5, R23, R5, !PT ;  /* 0x0000000517057209 */ /* 0x000fc40007810000 */
[----:B------:R-:W-:Y:S02]  /*47a0*/  FSETP.NEU.FTZ.AND P1, PT, R70, -INF , PT ;  /* 0xff8000004600780b */ /* 0x000fe40003f3d000 */
[----:B------:R-:W-:Y:S02]  /*47b0*/  FMNMX.FTZ R5, R28, R5, !PT ;  /* 0x000000051c057209 */ /* 0x000fe40007810000 */
[----:B------:R-:W-:Y:S02]  /*47c0*/  FMNMX.FTZ R68, R153, R68, !PT ;  /* 0x0000004499447209 */ /* 0x000fe40007810000 */
[----:B------:R-:W-:Y:S02]  /*47d0*/  FMNMX.FTZ R5, R71, R5, !PT ;  /* 0x0000000547057209 */ /* 0x000fe40007810000 */
[----:B------:R-:W-:Y:S02]  /*47e0*/  FSEL R7, R7, RZ, P1 ;  /* 0x000000ff07077208 */ /* 0x000fe40000800000 */
[----:B------:R-:W-:-:S02]  /*47f0*/  FMNMX.FTZ R5, R92, R5, !PT ;  /* 0x000000055c057209 */ /* 0x000fc40007810000 */
[----:B------:R-:W-:Y:S01]  /*4800*/  ISETP.GT.AND P1, PT, R2, 0x59, PT ;  /* 0x000000590200780c */ /* 0x000fe20003f24270 */
[----:B------:R-:W-:Y:S01]  /*4810*/  FFMA.FTZ R4, R4, c[0x0][0x2d0], -R7 ;  /* 0x0000b40004047a23 */ /* 0x000fe20000010807 */
        /* <DEDUP_REMOVED lines=9> */
[----:B------:R-:W-:Y:S02]  /*48b0*/  FSEL R164, R65, -INF , P1 ;  /* 0xff80000041a47808 */ /* 0x000fe40000800000 */
        /* <DEDUP_REMOVED lines=26> */
[----:B------:R-:W-:Y:S02]  /*4a60*/  FSEL R165, R52, -INF , P1 ;  /* 0xff80000034a57808 */ /* 0x000fe40000800000 */
[----:B------:R-:W-:Y:S01]  /*4a70*/  FMNMX.FTZ R2, R176, R2, !PT ;  /* 0x00000002b0027209 */ /* 0x000fe20007810000 */
[----:B------:R-:W1:Y:S01]  /*4a80*/  SHFL.BFLY PT, R6, R68, 0x2, 0x1f ;  /* 0x0c401f0044067f89 */ /* 0x000e6200000e0000 */
        /* <DEDUP_REMOVED lines=11> */
[----:B------:R-:W-:Y:S01]  /*4b40*/  FSEL R170, R56, -INF , P1 ;  /* 0xff80000038aa7808 */ /* 0x000fe20000800000 */
[----:B------:R-:W2:Y:S01]  /*4b50*/  SHFL.BFLY PT, R8, R2, 0x2, 0x1f ;  /* 0x0c401f0002087f89 */ /* 0x000ea200000e0000 */
[----:B------:R-:W-:Y:S02]  /*4b60*/  FMNMX.FTZ R5, R166, R5, !PT ;  /* 0x00000005a6057209 */ /* 0x000fe40007810000 */
[----:B-1----:R-:W-:Y:S01]  /*4b70*/  FMNMX.FTZ R68, R68, R6, !PT ;  /* 0x0000000644447209 */ /* 0x002fe20007810000 */
[----:B------:R-:W-:Y:S01]  /*4b80*/  FFMA.FTZ R6, R10, c[0x0][0x2d0], -R7 ;  /* 0x0000b4000a067a23 */ /* 0x000fe20000010807 */
[----:B------:R-:W-:-:S02]  /*4b90*/  FMNMX.FTZ R5, R167, R5, !PT ;  /* 0x00000005a7057209 */ /* 0x000fc40007810000 */
[----:B------:R-:W-:Y:S01]  /*4ba0*/  FSEL R210, R39, -INF , P4 ;  /* 0xff80000027d27808 */ /* 0x000fe20002000000 */
[----:B------:R-:W1:Y:S01]  /*4bb0*/  SHFL.BFLY PT, R9, R68, 0x1, 0x1f ;  /* 0x0c201f0044097f89 */ /* 0x000e6200000e0000 */
[----:B------:R-:W-:Y:S01]  /*4bc0*/  FMNMX.FTZ R5, R169, R5, !PT ;  /* 0x00000005a9057209 */ /* 0x000fe20007810000 */
[----:B------:R3:W-:Y:S01]  /*4bd0*/  MUFU.EX2 R243, R6 ;  /* 0x0000000600f37308 */ /* 0x0007e20000000800 */
[----:B------:R-:W-:Y:S02]  /*4be0*/  FSEL R207, R38, -INF , P3 ;  /* 0xff80000026cf7808 */ /* 0x000fe40001800000 */
[----:B------:R-:W-:Y:S01]  /*4bf0*/  FMNMX.FTZ R5, R250, R5, !PT ;  /* 0x00000005fa057209 */ /* 0x000fe20007810000 */
[----:B------:R-:W-:Y:S03]  /*4c00*/  LDSM.16.MT88.4 R36, [R226+0x100] ;  /* 0x00010000e224783b */ /* 0x000fe60000004200 */
[----:B------:R-:W-:-:S02]  /*4c10*/  FMNMX.FTZ R5, R249, R5, !PT ;  /* 0x00000005f9057209 */ /* 0x000fc40007810000 */
[----:B--2---:R-:W-:Y:S01]  /*4c20*/  FMNMX.FTZ R2, R2, R8, !PT ;  /* 0x0000000802027209 */ /* 0x004fe20007810000 */
[----:B---3--:R-:W-:-:S04]  /*4c30*/  FFMA.FTZ R6, R11, c[0x0][0x2d0], -R7 ;  /* 0x0000b4000b067a23 */ /* 0x008fc80000010807 */
[----:B------:R-:W2:Y:S01]  /*4c40*/  SHFL.BFLY PT, R11, R2, 0x1, 0x1f ;  /* 0x0c201f00020b7f89 */ /* 0x000ea200000e0000 */
[----:B------:R3:W4:Y:S01]  /*4c50*/  MUFU.EX2 R242, R6 ;  /* 0x0000000600f27308 */ /* 0x0007220000000800 */
[----:B-1----:R-:W-:-:S04]  /*4c60*/  FMNMX.FTZ R68, R68, R9, !PT ;  /* 0x0000000944447209 */ /* 0x002fc80007810000 */
[C---:B------:R-:W-:Y:S01]  /*4c70*/  FSETP.NEU.FTZ.AND P1, PT, R68.reuse, -INF , PT ;  /* 0xff8000004400780b */ /* 0x040fe20003f3d000 */
[----:B------:R-:W-:Y:S01]  /*4c80*/  FMUL.FTZ R9, R68, c[0x0][0x2d0] ;  /* 0x0000b40044097a20 */ /* 0x000fe20000410000 */
[----:B---3--:R-:W-:Y:S01]  /*4c90*/  FMNMX.FTZ R6, R245, R5, !PT ;  /* 0x00000005f5067209 */ /* 0x008fe20007810000 */
[--C-:B------:R-:W-:Y:S01]  /*4ca0*/  FFMA.FTZ R5, R12, c[0x0][0x2d0], -R7.reuse ;  /* 0x0000b4000c057a23 */ /* 0x100fe20000010807 */
[----:B----4-:R-:W-:Y:S02]  /*4cb0*/  F2FP.BF16.PACK_AB R12, R242, R243 ;  /* 0x000000f3f20c723e */ /* 0x010fe400000010ff */
[----:B------:R-:W-:Y:S01]  /*4cc0*/  FMNMX.FTZ R6, R170, R6, !PT ;  /* 0x00000006aa067209 */ /* 0x000fe20007810000 */
[----:B------:R1:W-:Y:S01]  /*4cd0*/  MUFU.EX2 R201, R5 ;  /* 0x0000000500c97308 */ /* 0x0003e20000000800 */
[----:B--2---:R-:W-:Y:S02]  /*4ce0*/  FMNMX.FTZ R2, R2, R11, !PT ;  /* 0x0000000b02027209 */ /* 0x004fe40007810000 */
[----:B-1----:R-:W-:Y:S01]  /*4cf0*/  FMNMX.FTZ R5, R219, R6, !PT ;  /* 0x00000006db057209 */ /* 0x002fe20007810000 */
[----:B------:R-:W-:-:S03]  /*4d00*/  FFMA.FTZ R6, R13, c[0x0][0x2d0], -R7 ;  /* 0x0000b4000d067a23 */ /* 0x000fc60000010807 */
[----:B------:R-:W-:Y:S01]  /*4d10*/  FMNMX.FTZ R5, R215, R5, !PT ;  /* 0x00000005d7057209 */ /* 0x000fe20007810000 */
[----:B------:R1:W2:Y:S03]  /*4d20*/  MUFU.EX2 R190, R6 ;  /* 0x0000000600be7308 */ /* 0x0002a60000000800 */
[----:B------:R-:W-:Y:S01]  /*4d30*/  FMNMX.FTZ R8, R210, R5, !PT ;  /* 0x00000005d2087209 */ /* 0x000fe20007810000 */
[----:B------:R-:W-:-:S03]  /*4d40*/  FFMA.FTZ R5, R14, c[0x0][0x2d0], -R7 ;  /* 0x0000b4000e057a23 */ /* 0x000fc60000010807 */
[----:B------:R-:W-:Y:S01]  /*4d50*/  FMNMX.FTZ R8, R207, R8, !PT ;  /* 0x00000008cf087209 */ /* 0x000fe20007810000 */
[----:B------:R3:W-:Y:S04]  /*4d60*/  MUFU.EX2 R200, R5 ;  /* 0x0000000500c87308 */ /* 0x0007e80000000800 */
[----:B------:R-:W4:Y:S01]  /*4d70*/  SHFL.BFLY PT, R10, R8, 0x2, 0x1f ;  /* 0x0c401f00080a7f89 */ /* 0x000f2200000e0000 */
[----:B-1----:R-:W-:Y:S02]  /*4d80*/  FSEL R6, R9, RZ, P1 ;  /* 0x000000ff09067208 */ /* 0x002fe40000800000 */
[----:B------:R-:W-:Y:S02]  /*4d90*/  FSETP.NEU.FTZ.AND P1, PT, R2, -INF , PT ;  /* 0xff8000000200780b */ /* 0x000fe40003f3d000 */
[----:B--2---:R-:W-:Y:S01]  /*4da0*/  F2FP.BF16.PACK_AB R14, R190, R201 ;  /* 0x000000c9be0e723e */ /* 0x004fe200000010ff */
[----:B------:R-:W-:-:S02]  /*4db0*/  FFMA.FTZ R9, R19, c[0x0][0x2d0], -R6 ;  /* 0x0000b40013097a23 */ /* 0x000fc40000010806 */
[--C-:B---3--:R-:W-:Y:S02]  /*4dc0*/  FFMA.FTZ R5, R15, c[0x0][0x2d0], -R6.reuse ;  /* 0x0000b4000f057a23 */ /* 0x108fe40000010806 */
[----:B------:R1:W-:Y:S08]  /*4dd0*/  MUFU.EX2 R185, R9 ;  /* 0x0000000900b97308 */ /* 0x0003f00000000800 */
[----:B------:R2:W-:Y:S01]  /*4de0*/  MUFU.EX2 R202, R5 ;  /* 0x0000000500ca7308 */ /* 0x0005e20000000800 */
[----:B----4-:R-:W-:Y:S01]  /*4df0*/  FMNMX.FTZ R8, R8, R10, !PT ;  /* 0x0000000a08087209 */ /* 0x010fe20007810000 */
[----:B-1----:R-:W-:-:S06]  /*4e00*/  FFMA.FTZ R9, R20, c[0x0][0x2d0], -R6 ;  /* 0x0000b40014097a23 */ /* 0x002fcc0000010806 */
[----:B------:R-:W1:Y:S01]  /*4e10*/  MUFU.EX2 R189, R9 ;  /* 0x0000000900bd7308 */ /* 0x000e620000000800 */
[----:B--2---:R-:W-:Y:S02]  /*4e20*/  FFMA.FTZ R5, R18, c[0x0][0x2d0], -R6 ;  /* 0x0000b40012057a23 */ /* 0x004fe40000010806 */
[----:B------:R-:W-:Y:S05]  /*4e30*/  LDSM.16.MT88.4 R16, [R224+0x100] ;  /* 0x00010000e010783b */ /* 0x000fea0000004200 */
[----:B------:R2:W3:Y:S01]  /*4e40*/  MUFU.EX2 R145, R5 ;  /* 0x0000000500917308 */ /* 0x0004e20000000800 */
[----:B-1----:R-:W-:Y:S01]  /*4e50*/  F2FP.BF16.PACK_AB R10, R189, R185 ;  /* 0x000000b9bd0a723e */ /* 0x002fe200000010ff */
[----:B--2---:R-:W-:-:S05]  /*4e60*/  FMUL.FTZ R5, R2, c[0x0][0x2d0] ;  /* 0x0000b40002057a20 */ /* 0x004fca0000410000 */
[----:B------:R-:W-:-:S05]  /*4e70*/  FSEL R5, R5, RZ, P1 ;  /* 0x000000ff05057208 */ /* 0x000fca0000800000 */
[--C-:B------:R-:W-:Y:S02]  /*4e80*/  FFMA.FTZ R9, R21, c[0x0][0x2d0], -R5.reuse ;  /* 0x0000b40015097a23 */ /* 0x100fe40000010805 */
[--C-:B------:R-:W-:Y:S02]  /*4e90*/  FFMA.FTZ R0, R22, c[0x0][0x2d0], -R5.reuse ;  /* 0x0000b40016007a23 */ /* 0x100fe40000010805 */
[----:B------:R1:W-:Y:S08]  /*4ea0*/  MUFU.EX2 R191, R9 ;  /* 0x0000000900bf7308 */ /* 0x0003f00000000800 */
[----:B------:R2:W4:Y:S01]  /*4eb0*/  MUFU.EX2 R244, R0 ;  /* 0x0000000000f47308 */ /* 0x0005220000000800 */
[----:B-1----:R-:W1:Y:S01]  /*4ec0*/  SHFL.BFLY PT, R9, R8, 0x1, 0x1f ;  /* 0x0c201f0008097f89 */ /* 0x002e6200000e0000 */
[----:B--2---:R-:W-:-:S03]  /*4ed0*/  FFMA.FTZ R0, R23, c[0x0][0x2d0], -R5 ;  /* 0x0000b40017007a23 */ /* 0x004fc60000010805 */
[----:B------:R-:W2:Y:S03]  /*4ee0*/  LDSM.16.MT88.4 R20, [R224+0x900] ;  /* 0x00090000e014783b */ /* 0x000ea60000004200 */
[----:B------:R5:W-:Y:S01]  /*4ef0*/  MUFU.EX2 R248, R0 ;  /* 0x0000000000f87308 */ /* 0x000be20000000800 */
[----:B-1----:R-:W-:Y:S02]  /*4f00*/  FMNMX.FTZ R69, R8, R9, !PT ;  /* 0x0000000908457209 */ /* 0x002fe40007810000 */
[----:B---3--:R-:W-:Y:S01]  /*4f10*/  F2FP.BF16.PACK_AB R8, R145, R202 ;  /* 0x000000ca9108723e */ /* 0x008fe200000010ff */
[----:B-----5:R-:W-:Y:S01]  /*4f20*/  FFMA.FTZ R0, R28, c[0x0][0x2d0], -R5 ;  /* 0x0000b4001c007a23 */ /* 0x020fe20000010805 */
[C---:B------:R-:W-:Y:S01]  /*4f30*/  FSETP.NEU.FTZ.AND P1, PT, R69.reuse, -INF , PT ;  /* 0xff8000004500780b */ /* 0x040fe20003f3d000 */
[----:B------:R-:W-:Y:S01]  /*4f40*/  FMUL.FTZ R3, R69, c[0x0][0x2d0] ;  /* 0x0000b40045037a20 */ /* 0x000fe20000410000 */
[----:B----4-:R-:W-:Y:S01]  /*4f50*/  F2FP.BF16.PACK_AB R9, R244, R191 ;  /* 0x000000bff409723e */ /* 0x010fe200000010ff */
[----:B------:R1:W3:Y:S02]  /*4f60*/  MUFU.EX2 R194, R0 ;  /* 0x0000000000c27308 */ /* 0x0002e40000000800 */
[----:B-1----:R-:W-:Y:S01]  /*4f70*/  FFMA.FTZ R0, R29, c[0x0][0x2d0], -R7 ;  /* 0x0000b4001d007a23 */ /* 0x002fe20000010807 */
[----:B---3--:R-:W-:-:S05]  /*4f80*/  F2FP.BF16.PACK_AB R11, R194, R248 ;  /* 0x000000f8c20b723e */ /* 0x008fca00000010ff */
[----:B------:R1:W-:Y:S02]  /*4f90*/  MUFU.EX2 R147, R0 ;  /* 0x0000000000937308 */ /* 0x0003e40000000800 */
[C---:B------:R-:W-:Y:S08]  /*4fa0*/  HMMA.16816.F32.BF16 R80, R8.reuse, R16, RZ ;  /* 0x000000100850723c */ /* 0x040ff000000418ff */
[----:B------:R-:W-:Y:S01]  /*4fb0*/  HMMA.16816.F32.BF16 R60, R8, R18, RZ ;  /* 0x00000012083c723c */ /* 0x000fe200000418ff */
[----:B-1----:R-:W-:-:S04]  /*4fc0*/  FFMA.FTZ R0, R30, c[0x0][0x2d0], -R7 ;  /* 0x0000b4001e007a23 */ /* 0x002fc80000010807 */
[----:B------:R1:W-:Y:S03]  /*4fd0*/  MUFU.EX2 R193, R0 ;  /* 0x0000000000c17308 */ /* 0x0003e60000000800 */
[C---:B------:R-:W-:Y:S08]  /*4fe0*/  HMMA.16816.F32.BF16 R76, R8.reuse, R24, RZ ;  /* 0x00000018084c723c */ /* 0x040ff000000418ff */
[----:B------:R-:W-:Y:S01]  /*4ff0*/  HMMA.16816.F32.BF16 R56, R8, R26, RZ ;  /* 0x0000001a0838723c */ /* 0x000fe200000418ff */
[----:B-1----:R-:W-:Y:S01]  /*5000*/  FSEL R0, R3, RZ, P1 ;  /* 0x000000ff03007208 */ /* 0x002fe20000800000 */
[----:B------:R-:W-:-:S06]  /*5010*/  FFMA.FTZ R3, R31, c[0x0][0x2d0], -R7 ;  /* 0x0000b4001f037a23 */ /* 0x000fcc0000010807 */
[C---:B------:R-:W-:Y:S01]  /*5020*/  HMMA.16816.F32.BF16 R72, R8.reuse, R32, RZ ;  /* 0x000000200848723c */ /* 0x040fe200000418ff */
[----:B------:R-:W1:Y:S01]  /*5030*/  LDSM.16.MT88.4 R28, [R226+0x900] ;  /* 0x00090000e21c783b */ /* 0x000e620000004200 */
[----:B------:R3:W-:Y:S06]  /*5040*/  MUFU.EX2 R156, R3 ;  /* 0x00000003009c7308 */ /* 0x0007ec0000000800 */
[C---:B------:R-:W-:Y:S08]  /*5050*/  HMMA.16816.F32.BF16 R64, R8.reuse, R36, RZ ;  /* 0x000000240840723c */ /* 0x040ff000000418ff */
[----:B------:R-:W-:Y:S01]  /*5060*/  HMMA.16816.F32.BF16 R52, R8, R34, RZ ;  /* 0x000000220834723c */ /* 0x000fe200000418ff */
[----:B---3--:R-:W-:-:S04]  /*5070*/  FFMA.FTZ R3, R40, c[0x0][0x2d0], -R0 ;  /* 0x0000b40028037a23 */ /* 0x008fc80000010800 */
[----:B------:R3:W-:Y:S03]  /*5080*/  MUFU.EX2 R175, R3 ;  /* 0x0000000300af7308 */ /* 0x0007e60000000800 */
[----:B------:R-:W-:Y:S01]  /*5090*/  HMMA.16816.F32.BF16 R48, R8, R38, RZ ;  /* 0x000000260830723c */ /* 0x000fe200000418ff */
        /* <DEDUP_REMOVED lines=10> */
[C---:B------:R-:W-:Y:S08]  /*5140*/  HMMA.16816.F32.BF16 R84, R12.reuse, R16, RZ ;  /* 0x000000100c54723c */ /* 0x040ff000000418ff */
[----:B------:R-:W-:Y:S01]  /*5150*/  HMMA.16816.F32.BF16 R88, R12, R18, RZ ;  /* 0x000000120c58723c */ /* 0x000fe200000418ff */
[----:B------:R-:W4:Y:S01]  /*5160*/  LDSM.16.MT88.4 R16, [R227+0x900] ;  /* 0x00090000e310783b */ /* 0x000f220000004200 */
[----:B---3--:R-:W-:-:S04]  /*5170*/  FFMA.FTZ R3, R45, c[0x0][0x2d0], -R6 ;  /* 0x0000b4002d037a23 */ /* 0x008fc80000010806 */
[----:B------:R3:W5:Y:S02]  /*5180*/  MUFU.EX2 R146, R3 ;  /* 0x0000000300927308 */ /* 0x0007640000000800 */
[C---:B------:R-:W-:Y:S08]  /*5190*/  HMMA.16816.F32.BF16 R40, R12.reuse, R32, RZ ;  /* 0x000000200c28723c */ /* 0x040ff000000418ff */
[----:B------:R-:W-:Y:S01]  /*51a0*/  HMMA.16816.F32.BF16 R100, R12, R34, RZ ;  /* 0x000000220c64723c */ /* 0x000fe200000418ff */
[----:B---3--:R-:W-:Y:S01]  /*51b0*/  FFMA.FTZ R3, R46, c[0x0][0x2d0], -R6 ;  /* 0x0000b4002e037a23 */ /* 0x008fe20000010806 */
[----:B-----5:R-:W-:-:S06]  /*51c0*/  F2FP.BF16.PACK_AB R8, R146, R199 ;  /* 0x000000c79208723e */ /* 0x020fcc00000010ff */
[----:B------:R-:W-:Y:S01]  /*51d0*/  HMMA.16816.F32.BF16 R32, R12, R36, RZ ;  /* 0x000000240c20723c */ /* 0x000fe200000418ff */
[----:B------:R3:W-:Y:S02]  /*51e0*/  MUFU.EX2 R198, R3 ;  /* 0x0000000300c67308 */ /* 0x0007e40000000800 */
[----:B---3--:R-:W-:-:S05]  /*51f0*/  FFMA.FTZ R3, R47, c[0x0][0x2d0], -R6 ;  /* 0x0000b4002f037a23 */ /* 0x008fca0000010806 */
[----:B------:R-:W-:Y:S01]  /*5200*/  HMMA.16816.F32.BF16 R44, R12, R24, RZ ;  /* 0x000000180c2c723c */ /* 0x000fe200000418ff */
[----:B------:R3:W5:Y:S02]  /*5210*/  MUFU.EX2 R192, R3 ;  /* 0x0000000300c07308 */ /* 0x0007640000000800 */
[----:B---3--:R-:W-:Y:S01]  /*5220*/  FFMA.FTZ R3, R71, c[0x0][0x2d0], -R5 ;  /* 0x0000b40047037a23 */ /* 0x008fe20000010805 */
[----:B-----5:R-:W-:Y:S01]  /*5230*/  F2FP.BF16.PACK_AB R10, R192, R198 ;  /* 0x000000c6c00a723e */ /* 0x020fe200000010ff */
[----:B------:R-:W-:-:S04]  /*5240*/  IMAD.MOV.U32 R71, RZ, RZ, R197 ;  /* 0x000000ffff477224 */ /* 0x000fc800078e00c5 */
[----:B------:R3:W-:Y:S02]  /*5250*/  MUFU.EX2 R247, R3 ;  /* 0x0000000300f77308 */ /* 0x0007e40000000800 */
[--C-:B---3--:R-:W-:Y:S02]  /*5260*/  FFMA.FTZ R3, R92, c[0x0][0x2d0], -R5.reuse ;  /* 0x0000b4005c037a23 */ /* 0x108fe40000010805 */
[----:B------:R-:W-:Y:S01]  /*5270*/  HMMA.16816.F32.BF16 R92, R12, R26, RZ ;  /* 0x0000001a0c5c723c */ /* 0x000fe200000418ff */
[----:B------:R-:W3:Y:S03]  /*5280*/  LDSM.16.MT88.4 R24, [R225+0x900] ;  /* 0x00090000e118783b */ /* 0x000ee60000004200 */
[----:B------:R5:W1:Y:S02]  /*5290*/  MUFU.EX2 R246, R3 ;  /* 0x0000000300f67308 */ /* 0x000a640000000800 */
[----:B-----5:R-:W-:Y:S01]  /*52a0*/  FFMA.FTZ R3, R96, c[0x0][0x2d0], -R5 ;  /* 0x0000b40060037a23 */ /* 0x020fe20000010805 */
[----:B-1----:R-:W-:-:S05]  /*52b0*/  F2FP.BF16.PACK_AB R9, R246, R247 ;  /* 0x000000f7f609723e */ /* 0x002fca00000010ff */
[----:B------:R1:W-:Y:S02]  /*52c0*/  MUFU.EX2 R252, R3 ;  /* 0x0000000300fc7308 */ /* 0x0003e40000000800 */
[----:B-1----:R-:W-:-:S06]  /*52d0*/  FFMA.FTZ R3, R97, c[0x0][0x2d0], -R5 ;  /* 0x0000b40061037a23 */ /* 0x002fcc0000010805 */
[----:B------:R1:W5:Y:S02]  /*52e0*/  MUFU.EX2 R251, R3 ;  /* 0x0000000300fb7308 */ /* 0x0003640000000800 */
[----:B-1----:R-:W-:Y:S01]  /*52f0*/  FFMA.FTZ R3, R98, c[0x0][0x2d0], -R0 ;  /* 0x0000b40062037a23 */ /* 0x002fe20000010800 */
[----:B-----5:R-:W-:-:S05]  /*5300*/  F2FP.BF16.PACK_AB R11, R251, R252 ;  /* 0x000000fcfb0b723e */ /* 0x020fca00000010ff */
[----:B------:R1:W-:Y:S02]  /*5310*/  MUFU.EX2 R214, R3 ;  /* 0x0000000300d67308 */ /* 0x0003e40000000800 */
[C---:B--2---:R-:W-:Y:S08]  /*5320*/  HMMA.16816.F32.BF16 R120, R8.reuse, R20, R80 ;  /* 0x000000140878723c */ /* 0x044ff00000041850 */
[----:B------:R-:W-:Y:S01]  /*5330*/  HMMA.16816.F32.BF16 R48, R8, R30, R48 ;  /* 0x0000001e0830723c */ /* 0x000fe20000041830 */
[----:B-1----:R-:W-:-:S04]  /*5340*/  FFMA.FTZ R3, R99, c[0x0][0x2d0], -R0 ;  /* 0x0000b40063037a23 */ /* 0x002fc80000010800 */
[----:B------:R1:W2:Y:S03]  /*5350*/  MUFU.EX2 R213, R3 ;  /* 0x0000000300d57308 */ /* 0x0002a60000000800 */
[----:B------:R-:W-:Y:S01]  /*5360*/  HMMA.16816.F32.BF16 R96, R12, R38, RZ ;  /* 0x000000260c60723c */ /* 0x000fe200000418ff */
[----:B------:R-:W-:Y:S01]  /*5370*/  LDSM.16.MT88.4 R12, [R224+0x1100] ;  /* 0x00110000e00c783b */ /* 0x000fe20000004200 */
[----:B-1----:R-:W-:-:S04]  /*5380*/  FFMA.FTZ R3, R104, c[0x0][0x2d0], -R0 ;  /* 0x0000b40068037a23 */ /* 0x002fc80000010800 */
[----:B------:R1:W-:Y:S02]  /*5390*/  MUFU.EX2 R217, R3 ;  /* 0x0000000300d97308 */ /* 0x0003e40000000800 */
[----:B-1----:R-:W-:Y:S02]  /*53a0*/  FFMA.FTZ R3, R105, c[0x0][0x2d0], -R0 ;  /* 0x0000b40069037a23 */ /* 0x002fe40000010800 */
[C---:B----4-:R-:W-:Y:S04]  /*53b0*/  HMMA.16816.F32.BF16 R104, R8.reuse, R16, R76 ;  /* 0x000000100868723c */ /* 0x050fe8000004184c */
[----:B------:R1:W4:Y:S04]  /*53c0*/  MUFU.EX2 R212, R3 ;  /* 0x0000000300d47308 */ /* 0x0003280000000800 */
[C---:B---3--:R-:W-:Y:S08]  /*53d0*/  HMMA.16816.F32.BF16 R76, R8.reuse, R24, R72 ;  /* 0x00000018084c723c */ /* 0x048ff00000041848 */
[----:B------:R-:W-:Y:S01]  /*53e0*/  HMMA.16816.F32.BF16 R72, R8, R28, R64 ;  /* 0x0000001c0848723c */ /* 0x000fe20000041840 */
[----:B-1----:R-:W-:-:S04]  /*53f0*/  FFMA.FTZ R3, R108, c[0x0][0x2d0], -R6 ;  /* 0x0000b4006c037a23 */ /* 0x002fc80000010806 */
[----:B------:R1:W-:Y:S03]  /*5400*/  MUFU.EX2 R206, R3 ;  /* 0x0000000300ce7308 */ /* 0x0003e60000000800 */
[C---:B------:R-:W-:Y:S08]  /*5410*/  HMMA.16816.F32.BF16 R64, R8.reuse, R22, R60 ;  /* 0x000000160840723c */ /* 0x040ff0000004183c */
[----:B------:R-:W-:Y:S01]  /*5420*/  HMMA.16816.F32.BF16 R60, R8, R18, R56 ;  /* 0x00000012083c723c */ /* 0x000fe20000041838 */
[----:B-1----:R-:W-:-:S07]  /*5430*/  FFMA.FTZ R3, R109, c[0x0][0x2d0], -R6 ;  /* 0x0000b4006d037a23 */ /* 0x002fce0000010806 */
[----:B------:R-:W-:Y:S01]  /*5440*/  HMMA.16816.F32.BF16 R56, R8, R26, R52 ;  /* 0x0000001a0838723c */ /* 0x000fe20000041834 */
[----:B------:R1:W3:Y:S06]  /*5450*/  MUFU.EX2 R205, R3 ;  /* 0x0000000300cd7308 */ /* 0x0002ec0000000800 */
[----:B------:R-:W-:Y:S02]  /*5460*/  F2FP.BF16.PACK_AB R8, R147, R200 ;  /* 0x000000c89308723e */ /* 0x000fe400000010ff */
[----:B--2---:R-:W-:Y:S02]  /*5470*/  F2FP.BF16.PACK_AB R9, R213, R214 ;  /* 0x000000d6d509723e */ /* 0x004fe400000010ff */
[----:B------:R-:W-:-:S02]  /*5480*/  F2FP.BF16.PACK_AB R10, R156, R193 ;  /* 0x000000c19c0a723e */ /* 0x000fc400000010ff */
[----:B----4-:R-:W-:Y:S01]  /*5490*/  F2FP.BF16.PACK_AB R11, R212, R217 ;  /* 0x000000d9d40b723e */ /* 0x010fe200000010ff */
[----:B-1----:R-:W-:-:S06]  /*54a0*/  FFMA.FTZ R3, R110, c[0x0][0x2d0], -R6 ;  /* 0x0000b4006e037a23 */ /* 0x002fcc0000010806 */
[C---:B------:R-:W-:Y:S01]  /*54b0*/  HMMA.16816.F32.BF16 R44, R8.reuse, R16, R44 ;  /* 0x00000010082c723c */ /* 0x040fe2000004182c */
[----:B------:R1:W-:Y:S07]  /*54c0*/  MUFU.EX2 R204, R3 ;  /* 0x0000000300cc7308 */ /* 0x0003ee0000000800 */
[C---:B------:R-:W-:Y:S07]  /*54d0*/  HMMA.16816.F32.BF16 R16, R8.reuse, R18, R92 ;  /* 0x000000120810723c */ /* 0x040fee000004185c */
[----:B------:R-:W-:Y:S01]  /*54e0*/  IMAD.MOV.U32 R93, RZ, RZ, R200 ;  /* 0x000000ffff5d7224 */ /* 0x000fe200078e00c8 */
[----:B------:R-:W-:Y:S01]  /*54f0*/  HMMA.16816.F32.BF16 R80, R8, R24, R40 ;  /* 0x000000180850723c */ /* 0x000fe20000041828 */
[----:B------:R-:W-:-:S02]  /*5500*/  IMAD.MOV.U32 R95, RZ, RZ, R199 ;  /* 0x000000ffff5f7224 */ /* 0x000fc400078e00c7 */
[----:B-1----:R-:W-:Y:S02]  /*5510*/  FFMA.FTZ R3, R111, c[0x0][0x2d0], -R6 ;  /* 0x0000b4006f037a23 */ /* 0x002fe40000010806 */
[----:B------:R-:W-:Y:S02]  /*5520*/  IMAD.MOV.U32 R94, RZ, RZ, R195 ;  /* 0x000000ffff5e7224 */ /* 0x000fe400078e00c3 */
[----:B------:R1:W2:Y:S01]  /*5530*/  MUFU.EX2 R203, R3 ;  /* 0x0000000300cb7308 */ /* 0x0002a20000000800 */
[----:B------:R-:W-:Y:S01]  /*5540*/  HMMA.16816.F32.BF16 R40, R8, R26, R100 ;  /* 0x0000001a0828723c */ /* 0x000fe20000041864 */
[----:B------:R-:W-:Y:S01]  /*5550*/  LDSM.16.MT88.4 R24, [R226+0x1100] ;  /* 0x00110000e218783b */ /* 0x000fe20000004200 */
[----:B------:R-:W-:-:S05]  /*5560*/  IMAD.MOV.U32 R92, RZ, RZ, R187 ;  /* 0x000000ffff5c7224 */ /* 0x000fca00078e00bb */
[----:B------:R-:W-:Y:S01]  /*5570*/  IMAD.MOV.U32 R103, RZ, RZ, R198 ;  /* 0x000000ffff677224 */ /* 0x000fe200078e00c6 */
[C---:B------:R-:W-:Y:S01]  /*5580*/  HMMA.16816.F32.BF16 R52, R8.reuse, R20, R84 ;  /* 0x000000140834723c */ /* 0x040fe20000041854 */
[----:B------:R-:W-:Y:S02]  /*5590*/  IMAD.MOV.U32 R102, RZ, RZ, R194 ;  /* 0x000000ffff667224 */ /* 0x000fe400078e00c2 */
[----:B------:R-:W-:Y:S02]  /*55a0*/  IMAD.MOV.U32 R100, RZ, RZ, R192 ;  /* 0x000000ffff647224 */ /* 0x000fe400078e00c0 */
[----:B------:R-:W-:Y:S02]  /*55b0*/  IMAD.MOV.U32 R101, RZ, RZ, R190 ;  /* 0x000000ffff657224 */ /* 0x000fe400078e00be */
[----:B-1----:R-:W-:Y:S01]  /*55c0*/  FFMA.FTZ R3, R112, c[0x0][0x2d0], -R5 ;  /* 0x0000b40070037a23 */ /* 0x002fe20000010805 */
[----:B------:R-:W-:Y:S01]  /*55d0*/  HMMA.16816.F32.BF16 R84, R8, R30, R96 ;  /* 0x0000001e0854723c */ /* 0x000fe20000041860 */
[----:B------:R-:W-:-:S02]  /*55e0*/  IMAD.MOV.U32 R112, RZ, RZ, R202 ;  /* 0x000000ffff707224 */ /* 0x000fc400078e00ca */
[----:B------:R1:W-:Y:S04]  /*55f0*/  MUFU.EX2 R202, R3 ;  /* 0x0000000300ca7308 */ /* 0x0003e80000000800 */
[----:B------:R-:W-:Y:S01]  /*5600*/  IMAD.MOV.U32 R97, RZ, RZ, R193 ;  /* 0x000000ffff617224 */ /* 0x000fe200078e00c1 */
[----:B------:R-:W-:Y:S01]  /*5610*/  HMMA.16816.F32.BF16 R108, R8, R28, R32 ;  /* 0x0000001c086c723c */ /* 0x000fe20000041820 */
[----:B------:R-:W4:Y:S01]  /*5620*/  LDSM.16.MT88.4 R32, [R225+0x1100] ;  /* 0x00110000e120783b */ /* 0x000f220000004200 */
[----:B------:R-:W-:Y:S02]  /*5630*/  IMAD.MOV.U32 R96, RZ, RZ, R191 ;  /* 0x000000ffff607224 */ /* 0x000fe400078e00bf */
[----:B------:R-:W-:Y:S02]  /*5640*/  IMAD.MOV.U32 R98, RZ, RZ, R185 ;  /* 0x000000ffff627224 */ /* 0x000fe400078e00b9 */
[----:B------:R-:W-:-:S02]  /*5650*/  IMAD.MOV.U32 R99, RZ, RZ, R156 ;  /* 0x000000ffff637224 */ /* 0x000fc400078e009c */
[----:B------:R-:W-:Y:S01]  /*5660*/  HMMA.16816.F32.BF16 R36, R8, R22, R88 ;  /* 0x000000160824723c */ /* 0x000fe20000041858 */
[----:B------:R-:W5:Y:S01]  /*5670*/  LDSM.16.MT88.4 R20, [R227+0x1100] ;  /* 0x00110000e314783b */ /* 0x000f620000004200 */
[----:B-1----:R-:W-:Y:S02]  /*5680*/  FFMA.FTZ R3, R113, c[0x0][0x2d0], -R5 ;  /* 0x0000b40071037a23 */ /* 0x002fe40000010805 */
[----:B------:R-:W-:Y:S02]  /*5690*/  IMAD.MOV.U32 R113, RZ, RZ, R201 ;  /* 0x000000ffff717224 */ /* 0x000fe400078e00c9 */
[----:B------:R1:W1:Y:S01]  /*56a0*/  MUFU.EX2 R201, R3 ;  /* 0x0000000300c97308 */ /* 0x0002620000000800 */
[----:B---3--:R-:W-:Y:S02]  /*56b0*/  F2FP.BF16.PACK_AB R8, R205, R206 ;  /* 0x000000cecd08723e */ /* 0x008fe400000010ff */
[----:B--2---:R-:W-:Y:S01]  /*56c0*/  F2FP.BF16.PACK_AB R10, R203, R204 ;  /* 0x000000cccb0a723e */ /* 0x004fe200000010ff */
[----:B-1----:R-:W-:Y:S01]  /*56d0*/  FFMA.FTZ R3, R114, c[0x0][0x2d0], -R5 ;  /* 0x0000b40072037a23 */ /* 0x002fe20000010805 */
[----:B------:R-:W-:Y:S01]  /*56e0*/  F2FP.BF16.PACK_AB R9, R201, R202 ;  /* 0x000000cac909723e */ /* 0x000fe200000010ff */
[----:B------:R-:W-:-:S02]  /*56f0*/  IMAD.MOV.U32 R114, RZ, RZ, R189 ;  /* 0x000000ffff727224 */ /* 0x000fc400078e00bd */
[----:B------:R1:W-:Y:S02]  /*5700*/  MUFU.EX2 R200, R3 ;  /* 0x0000000300c87308 */ /* 0x0003e40000000800 */
[----:B-1----:R-:W-:-:S06]  /*5710*/  FFMA.FTZ R3, R115, c[0x0][0x2d0], -R5 ;  /* 0x0000b40073037a23 */ /* 0x002fcc0000010805 */
[----:B------:R1:W2:Y:S02]  /*5720*/  MUFU.EX2 R199, R3 ;  /* 0x0000000300c77308 */ /* 0x0002a40000000800 */
[----:B-1----:R-:W-:Y:S01]  /*5730*/  FFMA.FTZ R3, R116, c[0x0][0x2d0], -R7 ;  /* 0x0000b40074037a23 */ /* 0x002fe20000010807 */
[----:B--2---:R-:W-:-:S05]  /*5740*/  F2FP.BF16.PACK_AB R11, R199, R200 ;  /* 0x000000c8c70b723e */ /* 0x004fca00000010ff */
[----:B------:R1:W-:Y:S02]  /*5750*/  MUFU.EX2 R198, R3 ;  /* 0x0000000300c67308 */ /* 0x0003e40000000800 */
[C---:B----4-:R-:W-:Y:S08]  /*5760*/  HMMA.16816.F32.BF16 R156, R8.reuse, R32, R76 ;  /* 0x00000020089c723c */ /* 0x050ff0000004184c */
[----:B------:R-:W-:Y:S01]  /*5770*/  HMMA.16816.F32.BF16 R76, R8, R14, R64 ;  /* 0x0000000e084c723c */ /* 0x000fe20000041840 */
[----:B-1----:R-:W-:-:S04]  /*5780*/  FFMA.FTZ R3, R117, c[0x0][0x2d0], -R7 ;  /* 0x0000b40075037a23 */ /* 0x002fc80000010807 */
[----:B------:R1:W2:Y:S03]  /*5790*/  MUFU.EX2 R197, R3 ;  /* 0x0000000300c57308 */ /* 0x0002a60000000800 */
[C---:B------:R-:W-:Y:S08]  /*57a0*/  HMMA.16816.F32.BF16 R88, R8.reuse, R24, R72 ;  /* 0x000000180858723c */ /* 0x040ff00000041848 */
[----:B------:R-:W-:Y:S01]  /*57b0*/  HMMA.16816.F32.BF16 R64, R8, R34, R56 ;  /* 0x000000220840723c */ /* 0x000fe20000041838 */
[----:B-1----:R-:W-:-:S07]  /*57c0*/  FFMA.FTZ R3, R118, c[0x0][0x2d0], -R7 ;  /* 0x0000b40076037a23 */ /* 0x002fce0000010807 */
[C---:B------:R-:W-:Y:S01]  /*57d0*/  HMMA.16816.F32.BF16 R120, R8.reuse, R12, R120 ;  /* 0x0000000c0878723c */ /* 0x040fe20000041878 */
[----:B------:R1:W-:Y:S07]  /*57e0*/  MUFU.EX2 R196, R3 ;  /* 0x0000000300c47308 */ /* 0x0003ee0000000800 */
[C---:B-----5:R-:W-:Y:S08]  /*57f0*/  HMMA.16816.F32.BF16 R104, R8.reuse, R20, R104 ;  /* 0x000000140868723c */ /* 0x060ff00000041868 */
[----:B------:R-:W-:Y:S01]  /*5800*/  HMMA.16816.F32.BF16 R72, R8, R22, R60 ;  /* 0x000000160848723c */ /* 0x000fe2000004183c */
[----:B-1----:R-:W-:-:S02]  /*5810*/  FFMA.FTZ R3, R124, c[0x0][0x2d0], -R7 ;  /* 0x0000b4007c037a23 */ /* 0x002fc40000010807 */
[----:B------:R-:W-:Y:S02]  /*5820*/  IMAD.MOV.U32 R124, RZ, RZ, R113 ;  /* 0x000000ffff7c7224 */ /* 0x000fe400078e0071 */
[----:B------:R1:W3:Y:S03]  /*5830*/  MUFU.EX2 R195, R3 ;  /* 0x0000000300c37308 */ /* 0x0002e60000000800 */
[----:B------:R-:W-:Y:S07]  /*5840*/  HMMA.16816.F32.BF16 R56, R8, R26, R48 ;  /* 0x0000001a0838723c */ /* 0x000fee0000041830 */
[----:B--2---:R-:W-:Y:S01]  /*5850*/  F2FP.BF16.PACK_AB R8, R197, R198 ;  /* 0x000000c6c508723e */ /* 0x004fe200000010ff */
[----:B-1----:R-:W-:Y:S01]  /*5860*/  FFMA.FTZ R3, R125, c[0x0][0x2d0], -R0 ;  /* 0x0000b4007d037a23 */ /* 0x002fe20000010800 */
[----:B---3--:R-:W-:Y:S01]  /*5870*/  F2FP.BF16.PACK_AB R10, R195, R196 ;  /* 0x000000c4c30a723e */ /* 0x008fe200000010ff */
[----:B------:R-:W-:-:S02]  /*5880*/  IMAD.MOV.U32 R125, RZ, RZ, R112 ;  /* 0x000000ffff7d7224 */ /* 0x000fc400078e0070 */
[----:B------:R1:W-:Y:S02]  /*5890*/  MUFU.EX2 R194, R3 ;  /* 0x0000000300c27308 */ /* 0x0003e40000000800 */
[----:B-1----:R-:W-:Y:S02]  /*58a0*/  FFMA.FTZ R3, R126, c[0x0][0x2d0], -R0 ;  /* 0x0000b4007e037a23 */ /* 0x002fe40000010800 */
[----:B------:R-:W-:-:S04]  /*58b0*/  IMAD.MOV.U32 R126, RZ, RZ, R145 ;  /* 0x000000ffff7e7224 */ /* 0x000fc800078e0091 */
[----:B------:R1:W2:Y:S02]  /*58c0*/  MUFU.EX2 R193, R3 ;  /* 0x0000000300c17308 */ /* 0x0002a40000000800 */
[----:B-1----:R-:W-:Y:S01]  /*58d0*/  FFMA.FTZ R3, R127, c[0x0][0x2d0], -R0 ;  /* 0x0000b4007f037a23 */ /* 0x002fe20000010800 */
[----:B--2---:R-:W-:Y:S01]  /*58e0*/  F2FP.BF16.PACK_AB R9, R193, R194 ;  /* 0x000000c2c109723e */ /* 0x004fe200000010ff */
[----:B------:R-:W-:-:S04]  /*58f0*/  IMAD.MOV.U32 R127, RZ, RZ, R146 ;  /* 0x000000ffff7f7224 */ /* 0x000fc800078e0092 */
        /* <DEDUP_REMOVED lines=8> */
[----:B------:R-:W-:Y:S01]  /*5980*/  LDSM.16.MT88.4 R12, [R227+0x1900] ;  /* 0x00190000e30c783b */ /* 0x000fe20000004200 */
[----:B-1----:R-:W-:-:S04]  /*5990*/  FFMA.FTZ R3, R130, c[0x0][0x2d0], -R7 ;  /* 0x0000b40082037a23 */ /* 0x002fc80000010807 */
[----:B------:R1:W-:Y:S02]  /*59a0*/  MUFU.EX2 R189, R3 ;  /* 0x0000000300bd7308 */ /* 0x0003e40000000800 */
[C---:B------:R-:W-:Y:S08]  /*59b0*/  HMMA.16816.F32.BF16 R60, R8.reuse, R24, R108 ;  /* 0x00000018083c723c */ /* 0x040ff0000004186c */
[----:B------:R-:W-:Y:S01]  /*59c0*/  HMMA.16816.F32.BF16 R44, R8, R20, R44 ;  /* 0x00000014082c723c */ /* 0x000fe2000004182c */
[----:B-1----:R-:W-:-:S07]  /*59d0*/  FFMA.FTZ R3, R131, c[0x0][0x2d0], -R6 ;  /* 0x0000b40083037a23 */ /* 0x002fce0000010806 */
[C---:B------:R-:W-:Y:S01]  /*59e0*/  HMMA.16816.F32.BF16 R36, R8.reuse, R22, R16 ;  /* 0x000000160824723c */ /* 0x040fe20000041810 */
[----:B------:R-:W1:Y:S01]  /*59f0*/  LDSM.16.MT88.4 R16, [R224+0x1900] ;  /* 0x00190000e010783b */ /* 0x000e620000004200 */
[----:B------:R2:W-:Y:S03]  /*5a00*/  MUFU.EX2 R188, R3 ;  /* 0x0000000300bc7308 */ /* 0x0005e60000000800 */
[----:B------:R-:W3:Y:S03]  /*5a10*/  LDSM.16.MT88.4 R20, [R225+0x1900] ;  /* 0x00190000e114783b */ /* 0x000ee60000004200 */
[C---:B------:R-:W-:Y:S08]  /*5a20*/  HMMA.16816.F32.BF16 R28, R8.reuse, R32, R80 ;  /* 0x00000020081c723c */ /* 0x040ff00000041850 */
[----:B------:R-:W-:Y:S01]  /*5a30*/  HMMA.16816.F32.BF16 R40, R8, R34, R40 ;  /* 0x000000220828723c */ /* 0x000fe20000041828 */
[----:B--2---:R-:W-:-:S02]  /*5a40*/  FFMA.FTZ R3, R132, c[0x0][0x2d0], -R6 ;  /* 0x0000b40084037a23 */ /* 0x004fc40000010806 */
[----:B------:R-:W-:Y:S02]  /*5a50*/  IMAD.MOV.U32 R132, RZ, RZ, R102 ;  /* 0x000000ffff847224 */ /* 0x000fe400078e0066 */
[----:B------:R2:W4:Y:S03]  /*5a60*/  MUFU.EX2 R187, R3 ;  /* 0x0000000300bb7308 */ /* 0x0005260000000800 */
[----:B------:R-:W-:Y:S01]  /*5a70*/  HMMA.16816.F32.BF16 R84, R8, R26, R84 ;  /* 0x0000001a0854723c */ /* 0x000fe20000041854 */
[----:B------:R-:W5:Y:S01]  /*5a80*/  LDSM.16.MT88.4 R24, [R226+0x1900] ;  /* 0x00190000e218783b */ /* 0x000f620000004200 */
[----:B--2---:R-:W-:-:S05]  /*5a90*/  FFMA.FTZ R3, R133, c[0x0][0x2d0], -R6 ;  /* 0x0000b40085037a23 */ /* 0x004fca0000010806 */
[----:B----4-:R-:W-:Y:S01]  /*5aa0*/  F2FP.BF16.PACK_AB R8, R187, R188 ;  /* 0x000000bcbb08723e */ /* 0x010fe200000010ff */
[----:B------:R-:W-:Y:S01]  /*5ab0*/  IMAD.MOV.U32 R133, RZ, RZ, R92 ;  /* 0x000000ffff857224 */ /* 0x000fe200078e005c */
[----:B------:R2:W-:Y:S01]  /*5ac0*/  MUFU.EX2 R186, R3 ;  /* 0x0000000300ba7308 */ /* 0x0005e20000000800 */
[----:B------:R-:W-:Y:S02]  /*5ad0*/  IMAD.MOV.U32 R92, RZ, RZ, R95 ;  /* 0x000000ffff5c7224 */ /* 0x000fe400078e005f */
[----:B--2---:R-:W-:-:S05]  /*5ae0*/  FFMA.FTZ R3, R134, c[0x0][0x2d0], -R6 ;  /* 0x0000b40086037a23 */ /* 0x004fca0000010806 */
[----:B------:R2:W4:Y:S02]  /*5af0*/  MUFU.EX2 R185, R3 ;  /* 0x0000000300b97308 */ /* 0x0005240000000800 */
[----:B--2---:R-:W-:Y:S01]  /*5b00*/  FFMA.FTZ R3, R135, c[0x0][0x2d0], -R5 ;  /* 0x0000b40087037a23 */ /* 0x004fe20000010805 */
[----:B----4-:R-:W-:-:S05]  /*5b10*/  F2FP.BF16.PACK_AB R10, R185, R186 ;  /* 0x000000bab90a723e */ /* 0x010fca00000010ff */
[----:B------:R2:W-:Y:S02]  /*5b20*/  MUFU.EX2 R184, R3 ;  /* 0x0000000300b87308 */ /* 0x0005e40000000800 */
[----:B--2---:R-:W-:-:S06]  /*5b30*/  FFMA.FTZ R3, R137, c[0x0][0x2d0], -R5 ;  /* 0x0000b40089037a23 */ /* 0x004fcc0000010805 */
[----:B------:R2:W4:Y:S02]  /*5b40*/  MUFU.EX2 R118, R3 ;  /* 0x0000000300767308 */ /* 0x0005240000000800 */
[----:B--2---:R-:W-:Y:S01]  /*5b50*/  FFMA.FTZ R3, R136, c[0x0][0x2d0], -R5 ;  /* 0x0000b40088037a23 */ /* 0x004fe20000010805 */
[----:B----4-:R-:W-:Y:S01]  /*5b60*/  F2FP.BF16.PACK_AB R9, R118, R184 ;  /* 0x000000b87609723e */ /* 0x010fe200000010ff */
[----:B------:R-:W-:-:S04]  /*5b70*/  IMAD.MOV.U32 R136, RZ, RZ, R124 ;  /* 0x000000ffff887224 */ /* 0x000fc800078e007c */
[----:B------:R2:W-:Y:S01]  /*5b80*/  MUFU.EX2 R116, R3 ;  /* 0x0000000300747308 */ /* 0x0005e20000000800 */
[----:B------:R-:W-:Y:S02]  /*5b90*/  IMAD.MOV.U32 R124, RZ, RZ, R101 ;  /* 0x000000ffff7c7224 */ /* 0x000fe400078e0065 */
[----:B--2---:R-:W-:Y:S02]  /*5ba0*/  FFMA.FTZ R3, R138, c[0x0][0x2d0], -R5 ;  /* 0x0000b4008a037a23 */ /* 0x004fe40000010805 */
[----:B------:R-:W-:-:S03]  /*5bb0*/  IMAD.MOV.U32 R138, RZ, RZ, R97 ;  /* 0x000000ffff8a7224 */ /* 0x000fc600078e0061 */
[----:B------:R2:W4:Y:S01]  /*5bc0*/  MUFU.EX2 R117, R3 ;  /* 0x0000000300757308 */ /* 0x0005220000000800 */
[----:B------:R-:W-:Y:S02]  /*5bd0*/  IMAD.MOV.U32 R97, RZ, RZ, R114 ;  /* 0x000000ffff617224 */ /* 0x000fe400078e0072 */
[----:B--2---:R-:W-:Y:S01]  /*5be0*/  FFMA.FTZ R3, R140, c[0x0][0x2d0], -R7 ;  /* 0x0000b4008c037a23 */ /* 0x004fe20000010807 */
[----:B----4-:R-:W-:-:S04]  /*5bf0*/  F2FP.BF16.PACK_AB R11, R117, R116 ;  /* 0x00000074750b723e */ /* 0x010fc800000010ff */
[----:B------:R2:W-:Y:S03]  /*5c00*/  MUFU.EX2 R115, R3 ;  /* 0x0000000300737308 */ /* 0x0005e60000000800 */
[C---:B-1----:R-:W-:Y:S08]  /*5c10*/  HMMA.16816.F32.BF16 R128, R8.reuse, R18, R76 ;  /* 0x000000120880723c */ /* 0x042ff0000004184c */
[----:B------:R-:W-:Y:S01]  /*5c20*/  HMMA.16816.F32.BF16 R120, R8, R16, R120 ;  /* 0x000000100878723c */ /* 0x000fe20000041878 */
[----:B--2---:R-:W-:-:S02]  /*5c30*/  FFMA.FTZ R3, R139, c[0x0][0x2d0], -R7 ;  /* 0x0000b4008b037a23 */ /* 0x004fc40000010807 */
[----:B------:R-:W-:Y:S02]  /*5c40*/  IMAD.MOV.U32 R139, RZ, RZ, R96 ;  /* 0x000000ffff8b7224 */ /* 0x000fe400078e0060 */
[----:B------:R1:W2:Y:S01]  /*5c50*/  MUFU.EX2 R114, R3 ;  /* 0x0000000300727308 */ /* 0x0002a20000000800 */
[----:B------:R-:W-:Y:S02]  /*5c60*/  IMAD.MOV.U32 R96, RZ, RZ, R103 ;  /* 0x000000ffff607224 */ /* 0x000fe400078e0067 */
[----:B---3--:R-:W-:Y:S01]  /*5c70*/  HMMA.16816.F32.BF16 R156, R8, R20, R156 ;  /* 0x00000014089c723c */ /* 0x008fe2000004189c */
[----:B------:R-:W-:Y:S02]  /*5c80*/  IMAD.MOV.U32 R103, RZ, RZ, R147 ;  /* 0x000000ffff677224 */ /* 0x000fe400078e0093 */
[----:B------:R-:W-:-:S05]  /*5c90*/  IMAD.MOV.U32 R137, RZ, RZ, R96 ;  /* 0x000000ffff897224 */ /* 0x000fca00078e0060 */
[----:B------:R-:W-:Y:S01]  /*5ca0*/  HMMA.16816.F32.BF16 R80, R8, R22, R64 ;  /* 0x000000160850723c */ /* 0x000fe20000041840 */
[----:B-1----:R-:W-:-:S07]  /*5cb0*/  FFMA.FTZ R3, R141, c[0x0][0x2d0], -R7 ;  /* 0x0000b4008d037a23 */ /* 0x002fce0000010807 */
[----:B-----5:R-:W-:Y:S01]  /*5cc0*/  HMMA.16816.F32.BF16 R76, R8, R24, R88 ;  /* 0x00000018084c723c */ /* 0x020fe20000041858 */
[----:B------:R1:W-:Y:S02]  /*5cd0*/  MUFU.EX2 R113, R3 ;  /* 0x0000000300717308 */ /* 0x0003e40000000800 */
[----:B-1----:R-:W-:-:S06]  /*5ce0*/  FFMA.FTZ R3, R142, c[0x0][0x2d0], -R7 ;  /* 0x0000b4008e037a23 */ /* 0x002fcc0000010807 */
[----:B------:R1:W-:Y:S02]  /*5cf0*/  MUFU.EX2 R112, R3 ;  /* 0x0000000300707308 */ /* 0x0003e40000000800 */
[--C-:B-1----:R-:W-:Y:S02]  /*5d00*/  FFMA.FTZ R3, R143, c[0x0][0x2d0], -R0.reuse ;  /* 0x0000b4008f037a23 */ /* 0x102fe40000010800 */
[----:B------:R-:W-:Y:S04]  /*5d10*/  HMMA.16816.F32.BF16 R140, R8, R12, R104 ;  /* 0x0000000c088c723c */ /* 0x000fe80000041868 */
[----:B------:R1:W-:Y:S02]  /*5d20*/  MUFU.EX2 R110, R3 ;  /* 0x00000003006e7308 */ /* 0x0003e40000000800 */
[----:B-1----:R-:W-:-:S02]  /*5d30*/  FFMA.FTZ R3, R144, c[0x0][0x2d0], -R0 ;  /* 0x0000b40090037a23 */ /* 0x002fc40000010800 */
[C---:B------:R-:W-:Y:S04]  /*5d40*/  HMMA.16816.F32.BF16 R144, R8.reuse, R14, R72 ;  /* 0x0000000e0890723c */ /* 0x040fe80000041848 */
[----:B------:R1:W3:Y:S04]  /*5d50*/  MUFU.EX2 R109, R3 ;  /* 0x00000003006d7308 */ /* 0x0002e80000000800 */
[----:B------:R-:W-:Y:S07]  /*5d60*/  HMMA.16816.F32.BF16 R72, R8, R26, R56 ;  /* 0x0000001a0848723c */ /* 0x000fee0000041838 */
[----:B------:R-:W-:-:S02]  /*5d70*/  F2FP.BF16.PACK_AB R8, R189, R190 ;  /* 0x000000bebd08723e */ /* 0x000fc400000010ff */
[----:B--2---:R-:W-:Y:S01]  /*5d80*/  F2FP.BF16.PACK_AB R10, R114, R115 ;  /* 0x00000073720a723e */ /* 0x004fe200000010ff */
[----:B-1----:R-:W-:Y:S01]  /*5d90*/  FFMA.FTZ R3, R150, c[0x0][0x2d0], -R0 ;  /* 0x0000b40096037a23 */ /* 0x002fe20000010800 */
[----:B---3--:R-:W-:-:S03]  /*5da0*/  F2FP.BF16.PACK_AB R9, R109, R110 ;  /* 0x0000006e6d09723e */ /* 0x008fc600000010ff */
        /* <DEDUP_REMOVED lines=8> */
[----:B------:R-:W2:Y:S01]  /*5e30*/  LDSM.16.MT88.4 R16, [R224+0x2100] ;  /* 0x00210000e010783b */ /* 0x000ea20000004200 */
[----:B-1----:R-:W-:-:S03]  /*5e40*/  FFMA.FTZ R3, R149, c[0x0][0x2d0], -R7 ;  /* 0x0000b40095037a23 */ /* 0x002fc60000010807 */
[----:B------:R-:W-:Y:S01]  /*5e50*/  LDSM.16.MT88.4 R148, [R227+0x3100] ;  /* 0x00310000e394783b */ /* 0x000fe20000004200 */
[----:B------:R1:W-:Y:S02]  /*5e60*/  MUFU.EX2 R108, R3 ;  /* 0x00000003006c7308 */ /* 0x0003e40000000800 */
[C---:B------:R-:W-:Y:S08]  /*5e70*/  HMMA.16816.F32.BF16 R52, R8.reuse, R12, R44 ;  /* 0x0000000c0834723c */ /* 0x040ff0000004182c */
[----:B------:R-:W-:Y:S01]  /*5e80*/  HMMA.16816.F32.BF16 R48, R8, R14, R36 ;  /* 0x0000000e0830723c */ /* 0x000fe20000041824 */
[----:B------:R-:W3:Y:S01]  /*5e90*/  LDSM.16.MT88.4 R12, [R227+0x2100] ;  /* 0x00210000e30c783b */ /* 0x000ee20000004200 */
[----:B-1----:R-:W-:-:S06]  /*5ea0*/  FFMA.FTZ R3, R152, c[0x0][0x2d0], -R6 ;  /* 0x0000b40098037a23 */ /* 0x002fcc0000010806 */
[----:B------:R-:W-:Y:S01]  /*5eb0*/  HMMA.16816.F32.BF16 R32, R8, R20, R28 ;  /* 0x000000140820723c */ /* 0x000fe2000004181c */
[----:B------:R-:W-:Y:S01]  /*5ec0*/  IMAD.MOV.U32 R152, RZ, RZ, R127 ;  /* 0x000000ffff987224 */ /* 0x000fe200078e007f */
[----:B------:R-:W-:Y:S01]  /*5ed0*/  LDSM.16.MT88.4 R28, [R226+0x2100] ;  /* 0x00210000e21c783b */ /* 0x000fe20000004200 */
[----:B------:R1:W-:Y:S01]  /*5ee0*/  MUFU.EX2 R105, R3 ;  /* 0x0000000300697308 */ /* 0x0003e20000000800 */
[----:B------:R-:W-:-:S04]  /*5ef0*/  IMAD.MOV.U32 R127, RZ, RZ, R98 ;  /* 0x000000ffff7f7224 */ /* 0x000fc800078e0062 */
[C---:B------:R-:W-:Y:S01]  /*5f00*/  HMMA.16816.F32.BF16 R40, R8.reuse, R22, R40 ;  /* 0x000000160828723c */ /* 0x040fe20000041828 */
[----:B------:R-:W4:Y:S07]  /*5f10*/  LDSM.16.MT88.4 R20, [R225+0x2100] ;  /* 0x00210000e114783b */ /* 0x000f2e0000004200 */
[----:B------:R-:W-:Y:S01]  /*5f20*/  HMMA.16816.F32.BF16 R36, R8, R26, R84 ;  /* 0x0000001a0824723c */ /* 0x000fe20000041854 */
[----:B-1----:R-:W-:Y:S02]  /*5f30*/  FFMA.FTZ R3, R153, c[0x0][0x2d0], -R6 ;  /* 0x0000b40099037a23 */ /* 0x002fe40000010806 */
[----:B------:R-:W-:-:S02]  /*5f40*/  IMAD.MOV.U32 R153, RZ, RZ, R103 ;  /* 0x000000ffff997224 */ /* 0x000fc400078e0067 */
[----:B------:R1:W5:Y:S03]  /*5f50*/  MUFU.EX2 R104, R3 ;  /* 0x0000000300687308 */ /* 0x0003660000000800 */
[----:B------:R-:W-:Y:S01]  /*5f60*/  HMMA.16816.F32.BF16 R44, R8, R24, R60 ;  /* 0x00000018082c723c */ /* 0x000fe2000004183c */
[----:B------:R-:W2:Y:S01]  /*5f70*/  LDSM.16.MT88.4 R24, [R224+0x2900] ;  /* 0x00290000e018783b */ /* 0x000ea20000004200 */
[----:B-1----:R-:W-:-:S05]  /*5f80*/  FFMA.FTZ R3, R155, c[0x0][0x2d0], -R6 ;  /* 0x0000b4009b037a23 */ /* 0x002fca0000010806 */
[----:B-----5:R-:W-:Y:S01]  /*5f90*/  F2FP.BF16.PACK_AB R8, R104, R105 ;  /* 0x000000696808723e */ /* 0x020fe200000010ff */
[----:B------:R-:W-:Y:S01]  /*5fa0*/  IMAD.MOV.U32 R155, RZ, RZ, R125 ;  /* 0x000000ffff9b7224 */ /* 0x000fe200078e007d */
[----:B------:R1:W-:Y:S01]  /*5fb0*/  MUFU.EX2 R103, R3 ;  /* 0x0000000300677308 */ /* 0x0003e20000000800 */
[----:B------:R-:W-:Y:S02]  /*5fc0*/  IMAD.MOV.U32 R125, RZ, RZ, R100 ;  /* 0x000000ffff7d7224 */ /* 0x000fe400078e0064 */
[----:B-1----:R-:W-:Y:S02]  /*5fd0*/  FFMA.FTZ R3, R154, c[0x0][0x2d0], -R6 ;  /* 0x0000b4009a037a23 */ /* 0x002fe40000010806 */
[----:B------:R-:W-:-:S03]  /*5fe0*/  IMAD.MOV.U32 R154, RZ, RZ, R126 ;  /* 0x000000ffff9a7224 */ /* 0x000fc600078e007e */
[----:B------:R1:W5:Y:S01]  /*5ff0*/  MUFU.EX2 R102, R3 ;  /* 0x0000000300667308 */ /* 0x0003620000000800 */
[----:B------:R-:W-:Y:S02]  /*6000*/  IMAD.MOV.U32 R126, RZ, RZ, R99 ;  /* 0x000000ffff7e7224 */ /* 0x000fe400078e0063 */
[----:B-1----:R-:W-:Y:S01]  /*6010*/  FFMA.FTZ R3, R160, c[0x0][0x2d0], -R5 ;  /* 0x0000b400a0037a23 */ /* 0x002fe20000010805 */
[----:B-----5:R-:W-:-:S04]  /*6020*/  F2FP.BF16.PACK_AB R10, R102, R103 ;  /* 0x00000067660a723e */ /* 0x020fc800000010ff */
[----:B------:R1:W-:Y:S02]  /*6030*/  MUFU.EX2 R101, R3 ;  /* 0x0000000300657308 */ /* 0x0003e40000000800 */
[----:B-1----:R-:W-:-:S06]  /*6040*/  FFMA.FTZ R3, R163, c[0x0][0x2d0], -R5 ;  /* 0x0000b400a3037a23 */ /* 0x002fcc0000010805 */
[----:B------:R1:W5:Y:S02]  /*6050*/  MUFU.EX2 R100, R3 ;  /* 0x0000000300647308 */ /* 0x0003640000000800 */
[----:B-1----:R-:W-:Y:S01]  /*6060*/  FFMA.FTZ R3, R162, c[0x0][0x2d0], -R5 ;  /* 0x0000b400a2037a23 */ /* 0x002fe20000010805 */
[----:B-----5:R-:W-:-:S05]  /*6070*/  F2FP.BF16.PACK_AB R9, R100, R101 ;  /* 0x000000656409723e */ /* 0x020fca00000010ff */
[----:B------:R1:W-:Y:S02]  /*6080*/  MUFU.EX2 R99, R3 ;  /* 0x0000000300637308 */ /* 0x0003e40000000800 */
[----:B-1----:R-:W-:-:S06]  /*6090*/  FFMA.FTZ R3, R161, c[0x0][0x2d0], -R5 ;  /* 0x0000b400a1037a23 */ /* 0x002fcc0000010805 */
[----:B------:R1:W5:Y:S02]  /*60a0*/  MUFU.EX2 R98, R3 ;  /* 0x0000000300627308 */ /* 0x0003640000000800 */
[----:B-1----:R-:W-:Y:S01]  /*60b0*/  FFMA.FTZ R3, R168, c[0x0][0x2d0], -R0 ;  /* 0x0000b400a8037a23 */ /* 0x002fe20000010800 */
[----:B-----5:R-:W-:Y:S01]  /*60c0*/  F2FP.BF16.PACK_AB R11, R98, R99 ;  /* 0x00000063620b723e */ /* 0x020fe200000010ff */
[----:B------:R-:W-:-:S04]  /*60d0*/  IMAD.MOV.U32 R168, RZ, RZ, R97 ;  /* 0x000000ffffa87224 */ /* 0x000fc800078e0061 */
[----:B------:R1:W-:Y:S02]  /*60e0*/  MUFU.EX2 R97, R3 ;  /* 0x0000000300617308 */ /* 0x0003e40000000800 */
[C---:B--2---:R-:W-:Y:S08]  /*60f0*/  HMMA.16816.F32.BF16 R120, R8.reuse, R16, R120 ;  /* 0x000000100878723c */ /* 0x044ff00000041878 */
[----:B------:R-:W-:Y:S01]  /*6100*/  HMMA.16816.F32.BF16 R128, R8, R18, R128 ;  /* 0x000000120880723c */ /* 0x000fe20000041880 */
[----:B-1----:R-:W-:-:S04]  /*6110*/  FFMA.FTZ R3, R166, c[0x0][0x2d0], -R0 ;  /* 0x0000b400a6037a23 */ /* 0x002fc80000010800 */
[----:B------:R1:W2:Y:S03]  /*6120*/  MUFU.EX2 R96, R3 ;  /* 0x0000000300607308 */ /* 0x0002a60000000800 */
[C---:B---3--:R-:W-:Y:S08]  /*6130*/  HMMA.16816.F32.BF16 R140, R8.reuse, R12, R140 ;  /* 0x0000000c088c723c */ /* 0x048ff0000004188c */
[----:B------:R-:W-:Y:S01]  /*6140*/  HMMA.16816.F32.BF16 R144, R8, R14, R144 ;  /* 0x0000000e0890723c */ /* 0x000fe20000041890 */
[----:B-1----:R-:W-:-:S07]  /*6150*/  FFMA.FTZ R3, R167, c[0x0][0x2d0], -R0 ;  /* 0x0000b400a7037a23 */ /* 0x002fce0000010800 */
[C---:B----4-:R-:W-:Y:S01]  /*6160*/  HMMA.16816.F32.BF16 R156, R8.reuse, R20, R156 ;  /* 0x00000014089c723c */ /* 0x050fe2000004189c */
[----:B------:R1:W-:Y:S07]  /*6170*/  MUFU.EX2 R95, R3 ;  /* 0x00000003005f7308 */ /* 0x0003ee0000000800 */
[C---:B------:R-:W-:Y:S08]  /*6180*/  HMMA.16816.F32.BF16 R80, R8.reuse, R22, R80 ;  /* 0x000000160850723c */ /* 0x040ff00000041850 */
[----:B------:R-:W-:Y:S01]  /*6190*/  HMMA.16816.F32.BF16 R76, R8, R28, R76 ;  /* 0x0000001c084c723c */ /* 0x000fe2000004184c */
[----:B-1----:R-:W-:-:S02]  /*61a0*/  FFMA.FTZ R3, R169, c[0x0][0x2d0], -R0 ;  /* 0x0000b400a9037a23 */ /* 0x002fc40000010800 */
[----:B------:R-:W-:Y:S02]  /*61b0*/  IMAD.MOV.U32 R169, RZ, RZ, R132 ;  /* 0x000000ffffa97224 */ /* 0x000fe400078e0084 */
[----:B------:R-:W-:-:S03]  /*61c0*/  IMAD.MOV.U32 R132, RZ, RZ, R94 ;  /* 0x000000ffff847224 */ /* 0x000fc600078e005e */
[----:B------:R-:W-:Y:S01]  /*61d0*/  HMMA.16816.F32.BF16 R72, R8, R30, R72 ;  /* 0x0000001e0848723c */ /* 0x000fe20000041848 */
[----:B------:R1:W3:Y:S06]  /*61e0*/  MUFU.EX2 R94, R3 ;  /* 0x00000003005e7308 */ /* 0x0002ec0000000800 */
[----:B------:R-:W-:Y:S02]  /*61f0*/  F2FP.BF16.PACK_AB R8, R112, R113 ;  /* 0x000000717008723e */ /* 0x000fe400000010ff */
[----:B--2---:R-:W-:Y:S02]  /*6200*/  F2FP.BF16.PACK_AB R9, R96, R97 ;  /* 0x000000616009723e */ /* 0x004fe400000010ff */
[----:B------:R-:W-:Y:S01]  /*6210*/  F2FP.BF16.PACK_AB R10, R108, R111 ;  /* 0x0000006f6c0a723e */ /* 0x000fe200000010ff */
[----:B-1----:R-:W-:Y:S01]  /*6220*/  FFMA.FTZ R3, R173, c[0x0][0x2d0], -R6 ;  /* 0x0000b400ad037a23 */ /* 0x002fe20000010806 */
[----:B---3--:R-:W-:Y:S01]  /*6230*/  F2FP.BF16.PACK_AB R11, R94, R95 ;  /* 0x0000005f5e0b723e */ /* 0x008fe200000010ff */
[----:B------:R-:W-:-:S02]  /*6240*/  IMAD.MOV.U32 R173, RZ, RZ, R93 ;  /* 0x000000ffffad7224 */ /* 0x000fc400078e005d */
[----:B------:R1:W-:Y:S04]  /*6250*/  MUFU.EX2 R93, R3 ;  /* 0x00000003005d7308 */ /* 0x0003e80000000800 */
[C---:B------:R-:W-:Y:S08]  /*6260*/  HMMA.16816.F32.BF16 R64, R8.reuse, R16, R64 ;  /* 0x000000100840723c */ /* 0x040ff00000041840 */
[----:B------:R-:W-:Y:S01]  /*6270*/  HMMA.16816.F32.BF16 R56, R8, R18, R56 ;  /* 0x000000120838723c */ /* 0x000fe20000041838 */
[----:B------:R-:W-:Y:S01]  /*6280*/  LDSM.16.MT88.4 R16, [R225+0x2900] ;  /* 0x00290000e110783b */ /* 0x000fe20000004200 */
[----:B-1----:R-:W-:-:S02]  /*6290*/  FFMA.FTZ R3, R172, c[0x0][0x2d0], -R6 ;  /* 0x0000b400ac037a23 */ /* 0x002fc40000010806 */
[----:B------:R-:W-:Y:S02]  /*62a0*/  IMAD.MOV.U32 R172, RZ, RZ, R92 ;  /* 0x000000ffffac7224 */ /* 0x000fe400078e005c */
[----:B------:R1:W2:Y:S02]  /*62b0*/  MUFU.EX2 R92, R3 ;  /* 0x00000003005c7308 */ /* 0x0002a40000000800 */
[C---:B------:R-:W-:Y:S08]  /*62c0*/  HMMA.16816.F32.BF16 R52, R8.reuse, R12, R52 ;  /* 0x0000000c0834723c */ /* 0x040ff00000041834 */
[----:B------:R-:W-:Y:S01]  /*62d0*/  HMMA.16816.F32.BF16 R48, R8, R14, R48 ;  /* 0x0000000e0830723c */ /* 0x000fe20000041830 */
[----:B------:R-:W-:Y:S01]  /*62e0*/  LDSM.16.MT88.4 R12, [R226+0x2900] ;  /* 0x00290000e20c783b */ /* 0x000fe20000004200 */
[----:B-1----:R-:W-:-:S06]  /*62f0*/  FFMA.FTZ R3, R171, c[0x0][0x2d0], -R6 ;  /* 0x0000b400ab037a23 */ /* 0x002fcc0000010806 */
[C---:B------:R-:W-:Y:S01]  /*6300*/  HMMA.16816.F32.BF16 R32, R8.reuse, R20, R32 ;  /* 0x000000140820723c */ /* 0x040fe20000041820 */
[----:B------:R-:W-:Y:S01]  /*6310*/  IMAD.MOV.U32 R171, RZ, RZ, R133 ;  /* 0x000000ffffab7224 */ /* 0x000fe200078e0085 */
[----:B------:R1:W-:Y:S06]  /*6320*/  MUFU.EX2 R91, R3 ;  /* 0x00000003005b7308 */ /* 0x0003ec0000000800 */
[C---:B------:R-:W-:Y:S01]  /*6330*/  HMMA.16816.F32.BF16 R40, R8.reuse, R22, R40 ;  /* 0x000000160828723c */ /* 0x040fe20000041828 */
[----:B------:R-:W3:Y:S07]  /*6340*/  LDSM.16.MT88.4 R20, [R227+0x2900] ;  /* 0x00290000e314783b */ /* 0x000eee0000004200 */
[----:B------:R-:W-:Y:S01]  /*6350*/  HMMA.16816.F32.BF16 R36, R8, R30, R36 ;  /* 0x0000001e0824723c */ /* 0x000fe20000041824 */
[----:B-1----:R-:W-:-:S04]  /*6360*/  FFMA.FTZ R3, R164, c[0x0][0x2d0], -R6 ;  /* 0x0000b400a4037a23 */ /* 0x002fc80000010806 */
[----:B------:R1:W4:Y:S03]  /*6370*/  MUFU.EX2 R90, R3 ;  /* 0x00000003005a7308 */ /* 0x0003260000000800 */
[----:B------:R-:W-:Y:S07]  /*6380*/  HMMA.16816.F32.BF16 R44, R8, R28, R44 ;  /* 0x0000001c082c723c */ /* 0x000fee000004182c */
[----:B--2---:R-:W-:Y:S01]  /*6390*/  F2FP.BF16.PACK_AB R8, R92, R93 ;  /* 0x0000005d5c08723e */ /* 0x004fe200000010ff */
[----:B-1----:R-:W-:Y:S01]  /*63a0*/  FFMA.FTZ R3, R177, c[0x0][0x2d0], -R5 ;  /* 0x0000b400b1037a23 */ /* 0x002fe20000010805 */
[----:B----4-:R-:W-:Y:S01]  /*63b0*/  F2FP.BF16.PACK_AB R10, R90, R91 ;  /* 0x0000005b5a0a723e */ /* 0x010fe200000010ff */
[----:B------:R-:W-:-:S02]  /*63c0*/  IMAD.MOV.U32 R177, RZ, RZ, R132 ;  /* 0x000000ffffb17224 */ /* 0x000fc400078e0084 */
[----:B------:R1:W-:Y:S01]  /*63d0*/  MUFU.EX2 R89, R3 ;  /* 0x0000000300597308 */ /* 0x0003e20000000800 */
[----:B------:R-:W2:Y:S01]  /*63e0*/  LDSM.16.MT88.4 R132, [R224+0x3100] ;  /* 0x00310000e084783b */ /* 0x000ea20000004200 */
[----:B-1----:R-:W-:Y:S02]  /*63f0*/  FFMA.FTZ R3, R178, c[0x0][0x2d0], -R5 ;  /* 0x0000b400b2037a23 */ /* 0x002fe40000010805 */
[----:B------:R-:W-:-:S04]  /*6400*/  IMAD.MOV.U32 R178, RZ, RZ, R71 ;  /* 0x000000ffffb27224 */ /* 0x000fc800078e0047 */
[----:B------:R1:W4:Y:S02]  /*6410*/  MUFU.EX2 R88, R3 ;  /* 0x0000000300587308 */ /* 0x0003240000000800 */
[----:B-1----:R-:W-:Y:S01]  /*6420*/  FFMA.FTZ R3, R176, c[0x0][0x2d0], -R5 ;  /* 0x0000b400b0037a23 */ /* 0x002fe20000010805 */
[----:B----4-:R-:W-:-:S05]  /*6430*/  F2FP.BF16.PACK_AB R9, R88, R89 ;  /* 0x000000595809723e */ /* 0x010fca00000010ff */
[----:B------:R1:W-:Y:S02]  /*6440*/  MUFU.EX2 R86, R3 ;  /* 0x0000000300567308 */ /* 0x0003e40000000800 */
[----:B-1----:R-:W-:Y:S02]  /*6450*/  FFMA.FTZ R3, R165, c[0x0][0x2d0], -R5 ;  /* 0x0000b400a5037a23 */ /* 0x002fe40000010805 */
[----:B------:R-:W1:Y:S04]  /*6460*/  LDSM.16.MT88.4 R164, [R225+0x3100] ;  /* 0x00310000e1a4783b */ /* 0x000e680000004200 */
[----:B------:R4:W5:Y:S02]  /*6470*/  MUFU.EX2 R87, R3 ;  /* 0x0000000300577308 */ /* 0x0009640000000800 */
[----:B----4-:R-:W-:Y:S01]  /*6480*/  FFMA.FTZ R3, R216, c[0x0][0x2d0], -R7 ;  /* 0x0000b400d8037a23 */ /* 0x010fe20000010807 */
[----:B-----5:R-:W-:Y:S01]  /*6490*/  F2FP.BF16.PACK_AB R11, R87, R86 ;  /* 0x00000056570b723e */ /* 0x020fe200000010ff */
[----:B------:R-:W-:-:S04]  /*64a0*/  IMAD.MOV.U32 R216, RZ, RZ, R125 ;  /* 0x000000ffffd87224 */ /* 0x000fc800078e007d */
[----:B------:R4:W-:Y:S02]  /*64b0*/  MUFU.EX2 R85, R3 ;  /* 0x0000000300557308 */ /* 0x0009e40000000800 */
[C---:B------:R-:W-:Y:S08]  /*64c0*/  HMMA.16816.F32.BF16 R120, R8.reuse, R24, R120 ;  /* 0x000000180878723c */ /* 0x040ff00000041878 */
[----:B------:R-:W-:Y:S01]  /*64d0*/  HMMA.16816.F32.BF16 R128, R8, R26, R128 ;  /* 0x0000001a0880723c */ /* 0x000fe20000041880 */
[----:B----4-:R-:W-:-:S02]  /*64e0*/  FFMA.FTZ R3, R211, c[0x0][0x2d0], -R7 ;  /* 0x0000b400d3037a23 */ /* 0x010fc40000010807 */
[----:B------:R-:W-:Y:S02]  /*64f0*/  IMAD.MOV.U32 R211, RZ, RZ, R126 ;  /* 0x000000ffffd37224 */ /* 0x000fe400078e007e */
[----:B------:R4:W5:Y:S03]  /*6500*/  MUFU.EX2 R84, R3 ;  /* 0x0000000300547308 */ /* 0x0009660000000800 */
[C---:B---3--:R-:W-:Y:S08]  /*6510*/  HMMA.16816.F32.BF16 R140, R8.reuse, R20, R140 ;  /* 0x00000014088c723c */ /* 0x048ff0000004188c */
[----:B------:R-:W-:Y:S01]  /*6520*/  HMMA.16816.F32.BF16 R144, R8, R22, R144 ;  /* 0x000000160890723c */ /* 0x000fe20000041890 */
[----:B----4-:R-:W-:-:S07]  /*6530*/  FFMA.FTZ R3, R222, c[0x0][0x2d0], -R7 ;  /* 0x0000b400de037a23 */ /* 0x010fce0000010807 */
[C---:B------:R-:W-:Y:S01]  /*6540*/  HMMA.16816.F32.BF16 R156, R8.reuse, R16, R156 ;  /* 0x00000010089c723c */ /* 0x040fe2000004189c */
[----:B------:R-:W-:Y:S01]  /*6550*/  IMAD.MOV.U32 R222, RZ, RZ, R137 ;  /* 0x000000ffffde7224 */ /* 0x000fe200078e0089 */
[----:B------:R3:W-:Y:S06]  /*6560*/  MUFU.EX2 R71, R3 ;  /* 0x0000000300477308 */ /* 0x0007ec0000000800 */
[C---:B------:R-:W-:Y:S08]  /*6570*/  HMMA.16816.F32.BF16 R160, R8.reuse, R18, R80 ;  /* 0x0000001208a0723c */ /* 0x040ff00000041850 */
[----:B------:R-:W-:Y:S01]  /*6580*/  HMMA.16816.F32.BF16 R76, R8, R12, R76 ;  /* 0x0000000c084c723c */ /* 0x000fe2000004184c */
[----:B---3--:R-:W-:-:S02]  /*6590*/  FFMA.FTZ R3, R223, c[0x0][0x2d0], -R7 ;  /* 0x0000b400df037a23 */ /* 0x008fc40000010807 */
[----:B------:R-:W-:Y:S02]  /*65a0*/  IMAD.MOV.U32 R223, RZ, RZ, R172 ;  /* 0x000000ffffdf7224 */ /* 0x000fe400078e00ac */
[----:B------:R3:W4:Y:S03]  /*65b0*/  MUFU.EX2 R63, R3 ;  /* 0x00000003003f7308 */ /* 0x0007260000000800 */
[----:B------:R-:W-:Y:S07]  /*65c0*/  HMMA.16816.F32.BF16 R72, R8, R14, R72 ;  /* 0x0000000e0848723c */ /* 0x000fee0000041848 */
[----:B-----5:R-:W-:Y:S01]  /*65d0*/  F2FP.BF16.PACK_AB R8, R84, R85 ;  /* 0x000000555408723e */ /* 0x020fe200000010ff */
[----:B---3--:R-:W-:Y:S01]  /*65e0*/  FFMA.FTZ R3, R250, c[0x0][0x2d0], -R0 ;  /* 0x0000b400fa037a23 */ /* 0x008fe20000010800 */
[----:B----4-:R-:W-:Y:S01]  /*65f0*/  F2FP.BF16.PACK_AB R10, R63, R71 ;  /* 0x000000473f0a723e */ /* 0x010fe200000010ff */
[----:B------:R-:W-:-:S02]  /*6600*/  IMAD.MOV.U32 R250, RZ, RZ, R173 ;  /* 0x000000fffffa7224 */ /* 0x000fc400078e00ad */
[----:B------:R3:W-:Y:S02]  /*6610*/  MUFU.EX2 R62, R3 ;  /* 0x00000003003e7308 */ /* 0x0007e40000000800 */
[----:B---3--:R-:W-:Y:S02]  /*6620*/  FFMA.FTZ R3, R249, c[0x0][0x2d0], -R0 ;  /* 0x0000b400f9037a23 */ /* 0x008fe40000010800 */
[----:B------:R-:W-:-:S04]  /*6630*/  IMAD.MOV.U32 R249, RZ, RZ, R169 ;  /* 0x000000fffff97224 */ /* 0x000fc800078e00a9 */
[----:B------:R3:W4:Y:S01]  /*6640*/  MUFU.EX2 R61, R3 ;  /* 0x00000003003d7308 */ /* 0x0007220000000800 */
[----:B------:R-:W-:Y:S02]  /*6650*/  IMAD.MOV.U32 R169, RZ, RZ, R152 ;  /* 0x000000ffffa97224 */ /* 0x000fe400078e0098 */
[----:B---3--:R-:W-:Y:S01]  /*6660*/  FFMA.FTZ R3, R245, c[0x0][0x2d0], -R0 ;  /* 0x0000b400f5037a23 */ /* 0x008fe20000010800 */
[----:B----4-:R-:W-:Y:S01]  /*6670*/  F2FP.BF16.PACK_AB R9, R61, R62 ;  /* 0x0000003e3d09723e */ /* 0x010fe200000010ff */
[----:B------:R-:W-:-:S03]  /*6680*/  IMAD.MOV.U32 R245, RZ, RZ, R168 ;  /* 0x000000fffff57224 */ /* 0x000fc600078e00a8 */
[----:B------:R3:W-:Y:S01]  /*6690*/  MUFU.EX2 R60, R3 ;  /* 0x00000003003c7308 */ /* 0x0007e20000000800 */
[----:B------:R-:W-:Y:S02]  /*66a0*/  IMAD.MOV.U32 R168, RZ, RZ, R138 ;  /* 0x000000ffffa87224 */ /* 0x000fe400078e008a */
[----:B---3--:R-:W-:-:S05]  /*66b0*/  FFMA.FTZ R3, R170, c[0x0][0x2d0], -R0 ;  /* 0x0000b400aa037a23 */ /* 0x008fca0000010800 */
[----:B------:R3:W4:Y:S02]  /*66c0*/  MUFU.EX2 R31, R3 ;  /* 0x00000003001f7308 */ /* 0x0007240000000800 */
[----:B---3--:R-:W-:Y:S01]  /*66d0*/  FFMA.FTZ R3, R179, c[0x0][0x2d0], -R6 ;  /* 0x0000b400b3037a23 */ /* 0x008fe20000010806 */
[----:B----4-:R-:W-:-:S05]  /*66e0*/  F2FP.BF16.PACK_AB R11, R31, R60 ;  /* 0x0000003c1f0b723e */ /* 0x010fca00000010ff */
[----:B------:R3:W-:Y:S02]  /*66f0*/  MUFU.EX2 R29, R3 ;  /* 0x00000003001d7308 */ /* 0x0007e40000000800 */
[C---:B------:R-:W-:Y:S08]  /*6700*/  HMMA.16816.F32.BF16 R56, R8.reuse, R26, R56 ;  /* 0x0000001a0838723c */ /* 0x040ff00000041838 */
[----:B------:R-:W-:Y:S01]  /*6710*/  HMMA.16816.F32.BF16 R64, R8, R24, R64 ;  /* 0x000000180840723c */ /* 0x000fe20000041840 */
[----:B---3--:R-:W-:-:S04]  /*6720*/  FFMA.FTZ R3, R182, c[0x0][0x2d0], -R6 ;  /* 0x0000b400b6037a23 */ /* 0x008fc80000010806 */
[----:B------:R3:W4:Y:S03]  /*6730*/  MUFU.EX2 R30, R3 ;  /* 0x00000003001e7308 */ /* 0x0007260000000800 */
[C---:B------:R-:W-:Y:S05]  /*6740*/  HMMA.16816.F32.BF16 R48, R8.reuse, R22, R48 ;  /* 0x000000160830723c */ /* 0x040fea0000041830 */
[----:B------:R5:W-:Y:S03]  /*6750*/  MUFU.EX2 R22, R4 ;  /* 0x0000000400167308 */ /* 0x000be60000000800 */
[----:B------:R-:W-:Y:S01]  /*6760*/  HMMA.16816.F32.BF16 R44, R8, R12, R44 ;  /* 0x0000000c082c723c */ /* 0x000fe2000004182c */
[----:B---3--:R-:W-:-:S07]  /*6770*/  FFMA.FTZ R3, R183, c[0x0][0x2d0], -R6 ;  /* 0x0000b400b7037a23 */ /* 0x008fce0000010806 */
[C---:B------:R-:W-:Y:S01]  /*6780*/  HMMA.16816.F32.BF16 R52, R8.reuse, R20, R52 ;  /* 0x000000140834723c */ /* 0x040fe20000041834 */
[----:B------:R-:W-:Y:S01]  /*6790*/  FFMA.FTZ R12, R210, c[0x0][0x2d0], -R0 ;  /* 0x0000b400d20c7a23 */ /* 0x000fe20000010800 */
[----:B----4-:R-:W-:Y:S01]  /*67a0*/  F2FP.BF16.PACK_AB R176, R30, R29 ;  /* 0x0000001d1eb0723e */ /* 0x010fe200000010ff */
[----:B------:R3:W-:Y:S01]  /*67b0*/  MUFU.EX2 R28, R3 ;  /* 0x00000003001c7308 */ /* 0x0007e20000000800 */
[----:B------:R-:W-:Y:S02]  /*67c0*/  FADD.FTZ R13, R243, R242 ;  /* 0x000000f2f30d7221 */ /* 0x000fe40000010000 */
[----:B-----5:R-:W-:Y:S02]  /*67d0*/  FFMA.FTZ R4, R219, c[0x0][0x2d0], -R0 ;  /* 0x0000b400db047a23 */ /* 0x020fe40000010800 */
[----:B------:R-:W-:Y:S01]  /*67e0*/  HMMA.16816.F32.BF16 R36, R8, R14, R36 ;  /* 0x0000000e0824723c */ /* 0x000fe20000041824 */
[----:B------:R-:W-:-:S07]  /*67f0*/  FADD.FTZ R20, R175, R174 ;  /* 0x000000aeaf147221 */ /* 0x000fce0000010000 */
[C---:B------:R-:W-:Y:S01]  /*6800*/  HMMA.16816.F32.BF16 R32, R8.reuse, R16, R32 ;  /* 0x000000100820723c */ /* 0x040fe20000041820 */
[----:B---3--:R-:W-:Y:S02]  /*6810*/  FFMA.FTZ R3, R208, c[0x0][0x2d0], -R6 ;  /* 0x0000b400d0037a23 */ /* 0x008fe40000010806 */
[--C-:B------:R-:W-:Y:S02]  /*6820*/  FFMA.FTZ R6, R215, c[0x0][0x2d0], -R0.reuse ;  /* 0x0000b400d7067a23 */ /* 0x100fe40000010800 */
[----:B------:R3:W-:Y:S01]  /*6830*/  MUFU.EX2 R27, R3 ;  /* 0x00000003001b7308 */ /* 0x0007e20000000800 */
[----:B------:R-:W-:Y:S02]  /*6840*/  FFMA.FTZ R0, R207, c[0x0][0x2d0], -R0 ;  /* 0x0000b400cf007a23 */ /* 0x000fe40000010800 */
[----:B------:R-:W-:Y:S01]  /*6850*/  HMMA.16816.F32.BF16 R40, R8, R18, R40 ;  /* 0x000000120828723c */ /* 0x000fe20000041828 */
[----:B------:R-:W4:Y:S04]  /*6860*/  LDSM.16.MT88.4 R16, [R226+0x3100] ;  /* 0x00310000e210783b */ /* 0x000f280000004200 */
[----:B------:R5:W-:Y:S01]  /*6870*/  MUFU.EX2 R10, R4 ;  /* 0x00000004000a7308 */ /* 0x000be20000000800 */
[----:B---3--:R-:W-:-:S07]  /*6880*/  FFMA.FTZ R3, R181, c[0x0][0x2d0], -R5 ;  /* 0x0000b400b5037a23 */ /* 0x008fce0000010805 */
[----:B------:R-:W-:Y:S01]  /*6890*/  MUFU.EX2 R11, R12 ;  /* 0x0000000c000b7308 */ /* 0x000fe20000000800 */
[----:B-----5:R-:W-:-:S07]  /*68a0*/  FADD.FTZ R4, R139, R244 ;  /* 0x000000f48b047221 */ /* 0x020fce0000010000 */
[----:B------:R3:W-:Y:S01]  /*68b0*/  MUFU.EX2 R26, R3 ;  /* 0x00000003001a7308 */ /* 0x0007e20000000800 */
[----:B------:R-:W-:-:S07]  /*68c0*/  FADD.FTZ R4, R248, R4 ;  /* 0x00000004f8047221 */ /* 0x000fce0000010000 */
[----:B------:R5:W1:Y:S01]  /*68d0*/  MUFU.EX2 R12, R0 ;  /* 0x00000000000c7308 */ /* 0x000a620000000800 */
[----:B---3--:R-:W-:-:S07]  /*68e0*/  FFMA.FTZ R3, R180, c[0x0][0x2d0], -R5 ;  /* 0x0000b400b4037a23 */ /* 0x008fce0000010805 */
[----:B------:R3:W2:Y:S01]  /*68f0*/  MUFU.EX2 R9, R6 ;  /* 0x0000000600097308 */ /* 0x0006a20000000800 */
[----:B-----5:R-:W-:-:S07]  /*6900*/  FADD.FTZ R0, R218, R20 ;  /* 0x00000014da007221 */ /* 0x020fce0000010000 */
[----:B------:R5:W4:Y:S01]  /*6910*/  MUFU.EX2 R25, R3 ;  /* 0x0000000300197308 */ /* 0x000b220000000800 */
[----:B-1----:R-:W-:Y:S01]  /*6920*/  F2FP.BF16.PACK_AB R183, R12, R11 ;  /* 0x0000000b0cb7723e */ /* 0x002fe200000010ff */
[----:B---3--:R-:W-:Y:S01]  /*6930*/  FADD.FTZ R6, R220, R0 ;  /* 0x00000000dc067221 */ /* 0x008fe20000010000 */
[----:B--2---:R-:W-:-:S03]  /*6940*/  F2FP.BF16.PACK_AB R181, R9, R10 ;  /* 0x0000000a09b5723e */ /* 0x004fc600000010ff */
[----:B------:R-:W-:Y:S02]  /*6950*/  FADD.FTZ R6, R214, R6 ;  /* 0x00000006d6067221 */ /* 0x000fe40000010000 */
[--C-:B-----5:R-:W-:Y:S02]  /*6960*/  FFMA.FTZ R3, R209, c[0x0][0x2d0], -R5.reuse ;  /* 0x0000b400d1037a23 */ /* 0x120fe40000010805 */
[----:B------:R-:W-:Y:S02]  /*6970*/  FADD.FTZ R8, R213, R6 ;  /* 0x00000006d5087221 */ /* 0x000fe40000010000 */
[----:B------:R1:W-:Y:S02]  /*6980*/  MUFU.EX2 R24, R3 ;  /* 0x0000000300187308 */ /* 0x0003e40000000800 */
[----:B-1----:R-:W-:Y:S02]  /*6990*/  FFMA.FTZ R3, R221, c[0x0][0x2d0], -R5 ;  /* 0x0000b400dd037a23 */ /* 0x002fe40000010805 */
[----:B------:R-:W-:Y:S01]  /*69a0*/  FFMA.FTZ R5, R177, c[0x0][0x2d0], -R7 ;  /* 0x0000b400b1057a23 */ /* 0x000fe20000010807 */
[----:B----4-:R-:W-:-:S03]  /*69b0*/  F2FP.BF16.PACK_AB R177, R25, R26 ;  /* 0x0000001a19b1723e */ /* 0x010fc600000010ff */
[----:B------:R1:W2:Y:S08]  /*69c0*/  MUFU.EX2 R23, R3 ;  /* 0x0000000300177308 */ /* 0x0002b00000000800 */
[----:B------:R3:W-:Y:S01]  /*69d0*/  MUFU.EX2 R15, R5 ;  /* 0x00000005000f7308 */ /* 0x0007e20000000800 */
[--C-:B-1----:R-:W-:Y:S01]  /*69e0*/  FFMA.FTZ R3, R178, c[0x0][0x2d0], -R7.reuse ;  /* 0x0000b400b2037a23 */ /* 0x102fe20000010807 */
[----:B------:R-:W-:Y:S01]  /*69f0*/  F2FP.BF16.PACK_AB R178, R27, R28 ;  /* 0x0000001c1bb2723e */ /* 0x000fe200000010ff */
[----:B------:R-:W-:Y:S01]  /*6a00*/  FFMA.FTZ R7, R171, c[0x0][0x2d0], -R7 ;  /* 0x0000b400ab077a23 */ /* 0x000fe20000010807 */
[----:B--2---:R-:W-:-:S04]  /*6a10*/  F2FP.BF16.PACK_AB R179, R23, R24 ;  /* 0x0000001817b3723e */ /* 0x004fc800000010ff */
[----:B------:R1:W2:Y:S01]  /*6a20*/  MUFU.EX2 R21, R3 ;  /* 0x0000000300157308 */ /* 0x0002a20000000800 */
[----:B------:R-:W-:Y:S02]  /*6a30*/  IMAD.MOV.U32 R171, RZ, RZ, R153 ;  /* 0x000000ffffab7224 */ /* 0x000fe400078e0099 */
[----:B---3--:R-:W-:Y:S01]  /*6a40*/  FADD.FTZ R5, R155, R154 ;  /* 0x0000009a9b057221 */ /* 0x008fe20000010000 */
[C---:B------:R-:W-:Y:S04]  /*6a50*/  HMMA.16816.F32.BF16 R120, R176.reuse, R132, R120 ;  /* 0x00000084b078723c */ /* 0x040fe80000041878 */
[----:B------:R3:W4:Y:S04]  /*6a60*/  MUFU.EX2 R14, R7 ;  /* 0x00000007000e7308 */ /* 0x0007280000000800 */
[----:B------:R-:W-:Y:S01]  /*6a70*/  HMMA.16816.F32.BF16 R128, R176, R134, R128 ;  /* 0x00000086b080723c */ /* 0x000fe20000041880 */
[----:B-1----:R-:W-:Y:S01]  /*6a80*/  FADD.FTZ R3, R136, R13 ;  /* 0x0000000d88037221 */ /* 0x002fe20000010000 */
[----:B--2---:R-:W-:-:S06]  /*6a90*/  F2FP.BF16.PACK_AB R180, R21, R22 ;  /* 0x0000001615b4723e */ /* 0x004fcc00000010ff */
[C---:B------:R-:W-:Y:S01]  /*6aa0*/  HMMA.16816.F32.BF16 R140, R176.reuse, R148, R140 ;  /* 0x00000094b08c723c */ /* 0x040fe2000004188c */
[----:B---3--:R-:W-:Y:S01]  /*6ab0*/  FADD.FTZ R7, R127, R5 ;  /* 0x000000057f077221 */ /* 0x008fe20000010000 */
[----:B----4-:R-:W-:Y:S01]  /*6ac0*/  F2FP.BF16.PACK_AB R182, R14, R15 ;  /* 0x0000000f0eb6723e */ /* 0x010fe200000010ff */
[----:B------:R-:W-:Y:S02]  /*6ad0*/  FADD.FTZ R5, R124, R3 ;  /* 0x000000037c057221 */ /* 0x000fe40000010000 */
[----:B------:R-:W-:Y:S02]  /*6ae0*/  FADD.FTZ R0, R245, R7 ;  /* 0x00000007f5007221 */ /* 0x000fe40000010000 */
[----:B------:R-:W-:Y:S01]  /*6af0*/  FADD.FTZ R3, R249, R4 ;  /* 0x00000004f9037221 */ /* 0x000fe20000010000 */
[----:B------:R-:W-:Y:S01]  /*6b00*/  HMMA.16816.F32.BF16 R144, R176, R150, R144 ;  /* 0x00000096b090723c */ /* 0x000fe20000041890 */
[----:B------:R-:W-:Y:S02]  /*6b10*/  FADD.FTZ R5, R250, R5 ;  /* 0x00000005fa057221 */ /* 0x000fe40000010000 */
[----:B------:R-:W-:-:S02]  /*6b20*/  FADD.FTZ R4, R223, R0 ;  /* 0x00000000df047221 */ /* 0x000fc40000010000 */
[----:B------:R-:W-:Y:S02]  /*6b30*/  FADD.FTZ R3, R247, R3 ;  /* 0x00000003f7037221 */ /* 0x000fe40000010000 */
[----:B------:R-:W-:Y:S01]  /*6b40*/  FADD.FTZ R0, R171, R5 ;  /* 0x00000005ab007221 */ /* 0x000fe20000010000 */
[C---:B------:R-:W-:Y:S01]  /*6b50*/  HMMA.16816.F32.BF16 R156, R176.reuse, R164, R156 ;  /* 0x000000a4b09c723c */ /* 0x040fe2000004189c */
[----:B------:R-:W-:Y:S02]  /*6b60*/  FADD.FTZ R7, R169, R4 ;  /* 0x00000004a9077221 */ /* 0x000fe40000010000 */
[----:B------:R-:W-:Y:S02]  /*6b70*/  FADD.FTZ R6, R246, R3 ;  /* 0x00000003f6067221 */ /* 0x000fe40000010000 */
[----:B------:R-:W-:Y:S02]  /*6b80*/  FADD.FTZ R5, R168, R0 ;  /* 0x00000000a8057221 */ /* 0x000fe40000010000 */
[----:B------:R-:W-:Y:S01]  /*6b90*/  FADD.FTZ R4, R217, R8 ;  /* 0x00000008d9047221 */ /* 0x000fe20000010000 */
[----:B------:R-:W-:Y:S01]  /*6ba0*/  HMMA.16816.F32.BF16 R160, R176, R166, R160 ;  /* 0x000000a6b0a0723c */ /* 0x000fe200000418a0 */
[----:B------:R-:W-:-:S02]  /*6bb0*/  FADD.FTZ R3, R222, R7 ;  /* 0x00000007de037221 */ /* 0x000fc40000010000 */
[----:B------:R-:W-:Y:S02]  /*6bc0*/  FADD.FTZ R0, R252, R6 ;  /* 0x00000006fc007221 */ /* 0x000fe40000010000 */
[----:B------:R-:W-:Y:S02]  /*6bd0*/  FADD.FTZ R6, R211, R5 ;  /* 0x00000005d3067221 */ /* 0x000fe40000010000 */
[----:B------:R-:W-:Y:S01]  /*6be0*/  FADD.FTZ R4, R212, R4 ;  /* 0x00000004d4047221 */ /* 0x000fe20000010000 */
[----:B------:R-:W-:Y:S01]  /*6bf0*/  HMMA.16816.F32.BF16 R124, R180, R132, R64 ;  /* 0x00000084b47c723c */ /* 0x000fe20000041840 */
[----:B------:R-:W-:Y:S02]  /*6c00*/  FADD.FTZ R5, R216, R3 ;  /* 0x00000003d8057221 */ /* 0x000fe40000010000 */
[----:B------:R-:W-:Y:S02]  /*6c10*/  FADD.FTZ R3, R251, R0 ;  /* 0x00000000fb037221 */ /* 0x000fe40000010000 */
[----:B------:R-:W-:-:S02]  /*6c20*/  FADD.FTZ R0, R198, R6 ;  /* 0x00000006c6007221 */ /* 0x000fc40000010000 */
        /* <DEDUP_REMOVED lines=31> */
[----:B------:R-:W-:Y:S01]  /*6e20*/  HMMA.16816.F32.BF16 R168, R180, R16, R44 ;  /* 0x00000010b4a8723c */ /* 0x000fe2000004182c */
        /* <DEDUP_REMOVED lines=54> */
[----:B------:R-:W-:Y:S01]  /*7190*/  FADD.FTZ R0, R23, R0 ;  /* 0x0000000017007221 */ /* 0x000fe20000010000 */
[----:B------:R1:W-:Y:S01]  /*71a0*/  STL [R1+0x18], R5 ;  /* 0x0000180501007387 */ /* 0x0003e20000100800 */
[----:B------:R-:W-:-:S03]  /*71b0*/  FADD.FTZ R3, R27, R3 ;  /* 0x000000031b037221 */ /* 0x000fc60000010000 */
[----:B------:R1:W-:Y:S04]  /*71c0*/  STL [R1+0x24], R4 ;  /* 0x0000240401007387 */ /* 0x0003e80000100800 */
[----:B------:R1:W-:Y:S04]  /*71d0*/  STL [R1+0x1c], R0 ;  /* 0x00001c0001007387 */ /* 0x0003e80000100800 */
[----:B------:R1:W-:Y:S01]  /*71e0*/  STL [R1+0x20], R3 ;  /* 0x0000200301007387 */ /* 0x0003e20000100800 */
[----:B------:R-:W-:Y:S05]  /*71f0*/  @!P0 BRA `(.L_x_32) ;  /* 0x000059e000008947 */ /* 0x000fea0003800000 */
[----:B------:R-:W2:Y:S01]  /*7200*/  LDL.LU R216, [R1+0x8] ;  /* 0x0000080001d87983 */ /* 0x000ea20000300800 */
[----:B------:R-:W-:Y:S01]  /*7210*/  IMAD.MOV.U32 R116, RZ, RZ, R69 ;  /* 0x000000ffff747224 */ /* 0x000fe200078e0045 */
[----:B------:R-:W-:Y:S01]  /*7220*/  MOV R118, R2 ;  /* 0x0000000200767202 */ /* 0x000fe20000000f00 */
[----:B-1----:R-:W-:Y:S01]  /*7230*/  IMAD.MOV.U32 R3, RZ, RZ, R70 ;  /* 0x000000ffff037224 */ /* 0x002fe200078e0046 */
[----:B------:R-:W3:Y:S01]  /*7240*/  LDL.LU.64 R82, [R1] ;  /* 0x0000000001527983 */ /* 0x000ee20000300a00 */
[----:B------:R-:W-:-:S03]  /*7250*/  IMAD.MOV.U32 R117, RZ, RZ, R68 ;  /* 0x000000ffff757224 */ /* 0x000fc600078e0044 */
[----:B------:R-:W4:Y:S01]  /*7260*/  LDL.LU.64 R222, [R1+0x10] ;  /* 0x0000100001de7983 */ /* 0x000f220000300a00 */
[----:B--2---:R-:W-:Y:S02]  /*7270*/  IADD3 R242, R216, -0x2, RZ ;  /* 0xfffffffed8f27810 */ /* 0x004fe40007ffe0ff */
[----:B---3--:R-:W-:Y:S02]  /*7280*/  MOV R5, R83 ;  /* 0x0000005300057202 */ /* 0x008fe40000000f00 */
[----:B----4-:R-:W-:-:S05]  /*7290*/  MOV R4, R222 ;  /* 0x000000de00047202 */ /* 0x010fca0000000f00 */
[----:B------:R1:W-:Y:S02]  /*72a0*/  STL.64 [R1+0x28], R4 ;  /* 0x0000280401007387 */ /* 0x0003e40000100a00 */
.L_x_33:
        /* <DEDUP_REMOVED lines=78> */
[C---:B-1----:R-:W-:Y:S07]  /*7790*/  HMMA.16816.F32.BF16 R88, R108.reuse, R96, RZ ;  /* 0x000000606c58723c */ /* 0x042fee00000418ff */
[----:B------:R-:W-:Y:S01]  /*77a0*/  IADD3 R96, P0, R102, UR7, RZ ;  /* 0x0000000766607c10 */ /* 0x000fe2000ff1e0ff */
[-C--:B--2---:R-:W-:Y:S04]  /*77b0*/  HMMA.16816.F32.BF16 R92, R108, R98.reuse, RZ ;  /* 0x000000626c5c723c */ /* 0x084fe800000418ff */
[----:B------:R-:W-:Y:S02]  /*77c0*/  IADD3.X R97, R103, UR5, RZ, P0, !PT ;  /* 0x0000000567617c10 */ /* 0x000fe400087fe4ff */
[----:B------:R-:W-:Y:S03]  /*77d0*/  IADD3 R100, P1, R96, UR7, RZ ;  /* 0x0000000760647c10 */ /* 0x000fe6000ff3e0ff */
[----:B------:R1:W-:Y:S03]  /*77e0*/  LDGSTS.E.BYPASS.LTC128B.128 [R241+0x2100], [R96.64], !P2 ;  /* 0x0210000060f17fae */ /* 0x0003e6000d101d48 */
[----:B------:R-:W-:Y:S02]  /*77f0*/  IADD3.X R101, R97, UR5, RZ, P1, !PT ;  /* 0x0000000561657c10 */ /* 0x000fe40008ffe4ff */
[----:B---3--:R-:W-:Y:S03]  /*7800*/  IADD3 R102, P0, R100, UR7, RZ ;  /* 0x0000000764667c10 */ /* 0x008fe6000ff1e0ff */
[----:B------:R2:W-:Y:S01]  /*7810*/  LDGSTS.E.BYPASS.LTC128B.128 [R241+0x2900], [R100.64], !P2 ;  /* 0x0290000064f17fae */ /* 0x0005e2000d101d48 */
[----:B------:R-:W-:Y:S02]  /*7820*/  IADD3.X R103, R101, UR5, RZ, P0, !PT ;  /* 0x0000000565677c10 */ /* 0x000fe400087fe4ff */
[C---:B------:R-:W-:Y:S02]  /*7830*/  ISETP.GT.AND P0, PT, R242.reuse, RZ, PT ;  /* 0x000000fff200720c */ /* 0x040fe40003f04270 */
[----:B------:R-:W-:Y:S03]  /*7840*/  IADD3 R242, R242, -0x1, RZ ;  /* 0xfffffffff2f27810 */ /* 0x000fe60007ffe0ff */
[----:B------:R2:W-:Y:S08]  /*7850*/  LDGSTS.E.BYPASS.LTC128B.128 [R241+0x3100], [R102.64], !P2 ;  /* 0x0310000066f17fae */ /* 0x0005f0000d101d48 */
[----:B------:R-:W0:Y:S01]  /*7860*/  LDGDEPBAR ;  /* 0x00000000000079af */ /* 0x000e220000000000 */
[C---:B-1----:R-:W-:Y:S08]  /*7870*/  HMMA.16816.F32.BF16 R96, R112.reuse, R98, RZ ;  /* 0x000000627060723c */ /* 0x042ff000000418ff */
[-C--:B--2---:R-:W-:Y:S08]  /*7880*/  HMMA.16816.F32.BF16 R100, R112, R184.reuse, RZ ;  /* 0x000000b87064723c */ /* 0x084ff000000418ff */
        /* <DEDUP_REMOVED lines=53> */
[C---:B------:R-:W-:Y:S01]  /*7be0*/  HMMA.16816.F32.BF16 R48, R184.reuse, R190, R48 ;  /* 0x000000beb830723c */ /* 0x040fe20000041830 */
[----:B------:R-:W3:Y:S07]  /*7bf0*/  LDSM.16.M88.4 R188, [R232+0x9100] ;  /* 0x00910000e8bc783b */ /* 0x000eee0000000200 */
[-C--:B------:R-:W-:Y:S08]  /*7c00*/  HMMA.16816.F32.BF16 R52, R184, R196.reuse, R52 ;  /* 0x000000c4b834723c */ /* 0x080ff00000041834 */
[C---:B------:R-:W-:Y:S08]  /*7c10*/  HMMA.16816.F32.BF16 R56, R200.reuse, R196, R56 ;  /* 0x000000c4c838723c */ /* 0x040ff00000041838 */
[-C--:B------:R-:W-:Y:S08]  /*7c20*/  HMMA.16816.F32.BF16 R60, R200, R198.reuse, R60 ;  /* 0x000000c6c83c723c */ /* 0x080ff0000004183c */
[C---:B------:R-:W-:Y:S08]  /*7c30*/  HMMA.16816.F32.BF16 R64, R184.reuse, R198, R64 ;  /* 0x000000c6b840723c */ /* 0x040ff00000041840 */
        /* <DEDUP_REMOVED lines=11> */
[----:B------:R-:W-:Y:S08]  /*7cf0*/  HMMA.16816.F32.BF16 R112, R184, R214, R112 ;  /* 0x000000d6b870723c */ /* 0x000ff00000041870 */
[-C--:B--2---:R-:W-:Y:S08]  /*7d00*/  HMMA.16816.F32.BF16 R4, R204, R216.reuse, R4 ;  /* 0x000000d8cc04723c */ /* 0x084ff00000041804 */
        /* <DEDUP_REMOVED lines=72> */
[----:B------:R-:W1:Y:S01]  /*8190*/  MUFU.TANH R34, R34 ;  /* 0x0000002200227308 */ /* 0x000e620000002400 */
        /* <DEDUP_REMOVED lines=9> */
[----:B------:R-:W-:Y:S01]  /*8230*/  MUFU.TANH R28, R28 ;  /* 0x0000001c001c7308 */ /* 0x000fe20000002400 */
[C---:B------:R-:W-:Y:S01]  /*8240*/  HMMA.16816.F32.BF16 R64, R204.reuse, R6, R64 ;  /* 0x00000006cc40723c */ /* 0x040fe20000041840 */
[----:B------:R-:W1:Y:S03]  /*8250*/  LDSM.16.M88.4 R4, [R228+0x2800] ;  /* 0x00280000e404783b */ /* 0x000e660000000200 */
[----:B------:R-:W-:Y:S02]  /*8260*/  FMUL.FTZ R54, R54, c[0x0][0x320] ;  /* 0x0000c80036367a20 */ /* 0x000fe40000410000 */
[----:B------:R-:W-:Y:S02]  /*8270*/  FMUL.FTZ R52, R52, c[0x0][0x320] ;  /* 0x0000c80034347a20 */ /* 0x000fe40000410000 */
[----:B------:R-:W-:Y:S01]  /*8280*/  FMUL.FTZ R55, R55, c[0x0][0x320] ;  /* 0x0000c80037377a20 */ /* 0x000fe20000410000 */
[----:B------:R-:W1:Y:S01]  /*8290*/  MUFU.TANH R32, R32 ;  /* 0x0000002000207308 */ /* 0x000e620000002400 */
        /* <DEDUP_REMOVED lines=27> */
[-C--:B------:R-:W-:Y:S01]  /*8450*/  HMMA.16816.F32.BF16 R92, R188, R6.reuse, R92 ;  /* 0x00000006bc5c723c */ /* 0x080fe2000004185c */
[----:B------:R-:W-:Y:S03]  /*8460*/  MUFU.TANH R198, R38 ;  /* 0x0000002600c67308 */ /* 0x000fe60000002400 */
[----:B------:R-:W-:Y:S02]  /*8470*/  FMUL.FTZ R40, R40, c[0x0][0x320] ;  /* 0x0000c80028287a20 */ /* 0x000fe40000410000 */
[----:B------:R-:W-:Y:S02]  /*8480*/  FMUL.FTZ R81, R81, c[0x0][0x320] ;  /* 0x0000c80051517a20 */ /* 0x000fe40000410000 */
[C---:B------:R-:W-:Y:S03]  /*8490*/  HMMA.16816.F32.BF16 R96, R204.reuse, R6, R96 ;  /* 0x00000006cc60723c */ /* 0x040fe60000041860 */
[----:B------:R-:W-:Y:S01]  /*84a0*/  MUFU.TANH R194, R26 ;  /* 0x0000001a00c27308 */ /* 0x000fe20000002400 */
[----:B------:R-:W-:Y:S02]  /*84b0*/  FMUL.FTZ R82, R82, c[0x0][0x320] ;  /* 0x0000c80052527a20 */ /* 0x000fe40000410000 */
[----:B------:R-:W-:Y:S01]  /*84c0*/  FMUL.FTZ R83, R83, c[0x0][0x320] ;  /* 0x0000c80053537a20 */ /* 0x000fe20000410000 */
[----:B-1----:R-:W-:Y:S01]  /*84d0*/  FMNMX.FTZ R70, R184, R0, !PT ;  /* 0x00000000b8467209 */ /* 0x002fe20007810000 */
[----:B------:R-:W-:Y:S01]  /*84e0*/  FMUL.FTZ R84, R84, c[0x0][0x320] ;  /* 0x0000c80054547a20 */ /* 0x000fe20000410000 */
[----:B------:R-:W-:Y:S01]  /*84f0*/  FMNMX.FTZ R0, R186, R2, !PT ;  /* 0x00000002ba007209 */ /* 0x000fe20007810000 */
[-C--:B--2---:R-:W-:Y:S03]  /*8500*/  HMMA.16816.F32.BF16 R100, R204, R8.reuse, R100 ;  /* 0x00000008cc64723c */ /* 0x084fe60000041864 */
[----:B------:R-:W1:Y:S01]  /*8510*/  MUFU.TANH R26, R36 ;  /* 0x00000024001a7308 */ /* 0x000e620000002400 */
[----:B---3--:R-:W-:Y:S01]  /*8520*/  FMNMX.FTZ R2, R192, R4, !PT ;  /* 0x00000004c0027209 */ /* 0x008fe20007810000 */
[----:B------:R-:W-:Y:S01]  /*8530*/  FMUL.FTZ R80, R80, c[0x0][0x320] ;  /* 0x0000c80050507a20 */ /* 0x000fe20000410000 */
[----:B------:R-:W-:Y:S01]  /*8540*/  FMNMX.FTZ R0, R18, R0, !PT ;  /* 0x0000000012007209 */ /* 0x000fe20007810000 */
[----:B------:R-:W-:Y:S01]  /*8550*/  FMUL.FTZ R94, R94, c[0x0][0x320] ;  /* 0x0000c8005e5e7a20 */ /* 0x000fe20000410000 */
[----:B------:R-:W-:Y:S01]  /*8560*/  FMNMX.FTZ R70, R16, R70, !PT ;  /* 0x0000004610467209 */ /* 0x000fe20007810000 */
[----:B------:R-:W-:Y:S01]  /*8570*/  FMUL.FTZ R95, R95, c[0x0][0x320] ;  /* 0x0000c8005f5f7a20 */ /* 0x000fe20000410000 */
[C---:B------:R-:W-:Y:S03]  /*8580*/  HMMA.16816.F32.BF16 R104, R188.reuse, R8, R104 ;  /* 0x00000008bc68723c */ /* 0x040fe60000041868 */
[----:B------:R2:W-:Y:S01]  /*8590*/  MUFU.TANH R201, R39 ;  /* 0x0000002700c97308 */ /* 0x0005e20000002400 */
[----:B------:R-:W-:Y:S01]  /*85a0*/  FMNMX.FTZ R2, R12, R2, !PT ;  /* 0x000000020c027209 */ /* 0x000fe20007810000 */
[----:B------:R-:W-:Y:S01]  /*85b0*/  FMUL.FTZ R86, R86, c[0x0][0x320] ;  /* 0x0000c80056567a20 */ /* 0x000fe20000410000 */
[----:B------:R-:W-:Y:S01]  /*85c0*/  FMNMX.FTZ R0, R19, R0, !PT ;  /* 0x0000000013007209 */ /* 0x000fe20007810000 */
[----:B------:R-:W-:Y:S01]  /*85d0*/  FMUL.FTZ R87, R87, c[0x0][0x320] ;  /* 0x0000c80057577a20 */ /* 0x000fe20000410000 */
[----:B------:R-:W-:Y:S01]  /*85e0*/  FMNMX.FTZ R2, R13, R2, !PT ;  /* 0x000000020d027209 */ /* 0x000fe20007810000 */
[-C--:B------:R-:W-:Y:S03]  /*85f0*/  HMMA.16816.F32.BF16 R108, R188, R10.reuse, R108 ;  /* 0x0000000abc6c723c */ /* 0x080fe6000004186c */
[----:B------:R-:W-:Y:S01]  /*8600*/  FMNMX.FTZ R4, R22, R0, !PT ;  /* 0x0000000016047209 */ /* 0x000fe20007810000 */
[----:B------:R-:W3:Y:S01]  /*8610*/  MUFU.TANH R208, R40 ;  /* 0x0000002800d07308 */ /* 0x000ee20000002400 */
[----:B------:R-:W-:Y:S01]  /*8620*/  FMUL.FTZ R48, R48, c[0x0][0x320] ;  /* 0x0000c80030307a20 */ /* 0x000fe20000410000 */
[----:B------:R-:W-:Y:S01]  /*8630*/  FMNMX.FTZ R70, R17, R70, !PT ;  /* 0x0000004611467209 */ /* 0x000fe20007810000 */
[----:B------:R-:W-:Y:S01]  /*8640*/  FMUL.FTZ R85, R85, c[0x0][0x320] ;  /* 0x0000c80055557a20 */ /* 0x000fe20000410000 */
[----:B----4-:R-:W-:Y:S01]  /*8650*/  FMNMX.FTZ R4, R23, R4, !PT ;  /* 0x0000000417047209 */ /* 0x010fe20007810000 */
[----:B------:R-:W-:Y:S04]  /*8660*/  HMMA.16816.F32.BF16 R112, R204, R10, R112 ;  /* 0x0000000acc70723c */ /* 0x000fe80000041870 */
[----:B------:R-:W-:Y:S01]  /*8670*/  FMNMX.FTZ R70, R20, R70, !PT ;  /* 0x0000004614467209 */ /* 0x000fe20007810000 */
[----:B------:R-:W-:Y:S01]  /*8680*/  MUFU.TANH R193, R27 ;  /* 0x0000001b00c17308 */ /* 0x000fe20000002400 */
[----:B------:R-:W-:Y:S01]  /*8690*/  FMUL.FTZ R98, R98, c[0x0][0x320] ;  /* 0x0000c80062627a20 */ /* 0x000fe20000410000 */
[----:B------:R-:W-:Y:S01]  /*86a0*/  FMNMX.FTZ R4, R34, R4, !PT ;  /* 0x0000000422047209 */ /* 0x000fe20007810000 */
[----:B------:R-:W-:Y:S01]  /*86b0*/  FMUL.FTZ R96, R96, c[0x0][0x320] ;  /* 0x0000c80060607a20 */ /* 0x000fe20000410000 */
[----:B--2---:R-:W2:Y:S03]  /*86c0*/  LDL.64 R38, [R1+0x38] ;  /* 0x0000380001267983 */ /* 0x004ea60000100a00 */
[----:B------:R-:W-:Y:S01]  /*86d0*/  FMNMX.FTZ R70, R21, R70, !PT ;  /* 0x0000004615467209 */ /* 0x000fe20007810000 */
[----:B------:R-:W-:Y:S01]  /*86e0*/  FMUL.FTZ R99, R99, c[0x0][0x320] ;  /* 0x0000c80063637a20 */ /* 0x000fe20000410000 */
[----:B------:R-:W-:Y:S01]  /*86f0*/  FMNMX.FTZ R0, R24, R2, !PT ;  /* 0x0000000218007209 */ /* 0x000fe20007810000 */
[----:B------:R4:W4:Y:S01]  /*8700*/  MUFU.TANH R27, R37 ;  /* 0x00000025001b7308 */ /* 0x0009220000002400 */
        /* <DEDUP_REMOVED lines=9> */
[----:B------:R-:W4:Y:S01]  /*87a0*/  MUFU.TANH R50, R50 ;  /* 0x0000003200327308 */ /* 0x000f220000002400 */
[----:B------:R-:W-:Y:S01]  /*87b0*/  FMUL.FTZ R89, R89, c[0x0][0x320] ;  /* 0x0000c80059597a20 */ /* 0x000fe20000410000 */
[----:B-1----:R-:W-:Y:S01]  /*87c0*/  FMNMX.FTZ R70, R26, R70, !PT ;  /* 0x000000461a467209 */ /* 0x002fe20007810000 */
[----:B------:R-:W-:Y:S01]  /*87d0*/  FMUL.FTZ R115, R115, c[0x0][0x320] ;  /* 0x0000c80073737a20 */ /* 0x000fe20000410000 */
[----:B------:R-:W-:Y:S01]  /*87e0*/  FMNMX.FTZ R4, R35, R4, !PT ;  /* 0x0000000423047209 */ /* 0x000fe20007810000 */
[----:B------:R-:W-:Y:S01]  /*87f0*/  FMUL.FTZ R92, R92, c[0x0][0x320] ;  /* 0x0000c8005c5c7a20 */ /* 0x000fe20000410000 */
[----:B------:R-:W-:Y:S01]  /*8800*/  FMNMX.FTZ R0, R29, R0, !PT ;  /* 0x000000001d007209 */ /* 0x000fe20007810000 */
[----:B------:R-:W-:Y:S01]  /*8810*/  FMUL.FTZ R93, R93, c[0x0][0x320] ;  /* 0x0000c8005d5d7a20 */ /* 0x000fe20000410000 */
[----:B------:R-:W-:Y:S01]  /*8820*/  FMNMX.FTZ R4, R198, R4, !PT ;  /* 0x00000004c6047209 */ /* 0x000fe20007810000 */
[----:B------:R-:W-:Y:S01]  /*8830*/  FMUL.FTZ R105, R105, c[0x0][0x320] ;  /* 0x0000c80069697a20 */ /* 0x000fe20000410000 */
[----:B------:R-:W1:Y:S01]  /*8840*/  MUFU.TANH R48, R48 ;  /* 0x0000003000307308 */ /* 0x000e620000002400 */
[----:B------:R-:W-:Y:S01]  /*8850*/  FMUL.FTZ R90, R90, c[0x0][0x320] ;  /* 0x0000c8005a5a7a20 */ /* 0x000fe20000410000 */
[----:B---3--:R-:W-:Y:S01]  /*8860*/  FMNMX.FTZ R2, R208, R0, !PT ;  /* 0x00000000d0027209 */ /* 0x008fe20007810000 */
[----:B------:R-:W-:Y:S01]  /*8870*/  FMUL.FTZ R91, R91, c[0x0][0x320] ;  /* 0x0000c8005b5b7a20 */ /* 0x000fe20000410000 */
[----:B----4-:R-:W-:Y:S01]  /*8880*/  MOV R37, c[0x0][0x1e0] ;  /* 0x0000780000257a02 */ /* 0x010fe20000000f00 */
[----:B------:R-:W-:Y:S01]  /*8890*/  FMUL.FTZ R106, R106, c[0x0][0x320] ;  /* 0x0000c8006a6a7a20 */ /* 0x000fe20000410000 */
[----:B------:R-:W-:Y:S01]  /*88a0*/  FMNMX.FTZ R0, R201, R4, !PT ;  /* 0x00000004c9007209 */ /* 0x000fe20007810000 */
[----:B------:R-:W-:Y:S01]  /*88b0*/  FMUL.FTZ R107, R107, c[0x0][0x320] ;  /* 0x0000c8006b6b7a20 */ /* 0x000fe20000410000 */
[----:B------:R-:W-:Y:S01]  /*88c0*/  FMNMX.FTZ R4, R196, R118, !PT ;  /* 0x00000076c4047209 */ /* 0x000fe20007810000 */
[----:B------:R-:W-:Y:S01]  /*88d0*/  FMUL.FTZ R72, R72, c[0x0][0x320] ;  /* 0x0000c80048487a20 */ /* 0x000fe20000410000 */
[----:B------:R-:W3:Y:S01]  /*88e0*/  MUFU.TANH R51, R51 ;  /* 0x0000003300337308 */ /* 0x000ee20000002400 */
[----:B------:R-:W-:Y:S01]  /*88f0*/  FMNMX.FTZ R70, R27, R70, !PT ;  /* 0x000000461b467209 */ /* 0x000fe20007810000 */
[----:B------:R-:W-:Y:S01]  /*8900*/  FMUL.FTZ R73, R73, c[0x0][0x320] ;  /* 0x0000c80049497a20 */ /* 0x000fe20000410000 */
[----:B------:R-:W-:Y:S01]  /*8910*/  FMNMX.FTZ R4, R195, R4, !PT ;  /* 0x00000004c3047209 */ /* 0x000fe20007810000 */
[----:B------:R-:W-:Y:S01]  /*8920*/  FMUL.FTZ R101, R101, c[0x0][0x320] ;  /* 0x0000c80065657a20 */ /* 0x000fe20000410000 */
[----:B------:R-:W-:Y:S01]  /*8930*/  FMNMX.FTZ R0, R50, R0, !PT ;  /* 0x0000000032007209 */ /* 0x000fe20007810000 */
[----:B------:R-:W-:Y:S02]  /*8940*/  FMUL.FTZ R102, R102, c[0x0][0x320] ;  /* 0x0000c80066667a20 */ /* 0x000fe40000410000 */
[----:B------:R-:W-:Y:S02]  /*8950*/  FMUL.FTZ R103, R103, c[0x0][0x320] ;  /* 0x0000c80067677a20 */ /* 0x000fe40000410000 */
[----:B------:R-:W4:Y:S01]  /*8960*/  MUFU.TANH R49, R49 ;  /* 0x0000003100317308 */ /* 0x000f220000002400 */
[----:B------:R-:W-:Y:S02]  /*8970*/  FMUL.FTZ R58, R58, c[0x0][0x320] ;  /* 0x0000c8003a3a7a20 */ /* 0x000fe40000410000 */
[----:B------:R-:W-:Y:S01]  /*8980*/  FMUL.FTZ R108, R108, c[0x0][0x320] ;  /* 0x0000c8006c6c7a20 */ /* 0x000fe20000410000 */
[----:B-1----:R-:W-:Y:S01]  /*8990*/  FMNMX.FTZ R70, R48, R70, !PT ;  /* 0x0000004630467209 */ /* 0x002fe20007810000 */
[----:B------:R-:W-:Y:S02]  /*89a0*/  FMUL.FTZ R78, R78, c[0x0][0x320] ;  /* 0x0000c8004e4e7a20 */ /* 0x000fe40000410000 */
[----:B------:R-:W-:Y:S02]  /*89b0*/  FMUL.FTZ R43, R43, c[0x0][0x320] ;  /* 0x0000c8002b2b7a20 */ /* 0x000fe40000410000 */
[----:B------:R-:W-:Y:S01]  /*89c0*/  FMUL.FTZ R64, R64, c[0x0][0x320] ;  /* 0x0000c80040407a20 */ /* 0x000fe20000410000 */
[----:B------:R-:W1:Y:S01]  /*89d0*/  MUFU.TANH R249, R54 ;  /* 0x0000003600f97308 */ /* 0x000e620000002400 */
[----:B------:R-:W-:Y:S02]  /*89e0*/  FMUL.FTZ R41, R41, c[0x0][0x320] ;  /* 0x0000c80029297a20 */ /* 0x000fe40000410000 */
[----:B------:R-:W-:Y:S01]  /*89f0*/  FMUL.FTZ R67, R67, c[0x0][0x320] ;  /* 0x0000c80043437a20 */ /* 0x000fe20000410000 */
[----:B---3--:R-:W-:Y:S01]  /*8a00*/  FMNMX.FTZ R0, R51, R0, !PT ;  /* 0x0000000033007209 */ /* 0x008fe20007810000 */
[----:B------:R-:W-:Y:S02]  /*8a10*/  FMUL.FTZ R65, R65, c[0x0][0x320] ;  /* 0x0000c80041417a20 */ /* 0x000fe40000410000 */
[----:B------:R-:W-:Y:S02]  /*8a20*/  FMUL.FTZ R59, R59, c[0x0][0x320] ;  /* 0x0000c8003b3b7a20 */ /* 0x000fe40000410000 */
[----:B------:R-:W-:Y:S01]  /*8a30*/  FMUL.FTZ R68, R68, c[0x0][0x320] ;  /* 0x0000c80044447a20 */ /* 0x000fe20000410000 */
[----:B------:R-:W3:Y:S01]  /*8a40*/  MUFU.TANH R215, R52 ;  /* 0x0000003400d77308 */ /* 0x000ee20000002400 */
[----:B------:R-:W-:Y:S02]  /*8a50*/  FMUL.FTZ R46, R46, c[0x0][0x320] ;  /* 0x0000c8002e2e7a20 */ /* 0x000fe40000410000 */
[----:B------:R-:W-:Y:S01]  /*8a60*/  FMUL.FTZ R56, R56, c[0x0][0x320] ;  /* 0x0000c80038387a20 */ /* 0x000fe20000410000 */
[----:B----4-:R-:W-:Y:S01]  /*8a70*/  FMNMX.FTZ R70, R49, R70, !PT ;  /* 0x0000004631467209 */ /* 0x010fe20007810000 */
[----:B------:R-:W-:Y:S02]  /*8a80*/  FMUL.FTZ R71, R71, c[0x0][0x320] ;  /* 0x0000c80047477a20 */ /* 0x000fe40000410000 */
[----:B------:R-:W-:Y:S02]  /*8a90*/  FMUL.FTZ R69, R69, c[0x0][0x320] ;  /* 0x0000c80045457a20 */ /* 0x000fe40000410000 */
[----:B------:R-:W-:Y:S01]  /*8aa0*/  FMUL.FTZ R60, R60, c[0x0][0x320] ;  /* 0x0000c8003c3c7a20 */ /* 0x000fe20000410000 */
[----:B------:R-:W4:Y:S01]  /*8ab0*/  MUFU.TANH R221, R55 ;  /* 0x0000003700dd7308 */ /* 0x000f220000002400 */
[----:B------:R-:W-:Y:S02]  /*8ac0*/  FMUL.FTZ R112, R112, c[0x0][0x320] ;  /* 0x0000c80070707a20 */ /* 0x000fe40000410000 */
[----:B------:R-:W-:Y:S01]  /*8ad0*/  FMUL.FTZ R113, R113, c[0x0][0x320] ;  /* 0x0000c80071717a20 */ /* 0x000fe20000410000 */
[----:B-1----:R-:W-:Y:S01]  /*8ae0*/  FMNMX.FTZ R0, R249, R0, !PT ;  /* 0x00000000f9007209 */ /* 0x002fe20007810000 */
[----:B------:R-:W-:Y:S02]  /*8af0*/  FMUL.FTZ R74, R74, c[0x0][0x320] ;  /* 0x0000c8004a4a7a20 */ /* 0x000fe40000410000 */
[----:B------:R-:W-:Y:S03]  /*8b00*/  FMUL.FTZ R109, R109, c[0x0][0x320] ;  /* 0x0000c8006d6d7a20 */ /* 0x000fe60000410000 */
[----:B------:R1:W1:Y:S01]  /*8b10*/  MUFU.TANH R218, R53 ;  /* 0x0000003500da7308 */ /* 0x0002620000002400 */
[----:B---3--:R-:W-:Y:S09]  /*8b20*/  FMNMX.FTZ R70, R215, R70, !PT ;  /* 0x00000046d7467209 */ /* 0x008ff20007810000 */
[----:B------:R-:W3:Y:S01]  /*8b30*/  MUFU.TANH R223, R66 ;  /* 0x0000004200df7308 */ /* 0x000ee20000002400 */
[----:B----4-:R-:W-:Y:S09]  /*8b40*/  FMNMX.FTZ R0, R221, R0, !PT ;  /* 0x00000000dd007209 */ /* 0x010ff20007810000 */
[----:B------:R-:W4:Y:S01]  /*8b50*/  MUFU.TANH R212, R64 ;  /* 0x0000004000d47308 */ /* 0x000f220000002400 */
[----:B-1----:R-:W2:Y:S01]  /*8b60*/  LDL.64 R52, [R1+0x30] ;  /* 0x0000300001347983 */ /* 0x002ea20000100a00 */
[----:B------:R-:W-:Y:S08]  /*8b70*/  FMNMX.FTZ R70, R218, R70, !PT ;  /* 0x00000046da467209 */ /* 0x000ff00007810000 */
[----:B------:R-:W1:Y:S01]  /*8b80*/  MUFU.TANH R203, R41 ;  /* 0x0000002900cb7308 */ /* 0x000e620000002400 */
[----:B---3--:R-:W-:Y:S09]  /*8b90*/  FMNMX.FTZ R0, R223, R0, !PT ;  /* 0x00000000df007209 */ /* 0x008ff20007810000 */
[----:B------:R-:W-:Y:S01]  /*8ba0*/  MUFU.TANH R216, R43 ;  /* 0x0000002b00d87308 */ /* 0x000fe20000002400 */
[----:B----4-:R-:W-:Y:S09]  /*8bb0*/  FMNMX.FTZ R70, R212, R70, !PT ;  /* 0x00000046d4467209 */ /* 0x010ff20007810000 */
[----:B------:R-:W3:Y:S01]  /*8bc0*/  MUFU.TANH R43, R67 ;  /* 0x00000043002b7308 */ /* 0x000ee20000002400 */
[----:B-1----:R-:W-:Y:S09]  /*8bd0*/  FMNMX.FTZ R2, R203, R2, !PT ;  /* 0x00000002cb027209 */ /* 0x002ff20007810000 */
[----:B------:R-:W1:Y:S10]  /*8be0*/  MUFU.TANH R211, R65 ;  /* 0x0000004100d37308 */ /* 0x000e740000002400 */
[----:B------:R-:W4:Y:S01]  /*8bf0*/  MUFU.TANH R209, R44 ;  /* 0x0000002c00d17308 */ /* 0x000f220000002400 */
[----:B---3--:R-:W-:Y:S04]  /*8c00*/  FMNMX.FTZ R0, R43, R0, !PT ;  /* 0x000000002b007209 */ /* 0x008fe80007810000 */
[----:B------:R-:W-:Y:S05]  /*8c10*/  FMNMX.FTZ R0, R240, R0, !PT ;  /* 0x00000000f0007209 */ /* 0x000fea0007810000 */
[----:B------:R-:W-:Y:S01]  /*8c20*/  MUFU.TANH R248, R59 ;  /* 0x0000003b00f87308 */ /* 0x000fe20000002400 */
[----:B-1----:R-:W-:Y:S09]  /*8c30*/  FMNMX.FTZ R70, R211, R70, !PT ;  /* 0x00000046d3467209 */ /* 0x002ff20007810000 */
[----:B------:R-:W1:Y:S01]  /*8c40*/  MUFU.TANH R59, R68 ;  /* 0x00000044003b7308 */ /* 0x000e620000002400 */
[----:B----4-:R-:W-:Y:S09]  /*8c50*/  FMNMX.FTZ R2, R209, R2, !PT ;  /* 0x00000002d1027209 */ /* 0x010ff20007810000 */
[----:B------:R-:W3:Y:S10]  /*8c60*/  MUFU.TANH R210, R45 ;  /* 0x0000002d00d27308 */ /* 0x000ef40000002400 */
[----:B------:R-:W4:Y:S01]  /*8c70*/  MUFU.TANH R250, R71 ;  /* 0x0000004700fa7308 */ /* 0x000f220000002400 */
[----:B-1----:R-:W-:Y:S09]  /*8c80*/  FMNMX.FTZ R70, R59, R70, !PT ;  /* 0x000000463b467209 */ /* 0x002ff20007810000 */
[----:B------:R-:W-:Y:S01]  /*8c90*/  MUFU.TANH R214, R46 ;  /* 0x0000002e00d67308 */ /* 0x000fe20000002400 */
[----:B---3--:R-:W-:Y:S09]  /*8ca0*/  FMNMX.FTZ R2, R210, R2, !PT ;  /* 0x00000002d2027209 */ /* 0x008ff20007810000 */
        /* <DEDUP_REMOVED lines=10> */
[----:B------:R3:W-:Y:S01]  /*8d50*/  MUFU.TANH R236, R84 ;  /* 0x0000005400ec7308 */ /* 0x0007e20000002400 */
[----:B-1----:R-:W-:Y:S09]  /*8d60*/  FMNMX.FTZ R0, R81, R0, !PT ;  /* 0x0000000051007209 */ /* 0x002ff20007810000 */
[----:B------:R-:W1:Y:S10]  /*8d70*/  MUFU.TANH R14, R14 ;  /* 0x0000000e000e7308 */ /* 0x000e740000002400 */
[----:B------:R-:W4:Y:S01]  /*8d80*/  MUFU.TANH R239, R80 ;  /* 0x0000005000ef7308 */ /* 0x000f220000002400 */
[----:B---3--:R-:W-:Y:S04]  /*8d90*/  MOV R84, R246 ;  /* 0x000000f600547202 */ /* 0x008fe80000000f00 */
[----:B------:R-:W-:Y:S05]  /*8da0*/  FMNMX.FTZ R0, R84, R0, !PT ;  /* 0x0000000054007209 */ /* 0x000fea0007810000 */
[----:B------:R-:W3:Y:S01]  /*8db0*/  MUFU.TANH R237, R86 ;  /* 0x0000005600ed7308 */ /* 0x000ee20000002400 */
[----:B-1----:R-:W-:Y:S09]  /*8dc0*/  FMNMX.FTZ R4, R14, R4, !PT ;  /* 0x000000040e047209 */ /* 0x002ff20007810000 */
[----:B------:R-:W1:Y:S01]  /*8dd0*/  MUFU.TANH R15, R15 ;  /* 0x0000000f000f7308 */ /* 0x000e620000002400 */
[----:B----4-:R-:W-:Y:S04]  /*8de0*/  FMNMX.FTZ R70, R239, R70, !PT ;  /* 0x00000046ef467209 */ /* 0x010fe80007810000 */
[----:B------:R-:W-:Y:S05]  /*8df0*/  FMNMX.FTZ R70, R57, R70, !PT ;  /* 0x0000004639467209 */ /* 0x000fea0007810000 */
[----:B------:R-:W-:Y:S01]  /*8e00*/  MUFU.TANH R217, R47 ;  /* 0x0000002f00d97308 */ /* 0x000fe20000002400 */
[----:B------:R-:W-:Y:S02]  /*8e10*/  FMNMX.FTZ R70, R236, R70, !PT ;  /* 0x00000046ec467209 */ /* 0x000fe40007810000 */
[----:B---3--:R-:W-:Y:S04]  /*8e20*/  MOV R205, R237 ;  /* 0x000000ed00cd7202 */ /* 0x008fe80000000f00 */
[----:B------:R-:W-:Y:S03]  /*8e30*/  FMNMX.FTZ R0, R205, R0, !PT ;  /* 0x00000000cd007209 */ /* 0x000fe60007810000 */
[----:B------:R-:W3:Y:S01]  /*8e40*/  MUFU.TANH R60, R60 ;  /* 0x0000003c003c7308 */ /* 0x000ee20000002400 */
[----:B-1----:R-:W-:Y:S04]  /*8e50*/  FMNMX.FTZ R4, R15, R4, !PT ;  /* 0x000000040f047209 */ /* 0x002fe80007810000 */
[----:B------:R-:W-:Y:S05]  /*8e60*/  FMNMX.FTZ R4, R194, R4, !PT ;  /* 0x00000004c2047209 */ /* 0x000fea0007810000 */
[----:B------:R-:W1:Y:S01]  /*8e70*/  MUFU.TANH R119, R61 ;  /* 0x0000003d00777308 */ /* 0x000e620000002400 */
[----:B------:R-:W-:Y:S09]  /*8e80*/  FMNMX.FTZ R4, R193, R4, !PT ;  /* 0x00000004c1047209 */ /* 0x000ff20007810000 */
[----:B------:R1:W-:Y:S01]  /*8e90*/  MUFU.TANH R47, R63 ;  /* 0x0000003f002f7308 */ /* 0x0003e20000002400 */
[----:B---3--:R-:W-:Y:S09]  /*8ea0*/  FMNMX.FTZ R2, R60, R2, !PT ;  /* 0x000000023c027209 */ /* 0x008ff20007810000 */
[----:B------:R-:W3:Y:S10]  /*8eb0*/  MUFU.TANH R233, R76 ;  /* 0x0000004c00e97308 */ /* 0x000ef40000002400 */
[----:B------:R-:W4:Y:S01]  /*8ec0*/  MUFU.TANH R234, R72 ;  /* 0x0000004800ea7308 */ /* 0x000f220000002400 */
[----:B-1----:R-:W-:Y:S04]  /*8ed0*/  MOV R63, R119 ;  /* 0x00000077003f7202 */ /* 0x002fe80000000f00 */
[----:B------:R-:W-:Y:S05]  /*8ee0*/  FMNMX.FTZ R2, R63, R2, !PT ;  /* 0x000000023f027209 */ /* 0x000fea0007810000 */
[----:B------:R-:W1:Y:S01]  /*8ef0*/  MUFU.TANH R231, R87 ;  /* 0x0000005700e77308 */ /* 0x000e620000002400 */
[----:B---3--:R-:W-:Y:S09]  /*8f00*/  MOV R206, R233 ;  /* 0x000000e900ce7202 */ /* 0x008ff20000000f00 */
[----:B------:R-:W3:Y:S01]  /*8f10*/  MUFU.TANH R220, R85 ;  /* 0x0000005500dc7308 */ /* 0x000ee20000002400 */
[----:B----4-:R-:W-:Y:S04]  /*8f20*/  MOV R207, R234 ;  /* 0x000000ea00cf7202 */ /* 0x010fe80000000f00 */
[----:B------:R-:W-:Y:S05]  /*8f30*/  FMNMX.FTZ R2, R207, R2, !PT ;  /* 0x00000002cf027209 */ /* 0x000fea0007810000 */
[----:B------:R-:W4:Y:S01]  /*8f40*/  MUFU.TANH R247, R73 ;  /* 0x0000004900f77308 */ /* 0x000f220000002400 */
[----:B-1----:R-:W-:Y:S09]  /*8f50*/  FMNMX.FTZ R0, R231, R0, !PT ;  /* 0x00000000e7007209 */ /* 0x002ff20007810000 */
[----:B------:R-:W1:Y:S01]  /*8f60*/  MUFU.TANH R98, R98 ;  /* 0x0000006200627308 */ /* 0x000e620000002400 */
[----:B---3--:R-:W-:Y:S09]  /*8f70*/  FMNMX.FTZ R70, R220, R70, !PT ;  /* 0x00000046dc467209 */ /* 0x008ff20007810000 */
[----:B------:R-:W3:Y:S01]  /*8f80*/  MUFU.TANH R30, R30 ;  /* 0x0000001e001e7308 */ /* 0x000ee20000002400 */
[----:B----4-:R-:W-:Y:S04]  /*8f90*/  MOV R83, R247 ;  /* 0x000000f700537202 */ /* 0x010fe80000000f00 */
[----:B------:R-:W-:Y:S05]  /*8fa0*/  FMNMX.FTZ R2, R83, R2, !PT ;  /* 0x0000000253027209 */ /* 0x000fea0007810000 */
[----:B------:R-:W4:Y:S01]  /*8fb0*/  MUFU.TANH R96, R96 ;  /* 0x0000006000607308 */ /* 0x000f220000002400 */
[----:B------:R-:W-:Y:S02]  /*8fc0*/  FMNMX.FTZ R2, R206, R2, !PT ;  /* 0x00000002ce027209 */ /* 0x000fe40007810000 */
[----:B-1----:R-:W-:Y:S07]  /*8fd0*/  FMNMX.FTZ R0, R98, R0, !PT ;  /* 0x0000000062007209 */ /* 0x002fee0007810000 */
        /* <DEDUP_REMOVED lines=8> */
[----:B------:R1:W3:Y:S01]  /*9060*/  MUFU.TANH R189, R101 ;  /* 0x0000006500bd7308 */ /* 0x0002e20000002400 */
[----:B----4-:R-:W-:Y:S09]  /*9070*/  FMNMX.FTZ R70, R97, R70, !PT ;  /* 0x0000004661467209 */ /* 0x010ff20007810000 */
[----:B------:R-:W4:Y:S10]  /*9080*/  MUFU.TANH R190, R102 ;  /* 0x0000006600be7308 */ /* 0x000f340000002400 */
[----:B------:R-:W2:Y:S01]  /*9090*/  MUFU.TANH R213, R42 ;  /* 0x0000002a00d57308 */ /* 0x000ea20000002400 */
[----:B-1----:R-:W-:Y:S04]  /*90a0*/  MOV R101, R235 ;  /* 0x000000eb00657202 */ /* 0x002fe80000000f00 */
[----:B------:R-:W-:Y:S05]  /*90b0*/  FMNMX.FTZ R70, R101, R70, !PT ;  /* 0x0000004665467209 */ /* 0x000fea0007810000 */
[----:B------:R-:W1:Y:S01]  /*90c0*/  MUFU.TANH R238, R77 ;  /* 0x0000004d00ee7308 */ /* 0x000e620000002400 */
[----:B---3--:R-:W-:Y:S02]  /*90d0*/  FMNMX.FTZ R70, R189, R70, !PT ;  /* 0x00000046bd467209 */ /* 0x008fe40007810000 */
[----:B----4-:R-:W-:Y:S07]  /*90e0*/  FMNMX.FTZ R0, R190, R0, !PT ;  /* 0x00000000be007209 */ /* 0x010fee0007810000 */
[----:B------:R-:W3:Y:S01]  /*90f0*/  MUFU.TANH R103, R103 ;  /* 0x0000006700677308 */ /* 0x000ee20000002400 */
[----:B--2---:R-:W-:Y:S04]  /*9100*/  FMNMX.FTZ R4, R213, R4, !PT ;  /* 0x00000004d5047209 */ /* 0x004fe80007810000 */
[----:B------:R-:W-:Y:S05]  /*9110*/  FMNMX.FTZ R4, R216, R4, !PT ;  /* 0x00000004d8047209 */ /* 0x000fea0007810000 */
[----:B------:R-:W2:Y:S01]  /*9120*/  MUFU.TANH R44, R88 ;  /* 0x00000058002c7308 */ /* 0x000ea20000002400 */
[----:B------:R-:W-:Y:S02]  /*9130*/  FMNMX.FTZ R4, R214, R4, !PT ;  /* 0x00000004d6047209 */ /* 0x000fe40007810000 */
[----:B-1----:R-:W-:Y:S02]  /*9140*/  FMNMX.FTZ R2, R238, R2, !PT ;  /* 0x00000002ee027209 */ /* 0x002fe40007810000 */
[----:B------:R-:W-:Y:S05]  /*9150*/  FMNMX.FTZ R4, R217, R4, !PT ;  /* 0x00000004d9047209 */ /* 0x000fea0007810000 */
[----:B------:R-:W1:Y:S01]  /*9160*/  MUFU.TANH R237, R114 ;  /* 0x0000007200ed7308 */ /* 0x000e620000002400 */
[----:B---3--:R-:W-:Y:S09]  /*9170*/  FMNMX.FTZ R0, R103, R0, !PT ;  /* 0x0000000067007209 */ /* 0x008ff20007810000 */
[----:B------:R-:W-:Y:S01]  /*9180*/  MUFU.TANH R80, R104 ;  /* 0x0000006800507308 */ /* 0x000fe20000002400 */
[----:B--2---:R-:W-:Y:S09]  /*9190*/  FMNMX.FTZ R2, R44, R2, !PT ;  /* 0x000000022c027209 */ /* 0x004ff20007810000 */
[----:B------:R-:W2:Y:S01]  /*91a0*/  MUFU.TANH R104, R112 ;  /* 0x0000007000687308 */ /* 0x000ea20000002400 */
[----:B-1----:R-:W-:Y:S09]  /*91b0*/  FMNMX.FTZ R0, R237, R0, !PT ;  /* 0x00000000ed007209 */ /* 0x002ff20007810000 */
[----:B------:R-:W1:Y:S10]  /*91c0*/  MUFU.TANH R219, R89 ;  /* 0x0000005900db7308 */ /* 0x000e740000002400 */
[----:B------:R-:W3:Y:S01]  /*91d0*/  MUFU.TANH R233, R115 ;  /* 0x0000007300e97308 */ /* 0x000ee20000002400 */
[----:B--2---:R-:W-:Y:S09]  /*91e0*/  FMNMX.FTZ R70, R104, R70, !PT ;  /* 0x0000004668467209 */ /* 0x004ff20007810000 */
[----:B------:R-:W2:Y:S01]  /*91f0*/  MUFU.TANH R252, R58 ;  /* 0x0000003a00fc7308 */ /* 0x000ea20000002400 */
[----:B-1----:R-:W-:Y:S09]  /*9200*/  FMNMX.FTZ R2, R219, R2, !PT ;  /* 0x00000002db027209 */ /* 0x002ff20007810000 */
[----:B------:R-:W1:Y:S01]  /*9210*/  MUFU.TANH R112, R113 ;  /* 0x0000007100707308 */ /* 0x000e620000002400 */
[----:B---3--:R-:W-:Y:S05]  /*9220*/  FMNMX.FTZ R0, R233, R0, !PT ;  /* 0x00000000e9007209 */ /* 0x008fea0007810000 */
[----:B------:R-:W3:Y:S04]  /*9230*/  SHFL.BFLY PT, R69, R0, 0x2, 0x1f ;  /* 0x0c401f0000457f89 */ /* 0x000ee800000e0000 */
[----:B------:R-:W4:Y:S01]  /*9240*/  MUFU.TANH R230, R92 ;  /* 0x0000005c00e67308 */ /* 0x000f220000002400 */
[----:B--2---:R-:W-:Y:S04]  /*9250*/  MOV R82, R252 ;  /* 0x000000fc00527202 */ /* 0x004fe80000000f00 */
[----:B------:R-:W-:Y:S05]  /*9260*/  FMNMX.FTZ R4, R82, R4, !PT ;  /* 0x0000000452047209 */ /* 0x000fea0007810000 */
[----:B------:R-:W2:Y:S01]  /*9270*/  MUFU.TANH R229, R62 ;  /* 0x0000003e00e57308 */ /* 0x000ea20000002400 */
[----:B------:R-:W-:Y:S02]  /*9280*/  FMNMX.FTZ R4, R248, R4, !PT ;  /* 0x00000004f8047209 */ /* 0x000fe40007810000 */
[----:B-1----:R-:W-:Y:S05]  /*9290*/  FMNMX.FTZ R70, R112, R70, !PT ;  /* 0x0000004670467209 */ /* 0x002fea0007810000 */
[----:B------:R-:W1:Y:S02]  /*92a0*/  SHFL.BFLY PT, R5, R70, 0x2, 0x1f ;  /* 0x0c401f0046057f89 */ /* 0x000e6400000e0000 */
[----:B------:R-:W1:Y:S01]  /*92b0*/  MUFU.TANH R62, R93 ;  /* 0x0000005d003e7308 */ /* 0x000e620000002400 */
[----:B---3--:R-:W-:Y:S02]  /*92c0*/  FMNMX.FTZ R69, R0, R69, !PT ;  /* 0x0000004500457209 */ /* 0x008fe40007810000 */
[----:B----4-:R-:W-:Y:S07]  /*92d0*/  FMNMX.FTZ R2, R230, R2, !PT ;  /* 0x00000002e6027209 */ /* 0x010fee0007810000 */
[----:B------:R-:W3:Y:S01]  /*92e0*/  MUFU.TANH R234, R105 ;  /* 0x0000006900ea7308 */ /* 0x000ee20000002400 */
[----:B--2---:R-:W-:Y:S04]  /*92f0*/  FMNMX.FTZ R4, R229, R4, !PT ;  /* 0x00000004e5047209 */ /* 0x004fe80007810000 */
[----:B------:R-:W-:Y:S05]  /*9300*/  FMNMX.FTZ R4, R47, R4, !PT ;  /* 0x000000042f047209 */ /* 0x000fea0007810000 */
[----:B------:R-:W2:Y:S01]  /*9310*/  MUFU.TANH R113, R108 ;  /* 0x0000006c00717308 */ /* 0x000ea20000002400 */
[----:B-1----:R-:W-:Y:S02]  /*9320*/  FMNMX.FTZ R70, R70, R5, !PT ;  /* 0x0000000546467209 */ /* 0x002fe40007810000 */
[----:B------:R-:W-:Y:S01]  /*9330*/  FMNMX.FTZ R2, R62, R2, !PT ;  /* 0x000000023e027209 */ /* 0x000fe20007810000 */
[----:B------:R-:W1:Y:S03]  /*9340*/  SHFL.BFLY PT, R5, R69, 0x1, 0x1f ;  /* 0x0c201f0045057f89 */ /* 0x000e6600000e0000 */
[----:B------:R-:W-:Y:S03]  /*9350*/  FMNMX.FTZ R2, R80, R2, !PT ;  /* 0x0000000250027209 */ /* 0x000fe60007810000 */
[----:B------:R-:W4:Y:S01]  /*9360*/  MUFU.TANH R58, R74 ;  /* 0x0000004a003a7308 */ /* 0x000f220000002400 */
[----:B---3--:R-:W-:Y:S01]  /*9370*/  FMNMX.FTZ R2, R234, R2, !PT ;  /* 0x00000002ea027209 */ /* 0x008fe20007810000 */
[----:B------:R-:W3:Y:S08]  /*9380*/  SHFL.BFLY PT, R6, R70, 0x1, 0x1f ;  /* 0x0c201f0046067f89 */ /* 0x000ef000000e0000 */
[----:B------:R-:W3:Y:S01]  /*9390*/  MUFU.TANH R41, R109 ;  /* 0x0000006d00297308 */ /* 0x000ee20000002400 */
[----:B--2---:R-:W-:Y:S09]  /*93a0*/  FMNMX.FTZ R2, R113, R2, !PT ;  /* 0x0000000271027209 */ /* 0x004ff20007810000 */
[----:B------:R-:W2:Y:S01]  /*93b0*/  MUFU.TANH R232, R75 ;  /* 0x0000004b00e87308 */ /* 0x000ea20000002400 */
[----:B-1----:R-:W-:Y:S02]  /*93c0*/  FMNMX.FTZ R69, R69, R5, !PT ;  /* 0x0000000545457209 */ /* 0x002fe40007810000 */
[----:B----4-:R-:W-:Y:S03]  /*93d0*/  FMNMX.FTZ R4, R58, R4, !PT ;  /* 0x000000043a047209 */ /* 0x010fe60007810000 */
[----:B------:R-:W-:Y:S01]  /*93e0*/  FMUL.FTZ R102, R69, c[0x0][0x2d0] ;  /* 0x0000b40045667a20 */ /* 0x000fe20000410000 */
[----:B---3--:R-:W-:Y:S03]  /*93f0*/  FMNMX.FTZ R70, R70, R6, !PT ;  /* 0x0000000646467209 */ /* 0x008fe60007810000 */
[----:B------:R-:W1:Y:S01]  /*9400*/  MUFU.TANH R243, R78 ;  /* 0x0000004e00f37308 */ /* 0x000e620000002400 */
[--C-:B------:R-:W-:Y:S02]  /*9410*/  FFMA.FTZ R7, R23, c[0x0][0x2d0], -R102.reuse ;  /* 0x0000b40017077a23 */ /* 0x100fe40000010866 */
[----:B------:R-:W-:Y:S01]  /*9420*/  FFMA.FTZ R9, R35, c[0x0][0x2d0], -R102 ;  /* 0x0000b40023097a23 */ /* 0x000fe20000010866 */
[----:B------:R-:W-:Y:S01]  /*9430*/  FMNMX.FTZ R2, R41, R2, !PT ;  /* 0x0000000229027209 */ /* 0x000fe20007810000 */
[----:B------:R-:W-:Y:S04]  /*9440*/  FMUL.FTZ R105, R70, c[0x0][0x2d0] ;  /* 0x0000b40046697a20 */ /* 0x000fe80000410000 */
[--C-:B------:R-:W-:Y:S01]  /*9450*/  FFMA.FTZ R5, R21, c[0x0][0x2d0], -R105.reuse ;  /* 0x0000b40015057a23 */ /* 0x100fe20000010869 */
[----:B------:R-:W3:Y:S01]  /*9460*/  MUFU.TANH R244, R79 ;  /* 0x0000004f00f47308 */ /* 0x000ee20000002400 */
[--C-:B------:R-:W-:Y:S01]  /*9470*/  FFMA.FTZ R6, R20, c[0x0][0x2d0], -R105.reuse ;  /* 0x0000b40014067a23 */ /* 0x100fe20000010869 */
[----:B------:R-:W4:Y:S01]  /*9480*/  SHFL.BFLY PT, R68, R2, 0x2, 0x1f ;  /* 0x0c401f0002447f89 */ /* 0x000f2200000e0000 */
[--C-:B------:R-:W-:Y:S01]  /*9490*/  FFMA.FTZ R101, R101, c[0x0][0x2d0], -R105.reuse ;  /* 0x0000b40065657a23 */ /* 0x100fe20000010869 */
[----:B--2---:R-:W-:Y:S01]  /*94a0*/  FMNMX.FTZ R4, R232, R4, !PT ;  /* 0x00000004e8047209 */ /* 0x004fe20007810000 */
[----:B------:R-:W-:Y:S01]  /*94b0*/  FMUL.FTZ R75, R110, c[0x0][0x320] ;  /* 0x0000c8006e4b7a20 */ /* 0x000fe20000410000 */
[----:B------:R-:W-:Y:S01]  /*94c0*/  MOV R110, R44 ;  /* 0x0000002c006e7202 */ /* 0x000fe20000000f00 */
[--C-:B------:R-:W-:Y:S03]  /*94d0*/  FFMA.FTZ R104, R104, c[0x0][0x2d0], -R105.reuse ;  /* 0x0000b40068687a23 */ /* 0x100fe60000010869 */
[----:B------:R-:W2:Y:S01]  /*94e0*/  MUFU.TANH R61, R90 ;  /* 0x0000005a003d7308 */ /* 0x000ea20000002400 */
[----:B-1----:R-:W-:Y:S04]  /*94f0*/  MOV R114, R243 ;  /* 0x000000f300727202 */ /* 0x002fe80000000f00 */
[----:B------:R-:W-:Y:S05]  /*9500*/  FMNMX.FTZ R0, R114, R4, !PT ;  /* 0x0000000472007209 */ /* 0x000fea0007810000 */
[----:B------:R-:W1:Y:S01]  /*9510*/  MUFU.TANH R245, R91 ;  /* 0x0000005b00f57308 */ /* 0x000e620000002400 */
[----:B---3--:R-:W-:Y:S02]  /*9520*/  MOV R115, R244 ;  /* 0x000000f400737202 */ /* 0x008fe40000000f00 */
[----:B----4-:R-:W-:Y:S02]  /*9530*/  FMNMX.FTZ R68, R2, R68, !PT ;  /* 0x0000004402447209 */ /* 0x010fe40007810000 */
[----:B------:R-:W-:Y:S05]  /*9540*/  FMNMX.FTZ R0, R115, R0, !PT ;  /* 0x0000000073007209 */ /* 0x000fea0007810000 */
[----:B------:R-:W3:Y:S01]  /*9550*/  MUFU.TANH R100, R94 ;  /* 0x0000005e00647308 */ /* 0x000ee20000002400 */
[----:B--2---:R-:W-:Y:S01]  /*9560*/  FMNMX.FTZ R4, R61, R0, !PT ;  /* 0x000000003d047209 */ /* 0x004fe20007810000 */
[----:B------:R-:W-:Y:S01]  /*9570*/  FMUL.FTZ R0, R111, c[0x0][0x320] ;  /* 0x0000c8006f007a20 */ /* 0x000fe20000410000 */
[----:B------:R-:W-:Y:S07]  /*9580*/  MOV R111, R81 ;  /* 0x00000051006f7202 */ /* 0x000fee0000000f00 */
[----:B------:R-:W2:Y:S01]  /*9590*/  MUFU.TANH R188, R95 ;  /* 0x0000005f00bc7308 */ /* 0x000ea20000002400 */
[----:B-1----:R-:W-:Y:S04]  /*95a0*/  MOV R109, R245 ;  /* 0x000000f5006d7202 */ /* 0x002fe80000000f00 */
[----:B------:R-:W-:Y:S05]  /*95b0*/  FMNMX.FTZ R2, R109, R4, !PT ;  /* 0x000000046d027209 */ /* 0x000fea0007810000 */
[----:B------:R1:W4:Y:S01]  /*95c0*/  MUFU.TANH R235, R106 ;  /* 0x0000006a00eb7308 */ /* 0x0003220000002400 */
[----:B------:R-:W4:Y:S01]  /*95d0*/  SHFL.BFLY PT, R4, R68, 0x1, 0x1f ;  /* 0x0c201f0044047f89 */ /* 0x000f2200000e0000 */
[----:B---3--:R-:W-:Y:S08]  /*95e0*/  FMNMX.FTZ R2, R100, R2, !PT ;  /* 0x0000000264027209 */ /* 0x008ff00007810000 */
[----:B------:R3:W-:Y:S01]  /*95f0*/  MUFU.TANH R74, R0 ;  /* 0x00000000004a7308 */ /* 0x0007e20000002400 */
[----:B--2---:R-:W-:Y:S09]  /*9600*/  FMNMX.FTZ R2, R188, R2, !PT ;  /* 0x00000002bc027209 */ /* 0x004ff20007810000 */
[----:B------:R-:W2:Y:S01]  /*9610*/  MUFU.TANH R42, R107 ;  /* 0x0000006b002a7308 */ /* 0x000ea20000002400 */
[----:B-1----:R-:W-:Y:S02]  /*9620*/  MOV R106, R83 ;  /* 0x00000053006a7202 */ /* 0x002fe40000000f00 */
[----:B----4-:R-:W-:Y:S01]  /*9630*/  FMNMX.FTZ R68, R68, R4, !PT ;  /* 0x0000000444447209 */ /* 0x010fe20007810000 */
[----:B------:R-:W-:Y:S01]  /*9640*/  FFMA.FTZ R4, R185, c[0x0][0x2d0], -R105 ;  /* 0x0000b400b9047a23 */ /* 0x000fe20000010869 */
[----:B------:R-:W-:Y:S05]  /*9650*/  MOV R185, R62 ;  /* 0x0000003e00b97202 */ /* 0x000fea0000000f00 */
[----:B------:R-:W1:Y:S01]  /*9660*/  MUFU.TANH R75, R75 ;  /* 0x0000004b004b7308 */ /* 0x000e620000002400 */
[----:B------:R-:W-:Y:S02]  /*9670*/  FMUL.FTZ R108, R68, c[0x0][0x2d0] ;  /* 0x0000b400446c7a20 */ /* 0x000fe40000410000 */
[----:B---3--:R-:W-:Y:S01]  /*9680*/  FADD.FTZ R0, -R70, R3 ;  /* 0x0000000346007221 */ /* 0x008fe20000010100 */
[----:B------:R-:W-:Y:S01]  /*9690*/  FMNMX.FTZ R3, R235, R2, !PT ;  /* 0x00000002eb037209 */ /* 0x000fe20007810000 */
[----:B------:R-:W-:Y:S02]  /*96a0*/  FFMA.FTZ R44, R208, c[0x0][0x2d0], -R108 ;  /* 0x0000b400d02c7a23 */ /* 0x000fe4000001086c */
[----:B------:R-:W-:Y:S03]  /*96b0*/  FMUL.FTZ R2, R0, c[0x0][0x2d0] ;  /* 0x0000b40000027a20 */ /* 0x000fe60000410000 */
[----:B------:R-:W-:Y:S01]  /*96c0*/  MUFU.EX2 R246, R4 ;  /* 0x0000000400f67308 */ /* 0x000fe20000000800 */
[----:B--2---:R-:W-:Y:S02]  /*96d0*/  FMNMX.FTZ R0, R42, R3, !PT ;  /* 0x000000032a007209 */ /* 0x004fe40007810000 */
[----:B------:R-:W-:Y:S07]  /*96e0*/  MOV R107, R80 ;  /* 0x00000050006b7202 */ /* 0x000fee0000000f00 */
[----:B------:R2:W3:Y:S01]  /*96f0*/  MUFU.EX2 R73, R2 ;  /* 0x0000000200497308 */ /* 0x0004e20000000800 */
[----:B-1----:R-:W-:Y:S04]  /*9700*/  FMNMX.FTZ R0, R75, R0, !PT ;  /* 0x000000004b007209 */ /* 0x002fe80007810000 */
[----:B------:R-:W-:Y:S05]  /*9710*/  FMNMX.FTZ R0, R74, R0, !PT ;  /* 0x000000004a007209 */ /* 0x000fea0007810000 */
[----:B------:R1:W-:Y:S01]  /*9720*/  MUFU.EX2 R87, R5 ;  /* 0x0000000500577308 */ /* 0x0003e20000000800 */
[----:B------:R-:W4:Y:S09]  /*9730*/  SHFL.BFLY PT, R3, R0, 0x2, 0x1f ;  /* 0x0c401f0000037f89 */ /* 0x000f3200000e0000 */
[----:B------:R-:W-:Y:S01]  /*9740*/  MUFU.EX2 R85, R6 ;  /* 0x0000000600557308 */ /* 0x000fe20000000800 */
[----:B--2---:R-:W-:Y:S01]  /*9750*/  FADD.FTZ R2, -R69, R116 ;  /* 0x0000007445027221 */ /* 0x004fe20000010100 */
[----:B------:R-:W-:Y:S03]  /*9760*/  MOV R116, R58 ;  /* 0x0000003a00747202 */ /* 0x000fe60000000f00 */
[----:B------:R-:W-:Y:S05]  /*9770*/  FMUL.FTZ R2, R2, c[0x0][0x2d0] ;  /* 0x0000b40002027a20 */ /* 0x000fea0000410000 */
[----:B------:R2:W-:Y:S01]  /*9780*/  MUFU.EX2 R88, R7 ;  /* 0x0000000700587308 */ /* 0x0005e20000000800 */
[--C-:B-1----:R-:W-:Y:S01]  /*9790*/  FFMA.FTZ R5, R22, c[0x0][0x2d0], -R102.reuse ;  /* 0x0000b40016057a23 */ /* 0x102fe20000010866 */
[----:B----4-:R-:W-:Y:S01]  /*97a0*/  FMNMX.FTZ R0, R0, R3, !PT ;  /* 0x0000000300007209 */ /* 0x010fe20007810000 */
[----:B------:R-:W-:Y:S07]  /*97b0*/  FFMA.FTZ R3, R17, c[0x0][0x2d0], -R105 ;  /* 0x0000b40011037a23 */ /* 0x000fee0000010869 */
[----:B------:R1:W-:Y:S01]  /*97c0*/  MUFU.EX2 R72, R2 ;  /* 0x0000000200487308 */ /* 0x0003e20000000800 */
[----:B---3--:R-:W-:Y:S01]  /*97d0*/  FMUL.FTZ R17, R73, R133 ;  /* 0x0000008549117220 */ /* 0x008fe20000410000 */
[----:B------:R-:W-:Y:S08]  /*97e0*/  MOV R133, R82 ;  /* 0x0000005200857202 */ /* 0x000ff00000000f00 */
[----:B------:R3:W-:Y:S01]  /*97f0*/  MUFU.EX2 R10, R3 ;  /* 0x00000003000a7308 */ /* 0x0007e20000000800 */
[----:B--2---:R-:W-:Y:S09]  /*9800*/  @P0 MOV R7, R53 ;  /* 0x0000003500070202 */ /* 0x004ff20000000f00 */
[----:B------:R-:W-:Y:S01]  /*9810*/  MUFU.EX2 R86, R5 ;  /* 0x0000000500567308 */ /* 0x000fe20000000800 */
[----:B-1----:R-:W-:Y:S04]  /*9820*/  FADD.FTZ R2, -R68, R117 ;  /* 0x0000007544027221 */ /* 0x002fe80000010100 */
[----:B------:R-:W-:Y:S05]  /*9830*/  FMUL.FTZ R2, R2, c[0x0][0x2d0] ;  /* 0x0000b40002027a20 */ /* 0x000fea0000410000 */
[----:B------:R-:W-:Y:S01]  /*9840*/  MUFU.EX2 R93, R9 ;  /* 0x00000009005d7308 */ /* 0x000fe20000000800 */
[--C-:B---3--:R-:W-:Y:S01]  /*9850*/  FFMA.FTZ R3, R187, c[0x0][0x2d0], -R102.reuse ;  /* 0x0000b400bb037a23 */ /* 0x108fe20000010866 */
[----:B------:R-:W-:Y:S08]  /*9860*/  MOV R187, R41 ;  /* 0x0000002900bb7202 */ /* 0x000ff00000000f00 */
[----:B------:R1:W-:Y:S10]  /*9870*/  MUFU.EX2 R244, R3 ;  /* 0x0000000300f47308 */ /* 0x0003f40000000800 */
[----:B------:R2:W3:Y:S01]  /*9880*/  MUFU.EX2 R71, R2 ;  /* 0x0000000200477308 */ /* 0x0004e20000000800 */
[--C-:B-1----:R-:W-:Y:S01]  /*9890*/  FFMA.FTZ R3, R186, c[0x0][0x2d0], -R102.reuse ;  /* 0x0000b400ba037a23 */ /* 0x102fe20000010866 */
[----:B------:R-:W-:Y:S08]  /*98a0*/  MOV R186, R220 ;  /* 0x000000dc00ba7202 */ /* 0x000ff00000000f00 */
[----:B------:R1:W4:Y:S01]  /*98b0*/  MUFU.EX2 R245, R3 ;  /* 0x0000000300f57308 */ /* 0x0003220000000800 */
[--C-:B--2---:R-:W-:Y:S01]  /*98c0*/  FFMA.FTZ R2, R184, c[0x0][0x2d0], -R105.reuse ;  /* 0x0000b400b8027a23 */ /* 0x104fe20000010869 */
[----:B------:R-:W-:Y:S01]  /*98d0*/  MOV R184, R42 ;  /* 0x0000002a00b87202 */ /* 0x000fe20000000f00 */
[----:B---3--:R-:W-:Y:S07]  /*98e0*/  FMUL.FTZ R41, R71, R157 ;  /* 0x0000009d47297220 */ /* 0x008fee0000410000 */
[----:B------:R2:W3:Y:S01]  /*98f0*/  MUFU.EX2 R247, R2 ;  /* 0x0000000200f77308 */ /* 0x0004e20000000800 */
[----:B-1----:R-:W-:Y:S01]  /*9900*/  FFMA.FTZ R3, R18, c[0x0][0x2d0], -R102 ;  /* 0x0000b40012037a23 */ /* 0x002fe20000010866 */
[----:B----4-:R-:W-:Y:S01]  /*9910*/  F2FP.BF16.PACK_AB R77, R245, R244 ;  /* 0x000000f4f54d723e */ /* 0x010fe200000010ff */
[----:B------:R-:W-:Y:S01]  /*9920*/  FMUL.FTZ R18, R72, R134 ;  /* 0x0000008648127220 */ /* 0x000fe20000410000 */
[----:B------:R-:W-:Y:S06]  /*9930*/  MOV R134, R63 ;  /* 0x0000003f00867202 */ /* 0x000fec0000000f00 */
[----:B------:R1:W-:Y:S01]  /*9940*/  MUFU.EX2 R119, R3 ;  /* 0x0000000300777308 */ /* 0x0003e20000000800 */
[--C-:B--2---:R-:W-:Y:S01]  /*9950*/  FFMA.FTZ R2, R16, c[0x0][0x2d0], -R105.reuse ;  /* 0x0000b40010027a23 */ /* 0x104fe20000010869 */
[----:B---3--:R-:W-:Y:S01]  /*9960*/  F2FP.BF16.PACK_AB R76, R247, R246 ;  /* 0x000000f6f74c723e */ /* 0x008fe200000010ff */
[----:B------:R-:W-:Y:S07]  /*9970*/  FFMA.FTZ R16, R27, c[0x0][0x2d0], -R105 ;  /* 0x0000b4001b107a23 */ /* 0x000fee0000010869 */
[----:B------:R2:W-:Y:S10]  /*9980*/  MUFU.EX2 R252, R2 ;  /* 0x0000000200fc7308 */ /* 0x0005f40000000800 */
[----:B------:R3:W-:Y:S01]  /*9990*/  MUFU.EX2 R35, R16 ;  /* 0x0000001000237308 */ /* 0x0007e20000000800 */
[--C-:B-1----:R-:W-:Y:S09]  /*99a0*/  FFMA.FTZ R3, R197, c[0x0][0x2d0], -R108.reuse ;  /* 0x0000b400c5037a23 */ /* 0x102ff2000001086c */
[----:B------:R1:W-:Y:S01]  /*99b0*/  MUFU.EX2 R222, R3 ;  /* 0x0000000300de7308 */ /* 0x0003e20000000800 */
[----:B--2---:R-:W2:Y:S01]  /*99c0*/  SHFL.BFLY PT, R2, R0, 0x1, 0x1f ;  /* 0x0c201f0000027f89 */ /* 0x004ea200000e0000 */
[----:B---3--:R-:W-:Y:S01]  /*99d0*/  FMUL.FTZ R16, R73, R132 ;  /* 0x0000008449107220 */ /* 0x008fe20000410000 */
[----:B------:R-:W-:Y:S01]  /*99e0*/  MOV R132, R84 ;  /* 0x0000005400847202 */ /* 0x000fe20000000f00 */
[----:B-1----:R-:W-:Y:S01]  /*99f0*/  FFMA.FTZ R3, R192, c[0x0][0x2d0], -R108 ;  /* 0x0000b400c0037a23 */ /* 0x002fe2000001086c */
[----:B------:R-:W-:Y:S01]  /*9a00*/  MOV R192, R61 ;  /* 0x0000003d00c07202 */ /* 0x000fe20000000f00 */
[----:B------:R-:W-:Y:S04]  /*9a10*/  FMUL.FTZ R61, R71, R177 ;  /* 0x000000b1473d7220 */ /* 0x000fe80000410000 */
        /* <DEDUP_REMOVED lines=10> */
[----:B------:R-:W-:Y:S02]  /*9ac0*/  MOV R118, R10 ;  /* 0x0000000a00767202 */ /* 0x000fe40000000f00 */
[----:B----4-:R-:W-:Y:S01]  /*9ad0*/  F2FP.BF16.PACK_AB R79, R204, R119 ;  /* 0x00000077cc4f723e */ /* 0x010fe200000010ff */
[----:B------:R-:W-:Y:S01]  /*9ae0*/  FMUL.FTZ R0, R0, c[0x0][0x2d0] ;  /* 0x0000b40000007a20 */ /* 0x000fe20000410000 */
[----:B------:R-:W-:Y:S05]  /*9af0*/  F2FP.BF16.PACK_AB R78, R118, R252 ;  /* 0x000000fc764e723e */ /* 0x000fea00000010ff */
[----:B------:R-:W2:Y:S01]  /*9b00*/  MUFU.EX2 R0, R0 ;  /* 0x0000000000007308 */ /* 0x000ea20000000800 */
[----:B-1----:R-:W-:Y:S09]  /*9b10*/  FFMA.FTZ R3, R13, c[0x0][0x2d0], -R108 ;  /* 0x0000b4000d037a23 */ /* 0x002ff2000001086c */
[----:B------:R1:W-:Y:S01]  /*9b20*/  MUFU.EX2 R45, R3 ;  /* 0x00000003002d7308 */ /* 0x0003e20000000800 */
[C---:B--2---:R-:W-:Y:S02]  /*9b30*/  FMUL.FTZ R27, R0.reuse, R143 ;  /* 0x0000008f001b7220 */ /* 0x044fe40000410000 */
[C---:B------:R-:W-:Y:S02]  /*9b40*/  FMUL.FTZ R42, R0.reuse, R158 ;  /* 0x0000009e002a7220 */ /* 0x040fe40000410000 */
[C---:B------:R-:W-:Y:S02]  /*9b50*/  FMUL.FTZ R58, R0.reuse, R174 ;  /* 0x000000ae003a7220 */ /* 0x040fe40000410000 */
[C---:B------:R-:W-:Y:S02]  /*9b60*/  FMUL.FTZ R62, R0.reuse, R178 ;  /* 0x000000b2003e7220 */ /* 0x040fe40000410000 */
[----:B------:R-:W-:Y:S02]  /*9b70*/  FMUL.FTZ R63, R0, R179 ;  /* 0x000000b3003f7220 */ /* 0x000fe40000410000 */
[----:B-1----:R-:W-:Y:S04]  /*9b80*/  FMUL.FTZ R3, R2, c[0x0][0x2d0] ;  /* 0x0000b40002037a20 */ /* 0x002fe80000410000 */
[--C-:B------:R-:W-:Y:S02]  /*9b90*/  FFMA.FTZ R4, R196, c[0x0][0x2d0], -R3.reuse ;  /* 0x0000b400c4047a23 */ /* 0x100fe40000010803 */
[--C-:B------:R-:W-:Y:S02]  /*9ba0*/  FFMA.FTZ R60, R213, c[0x0][0x2d0], -R3.reuse ;  /* 0x0000b400d53c7a23 */ /* 0x100fe40000010803 */
[----:B------:R1:W-:Y:S01]  /*9bb0*/  MUFU.EX2 R117, R4 ;  /* 0x0000000400757308 */ /* 0x0003e20000000800 */
[--C-:B------:R-:W-:Y:S02]  /*9bc0*/  FFMA.FTZ R100, R100, c[0x0][0x2d0], -R3.reuse ;  /* 0x0000b40064647a23 */ /* 0x100fe40000010803 */
[--C-:B-1----:R-:W-:Y:S07]  /*9bd0*/  FFMA.FTZ R4, R195, c[0x0][0x2d0], -R3.reuse ;  /* 0x0000b400c3047a23 */ /* 0x102fee0000010803 */
[----:B------:R1:W2:Y:S02]  /*9be0*/  MUFU.EX2 R191, R4 ;  /* 0x0000000400bf7308 */ /* 0x0002a40000000800 */
[--C-:B-1----:R-:W-:Y:S01]  /*9bf0*/  FFMA.FTZ R4, R14, c[0x0][0x2d0], -R3.reuse ;  /* 0x0000b4000e047a23 */ /* 0x102fe20000010803 */
[----:B--2---:R-:W-:Y:S07]  /*9c00*/  F2FP.BF16.PACK_AB R65, R191, R117 ;  /* 0x00000075bf41723e */ /* 0x004fee00000010ff */
[----:B------:R1:W-:Y:S02]  /*9c10*/  MUFU.EX2 R200, R4 ;  /* 0x0000000400c87308 */ /* 0x0003e40000000800 */
[----:B-1----:R-:W-:Y:S01]  /*9c20*/  FFMA.FTZ R4, R15, c[0x0][0x2d0], -R3 ;  /* 0x0000b4000f047a23 */ /* 0x002fe20000010803 */
[----:B------:R-:W-:Y:S07]  /*9c30*/  @P0 SHF.L.U32 R15, R37, 0x5, RZ ;  /* 0x00000005250f0819 */ /* 0x000fee00000006ff */
[----:B------:R1:W2:Y:S02]  /*9c40*/  MUFU.EX2 R202, R4 ;  /* 0x0000000400ca7308 */ /* 0x0002a40000000800 */
[--C-:B-1----:R-:W-:Y:S01]  /*9c50*/  FFMA.FTZ R4, R32, c[0x0][0x2d0], -R105.reuse ;  /* 0x0000b40020047a23 */ /* 0x102fe20000010869 */
[----:B--2---:R-:W-:Y:S07]  /*9c60*/  F2FP.BF16.PACK_AB R67, R202, R200 ;  /* 0x000000c8ca43723e */ /* 0x004fee00000010ff */
[----:B------:R1:W-:Y:S02]  /*9c70*/  MUFU.EX2 R89, R4 ;  /* 0x0000000400597308 */ /* 0x0003e40000000800 */
[----:B-1----:R-:W-:Y:S08]  /*9c80*/  FFMA.FTZ R4, R33, c[0x0][0x2d0], -R105 ;  /* 0x0000b40021047a23 */ /* 0x002ff00000010869 */
[----:B------:R1:W-:Y:S02]  /*9c90*/  MUFU.EX2 R92, R4 ;  /* 0x00000004005c7308 */ /* 0x0003e40000000800 */
        /* <DEDUP_REMOVED lines=8> */
[----:B------:R-:W-:Y:S03]  /*9d20*/  @P0 SHF.L.U64.HI R14, R37, 0x5, R38 ;  /* 0x00000005250e0819 */ /* 0x000fe60000010226 */
[----:B------:R-:W-:Y:S01]  /*9d30*/  @P0 IMAD R5, R5, 0x70, RZ ;  /* 0x0000007005050824 */ /* 0x000fe200078e02ff */
[----:B------:R-:W-:Y:S01]  /*9d40*/  @P0 LEA R4, P3, R6, c[0x0][0x1c8], 0x1 ;  /* 0x0000720006040a11 */ /* 0x000fe200078608ff */
[----:B------:R-:W-:Y:S03]  /*9d50*/  FFMA.FTZ R8, R34, c[0x0][0x2d0], -R102 ;  /* 0x0000b40022087a23 */ /* 0x000fe60000010866 */
[----:B------:R-:W-:Y:S01]  /*9d60*/  @P0 IADD3 R5, R7, R5, RZ ;  /* 0x0000000507050210 */ /* 0x000fe20007ffe0ff */
[----:B------:R1:W2:Y:S03]  /*9d70*/  MUFU.EX2 R90, R8 ;  /* 0x00000008005a7308 */ /* 0x0002a60000000800 */
[----:B------:R-:W-:Y:S01]  /*9d80*/  @P0 LEA.HI.X R5, R6, c[0x0][0x1cc], R5, 0x1, P3 ;  /* 0x0000730006050a11 */ /* 0x000fe200018f0c05 */
[--C-:B------:R-:W-:Y:S02]  /*9d90*/  FFMA.FTZ R6, R24, c[0x0][0x2d0], -R108.reuse ;  /* 0x0000b40018067a23 */ /* 0x100fe4000001086c */
[--C-:B------:R-:W-:Y:S02]  /*9da0*/  FFMA.FTZ R24, R49, c[0x0][0x2d0], -R105.reuse ;  /* 0x0000b40031187a23 */ /* 0x100fe40000010869 */
[----:B------:R3:W-:Y:S01]  /*9db0*/  @P0 LDGSTS.E.BYPASS.LTC128B.128 [R241+0x3900], [R4.64], !P2 ;  /* 0x0390000004f10fae */ /* 0x0007e2000d101d48 */
[----:B------:R-:W-:Y:S01]  /*9dc0*/  FMUL.FTZ R49, R73, R165 ;  /* 0x000000a549317220 */ /* 0x000fe20000410000 */
[----:B------:R4:W3:Y:S01]  /*9dd0*/  MUFU.EX2 R33, R6 ;  /* 0x0000000600217308 */ /* 0x0008e20000000800 */
[-C--:B-1----:R-:W-:Y:S02]  /*9de0*/  @P0 IADD3 R8, P1, R4, R15.reuse, RZ ;  /* 0x0000000f04080210 */ /* 0x082fe40007f3e0ff */
[----:B--2---:R-:W-:Y:S02]  /*9df0*/  MOV R143, R90 ;  /* 0x0000005a008f7202 */ /* 0x004fe40000000f00 */
[-C--:B------:R-:W-:Y:S02]  /*9e00*/  @P0 IADD3.X R9, R5, R14.reuse, RZ, P1, !PT ;  /* 0x0000000e05090210 */ /* 0x080fe40000ffe4ff */
[-C--:B------:R-:W-:Y:S03]  /*9e10*/  @P0 IADD3 R12, P4, R8, R15.reuse, RZ ;  /* 0x0000000f080c0210 */ /* 0x080fe60007f9e0ff */
[----:B------:R1:W-:Y:S01]  /*9e20*/  @P0 LDGSTS.E.BYPASS.LTC128B.128 [R241+0x4100], [R8.64], !P2 ;  /* 0x0410000008f10fae */ /* 0x0003e2000d101d48 */
[----:B------:R-:W-:Y:S01]  /*9e30*/  @P0 IADD3.X R13, R9, R14, RZ, P4, !PT ;  /* 0x0000000e090d0210 */ /* 0x000fe200027fe4ff */
[--C-:B---3--:R-:W-:Y:S01]  /*9e40*/  FFMA.FTZ R4, R25, c[0x0][0x2d0], -R108.reuse ;  /* 0x0000b40019047a23 */ /* 0x108fe2000001086c */
[----:B------:R-:W-:Y:S01]  /*9e50*/  @P0 IADD3 R10, P3, R12, R15, RZ ;  /* 0x0000000f0c0a0210 */ /* 0x000fe20007f7e0ff */
[----:B------:R-:W-:Y:S01]  /*9e60*/  FMUL.FTZ R25, R71, R141 ;  /* 0x0000008d47197220 */ /* 0x000fe20000410000 */
[----:B------:R-:W-:Y:S01]  /*9e70*/  MOV R141, R92 ;  /* 0x0000005c008d7202 */ /* 0x000fe20000000f00 */
[----:B------:R2:W3:Y:S01]  /*9e80*/  MUFU.EX2 R34, R4 ;  /* 0x0000000400227308 */ /* 0x0004e20000000800 */
[-C--:B------:R-:W-:Y:S01]  /*9e90*/  @P0 IADD3.X R11, R13, R14.reuse, RZ, P3, !PT ;  /* 0x0000000e0d0b0210 */ /* 0x080fe20001ffe4ff */
[----:B------:R3:W-:Y:S01]  /*9ea0*/  @P0 LDGSTS.E.BYPASS.LTC128B.128 [R241+0x4900], [R12.64], !P2 ;  /* 0x049000000cf10fae */ /* 0x0007e2000d101d48 */
[-C--:B----4-:R-:W-:Y:S01]  /*9eb0*/  @P0 IADD3 R6, P1, R10, R15.reuse, RZ ;  /* 0x0000000f0a060210 */ /* 0x090fe20007f3e0ff */
[--C-:B------:R-:W-:Y:S03]  /*9ec0*/  FFMA.FTZ R92, R215, c[0x0][0x2d0], -R105.reuse ;  /* 0x0000b400d75c7a23 */ /* 0x100fe60000010869 */
[-C--:B------:R-:W-:Y:S03]  /*9ed0*/  @P0 IADD3.X R7, R11, R14.reuse, RZ, P1, !PT ;  /* 0x0000000e0b070210 */ /* 0x080fe60000ffe4ff */
[----:B------:R4:W-:Y:S08]  /*9ee0*/  @P0 LDGSTS.E.BYPASS.LTC128B.128 [R241+0x5100], [R10.64], !P2 ;  /* 0x051000000af10fae */ /* 0x0009f0000d101d48 */
[----:B------:R4:W-:Y:S01]  /*9ef0*/  @P0 LDGSTS.E.BYPASS.LTC128B.128 [R241+0x5900], [R6.64], !P2 ;  /* 0x0590000006f10fae */ /* 0x0009e2000d101d48 */
[----:B-1----:R-:W-:Y:S02]  /*9f00*/  FFMA.FTZ R9, R28, c[0x0][0x2d0], -R108 ;  /* 0x0000b4001c097a23 */ /* 0x002fe4000001086c */
[----:B------:R-:W-:Y:S01]  /*9f10*/  FFMA.FTZ R28, R198, c[0x0][0x2d0], -R102 ;  /* 0x0000b400c61c7a23 */ /* 0x000fe20000010866 */
[----:B--2---:R-:W-:Y:S01]  /*9f20*/  @P0 IADD3 R4, P3, R6, R15, RZ ;  /* 0x0000000f06040210 */ /* 0x004fe20007f7e0ff */
[----:B------:R1:W2:Y:S01]  /*9f30*/  MUFU.EX2 R91, R9 ;  /* 0x00000009005b7308 */ /* 0x0002a20000000800 */
[----:B------:R-:W-:Y:S02]  /*9f40*/  MOV R198, R251 ;  /* 0x000000fb00c67202 */ /* 0x000fe40000000f00 */
[----:B------:R-:W-:Y:S01]  /*9f50*/  @P0 IADD3.X R5, R7, R14, RZ, P3, !PT ;  /* 0x0000000e07050210 */ /* 0x000fe20001ffe4ff */
[----:B---3--:R-:W-:Y:S01]  /*9f60*/  FFMA.FTZ R12, R26, c[0x0][0x2d0], -R105 ;  /* 0x0000b4001a0c7a23 */ /* 0x008fe20000010869 */
[----:B------:R-:W-:Y:S01]  /*9f70*/  @P0 IADD3 R8, P1, R4, R15, RZ ;  /* 0x0000000f04080210 */ /* 0x000fe20007f3e0ff */
[----:B------:R-:W-:Y:S01]  /*9f80*/  FMUL.FTZ R13, R71, R129 ;  /* 0x00000081470d7220 */ /* 0x000fe20000410000 */
[----:B------:R-:W-:Y:S01]  /*9f90*/  MOV R129, R85 ;  /* 0x0000005500817202 */ /* 0x000fe20000000f00 */
[----:B------:R3:W-:Y:S01]  /*9fa0*/  @P0 LDGSTS.E.BYPASS.LTC128B.128 [R241+0x6100], [R4.64], !P2 ;  /* 0x0610000004f10fae */ /* 0x0007e2000d101d48 */
[C---:B------:R-:W-:Y:S01]  /*9fb0*/  FMUL.FTZ R15, R0.reuse, R131 ;  /* 0x00000083000f7220 */ /* 0x040fe20000410000 */
[----:B------:R2:W-:Y:S01]  /*9fc0*/  MUFU.EX2 R40, R12 ;  /* 0x0000000c00287308 */ /* 0x0005e20000000800 */
[C---:B------:R-:W-:Y:S01]  /*9fd0*/  FMUL.FTZ R26, R0.reuse, R142 ;  /* 0x0000008e001a7220 */ /* 0x040fe20000410000 */
[----:B------:R-:W-:Y:S01]  /*9fe0*/  MOV R131, R248 ;  /* 0x000000f800837202 */ /* 0x000fe20000000f00 */
[C---:B----4-:R-:W-:Y:S01]  /*9ff0*/  FMUL.FTZ R10, R0.reuse, R122 ;  /* 0x0000007a000a7220 */ /* 0x050fe20000410000 */
[----:B------:R-:W-:Y:S01]  /*a000*/  MOV R122, R33 ;  /* 0x00000021007a7202 */ /* 0x000fe20000000f00 */
[C---:B------:R-:W-:Y:S02]  /*a010*/  FMUL.FTZ R11, R0.reuse, R123 ;  /* 0x0000007b000b7220 */ /* 0x040fe40000410000 */
[----:B------:R-:W-:Y:S01]  /*a020*/  FMUL.FTZ R33, R73, R149 ;  /* 0x0000009549217220 */ /* 0x000fe20000410000 */
[----:B------:R-:W-:Y:S01]  /*a030*/  MOV R149, R43 ;  /* 0x0000002b00957202 */ /* 0x000fe20000000f00 */
[----:B------:R-:W-:Y:S01]  /*a040*/  FMUL.FTZ R43, R0, R159 ;  /* 0x0000009f002b7220 */ /* 0x000fe20000410000 */
[----:B------:R4:W-:Y:S01]  /*a050*/  MUFU.EX2 R251, R28 ;  /* 0x0000001c00fb7308 */ /* 0x0009e20000000800 */
[----:B------:R-:W-:Y:S02]  /*a060*/  FFMA.FTZ R6, R29, c[0x0][0x2d0], -R108 ;  /* 0x0000b4001d067a23 */ /* 0x000fe4000001086c */
[----:B------:R-:W-:Y:S01]  /*a070*/  FMUL.FTZ R7, R72, R127 ;  /* 0x0000007f48077220 */ /* 0x000fe20000410000 */
[----:B-1----:R-:W-:Y:S01]  /*a080*/  @P0 IADD3.X R9, R5, R14, RZ, P1, !PT ;  /* 0x0000000e05090210 */ /* 0x002fe20000ffe4ff */
[----:B------:R-:W-:Y:S01]  /*a090*/  FMUL.FTZ R14, R0, R130 ;  /* 0x00000082000e7220 */ /* 0x000fe20000410000 */
[----:B------:R-:W-:Y:S01]  /*a0a0*/  MOV R127, R34 ;  /* 0x00000022007f7202 */ /* 0x000fe20000000f00 */
[C---:B------:R-:W-:Y:S01]  /*a0b0*/  FMUL.FTZ R29, R71.reuse, R145 ;  /* 0x00000091471d7220 */ /* 0x040fe20000410000 */
[----:B------:R-:W-:Y:S01]  /*a0c0*/  MOV R130, R45 ;  /* 0x0000002d00827202 */ /* 0x000fe20000000f00 */
[----:B------:R1:W-:Y:S01]  /*a0d0*/  @P0 LDGSTS.E.BYPASS.LTC128B.128 [R241+0x6900], [R8.64], !P2 ;  /* 0x0690000008f10fae */ /* 0x0003e2000d101d48 */
[----:B------:R1:W1:Y:S01]  /*a0e0*/  MUFU.EX2 R32, R6 ;  /* 0x0000000600207308 */ /* 0x0002620000000800 */
[----:B------:R-:W-:Y:S01]  /*a0f0*/  FMUL.FTZ R34, R72, R150 ;  /* 0x0000009648227220 */ /* 0x000fe20000410000 */
[----:B------:R-:W-:Y:S01]  /*a100*/  MOV R150, R223 ;  /* 0x000000df00967202 */ /* 0x000fe20000000f00 */
[----:B--2---:R-:W-:Y:S01]  /*a110*/  FMUL.FTZ R12, R71, R128 ;  /* 0x00000080470c7220 */ /* 0x004fe20000410000 */
[----:B------:R-:W-:Y:S01]  /*a120*/  MOV R128, R86 ;  /* 0x0000005600807202 */ /* 0x000fe20000000f00 */
[--C-:B---3--:R-:W-:Y:S02]  /*a130*/  FFMA.FTZ R4, R194, c[0x0][0x2d0], -R3.reuse ;  /* 0x0000b400c2047a23 */ /* 0x108fe40000010803 */
[----:B------:R-:W2:Y:S01]  /*a140*/  LDSM.16.MT88.4 R20, [R224+0x100] ;  /* 0x00010000e014783b */ /* 0x000ea20000004200 */
[----:B------:R-:W-:Y:S01]  /*a150*/  FMUL.FTZ R5, R73, R125 ;  /* 0x0000007d49057220 */ /* 0x000fe20000410000 */
[----:B------:R-:W-:Y:S01]  /*a160*/  MOV R125, R89 ;  /* 0x00000059007d7202 */ /* 0x000fe20000000f00 */
[----:B------:R3:W-:Y:S01]  /*a170*/  MUFU.EX2 R195, R4 ;  /* 0x0000000400c37308 */ /* 0x0007e20000000800 */
[----:B------:R-:W-:Y:S02]  /*a180*/  MOV R142, R91 ;  /* 0x0000005b008e7202 */ /* 0x000fe40000000f00 */
[----:B------:R-:W-:Y:S01]  /*a190*/  MOV R194, R219 ;  /* 0x000000db00c27202 */ /* 0x000fe20000000f00 */
[C---:B----4-:R-:W-:Y:S01]  /*a1a0*/  FMUL.FTZ R28, R71.reuse, R144 ;  /* 0x00000090471c7220 */ /* 0x050fe20000410000 */
[----:B------:R-:W-:Y:S05]  /*a1b0*/  LDSM.16.MT88.4 R52, [R225+0x100] ;  /* 0x00010000e134783b */ /* 0x000fea0000004200 */
[----:B------:R4:W-:Y:S03]  /*a1c0*/  MUFU.EX2 R145, R44 ;  /* 0x0000002c00917308 */ /* 0x0009e60000000800 */
[----:B------:R-:W-:Y:S01]  /*a1d0*/  LDSM.16.MT88.4 R80, [R226+0x100] ;  /* 0x00010000e250783b */ /* 0x000fe20000004200 */
[----:B-1----:R-:W-:Y:S01]  /*a1e0*/  FMUL.FTZ R6, R72, R126 ;  /* 0x0000007e48067220 */ /* 0x002fe20000410000 */
[----:B------:R-:W-:Y:S01]  /*a1f0*/  MOV R123, R32 ;  /* 0x00000020007b7202 */ /* 0x000fe20000000f00 */
[C---:B------:R-:W-:Y:S01]  /*a200*/  FMUL.FTZ R8, R71.reuse, R120 ;  /* 0x0000007847087220 */ /* 0x040fe20000410000 */
[----:B------:R-:W-:Y:S01]  /*a210*/  MOV R120, R88 ;  /* 0x0000005800787202 */ /* 0x000fe20000000f00 */
[----:B------:R-:W-:Y:S01]  /*a220*/  FMUL.FTZ R9, R71, R121 ;  /* 0x0000007947097220 */ /* 0x000fe20000410000 */
[----:B------:R-:W-:Y:S01]  /*a230*/  MOV R121, R87 ;  /* 0x0000005700797202 */ /* 0x000fe20000000f00 */
[--C-:B------:R-:W-:Y:S01]  /*a240*/  FFMA.FTZ R32, R201, c[0x0][0x2d0], -R102.reuse ;  /* 0x0000b400c9207a23 */ /* 0x100fe20000010866 */
[----:B------:R-:W-:Y:S01]  /*a250*/  MOV R201, R47 ;  /* 0x0000002f00c97202 */ /* 0x000fe20000000f00 */
[----:B------:R-:W-:Y:S01]  /*a260*/  FMUL.FTZ R47, R0, R163 ;  /* 0x000000a3002f7220 */ /* 0x000fe20000410000 */
[----:B------:R1:W-:Y:S01]  /*a270*/  MUFU.EX2 R144, R60 ;  /* 0x0000003c00907308 */ /* 0x0003e20000000800 */
[--C-:B---3--:R-:W-:Y:S01]  /*a280*/  FFMA.FTZ R4, R193, c[0x0][0x2d0], -R3.reuse ;  /* 0x0000b400c1047a23 */ /* 0x108fe20000010803 */
[----:B------:R-:W-:Y:S01]  /*a290*/  MOV R193, R36 ;  /* 0x0000002400c17202 */ /* 0x000fe20000000f00 */
[----:B------:R-:W-:Y:S03]  /*a2a0*/  LDSM.16.MT88.4 R84, [R224+0x900] ;  /* 0x00090000e054783b */ /* 0x000fe60000004200 */
[----:B------:R-:W-:Y:S01]  /*a2b0*/  F2FP.BF16.PACK_AB R66, R45, R193 ;  /* 0x000000c12d42723e */ /* 0x000fe200000010ff */
[C---:B------:R-:W-:Y:S03]  /*a2c0*/  FMUL.FTZ R45, R71.reuse, R161 ;  /* 0x000000a1472d7220 */ /* 0x040fe60000410000 */
[----:B------:R3:W2:Y:S01]  /*a2d0*/  MUFU.EX2 R196, R4 ;  /* 0x0000000400c47308 */ /* 0x0006a20000000800 */
[----:B------:R-:W2:Y:S01]  /*a2e0*/  LDSM.16.MT88.4 R36, [R227+0x100] ;  /* 0x00010000e324783b */ /* 0x000ea20000004200 */
[C---:B----4-:R-:W-:Y:S07]  /*a2f0*/  FMUL.FTZ R44, R71.reuse, R160 ;  /* 0x000000a0472c7220 */ /* 0x050fee0000410000 */
[----:B------:R-:W4:Y:S01]  /*a300*/  LDSM.16.MT88.4 R88, [R227+0x900] ;  /* 0x00090000e358783b */ /* 0x000f220000004200 */
[----:B-1----:R-:W-:Y:S07]  /*a310*/  FMUL.FTZ R60, R71, R176 ;  /* 0x000000b0473c7220 */ /* 0x002fee0000410000 */
[----:B------:R-:W0:Y:S01]  /*a320*/  LDGDEPBAR ;  /* 0x00000000000079af */ /* 0x000e220000000000 */
[--C-:B---3--:R-:W-:Y:S02]  /*a330*/  FFMA.FTZ R4, R30, c[0x0][0x2d0], -R3.reuse ;  /* 0x0000b4001e047a23 */ /* 0x108fe40000010803 */
[----:B------:R-:W-:Y:S01]  /*a340*/  FMUL.FTZ R30, R0, R146 ;  /* 0x00000092001e7220 */ /* 0x000fe20000410000 */
[----:B------:R-:W-:Y:S01]  /*a350*/  MOV R146, R35 ;  /* 0x0000002300927202 */ /* 0x000fe20000000f00 */
[----:B------:R1:W-:Y:S01]  /*a360*/  MUFU.EX2 R197, R4 ;  /* 0x0000000400c57308 */ /* 0x0003e20000000800 */
[----:B------:R-:W-:Y:S01]  /*a370*/  FMUL.FTZ R35, R72, R151 ;  /* 0x0000009748237220 */ /* 0x000fe20000410000 */
[----:B------:R-:W-:Y:S01]  /*a380*/  MOV R151, R221 ;  /* 0x000000dd00977202 */ /* 0x000fe20000000f00 */
[----:B-1----:R-:W-:Y:S02]  /*a390*/  FFMA.FTZ R4, R31, c[0x0][0x2d0], -R3 ;  /* 0x0000b4001f047a23 */ /* 0x002fe40000010803 */
[----:B------:R-:W-:Y:S01]  /*a3a0*/  FMUL.FTZ R31, R0, R147 ;  /* 0x00000093001f7220 */ /* 0x000fe20000410000 */
[----:B------:R-:W-:Y:S04]  /*a3b0*/  MOV R147, R40 ;  /* 0x0000002800937202 */ /* 0x000fe80000000f00 */
[----:B------:R1:W3:Y:S01]  /*a3c0*/  MUFU.EX2 R199, R4 ;  /* 0x0000000400c77308 */ /* 0x0002e20000000800 */
[----:B------:R-:W-:Y:S02]  /*a3d0*/  FFMA.FTZ R40, R51, c[0x0][0x2d0], -R102 ;  /* 0x0000b40033287a23 */ /* 0x000fe40000010866 */
[----:B------:R-:W-:Y:S02]  /*a3e0*/  FMUL.FTZ R51, R72, R167 ;  /* 0x000000a748337220 */ /* 0x000fe40000410000 */
[----:B-1----:R-:W-:Y:S05]  /*a3f0*/  FMUL.FTZ R4, R73, R124 ;  /* 0x0000007c49047220 */ /* 0x002fea0000410000 */
[----:B------:R1:W-:Y:S02]  /*a400*/  MUFU.EX2 R124, R24 ;  /* 0x00000018007c7308 */ /* 0x0003e40000000800 */
[-C--:B--2---:R-:W-:Y:S08]  /*a410*/  HMMA.16816.F32.BF16 R4, R76, R20.reuse, R4 ;  /* 0x000000144c04723c */ /* 0x084ff00000041804 */
[C---:B------:R-:W-:Y:S07]  /*a420*/  HMMA.16816.F32.BF16 R8, R64.reuse, R20, R8 ;  /* 0x000000144008723c */ /* 0x040fee0000041808 */
[----:B------:R-:W-:Y:S01]  /*a430*/  FFMA.FTZ R20, R48, c[0x0][0x2d0], -R105 ;  /* 0x0000b40030147a23 */ /* 0x000fe20000010869 */
[-C--:B------:R-:W-:Y:S03]  /*a440*/  HMMA.16816.F32.BF16 R12, R64, R22.reuse, R12 ;  /* 0x00000016400c723c */ /* 0x080fe6000004180c */
[----:B------:R2:W2:Y:S01]  /*a450*/  MUFU.EX2 R126, R20 ;  /* 0x00000014007e7308 */ /* 0x0004a20000000800 */
[----:B-1----:R-:W-:Y:S01]  /*a460*/  FMUL.FTZ R24, R71, R140 ;  /* 0x0000008c47187220 */ /* 0x002fe20000410000 */
[----:B------:R-:W-:Y:S01]  /*a470*/  MOV R140, R93 ;  /* 0x0000005d008c7202 */ /* 0x000fe20000000f00 */
[--C-:B------:R-:W-:Y:S02]  /*a480*/  FFMA.FTZ R48, R203, c[0x0][0x2d0], -R108.reuse ;  /* 0x0000b400cb307a23 */ /* 0x100fe4000001086c */
[C---:B------:R-:W-:Y:S04]  /*a490*/  HMMA.16816.F32.BF16 R16, R76.reuse, R22, R16 ;  /* 0x000000164c10723c */ /* 0x040fe80000041810 */
[----:B------:R-:W-:Y:S01]  /*a4a0*/  FMUL.FTZ R21, R73, R137 ;  /* 0x0000008949157220 */ /* 0x000fe20000410000 */
[----:B------:R1:W-:Y:S01]  /*a4b0*/  MUFU.EX2 R223, R48 ;  /* 0x0000003000df7308 */ /* 0x0003e20000000800 */
[----:B------:R-:W-:Y:S01]  /*a4c0*/  MOV R137, R56 ;  /* 0x0000003800897202 */ /* 0x000fe20000000f00 */
[C---:B------:R-:W-:Y:S01]  /*a4d0*/  FMUL.FTZ R23, R72.reuse, R139 ;  /* 0x0000008b48177220 */ /* 0x040fe20000410000 */
[----:B------:R-:W-:Y:S01]  /*a4e0*/  MOV R139, R250 ;  /* 0x000000fa008b7202 */ /* 0x000fe20000000f00 */
[----:B------:R-:W-:Y:S03]  /*a4f0*/  FMUL.FTZ R22, R72, R138 ;  /* 0x0000008a48167220 */ /* 0x000fe60000410000 */
[----:B------:R-:W-:Y:S01]  /*a500*/  FFMA.FTZ R56, R210, c[0x0][0x2d0], -R108 ;  /* 0x0000b400d2387a23 */ /* 0x000fe2000001086c */
[----:B------:R-:W-:Y:S01]  /*a510*/  MOV R138, R57 ;  /* 0x00000039008a7202 */ /* 0x000fe20000000f00 */
[----:B------:R-:W-:Y:S01]  /*a520*/  FMUL.FTZ R57, R71, R173 ;  /* 0x000000ad47397220 */ /* 0x000fe20000410000 */
[----:B------:R3:W3:Y:S01]  /*a530*/  MUFU.EX2 R250, R32 ;  /* 0x0000002000fa7308 */ /* 0x0006e20000000800 */
[C---:B--2---:R-:W-:Y:S01]  /*a540*/  FMUL.FTZ R20, R73.reuse, R136 ;  /* 0x0000008849147220 */ /* 0x044fe20000410000 */
[----:B------:R-:W-:Y:S01]  /*a550*/  MOV R136, R59 ;  /* 0x0000003b00887202 */ /* 0x000fe20000000f00 */
[----:B------:R-:W-:Y:S07]  /*a560*/  FMUL.FTZ R59, R0, R175 ;  /* 0x000000af003b7220 */ /* 0x000fee0000410000 */
[----:B------:R2:W-:Y:S01]  /*a570*/  MUFU.EX2 R221, R56 ;  /* 0x0000003800dd7308 */ /* 0x0005e20000000800 */
[-C--:B------:R-:W-:Y:S03]  /*a580*/  HMMA.16816.F32.BF16 R20, R76, R36.reuse, R20 ;  /* 0x000000244c14723c */ /* 0x080fe60000041814 */
[C---:B-1----:R-:W-:Y:S05]  /*a590*/  FMUL.FTZ R48, R73.reuse, R164 ;  /* 0x000000a449307220 */ /* 0x042fea0000410000 */
[C---:B------:R-:W-:Y:S04]  /*a5a0*/  HMMA.16816.F32.BF16 R24, R64.reuse, R36, R24 ;  /* 0x000000244018723c */ /* 0x040fe80000041818 */
[C---:B---3--:R-:W-:Y:S01]  /*a5b0*/  FMUL.FTZ R32, R73.reuse, R148 ;  /* 0x0000009449207220 */ /* 0x048fe20000410000 */
[----:B------:R-:W-:Y:S02]  /*a5c0*/  MOV R148, R46 ;  /* 0x0000002e00947202 */ /* 0x000fe40000000f00 */
[----:B------:R-:W-:Y:S01]  /*a5d0*/  FFMA.FTZ R36, R50, c[0x0][0x2d0], -R102 ;  /* 0x0000b40032247a23 */ /* 0x000fe20000010866 */
[-C--:B------:R-:W-:Y:S03]  /*a5e0*/  HMMA.16816.F32.BF16 R28, R64, R38.reuse, R28 ;  /* 0x00000026401c723c */ /* 0x080fe6000004181c */
[----:B------:R1:W-:Y:S01]  /*a5f0*/  MUFU.EX2 R248, R36 ;  /* 0x0000002400f87308 */ /* 0x0003e20000000800 */
[----:B------:R-:W-:Y:S02]  /*a600*/  FMUL.FTZ R50, R72, R166 ;  /* 0x000000a648327220 */ /* 0x000fe40000410000 */
[----:B------:R-:W-:Y:S01]  /*a610*/  LDSM.16.MT88.4 R164, [R225+0x3100] ;  /* 0x00310000e1a4783b */ /* 0x000fe20000004200 */
[----:B------:R-:W-:Y:S01]  /*a620*/  FMUL.FTZ R46, R0, R162 ;  /* 0x000000a2002e7220 */ /* 0x000fe20000410000 */
[C---:B------:R-:W-:Y:S04]  /*a630*/  HMMA.16816.F32.BF16 R32, R76.reuse, R38, R32 ;  /* 0x000000264c20723c */ /* 0x040fe80000041820 */
[----:B------:R-:W-:Y:S02]  /*a640*/  FMUL.FTZ R37, R73, R153 ;  /* 0x0000009949257220 */ /* 0x000fe40000410000 */
[----:B--2---:R-:W-:Y:S02]  /*a650*/  FMUL.FTZ R56, R71, R172 ;  /* 0x000000ac47387220 */ /* 0x004fe40000410000 */
[C---:B------:R-:W-:Y:S01]  /*a660*/  FMUL.FTZ R39, R72.reuse, R155 ;  /* 0x0000009b48277220 */ /* 0x040fe20000410000 */
[----:B------:R-:W-:Y:S02]  /*a670*/  MOV R155, R249 ;  /* 0x000000f9009b7202 */ /* 0x000fe40000000f00 */
[----:B------:R2:W3:Y:S01]  /*a680*/  MUFU.EX2 R249, R40 ;  /* 0x0000002800f97308 */ /* 0x0004e20000000800 */
[C---:B------:R-:W-:Y:S02]  /*a690*/  FMUL.FTZ R38, R72.reuse, R154 ;  /* 0x0000009a48267220 */ /* 0x040fe40000410000 */
[----:B-1----:R-:W-:Y:S07]  /*a6a0*/  FMUL.FTZ R36, R73, R152 ;  /* 0x0000009849247220 */ /* 0x002fee0000410000 */
[-C--:B------:R-:W-:Y:S03]  /*a6b0*/  HMMA.16816.F32.BF16 R36, R76, R52.reuse, R36 ;  /* 0x000000344c24723c */ /* 0x080fe60000041824 */
[----:B--2---:R-:W-:Y:S01]  /*a6c0*/  FMUL.FTZ R40, R71, R156 ;  /* 0x0000009c47287220 */ /* 0x004fe20000410000 */
[----:B------:R-:W-:Y:S02]  /*a6d0*/  MOV R156, R150 ;  /* 0x00000096009c7202 */ /* 0x000fe40000000f00 */
[----:B------:R-:W-:Y:S04]  /*a6e0*/  MOV R150, R198 ;  /* 0x000000c600967202 */ /* 0x000fe80000000f00 */
[C---:B------:R-:W-:Y:S04]  /*a6f0*/  HMMA.16816.F32.BF16 R40, R64.reuse, R52, R40 ;  /* 0x000000344028723c */ /* 0x040fe80000041828 */
[----:B------:R-:W-:Y:S02]  /*a700*/  MOV R198, R136 ;  /* 0x0000008800c67202 */ /* 0x000fe40000000f00 */
[----:B------:R-:W-:Y:S01]  /*a710*/  MOV R136, R133 ;  /* 0x0000008500887202 */ /* 0x000fe20000000f00 */
[----:B------:R-:W-:Y:S01]  /*a720*/  FFMA.FTZ R52, R209, c[0x0][0x2d0], -R108 ;  /* 0x0000b400d1347a23 */ /* 0x000fe2000001086c */
[-C--:B------:R-:W-:Y:S03]  /*a730*/  HMMA.16816.F32.BF16 R44, R64, R54.reuse, R44 ;  /* 0x00000036402c723c */ /* 0x080fe6000004182c */
[----:B------:R1:W2:Y:S01]  /*a740*/  MUFU.EX2 R220, R52 ;  /* 0x0000003400dc7308 */ /* 0x0002a20000000800 */
[----:B------:R-:W-:Y:S01]  /*a750*/  MOV R133, R232 ;  /* 0x000000e800857202 */ /* 0x000fe20000000f00 */
[C---:B------:R-:W-:Y:S01]  /*a760*/  FMUL.FTZ R53, R73.reuse, R169 ;  /* 0x000000a949357220 */ /* 0x040fe20000410000 */
[----:B------:R2:W5:Y:S02]  /*a770*/  LDL.LU R232, [R1+0x74] ;  /* 0x0000740001e87983 */ /* 0x0005640000300800 */
[C---:B------:R-:W-:Y:S07]  /*a780*/  HMMA.16816.F32.BF16 R48, R76.reuse, R54, R48 ;  /* 0x000000364c30723c */ /* 0x040fee0000041830 */
[C---:B------:R-:W-:Y:S02]  /*a790*/  FMUL.FTZ R55, R72.reuse, R171 ;  /* 0x000000ab48377220 */ /* 0x040fe40000410000 */
[----:B------:R-:W-:Y:S03]  /*a7a0*/  FMUL.FTZ R54, R72, R170 ;  /* 0x000000aa48367220 */ /* 0x000fe60000410000 */
[C---:B-1----:R-:W-:Y:S07]  /*a7b0*/  FMUL.FTZ R52, R73.reuse, R168 ;  /* 0x000000a849347220 */ /* 0x042fee0000410000 */
[-C--:B------:R-:W-:Y:S08]  /*a7c0*/  HMMA.16816.F32.BF16 R52, R76, R80.reuse, R52 ;  /* 0x000000504c34723c */ /* 0x080ff00000041834 */
[C---:B------:R-:W-:Y:S07]  /*a7d0*/  HMMA.16816.F32.BF16 R56, R64.reuse, R80, R56 ;  /* 0x000000504038723c */ /* 0x040fee0000041838 */
[--C-:B------:R-:W-:Y:S01]  /*a7e0*/  FFMA.FTZ R80, R216, c[0x0][0x2d0], -R3.reuse ;  /* 0x0000b400d8507a23 */ /* 0x100fe20000010803 */
        /* <DEDUP_REMOVED lines=8> */
[--C-:B-1----:R-:W-:Y:S03]  /*a870*/  FFMA.FTZ R80, R214, c[0x0][0x2d0], -R3.reuse ;  /* 0x0000b400d6507a23 */ /* 0x102fe60000010803 */
[----:B------:R-:W-:Y:S02]  /*a880*/  F2FP.BF16.PACK_AB R76, R121, R129 ;  /* 0x00000081794c723e */ /* 0x000fe400000010ff */
[----:B------:R-:W-:Y:S01]  /*a890*/  F2FP.BF16.PACK_AB R78, R141, R125 ;  /* 0x0000007d8d4e723e */ /* 0x000fe200000010ff */
[----:B------:R1:W-:Y:S02]  /*a8a0*/  MUFU.EX2 R152, R80 ;  /* 0x0000005000987308 */ /* 0x0003e40000000800 */
[----:B------:R-:W-:Y:S02]  /*a8b0*/  F2FP.BF16.PACK_AB R77, R120, R128 ;  /* 0x00000080784d723e */ /* 0x000fe400000010ff */
[----:B------:R-:W-:Y:S02]  /*a8c0*/  F2FP.BF16.PACK_AB R79, R140, R143 ;  /* 0x0000008f8c4f723e */ /* 0x000fe400000010ff */
[----:B------:R-:W-:Y:S02]  /*a8d0*/  F2FP.BF16.PACK_AB R82, R123, R142 ;  /* 0x0000008e7b52723e */ /* 0x000fe400000010ff */
[----:B------:R-:W-:Y:S03]  /*a8e0*/  F2FP.BF16.PACK_AB R83, R199, R197 ;  /* 0x000000c5c753723e */ /* 0x000fe600000010ff */
[-C--:B------:R-:W-:Y:S03]  /*a8f0*/  HMMA.16816.F32.BF16 R4, R76, R84.reuse, R4 ;  /* 0x000000544c04723c */ /* 0x080fe60000041804 */
[----:B-1----:R-:W-:Y:S02]  /*a900*/  FFMA.FTZ R80, R217, c[0x0][0x2d0], -R3 ;  /* 0x0000b400d9507a23 */ /* 0x002fe40000010803 */
[----:B------:R1:W-:Y:S10]  /*a910*/  MUFU.EX2 R217, R92 ;  /* 0x0000005c00d97308 */ /* 0x0003f40000000800 */
[----:B------:R2:W2:Y:S01]  /*a920*/  MUFU.EX2 R153, R80 ;  /* 0x0000005000997308 */ /* 0x0004a20000000800 */
[----:B-1----:R-:W1:Y:S01]  /*a930*/  LDSM.16.MT88.4 R92, [R225+0x900] ;  /* 0x00090000e15c783b */ /* 0x002e620000004200 */
[----:B--2---:R-:W-:Y:S07]  /*a940*/  F2FP.BF16.PACK_AB R80, R127, R122 ;  /* 0x0000007a7f50723e */ /* 0x004fee00000010ff */
[C---:B------:R-:W-:Y:S07]  /*a950*/  HMMA.16816.F32.BF16 R8, R80.reuse, R84, R8 ;  /* 0x000000545008723c */ /* 0x040fee0000041808 */
[--C-:B------:R-:W-:Y:S01]  /*a960*/  FFMA.FTZ R84, R218, c[0x0][0x2d0], -R105.reuse ;  /* 0x0000b400da547a23 */ /* 0x100fe20000010869 */
[-C--:B------:R-:W-:Y:S03]  /*a970*/  HMMA.16816.F32.BF16 R12, R80, R86.reuse, R12 ;  /* 0x00000056500c723c */ /* 0x080fe6000004180c */
[----:B------:R2:W-:Y:S05]  /*a980*/  MUFU.EX2 R219, R84 ;  /* 0x0000005400db7308 */ /* 0x0005ea0000000800 */
[C---:B------:R-:W-:Y:S08]  /*a990*/  HMMA.16816.F32.BF16 R16, R76.reuse, R86, R16 ;  /* 0x000000564c10723c */ /* 0x040ff00000041810 */
[-C--:B----4-:R-:W-:Y:S08]  /*a9a0*/  HMMA.16816.F32.BF16 R20, R76, R88.reuse, R20 ;  /* 0x000000584c14723c */ /* 0x090ff00000041814 */
[C---:B------:R-:W-:Y:S04]  /*a9b0*/  HMMA.16816.F32.BF16 R24, R80.reuse, R88, R24 ;  /* 0x000000585018723c */ /* 0x040fe80000041818 */
[--C-:B--2---:R-:W-:Y:S03]  /*a9c0*/  FFMA.FTZ R84, R212, c[0x0][0x2d0], -R105.reuse ;  /* 0x0000b400d4547a23 */ /* 0x104fe60000010869 */
[--C-:B------:R-:W-:Y:S01]  /*a9d0*/  FFMA.FTZ R88, R151, c[0x0][0x2d0], -R102.reuse ;  /* 0x0000b40097587a23 */ /* 0x100fe20000010866 */
[-C--:B------:R-:W-:Y:S01]  /*a9e0*/  HMMA.16816.F32.BF16 R28, R80, R90.reuse, R28 ;  /* 0x0000005a501c723c */ /* 0x080fe2000004181c */
[----:B------:R2:W-:Y:S03]  /*a9f0*/  MUFU.EX2 R216, R84 ;  /* 0x0000005400d87308 */ /* 0x0005e60000000800 */
[----:B------:R-:W-:Y:S02]  /*aa00*/  MOV R151, R148 ;  /* 0x0000009400977202 */ /* 0x000fe40000000f00 */
[----:B------:R-:W-:Y:S02]  /*aa10*/  MOV R148, R134 ;  /* 0x0000008600947202 */ /* 0x000fe40000000f00 */
[C---:B------:R-:W-:Y:S03]  /*aa20*/  HMMA.16816.F32.BF16 R32, R76.reuse, R90, R32 ;  /* 0x0000005a4c20723c */ /* 0x040fe60000041820 */
[----:B------:R4:W-:Y:S01]  /*aa30*/  MUFU.EX2 R215, R88 ;  /* 0x0000005800d77308 */ /* 0x0009e20000000800 */
[----:B------:R-:W-:Y:S02]  /*aa40*/  MOV R134, R131 ;  /* 0x0000008300867202 */ /* 0x000fe40000000f00 */
[----:B------:R-:W-:Y:S02]  /*aa50*/  MOV R131, R118 ;  /* 0x0000007600837202 */ /* 0x000fe40000000f00 */
[-C--:B-1----:R-:W-:Y:S04]  /*aa60*/  HMMA.16816.F32.BF16 R36, R76, R92.reuse, R36 ;  /* 0x0000005c4c24723c */ /* 0x082fe80000041824 */
[----:B------:R-:W-:Y:S04]  /*aa70*/  MOV R118, R231 ;  /* 0x000000e700767202 */ /* 0x000fe80000000f00 */
[C---:B------:R-:W-:Y:S04]  /*aa80*/  HMMA.16816.F32.BF16 R40, R80.reuse, R92, R40 ;  /* 0x0000005c5028723c */ /* 0x040fe80000041828 */
[----:B--2---:R-:W-:Y:S04]  /*aa90*/  FFMA.FTZ R84, R211, c[0x0][0x2d0], -R105 ;  /* 0x0000b400d3547a23 */ /* 0x004fe80000010869 */
[-C--:B------:R-:W-:Y:S01]  /*aaa0*/  HMMA.16816.F32.BF16 R44, R80, R94.reuse, R44 ;  /* 0x0000005e502c723c */ /* 0x080fe2000004182c */
[----:B------:R1:W-:Y:S03]  /*aab0*/  MUFU.EX2 R218, R84 ;  /* 0x0000005400da7308 */ /* 0x0003e60000000800 */
[--C-:B----4-:R-:W-:Y:S04]  /*aac0*/  FFMA.FTZ R88, R156, c[0x0][0x2d0], -R102.reuse ;  /* 0x0000b4009c587a23 */ /* 0x110fe80000010866 */
[C---:B------:R-:W-:Y:S03]  /*aad0*/  HMMA.16816.F32.BF16 R48, R76.reuse, R94, R48 ;  /* 0x0000005e4c30723c */ /* 0x040fe60000041830 */
[----:B------:R2:W-:Y:S01]  /*aae0*/  MUFU.EX2 R159, R88 ;  /* 0x00000058009f7308 */ /* 0x0005e20000000800 */
[--C-:B-1----:R-:W-:Y:S01]  /*aaf0*/  FFMA.FTZ R84, R155, c[0x0][0x2d0], -R102.reuse ;  /* 0x0000b4009b547a23 */ /* 0x102fe20000010866 */
[----:B------:R-:W-:Y:S02]  /*ab00*/  MOV R155, R149 ;  /* 0x00000095009b7202 */ /* 0x000fe40000000f00 */
[----:B------:R-:W-:Y:S06]  /*ab10*/  MOV R149, R135 ;  /* 0x0000008700957202 */ /* 0x000fec0000000f00 */
[----:B------:R1:W-:Y:S01]  /*ab20*/  MUFU.EX2 R213, R84 ;  /* 0x0000005400d57308 */ /* 0x0003e20000000800 */
[----:B------:R-:W-:Y:S02]  /*ab30*/  MOV R156, R155 ;  /* 0x0000009b009c7202 */ /* 0x000fe40000000f00 */
[----:B------:R-:W-:Y:S02]  /*ab40*/  MOV R155, R151 ;  /* 0x00000097009b7202 */ /* 0x000fe40000000f00 */
[----:B------:R-:W-:Y:S01]  /*ab50*/  MOV R151, R150 ;  /* 0x0000009600977202 */ /* 0x000fe20000000f00 */
[----:B--2---:R-:W-:Y:S01]  /*ab60*/  FFMA.FTZ R88, R156, c[0x0][0x2d0], -R102 ;  /* 0x0000b4009c587a23 */ /* 0x004fe20000010866 */
[----:B------:R-:W-:Y:S02]  /*ab70*/  MOV R156, R155 ;  /* 0x0000009b009c7202 */ /* 0x000fe40000000f00 */
[----:B------:R-:W-:Y:S01]  /*ab80*/  MOV R155, R151 ;  /* 0x00000097009b7202 */ /* 0x000fe20000000f00 */
[----:B------:R2:W-:Y:S01]  /*ab90*/  MUFU.EX2 R214, R88 ;  /* 0x0000005800d67308 */ /* 0x0005e20000000800 */
[----:B------:R-:W-:Y:S02]  /*aba0*/  MOV R150, R149 ;  /* 0x0000009500967202 */ /* 0x000fe40000000f00 */
[----:B------:R-:W-:Y:S02]  /*abb0*/  MOV R157, R155 ;  /* 0x0000009b009d7202 */ /* 0x000fe40000000f00 */
[----:B------:R-:W-:Y:S02]  /*abc0*/  MOV R151, R150 ;  /* 0x0000009600977202 */ /* 0x000fe40000000f00 */
[----:B------:R-:W-:Y:S02]  /*abd0*/  MOV R135, R132 ;  /* 0x0000008400877202 */ /* 0x000fe40000000f00 */
[----:B------:R-:W-:Y:S02]  /*abe0*/  MOV R132, R193 ;  /* 0x000000c100847202 */ /* 0x000fe40000000f00 */
[----:B------:R-:W-:Y:S02]  /*abf0*/  MOV R193, R229 ;  /* 0x000000e500c17202 */ /* 0x000fe40000000f00 */
[----:B------:R-:W-:Y:S01]  /*ac00*/  MOV R149, R148 ;  /* 0x0000009400957202 */ /* 0x000fe20000000f00 */
[----:B-1----:R-:W1:Y:S01]  /*ac10*/  LDSM.16.MT88.4 R84, [R226+0x900] ;  /* 0x00090000e254783b */ /* 0x002e620000004200 */
[----:B------:R-:W-:Y:S02]  /*ac20*/  MOV R148, R136 ;  /* 0x0000008800947202 */ /* 0x000fe40000000f00 */
[----:B------:R-:W-:Y:S02]  /*ac30*/  MOV R136, R135 ;  /* 0x0000008700887202 */ /* 0x000fe40000000f00 */
[----:B------:R-:W-:Y:S02]  /*ac40*/  MOV R135, R134 ;  /* 0x0000008600877202 */ /* 0x000fe40000000f00 */
[----:B------:R-:W-:Y:S01]  /*ac50*/  MOV R134, R193 ;  /* 0x000000c100867202 */ /* 0x000fe20000000f00 */
[----:B------:R4:W5:Y:S01]  /*ac60*/  LDL.LU R229, [R1+0x70] ;  /* 0x0000700001e57983 */ /* 0x0009620000300800 */
[----:B------:R-:W-:Y:S01]  /*ac70*/  MOV R150, R149 ;  /* 0x0000009500967202 */ /* 0x000fe20000000f00 */
[--C-:B--2---:R-:W-:Y:S01]  /*ac80*/  FFMA.FTZ R88, R156, c[0x0][0x2d0], -R108.reuse ;  /* 0x0000b4009c587a23 */ /* 0x104fe2000001086c */
[----:B------:R-:W-:Y:S01]  /*ac90*/  MOV R156, R151 ;  /* 0x00000097009c7202 */ /* 0x000fe20000000f00 */
[----:B------:R4:W5:Y:S01]  /*aca0*/  LDL.LU R231, [R1+0x6c] ;  /* 0x00006c0001e77983 */ /* 0x0009620000300800 */
[----:B------:R-:W-:Y:S01]  /*acb0*/  MOV R149, R148 ;  /* 0x0000009400957202 */ /* 0x000fe20000000f00 */
[----:B------:R2:W-:Y:S01]  /*acc0*/  MUFU.EX2 R155, R88 ;  /* 0x00000058009b7308 */ /* 0x0005e20000000800 */
[----:B------:R-:W-:Y:S02]  /*acd0*/  MOV R148, R135 ;  /* 0x0000008700947202 */ /* 0x000fe40000000f00 */
[----:B------:R-:W-:Y:S02]  /*ace0*/  MOV R135, R134 ;  /* 0x0000008600877202 */ /* 0x000fe40000000f00 */
[----:B------:R-:W-:Y:S02]  /*acf0*/  MOV R134, R236 ;  /* 0x000000ec00867202 */ /* 0x000fe40000000f00 */
[----:B------:R-:W-:Y:S02]  /*ad00*/  MOV R193, R186 ;  /* 0x000000ba00c17202 */ /* 0x000fe40000000f00 */
[----:B------:R-:W-:Y:S02]  /*ad10*/  MOV R186, R235 ;  /* 0x000000eb00ba7202 */ /* 0x000fe40000000f00 */
[----:B------:R4:W5:Y:S01]  /*ad20*/  LDL.LU R235, [R1+0x68] ;  /* 0x0000680001eb7983 */ /* 0x0009620000300800 */
[----:B------:R-:W-:Y:S02]  /*ad30*/  MOV R151, R150 ;  /* 0x0000009600977202 */ /* 0x000fe40000000f00 */
[----:B------:R-:W-:Y:S01]  /*ad40*/  MOV R150, R149 ;  /* 0x0000009500967202 */ /* 0x000fe20000000f00 */
[----:B------:R4:W5:Y:S01]  /*ad50*/  LDL.LU R236, [R1+0x64] ;  /* 0x0000640001ec7983 */ /* 0x0009620000300800 */
[----:B------:R-:W-:Y:S02]  /*ad60*/  MOV R149, R148 ;  /* 0x0000009400957202 */ /* 0x000fe40000000f00 */
[----:B------:R-:W-:Y:S02]  /*ad70*/  MOV R148, R135 ;  /* 0x0000008700947202 */ /* 0x000fe40000000f00 */
[----:B------:R-:W-:Y:S02]  /*ad80*/  MOV R135, R134 ;  /* 0x0000008600877202 */ /* 0x000fe40000000f00 */
[----:B------:R-:W-:Y:S01]  /*ad90*/  MOV R134, R110 ;  /* 0x0000006e00867202 */ /* 0x000fe20000000f00 */
[--C-:B--2---:R-:W-:Y:S01]  /*ada0*/  FFMA.FTZ R88, R157, c[0x0][0x2d0], -R108.reuse ;  /* 0x0000b4009d587a23 */ /* 0x104fe2000001086c */
[----:B------:R-:W-:Y:S01]  /*adb0*/  MOV R157, R156 ;  /* 0x0000009c009d7202 */ /* 0x000fe20000000f00 */
[-C--:B-1----:R-:W-:Y:S02]  /*adc0*/  HMMA.16816.F32.BF16 R52, R76, R84.reuse, R52 ;  /* 0x000000544c34723c */ /* 0x082fe40000041834 */
[----:B------:R1:W-:Y:S01]  /*add0*/  MUFU.EX2 R158, R88 ;  /* 0x00000058009e7308 */ /* 0x0003e20000000800 */
[----:B------:R-:W-:Y:S01]  /*ade0*/  MOV R156, R151 ;  /* 0x00000097009c7202 */ /* 0x000fe20000000f00 */
[--C-:B------:R-:W-:Y:S01]  /*adf0*/  FFMA.FTZ R92, R157, c[0x0][0x2d0], -R108.reuse ;  /* 0x0000b4009d5c7a23 */ /* 0x100fe2000001086c */
[----:B------:R-:W-:Y:S02]  /*ae00*/  MOV R151, R150 ;  /* 0x0000009600977202 */ /* 0x000fe40000000f00 */
[----:B------:R-:W-:Y:S01]  /*ae10*/  MOV R150, R149 ;  /* 0x0000009500967202 */ /* 0x000fe20000000f00 */
[C---:B------:R-:W-:Y:S04]  /*ae20*/  HMMA.16816.F32.BF16 R56, R80.reuse, R84, R56 ;  /* 0x000000545038723c */ /* 0x040fe80000041838 */
[----:B------:R2:W-:Y:S01]  /*ae30*/  MUFU.EX2 R163, R92 ;  /* 0x0000005c00a37308 */ /* 0x0005e20000000800 */
[----:B------:R-:W-:Y:S02]  /*ae40*/  MOV R157, R156 ;  /* 0x0000009c009d7202 */ /* 0x000fe40000000f00 */
[----:B------:R-:W-:Y:S01]  /*ae50*/  MOV R149, R148 ;  /* 0x0000009400957202 */ /* 0x000fe20000000f00 */
[-C--:B------:R-:W-:Y:S04]  /*ae60*/  HMMA.16816.F32.BF16 R60, R80, R86.reuse, R60 ;  /* 0x00000056503c723c */ /* 0x080fe8000004183c */
[----:B------:R-:W-:Y:S02]  /*ae70*/  MOV R156, R151 ;  /* 0x00000097009c7202 */ /* 0x000fe40000000f00 */
[----:B------:R-:W-:Y:S02]  /*ae80*/  MOV R151, R150 ;  /* 0x0000009600977202 */ /* 0x000fe40000000f00 */
[----:B------:R-:W-:Y:S01]  /*ae90*/  HMMA.16816.F32.BF16 R64, R76, R86, R64 ;  /* 0x000000564c40723c */ /* 0x000fe20000041840 */
[----:B-1----:R-:W1:Y:S03]  /*aea0*/  LDSM.16.MT88.4 R88, [R224+0x1100] ;  /* 0x00110000e058783b */ /* 0x002e660000004200 */
[----:B------:R-:W-:Y:S02]  /*aeb0*/  MOV R150, R149 ;  /* 0x0000009500967202 */ /* 0x000fe40000000f00 */
[----:B------:R-:W-:Y:S02]  /*aec0*/  MOV R148, R201 ;  /* 0x000000c900947202 */ /* 0x000fe40000000f00 */
[----:B------:R-:W-:Y:S01]  /*aed0*/  MOV R201, R139 ;  /* 0x0000008b00c97202 */ /* 0x000fe20000000f00 */
[----:B--2---:R-:W-:Y:S03]  /*aee0*/  FFMA.FTZ R92, R157, c[0x0][0x2d0], -R108 ;  /* 0x0000b4009d5c7a23 */ /* 0x004fe6000001086c */
[----:B------:R-:W-:Y:S02]  /*aef0*/  MOV R157, R156 ;  /* 0x0000009c009d7202 */ /* 0x000fe40000000f00 */
[----:B------:R-:W-:Y:S01]  /*af00*/  MOV R156, R151 ;  /* 0x00000097009c7202 */ /* 0x000fe20000000f00 */
[----:B------:R-:W2:Y:S01]  /*af10*/  MUFU.EX2 R162, R92 ;  /* 0x0000005c00a27308 */ /* 0x000ea20000000800 */
[----:B------:R-:W-:Y:S01]  /*af20*/  MOV R151, R150 ;  /* 0x0000009600977202 */ /* 0x000fe20000000f00 */
[--C-:B------:R-:W-:Y:S01]  /*af30*/  FFMA.FTZ R84, R157, c[0x0][0x2d0], -R3.reuse ;  /* 0x0000b4009d547a23 */ /* 0x100fe20000010803 */
[----:B------:R-:W-:Y:S02]  /*af40*/  MOV R208, R156 ;  /* 0x0000009c00d07202 */ /* 0x000fe40000000f00 */
[----:B------:R-:W-:Y:S02]  /*af50*/  MOV R156, R151 ;  /* 0x00000097009c7202 */ /* 0x000fe40000000f00 */
[----:B------:R-:W-:Y:S01]  /*af60*/  MOV R149, R148 ;  /* 0x0000009400957202 */ /* 0x000fe20000000f00 */
[--C-:B------:R-:W-:Y:S01]  /*af70*/  FFMA.FTZ R80, R208, c[0x0][0x2d0], -R3.reuse ;  /* 0x0000b400d0507a23 */ /* 0x100fe20000010803 */
[----:B------:R-:W-:Y:S01]  /*af80*/  MOV R203, R156 ;  /* 0x0000009c00cb7202 */ /* 0x000fe20000000f00 */
[----:B------:R2:W-:Y:S01]  /*af90*/  MUFU.EX2 R157, R84 ;  /* 0x00000054009d7308 */ /* 0x0005e20000000800 */
[----:B------:R-:W-:Y:S02]  /*afa0*/  MOV R148, R201 ;  /* 0x000000c900947202 */ /* 0x000fe40000000f00 */
[----:B------:R-:W-:Y:S02]  /*afb0*/  MOV R201, R198 ;  /* 0x000000c600c97202 */ /* 0x000fe40000000f00 */
[----:B------:R-:W-:Y:S02]  /*afc0*/  F2FP.BF16.PACK_AB R76, R146, R147 ;  /* 0x00000093924c723e */ /* 0x000fe400000010ff */
[----:B------:R-:W-:Y:S02]  /*afd0*/  F2FP.BF16.PACK_AB R78, R124, R126 ;  /* 0x0000007e7c4e723e */ /* 0x000fe400000010ff */
[----:B------:R-:W-:Y:S01]  /*afe0*/  F2FP.BF16.PACK_AB R77, R250, R251 ;  /* 0x000000fbfa4d723e */ /* 0x000fe200000010ff */
[----:B------:R4:W4:Y:S01]  /*aff0*/  MUFU.EX2 R156, R80 ;  /* 0x00000050009c7308 */ /* 0x0009220000000800 */
[----:B---3--:R-:W-:Y:S02]  /*b000*/  F2FP.BF16.PACK_AB R79, R249, R248 ;  /* 0x000000f8f94f723e */ /* 0x008fe400000010ff */
[----:B------:R-:W-:Y:S02]  /*b010*/  MOV R150, R149 ;  /* 0x0000009500967202 */ /* 0x000fe40000000f00 */
[----:B------:R-:W-:Y:S02]  /*b020*/  MOV R149, R201 ;  /* 0x000000c900957202 */ /* 0x000fe40000000f00 */
[----:B------:R-:W-:Y:S01]  /*b030*/  MOV R151, R150 ;  /* 0x0000009600977202 */ /* 0x000fe20000000f00 */
[-C--:B-1----:R-:W-:Y:S03]  /*b040*/  HMMA.16816.F32.BF16 R4, R76, R88.reuse, R4 ;  /* 0x000000584c04723c */ /* 0x082fe60000041804 */
[----:B------:R-:W-:Y:S02]  /*b050*/  MOV R150, R149 ;  /* 0x0000009500967202 */ /* 0x000fe40000000f00 */
[----:B------:R-:W-:Y:S01]  /*b060*/  F2FP.BF16.PACK_AB R82, R221, R220 ;  /* 0x000000dcdd52723e */ /* 0x000fe200000010ff */
[----:B--2---:R-:W1:Y:S01]  /*b070*/  LDSM.16.MT88.4 R84, [R227+0x1100] ;  /* 0x00110000e354783b */ /* 0x004e620000004200 */
[----:B------:R-:W-:Y:S02]  /*b080*/  F2FP.BF16.PACK_AB R81, R154, R144 ;  /* 0x000000909a51723e */ /* 0x000fe400000010ff */
[----:B------:R-:W-:Y:S03]  /*b090*/  F2FP.BF16.PACK_AB R83, R153, R152 ;  /* 0x000000989953723e */ /* 0x000fe600000010ff */
[----:B------:R-:W-:Y:S02]  /*b0a0*/  MOV R208, R151 ;  /* 0x0000009700d07202 */ /* 0x000fe40000000f00 */
[----:B------:R-:W-:Y:S01]  /*b0b0*/  MOV R151, R150 ;  /* 0x0000009600977202 */ /* 0x000fe20000000f00 */
[--C-:B----4-:R-:W-:Y:S01]  /*b0c0*/  FFMA.FTZ R80, R203, c[0x0][0x2d0], -R3.reuse ;  /* 0x0000b400cb507a23 */ /* 0x110fe20000010803 */
[----:B------:R-:W-:Y:S02]  /*b0d0*/  MOV R203, R208 ;  /* 0x000000d000cb7202 */ /* 0x000fe40000000f00 */
[----:B------:R-:W-:Y:S01]  /*b0e0*/  MOV R208, R151 ;  /* 0x0000009700d07202 */ /* 0x000fe20000000f00 */
[----:B------:R2:W-:Y:S01]  /*b0f0*/  MUFU.EX2 R160, R80 ;  /* 0x0000005000a07308 */ /* 0x0005e20000000800 */
[----:B------:R-:W-:Y:S01]  /*b100*/  MOV R198, R138 ;  /* 0x0000008a00c67202 */ /* 0x000fe20000000f00 */
[----:B------:R-:W-:Y:S01]  /*b110*/  FFMA.FTZ R92, R203, c[0x0][0x2d0], -R3 ;  /* 0x0000b400cb5c7a23 */ /* 0x000fe20000010803 */
        /* <DEDUP_REMOVED lines=11> */
[----:B--2---:R-:W-:Y:S02]  /*b1d0*/  F2FP.BF16.PACK_AB R80, R223, R145 ;  /* 0x00000091df50723e */ /* 0x004fe400000010ff */
[----:B------:R-:W-:Y:S02]  /*b1e0*/  MOV R139, R238 ;  /* 0x000000ee008b7202 */ /* 0x000fe40000000f00 */
[----:B------:R-:W-:Y:S02]  /*b1f0*/  MOV R110, R237 ;  /* 0x000000ed006e7202 */ /* 0x000fe40000000f00 */
[----:B------:R2:W5:Y:S01]  /*b200*/  LDL.LU R237, [R1+0x60] ;  /* 0x0000600001ed7983 */ /* 0x0005620000300800 */
[C---:B------:R-:W-:Y:S03]  /*b210*/  HMMA.16816.F32.BF16 R8, R80.reuse, R88, R8 ;  /* 0x000000585008723c */ /* 0x040fe60000041808 */
[----:B------:R2:W5:Y:S01]  /*b220*/  LDL.LU R238, [R1+0x5c] ;  /* 0x00005c0001ee7983 */ /* 0x0005620000300800 */
[----:B------:R-:W-:Y:S02]  /*b230*/  MOV R203, R150 ;  /* 0x0000009600cb7202 */ /* 0x000fe40000000f00 */
[----:B------:R-:W-:Y:S01]  /*b240*/  MOV R138, R137 ;  /* 0x00000089008a7202 */ /* 0x000fe20000000f00 */
[--C-:B------:R-:W-:Y:S01]  /*b250*/  FFMA.FTZ R88, R161, c[0x0][0x2d0], -R105.reuse ;  /* 0x0000b400a1587a23 */ /* 0x100fe20000010869 */
[-C--:B------:R-:W-:Y:S01]  /*b260*/  HMMA.16816.F32.BF16 R12, R80, R90.reuse, R12 ;  /* 0x0000005a500c723c */ /* 0x080fe2000004180c */
[----:B------:R2:W5:Y:S02]  /*b270*/  LDL.LU R239, [R1+0x58] ;  /* 0x0000580001ef7983 */ /* 0x0005640000300800 */
[----:B------:R3:W-:Y:S01]  /*b280*/  MUFU.EX2 R161, R88 ;  /* 0x0000005800a17308 */ /* 0x0007e20000000800 */
[----:B------:R-:W-:Y:S02]  /*b290*/  MOV R137, R240 ;  /* 0x000000f000897202 */ /* 0x000fe40000000f00 */
[----:B------:R2:W5:Y:S01]  /*b2a0*/  LDL.LU R240, [R1+0x54] ;  /* 0x0000540001f07983 */ /* 0x0005620000300800 */
[----:B------:R-:W-:Y:S01]  /*b2b0*/  MOV R198, R138 ;  /* 0x0000008a00c67202 */ /* 0x000fe20000000f00 */
[C---:B------:R-:W-:Y:S04]  /*b2c0*/  HMMA.16816.F32.BF16 R16, R76.reuse, R90, R16 ;  /* 0x0000005a4c10723c */ /* 0x040fe80000041810 */
[----:B------:R-:W-:Y:S02]  /*b2d0*/  MOV R138, R137 ;  /* 0x00000089008a7202 */ /* 0x000fe40000000f00 */
[----:B------:R-:W-:Y:S02]  /*b2e0*/  MOV R137, R111 ;  /* 0x0000006f00897202 */ /* 0x000fe40000000f00 */
[-C--:B-1----:R-:W-:Y:S04]  /*b2f0*/  HMMA.16816.F32.BF16 R20, R76, R84.reuse, R20 ;  /* 0x000000544c14723c */ /* 0x082fe80000041814 */
[----:B------:R-:W-:Y:S02]  /*b300*/  MOV R201, R198 ;  /* 0x000000c600c97202 */ /* 0x000fe40000000f00 */
[----:B------:R-:W-:Y:S02]  /*b310*/  MOV R198, R138 ;  /* 0x0000008a00c67202 */ /* 0x000fe40000000f00 */
[C---:B------:R-:W-:Y:S04]  /*b320*/  HMMA.16816.F32.BF16 R24, R80.reuse, R84, R24 ;  /* 0x000000545018723c */ /* 0x040fe80000041818 */
[--C-:B---3--:R-:W-:Y:S01]  /*b330*/  FFMA.FTZ R88, R203, c[0x0][0x2d0], -R105.reuse ;  /* 0x0000b400cb587a23 */ /* 0x108fe20000010869 */
[----:B------:R-:W-:Y:S02]  /*b340*/  MOV R149, R201 ;  /* 0x000000c900957202 */ /* 0x000fe40000000f00 */
[----:B------:R-:W-:Y:S01]  /*b350*/  MOV R201, R198 ;  /* 0x000000c600c97202 */ /* 0x000fe20000000f00 */
[-C--:B------:R-:W-:Y:S01]  /*b360*/  HMMA.16816.F32.BF16 R28, R80, R86.reuse, R28 ;  /* 0x00000056501c723c */ /* 0x080fe2000004181c */
[----:B------:R1:W-:Y:S03]  /*b370*/  MUFU.EX2 R211, R88 ;  /* 0x0000005800d37308 */ /* 0x0003e60000000800 */
[----:B------:R-:W-:Y:S02]  /*b380*/  MOV R150, R201 ;  /* 0x000000c900967202 */ /* 0x000fe40000000f00 */
[----:B------:R-:W-:Y:S02]  /*b390*/  MOV R138, R137 ;  /* 0x00000089008a7202 */ /* 0x000fe40000000f00 */
[C---:B------:R-:W-:Y:S04]  /*b3a0*/  HMMA.16816.F32.BF16 R32, R76.reuse, R86, R32 ;  /* 0x000000564c20723c */ /* 0x040fe80000041820 */
[----:B------:R-:W-:Y:S01]  /*b3b0*/  MOV R137, R136 ;  /* 0x0000008800897202 */ /* 0x000fe20000000f00 */
[--C-:B------:R-:W-:Y:S01]  /*b3c0*/  FFMA.FTZ R84, R150, c[0x0][0x2d0], -R102.reuse ;  /* 0x0000b40096547a23 */ /* 0x100fe20000010866 */
[----:B------:R-:W-:Y:S02]  /*b3d0*/  MOV R136, R106 ;  /* 0x0000006a00887202 */ /* 0x000fe40000000f00 */
[----:B------:R-:W-:Y:S01]  /*b3e0*/  MOV R198, R138 ;  /* 0x0000008a00c67202 */ /* 0x000fe20000000f00 */
[----:B------:R3:W-:Y:S03]  /*b3f0*/  MUFU.EX2 R209, R84 ;  /* 0x0000005400d17308 */ /* 0x0007e60000000800 */
[----:B------:R-:W-:Y:S02]  /*b400*/  MOV R138, R137 ;  /* 0x00000089008a7202 */ /* 0x000fe40000000f00 */
[----:B------:R-:W-:Y:S02]  /*b410*/  MOV R137, R136 ;  /* 0x0000008800897202 */ /* 0x000fe40000000f00 */
[----:B------:R-:W-:Y:S02]  /*b420*/  MOV R208, R149 ;  /* 0x0000009500d07202 */ /* 0x000fe40000000f00 */
[----:B------:R-:W-:Y:S02]  /*b430*/  MOV R149, R198 ;  /* 0x000000c600957202 */ /* 0x000fe40000000f00 */
[----:B------:R-:W-:Y:S01]  /*b440*/  MOV R198, R137 ;  /* 0x0000008900c67202 */ /* 0x000fe20000000f00 */
[--C-:B-1----:R-:W-:Y:S01]  /*b450*/  FFMA.FTZ R88, R208, c[0x0][0x2d0], -R105.reuse ;  /* 0x0000b400d0587a23 */ /* 0x102fe20000010869 */
[----:B------:R-:W-:Y:S02]  /*b460*/  MOV R137, R135 ;  /* 0x0000008700897202 */ /* 0x000fe40000000f00 */
[----:B------:R-:W-:Y:S01]  /*b470*/  MOV R135, R118 ;  /* 0x0000007600877202 */ /* 0x000fe20000000f00 */
[----:B------:R1:W-:Y:S01]  /*b480*/  MUFU.EX2 R212, R88 ;  /* 0x0000005800d47308 */ /* 0x0003e20000000800 */
[----:B------:R-:W-:Y:S02]  /*b490*/  MOV R201, R138 ;  /* 0x0000008a00c97202 */ /* 0x000fe40000000f00 */
[----:B------:R-:W-:Y:S02]  /*b4a0*/  MOV R136, R133 ;  /* 0x0000008500887202 */ /* 0x000fe40000000f00 */
[----:B------:R-:W-:Y:S02]  /*b4b0*/  MOV R111, R233 ;  /* 0x000000e9006f7202 */ /* 0x000fe40000000f00 */
[----:B------:R-:W-:Y:S01]  /*b4c0*/  MOV R138, R136 ;  /* 0x00000088008a7202 */ /* 0x000fe20000000f00 */
[----:B---3--:R-:W-:Y:S01]  /*b4d0*/  FFMA.FTZ R84, R148, c[0x0][0x2d0], -R102 ;  /* 0x0000b40094547a23 */ /* 0x008fe20000010866 */
[----:B------:R-:W-:Y:S01]  /*b4e0*/  MOV R148, R207 ;  /* 0x000000cf00947202 */ /* 0x000fe20000000f00 */
[----:B------:R3:W4:Y:S01]  /*b4f0*/  MUFU.EX2 R118, R92 ;  /* 0x0000005c00767308 */ /* 0x0007220000000800 */
[----:B------:R-:W-:Y:S01]  /*b500*/  MOV R136, R193 ;  /* 0x000000c100887202 */ /* 0x000fe20000000f00 */
[----:B------:R2:W5:Y:S01]  /*b510*/  LDL.LU R233, [R1+0x50] ;  /* 0x0000500001e97983 */ /* 0x0005620000300800 */
[----:B------:R-:W-:Y:S02]  /*b520*/  MOV R106, R234 ;  /* 0x000000ea006a7202 */ /* 0x000fe40000000f00 */
[----:B------:R-:W-:Y:S01]  /*b530*/  MOV R133, R132 ;  /* 0x0000008400857202 */ /* 0x000fe20000000f00 */
[----:B------:R2:W5:Y:S01]  /*b540*/  LDL.LU R234, [R1+0x4c] ;  /* 0x00004c0001ea7983 */ /* 0x0005620000300800 */
[----:B------:R-:W-:Y:S01]  /*b550*/  MOV R132, R119 ;  /* 0x0000007700847202 */ /* 0x000fe20000000f00 */
[----:B------:R-:W-:Y:S01]  /*b560*/  FFMA.FTZ R106, R106, c[0x0][0x2d0], -R108 ;  /* 0x0000b4006a6a7a23 */ /* 0x000fe2000001086c */
[----:B------:R-:W-:Y:S01]  /*b570*/  MOV R193, R230 ;  /* 0x000000e600c17202 */ /* 0x000fe20000000f00 */
[----:B------:R2:W-:Y:S01]  /*b580*/  MUFU.EX2 R207, R84 ;  /* 0x0000005400cf7308 */ /* 0x0005e20000000800 */
[----:B------:R2:W5:Y:S01]  /*b590*/  LDL.LU R119, [R1+0x48] ;  /* 0x0000480001777983 */ /* 0x0005620000300800 */
[----:B------:R-:W-:Y:S01]  /*b5a0*/  MOV R150, R110 ;  /* 0x0000006e00967202 */ /* 0x000fe20000000f00 */
[--C-:B-1----:R-:W-:Y:S02]  /*b5b0*/  FFMA.FTZ R88, R151, c[0x0][0x2d0], -R105.reuse ;  /* 0x0000b40097587a23 */ /* 0x102fe40000010869 */
[----:B------:R1:W5:Y:S01]  /*b5c0*/  LDL.LU R230, [R1+0x44] ;  /* 0x0000440001e67983 */ /* 0x0003620000300800 */
[----:B------:R-:W-:Y:S01]  /*b5d0*/  MOV R151, R103 ;  /* 0x0000006700977202 */ /* 0x000fe20000000f00 */
[----:B------:R-:W-:Y:S03]  /*b5e0*/  FFMA.FTZ R103, R189, c[0x0][0x2d0], -R105 ;  /* 0x0000b400bd677a23 */ /* 0x000fe60000010869 */
[----:B------:R1:W-:Y:S01]  /*b5f0*/  MUFU.EX2 R210, R88 ;  /* 0x0000005800d27308 */ /* 0x0003e20000000800 */
[----:B---3--:R-:W3:Y:S09]  /*b600*/  LDSM.16.MT88.4 R92, [R225+0x1100] ;  /* 0x00110000e15c783b */ /* 0x008ef20000004200 */
[----:B------:R-:W-:Y:S01]  /*b610*/  MUFU.EX2 R106, R106 ;  /* 0x0000006a006a7308 */ /* 0x000fe20000000800 */
[--C-:B--2---:R-:W-:Y:S09]  /*b620*/  FFMA.FTZ R84, R149, c[0x0][0x2d0], -R102.reuse ;  /* 0x0000b40095547a23 */ /* 0x104ff20000010866 */
[----:B------:R2:W-:Y:S01]  /*b630*/  MUFU.EX2 R208, R84 ;  /* 0x0000005400d07308 */ /* 0x0005e20000000800 */
[----:B-1----:R-:W1:Y:S09]  /*b640*/  LDSM.16.MT88.4 R88, [R226+0x1100] ;  /* 0x00110000e258783b */ /* 0x002e720000004200 */
[----:B------:R-:W-:Y:S10]  /*b650*/  MUFU.EX2 R110, R100 ;  /* 0x00000064006e7308 */ /* 0x000ff40000000800 */
[----:B------:R1:W-:Y:S01]  /*b660*/  MUFU.EX2 R189, R103 ;  /* 0x0000006700bd7308 */ /* 0x0003e20000000800 */
[-C--:B---3--:R-:W-:Y:S03]  /*b670*/  HMMA.16816.F32.BF16 R36, R76, R92.reuse, R36 ;  /* 0x0000005c4c24723c */ /* 0x088fe60000041824 */
[----:B--2---:R-:W-:Y:S01]  /*b680*/  FFMA.FTZ R84, R201, c[0x0][0x2d0], -R102 ;  /* 0x0000b400c9547a23 */ /* 0x004fe20000010866 */
[----:B------:R-:W-:Y:S02]  /*b690*/  MOV R201, R198 ;  /* 0x000000c600c97202 */ /* 0x000fe40000000f00 */
[----:B------:R-:W-:Y:S02]  /*b6a0*/  MOV R198, R206 ;  /* 0x000000ce00c67202 */ /* 0x000fe40000000f00 */
[C---:B------:R-:W-:Y:S01]  /*b6b0*/  HMMA.16816.F32.BF16 R40, R80.reuse, R92, R40 ;  /* 0x0000005c5028723c */ /* 0x040fe20000041828 */
[----:B------:R2:W-:Y:S06]  /*b6c0*/  MUFU.EX2 R206, R84 ;  /* 0x0000005400ce7308 */ /* 0x0005ec0000000800 */
[--C-:B------:R-:W-:Y:S01]  /*b6d0*/  FFMA.FTZ R92, R201, c[0x0][0x2d0], -R108.reuse ;  /* 0x0000b400c95c7a23 */ /* 0x100fe2000001086c */
[-C--:B------:R-:W-:Y:S03]  /*b6e0*/  HMMA.16816.F32.BF16 R44, R80, R94.reuse, R44 ;  /* 0x0000005e502c723c */ /* 0x080fe6000004182c */
[----:B------:R3:W-:Y:S01]  /*b6f0*/  MUFU.EX2 R169, R92 ;  /* 0x0000005c00a97308 */ /* 0x0007e20000000800 */
[--C-:B-1----:R-:W-:Y:S04]  /*b700*/  FFMA.FTZ R103, R75, c[0x0][0x2d0], -R3.reuse ;  /* 0x0000b4004b677a23 */ /* 0x102fe80000010803 */
[C---:B------:R-:W-:Y:S08]  /*b710*/  HMMA.16816.F32.BF16 R48, R76.reuse, R94, R48 ;  /* 0x0000005e4c30723c */ /* 0x040ff00000041830 */
[-C--:B------:R-:W-:Y:S04]  /*b720*/  HMMA.16816.F32.BF16 R52, R76, R88.reuse, R52 ;  /* 0x000000584c34723c */ /* 0x080fe80000041834 */
[--C-:B--2---:R-:W-:Y:S01]  /*b730*/  FFMA.FTZ R84, R148, c[0x0][0x2d0], -R108.reuse ;  /* 0x0000b40094547a23 */ /* 0x104fe2000001086c */
[----:B------:R-:W-:Y:S03]  /*b740*/  MOV R148, R187 ;  /* 0x000000bb00947202 */ /* 0x000fe60000000f00 */
[C---:B------:R-:W-:Y:S01]  /*b750*/  HMMA.16816.F32.BF16 R56, R80.reuse, R88, R56 ;  /* 0x000000585038723c */ /* 0x040fe20000041838 */
[----:B------:R1:W-:Y:S03]  /*b760*/  MUFU.EX2 R171, R84 ;  /* 0x0000005400ab7308 */ /* 0x0003e60000000800 */
[--C-:B---3--:R-:W-:Y:S03]  /*b770*/  FFMA.FTZ R92, R198, c[0x0][0x2d0], -R108.reuse ;  /* 0x0000b400c65c7a23 */ /* 0x108fe6000001086c */
[--C-:B------:R-:W-:Y:S01]  /*b780*/  FFMA.FTZ R88, R139, c[0x0][0x2d0], -R108.reuse ;  /* 0x0000b4008b587a23 */ /* 0x100fe2000001086c */
[-C--:B------:R-:W-:Y:S03]  /*b790*/  HMMA.16816.F32.BF16 R60, R80, R90.reuse, R60 ;  /* 0x0000005a503c723c */ /* 0x080fe6000004183c */
[----:B------:R2:W-:Y:S01]  /*b7a0*/  MUFU.EX2 R168, R88 ;  /* 0x0000005800a87308 */ /* 0x0005e20000000800 */
[----:B------:R-:W-:Y:S02]  /*b7b0*/  MOV R139, R186 ;  /* 0x000000ba008b7202 */ /* 0x000fe40000000f00 */
[----:B------:R-:W-:Y:S01]  /*b7c0*/  MOV R186, R111 ;  /* 0x0000006f00ba7202 */ /* 0x000fe20000000f00 */
[--C-:B------:R-:W-:Y:S01]  /*b7d0*/  FFMA.FTZ R80, R116, c[0x0][0x2d0], -R3.reuse ;  /* 0x0000b40074507a23 */ /* 0x100fe20000010803 */
[----:B------:R-:W-:Y:S04]  /*b7e0*/  HMMA.16816.F32.BF16 R64, R76, R90, R64 ;  /* 0x0000005a4c40723c */ /* 0x000fe80000041840 */
[----:B------:R-:W-:Y:S01]  /*b7f0*/  F2FP.BF16.PACK_AB R82, R162, R163 ;  /* 0x000000a3a252723e */ /* 0x000fe200000010ff */
[----:B------:R3:W-:Y:S01]  /*b800*/  MUFU.EX2 R116, R80 ;  /* 0x0000005000747308 */ /* 0x0007e20000000800 */
[----:B------:R-:W-:Y:S01]  /*b810*/  F2FP.BF16.PACK_AB R81, R156, R157 ;  /* 0x0000009d9c51723e */ /* 0x000fe200000010ff */
[--C-:B------:R-:W-:Y:S01]  /*b820*/  FFMA.FTZ R100, R139, c[0x0][0x2d0], -R3.reuse ;  /* 0x0000b4008b647a23 */ /* 0x100fe20000010803 */
[----:B------:R-:W-:Y:S01]  /*b830*/  F2FP.BF16.PACK_AB R76, R219, R217 ;  /* 0x000000d9db4c723e */ /* 0x000fe200000010ff */
[----:B-1----:R-:W1:Y:S03]  /*b840*/  LDSM.16.MT88.4 R84, [R224+0x1900] ;  /* 0x00190000e054783b */ /* 0x002e660000004200 */
[----:B------:R-:W-:Y:S02]  /*b850*/  F2FP.BF16.PACK_AB R78, R218, R216 ;  /* 0x000000d8da4e723e */ /* 0x000fe400000010ff */
[----:B------:R-:W-:Y:S01]  /*b860*/  F2FP.BF16.PACK_AB R77, R215, R213 ;  /* 0x000000d5d74d723e */ /* 0x000fe200000010ff */
[----:B------:R1:W-:Y:S01]  /*b870*/  MUFU.EX2 R170, R92 ;  /* 0x0000005c00aa7308 */ /* 0x0003e20000000800 */
[----:B------:R-:W-:Y:S02]  /*b880*/  F2FP.BF16.PACK_AB R79, R214, R159 ;  /* 0x0000009fd64f723e */ /* 0x000fe400000010ff */
[----:B----4-:R-:W-:Y:S01]  /*b890*/  F2FP.BF16.PACK_AB R83, R118, R160 ;  /* 0x000000a07653723e */ /* 0x010fe200000010ff */
[----:B--2---:R-:W2:Y:S06]  /*b8a0*/  LDSM.16.MT88.4 R88, [R227+0x1900] ;  /* 0x00190000e358783b */ /* 0x004eac0000004200 */
[----:B------:R-:W-:Y:S01]  /*b8b0*/  MUFU.EX2 R100, R100 ;  /* 0x0000006400647308 */ /* 0x000fe20000000800 */
[--C-:B---3--:R-:W-:Y:S01]  /*b8c0*/  FFMA.FTZ R80, R138, c[0x0][0x2d0], -R3.reuse ;  /* 0x0000b4008a507a23 */ /* 0x108fe20000010803 */
        /* <DEDUP_REMOVED lines=10> */
[----:B------:R-:W-:Y:S01]  /*b970*/  MOV R185, R190 ;  /* 0x000000be00b97202 */ /* 0x000fe20000000f00 */
[----:B------:R-:W-:Y:S01]  /*b980*/  FFMA.FTZ R107, R107, c[0x0][0x2d0], -R108 ;  /* 0x0000b4006b6b7a23 */ /* 0x000fe2000001086c */
[-C--:B------:R-:W-:Y:S05]  /*b990*/  HMMA.16816.F32.BF16 R4, R76, R84.reuse, R4 ;  /* 0x000000544c04723c */ /* 0x080fea0000041804 */
[----:B------:R3:W-:Y:S10]  /*b9a0*/  MUFU.EX2 R113, R80 ;  /* 0x0000005000717308 */ /* 0x0007f40000000800 */
[----:B------:R4:W2:Y:S01]  /*b9b0*/  MUFU.EX2 R190, R101 ;  /* 0x0000006500be7308 */ /* 0x0008a20000000800 */
[----:B-1----:R-:W1:Y:S09]  /*b9c0*/  LDSM.16.MT88.4 R92, [R225+0x1900] ;  /* 0x00190000e15c783b */ /* 0x002e720000004200 */
[----:B------:R-:W-:Y:S01]  /*b9d0*/  MUFU.EX2 R107, R107 ;  /* 0x0000006b006b7308 */ /* 0x000fe20000000800 */
[----:B---3--:R-:W-:Y:S07]  /*b9e0*/  F2FP.BF16.PACK_AB R80, R158, R155 ;  /* 0x0000009b9e50723e */ /* 0x008fee00000010ff */
[C---:B------:R-:W-:Y:S04]  /*b9f0*/  HMMA.16816.F32.BF16 R8, R80.reuse, R84, R8 ;  /* 0x000000545008723c */ /* 0x040fe80000041808 */
[--C-:B----4-:R-:W-:Y:S01]  /*ba00*/  FFMA.FTZ R101, R184, c[0x0][0x2d0], -R3.reuse ;  /* 0x0000b400b8657a23 */ /* 0x110fe20000010803 */
[----:B--2---:R-:W-:Y:S02]  /*ba10*/  F2FP.BF16.PACK_AB R180, R189, R190 ;  /* 0x000000bebdb4723e */ /* 0x004fe400000010ff */
[----:B------:R-:W-:Y:S01]  /*ba20*/  FFMA.FTZ R84, R115, c[0x0][0x2d0], -R3 ;  /* 0x0000b40073547a23 */ /* 0x000fe20000010803 */
[-C--:B------:R-:W-:Y:S02]  /*ba30*/  HMMA.16816.F32.BF16 R12, R80, R86.reuse, R12 ;  /* 0x00000056500c723c */ /* 0x080fe4000004180c */
[----:B------:R-:W2:Y:S06]  /*ba40*/  MUFU.EX2 R101, R101 ;  /* 0x0000006500657308 */ /* 0x000eac0000000800 */
[C---:B------:R-:W-:Y:S04]  /*ba50*/  HMMA.16816.F32.BF16 R16, R76.reuse, R86, R16 ;  /* 0x000000564c10723c */ /* 0x040fe80000041810 */
[----:B------:R3:W-:Y:S04]  /*ba60*/  MUFU.EX2 R115, R84 ;  /* 0x0000005400737308 */ /* 0x0007e80000000800 */
[-C--:B------:R-:W-:Y:S08]  /*ba70*/  HMMA.16816.F32.BF16 R20, R76, R88.reuse, R20 ;  /* 0x000000584c14723c */ /* 0x080ff00000041814 */
[C---:B------:R-:W-:Y:S04]  /*ba80*/  HMMA.16816.F32.BF16 R24, R80.reuse, R88, R24 ;  /* 0x000000585018723c */ /* 0x040fe80000041818 */
[----:B--2---:R-:W-:Y:S04]  /*ba90*/  F2FP.BF16.PACK_AB R177, R101, R100 ;  /* 0x0000006465b1723e */ /* 0x004fe800000010ff */
[-C--:B------:R-:W-:Y:S04]  /*baa0*/  HMMA.16816.F32.BF16 R28, R80, R90.reuse, R28 ;  /* 0x0000005a501c723c */ /* 0x080fe8000004181c */
[--C-:B---3--:R-:W-:Y:S01]  /*bab0*/  FFMA.FTZ R84, R138, c[0x0][0x2d0], -R105.reuse ;  /* 0x0000b4008a547a23 */ /* 0x108fe20000010869 */
[----:B------:R-:W-:Y:S03]  /*bac0*/  MOV R138, R205 ;  /* 0x000000cd008a7202 */ /* 0x000fe60000000f00 */
[C---:B------:R-:W-:Y:S01]  /*bad0*/  HMMA.16816.F32.BF16 R32, R76.reuse, R90, R32 ;  /* 0x0000005a4c20723c */ /* 0x040fe20000041820 */
[----:B------:R2:W-:Y:S03]  /*bae0*/  MUFU.EX2 R205, R84 ;  /* 0x0000005400cd7308 */ /* 0x0005e60000000800 */
[----:B------:R-:W-:Y:S02]  /*baf0*/  FFMA.FTZ R88, R138, c[0x0][0x2d0], -R102 ;  /* 0x0000b4008a587a23 */ /* 0x000fe40000010866 */
[----:B------:R-:W3:Y:S02]  /*bb00*/  LDL.LU R138, [R1+0x18] ;  /* 0x00001800018a7983 */ /* 0x000ee40000300800 */
[-C--:B-1----:R-:W-:Y:S03]  /*bb10*/  HMMA.16816.F32.BF16 R36, R76, R92.reuse, R36 ;  /* 0x0000005c4c24723c */ /* 0x082fe60000041824 */
[----:B------:R1:W-:Y:S05]  /*bb20*/  MUFU.EX2 R174, R88 ;  /* 0x0000005800ae7308 */ /* 0x0003ea0000000800 */
[C---:B------:R-:W-:Y:S07]  /*bb30*/  HMMA.16816.F32.BF16 R40, R80.reuse, R92, R40 ;  /* 0x0000005c5028723c */ /* 0x040fee0000041828 */
[----:B------:R-:W-:Y:S01]  /*bb40*/  FFMA.FTZ R92, R194, c[0x0][0x2d0], -R108 ;  /* 0x0000b400c25c7a23 */ /* 0x000fe2000001086c */
[-C--:B------:R-:W-:Y:S03]  /*bb50*/  HMMA.16816.F32.BF16 R44, R80, R94.reuse, R44 ;  /* 0x0000005e502c723c */ /* 0x080fe6000004182c */
[----:B------:R4:W-:Y:S01]  /*bb60*/  MUFU.EX2 R194, R92 ;  /* 0x0000005c00c27308 */ /* 0x0009e20000000800 */
[--C-:B--2---:R-:W-:Y:S01]  /*bb70*/  FFMA.FTZ R84, R137, c[0x0][0x2d0], -R105.reuse ;  /* 0x0000b40089547a23 */ /* 0x104fe20000010869 */
[----:B------:R-:W-:Y:S02]  /*bb80*/  MOV R137, R136 ;  /* 0x0000008800897202 */ /* 0x000fe40000000f00 */
[----:B------:R-:W-:Y:S01]  /*bb90*/  MOV R136, R134 ;  /* 0x0000008600887202 */ /* 0x000fe20000000f00 */
[C---:B------:R-:W-:Y:S04]  /*bba0*/  HMMA.16816.F32.BF16 R48, R76.reuse, R94, R48 ;  /* 0x0000005e4c30723c */ /* 0x040fe80000041830 */
[----:B------:R-:W-:Y:S01]  /*bbb0*/  MOV R134, R131 ;  /* 0x0000008300867202 */ /* 0x000fe20000000f00 */
[----:B------:R2:W-:Y:S01]  /*bbc0*/  MUFU.EX2 R175, R84 ;  /* 0x0000005400af7308 */ /* 0x0005e20000000800 */
[----:B------:R-:W-:Y:S01]  /*bbd0*/  MOV R131, R204 ;  /* 0x000000cc00837202 */ /* 0x000fe20000000f00 */
[----:B-1----:R-:W-:Y:S02]  /*bbe0*/  FFMA.FTZ R88, R137, c[0x0][0x2d0], -R102 ;  /* 0x0000b40089587a23 */ /* 0x002fe40000010866 */
[----:B------:R-:W3:Y:S06]  /*bbf0*/  LDL.LU R137, [R1+0x24] ;  /* 0x0000240001897983 */ /* 0x000eec0000300800 */
[----:B------:R1:W-:Y:S01]  /*bc00*/  MUFU.EX2 R173, R88 ;  /* 0x0000005800ad7308 */ /* 0x0003e20000000800 */
[----:B----4-:R-:W-:Y:S09]  /*bc10*/  FFMA.FTZ R92, R193, c[0x0][0x2d0], -R108 ;  /* 0x0000b400c15c7a23 */ /* 0x010ff2000001086c */
[----:B------:R4:W-:Y:S01]  /*bc20*/  MUFU.EX2 R193, R92 ;  /* 0x0000005c00c17308 */ /* 0x0009e20000000800 */
[--C-:B--2---:R-:W-:Y:S09]  /*bc30*/  FFMA.FTZ R84, R96, c[0x0][0x2d0], -R105.reuse ;  /* 0x0000b40060547a23 */ /* 0x104ff20000010869 */
[----:B------:R2:W-:Y:S01]  /*bc40*/  MUFU.EX2 R204, R84 ;  /* 0x0000005400cc7308 */ /* 0x0005e20000000800 */
[--C-:B-1----:R-:W-:Y:S09]  /*bc50*/  FFMA.FTZ R88, R98, c[0x0][0x2d0], -R102.reuse ;  /* 0x0000b40062587a23 */ /* 0x102ff20000010866 */
[----:B------:R1:W-:Y:S01]  /*bc60*/  MUFU.EX2 R198, R88 ;  /* 0x0000005800c67308 */ /* 0x0003e20000000800 */
[----:B----4-:R-:W-:Y:S01]  /*bc70*/  LDSM.16.MT88.4 R92, [R227+0x2100] ;  /* 0x00210000e35c783b */ /* 0x010fe20000004200 */
[--C-:B--2---:R-:W-:Y:S02]  /*bc80*/  FFMA.FTZ R84, R97, c[0x0][0x2d0], -R105.reuse ;  /* 0x0000b40061547a23 */ /* 0x104fe40000010869 */
[----:B------:R-:W-:Y:S06]  /*bc90*/  FFMA.FTZ R105, R112, c[0x0][0x2d0], -R105 ;  /* 0x0000b40070697a23 */ /* 0x000fec0000010869 */
[----:B------:R2:W-:Y:S01]  /*bca0*/  MUFU.EX2 R203, R84 ;  /* 0x0000005400cb7308 */ /* 0x0005e20000000800 */
[----:B-1----:R-:W-:Y:S02]  /*bcb0*/  FFMA.FTZ R88, R99, c[0x0][0x2d0], -R102 ;  /* 0x0000b40063587a23 */ /* 0x002fe40000010866 */
[----:B------:R-:W-:Y:S07]  /*bcc0*/  LDSM.16.MT88.4 R96, [R225+0x2100] ;  /* 0x00210000e160783b */ /* 0x000fee0000004200 */
[----:B------:R1:W4:Y:S10]  /*bcd0*/  MUFU.EX2 R201, R88 ;  /* 0x0000005800c97308 */ /* 0x0003340000000800 */
[----:B------:R4:W-:Y:S01]  /*bce0*/  MUFU.EX2 R187, R105 ;  /* 0x0000006900bb7308 */ /* 0x0009e20000000800 */
[----:B--2---:R-:W2:Y:S01]  /*bcf0*/  LDSM.16.MT88.4 R84, [R226+0x1900] ;  /* 0x00190000e254783b */ /* 0x004ea20000004200 */
[--C-:B-1----:R-:W-:Y:S01]  /*bd00*/  FFMA.FTZ R88, R136, c[0x0][0x2d0], -R108.reuse ;  /* 0x0000b40088587a23 */ /* 0x102fe2000001086c */
[----:B----4-:R-:W-:Y:S06]  /*bd10*/  F2FP.BF16.PACK_AB R75, R201, R198 ;  /* 0x000000c6c94b723e */ /* 0x010fec00000010ff */
[----:B------:R-:W4:Y:S01]  /*bd20*/  LDL.LU R136, [R1+0x20] ;  /* 0x0000200001887983 */ /* 0x000f220000300800 */
[----:B------:R1:W-:Y:S01]  /*bd30*/  MUFU.EX2 R172, R88 ;  /* 0x0000005800ac7308 */ /* 0x0003e20000000800 */
[--C-:B------:R-:W-:Y:S09]  /*bd40*/  FFMA.FTZ R105, R149, c[0x0][0x2d0], -R108.reuse ;  /* 0x0000b40095697a23 */ /* 0x100ff2000001086c */
[----:B------:R-:W2:Y:S01]  /*bd50*/  MUFU.EX2 R105, R105 ;  /* 0x0000006900697308 */ /* 0x000ea20000000800 */
[----:B-1----:R-:W1:Y:S01]  /*bd60*/  LDSM.16.MT88.4 R88, [R224+0x2100] ;  /* 0x00210000e058783b */ /* 0x002e620000004200 */
[-C--:B--2---:R-:W-:Y:S08]  /*bd70*/  HMMA.16816.F32.BF16 R52, R76, R84.reuse, R52 ;  /* 0x000000544c34723c */ /* 0x084ff00000041834 */
[C---:B------:R-:W-:Y:S04]  /*bd80*/  HMMA.16816.F32.BF16 R56, R80.reuse, R84, R56 ;  /* 0x000000545038723c */ /* 0x040fe80000041838 */
[----:B------:R-:W-:Y:S03]  /*bd90*/  F2FP.BF16.PACK_AB R176, R106, R105 ;  /* 0x000000696ab0723e */ /* 0x000fe600000010ff */
[--C-:B------:R-:W-:Y:S01]  /*bda0*/  FFMA.FTZ R84, R192, c[0x0][0x2d0], -R108.reuse ;  /* 0x0000b400c0547a23 */ /* 0x100fe2000001086c */
[-C--:B------:R-:W-:Y:S03]  /*bdb0*/  HMMA.16816.F32.BF16 R60, R80, R86.reuse, R60 ;  /* 0x00000056503c723c */ /* 0x080fe6000004183c */
[----:B------:R2:W-:Y:S01]  /*bdc0*/  MUFU.EX2 R192, R84 ;  /* 0x0000005400c07308 */ /* 0x0005e20000000800 */
[----:B------:R-:W-:Y:S03]  /*bdd0*/  FFMA.FTZ R108, R148, c[0x0][0x2d0], -R108 ;  /* 0x0000b400946c7a23 */ /* 0x000fe6000001086c */
[--C-:B------:R-:W-:Y:S01]  /*bde0*/  FFMA.FTZ R81, R135, c[0x0][0x2d0], -R3.reuse ;  /* 0x0000b40087517a23 */ /* 0x100fe20000010803 */
[----:B------:R-:W-:Y:S01]  /*bdf0*/  HMMA.16816.F32.BF16 R64, R76, R86, R64 ;  /* 0x000000564c40723c */ /* 0x000fe20000041840 */
[----:B------:R-:W4:Y:S03]  /*be00*/  LDL.LU R135, [R1+0x1c] ;  /* 0x00001c0001877983 */ /* 0x000f260000300800 */
[--C-:B------:R-:W-:Y:S01]  /*be10*/  FFMA.FTZ R80, R109, c[0x0][0x2d0], -R3.reuse ;  /* 0x0000b4006d507a23 */ /* 0x100fe20000010803 */
[----:B------:R-:W-:Y:S01]  /*be20*/  F2FP.BF16.PACK_AB R82, R168, R170 ;  /* 0x000000aaa852723e */ /* 0x000fe200000010ff */
[----:B------:R1:W-:Y:S01]  /*be30*/  MUFU.EX2 R109, R81 ;  /* 0x00000051006d7308 */ /* 0x0003e20000000800 */
[----:B------:R-:W-:Y:S02]  /*be40*/  F2FP.BF16.PACK_AB R76, R211, R161 ;  /* 0x000000a1d34c723e */ /* 0x000fe400000010ff */
[----:B------:R-:W-:Y:S03]  /*be50*/  F2FP.BF16.PACK_AB R78, R210, R212 ;  /* 0x000000d4d24e723e */ /* 0x000fe600000010ff */
[----:B------:R-:W-:Y:S02]  /*be60*/  F2FP.BF16.PACK_AB R77, R207, R209 ;  /* 0x000000d1cf4d723e */ /* 0x000fe400000010ff */
[----:B------:R-:W-:Y:S02]  /*be70*/  F2FP.BF16.PACK_AB R79, R206, R208 ;  /* 0x000000d0ce4f723e */ /* 0x000fe400000010ff */
[----:B------:R1:W-:Y:S01]  /*be80*/  MUFU.EX2 R112, R80 ;  /* 0x0000005000707308 */ /* 0x0003e20000000800 */
[----:B------:R-:W-:Y:S01]  /*be90*/  F2FP.BF16.PACK_AB R83, R115, R114 ;  /* 0x000000727353723e */ /* 0x000fe200000010ff */
[----:B--2---:R-:W2:Y:S03]  /*bea0*/  LDSM.16.MT88.4 R84, [R226+0x2100] ;  /* 0x00210000e254783b */ /* 0x004ea60000004200 */
[-C--:B-1----:R-:W-:Y:S05]  /*beb0*/  HMMA.16816.F32.BF16 R4, R76, R88.reuse, R4 ;  /* 0x000000584c04723c */ /* 0x082fea0000041804 */
[----:B------:R-:W1:Y:S01]  /*bec0*/  MUFU.EX2 R108, R108 ;  /* 0x0000006c006c7308 */ /* 0x000e620000000800 */
[----:B------:R-:W-:Y:S02]  /*bed0*/  F2FP.BF16.PACK_AB R81, R113, R116 ;  /* 0x000000747151723e */ /* 0x000fe400000010ff */
[----:B------:R-:W-:Y:S07]  /*bee0*/  F2FP.BF16.PACK_AB R80, R169, R171 ;  /* 0x000000aba950723e */ /* 0x000fee00000010ff */
[C---:B------:R-:W-:Y:S04]  /*bef0*/  HMMA.16816.F32.BF16 R8, R80.reuse, R88, R8 ;  /* 0x000000585008723c */ /* 0x040fe80000041808 */
[----:B-1----:R-:W-:Y:S03]  /*bf00*/  F2FP.BF16.PACK_AB R178, R108, R107 ;  /* 0x0000006b6cb2723e */ /* 0x002fe600000010ff */
[--C-:B------:R-:W-:Y:S01]  /*bf10*/  FFMA.FTZ R88, R188, c[0x0][0x2d0], -R3.reuse ;  /* 0x0000b400bc587a23 */ /* 0x100fe20000010803 */
[-C--:B------:R-:W-:Y:S01]  /*bf20*/  HMMA.16816.F32.BF16 R12, R80, R90.reuse, R12 ;  /* 0x0000005a500c723c */ /* 0x080fe2000004180c */
[----:B------:R-:W1:Y:S03]  /*bf30*/  MUFU.EX2 R188, R104 ;  /* 0x0000006800bc7308 */ /* 0x000e660000000800 */
[----:B------:R-:W-:Y:S01]  /*bf40*/  FFMA.FTZ R3, R74, c[0x0][0x2d0], -R3 ;  /* 0x0000b4004a037a23 */ /* 0x000fe20000010803 */
[----:B------:R-:W-:Y:S03]  /*bf50*/  F2FP.BF16.PACK_AB R74, R203, R204 ;  /* 0x000000cccb4a723e */ /* 0x000fe600000010ff */
[C---:B------:R-:W-:Y:S03]  /*bf60*/  HMMA.16816.F32.BF16 R16, R76.reuse, R90, R16 ;  /* 0x0000005a4c10723c */ /* 0x040fe60000041810 */
[----:B------:R2:W-:Y:S05]  /*bf70*/  MUFU.EX2 R111, R88 ;  /* 0x00000058006f7308 */ /* 0x0005ea0000000800 */
[-C--:B------:R-:W-:Y:S08]  /*bf80*/  HMMA.16816.F32.BF16 R20, R76, R92.reuse, R20 ;  /* 0x0000005c4c14723c */ /* 0x080ff00000041814 */
[C---:B------:R-:W-:Y:S04]  /*bf90*/  HMMA.16816.F32.BF16 R24, R80.reuse, R92, R24 ;  /* 0x0000005c5018723c */ /* 0x040fe80000041818 */
[----:B-1----:R-:W-:Y:S03]  /*bfa0*/  F2FP.BF16.PACK_AB R182, R187, R188 ;  /* 0x000000bcbbb6723e */ /* 0x002fe600000010ff */
[--C-:B------:R-:W-:Y:S01]  /*bfb0*/  FFMA.FTZ R92, R151, c[0x0][0x2d0], -R102.reuse ;  /* 0x0000b400975c7a23 */ /* 0x100fe20000010866 */
[-C--:B------:R-:W-:Y:S04]  /*bfc0*/  HMMA.16816.F32.BF16 R28, R80, R94.reuse, R28 ;  /* 0x0000005e501c723c */ /* 0x080fe8000004181c */
[--C-:B--2---:R-:W-:Y:S04]  /*bfd0*/  FFMA.FTZ R88, R185, c[0x0][0x2d0], -R102.reuse ;  /* 0x0000b400b9587a23 */ /* 0x104fe80000010866 */
[C---:B------:R-:W-:Y:S01]  /*bfe0*/  HMMA.16816.F32.BF16 R32, R76.reuse, R94, R32 ;  /* 0x0000005e4c20723c */ /* 0x040fe20000041820 */
[----:B------:R1:W-:Y:S07]  /*bff0*/  MUFU.EX2 R185, R88 ;  /* 0x0000005800b97308 */ /* 0x0003ee0000000800 */
[-C--:B------:R-:W-:Y:S08]  /*c000*/  HMMA.16816.F32.BF16 R36, R76, R96.reuse, R36 ;  /* 0x000000604c24723c */ /* 0x080ff00000041824 */
[C---:B------:R-:W-:Y:S07]  /*c010*/  HMMA.16816.F32.BF16 R40, R80.reuse, R96, R40 ;  /* 0x000000605028723c */ /* 0x040fee0000041828 */
[--C-:B------:R-:W-:Y:S01]  /*c020*/  FFMA.FTZ R96, R150, c[0x0][0x2d0], -R102.reuse ;  /* 0x0000b40096607a23 */ /* 0x100fe20000010866 */
[-C--:B------:R-:W-:Y:S01]  /*c030*/  HMMA.16816.F32.BF16 R44, R80, R98.reuse, R44 ;  /* 0x00000062502c723c */ /* 0x080fe2000004182c */
[----:B-1----:R-:W1:Y:S02]  /*c040*/  LDSM.16.MT88.4 R88, [R224+0x2900] ;  /* 0x00290000e058783b */ /* 0x002e640000004200 */
[----:B------:R2:W-:Y:S01]  /*c050*/  MUFU.EX2 R184, R96 ;  /* 0x0000006000b87308 */ /* 0x0005e20000000800 */
[----:B------:R-:W-:Y:S02]  /*c060*/  FFMA.FTZ R102, R186, c[0x0][0x2d0], -R102 ;  /* 0x0000b400ba667a23 */ /* 0x000fe40000010866 */
[----:B---3--:R-:W-:Y:S01]  /*c070*/  FFMA.FTZ R73, R73, R138, R246 ;  /* 0x0000008a49497223 */ /* 0x008fe200000100f6 */
[----:B------:R-:W-:Y:S01]  /*c080*/  MOV R138, R132 ;  /* 0x00000084008a7202 */ /* 0x000fe20000000f00 */
[C---:B------:R-:W-:Y:S01]  /*c090*/  HMMA.16816.F32.BF16 R48, R76.reuse, R98, R48 ;  /* 0x000000624c30723c */ /* 0x040fe20000041830 */
[----:B------:R-:W-:Y:S03]  /*c0a0*/  LDSM.16.MT88.4 R148, [R227+0x3100] ;  /* 0x00310000e394783b */ /* 0x000fe60000004200 */
[----:B------:R-:W-:Y:S01]  /*c0b0*/  MOV R246, R124 ;  /* 0x0000007c00f67202 */ /* 0x000fe20000000f00 */
[----:B------:R-:W3:Y:S03]  /*c0c0*/  MUFU.EX2 R186, R92 ;  /* 0x0000005c00ba7308 */ /* 0x000ee60000000800 */
[-C--:B------:R-:W-:Y:S08]  /*c0d0*/  HMMA.16816.F32.BF16 R52, R76, R84.reuse, R52 ;  /* 0x000000544c34723c */ /* 0x080ff00000041834 */
[C---:B------:R-:W-:Y:S01]  /*c0e0*/  HMMA.16816.F32.BF16 R56, R80.reuse, R84, R56 ;  /* 0x000000545038723c */ /* 0x040fe20000041838 */
[----:B--2---:R-:W-:Y:S06]  /*c0f0*/  LDSM.16.MT88.4 R96, [R225+0x2900] ;  /* 0x00290000e160783b */ /* 0x004fec0000004200 */
[----:B------:R-:W-:Y:S01]  /*c100*/  FADD.FTZ R84, R247, R73 ;  /* 0x00000049f7547221 */ /* 0x000fe20000010000 */
[-C--:B------:R-:W-:Y:S01]  /*c110*/  HMMA.16816.F32.BF16 R60, R80, R86.reuse, R60 ;  /* 0x00000056503c723c */ /* 0x080fe2000004183c */
[----:B------:R-:W-:Y:S03]  /*c120*/  LDSM.16.MT88.4 R80, [R226+0x2900] ;  /* 0x00290000e250783b */ /* 0x000fe60000004200 */
[----:B------:R-:W-:Y:S01]  /*c130*/  F2FP.BF16.PACK_AB R73, R173, R174 ;  /* 0x000000aead49723e */ /* 0x000fe200000010ff */
[----:B------:R-:W-:Y:S01]  /*c140*/  FADD.FTZ R85, R252, R84 ;  /* 0x00000054fc557221 */ /* 0x000fe20000010000 */
[----:B---3--:R-:W-:Y:S01]  /*c150*/  F2FP.BF16.PACK_AB R181, R186, R185 ;  /* 0x000000b9bab5723e */ /* 0x008fe200000010ff */
[----:B------:R-:W-:Y:S01]  /*c160*/  FFMA.FTZ R72, R72, R137, R244 ;  /* 0x0000008948487223 */ /* 0x000fe200000100f4 */
[----:B------:R-:W-:Y:S01]  /*c170*/  HMMA.16816.F32.BF16 R64, R76, R86, R64 ;  /* 0x000000564c40723c */ /* 0x000fe20000041840 */
[----:B------:R-:W-:Y:S01]  /*c180*/  MUFU.EX2 R86, R103 ;  /* 0x0000006700567308 */ /* 0x000fe20000000800 */
[----:B------:R-:W2:Y:S02]  /*c190*/  LDSM.16.MT88.4 R92, [R227+0x2900] ;  /* 0x00290000e35c783b */ /* 0x000ea40000004200 */
[----:B------:R-:W-:Y:S01]  /*c1a0*/  FADD.FTZ R104, R245, R72 ;  /* 0x00000048f5687221 */ /* 0x000fe20000010000 */
[----:B------:R-:W-:Y:S02]  /*c1b0*/  F2FP.BF16.PACK_AB R72, R175, R205 ;  /* 0x000000cdaf48723e */ /* 0x000fe400000010ff */
[----:B------:R-:W-:Y:S01]  /*c1c0*/  MOV R137, R133 ;  /* 0x0000008500897202 */ /* 0x000fe20000000f00 */
[----:B------:R-:W-:Y:S01]  /*c1d0*/  FADD.FTZ R84, R138, R104 ;  /* 0x000000688a547221 */ /* 0x000fe20000010000 */
[----:B------:R-:W-:Y:S03]  /*c1e0*/  MOV R244, R126 ;  /* 0x0000007e00f47202 */ /* 0x000fe60000000f00 */
[-C--:B-1----:R-:W-:Y:S05]  /*c1f0*/  HMMA.16816.F32.BF16 R4, R72, R88.reuse, R4 ;  /* 0x000000584804723c */ /* 0x082fea0000041804 */
[----:B------:R-:W-:Y:S01]  /*c200*/  F2FP.BF16.PACK_AB R76, R194, R172 ;  /* 0x000000acc24c723e */ /* 0x000fe200000010ff */
[----:B------:R-:W-:Y:S01]  /*c210*/  FADD.FTZ R84, R131, R84 ;  /* 0x0000005483547221 */ /* 0x000fe20000010000 */
[----:B------:R-:W-:Y:S02]  /*c220*/  F2FP.BF16.PACK_AB R78, R192, R193 ;  /* 0x000000c1c04e723e */ /* 0x000fe400000010ff */
[----:B------:R-:W-:Y:S03]  /*c230*/  F2FP.BF16.PACK_AB R77, R112, R109 ;  /* 0x0000006d704d723e */ /* 0x000fe600000010ff */
[----:B------:R-:W-:Y:S07]  /*c240*/  F2FP.BF16.PACK_AB R79, R111, R110 ;  /* 0x0000006e6f4f723e */ /* 0x000fee00000010ff */
[C---:B------:R-:W-:Y:S08]  /*c250*/  HMMA.16816.F32.BF16 R8, R76.reuse, R88, R8 ;  /* 0x000000584c08723c */ /* 0x040ff00000041808 */
[-C--:B------:R-:W-:Y:S08]  /*c260*/  HMMA.16816.F32.BF16 R12, R76, R90.reuse, R12 ;  /* 0x0000005a4c0c723c */ /* 0x080ff0000004180c */
[C---:B------:R-:W-:Y:S08]  /*c270*/  HMMA.16816.F32.BF16 R16, R72.reuse, R90, R16 ;  /* 0x0000005a4810723c */ /* 0x040ff00000041810 */
[-C--:B--2---:R-:W-:Y:S08]  /*c280*/  HMMA.16816.F32.BF16 R20, R72, R92.reuse, R20 ;  /* 0x0000005c4814723c */ /* 0x084ff00000041814 */
[C---:B------:R-:W-:Y:S08]  /*c290*/  HMMA.16816.F32.BF16 R24, R76.reuse, R92, R24 ;  /* 0x0000005c4c18723c */ /* 0x040ff00000041818 */
[-C--:B------:R-:W-:Y:S08]  /*c2a0*/  HMMA.16816.F32.BF16 R28, R76, R94.reuse, R28 ;  /* 0x0000005e4c1c723c */ /* 0x080ff0000004181c */
[C---:B------:R-:W-:Y:S08]  /*c2b0*/  HMMA.16816.F32.BF16 R32, R72.reuse, R94, R32 ;  /* 0x0000005e4820723c */ /* 0x040ff00000041820 */
[-C--:B------:R-:W-:Y:S04]  /*c2c0*/  HMMA.16816.F32.BF16 R36, R72, R96.reuse, R36 ;  /* 0x000000604824723c */ /* 0x080fe80000041824 */
[----:B----4-:R-:W-:Y:S01]  /*c2d0*/  FFMA.FTZ R71, R71, R136, R222 ;  /* 0x0000008847477223 */ /* 0x010fe200000100de */
[----:B------:R-:W-:Y:S02]  /*c2e0*/  MOV R136, R134 ;  /* 0x0000008600887202 */ /* 0x000fe40000000f00 */
[----:B------:R-:W-:Y:S01]  /*c2f0*/  MOV R222, R123 ;  /* 0x0000007b00de7202 */ /* 0x000fe20000000f00 */
[C---:B------:R-:W-:Y:S08]  /*c300*/  HMMA.16816.F32.BF16 R40, R76.reuse, R96, R40 ;  /* 0x000000604c28723c */ /* 0x040ff00000041828 */
[-C--:B------:R-:W-:Y:S08]  /*c310*/  HMMA.16816.F32.BF16 R44, R76, R98.reuse, R44 ;  /* 0x000000624c2c723c */ /* 0x080ff0000004182c */
[C---:B------:R-:W-:Y:S08]  /*c320*/  HMMA.16816.F32.BF16 R48, R72.reuse, R98, R48 ;  /* 0x000000624830723c */ /* 0x040ff00000041830 */
[-C--:B------:R-:W-:Y:S08]  /*c330*/  HMMA.16816.F32.BF16 R52, R72, R80.reuse, R52 ;  /* 0x000000504834723c */ /* 0x080ff00000041834 */
[C---:B------:R-:W-:Y:S07]  /*c340*/  HMMA.16816.F32.BF16 R56, R76.reuse, R80, R56 ;  /* 0x000000504c38723c */ /* 0x040fee0000041838 */
[----:B------:R-:W-:Y:S01]  /*c350*/  FADD.FTZ R81, R136, R85 ;  /* 0x0000005588517221 */ /* 0x000fe20000010000 */
[-C--:B------:R-:W-:Y:S01]  /*c360*/  HMMA.16816.F32.BF16 R60, R76, R82.reuse, R60 ;  /* 0x000000524c3c723c */ /* 0x080fe2000004183c */
[----:B------:R1:W2:Y:S03]  /*c370*/  MUFU.EX2 R85, R3 ;  /* 0x0000000300557308 */ /* 0x0002a60000000800 */
[----:B------:R-:W-:Y:S04]  /*c380*/  FFMA.FTZ R0, R0, R135, R117 ;  /* 0x0000008700007223 */ /* 0x000fe80000010075 */
[----:B------:R-:W-:Y:S01]  /*c390*/  HMMA.16816.F32.BF16 R64, R72, R82, R64 ;  /* 0x000000524840723c */ /* 0x000fe20000041840 */
[----:B------:R-:W3:Y:S02]  /*c3a0*/  LDSM.16.MT88.4 R132, [R224+0x3100] ;  /* 0x00310000e084783b */ /* 0x000ee40000004200 */
[----:B------:R4:W4:Y:S01]  /*c3b0*/  MUFU.EX2 R117, R102 ;  /* 0x0000006600757308 */ /* 0x0009220000000800 */
[----:B-1----:R-:W-:Y:S01]  /*c3c0*/  FADD.FTZ R3, R129, R81 ;  /* 0x0000005181037221 */ /* 0x002fe20000010000 */
[----:B--2---:R-:W-:Y:S03]  /*c3d0*/  F2FP.BF16.PACK_AB R179, R85, R86 ;  /* 0x0000005655b3723e */ /* 0x004fe600000010ff */
[----:B------:R-:W-:Y:S04]  /*c3e0*/  FADD.FTZ R3, R121, R3 ;  /* 0x0000000379037221 */ /* 0x000fe80000010000 */
[----:B----4-:R-:W-:Y:S01]  /*c3f0*/  FADD.FTZ R102, R243, R71 ;  /* 0x00000047f3667221 */ /* 0x010fe20000010000 */
[----:B------:R-:W-:Y:S01]  /*c400*/  F2FP.BF16.PACK_AB R183, R117, R184 ;  /* 0x000000b875b7723e */ /* 0x000fe200000010ff */
        /* <DEDUP_REMOVED lines=11> */
[-C--:B---3--:R-:W-:Y:S05]  /*c4c0*/  HMMA.16816.F32.BF16 R124, R180, R132.reuse, R4 ;  /* 0x00000084b47c723c */ /* 0x088fea0000041804 */
        /* <DEDUP_REMOVED lines=24> */
[----:B------:R-:W-:Y:S01]  /*c650*/  FADD.FTZ R10, R220, R3 ;  /* 0x00000003dc0a7221 */ /* 0x000fe20000010000 */
[----:B------:R-:W1:Y:S01]  /*c660*/  LDSM.16.MT88.4 R4, [R226+0x3100] ;  /* 0x00310000e204783b */ /* 0x000e620000004200 */
        /* <DEDUP_REMOVED lines=8> */
[----:B------:R-:W-:Y:S02]  /*c6f0*/  FADD.FTZ R9, R155, R0 ;  /* 0x000000009b097221 */ /* 0x000fe40000010000 */
[----:B------:R-:W-:Y:S01]  /*c700*/  FADD.FTZ R8, R157, R12 ;  /* 0x0000000c9d087221 */ /* 0x000fe20000010000 */
[-C--:B------:R-:W-:Y:S03]  /*c710*/  HMMA.16816.F32.BF16 R152, R180, R164.reuse, R36 ;  /* 0x000000a4b498723c */ /* 0x080fe60000041824 */
[----:B------:R-:W-:Y:S02]  /*c720*/  FADD.FTZ R3, R219, R11 ;  /* 0x0000000bdb037221 */ /* 0x000fe40000010000 */
        /* <DEDUP_REMOVED lines=12> */
[----:B------:R-:W-:Y:S01]  /*c7f0*/  FADD.FTZ R10, R118, R3 ;  /* 0x00000003760a7221 */ /* 0x000fe20000010000 */
[-C--:B------:R-:W-:Y:S03]  /*c800*/  HMMA.16816.F32.BF16 R160, R176, R166.reuse, R44 ;  /* 0x000000a6b0a0723c */ /* 0x080fe6000004182c */
[----:B------:R-:W-:Y:S01]  /*c810*/  FADD.FTZ R8, R209, R12 ;  /* 0x0000000cd1087221 */ /* 0x000fe20000010000 */
[----:B------:R-:W-:Y:S01]  /*c820*/  MOV R118, R2 ;  /* 0x0000000200767202 */ /* 0x000fe20000000f00 */
[----:B------:R-:W-:Y:S02]  /*c830*/  FADD.FTZ R3, R171, R11 ;  /* 0x0000000bab037221 */ /* 0x000fe40000010000 */
[----:B------:R-:W-:Y:S01]  /*c840*/  FADD.FTZ R0, R116, R10 ;  /* 0x0000000a74007221 */ /* 0x000fe20000010000 */
[C---:B------:R-:W-:Y:S04]  /*c850*/  HMMA.16816.F32.BF16 R164, R180.reuse, R166, R48 ;  /* 0x000000a6b4a4723c */ /* 0x040fe80000041830 */
[----:B------:R-:W-:Y:S01]  /*c860*/  FADD.FTZ R12, R211, R9 ;  /* 0x00000009d30c7221 */ /* 0x000fe20000010000 */
[----:B------:R-:W-:Y:S01]  /*c870*/  MOV R116, R69 ;  /* 0x0000004500747202 */ /* 0x000fe20000000f00 */
        /* <DEDUP_REMOVED lines=11> */
[-C--:B-1----:R-:W-:Y:S03]  /*c930*/  HMMA.16816.F32.BF16 R168, R180, R4.reuse, R52 ;  /* 0x00000004b4a8723c */ /* 0x082fe60000041834 */
        /* <DEDUP_REMOVED lines=33> */
[----:B------:R-:W-:Y:S01]  /*cb50*/  FADD.FTZ R4, R117, R4 ;  /* 0x0000000475047221 */ /* 0x000fe20000010000 */
[----:B------:R-:W-:Y:S01]  /*cb60*/  MOV R117, R68 ;  /* 0x0000004400757202 */ /* 0x000fe20000000f00 */
[----:B------:R-:W-:Y:S03]  /*cb70*/  FADD.FTZ R0, R86, R7 ;  /* 0x0000000756007221 */ /* 0x000fe60000010000 */
[----:B------:R-:W-:Y:S01]  /*cb80*/  STL [R1+0x24], R4 ;  /* 0x0000240401007387 */ /* 0x000fe20000100800 */
[----:B------:R-:W-:Y:S03]  /*cb90*/  FADD.FTZ R0, R85, R0 ;  /* 0x0000000055007221 */ /* 0x000fe60000010000 */
[----:B------:R1:W-:Y:S04]  /*cba0*/  STL [R1+0x20], R3 ;  /* 0x0000200301007387 */ /* 0x0003e80000100800 */
[----:B------:R2:W-:Y:S01]  /*cbb0*/  STL [R1+0x1c], R0 ;  /* 0x00001c0001007387 */ /* 0x0005e20000100800 */
[----:B-1----:R-:W-:Y:S01]  /*cbc0*/  MOV R3, R70 ;  /* 0x0000004600037202 */ /* 0x002fe20000000f00 */
[----:B------:R-:W-:-:S05]  /*cbd0*/  @P0 BRA `(.L_x_33) ;  /* 0xffffa6d000000947 */ /* 0x000fca000383ffff */
.L_x_32:
[----:B-12---:R-:W2:Y:S04]  /*cbe0*/  LDL.LU R0, [R1+0x18] ;  /* 0x0000180001007983 */ /* 0x006ea80000300800 */
[----:B------:R-:W3:Y:S04]  /*cbf0*/  LDL.LU R4, [R1+0x24] ;  /* 0x0000240001047983 */ /* 0x000ee80000300800 */
[----:B------:R-:W4:Y:S04]  /*cc00*/  LDL.LU R10, [R1+0x20] ;  /* 0x00002000010a7983 */ /* 0x000f280000300800 */
[----:B------:R-:W4:Y:S01]  /*cc10*/  LDL.LU R9, [R1+0x1c] ;  /* 0x00001c0001097983 */ /* 0x000f220000300800 */
[----:B------:R-:W-:-:S02]  /*cc20*/  MOV R37, 0xff800000 ;  /* 0xff80000000257802 */ /* 0x000fc40000000f00 */
[----:B------:R-:W-:Y:S02]  /*cc30*/  MOV R38, 0xff800000 ;  /* 0xff80000000267802 */ /* 0x000fe40000000f00 */
[----:B------:R-:W-:Y:S02]  /*cc40*/  MOV R39, 0xff800000 ;  /* 0xff80000000277802 */ /* 0x000fe40000000f00 */
[----:B------:R-:W-:Y:S02]  /*cc50*/  MOV R40, 0xff800000 ;  /* 0xff80000000287802 */ /* 0x000fe40000000f00 */
[----:B------:R-:W-:Y:S01]  /*cc60*/  PLOP3.LUT P4, PT, PT, PT, PT, 0x8, 0x0 ;  /* 0x000000000000781c */ /* 0x000fe20003f8e170 */
[----:B--2---:R-:W1:Y:S04]  /*cc70*/  SHFL.BFLY PT, R5, R0, 0x2, 0x1f ;  /* 0x0c401f0000057f89 */ /* 0x004e6800000e0000 */
[----:B---3--:R-:W2:Y:S04]  /*cc80*/  SHFL.BFLY PT, R6, R4, 0x2, 0x1f ;  /* 0x0c401f0004067f89 */ /* 0x008ea800000e0000 */
[----:B----4-:R-:W3:Y:S04]  /*cc90*/  SHFL.BFLY PT, R7, R10, 0x2, 0x1f ;  /* 0x0c401f000a077f89 */ /* 0x010ee800000e0000 */
[----:B------:R-:W4:Y:S01]  /*cca0*/  SHFL.BFLY PT, R8, R9, 0x2, 0x1f ;  /* 0x0c401f0009087f89 */ /* 0x000f2200000e0000 */
[----:B-1----:R-:W-:-:S02]  /*ccb0*/  FADD.FTZ R5, R5, R0 ;  /* 0x0000000005057221 */ /* 0x002fc40000010000 */
[----:B--2---:R-:W-:-:S03]  /*ccc0*/  FADD.FTZ R6, R6, R4 ;  /* 0x0000000406067221 */ /* 0x004fc60000010000 */
[----:B------:R-:W1:Y:S01]  /*ccd0*/  SHFL.BFLY PT, R0, R5, 0x1, 0x1f ;  /* 0x0c201f0005007f89 */ /* 0x000e6200000e0000 */
[----:B---3--:R-:W-:-:S03]  /*cce0*/  FADD.FTZ R7, R7, R10 ;  /* 0x0000000a07077221 */ /* 0x008fc60000010000 */
[----:B------:R-:W2:Y:S01]  /*ccf0*/  SHFL.BFLY PT, R4, R6, 0x1, 0x1f ;  /* 0x0c201f0006047f89 */ /* 0x000ea200000e0000 */
[----:B----4-:R-:W-:-:S03]  /*cd00*/  FADD.FTZ R8, R8, R9 ;  /* 0x0000000908087221 */ /* 0x010fc60000010000 */
[----:B------:R-:W3:Y:S04]  /*cd10*/  SHFL.BFLY PT, R3, R7, 0x1, 0x1f ;  /* 0x0c201f0007037f89 */ /* 0x000ee800000e0000 */
[----:B------:R-:W4:Y:S01]  /*cd20*/  SHFL.BFLY PT, R9, R8, 0x1, 0x1f ;  /* 0x0c201f0008097f89 */ /* 0x000f2200000e0000 */
[----:B-1----:R-:W-:Y:S01]  /*cd30*/  FADD.FTZ R5, R5, R0 ;  /* 0x0000000005057221 */ /* 0x002fe20000010000 */
[----:B------:R-:W-:Y:S01]  /*cd40*/  MOV R0, RZ ;  /* 0x000000ff00007202 */ /* 0x000fe20000000f00 */
[----:B--2---:R-:W-:-:S03]  /*cd50*/  FADD.FTZ R6, R6, R4 ;  /* 0x0000000406067221 */ /* 0x004fc60000010000 */
[----:B------:R-:W-:Y:S02]  /*cd60*/  FSETP.NE.FTZ.AND P3, PT, R5, RZ, PT ;  /* 0x000000ff0500720b */ /* 0x000fe40003f75000 */
[----:B------:R-:W-:Y:S01]  /*cd70*/  MOV R4, RZ ;  /* 0x000000ff00047202 */ /* 0x000fe20000000f00 */
[----:B---3--:R-:W-:Y:S01]  /*cd80*/  FADD.FTZ R7, R7, R3 ;  /* 0x0000000307077221 */ /* 0x008fe20000010000 */
[----:B------:R-:W-:Y:S02]  /*cd90*/  FSETP.NE.FTZ.AND P2, PT, R6, RZ, PT ;  /* 0x000000ff0600720b */ /* 0x000fe40003f55000 */
[----:B------:R-:W-:Y:S01]  /*cda0*/  MOV R3, RZ ;  /* 0x000000ff00037202 */ /* 0x000fe20000000f00 */
[----:B----4-:R-:W-:Y:S01]  /*cdb0*/  FADD.FTZ R8, R9, R8 ;  /* 0x0000000809087221 */ /* 0x010fe20000010000 */
[----:B------:R-:W-:-:S04]  /*cdc0*/  FSETP.NE.FTZ.AND P1, PT, R7, RZ, PT ;  /* 0x000000ff0700720b */ /* 0x000fc80003f35000 */
[----:B------:R-:W-:Y:S01]  /*cdd0*/  FSETP.NE.FTZ.AND P0, PT, R8, RZ, PT ;  /* 0x000000ff0800720b */ /* 0x000fe20003f15000 */
[----:B------:R-:W1:Y:S08]  /*cde0*/  @P3 MUFU.RCP R0, R5 ;  /* 0x0000000500003308 */ /* 0x000e700000001000 */
[----:B------:R-:W2:Y:S01]  /*cdf0*/  @P1 MUFU.RCP R3, R7 ;  /* 0x0000000700031308 */ /* 0x000ea20000001000 */
[----:B-1----:R-:W-:-:S07]  /*ce00*/  FMUL.FTZ R124, R0, R124 ;  /* 0x0000007c007c7220 */ /* 0x002fce0000410000 */
[----:B------:R-:W1:Y:S01]  /*ce10*/  @P2 MUFU.RCP R4, R6 ;  /* 0x0000000600042308 */ /* 0x000e620000001000 */
[C---:B------:R-:W-:Y:S02]  /*ce20*/  FMUL.FTZ R125, R0.reuse, R125 ;  /* 0x0000007d007d7220 */ /* 0x040fe40000410000 */
[C---:B------:R-:W-:Y:S02]  /*ce30*/  FMUL.FTZ R132, R0.reuse, R132 ;  /* 0x0000008400847220 */ /* 0x040fe40000410000 */
[C---:B------:R-:W-:Y:S02]  /*ce40*/  FMUL.FTZ R133, R0.reuse, R133 ;  /* 0x0000008500857220 */ /* 0x040fe40000410000 */
[C---:B------:R-:W-:Y:S01]  /*ce50*/  FMUL.FTZ R136, R0.reuse, R136 ;  /* 0x0000008800887220 */ /* 0x040fe20000410000 */
[----:B------:R-:W-:Y:S01]  /*ce60*/  @P2 MUFU.LG2 R9, R6 ;  /* 0x0000000600092308 */ /* 0x000fe20000000c00 */
[C---:B------:R-:W-:Y:S02]  /*ce70*/  FMUL.FTZ R29, R0.reuse, R137 ;  /* 0x00000089001d7220 */ /* 0x040fe40000410000 */
[----:B------:R-:W-:-:S02]  /*ce80*/  FMUL.FTZ R148, R0, R148 ;  /* 0x0000009400947220 */ /* 0x000fc40000410000 */
[C---:B------:R-:W-:Y:S02]  /*ce90*/  FMUL.FTZ R14, R0.reuse, R149 ;  /* 0x00000095000e7220 */ /* 0x040fe40000410000 */
[C---:B------:R-:W-:Y:S01]  /*cea0*/  FMUL.FTZ R152, R0.reuse, R152 ;  /* 0x0000009800987220 */ /* 0x040fe20000410000 */
[----:B------:R-:W-:Y:S01]  /*ceb0*/  @P3 MUFU.LG2 R11, R5 ;  /* 0x00000005000b3308 */ /* 0x000fe20000000c00 */
[C---:B------:R-:W-:Y:S02]  /*cec0*/  FMUL.FTZ R25, R0.reuse, R153 ;  /* 0x0000009900197220 */ /* 0x040fe40000410000 */
[C---:B------:R-:W-:Y:S02]  /*ced0*/  FMUL.FTZ R164, R0.reuse, R164 ;  /* 0x000000a400a47220 */ /* 0x040fe40000410000 */
[C---:B------:R-:W-:Y:S02]  /*cee0*/  FMUL.FTZ R165, R0.reuse, R165 ;  /* 0x000000a500a57220 */ /* 0x040fe40000410000 */
[C---:B------:R-:W-:Y:S01]  /*cef0*/  FMUL.FTZ R168, R0.reuse, R168 ;  /* 0x000000a800a87220 */ /* 0x040fe20000410000 */
[----:B------:R-:W-:Y:S01]  /*cf00*/  @P1 MUFU.LG2 R7, R7 ;  /* 0x0000000700071308 */ /* 0x000fe20000000c00 */
[----:B------:R-:W-:-:S02]  /*cf10*/  FMUL.FTZ R19, R0, R169 ;  /* 0x000000a900137220 */ /* 0x000fc40000410000 */
[C---:B------:R-:W-:Y:S02]  /*cf20*/  FMUL.FTZ R180, R0.reuse, R180 ;  /* 0x000000b400b47220 */ /* 0x040fe40000410000 */
[----:B------:R-:W-:Y:S01]  /*cf30*/  FMUL.FTZ R12, R0, R181 ;  /* 0x000000b5000c7220 */ /* 0x000fe20000410000 */
[----:B------:R-:W-:Y:S01]  /*cf40*/  MOV R0, RZ ;  /* 0x000000ff00007202 */ /* 0x000fe20000000f00 */
[C---:B--2---:R-:W-:Y:S01]  /*cf50*/  FMUL.FTZ R120, R3.reuse, R120 ;  /* 0x0000007803787220 */ /* 0x044fe20000410000 */
[----:B------:R-:W-:Y:S01]  /*cf60*/  @P0 MUFU.LG2 R6, R8 ;  /* 0x0000000800060308 */ /* 0x000fe20000000c00 */
[C---:B------:R-:W-:Y:S02]  /*cf70*/  FMUL.FTZ R34, R3.reuse, R121 ;  /* 0x0000007903227220 */ /* 0x040fe40000410000 */
[C---:B------:R-:W-:Y:S02]  /*cf80*/  FMUL.FTZ R128, R3.reuse, R128 ;  /* 0x0000008003807220 */ /* 0x040fe40000410000 */
[----:B------:R-:W-:-:S02]  /*cf90*/  FMUL.FTZ R33, R3, R129 ;  /* 0x0000008103217220 */ /* 0x000fc40000410000 */
[C---:B------:R-:W-:Y:S01]  /*cfa0*/  FMUL.FTZ R140, R3.reuse, R140 ;  /* 0x0000008c038c7220 */ /* 0x040fe20000410000 */
[----:B------:R2:W3:Y:S01]  /*cfb0*/  @P0 MUFU.RCP R0, R8 ;  /* 0x0000000800000308 */ /* 0x0004e20000001000 */
[C---:B------:R-:W-:Y:S02]  /*cfc0*/  FMUL.FTZ R32, R3.reuse, R141 ;  /* 0x0000008d03207220 */ /* 0x040fe40000410000 */
[C---:B------:R-:W-:Y:S02]  /*cfd0*/  FMUL.FTZ R144, R3.reuse, R144 ;  /* 0x0000009003907220 */ /* 0x040fe40000410000 */
[C---:B------:R-:W-:Y:S02]  /*cfe0*/  FMUL.FTZ R31, R3.reuse, R145 ;  /* 0x00000091031f7220 */ /* 0x040fe40000410000 */
[C---:B------:R-:W-:Y:S02]  /*cff0*/  FMUL.FTZ R156, R3.reuse, R156 ;  /* 0x0000009c039c7220 */ /* 0x040fe40000410000 */
[----:B------:R-:W-:-:S02]  /*d000*/  FMUL.FTZ R23, R3, R157 ;  /* 0x0000009d03177220 */ /* 0x000fc40000410000 */
[C---:B------:R-:W-:Y:S02]  /*d010*/  FMUL.FTZ R160, R3.reuse, R160 ;  /* 0x000000a003a07220 */ /* 0x040fe40000410000 */
[C---:B------:R-:W-:Y:S02]  /*d020*/  FMUL.FTZ R20, R3.reuse, R161 ;  /* 0x000000a103147220 */ /* 0x040fe40000410000 */
[C---:B------:R-:W-:Y:S01]  /*d030*/  FMUL.FTZ R172, R3.reuse, R172 ;  /* 0x000000ac03ac7220 */ /* 0x040fe20000410000 */
[----:B--2---:R-:W-:Y:S01]  /*d040*/  @P0 MOV R8, 0x3f317218 ;  /* 0x3f31721800080802 */ /* 0x004fe20000000f00 */
[C---:B------:R-:W-:Y:S02]  /*d050*/  FMUL.FTZ R13, R3.reuse, R173 ;  /* 0x000000ad030d7220 */ /* 0x040fe40000410000 */
[C---:B------:R-:W-:Y:S02]  /*d060*/  FMUL.FTZ R176, R3.reuse, R176 ;  /* 0x000000b003b07220 */ /* 0x040fe40000410000 */
[----:B------:R-:W-:Y:S01]  /*d070*/  FMUL.FTZ R177, R3, R177 ;  /* 0x000000b103b17220 */ /* 0x000fe20000410000 */
[----:B------:R-:W-:Y:S01]  /*d080*/  @P2 MOV R3, 0x3f317218 ;  /* 0x3f31721800032802 */ /* 0x000fe20000000f00 */
[----:B-1----:R-:W-:-:S02]  /*d090*/  FMUL.FTZ R126, R4, R126 ;  /* 0x0000007e047e7220 */ /* 0x002fc40000410000 */
        /* <DEDUP_REMOVED lines=14> */
[----:B------:R-:W-:Y:S01]  /*d180*/  FMUL.FTZ R183, R4, R183 ;  /* 0x000000b704b77220 */ /* 0x000fe20000410000 */
[----:B------:R-:W-:Y:S01]  /*d190*/  @P3 MOV R4, 0x3f317218 ;  /* 0x3f31721800043802 */ /* 0x000fe20000000f00 */
[C---:B---3--:R-:W-:Y:S02]  /*d1a0*/  FMUL.FTZ R122, R0.reuse, R122 ;  /* 0x0000007a007a7220 */ /* 0x048fe40000410000 */
        /* <DEDUP_REMOVED lines=14> */
[----:B------:R-:W-:Y:S01]  /*d290*/  FMUL.FTZ R179, R0, R179 ;  /* 0x000000b300b37220 */ /* 0x000fe20000410000 */
[----:B------:R-:W-:Y:S01]  /*d2a0*/  @P1 MOV R0, 0x3f317218 ;  /* 0x3f31721800001802 */ /* 0x000fe20000000f00 */
[----:B------:R-:W-:Y:S02]  /*d2b0*/  @P2 FMUL.FTZ R5, R3, c[0x0][0x2d0] ;  /* 0x0000b40003052a20 */ /* 0x000fe40000410000 */
[----:B------:R-:W-:Y:S02]  /*d2c0*/  @P3 FMUL.FTZ R10, R4, c[0x0][0x2d0] ;  /* 0x0000b400040a3a20 */ /* 0x000fe40000410000 */
[----:B------:R-:W-:Y:S02]  /*d2d0*/  @P1 FMUL.FTZ R3, R0, c[0x0][0x2d0] ;  /* 0x0000b40000031a20 */ /* 0x000fe40000410000 */
[----:B------:R-:W-:Y:S02]  /*d2e0*/  @P3 FMUL.FTZ R11, R11, 0.69314718246459960938 ;  /* 0x3f3172180b0b3820 */ /* 0x000fe40000410000 */
[----:B------:R-:W-:-:S02]  /*d2f0*/  @P2 FMUL.FTZ R9, R9, 0.69314718246459960938 ;  /* 0x3f31721809092820 */ /* 0x000fc40000410000 */
[----:B------:R-:W-:Y:S02]  /*d300*/  @P1 FMUL.FTZ R7, R7, 0.69314718246459960938 ;  /* 0x3f31721807071820 */ /* 0x000fe40000410000 */
[----:B------:R-:W-:Y:S02]  /*d310*/  @P0 FMUL.FTZ R4, R6, 0.69314718246459960938 ;  /* 0x3f31721806040820 */ /* 0x000fe40000410000 */
[----:B------:R-:W-:Y:S02]  /*d320*/  @P0 FMUL.FTZ R0, R8, c[0x0][0x2d0] ;  /* 0x0000b40008000a20 */ /* 0x000fe40000410000 */
[----:B------:R-:W-:Y:S02]  /*d330*/  @P3 FFMA.FTZ R37, R10, R70, R11 ;  /* 0x000000460a253223 */ /* 0x000fe4000001000b */
[----:B------:R-:W-:Y:S02]  /*d340*/  @P2 FFMA.FTZ R38, R5, R69, R9 ;  /* 0x0000004505262223 */ /* 0x000fe40000010009 */
[----:B------:R-:W-:-:S02]  /*d350*/  @P1 FFMA.FTZ R39, R3, R68, R7 ;  /* 0x0000004403271223 */ /* 0x000fc40000010007 */
[----:B------:R-:W-:Y:S02]  /*d360*/  @P0 FFMA.FTZ R40, R0, R2, R4 ;  /* 0x0000000200280223 */ /* 0x000fe40000010004 */
.L_x_16:
[----:B-1----:R-:W-:Y:S05]  /*d370*/  @P4 BRA `(.L_x_34) ;  /* 0x0000131000004947 */ /* 0x002fea0003800000 */
[----:B------:R-:W2:Y:S01]  /*d380*/  LDL R43, [R1+0x40] ;  /* 0x00004000012b7983 */ /* 0x000ea20000100800 */
[----:B------:R-:W-:Y:S01]  /*d390*/  IMAD.MOV.U32 R6, RZ, RZ, -0x10 ;  /* 0xfffffff0ff067424 */ /* 0x000fe200078e00ff */
[----:B------:R-:W-:Y:S02]  /*d3a0*/  F2FP.BF16.PACK_AB R5, R125, R124 ;  /* 0x0000007c7d05723e */ /* 0x000fe400000010ff */
[----:B------:R-:W1:Y:S01]  /*d3b0*/  S2R R41, SR_TID.X ;  /* 0x0000000000297919 */ /* 0x000e620000002100 */
[----:B------:R-:W-:Y:S02]  /*d3c0*/  F2FP.BF16.PACK_AB R7, R127, R126 ;  /* 0x0000007e7f07723e */ /* 0x000fe400000010ff */
[----:B------:R-:W-:Y:S02]  /*d3d0*/  F2FP.BF16.PACK_AB R8, R133, R132 ;  /* 0x000000848508723e */ /* 0x000fe400000010ff */
[----:B------:R-:W-:Y:S02]  /*d3e0*/  F2FP.BF16.PACK_AB R30, R30, R134 ;  /* 0x000000861e1e723e */ /* 0x000fe400000010ff */
[----:B------:R-:W-:-:S02]  /*d3f0*/  F2FP.BF16.PACK_AB R34, R34, R120 ;  /* 0x000000782222723e */ /* 0x000fc400000010ff */
[----:B------:R-:W-:Y:S02]  /*d400*/  F2FP.BF16.PACK_AB R122, R123, R122 ;  /* 0x0000007a7b7a723e */ /* 0x000fe400000010ff */
[----:B------:R-:W-:Y:S02]  /*d410*/  F2FP.BF16.PACK_AB R33, R33, R128 ;  /* 0x000000802121723e */ /* 0x000fe400000010ff */
[----:B------:R-:W-:Y:S02]  /*d420*/  F2FP.BF16.PACK_AB R130, R131, R130 ;  /* 0x000000828382723e */ /* 0x000fe400000010ff */
[----:B------:R-:W-:Y:S02]  /*d430*/  F2FP.BF16.PACK_AB R29, R29, R136 ;  /* 0x000000881d1d723e */ /* 0x000fe400000010ff */
[----:B------:R-:W-:Y:S02]  /*d440*/  F2FP.BF16.PACK_AB R28, R28, R138 ;  /* 0x0000008a1c1c723e */ /* 0x000fe400000010ff */
[----:B------:R-:W-:-:S02]  /*d450*/  F2FP.BF16.PACK_AB R14, R14, R148 ;  /* 0x000000940e0e723e */ /* 0x000fc400000010ff */
[----:B------:R-:W-:Y:S02]  /*d460*/  F2FP.BF16.PACK_AB R26, R26, R150 ;  /* 0x000000961a1a723e */ /* 0x000fe400000010ff */
[----:B------:R-:W-:Y:S02]  /*d470*/  F2FP.BF16.PACK_AB R32, R32, R140 ;  /* 0x0000008c2020723e */ /* 0x000fe400000010ff */
[----:B-1----:R-:W-:Y:S02]  /*d480*/  SHF.R.S32.HI R42, RZ, 0x1f, R41 ;  /* 0x0000001fff2a7819 */ /* 0x002fe40000011429 */
[----:B------:R-:W-:Y:S02]  /*d490*/  F2FP.BF16.PACK_AB R142, R143, R142 ;  /* 0x0000008e8f8e723e */ /* 0x000fe400000010ff */
[CC--:B------:R-:W-:Y:S02]  /*d4a0*/  LEA.HI R2, R42.reuse, R41.reuse, RZ, 0x2 ;  /* 0x000000292a027211 */ /* 0x0c0fe400078f10ff */
[----:B------:R-:W-:-:S02]  /*d4b0*/  LEA.HI R36, R42, R41, RZ, 0x5 ;  /* 0x000000292a247211 */ /* 0x000fc400078f28ff */
[--C-:B------:R-:W-:Y:S02]  /*d4c0*/  SHF.R.S32.HI R4, RZ, 0x2, R2.reuse ;  /* 0x00000002ff047819 */ /* 0x100fe40000011402 */
[----:B------:R-:W-:Y:S02]  /*d4d0*/  SHF.R.S32.HI R0, RZ, 0x1f, R2 ;  /* 0x0000001fff007819 */ /* 0x000fe40000011402 */
[----:B------:R-:W-:Y:S02]  /*d4e0*/  SHF.R.S32.HI R35, RZ, 0x5, R36 ;  /* 0x00000005ff237819 */ /* 0x000fe40000011424 */
[----:B------:R-:W-:Y:S02]  /*d4f0*/  LEA.HI R0, R0, R4, RZ, 0x3 ;  /* 0x0000000400007211 */ /* 0x000fe400078f18ff */
[----:B------:R-:W-:Y:S02]  /*d500*/  F2FP.BF16.PACK_AB R31, R31, R144 ;  /* 0x000000901f1f723e */ /* 0x000fe400000010ff */
[----:B------:R-:W-:-:S02]  /*d510*/  LOP3.LUT R0, R0, 0xfffffff8, RZ, 0xc0, !PT ;  /* 0xfffffff800007812 */ /* 0x000fc400078ec0ff */
[----:B------:R-:W-:Y:S02]  /*d520*/  F2FP.BF16.PACK_AB R146, R147, R146 ;  /* 0x000000929392723e */ /* 0x000fe400000010ff */
[----:B------:R-:W-:Y:S01]  /*d530*/  F2FP.BF16.PACK_AB R25, R25, R152 ;  /* 0x000000981919723e */ /* 0x000fe200000010ff */
[----:B------:R-:W-:Y:S01]  /*d540*/  IMAD.IADD R4, R4, 0x1, -R0 ;  /* 0x0000000104047824 */ /* 0x000fe200078e0a00 */
[----:B------:R-:W-:Y:S02]  /*d550*/  LOP3.LUT R0, R2, 0xfffffffc, RZ, 0xc0, !PT ;  /* 0xfffffffc02007812 */ /* 0x000fe400078ec0ff */
[----:B------:R-:W-:Y:S01]  /*d560*/  F2FP.BF16.PACK_AB R24, R24, R154 ;  /* 0x0000009a1818723e */ /* 0x000fe200000010ff */
[C---:B------:R-:W-:Y:S01]  /*d570*/  IMAD.SHL.U32 R2, R4.reuse, 0x40, RZ ;  /* 0x0000004004027824 */ /* 0x040fe200078e00ff */
[----:B------:R-:W-:Y:S01]  /*d580*/  LOP3.LUT R3, R4, 0x1, RZ, 0xc0, !PT ;  /* 0x0000000104037812 */ /* 0x000fe200078ec0ff */
[----:B------:R-:W-:Y:S01]  /*d590*/  IMAD.IADD R18, R41, 0x1, -R0 ;  /* 0x0000000129127824 */ /* 0x000fe200078e0a00 */
[----:B------:R-:W-:-:S02]  /*d5a0*/  F2FP.BF16.PACK_AB R21, R165, R164 ;  /* 0x000000a4a515723e */ /* 0x000fc400000010ff */
[----:B------:R-:W-:Y:S01]  /*d5b0*/  LOP3.LUT R2, R2, 0x1c0, RZ, 0xc0, !PT ;  /* 0x000001c002027812 */ /* 0x000fe200078ec0ff */
[----:B------:R-:W-:Y:S01]  /*d5c0*/  IMAD R0, R35, 0x200, R18 ;  /* 0x0000020023007824 */ /* 0x000fe200078e0212 */
[----:B------:R-:W-:Y:S02]  /*d5d0*/  ISETP.NE.U32.AND P0, PT, R3, 0x1, PT ;  /* 0x000000010300780c */ /* 0x000fe40003f05070 */
[----:B------:R-:W-:Y:S02]  /*d5e0*/  LEA.HI R2, R2, R2, RZ, 0x1d ;  /* 0x0000000202027211 */ /* 0x000fe400078fe8ff */
[----:B------:R-:W-:Y:S02]  /*d5f0*/  R2P PR, R4, 0x6 ;  /* 0x0000000604007804 */ /* 0x000fe40000000000 */
[----:B------:R-:W-:Y:S01]  /*d600*/  SEL R6, R6, 0x10, !P0 ;  /* 0x0000001006067807 */ /* 0x000fe20004000000 */
[----:B------:R-:W-:Y:S01]  /*d610*/  IMAD.U32 R2, R0, 0x2, R2 ;  /* 0x0000000200027824 */ /* 0x000fe200078e0002 */
[----:B------:R-:W-:-:S02]  /*d620*/  F2FP.BF16.PACK_AB R17, R17, R166 ;  /* 0x000000a61111723e */ /* 0x000fc400000010ff */
[----:B------:R-:W-:Y:S01]  /*d630*/  F2FP.BF16.PACK_AB R23, R23, R156 ;  /* 0x0000009c1717723e */ /* 0x000fe200000010ff */
[----:B------:R-:W-:Y:S01]  /*d640*/  IMAD.SHL.U32 R2, R2, 0x2, RZ ;  /* 0x0000000202027824 */ /* 0x000fe200078e00ff */
[----:B------:R-:W-:Y:S01]  /*d650*/  BAR.SYNC.DEFER_BLOCKING 0x1, 0x80 ;  /* 0x0042000000007b1d */ /* 0x000fe20000010000 */
[----:B------:R-:W-:Y:S02]  /*d660*/  F2FP.BF16.PACK_AB R22, R22, R158 ;  /* 0x0000009e1616723e */ /* 0x000fe400000010ff */
[C---:B------:R-:W-:Y:S01]  /*d670*/  IMAD.IADD R3, R2.reuse, 0x1, R6 ;  /* 0x0000000102037824 */ /* 0x040fe200078e0206 */
[C---:B------:R-:W-:Y:S02]  /*d680*/  IADD3 R4, R2.reuse, 0x80, RZ ;  /* 0x0000008002047810 */ /* 0x040fe40007ffe0ff */
[----:B------:R-:W-:Y:S02]  /*d690*/  IADD3 R0, R2, 0xc0, RZ ;  /* 0x000000c002007810 */ /* 0x000fe40007ffe0ff */
[----:B------:R-:W-:-:S02]  /*d6a0*/  @P2 IADD3 R0, R4, -0x40, RZ ;  /* 0xffffffc004002810 */ /* 0x000fc40007ffe0ff */
[----:B------:R-:W-:Y:S02]  /*d6b0*/  F2FP.BF16.PACK_AB R20, R20, R160 ;  /* 0x000000a01414723e */ /* 0x000fe400000010ff */
[----:B------:R-:W-:Y:S02]  /*d6c0*/  F2FP.BF16.PACK_AB R27, R27, R162 ;  /* 0x000000a21b1b723e */ /* 0x000fe400000010ff */
[----:B------:R-:W-:Y:S02]  /*d6d0*/  F2FP.BF16.PACK_AB R19, R19, R168 ;  /* 0x000000a81313723e */ /* 0x000fe400000010ff */
[----:B------:R-:W-:Y:S02]  /*d6e0*/  F2FP.BF16.PACK_AB R16, R16, R170 ;  /* 0x000000aa1010723e */ /* 0x000fe400000010ff */
[----:B------:R-:W-:Y:S02]  /*d6f0*/  F2FP.BF16.PACK_AB R12, R12, R180 ;  /* 0x000000b40c0c723e */ /* 0x000fe400000010ff */
[----:B------:R-:W-:-:S02]  /*d700*/  F2FP.BF16.PACK_AB R11, R183, R182 ;  /* 0x000000b6b70b723e */ /* 0x000fc400000010ff */
[----:B------:R-:W-:Y:S01]  /*d710*/  F2FP.BF16.PACK_AB R13, R13, R172 ;  /* 0x000000ac0d0d723e */ /* 0x000fe200000010ff */
[----:B------:R1:W-:Y:S01]  /*d720*/  STS [R2+0x80], R5 ;  /* 0x0000800502007388 */ /* 0x0003e20000000800 */
[----:B------:R-:W-:Y:S02]  /*d730*/  F2FP.BF16.PACK_AB R15, R15, R174 ;  /* 0x000000ae0f0f723e */ /* 0x000fe400000010ff */
[----:B------:R-:W-:Y:S01]  /*d740*/  F2FP.BF16.PACK_AB R10, R177, R176 ;  /* 0x000000b0b10a723e */ /* 0x000fe200000010ff */
[----:B------:R-:W-:Y:S01]  /*d750*/  STS [R2+0x480], R7 ;  /* 0x0004800702007388 */ /* 0x000fe20000000800 */
[----:B------:R-:W-:Y:S02]  /*d760*/  F2FP.BF16.PACK_AB R9, R179, R178 ;  /* 0x000000b2b309723e */ /* 0x000fe400000010ff */
[----:B------:R-:W-:Y:S01]  /*d770*/  ISETP.NE.U32.AND P0, PT, RZ, c[0x0][0x500], PT ;  /* 0x00014000ff007a0c */ /* 0x000fe20003f05070 */
[----:B------:R3:W-:Y:S03]  /*d780*/  STS [R3+0x80], R8 ;  /* 0x0000800803007388 */ /* 0x0007e60000000800 */
[----:B------:R-:W-:Y:S01]  /*d790*/  ISETP.NE.AND.EX P0, PT, RZ, c[0x0][0x504], PT, P0 ;  /* 0x00014100ff007a0c */ /* 0x000fe20003f05300 */
[----:B------:R-:W-:Y:S04]  /*d7a0*/  STS [R3+0x480], R30 ;  /* 0x0004801e03007388 */ /* 0x000fe80000000800 */
[----:B------:R-:W-:Y:S04]  /*d7b0*/  STS [R2+0x2080], R34 ;  /* 0x0020802202007388 */ /* 0x000fe80000000800 */
[----:B------:R4:W-:Y:S04]  /*d7c0*/  STS [R2+0x2480], R122 ;  /* 0x0024807a02007388 */ /* 0x0009e80000000800 */
[----:B------:R-:W-:Y:S01]  /*d7d0*/  STS [R3+0x2080], R33 ;  /* 0x0020802103007388 */ /* 0x000fe20000000800 */
[----:B-1----:R-:W-:-:S03]  /*d7e0*/  IMAD.MOV.U32 R5, RZ, RZ, 0x20 ;  /* 0x00000020ff057424 */ /* 0x002fc600078e00ff */
[----:B------:R1:W-:Y:S02]  /*d7f0*/  STS [R3+0x2480], R130 ;  /* 0x0024808203007388 */ /* 0x0003e40000000800 */
[----:B---3--:R-:W-:Y:S02]  /*d800*/  SEL R8, R5, 0xffffffe0, !P1 ;  /* 0xffffffe005087807 */ /* 0x008fe40004800000 */
[----:B------:R-:W-:-:S03]  /*d810*/  ISETP.NE.U32.AND P1, PT, RZ, c[0x0][0x508], PT ;  /* 0x00014200ff007a0c */ /* 0x000fc60003f25070 */
[----:B------:R-:W-:Y:S01]  /*d820*/  IMAD.IADD R5, R2, 0x1, R8 ;  /* 0x0000000102057824 */ /* 0x000fe200078e0208 */
[----:B------:R-:W-:Y:S01]  /*d830*/  ISETP.NE.AND.EX P1, PT, RZ, c[0x0][0x50c], PT, P1 ;  /* 0x00014300ff007a0c */ /* 0x000fe20003f25310 */
[----:B------:R-:W-:-:S03]  /*d840*/  IMAD.IADD R4, R8, 0x1, R3 ;  /* 0x0000000108047824 */ /* 0x000fc600078e0203 */
[----:B------:R-:W-:Y:S01]  /*d850*/  STS [R5+0x80], R29 ;  /* 0x0000801d05007388 */ /* 0x000fe20000000800 */
[----:B----4-:R-:W-:-:S03]  /*d860*/  IADD3 R2, R8, 0x400, R0 ;  /* 0x0000040008027810 */ /* 0x010fc60007ffe000 */
[----:B------:R-:W-:Y:S02]  /*d870*/  STS [R5+0x480], R28 ;  /* 0x0004801c05007388 */ /* 0x000fe40000000800 */
[C---:B------:R-:W-:Y:S02]  /*d880*/  IMAD.IADD R7, R6.reuse, 0x1, R2 ;  /* 0x0000000106077824 */ /* 0x040fe400078e0202 */
[----:B------:R-:W-:Y:S01]  /*d890*/  STS [R4+0x80], R14 ;  /* 0x0000800e04007388 */ /* 0x000fe20000000800 */
[----:B------:R-:W-:-:S03]  /*d8a0*/  IMAD.IADD R2, R6, 0x1, R0 ;  /* 0x0000000106027824 */ /* 0x000fc600078e0200 */
[----:B------:R-:W-:Y:S01]  /*d8b0*/  STS [R4+0x480], R26 ;  /* 0x0004801a04007388 */ /* 0x000fe20000000800 */
[----:B-1----:R-:W-:-:S03]  /*d8c0*/  IMAD.IADD R3, R8, 0x1, R2 ;  /* 0x0000000108037824 */ /* 0x002fc600078e0202 */
[----:B------:R-:W-:Y:S04]  /*d8d0*/  STS [R5+0x2080], R32 ;  /* 0x0020802005007388 */ /* 0x000fe80000000800 */
[----:B------:R-:W-:Y:S04]  /*d8e0*/  STS [R5+0x2480], R142 ;  /* 0x0024808e05007388 */ /* 0x000fe80000000800 */
[----:B------:R-:W-:Y:S04]  /*d8f0*/  STS [R4+0x2080], R31 ;  /* 0x0020801f04007388 */ /* 0x000fe80000000800 */
[----:B------:R-:W-:Y:S04]  /*d900*/  STS [R4+0x2480], R146 ;  /* 0x0024809204007388 */ /* 0x000fe80000000800 */
[----:B------:R-:W-:Y:S04]  /*d910*/  STS [R0], R25 ;  /* 0x0000001900007388 */ /* 0x000fe80000000800 */
[----:B------:R-:W-:Y:S04]  /*d920*/  STS [R0+0x400], R24 ;  /* 0x0004001800007388 */ /* 0x000fe80000000800 */
[----:B------:R-:W-:Y:S04]  /*d930*/  STS [R2], R21 ;  /* 0x0000001502007388 */ /* 0x000fe80000000800 */
[----:B------:R-:W-:Y:S04]  /*d940*/  STS [R2+0x400], R17 ;  /* 0x0004001102007388 */ /* 0x000fe80000000800 */
[----:B------:R-:W-:Y:S04]  /*d950*/  STS [R0+0x2000], R23 ;  /* 0x0020001700007388 */ /* 0x000fe80000000800 */
[----:B------:R1:W-:Y:S04]  /*d960*/  STS [R0+0x2400], R22 ;  /* 0x0024001600007388 */ /* 0x0003e80000000800 */
[----:B------:R-:W-:Y:S04]  /*d970*/  STS [R2+0x2000], R20 ;  /* 0x0020001402007388 */ /* 0x000fe80000000800 */
[----:B------:R3:W-:Y:S01]  /*d980*/  STS [R2+0x2400], R27 ;  /* 0x0024001b02007388 */ /* 0x0007e20000000800 */
[----:B-1----:R-:W-:-:S05]  /*d990*/  IMAD.IADD R0, R8, 0x1, R0 ;  /* 0x0000000108007824 */ /* 0x002fca00078e0200 */
[----:B------:R-:W-:Y:S01]  /*d9a0*/  STS [R0], R19 ;  /* 0x0000001300007388 */ /* 0x000fe20000000800 */
[----:B---3--:R-:W-:-:S03]  /*d9b0*/  IMAD.MOV.U32 R2, RZ, RZ, 0x4 ;  /* 0x00000004ff027424 */ /* 0x008fc600078e00ff */
[----:B------:R-:W-:Y:S04]  /*d9c0*/  STS [R0+0x400], R16 ;  /* 0x0004001000007388 */ /* 0x000fe80000000800 */
[----:B------:R-:W-:Y:S04]  /*d9d0*/  STS [R3], R12 ;  /* 0x0000000c03007388 */ /* 0x000fe80000000800 */
[----:B------:R-:W-:Y:S04]  /*d9e0*/  STS [R7], R11 ;  /* 0x0000000b07007388 */ /* 0x000fe80000000800 */
[----:B------:R-:W-:Y:S04]  /*d9f0*/  STS [R0+0x2000], R13 ;  /* 0x0020000d00007388 */ /* 0x000fe80000000800 */
[----:B------:R1:W-:Y:S04]  /*da00*/  STS [R0+0x2400], R15 ;  /* 0x0024000f00007388 */ /* 0x0003e80000000800 */
[----:B------:R3:W-:Y:S04]  /*da10*/  STS [R3+0x2000], R10 ;  /* 0x0020000a03007388 */ /* 0x0007e80000000800 */
[----:B------:R4:W-:Y:S01]  /*da20*/  STS [R7+0x2000], R9 ;  /* 0x0020000907007388 */ /* 0x0009e20000000800 */
[----:B--2---:R-:W-:-:S03]  /*da30*/  IMAD.WIDE R4, R43, R2, c[0x0][0x500] ;  /* 0x000140002b047625 */ /* 0x004fc600078e0202 */
[----:B------:R-:W-:Y:S06]  /*da40*/  BAR.SYNC.DEFER_BLOCKING 0x1, 0x80 ;  /* 0x0042000000007b1d */ /* 0x000fec0000010000 */
[----:B-1----:R-:W2:Y:S01]  /*da50*/  @P0 LDG.E R0, [R4.64] ;  /* 0x0000000804000981 */ /* 0x002ea2000c1e1900 */
[----:B------:R-:W-:Y:S02]  /*da60*/  IMAD.MOV.U32 R17, RZ, RZ, c[0x0][0x388] ;  /* 0x0000e200ff117624 */ /* 0x000fe400078e00ff */
[----:B---3--:R-:W-:-:S05]  /*da70*/  @P1 IMAD.WIDE R2, R43, R2, c[0x0][0x508] ;  /* 0x000142002b021625 */ /* 0x008fca00078e0202 */
[----:B------:R1:W5:Y:S02]  /*da80*/  @P1 LDG.E R17, [R2.64] ;  /* 0x0000000802111981 */ /* 0x000364000c1e1900 */
[----:B-1----:R-:W-:Y:S02]  /*da90*/  CS2R R2, SRZ ;  /* 0x0000000000027805 */ /* 0x002fe4000001ff00 */
[--C-:B--2---:R-:W-:Y:S01]  /*daa0*/  @P0 SHF.R.S32.HI R3, RZ, 0x1f, R0.reuse ;  /* 0x0000001fff030819 */ /* 0x104fe20000011400 */
[----:B------:R-:W-:Y:S01]  /*dab0*/  @P0 IMAD.MOV.U32 R2, RZ, RZ, R0 ;  /* 0x000000ffff020224 */ /* 0x000fe200078e0000 */
[----:B------:R-:W-:Y:S05]  /*dac0*/  @P1 BRA `(.L_x_35) ;  /* 0x0000004000001947 */ /* 0x000fea0003800000 */
[----:B----4-:R-:W-:Y:S05]  /*dad0*/  @!P0 BRA `(.L_x_35) ;  /* 0x0000003000008947 */ /* 0x010fea0003800000 */
[----:B------:R-:W2:Y:S04]  /*dae0*/  LDG.E R6, [R4.64] ;  /* 0x0000000804067981 */ /* 0x000ea8000c1e1900 */
[----:B------:R-:W2:Y:S02]  /*daf0*/  LDG.E R0, [R4.64+0x4] ;  /* 0x0000040804007981 */ /* 0x000ea4000c1e1900 */
[----:B--2--5:R-:W-:-:S02]  /*db00*/  IADD3 R17, -R6, R0, RZ ;  /* 0x0000000006117210 */ /* 0x024fc40007ffe1ff */
.L_x_35:
[----:B----4-:R-:W-:Y:S01]  /*db10*/  IMAD.MOV.U32 R4, RZ, RZ, c[0x0][0x4e8] ;  /* 0x00013a00ff047624 */ /* 0x010fe200078e00ff */
[----:B------:R-:W-:Y:S01]  /*db20*/  LEA.HI R6, R18, R18, RZ, 0x1 ;  /* 0x0000001212067211 */ /* 0x000fe200078f08ff */
[----:B------:R-:W1:Y:S01]  /*db30*/  S2R R19, SR_CTAID.Y ;  /* 0x0000000000137919 */ /* 0x000e620000002600 */
[----:B------:R-:W-:Y:S01]  /*db40*/  LEA.HI R20, R42, R41, RZ, 0x3 ;  /* 0x000000292a147211 */ /* 0x000fe200078f18ff */
[----:B------:R-:W-:Y:S01]  /*db50*/  IMAD R7, R3, c[0x0][0x3a0], RZ ;  /* 0x0000e80003077a24 */ /* 0x000fe200078e02ff */
[----:B------:R-:W-:Y:S01]  /*db60*/  LOP3.LUT R0, R6, 0x1ffffffe, RZ, 0xc0, !PT ;  /* 0x1ffffffe06007812 */ /* 0x000fe200078ec0ff */
[----:B------:R-:W2:Y:S01]  /*db70*/  S2R R23, SR_CTAID.X ;  /* 0x0000000000177919 */ /* 0x000ea20000002500 */
[----:B------:R-:W-:Y:S01]  /*db80*/  ISETP.NE.AND P2, PT, R4, 0x1, PT ;  /* 0x000000010400780c */ /* 0x000fe20003f45270 */
[----:B------:R-:W-:Y:S01]  /*db90*/  IMAD.SHL.U32 R8, R6, 0x20, RZ ;  /* 0x0000002006087824 */ /* 0x000fe200078e00ff */
[----:B------:R-:W-:Y:S01]  /*dba0*/  LOP3.LUT R4, R36, 0xffffffe0, RZ, 0xc0, !PT ;  /* 0xffffffe024047812 */ /* 0x000fe200078ec0ff */
[----:B------:R-:W-:Y:S01]  /*dbb0*/  IMAD.IADD R10, R18, 0x1, -R0 ;  /* 0x00000001120a7824 */ /* 0x000fe200078e0a00 */
[----:B------:R-:W-:Y:S01]  /*dbc0*/  SHF.R.S32.HI R9, RZ, 0x1f, R35 ;  /* 0x0000001fff097819 */ /* 0x000fe20000011423 */
[----:B------:R-:W-:Y:S01]  /*dbd0*/  IMAD R6, R2, c[0x0][0x3a4], R7 ;  /* 0x0000e90002067a24 */ /* 0x000fe200078e0207 */
[----:B------:R-:W-:Y:S01]  /*dbe0*/  LOP3.LUT R5, R20, 0xfffffff8, RZ, 0xc0, !PT ;  /* 0xfffffff814057812 */ /* 0x000fe200078ec0ff */
[----:B------:R-:W-:Y:S01]  /*dbf0*/  IMAD.IADD R0, R41, 0x1, -R4 ;  /* 0x0000000129007824 */ /* 0x000fe200078e0a04 */
[----:B------:R-:W-:-:S02]  /*dc00*/  LEA.HI R9, R9, R35, RZ, 0x2 ;  /* 0x0000002309097211 */ /* 0x000fc400078f10ff */
[----:B------:R-:W-:Y:S01]  /*dc10*/  LOP3.LUT R8, R8, 0xffffffc0, RZ, 0xc0, !PT ;  /* 0xffffffc008087812 */ /* 0x000fe200078ec0ff */
[----:B------:R-:W-:Y:S01]  /*dc20*/  IMAD.IADD R13, R41, 0x1, -R5 ;  /* 0x00000001290d7824 */ /* 0x000fe200078e0a05 */
[----:B------:R-:W-:Y:S01]  /*dc30*/  SHF.R.S32.HI R11, RZ, 0x1f, R0 ;  /* 0x0000001fff0b7819 */ /* 0x000fe20000011400 */
[----:B------:R-:W-:Y:S01]  /*dc40*/  IMAD.WIDE.U32 R4, R2, c[0x0][0x3a0], RZ ;  /* 0x0000e80002047a25 */ /* 0x000fe200078e00ff */
[----:B------:R-:W-:Y:S02]  /*dc50*/  LOP3.LUT R9, R9, 0xffffffc, RZ, 0xc0, !PT ;  /* 0x0ffffffc09097812 */ /* 0x000fe400078ec0ff */
[----:B------:R-:W-:Y:S01]  /*dc60*/  LEA.HI R7, R11, R0, RZ, 0x2 ;  /* 0x000000000b077211 */ /* 0x000fe200078f10ff */
[----:B------:R-:W-:Y:S01]  /*dc70*/  IMAD.IADD R5, R5, 0x1, R6 ;  /* 0x0000000105057824 */ /* 0x000fe200078e0206 */
[----:B------:R-:W-:Y:S01]  /*dc80*/  LOP3.LUT P1, RZ, R0, 0x3, RZ, 0xc0, !PT ;  /* 0x0000000300ff7812 */ /* 0x000fe2000782c0ff */
[----:B------:R-:W-:Y:S01]  /*dc90*/  IMAD.IADD R0, R35, 0x1, -R9 ;  /* 0x0000000123007824 */ /* 0x000fe200078e0a09 */
[----:B------:R-:W-:Y:S01]  /*dca0*/  SHF.R.S32.HI R6, RZ, 0x2, R7 ;  /* 0x00000002ff067819 */ /* 0x000fe20000011407 */
[----:B------:R-:W-:Y:S01]  /*dcb0*/  IMAD R8, R10, 0x8, R8 ;  /* 0x000000080a087824 */ /* 0x000fe200078e0208 */
[----:B-1----:R-:W-:Y:S01]  /*dcc0*/  SHF.R.S32.HI R7, RZ, 0x1f, R19 ;  /* 0x0000001fff077819 */ /* 0x002fe20000011413 */
[----:B------:R-:W-:Y:S01]  /*dcd0*/  IMAD.WIDE.U32 R14, R19, c[0x0][0x490], R2 ;  /* 0x00012400130e7a25 */ /* 0x000fe200078e0002 */
[----:B------:R-:W-:-:S02]  /*dce0*/  SHF.R.S32.HI R20, RZ, 0x3, R20 ;  /* 0x00000003ff147819 */ /* 0x000fc40000011414 */
[----:B------:R-:W-:Y:S01]  /*dcf0*/  LEA.HI R22, R42, R41, RZ, 0x6 ;  /* 0x000000292a167211 */ /* 0x000fe200078f30ff */
[----:B------:R-:W-:Y:S02]  /*dd00*/  IMAD R16, R0, 0x10, R6 ;  /* 0x0000001000107824 */ /* 0x000fe400078e0206 */
[C---:B------:R-:W-:Y:S02]  /*dd10*/  IMAD R9, R7.reuse, c[0x0][0x490], RZ ;  /* 0x0001240007097a24 */ /* 0x040fe400078e02ff */
[----:B------:R-:W-:Y:S02]  /*dd20*/  IMAD.IADD R0, R16, 0x1, R8 ;  /* 0x0000000110007824 */ /* 0x000fe400078e0208 */
[----:B------:R-:W-:Y:S02]  /*dd30*/  IMAD R12, R7, c[0x0][0x3e8], RZ ;  /* 0x0000fa00070c7a24 */ /* 0x000fe400078e02ff */
[----:B------:R-:W-:Y:S02]  /*dd40*/  IMAD.SHL.U32 R7, R20, 0x40, RZ ;  /* 0x0000004014077824 */ /* 0x000fe400078e00ff */
[----:B--2---:R-:W-:-:S02]  /*dd50*/  IMAD R6, R23, 0x80, R0 ;  /* 0x0000008017067824 */ /* 0x004fc400078e0200 */
[----:B------:R-:W-:Y:S01]  /*dd60*/  IMAD R9, R19, c[0x0][0x494], R9 ;  /* 0x0001250013097a24 */ /* 0x000fe200078e0209 */
[----:B------:R-:W-:Y:S01]  /*dd70*/  LOP3.LUT R7, R7, 0x1c0, RZ, 0xc0, !PT ;  /* 0x000001c007077812 */ /* 0x000fe200078ec0ff */
[----:B------:R-:W-:Y:S02]  /*dd80*/  IMAD.SHL.U32 R8, R13, 0x8, RZ ;  /* 0x000000080d087824 */ /* 0x000fe400078e00ff */
[----:B------:R-:W-:-:S03]  /*dd90*/  @P2 IMAD.HI.U32 R10, R6, c[0x0][0x4ec], RZ ;  /* 0x00013b00060a2a27 */ /* 0x000fc600078e00ff */
[----:B------:R-:W-:Y:S01]  /*dda0*/  LOP3.LUT R11, R7, 0x38, R8, 0xf8, !PT ;  /* 0x00000038070b7812 */ /* 0x000fe200078ef808 */
[----:B------:R-:W-:Y:S01]  /*ddb0*/  IMAD.WIDE.U32 R2, R19, c[0x0][0x3e8], R4 ;  /* 0x0000fa0013027a25 */ /* 0x000fe200078e0004 */
[----:B------:R-:W-:Y:S02]  /*ddc0*/  SHF.R.U32.HI R7, RZ, 0x3, R7 ;  /* 0x00000003ff077819 */ /* 0x000fe40000011607 */
[----:B------:R-:W-:Y:S01]  /*ddd0*/  ISETP.GE.AND P6, PT, R8, c[0x0][0x3c8], PT ;  /* 0x0000f20008007a0c */ /* 0x000fe20003fc6270 */
[----:B------:R-:W-:Y:S01]  /*dde0*/  IMAD.IADD R5, R15, 0x1, R9 ;  /* 0x000000010f057824 */ /* 0x000fe200078e0209 */
[----:B------:R-:W-:Y:S01]  /*ddf0*/  SHF.R.S32.HI R9, RZ, 0x1f, R43 ;  /* 0x0000001fff097819 */ /* 0x000fe2000001142b */
[----:B------:R-:W-:Y:S01]  /*de00*/  IMAD.MOV.U32 R0, RZ, RZ, R6 ;  /* 0x000000ffff007224 */ /* 0x000fe200078e0006 */
[----:B------:R-:W-:Y:S01]  /*de10*/  @P2 SHF.R.U32.HI R0, RZ, c[0x0][0x4f0], R10 ;  /* 0x00013c00ff002a19 */ /* 0x000fe2000001160a */
[----:B------:R-:W-:Y:S01]  /*de20*/  IMAD R12, R19, c[0x0][0x3ec], R12 ;  /* 0x0000fb00130c7a24 */ /* 0x000fe200078e020c */
[----:B------:R-:W-:Y:S01]  /*de30*/  SEL R9, R9, RZ, !P0 ;  /* 0x000000ff09097207 */ /* 0x000fe20004000000 */
[----:B------:R-:W-:Y:S01]  /*de40*/  IMAD.MOV.U32 R4, RZ, RZ, R14 ;  /* 0x000000ffff047224 */ /* 0x000fe200078e000e */
[----:B------:R-:W-:Y:S01]  /*de50*/  SEL R10, R43, RZ, !P0 ;  /* 0x000000ff2b0a7207 */ /* 0x000fe20004000000 */
[----:B------:R-:W-:Y:S01]  /*de60*/  IMAD.IADD R3, R3, 0x1, R12 ;  /* 0x0000000103037824 */ /* 0x000fe200078e020c */
[----:B------:R-:W-:Y:S01]  /*de70*/  LOP3.LUT R21, R11, R7, RZ, 0x3c, !PT ;  /* 0x000000070b157212 */ /* 0x000fe200078e3cff */
[----:B------:R-:W-:Y:S01]  /*de80*/  IMAD R7, R13, 0x10, R20 ;  /* 0x000000100d077824 */ /* 0x000fe200078e0214 */
[----:B------:R-:W-:Y:S01]  /*de90*/  SHF.R.S32.HI R53, RZ, 0x1f, R8 ;  /* 0x0000001fff357819 */ /* 0x000fe20000011408 */
[----:B------:R-:W-:-:S02]  /*dea0*/  IMAD.MOV R12, RZ, RZ, -R0 ;  /* 0x000000ffff0c7224 */ /* 0x000fc400078e0a00 */
[----:B------:R-:W-:Y:S02]  /*deb0*/  IMAD R13, R9, c[0x0][0x498], RZ ;  /* 0x00012600090d7a24 */ /* 0x000fe400078e02ff */
[----:B------:R-:W-:-:S04]  /*dec0*/  IMAD.WIDE.U32 R4, R10, c[0x0][0x498], R4 ;  /* 0x000126000a047a25 */ /* 0x000fc800078e0004 */
[----:B------:R-:W-:Y:S01]  /*ded0*/  IMAD R11, R23, 0x80, R7 ;  /* 0x00000080170b7824 */ /* 0x000fe200078e0207 */
[----:B------:R-:W-:Y:S01]  /*dee0*/  IADD3 R4, P0, R0, R4, RZ ;  /* 0x0000000400047210 */ /* 0x000fe20007f1e0ff */
[----:B------:R-:W-:Y:S02]  /*def0*/  IMAD R7, R12, c[0x0][0x4e8], R6 ;  /* 0x00013a000c077a24 */ /* 0x000fe400078e0206 */
[----:B------:R-:W-:Y:S01]  /*df00*/  IMAD R12, R10, c[0x0][0x49c], R13 ;  /* 0x000127000a0c7a24 */ /* 0x000fe200078e020d */
[----:B------:R-:W-:Y:S01]  /*df10*/  SHF.R.S32.HI R13, RZ, 0x1f, R0 ;  /* 0x0000001fff0d7819 */ /* 0x000fe20000011400 */
[----:B------:R-:W-:Y:S01]  /*df20*/  IMAD R0, R9, c[0x0][0x3f0], RZ ;  /* 0x0000fc0009007a24 */ /* 0x000fe200078e02ff */
[----:B------:R-:W-:Y:S01]  /*df30*/  SHF.R.S32.HI R9, RZ, 0x1f, R7 ;  /* 0x0000001fff097819 */ /* 0x000fe20000011407 */
[----:B------:R-:W-:Y:S01]  /*df40*/  @P2 IMAD.HI.U32 R14, R11, c[0x0][0x4ec], RZ ;  /* 0x00013b000b0e2a27 */ /* 0x000fe200078e00ff */
[----:B------:R-:W-:-:S03]  /*df50*/  IADD3.X R5, R13, R5, R12, P0, !PT ;  /* 0x000000050d057210 */ /* 0x000fc600007fe40c */
[----:B------:R-:W-:Y:S02]  /*df60*/  IMAD R12, R10, c[0x0][0x3f4], R0 ;  /* 0x0000fd000a0c7a24 */ /* 0x000fe400078e0200 */
[----:B------:R-:W-:Y:S02]  /*df70*/  IMAD R0, R9, c[0x0][0x488], RZ ;  /* 0x0001220009007a24 */ /* 0x000fe400078e02ff */
[----:B------:R-:W-:Y:S01]  /*df80*/  IMAD.MOV.U32 R6, RZ, RZ, R11 ;  /* 0x000000ffff067224 */ /* 0x000fe200078e000b */
[----:B------:R-:W-:Y:S01]  /*df90*/  @P2 SHF.R.U32.HI R6, RZ, c[0x0][0x4f0], R14 ;  /* 0x00013c00ff062a19 */ /* 0x000fe2000001160e */
[----:B------:R-:W-:-:S04]  /*dfa0*/  IMAD.WIDE.U32 R4, R7, c[0x0][0x488], R4 ;  /* 0x0001220007047a25 */ /* 0x000fc800078e0004 */
[----:B------:R-:W-:Y:S01]  /*dfb0*/  IMAD R9, R7, c[0x0][0x48c], R0 ;  /* 0x0001230007097a24 */ /* 0x000fe200078e0200 */
[----:B------:R-:W-:Y:S01]  /*dfc0*/  LEA R7, P0, R4, c[0x0][0x450], 0x2 ;  /* 0x0001140004077a11 */ /* 0x000fe200078010ff */
[----:B------:R-:W-:Y:S01]  /*dfd0*/  IMAD.WIDE.U32 R2, R10, c[0x0][0x3f0], R2 ;  /* 0x0000fc000a027a25 */ /* 0x000fe200078e0002 */
[----:B------:R-:W-:-:S03]  /*dfe0*/  SHF.R.S32.HI R10, RZ, 0x1f, R6 ;  /* 0x0000001fff0a7819 */ /* 0x000fc60000011406 */
[----:B------:R-:W-:Y:S01]  /*dff0*/  IMAD.IADD R5, R5, 0x1, R9 ;  /* 0x0000000105057824 */ /* 0x000fe200078e0209 */
[----:B------:R-:W-:Y:S01]  /*e000*/  SHFL.IDX PT, R14, R7, 0x1, 0x1c1f ;  /* 0x003c1f00070e7f89 */ /* 0x000fe200000e0000 */
[----:B------:R-:W-:Y:S02]  /*e010*/  IMAD R0, R10, c[0x0][0x3e0], RZ ;  /* 0x0000f8000a007a24 */ /* 0x000fe400078e02ff */
[----:B------:R-:W-:Y:S01]  /*e020*/  IMAD.MOV R18, RZ, RZ, -R6 ;  /* 0x000000ffff127224 */ /* 0x000fe200078e0a06 */
[----:B------:R-:W-:Y:S01]  /*e030*/  LEA.HI.X R4, R4, c[0x0][0x454], R5, 0x2, P0 ;  /* 0x0001150004047a11 */ /* 0x000fe200000f1405 */
[----:B------:R-:W-:Y:S01]  /*e040*/  IMAD R9, R6, c[0x0][0x3e4], R0 ;  /* 0x0000f90006097a24 */ /* 0x000fe200078e0200 */
[----:B------:R-:W-:Y:S01]  /*e050*/  SHFL.IDX PT, R10, R7, 0x3, 0x1c1f ;  /* 0x007c1f00070a7f89 */ /* 0x000fe200000e0000 */
[----:B------:R-:W-:Y:S02]  /*e060*/  IMAD.IADD R3, R3, 0x1, R12 ;  /* 0x0000000103037824 */ /* 0x000fe400078e020c */
[----:B-----5:R-:W-:Y:S01]  /*e070*/  IMAD R0, R17, c[0x0][0x4e8], RZ ;  /* 0x00013a0011007a24 */ /* 0x020fe200078e02ff */
[----:B------:R-:W-:Y:S01]  /*e080*/  SHFL.IDX PT, R15, R4, 0x1, 0x1c1f ;  /* 0x003c1f00040f7f89 */ /* 0x000fe200000e0000 */
[----:B------:R-:W-:-:S02]  /*e090*/  IMAD R5, R23, 0x80, R16 ;  /* 0x0000008017057824 */ /* 0x000fc400078e0210 */
[----:B------:R-:W-:Y:S01]  /*e0a0*/  IMAD R18, R18, c[0x0][0x4e8], R11 ;  /* 0x00013a0012127a24 */ /* 0x000fe200078e020b */
[----:B------:R-:W-:Y:S01]  /*e0b0*/  SHFL.IDX PT, R16, R7, RZ, 0x1c1f ;  /* 0x001c1fff07107589 */ /* 0x000fe200000e0000 */
[----:B------:R-:W-:Y:S01]  /*e0c0*/  IMAD.WIDE.U32 R2, R6, c[0x0][0x3e0], R2 ;  /* 0x0000f80006027a25 */ /* 0x000fe200078e0002 */
[-C--:B------:R-:W-:Y:S02]  /*e0d0*/  ISETP.GE.OR P4, PT, R5, R0.reuse, P1 ;  /* 0x000000000500720c */ /* 0x080fe40000f86670 */
[----:B------:R-:W1:Y:S01]  /*e0e0*/  SHFL.IDX PT, R17, R4, RZ, 0x1c1f ;  /* 0x001c1fff04117589 */ /* 0x000e6200000e0000 */
[----:B------:R-:W-:Y:S01]  /*e0f0*/  SHF.R.S32.HI R6, RZ, 0x1f, R18 ;  /* 0x0000001fff067819 */ /* 0x000fe20000011412 */
[----:B------:R-:W-:Y:S01]  /*e100*/  IMAD.IADD R3, R3, 0x1, R9 ;  /* 0x0000000103037824 */ /* 0x000fe200078e0209 */
[----:B------:R-:W-:Y:S01]  /*e110*/  IADD3 R9, R5, 0x8, RZ ;  /* 0x0000000805097810 */ /* 0x000fe20007ffe0ff */
[----:B------:R2:W-:Y:S02]  /*e120*/  SHFL.IDX PT, R12, R7, 0x2, 0x1c1f ;  /* 0x005c1f00070c7f89 */ /* 0x0005e400000e0000 */
[----:B------:R-:W-:Y:S01]  /*e130*/  IMAD R6, R6, c[0x0][0x3d8], RZ ;  /* 0x0000f60006067a24 */ /* 0x000fe200078e02ff */
[----:B------:R-:W-:Y:S01]  /*e140*/  ISETP.GE.OR P3, PT, R9, R0, P1 ;  /* 0x000000000900720c */ /* 0x000fe20000f66670 */
[----:B------:R-:W3:Y:S01]  /*e150*/  SHFL.IDX PT, R13, R4, 0x2, 0x1c1f ;  /* 0x005c1f00040d7f89 */ /* 0x000ee200000e0000 */
[----:B------:R-:W-:-:S02]  /*e160*/  IMAD.SHL.U32 R9, R22, 0x8, RZ ;  /* 0x0000000816097824 */ /* 0x000fc400078e00ff */
[C---:B------:R-:W-:Y:S01]  /*e170*/  IMAD R19, R18.reuse, c[0x0][0x3dc], R6 ;  /* 0x0000f70012137a24 */ /* 0x040fe200078e0206 */
[----:B------:R4:W3:Y:S04]  /*e180*/  SHFL.IDX PT, R11, R4, 0x3, 0x1c1f ;  /* 0x007c1f00040b7f89 */ /* 0x0008e800000e0000 */
[----:B-1----:R-:W-:Y:S01]  /*e190*/  @!P4 ST.E [R16.64], R37 ;  /* 0x000000251000c985 */ /* 0x002fe2000c101908 */
[----:B--2---:R-:W-:Y:S01]  /*e1a0*/  IMAD.WIDE.U32 R6, R18, c[0x0][0x3d8], R2 ;  /* 0x0000f60012067a25 */ /* 0x004fe200078e0002 */
[----:B------:R-:W-:Y:S02]  /*e1b0*/  IADD3 R18, R5, 0x48, RZ ;  /* 0x0000004805127810 */ /* 0x000fe40007ffe0ff */
[----:B------:R-:W-:Y:S01]  /*e1c0*/  @!P3 ST.E [R14.64], R38 ;  /* 0x000000260e00b985 */ /* 0x000fe2000c101908 */
[----:B------:R-:W-:-:S02]  /*e1d0*/  IMAD.IADD R3, R7, 0x1, R19 ;  /* 0x0000000107037824 */ /* 0x000fc400078e0213 */
[----:B------:R-:W-:Y:S01]  /*e1e0*/  IMAD R2, R23, 0x80, R20 ;  /* 0x0000008017027824 */ /* 0x000fe200078e0214 */
[----:B----4-:R-:W-:Y:S02]  /*e1f0*/  IADD3 R4, R5, 0x40, RZ ;  /* 0x0000004005047810 */ /* 0x010fe40007ffe0ff */
[----:B------:R-:W-:Y:S02]  /*e200*/  LOP3.LUT R5, R21, 0x7ffffe00, R9, 0xf8, !PT ;  /* 0x7ffffe0015057812 */ /* 0x000fe400078ef809 */
[-C--:B------:R-:W-:Y:S02]  /*e210*/  ISETP.GE.OR P2, PT, R4, R0.reuse, P1 ;  /* 0x000000000400720c */ /* 0x080fe40000f46670 */
[----:B------:R-:W-:Y:S01]  /*e220*/  LEA R4, P0, R6, c[0x0][0x380], 0x1 ;  /* 0x0000e00006047a11 */ /* 0x000fe200078008ff */
[----:B------:R-:W-:Y:S01]  /*e230*/  IMAD.SHL.U32 R5, R5, 0x2, RZ ;  /* 0x0000000205057824 */ /* 0x000fe200078e00ff */
[-C--:B------:R-:W-:Y:S02]  /*e240*/  ISETP.GE.OR P1, PT, R18, R0.reuse, P1 ;  /* 0x000000001200720c */ /* 0x080fe40000f26670 */
[----:B------:R-:W-:Y:S01]  /*e250*/  LEA.HI.X R3, R6, c[0x0][0x384], R3, 0x1, P0 ;  /* 0x0000e10006037a11 */ /* 0x000fe200000f0c03 */
[----:B------:R-:W-:Y:S01]  /*e260*/  SHFL.IDX PT, R7, R4, 0x1, 0x181f ;  /* 0x00381f0004077f89 */ /* 0x000fe200000e0000 */
[----:B------:R-:W-:-:S02]  /*e270*/  ISETP.GE.OR P3, PT, R2, R0, P6 ;  /* 0x000000000200720c */ /* 0x000fc40003766670 */
[C---:B------:R-:W-:Y:S01]  /*e280*/  IADD3 R6, R2.reuse, 0x10, RZ ;  /* 0x0000001002067810 */ /* 0x040fe20007ffe0ff */
[----:B------:R-:W-:Y:S01]  /*e290*/  SHFL.IDX PT, R9, R3, RZ, 0x181f ;  /* 0x00181fff03097589 */ /* 0x000fe200000e0000 */
[C---:B------:R-:W-:Y:S02]  /*e2a0*/  IADD3 R32, R2.reuse, 0x40, RZ ;  /* 0x0000004002207810 */ /* 0x040fe40007ffe0ff */
[----:B------:R-:W-:Y:S01]  /*e2b0*/  IADD3 R54, R2, 0x60, RZ ;  /* 0x0000006002367810 */ /* 0x000fe20007ffe0ff */
[----:B---3--:R-:W-:Y:S01]  /*e2c0*/  @!P2 ST.E [R12.64], R39 ;  /* 0x000000270c00a985 */ /* 0x008fe2000c101908 */
[-C--:B------:R-:W-:Y:S02]  /*e2d0*/  ISETP.GE.OR P2, PT, R6, R0.reuse, P6 ;  /* 0x000000000600720c */ /* 0x080fe40003746670 */
[----:B------:R-:W-:Y:S01]  /*e2e0*/  IADD3 R6, R2, 0x20, RZ ;  /* 0x0000002002067810 */ /* 0x000fe20007ffe0ff */
[----:B------:R-:W1:Y:S04]  /*e2f0*/  SHFL.IDX PT, R12, R4, RZ, 0x181f ;  /* 0x00181fff040c7589 */ /* 0x000e6800000e0000 */
[----:B------:R2:W-:Y:S01]  /*e300*/  @!P1 ST.E [R10.64], R40 ;  /* 0x000000280a009985 */ /* 0x0005e2000c101908 */
[----:B------:R-:W-:-:S02]  /*e310*/  ISETP.GE.OR P1, PT, R6, R0, P6 ;  /* 0x000000000600720c */ /* 0x000fc40003726670 */
[----:B------:R-:W-:Y:S01]  /*e320*/  IADD3 R6, R2, 0x30, RZ ;  /* 0x0000003002067810 */ /* 0x000fe20007ffe0ff */
[----:B------:R-:W-:Y:S03]  /*e330*/  LDS.128 R24, [R5+0x80] ;  /* 0x0000800005187984 */ /* 0x000fe60000000c00 */
[----:B------:R-:W-:Y:S01]  /*e340*/  ISETP.GE.OR P0, PT, R6, R0, P6 ;  /* 0x000000000600720c */ /* 0x000fe20003706670 */
[----:B------:R-:W3:Y:S04]  /*e350*/  SHFL.IDX PT, R11, R3, 0x1, 0x181f ;  /* 0x00381f00030b7f89 */ /* 0x000ee800000e0000 */
[----:B------:R-:W4:Y:S04]  /*e360*/  SHFL.IDX PT, R14, R4, 0x2, 0x181f ;  /* 0x00581f00040e7f89 */ /* 0x000f2800000e0000 */
[----:B------:R-:W4:Y:S04]  /*e370*/  SHFL.IDX PT, R44, R3, 0x2, 0x181f ;  /* 0x00581f00032c7f89 */ /* 0x000f2800000e0000 */
[----:B------:R-:W4:Y:S01]  /*e380*/  SHFL.IDX PT, R15, R4, 0x3, 0x181f ;  /* 0x00781f00040f7f89 */ /* 0x000f2200000e0000 */
[----:B-1----:R-:W-:-:S03]  /*e390*/  @!P3 LEA R12, P5, R8, R12, 0x1 ;  /* 0x0000000c080cb211 */ /* 0x002fc600078a08ff */
[----:B------:R-:W-:Y:S01]  /*e3a0*/  LDS.128 R20, [R5+0x880] ;  /* 0x0008800005147984 */ /* 0x000fe20000000c00 */
[----:B------:R-:W-:Y:S02]  /*e3b0*/  @!P3 LEA.HI.X R13, R8, R9, R53, 0x1, P5 ;  /* 0x00000009080db211 */ /* 0x000fe400028f0c35 */
[----:B------:R-:W-:Y:S01]  /*e3c0*/  ISETP.GE.OR P5, PT, R32, R0, P6 ;  /* 0x000000002000720c */ /* 0x000fe200037a6670 */
[----:B------:R-:W-:Y:S01]  /*e3d0*/  LDS.128 R16, [R5+0x1080] ;  /* 0x0010800005107984 */ /* 0x000fe20000000c00 */
[----:B--2---:R-:W-:-:S03]  /*e3e0*/  @!P2 LEA R10, P4, R8, R7, 0x1 ;  /* 0x00000007080aa211 */ /* 0x004fc600078808ff */
[----:B------:R-:W1:Y:S01]  /*e3f0*/  SHFL.IDX PT, R45, R3, 0x3, 0x181f ;  /* 0x00781f00032d7f89 */ /* 0x000e6200000e0000 */
[----:B---3--:R-:W-:-:S03]  /*e400*/  @!P2 LEA.HI.X R11, R8, R11, R53, 0x1, P4 ;  /* 0x0000000b080ba211 */ /* 0x008fc600020f0c35 */
[----:B------:R-:W2:Y:S01]  /*e410*/  LDS.128 R28, [R5+0x1880] ;  /* 0x00188000051c7984 */ /* 0x000ea20000000c00 */
[----:B----4-:R-:W-:-:S03]  /*e420*/  @!P1 LEA R6, P4, R8, R14, 0x1 ;  /* 0x0000000e08069211 */ /* 0x010fc600078808ff */
[----:B------:R-:W-:Y:S01]  /*e430*/  LDS.128 R32, [R5+0x2080] ;  /* 0x0020800005207984 */ /* 0x000fe20000000c00 */
[--C-:B------:R-:W-:Y:S02]  /*e440*/  @!P1 LEA.HI.X R7, R8, R44, R53.reuse, 0x1, P4 ;  /* 0x0000002c08079211 */ /* 0x100fe400020f0c35 */
[----:B------:R-:W-:Y:S01]  /*e450*/  IADD3 R44, R2, 0x50, RZ ;  /* 0x00000050022c7810 */ /* 0x000fe20007ffe0ff */
[----:B------:R-:W-:Y:S01]  /*e460*/  LDS.128 R36, [R5+0x2880] ;  /* 0x0028800005247984 */ /* 0x000fe20000000c00 */
[----:B------:R-:W-:Y:S02]  /*e470*/  @!P0 LEA R14, P4, R8, R15, 0x1 ;  /* 0x0000000f080e8211 */ /* 0x000fe400078808ff */
[----:B------:R-:W-:Y:S01]  /*e480*/  IADD3 R2, R2, 0x70, RZ ;  /* 0x0000007002027810 */ /* 0x000fe20007ffe0ff */
[----:B------:R-:W-:Y:S04]  /*e490*/  LDS.128 R40, [R5+0x3080] ;  /* 0x0030800005287984 */ /* 0x000fe80000000c00 */
[----:B------:R-:W3:Y:S04]  /*e4a0*/  SHFL.IDX PT, R48, R4, 0x4, 0x181f ;  /* 0x00981f0004307f89 */ /* 0x000ee800000e0000 */
[----:B------:R-:W4:Y:S01]  /*e4b0*/  SHFL.IDX PT, R9, R4, 0x5, 0x181f ;  /* 0x00b81f0004097f89 */ /* 0x000f2200000e0000 */
[----:B-1----:R-:W-:-:S02]  /*e4c0*/  @!P0 LEA.HI.X R15, R8, R45, R53, 0x1, P4 ;  /* 0x0000002d080f8211 */ /* 0x002fc400020f0c35 */
[-C--:B------:R-:W-:Y:S01]  /*e4d0*/  ISETP.GE.OR P4, PT, R44, R0.reuse, P6 ;  /* 0x000000002c00720c */ /* 0x080fe20003786670 */
[----:B------:R-:W-:Y:S04]  /*e4e0*/  SHFL.IDX PT, R49, R4, 0x6, 0x181f ;  /* 0x00d81f0004317f89 */ /* 0x000fe800000e0000 */
[----:B------:R-:W1:Y:S04]  /*e4f0*/  SHFL.IDX PT, R52, R3, 0x4, 0x181f ;  /* 0x00981f0003347f89 */ /* 0x000e6800000e0000 */
[----:B------:R-:W1:Y:S04]  /*e500*/  SHFL.IDX PT, R51, R3, 0x5, 0x181f ;  /* 0x00b81f0003337f89 */ /* 0x000e6800000e0000 */
[----:B------:R-:W1:Y:S04]  /*e510*/  SHFL.IDX PT, R50, R3, 0x6, 0x181f ;  /* 0x00d81f0003327f89 */ /* 0x000e6800000e0000 */
[----:B------:R-:W1:Y:S04]  /*e520*/  LDS.128 R44, [R5+0x3880] ;  /* 0x00388000052c7984 */ /* 0x000e680000000c00 */
[----:B------:R3:W-:Y:S01]  /*e530*/  @!P3 ST.E.128 [R12.64], R24 ;  /* 0x000000180c00b985 */ /* 0x0007e2000c101d08 */
[----:B------:R-:W-:-:S02]  /*e540*/  ISETP.GE.OR P3, PT, R54, R0, P6 ;  /* 0x000000003600720c */ /* 0x000fc40003766670 */
[----:B------:R-:W-:Y:S01]  /*e550*/  ISETP.GE.OR P6, PT, R2, R0, P6 ;  /* 0x000000000200720c */ /* 0x000fe200037c6670 */
[----:B------:R4:W-:Y:S04]  /*e560*/  @!P2 ST.E.128 [R10.64], R20 ;  /* 0x000000140a00a985 */ /* 0x0009e8000c101d08 */
[----:B------:R1:W-:Y:S04]  /*e570*/  @!P1 ST.E.128 [R6.64], R16 ;  /* 0x0000001006009985 */ /* 0x0003e8000c101d08 */
[----:B--2---:R2:W-:Y:S04]  /*e580*/  @!P0 ST.E.128 [R14.64], R28 ;  /* 0x0000001c0e008985 */ /* 0x0045e8000c101d08 */
[----:B------:R-:W1:Y:S04]  /*e590*/  SHFL.IDX PT, R4, R4, 0x7, 0x181f ;  /* 0x00f81f0004047f89 */ /* 0x000e6800000e0000 */
[----:B------:R-:W2:Y:S01]  /*e5a0*/  SHFL.IDX PT, R3, R3, 0x7, 0x181f ;  /* 0x00f81f0003037f89 */ /* 0x000ea200000e0000 */
[----:B---3--:R-:W-:-:S02]  /*e5b0*/  @!P5 LEA R12, P2, R8, R48, 0x1 ;  /* 0x00000030080cd211 */ /* 0x008fc400078408ff */
[C---:B----4-:R-:W-:Y:S02]  /*e5c0*/  @!P4 LEA R10, P1, R8.reuse, R9, 0x1 ;  /* 0x00000009080ac211 */ /* 0x050fe400078208ff */
[C-C-:B-1----:R-:W-:Y:S02]  /*e5d0*/  @!P5 LEA.HI.X R13, R8.reuse, R52, R53.reuse, 0x1, P2 ;  /* 0x00000034080dd211 */ /* 0x142fe400010f0c35 */
[C---:B------:R-:W-:Y:S02]  /*e5e0*/  @!P3 LEA R6, P0, R8.reuse, R49, 0x1 ;  /* 0x000000310806b211 */ /* 0x040fe400078008ff */
[C-C-:B------:R-:W-:Y:S01]  /*e5f0*/  @!P4 LEA.HI.X R11, R8.reuse, R51, R53.reuse, 0x1, P1 ;  /* 0x00000033080bc211 */ /* 0x140fe200008f0c35 */
[----:B------:R1:W-:Y:S01]  /*e600*/  @!P5 ST.E.128 [R12.64], R32 ;  /* 0x000000200c00d985 */ /* 0x0003e2000c101d08 */
[----:B------:R-:W-:-:S03]  /*e610*/  @!P3 LEA.HI.X R7, R8, R50, R53, 0x1, P0 ;  /* 0x000000320807b211 */ /* 0x000fc600000f0c35 */
[----:B------:R1:W-:Y:S04]  /*e620*/  @!P4 ST.E.128 [R10.64], R36 ;  /* 0x000000240a00c985 */ /* 0x0003e8000c101d08 */
[----:B------:R1:W-:Y:S01]  /*e630*/  @!P3 ST.E.128 [R6.64], R40 ;  /* 0x000000280600b985 */ /* 0x0003e2000c101d08 */
[----:B------:R-:W-:Y:S05]  /*e640*/  @P6 EXIT ;  /* 0x000000000000694d */ /* 0x000fea0003800000 */
[----:B--2---:R-:W-:-:S04]  /*e650*/  LEA R2, P0, R8, R4, 0x1 ;  /* 0x0000000408027211 */ /* 0x004fc800078008ff */
[----:B------:R-:W-:-:S05]  /*e660*/  LEA.HI.X R3, R8, R3, R53, 0x1, P0 ;  /* 0x0000000308037211 */ /* 0x000fca00000f0c35 */
[----:B------:R-:W-:Y:S01]  /*e670*/  ST.E.128 [R2.64], R44 ;  /* 0x0000002c02007985 */ /* 0x000fe2000c101d08 */
[----:B------:R-:W-:Y:S05]  /*e680*/  EXIT ;  /* 0x000000000000794d */ /* 0x000fea0003800000 */
.L_x_34:
[----:B------:R-:W2:Y:S01]  /*e690*/  LDL R8, [R1+0x40] ;  /* 0x0000400001087983 */ /* 0x000ea20000100800 */
[----:B------:R-:W-:Y:S01]  /*e6a0*/  ISETP.NE.U32.AND P0, PT, RZ, c[0x0][0x508], PT ;  /* 0x00014200ff007a0c */ /* 0x000fe20003f05070 */
[----:B------:R-:W-:Y:S01]  /*e6b0*/  IMAD.MOV.U32 R2, RZ, RZ, 0x4 ;  /* 0x00000004ff027424 */ /* 0x000fe200078e00ff */
[----:B------:R-:W-:Y:S02]  /*e6c0*/  ISETP.NE.U32.AND P1, PT, RZ, c[0x0][0x500], PT ;  /* 0x00014000ff007a0c */ /* 0x000fe40003f25070 */
[----:B------:R-:W-:Y:S02]  /*e6d0*/  ISETP.NE.AND.EX P0, PT, RZ, c[0x0][0x50c], PT, P0 ;  /* 0x00014300ff007a0c */ /* 0x000fe40003f05300 */
[----:B------:R-:W-:Y:S01]  /*e6e0*/  ISETP.NE.AND.EX P1, PT, RZ, c[0x0][0x504], PT, P1 ;  /* 0x00014100ff007a0c */ /* 0x000fe20003f25310 */
[----:B------:R-:W-:Y:S02]  /*e6f0*/  IMAD.MOV.U32 R18, RZ, RZ, c[0x0][0x388] ;  /* 0x0000e200ff127624 */ /* 0x000fe400078e00ff */
[----:B--2---:R-:W-:-:S08]  /*e700*/  IMAD.WIDE R6, R8, R2, c[0x0][0x500] ;  /* 0x0001400008067625 */ /* 0x004fd000078e0202 */
[----:B------:R-:W-:Y:S02]  /*e710*/  @P0 IMAD.WIDE R2, R8, R2, c[0x0][0x508] ;  /* 0x0001420008020625 */ /* 0x000fe400078e0202 */
[----:B------:R-:W2:Y:S04]  /*e720*/  @P1 LDG.E R0, [R6.64] ;  /* 0x0000000806001981 */ /* 0x000ea8000c1e1900 */
[----:B------:R1:W5:Y:S01]  /*e730*/  @P0 LDG.E R18, [R2.64] ;  /* 0x0000000802120981 */ /* 0x000362000c1e1900 */
[----:B------:R-:W-:Y:S02]  /*e740*/  CS2R R4, SRZ ;  /* 0x0000000000047805 */ /* 0x000fe4000001ff00 */
[--C-:B--2---:R-:W-:Y:S01]  /*e750*/  @P1 SHF.R.S32.HI R5, RZ, 0x1f, R0.reuse ;  /* 0x0000001fff051819 */ /* 0x104fe20000011400 */
[----:B------:R-:W-:Y:S01]  /*e760*/  @P1 IMAD.MOV.U32 R4, RZ, RZ, R0 ;  /* 0x000000ffff041224 */ /* 0x000fe200078e0000 */
[----:B------:R-:W-:Y:S05]  /*e770*/  @P0 BRA `(.L_x_36) ;  /* 0x0000004000000947 */ /* 0x000fea0003800000 */
[----:B-1----:R-:W-:Y:S05]  /*e780*/  @!P1 BRA `(.L_x_36) ;  /* 0x0000003000009947 */ /* 0x002fea0003800000 */
[----:B------:R1:W2:Y:S04]  /*e790*/  LDG.E R0, [R6.64] ;  /* 0x0000000806007981 */ /* 0x0002a8000c1e1900 */
[----:B-1----:R-:W2:Y:S02]  /*e7a0*/  LDG.E R6, [R6.64+0x4] ;  /* 0x0000040806067981 */ /* 0x002ea4000c1e1900 */
[----:B--2--5:R-:W-:-:S02]  /*e7b0*/  IADD3 R18, -R0, R6, RZ ;  /* 0x0000000600127210 */ /* 0x024fc40007ffe1ff */
.L_x_36:
[----:B-1----:R-:W1:Y:S01]  /*e7c0*/  S2R R12, SR_TID.X ;  /* 0x00000000000c7919 */ /* 0x002e620000002100 */
[----:B------:R-:W-:Y:S01]  /*e7d0*/  SHF.R.S32.HI R0, RZ, 0x1f, R8 ;  /* 0x0000001fff007819 */ /* 0x000fe20000011408 */
[----:B------:R-:W-:Y:S01]  /*e7e0*/  BSSY B0, `(.L_x_37) ;  /* 0x0000028000007945 */ /* 0x000fe20003800000 */
[----:B------:R-:W-:-:S02]  /*e7f0*/  SEL R10, R8, RZ, !P1 ;  /* 0x000000ff080a7207 */ /* 0x000fc40004800000 */
[----:B------:R-:W-:Y:S02]  /*e800*/  SEL R11, R0, RZ, !P1 ;  /* 0x000000ff000b7207 */ /* 0x000fe40004800000 */
[----:B-1----:R-:W-:-:S13]  /*e810*/  ISETP.GE.AND P0, PT, R12, 0x80, PT ;  /* 0x000000800c00780c */ /* 0x002fda0003f06270 */
[----:B------:R-:W-:Y:S05]  /*e820*/  @P0 BRA `(.L_x_38) ;  /* 0x0000023000000947 */ /* 0x000fea0003800000 */
[----:B------:R-:W1:Y:S01]  /*e830*/  S2R R9, SR_CTAID.X ;  /* 0x0000000000097919 */ /* 0x000e620000002500 */
[----:B-----5:R-:W-:Y:S01]  /*e840*/  IMAD R0, R18, c[0x0][0x4e8], RZ ;  /* 0x00013a0012007a24 */ /* 0x020fe200078e02ff */
[----:B-1----:R-:W-:-:S04]  /*e850*/  LEA R9, R9, R12, 0x7 ;  /* 0x0000000c09097211 */ /* 0x002fc800078e38ff */
[----:B------:R-:W-:-:S13]  /*e860*/  ISETP.GE.AND P0, PT, R9, R0, PT ;  /* 0x000000000900720c */ /* 0x000fda0003f06270 */
[----:B------:R-:W-:Y:S05]  /*e870*/  @P0 BRA `(.L_x_38) ;  /* 0x000001e000000947 */ /* 0x000fea0003800000 */
[----:B------:R-:W1:Y:S01]  /*e880*/  S2R R8, SR_CTAID.Y ;  /* 0x0000000000087919 */ /* 0x000e620000002600 */
[----:B------:R-:W-:Y:S01]  /*e890*/  MOV R0, c[0x0][0x4e8] ;  /* 0x00013a0000007a02 */ /* 0x000fe20000000f00 */
[----:B------:R-:W-:Y:S01]  /*e8a0*/  IMAD.MOV.U32 R3, RZ, RZ, R5 ;  /* 0x000000ffff037224 */ /* 0x000fe200078e0005 */
[----:B------:R-:W-:Y:S02]  /*e8b0*/  MOV R2, R4 ;  /* 0x0000000400027202 */ /* 0x000fe40000000f00 */
[----:B------:R-:W-:-:S13]  /*e8c0*/  ISETP.NE.AND P0, PT, R0, 0x1, PT ;  /* 0x000000010000780c */ /* 0x000fda0003f05270 */
[----:B------:R-:W-:Y:S01]  /*e8d0*/  @P0 IMAD.HI.U32 R7, R9, c[0x0][0x4ec], RZ ;  /* 0x00013b0009070a27 */ /* 0x000fe200078e00ff */
[----:B-1----:R-:W-:-:S03]  /*e8e0*/  SHF.R.S32.HI R0, RZ, 0x1f, R8 ;  /* 0x0000001fff007819 */ /* 0x002fc60000011408 */
[----:B------:R-:W-:-:S04]  /*e8f0*/  IMAD.WIDE.U32 R2, R8, c[0x0][0x490], R2 ;  /* 0x0001240008027a25 */ /* 0x000fc800078e0002 */
[----:B------:R-:W-:Y:S02]  /*e900*/  IMAD R6, R0, c[0x0][0x490], RZ ;  /* 0x0001240000067a24 */ /* 0x000fe400078e02ff */
[----:B------:R-:W-:Y:S01]  /*e910*/  IMAD.MOV.U32 R0, RZ, RZ, R9 ;  /* 0x000000ffff007224 */ /* 0x000fe200078e0009 */
[----:B------:R-:W-:Y:S01]  /*e920*/  @P0 SHF.R.U32.HI R0, RZ, c[0x0][0x4f0], R7 ;  /* 0x00013c00ff000a19 */ /* 0x000fe20000011607 */
[----:B------:R-:W-:Y:S02]  /*e930*/  IMAD R6, R8, c[0x0][0x494], R6 ;  /* 0x0001250008067a24 */ /* 0x000fe400078e0206 */
[----:B------:R-:W-:Y:S01]  /*e940*/  IMAD R8, R11, c[0x0][0x498], RZ ;  /* 0x000126000b087a24 */ /* 0x000fe200078e02ff */
[----:B------:R-:W-:Y:S01]  /*e950*/  IADD3 R7, -R0, RZ, RZ ;  /* 0x000000ff00077210 */ /* 0x000fe20007ffe1ff */
[----:B------:R-:W-:Y:S02]  /*e960*/  IMAD.IADD R3, R6, 0x1, R3 ;  /* 0x0000000106037824 */ /* 0x000fe400078e0203 */
[----:B------:R-:W-:-:S02]  /*e970*/  IMAD R8, R10, c[0x0][0x49c], R8 ;  /* 0x000127000a087a24 */ /* 0x000fc400078e0208 */
[----:B------:R-:W-:Y:S01]  /*e980*/  IMAD R6, R7, c[0x0][0x4e8], R9 ;  /* 0x00013a0007067a24 */ /* 0x000fe200078e0209 */
[----:B------:R-:W-:Y:S01]  /*e990*/  SHF.R.S32.HI R9, RZ, 0x1f, R0 ;  /* 0x0000001fff097819 */ /* 0x000fe20000011400 */
[----:B------:R-:W-:-:S03]  /*e9a0*/  IMAD.WIDE.U32 R2, R10, c[0x0][0x498], R2 ;  /* 0x000126000a027a25 */ /* 0x000fc600078e0002 */
[----:B------:R-:W-:Y:S02]  /*e9b0*/  SHF.R.S32.HI R7, RZ, 0x1f, R6 ;  /* 0x0000001fff077819 */ /* 0x000fe40000011406 */
[----:B------:R-:W-:-:S03]  /*e9c0*/  IADD3 R2, P0, R0, R2, RZ ;  /* 0x0000000200027210 */ /* 0x000fc60007f1e0ff */
[----:B------:R-:W-:Y:S01]  /*e9d0*/  IMAD R0, R7, c[0x0][0x488], RZ ;  /* 0x0001220007007a24 */ /* 0x000fe200078e02ff */
[----:B------:R-:W-:-:S03]  /*e9e0*/  IADD3.X R3, R9, R3, R8, P0, !PT ;  /* 0x0000000309037210 */ /* 0x000fc600007fe408 */
[C---:B------:R-:W-:Y:S02]  /*e9f0*/  IMAD R0, R6.reuse, c[0x0][0x48c], R0 ;  /* 0x0001230006007a24 */ /* 0x040fe400078e0200 */
[----:B------:R-:W-:-:S05]  /*ea00*/  IMAD.WIDE.U32 R2, R6, c[0x0][0x488], R2 ;  /* 0x0001220006027a25 */ /* 0x000fca00078e0002 */
[----:B------:R-:W-:Y:S02]  /*ea10*/  IADD3 R0, R3, R0, RZ ;  /* 0x0000000003007210 */ /* 0x000fe40007ffe0ff */
[----:B------:R-:W-:-:S04]  /*ea20*/  LEA R6, P0, R2, c[0x0][0x450], 0x2 ;  /* 0x0001140002067a11 */ /* 0x000fc800078010ff */
[----:B------:R-:W-:Y:S02]  /*ea30*/  LEA.HI.X R7, R2, c[0x0][0x454], R0, 0x2, P0 ;  /* 0x0001150002077a11 */ /* 0x000fe400000f1400 */
[----:B------:R-:W-:-:S05]  /*ea40*/  MOV R0, 0xff800000 ;  /* 0xff80000000007802 */ /* 0x000fca0000000f00 */
[----:B------:R1:W-:Y:S02]  /*ea50*/  STG.E [R6.64], R0 ;  /* 0x0000000006007986 */ /* 0x0003e4000c101908 */
.L_x_38:
[----:B------:R-:W-:Y:S05]  /*ea60*/  BSYNC B0 ;  /* 0x0000000000007941 */ /* 0x000fea0003800000 */
.L_x_37:
[----:B-1----:R-:W1:Y:S01]  /*ea70*/  S2R R6, SR_CTAID.Y ;  /* 0x0000000000067919 */ /* 0x002e620000002600 */
[----:B------:R-:W-:Y:S01]  /*ea80*/  IMAD R0, R5, c[0x0][0x3a0], RZ ;  /* 0x0000e80005007a24 */ /* 0x000fe200078e02ff */
[----:B------:R-:W-:Y:S01]  /*ea90*/  SHF.R.S32.HI R5, RZ, 0x1f, R12 ;  /* 0x0000001fff057819 */ /* 0x000fe2000001140c */
[C---:B------:R-:W-:Y:S01]  /*eaa0*/  IMAD.WIDE.U32 R2, R4.reuse, c[0x0][0x3a0], RZ ;  /* 0x0000e80004027a25 */ /* 0x040fe200078e00ff */
[----:B------:R-:W2:Y:S02]  /*eab0*/  S2R R13, SR_CTAID.X ;  /* 0x00000000000d7919 */ /* 0x000ea40000002500 */
[----:B------:R-:W-:Y:S01]  /*eac0*/  LEA.HI R5, R5, R12, RZ, 0x3 ;  /* 0x0000000c05057211 */ /* 0x000fe200078f18ff */
[----:B------:R-:W-:Y:S02]  /*ead0*/  IMAD R0, R4, c[0x0][0x3a4], R0 ;  /* 0x0000e90004007a24 */ /* 0x000fe400078e0200 */
[----:B------:R-:W-:Y:S01]  /*eae0*/  IMAD.MOV.U32 R8, RZ, RZ, c[0x0][0x4e8] ;  /* 0x00013a00ff087624 */ /* 0x000fe200078e00ff */
[----:B------:R-:W-:Y:S01]  /*eaf0*/  LOP3.LUT R4, R5, 0xfffffff8, RZ, 0xc0, !PT ;  /* 0xfffffff805047812 */ /* 0x000fe200078ec0ff */
[----:B------:R-:W-:Y:S01]  /*eb00*/  IMAD.IADD R3, R3, 0x1, R0 ;  /* 0x0000000103037824 */ /* 0x000fe200078e0200 */
[----:B------:R-:W-:Y:S01]  /*eb10*/  SHF.R.S32.HI R9, RZ, 0x3, R5 ;  /* 0x00000003ff097819 */ /* 0x000fe20000011405 */
[----:B-----5:R-:W-:Y:S01]  /*eb20*/  IMAD R18, R18, c[0x0][0x4e8], RZ ;  /* 0x00013a0012127a24 */ /* 0x020fe200078e02ff */
[----:B------:R-:W-:Y:S01]  /*eb30*/  ISETP.NE.AND P0, PT, R8, 0x1, PT ;  /* 0x000000010800780c */ /* 0x000fe20003f05270 */
[----:B------:R-:W-:-:S04]  /*eb40*/  IMAD.IADD R8, R12, 0x1, -R4 ;  /* 0x000000010c087824 */ /* 0x000fc800078e0a04 */
[----:B------:R-:W-:Y:S01]  /*eb50*/  IMAD R4, R8, 0x10, R9 ;  /* 0x0000001008047824 */ /* 0x000fe200078e0209 */
[----:B-1----:R-:W-:Y:S01]  /*eb60*/  SHF.R.S32.HI R7, RZ, 0x1f, R6 ;  /* 0x0000001fff077819 */ /* 0x002fe20000011406 */
[----:B------:R-:W-:-:S04]  /*eb70*/  IMAD.WIDE.U32 R2, R6, c[0x0][0x3e8], R2 ;  /* 0x0000fa0006027a25 */ /* 0x000fc800078e0002 */
[----:B------:R-:W-:Y:S02]  /*eb80*/  IMAD R0, R7, c[0x0][0x3e8], RZ ;  /* 0x0000fa0007007a24 */ /* 0x000fe400078e02ff */
[----:B--2---:R-:W-:Y:S02]  /*eb90*/  IMAD R4, R13, 0x80, R4 ;  /* 0x000000800d047824 */ /* 0x004fe400078e0204 */
[----:B------:R-:W-:Y:S02]  /*eba0*/  IMAD R0, R6, c[0x0][0x3ec], R0 ;  /* 0x0000fb0006007a24 */ /* 0x000fe400078e0200 */
[----:B------:R-:W-:-:S04]  /*ebb0*/  @P0 IMAD.HI.U32 R5, R4, c[0x0][0x4ec], RZ ;  /* 0x00013b0004050a27 */ /* 0x000fc800078e00ff */
[----:B------:R-:W-:Y:S02]  /*ebc0*/  IMAD.IADD R3, R0, 0x1, R3 ;  /* 0x0000000100037824 */ /* 0x000fe400078e0203 */
[----:B------:R-:W-:Y:S01]  /*ebd0*/  IMAD.MOV.U32 R0, RZ, RZ, R4 ;  /* 0x000000ffff007224 */ /* 0x000fe200078e0004 */
[----:B------:R-:W-:Y:S01]  /*ebe0*/  @P0 SHF.R.U32.HI R0, RZ, c[0x0][0x4f0], R5 ;  /* 0x00013c00ff000a19 */ /* 0x000fe20000011605 */
[----:B------:R-:W-:Y:S02]  /*ebf0*/  IMAD R6, R11, c[0x0][0x3f0], RZ ;  /* 0x0000fc000b067a24 */ /* 0x000fe400078e02ff */
[----:B------:R-:W-:-:S04]  /*ec00*/  IMAD.WIDE.U32 R2, R10, c[0x0][0x3f0], R2 ;  /* 0x0000fc000a027a25 */ /* 0x000fc800078e0002 */
[----:B------:R-:W-:Y:S01]  /*ec10*/  IMAD R7, R10, c[0x0][0x3f4], R6 ;  /* 0x0000fd000a077a24 */ /* 0x000fe200078e0206 */
[--C-:B------:R-:W-:Y:S01]  /*ec20*/  SHF.R.S32.HI R6, RZ, 0x1f, R0.reuse ;  /* 0x0000001fff067819 */ /* 0x100fe20000011400 */
[----:B------:R-:W-:Y:S02]  /*ec30*/  IMAD.MOV R5, RZ, RZ, -R0 ;  /* 0x000000ffff057224 */ /* 0x000fe400078e0a00 */
[----:B------:R-:W-:Y:S02]  /*ec40*/  IMAD.IADD R3, R3, 0x1, R7 ;  /* 0x0000000103037824 */ /* 0x000fe400078e0207 */
[----:B------:R-:W-:Y:S02]  /*ec50*/  IMAD R5, R5, c[0x0][0x4e8], R4 ;  /* 0x00013a0005057a24 */ /* 0x000fe400078e0204 */
[----:B------:R-:W-:Y:S02]  /*ec60*/  IMAD R6, R6, c[0x0][0x3e0], RZ ;  /* 0x0000f80006067a24 */ /* 0x000fe400078e02ff */
[----:B------:R-:W-:Y:S01]  /*ec70*/  IMAD.WIDE.U32 R2, R0, c[0x0][0x3e0], R2 ;  /* 0x0000f80000027a25 */ /* 0x000fe200078e0002 */
[----:B------:R-:W-:-:S03]  /*ec80*/  SHF.R.S32.HI R4, RZ, 0x1f, R5 ;  /* 0x0000001fff047819 */ /* 0x000fc60000011405 */
[----:B------:R-:W-:-:S04]  /*ec90*/  IMAD R0, R0, c[0x0][0x3e4], R6 ;  /* 0x0000f90000007a24 */ /* 0x000fc800078e0206 */
[----:B------:R-:W-:Y:S02]  /*eca0*/  IMAD.IADD R3, R3, 0x1, R0 ;  /* 0x0000000103037824 */ /* 0x000fe400078e0200 */
[----:B------:R-:W-:Y:S02]  /*ecb0*/  IMAD R0, R4, c[0x0][0x3d8], RZ ;  /* 0x0000f60004007a24 */ /* 0x000fe400078e02ff */
[----:B------:R-:W-:-:S04]  /*ecc0*/  IMAD.WIDE.U32 R2, R5, c[0x0][0x3d8], R2 ;  /* 0x0000f60005027a25 */ /* 0x000fc800078e0002 */
[----:B------:R-:W-:Y:S01]  /*ecd0*/  IMAD R0, R5, c[0x0][0x3dc], R0 ;  /* 0x0000f70005007a24 */ /* 0x000fe200078e0200 */
[----:B------:R-:W-:-:S03]  /*ece0*/  LEA R4, P0, R2, c[0x0][0x380], 0x1 ;  /* 0x0000e00002047a11 */ /* 0x000fc600078008ff */
[----:B------:R-:W-:Y:S02]  /*ecf0*/  IMAD.IADD R3, R3, 0x1, R0 ;  /* 0x0000000103037824 */ /* 0x000fe400078e0200 */
[----:B------:R-:W1:Y:S01]  /*ed00*/  SHFL.IDX PT, R6, R4, RZ, 0x181f ;  /* 0x00181fff04067589 */ /* 0x000e6200000e0000 */
[----:B------:R-:W-:Y:S02]  /*ed10*/  IMAD.SHL.U32 R0, R8, 0x8, RZ ;  /* 0x0000000808007824 */ /* 0x000fe400078e00ff */
[----:B------:R-:W-:Y:S01]  /*ed20*/  LEA.HI.X R3, R2, c[0x0][0x384], R3, 0x1, P0 ;  /* 0x0000e10002037a11 */ /* 0x000fe200000f0c03 */
[----:B------:R-:W-:Y:S01]  /*ed30*/  IMAD R2, R13, 0x80, R9 ;  /* 0x000000800d027824 */ /* 0x000fe200078e0209 */
[----:B------:R-:W-:Y:S01]  /*ed40*/  SHFL.IDX PT, R5, R4, 0x1, 0x181f ;  /* 0x00381f0004057f89 */ /* 0x000fe200000e0000 */
[----:B------:R-:W-:Y:S02]  /*ed50*/  ISETP.GE.AND P0, PT, R0, c[0x0][0x3c8], PT ;  /* 0x0000f20000007a0c */ /* 0x000fe40003f06270 */
[----:B------:R-:W-:Y:S01]  /*ed60*/  SHF.R.S32.HI R19, RZ, 0x1f, R0 ;  /* 0x0000001fff137819 */ /* 0x000fe20000011400 */
[----:B------:R-:W2:Y:S01]  /*ed70*/  SHFL.IDX PT, R7, R3, RZ, 0x181f ;  /* 0x00181fff03077589 */ /* 0x000ea200000e0000 */
[----:B------:R-:W-:-:S02]  /*ed80*/  ISETP.GE.OR P2, PT, R2, R18, P0 ;  /* 0x000000120200720c */ /* 0x000fc40000746670 */
[C---:B------:R-:W-:Y:S01]  /*ed90*/  IADD3 R8, R2.reuse, 0x10, RZ ;  /* 0x0000001002087810 */ /* 0x040fe20007ffe0ff */
[----:B------:R-:W3:Y:S01]  /*eda0*/  SHFL.IDX PT, R9, R3, 0x1, 0x181f ;  /* 0x00381f0003097f89 */ /* 0x000ee200000e0000 */
[----:B------:R-:W-:Y:S02]  /*edb0*/  IADD3 R14, R2, 0x20, RZ ;  /* 0x00000020020e7810 */ /* 0x000fe40007ffe0ff */
[-C--:B------:R-:W-:Y:S01]  /*edc0*/  ISETP.GE.OR P4, PT, R8, R18.reuse, P0 ;  /* 0x000000120800720c */ /* 0x080fe20000786670 */
[----:B------:R-:W-:Y:S01]  /*edd0*/  SHFL.IDX PT, R12, R3, 0x2, 0x181f ;  /* 0x00581f00030c7f89 */ /* 0x000fe200000e0000 */
[C---:B------:R-:W-:Y:S02]  /*ede0*/  IADD3 R10, R2.reuse, 0x40, RZ ;  /* 0x00000040020a7810 */ /* 0x040fe40007ffe0ff */
[----:B------:R-:W-:Y:S01]  /*edf0*/  IADD3 R13, R2, 0x30, RZ ;  /* 0x00000030020d7810 */ /* 0x000fe20007ffe0ff */
[----:B------:R-:W4:Y:S01]  /*ee00*/  SHFL.IDX PT, R8, R4, 0x2, 0x181f ;  /* 0x00581f0004087f89 */ /* 0x000f2200000e0000 */
[----:B------:R-:W-:-:S02]  /*ee10*/  ISETP.GE.OR P3, PT, R14, R18, P0 ;  /* 0x000000120e00720c */ /* 0x000fc40000766670 */
[----:B-1----:R-:W-:Y:S01]  /*ee20*/  @!P2 LEA R6, P1, R0, R6, 0x1 ;  /* 0x000000060006a211 */ /* 0x002fe200078208ff */
[----:B------:R-:W-:Y:S01]  /*ee30*/  SHFL.IDX PT, R11, R4, 0x3, 0x181f ;  /* 0x00781f00040b7f89 */ /* 0x000fe200000e0000 */
[----:B------:R-:W-:-:S03]  /*ee40*/  ISETP.GE.OR P6, PT, R10, R18, P0 ;  /* 0x000000120a00720c */ /* 0x000fc600007c6670 */
[----:B------:R-:W-:Y:S01]  /*ee50*/  SHFL.IDX PT, R14, R3, 0x3, 0x181f ;  /* 0x00781f00030e7f89 */ /* 0x000fe200000e0000 */
[----:B--2---:R-:W-:-:S03]  /*ee60*/  @!P2 LEA.HI.X R7, R0, R7, R19, 0x1, P1 ;  /* 0x000000070007a211 */ /* 0x004fc600008f0c13 */
[----:B------:R-:W1:Y:S01]  /*ee70*/  SHFL.IDX PT, R10, R4, 0x4, 0x181f ;  /* 0x00981f00040a7f89 */ /* 0x000e6200000e0000 */
[----:B------:R-:W-:-:S03]  /*ee80*/  ISETP.GE.OR P1, PT, R13, R18, P0 ;  /* 0x000000120d00720c */ /* 0x000fc60000726670 */
[----:B------:R2:W-:Y:S04]  /*ee90*/  @!P2 ST.E.128 [R6.64], RZ ;  /* 0x000000ff0600a985 */ /* 0x0005e8000c101d08 */
[----:B------:R-:W-:Y:S04]  /*eea0*/  SHFL.IDX PT, R13, R4, 0x5, 0x181f ;  /* 0x00b81f00040d7f89 */ /* 0x000fe800000e0000 */
[----:B------:R-:W1:Y:S04]  /*eeb0*/  SHFL.IDX PT, R17, R3, 0x4, 0x181f ;  /* 0x00981f0003117f89 */ /* 0x000e6800000e0000 */
[----:B------:R-:W1:Y:S04]  /*eec0*/  SHFL.IDX PT, R16, R3, 0x5, 0x181f ;  /* 0x00b81f0003107f89 */ /* 0x000e6800000e0000 */
[----:B------:R-:W-:Y:S04]  /*eed0*/  SHFL.IDX PT, R15, R3, 0x6, 0x181f ;  /* 0x00d81f00030f7f89 */ /* 0x000fe800000e0000 */
[----:B------:R-:W-:Y:S01]  /*eee0*/  SHFL.IDX PT, R3, R3, 0x7, 0x181f ;  /* 0x00f81f0003037f89 */ /* 0x000fe200000e0000 */
[----:B--2---:R-:W-:-:S02]  /*eef0*/  @!P4 LEA R6, P2, R0, R5, 0x1 ;  /* 0x000000050006c211 */ /* 0x004fc400078408ff */
[----:B------:R-:W-:Y:S01]  /*ef00*/  IADD3 R7, R2, 0x50, RZ ;  /* 0x0000005002077810 */ /* 0x000fe20007ffe0ff */
[----:B------:R-:W2:Y:S03]  /*ef10*/  SHFL.IDX PT, R5, R4, 0x6, 0x181f ;  /* 0x00d81f0004057f89 */ /* 0x000ea600000e0000 */
[----:B------:R-:W-:Y:S01]  /*ef20*/  ISETP.GE.OR P5, PT, R7, R18, P0 ;  /* 0x000000120700720c */ /* 0x000fe200007a6670 */
[----:B------:R-:W2:Y:S01]  /*ef30*/  SHFL.IDX PT, R4, R4, 0x7, 0x181f ;  /* 0x00f81f0004047f89 */ /* 0x000ea200000e0000 */
[----:B---3--:R-:W-:Y:S02]  /*ef40*/  @!P4 LEA.HI.X R7, R0, R9, R19, 0x1, P2 ;  /* 0x000000090007c211 */ /* 0x008fe400010f0c13 */
[----:B------:R-:W-:Y:S02]  /*ef50*/  IADD3 R9, R2, 0x60, RZ ;  /* 0x0000006002097810 */ /* 0x000fe40007ffe0ff */
[----:B----4-:R-:W-:Y:S01]  /*ef60*/  @!P3 LEA R8, P2, R0, R8, 0x1 ;  /* 0x000000080008b211 */ /* 0x010fe200078408ff */
[----:B------:R3:W-:Y:S01]  /*ef70*/  @!P4 ST.E.128 [R6.64], RZ ;  /* 0x000000ff0600c985 */ /* 0x0007e2000c101d08 */
[----:B------:R-:W-:-:S02]  /*ef80*/  ISETP.GE.OR P4, PT, R9, R18, P0 ;  /* 0x000000120900720c */ /* 0x000fc40000786670 */
[----:B------:R-:W-:Y:S02]  /*ef90*/  @!P3 LEA.HI.X R9, R0, R12, R19, 0x1, P2 ;  /* 0x0000000c0009b211 */ /* 0x000fe400010f0c13 */
[----:B------:R-:W-:-:S03]  /*efa0*/  IADD3 R2, R2, 0x70, RZ ;  /* 0x0000007002027810 */ /* 0x000fc60007ffe0ff */
[----:B------:R4:W-:Y:S01]  /*efb0*/  @!P3 ST.E.128 [R8.64], RZ ;  /* 0x000000ff0800b985 */ /* 0x0009e2000c101d08 */
[----:B------:R-:W-:Y:S02]  /*efc0*/  ISETP.GE.OR P0, PT, R2, R18, P0 ;  /* 0x000000120200720c */ /* 0x000fe40000706670 */
[C---:B-1----:R-:W-:Y:S02]  /*efd0*/  @!P6 LEA R10, P3, R0.reuse, R10, 0x1 ;  /* 0x0000000a000ae211 */ /* 0x042fe400078608ff */
[C---:B---3--:R-:W-:Y:S02]  /*efe0*/  @!P1 LEA R6, P2, R0.reuse, R11, 0x1 ;  /* 0x0000000b00069211 */ /* 0x048fe400078408ff */
[C-C-:B------:R-:W-:Y:S02]  /*eff0*/  @!P6 LEA.HI.X R11, R0.reuse, R17, R19.reuse, 0x1, P3 ;  /* 0x00000011000be211 */ /* 0x140fe400018f0c13 */
[C---:B------:R-:W-:Y:S02]  /*f000*/  @!P1 LEA.HI.X R7, R0.reuse, R14, R19, 0x1, P2 ;  /* 0x0000000e00079211 */ /* 0x040fe400010f0c13 */
[----:B----4-:R-:W-:-:S03]  /*f010*/  @!P5 LEA R8, P2, R0, R13, 0x1 ;  /* 0x0000000d0008d211 */ /* 0x010fc600078408ff */
[----:B------:R2:W-:Y:S01]  /*f020*/  @!P1 ST.E.128 [R6.64], RZ ;  /* 0x000000ff06009985 */ /* 0x0005e2000c101d08 */
[----:B------:R-:W-:-:S03]  /*f030*/  @!P5 LEA.HI.X R9, R0, R16, R19, 0x1, P2 ;  /* 0x000000100009d211 */ /* 0x000fc600010f0c13 */
[----:B------:R1:W-:Y:S04]  /*f040*/  @!P6 ST.E.128 [R10.64], RZ ;  /* 0x000000ff0a00e985 */ /* 0x0003e8000c101d08 */
[----:B------:R1:W-:Y:S01]  /*f050*/  @!P5 ST.E.128 [R8.64], RZ ;  /* 0x000000ff0800d985 */ /* 0x0003e2000c101d08 */
[----:B--2---:R-:W-:-:S04]  /*f060*/  @!P4 LEA R6, P1, R0, R5, 0x1 ;  /* 0x000000050006c211 */ /* 0x004fc800078208ff */
[----:B------:R-:W-:-:S05]  /*f070*/  @!P4 LEA.HI.X R7, R0, R15, R19, 0x1, P1 ;  /* 0x0000000f0007c211 */ /* 0x000fca00008f0c13 */
[----:B------:R1:W-:Y:S01]  /*f080*/  @!P4 ST.E.128 [R6.64], RZ ;  /* 0x000000ff0600c985 */ /* 0x0003e2000c101d08 */
[----:B------:R-:W-:Y:S05]  /*f090*/  @P0 EXIT ;  /* 0x000000000000094d */ /* 0x000fea0003800000 */
[----:B------:R-:W-:-:S04]  /*f0a0*/  LEA R2, P0, R0, R4, 0x1 ;  /* 0x0000000400027211 */ /* 0x000fc800078008ff */
[----:B------:R-:W-:-:S05]  /*f0b0*/  LEA.HI.X R3, R0, R3, R19, 0x1, P0 ;  /* 0x0000000300037211 */ /* 0x000fca00000f0c13 */
[----:B------:R-:W-:Y:S01]  /*f0c0*/  ST.E.128 [R2.64], RZ ;  /* 0x000000ff02007985 */ /* 0x000fe2000c101d08 */
[----:B------:R-:W-:Y:S05]  /*f0d0*/  EXIT ;  /* 0x000000000000794d */ /* 0x000fea0003800000 */
.L_x_39:
        /* <DEDUP_REMOVED lines=10> */
.L_x_1471:


//--------------------- .text._ZN7cutlass13device_kernelIN5flash19enable_sm80_to_sm89INS1_16FlashAttnFwdSm80INS1_25CollectiveMainloopFwdSm80ILi4ELi1ELb0EN4cute5tupleIJNS5_1CILi128EEENS7_ILi112EEENS7_ILi64EEEEEELi64ENS_10bfloat16_tEfNS_4arch4Sm80ELb0ELb0ELb1ELb1ELb0ELb1ELb1ELb0EEENS1_21CollectiveEpilogueFwdINS6_IJS8_SA_S9_EEENS6_IJNS7_ILi1EEESI_SI_EEESC_SE_Li128ELb1ELb1ELb0ELb0EEENS1_19SingleTileSchedulerILb1ELb0ELb1ELi128EEEEEEEEEvNT_6ParamsE --------------------------
	.section	.text._ZN7cutlass13device_kernelIN5flash19enable_sm80_to_sm89INS1_16FlashAttnFwdSm80INS1_25CollectiveMainloopFwdSm80ILi4ELi1ELb0EN4cute5tupleIJNS5_1CILi128EEENS7_ILi112EEENS7_ILi64EEEEEELi64ENS_10bfloat16_tEfNS_4arch4Sm80ELb0ELb0ELb1ELb1ELb0ELb1ELb1ELb0EEENS1_21CollectiveEpilogueFwdINS6_IJS8_SA_S9_EEENS6_IJNS7_ILi1EEESI_SI_EEESC_SE_Li128ELb1ELb1ELb0ELb0EEENS1_19SingleTileSchedulerILb1ELb0ELb1ELi128EEEEEEEEEvNT_6ParamsE,"ax",@progbits
	.sectioninfo	@"SHI_REGISTERS=255"
	.align	128
.text._ZN7cutlass13device_kernelIN5flash19enable_sm80_to_sm89INS1_16FlashAttnFwdSm80INS1_25CollectiveMainloopFwdSm80ILi4ELi1ELb0EN4cute5tupleIJNS5_1CILi128EEENS7_ILi112EEENS7_ILi64EEEEEELi64ENS_10bfloat16_tEfNS_4arch4Sm80ELb0ELb0ELb1ELb1ELb0ELb1ELb1ELb0EEENS1_21CollectiveEpilogueFwdINS6_IJS8_SA_S9_EEENS6_IJNS7_ILi1EEESI_SI_EEESC_SE_Li128ELb1ELb1ELb0ELb0EEENS1_19SingleTileSchedulerILb1ELb0ELb1ELi128EEEEEEEEEvNT_6ParamsE:
        .type           _ZN7cutlass13device_kernelIN5flash19enable_sm80_to_sm89INS1_16FlashAttnFwdSm80INS1_25CollectiveMainloopFwdSm80ILi4ELi1ELb0EN4cute5tupleIJNS5_1CILi128EEENS7_ILi112EEENS7_ILi64EEEEEELi64ENS_10bfloat16_tEfNS_4arch4Sm80ELb0ELb0ELb1ELb1ELb0ELb1ELb1ELb0EEENS1_21CollectiveEpilogueFwdINS6_IJS8_SA_S9_EEENS6_IJNS7_ILi1EEESI_SI_EEESC_SE_Li128ELb1ELb1ELb0ELb0EEENS1_19SingleTileSchedulerILb1ELb0ELb1ELi128EEEEEEEEEvNT_6ParamsE,@function
        .size           _ZN7cutlass13device_kernelIN5flash19enable_sm80_to_sm89INS1_16FlashAttnFwdSm80INS1_25CollectiveMainloopFwdSm80ILi4ELi1ELb0EN4cute5tupleIJNS5_1CILi128EEENS7_ILi112EEENS7_ILi64EEEEEELi64ENS_10bfloat16_tEfNS_4arch4Sm80ELb0ELb0ELb1ELb1ELb0ELb1ELb1ELb0EEENS1_21CollectiveEpilogueFwdINS6_IJS8_SA_S9_EEENS6_IJNS7_ILi1EEESI_SI_EEESC_SE_Li128ELb1ELb1ELb0ELb0EEENS1_19SingleTileSchedulerILb1ELb0ELb1ELi128EEEEEEEEEvNT_6ParamsE,(.L_x_1472 - _ZN7cutlass13device_kernelIN5flash19enable_sm80_to_sm89INS1_16FlashAttnFwdSm80INS1_25CollectiveMainloopFwdSm80ILi4ELi1ELb0EN4cute5tupleIJNS5_1CILi128EEENS7_ILi112EEENS7_ILi64EEEEEELi64ENS_10bfloat16_tEfNS_4arch4Sm80ELb0ELb0ELb1ELb1ELb0ELb1ELb1ELb0EEENS1_21CollectiveEpilogueFwdINS6_IJS8_SA_S9_EEENS6_IJNS7_ILi1EEESI_SI_EEESC_SE_Li128ELb1ELb1ELb0ELb0EEENS1_19SingleTileSchedulerILb1ELb0ELb1ELi128EEEEEEEEEvNT_6ParamsE)
        .other          _ZN7cutlass13device_kernelIN5flash19enable_sm80_to_sm89INS1_16FlashAttnFwdSm80INS1_25CollectiveMainloopFwdSm80ILi4ELi1ELb0EN4cute5tupleIJNS5_1CILi128EEENS7_ILi112EEENS7_ILi64EEEEEELi64ENS_10bfloat16_tEfNS_4arch4Sm80ELb0ELb0ELb1ELb1ELb0ELb1ELb1ELb0EEENS1_21CollectiveEpilogueFwdINS6_IJS8_SA_S9_EEENS6_IJNS7_ILi1EEESI_SI_EEESC_SE_Li128ELb1ELb1ELb0ELb0EEENS1_19SingleTileSchedulerILb1ELb0ELb1ELi128EEEEEEEEEvNT_6ParamsE,@"STO_CUDA_ENTRY STV_DEFAULT"
_ZN7cutlass13device_kernelIN5flash19enable_sm80_to_sm89INS1_16FlashAttnFwdSm80INS1_25CollectiveMainloopFwdSm80ILi4ELi1ELb0EN4cute5tupleIJNS5_1CILi128EEENS7_ILi112EEENS7_ILi64EEEEEELi64ENS_10bfloat16_tEfNS_4arch4Sm80ELb0ELb0ELb1ELb1ELb0ELb1ELb1ELb0EEENS1_21CollectiveEpilogueFwdINS6_IJS8_SA_S9_EEENS6_IJNS7_ILi1EEESI_SI_EEESC_SE_Li128ELb1ELb1ELb0ELb0EEENS1_19SingleTileSchedulerILb1ELb0ELb1ELi128EEEEEEEEEvNT_6ParamsE:
        /* <DEDUP_REMOVED lines=17> */
.L_x_41:
        /* <DEDUP_REMOVED lines=8> */
.L_x_43:
[----:B------:R-:W-:-:S05]  /*0190*/  MOV R0, c[0x0][0x54c] ;  /* 0x0001530000007a02 */ /* 0x000fca0000000f00 */
.L_x_42:
[----:B-----5:R-:W-:Y:S01]  /*01a0*/  IMAD R0, R0, c[0x0][0x548], RZ ;  /* 0x0001520000007a24 */ /* 0x020fe200078e02ff */
[----:B-1----:R-:W-:-:S04]  /*01b0*/  SHF.L.U32 R2, R214, 0x7, RZ ;  /* 0x00000007d6027819 */ /* 0x002fc800000006ff */
[----:B------:R-:W-:-:S04]  /*01c0*/  ISETP.GE.AND P0, PT, R2, R0, PT ;  /* 0x000000000200720c */ /* 0x000fc80003f06270 */
[----:B------:R-:W-:-:S05]  /*01d0*/  SEL R0, R5, 0xffffffff, !P0 ;  /* 0xffffffff05007807 */ /* 0x000fca0004000000 */
[----:B------:R1:W-:Y:S01]  /*01e0*/  STL [R1+0x28], R0 ;  /* 0x0000280001007387 */ /* 0x0003e20000100800 */
[----:B------:R-:W-:Y:S05]  /*01f0*/  BRA `(.L_x_44) ;  /* 0x0000013000007947 */ /* 0x000fea0003800000 */
.L_x_40:
[----:B---3--:R-:W-:-:S04]  /*0200*/  ISETP.NE.U32.AND P0, PT, RZ, c[0x0][0x568], PT ;  /* 0x00015a00ff007a0c */ /* 0x008fc80003f05070 */
[----:B------:R-:W-:-:S13]  /*0210*/  ISETP.NE.AND.EX P0, PT, RZ, c[0x0][0x56c], PT, P0 ;  /* 0x00015b00ff007a0c */ /* 0x000fda0003f05300 */
[----:B------:R-:W-:Y:S05]  /*0220*/  @!P0 BRA `(.L_x_45) ;  /* 0x0000002000008947 */ /* 0x000fea0003800000 */
[----:B------:R1:W5:Y:S01]  /*0230*/  LDG.E R0, [R2.64] ;  /* 0x0000000a02007981 */ /* 0x000362000c1e1900 */
[----:B------:R-:W-:Y:S05]  /*0240*/  BRA `(.L_x_46) ;  /* 0x0000009000007947 */ /* 0x000fea0003800000 */
.L_x_45:
        /* <DEDUP_REMOVED lines=8> */
.L_x_47:
[----:B------:R-:W-:-:S05]  /*02d0*/  MOV R0, c[0x0][0x54c] ;  /* 0x0001530000007a02 */ /* 0x000fca0000000f00 */
.L_x_46:
[----:B-----5:R-:W-:Y:S01]  /*02e0*/  IMAD R0, R0, c[0x0][0x548], RZ ;  /* 0x0001520000007a24 */ /* 0x020fe200078e02ff */
[----:B-1----:R-:W-:-:S04]  /*02f0*/  SHF.L.U32 R2, R214, 0x7, RZ ;  /* 0x00000007d6027819 */ /* 0x002fc800000006ff */
[----:B------:R-:W-:-:S04]  /*0300*/  ISETP.GE.AND P0, PT, R2, R0, PT ;  /* 0x000000000200720c */ /* 0x000fc80003f06270 */
[----:B------:R-:W-:-:S05]  /*0310*/  SEL R0, R5, 0xffffffff, !P0 ;  /* 0xffffffff05007807 */ /* 0x000fca0004000000 */
[----:B------:R1:W-:Y:S04]  /*0320*/  STL [R1+0x28], R0 ;  /* 0x0000280001007387 */ /* 0x0003e80000100800 */
.L_x_44:
[----:B------:R-:W2:Y:S02]  /*0330*/  LDL R38, [R1+0x28] ;  /* 0x0000280001267983 */ /* 0x000ea40000100800 */
[----:B--2---:R-:W-:-:S13]  /*0340*/  ISETP.GE.AND P0, PT, R38, RZ, PT ;  /* 0x000000ff2600720c */ /* 0x004fda0003f06270 */
[----:B------:R-:W-:Y:S05]  /*0350*/  @!P0 EXIT ;  /* 0x000000000000894d */ /* 0x000fea0003800000 */
[----:B------:R-:W-:Y:S01]  /*0360*/  ISETP.NE.U32.AND P0, PT, RZ, c[0x0][0x370], PT ;  /* 0x0000dc00ff007a0c */ /* 0x000fe20003f05070 */
[----:B------:R-:W-:Y:S01]  /*0370*/  IMAD.MOV.U32 R187, RZ, RZ, RZ ;  /* 0x000000ffffbb7224 */ /* 0x000fe200078e00ff */
[----:B------:R-:W-:Y:S01]  /*0380*/  ISETP.NE.U32.AND P1, PT, RZ, c[0x0][0x360], PT ;  /* 0x0000d800ff007a0c */ /* 0x000fe20003f25070 */
[----:B------:R-:W-:Y:S01]  /*0390*/  IMAD.MOV.U32 R191, RZ, RZ, c[0x0][0x168] ;  /* 0x00005a00ffbf7624 */ /* 0x000fe200078e00ff */
[----:B------:R-:W-:Y:S01]  /*03a0*/  ISETP.NE.AND.EX P2, PT, RZ, c[0x0][0x374], PT, P0 ;  /* 0x0000dd00ff007a0c */ /* 0x000fe20003f45300 */
[----:B------:R-:W-:Y:S01]  /*03b0*/  IMAD.MOV.U32 R184, RZ, RZ, RZ ;  /* 0x000000ffffb87224 */ /* 0x000fe200078e00ff */
[----:B------:R-:W-:Y:S01]  /*03c0*/  ISETP.NE.AND.EX P0, PT, RZ, c[0x0][0x364], PT, P1 ;  /* 0x0000d900ff007a0c */ /* 0x000fe20003f05310 */
[----:B------:R-:W-:Y:S01]  /*03d0*/  IMAD.MOV.U32 R12, RZ, RZ, RZ ;  /* 0x000000ffff0c7224 */ /* 0x000fe200078e00ff */
[----:B------:R-:W-:Y:S01]  /*03e0*/  ISETP.NE.U32.AND P1, PT, RZ, c[0x0][0x348], PT ;  /* 0x0000d200ff007a0c */ /* 0x000fe20003f25070 */
[----:B------:R-:W-:Y:S01]  /*03f0*/  IMAD.WIDE R6, R38, R14, c[0x0][0x348] ;  /* 0x0000d20026067625 */ /* 0x000fe200078e020e */
[----:B------:R-:W-:-:S02]  /*0400*/  ISETP.NE.U32.AND P5, PT, RZ, c[0x0][0x350], PT ;  /* 0x0000d400ff007a0c */ /* 0x000fc40003fa5070 */
[----:B------:R-:W-:Y:S01]  /*0410*/  ISETP.NE.U32.AND P3, PT, RZ, c[0x0][0x358], PT ;  /* 0x0000d600ff007a0c */ /* 0x000fe20003f65070 */
[CC--:B------:R-:W-:Y:S01]  /*0420*/  IMAD.WIDE R4, R38.reuse, R14.reuse, c[0x0][0x350] ;  /* 0x0000d40026047625 */ /* 0x0c0fe200078e020e */
[----:B------:R-:W-:Y:S02]  /*0430*/  ISETP.NE.AND.EX P1, PT, RZ, c[0x0][0x34c], PT, P1 ;  /* 0x0000d300ff007a0c */ /* 0x000fe40003f25310 */
[----:B------:R-:W-:Y:S01]  /*0440*/  ISETP.NE.AND.EX P5, PT, RZ, c[0x0][0x354], PT, P5 ;  /* 0x0000d500ff007a0c */ /* 0x000fe20003fa5350 */
[CC--:B------:R-:W-:Y:S01]  /*0450*/  @P2 IMAD.WIDE R10, R38.reuse, R14.reuse, c[0x0][0x370] ;  /* 0x0000dc00260a2625 */ /* 0x0c0fe200078e020e */
[----:B------:R-:W-:Y:S02]  /*0460*/  ISETP.NE.AND.EX P3, PT, RZ, c[0x0][0x35c], PT, P3 ;  /* 0x0000d700ff007a0c */ /* 0x000fe40003f65330 */
[----:B------:R-:W-:Y:S01]  /*0470*/  MOV R190, RZ ;  /* 0x000000ff00be7202 */ /* 0x000fe20000000f00 */
[CC--:B------:R-:W-:Y:S01]  /*0480*/  @P0 IMAD.WIDE R8, R38.reuse, R14.reuse, c[0x0][0x360] ;  /* 0x0000d80026080625 */ /* 0x0c0fe200078e020e */
[----:B------:R2:W5:Y:S03]  /*0490*/  @P2 LDG.E R187, [R10.64] ;  /* 0x0000000a0abb2981 */ /* 0x000566000c1e1900 */
[----:B------:R-:W-:Y:S01]  /*04a0*/  IMAD.WIDE R2, R38, R14, c[0x0][0x358] ;  /* 0x0000d60026027625 */ /* 0x000fe200078e020e */
[----:B------:R2:W5:Y:S04]  /*04b0*/  @P0 LDG.E R191, [R8.64] ;  /* 0x0000000a08bf0981 */ /* 0x000568000c1e1900 */
[----:B------:R2:W5:Y:S04]  /*04c0*/  @P1 LDG.E R184, [R6.64] ;  /* 0x0000000a06b81981 */ /* 0x000568000c1e1900 */
[----:B------:R2:W5:Y:S04]  /*04d0*/  @P5 LDG.E R190, [R4.64] ;  /* 0x0000000a04be5981 */ /* 0x000568000c1e1900 */
[----:B------:R2:W5:Y:S04]  /*04e0*/  @P3 LDG.E R12, [R2.64] ;  /* 0x0000000a020c3981 */ /* 0x000568000c1e1900 */
[----:B------:R-:W3:Y:S01]  /*04f0*/  S2R R40, SR_CTAID.Y ;  /* 0x0000000000287919 */ /* 0x000ee20000002600 */
[----:B------:R-:W-:Y:S01]  /*0500*/  IMAD.MOV.U32 R13, RZ, RZ, c[0x0][0x1d0] ;  /* 0x00007400ff0d7624 */ /* 0x000fe200078e00ff */
[----:B-1----:R-:W-:-:S02]  /*0510*/  MOV R0, c[0x0][0x228] ;  /* 0x00008a0000007a02 */ /* 0x002fc40000000f00 */
[----:B---3--:R-:W-:Y:S01]  /*0520*/  SHF.R.S32.HI R219, RZ, 0x1f, R40 ;  /* 0x0000001fffdb7819 */ /* 0x008fe20000011428 */
[----:B------:R-:W-:Y:S05]  /*0530*/  @P0 BRA `(.L_x_48) ;  /* 0x0000004000000947 */ /* 0x000fea0003800000 */
[----:B--2---:R-:W-:Y:S05]  /*0540*/  @!P1 BRA `(.L_x_48) ;  /* 0x0000003000009947 */ /* 0x004fea0003800000 */
[----:B------:R1:W2:Y:S04]  /*0550*/  LDG.E R8, [R6.64] ;  /* 0x0000000a06087981 */ /* 0x0002a8000c1e1900 */
[----:B-1----:R-:W2:Y:S02]  /*0560*/  LDG.E R6, [R6.64+0x4] ;  /* 0x0000040a06067981 */ /* 0x002ea4000c1e1900 */
[----:B--2--5:R-:W-:Y:S02]  /*0570*/  IADD3 R191, -R8, R6, RZ ;  /* 0x0000000608bf7210 */ /* 0x024fe40007ffe1ff */
.L_x_48:
[----:B--2---:R-:W-:-:S04]  /*0580*/  ISETP.NE.U32.AND P0, PT, RZ, c[0x0][0x368], PT ;  /* 0x0000da00ff007a0c */ /* 0x004fc80003f05070 */
[----:B------:R-:W-:-:S13]  /*0590*/  ISETP.NE.AND.EX P0, PT, RZ, c[0x0][0x36c], PT, P0 ;  /* 0x0000db00ff007a0c */ /* 0x000fda0003f05300 */
[----:B------:R-:W-:Y:S05]  /*05a0*/  @!P0 BRA `(.L_x_49) ;  /* 0x0000003000008947 */ /* 0x000fea0003800000 */
[----:B------:R-:W-:-:S05]  /*05b0*/  IMAD.WIDE R4, R38, R14, c[0x0][0x368] ;  /* 0x0000da0026047625 */ /* 0x000fca00078e020e */
[----:B------:R1:W5:Y:S01]  /*05c0*/  LDG.E R13, [R4.64] ;  /* 0x0000000a040d7981 */ /* 0x000362000c1e1900 */
[----:B------:R-:W-:Y:S05]  /*05d0*/  BRA `(.L_x_50) ;  /* 0x0000004000007947 */ /* 0x000fea0003800000 */
.L_x_49:
[----:B------:R-:W-:Y:S05]  /*05e0*/  @!P5 BRA `(.L_x_50) ;  /* 0x000000300000d947 */ /* 0x000fea0003800000 */
[----:B------:R1:W2:Y:S04]  /*05f0*/  LDG.E R6, [R4.64] ;  /* 0x0000000a04067981 */ /* 0x0002a8000c1e1900 */
[----:B-1----:R-:W2:Y:S02]  /*0600*/  LDG.E R4, [R4.64+0x4] ;  /* 0x0000040a04047981 */ /* 0x002ea4000c1e1900 */
[----:B--2---:R-:W-:Y:S02]  /*0610*/  IADD3 R13, -R6, R4, RZ ;  /* 0x00000004060d7210 */ /* 0x004fe40007ffe1ff */
.L_x_50:
[----:B------:R2:W3:Y:S04]  /*0620*/  @P3 LDG.E R6, [R2.64] ;  /* 0x0000000a02063981 */ /* 0x0004e8000c1e1900 */
[----:B-1----:R2:W3:Y:S01]  /*0630*/  @P3 LDG.E R5, [R2.64+0x4] ;  /* 0x0000040a02053981 */ /* 0x0024e2000c1e1900 */
[----:B------:R-:W-:Y:S01]  /*0640*/  ISETP.NE.U32.AND P0, PT, RZ, c[0x0][0x378], PT ;  /* 0x0000de00ff007a0c */ /* 0x000fe20003f05070 */
[----:B-----5:R-:W-:-:S03]  /*0650*/  IMAD.MOV.U32 R167, RZ, RZ, R13 ;  /* 0x000000ffffa77224 */ /* 0x020fc600078e000d */
[----:B------:R-:W-:Y:S01]  /*0660*/  ISETP.NE.AND.EX P0, PT, RZ, c[0x0][0x37c], PT, P0 ;  /* 0x0000df00ff007a0c */ /* 0x000fe20003f05300 */
[----:B------:R-:W-:-:S12]  /*0670*/  IMAD.IADD R4, R13, 0x1, -R187 ;  /* 0x000000010d047824 */ /* 0x000fd800078e0abb */
[----:B--2---:R-:W-:-:S05]  /*0680*/  @P0 IMAD.WIDE R2, R38, R14, c[0x0][0x378] ;  /* 0x0000de0026020625 */ /* 0x004fca00078e020e */
[----:B------:R1:W5:Y:S02]  /*0690*/  @P0 LDG.E R167, [R2.64] ;  /* 0x0000000a02a70981 */ /* 0x000364000c1e1900 */
[----:B-1----:R-:W-:Y:S01]  /*06a0*/  MOV R2, RZ ;  /* 0x000000ff00027202 */ /* 0x002fe20000000f00 */
[----:B---3--:R-:W-:-:S04]  /*06b0*/  @P3 IMAD.IADD R0, R5, 0x1, -R6 ;  /* 0x0000000105003824 */ /* 0x008fc800078e0a06 */
[----:B------:R-:W-:-:S05]  /*06c0*/  IMAD.IADD R208, R4, 0x1, R0 ;  /* 0x0000000104d07824 */ /* 0x000fca00078e0200 */
[----:B------:R-:W-:-:S05]  /*06d0*/  IADD3 R3, R208, 0x6f, RZ ;  /* 0x0000006fd0037810 */ /* 0x000fca0007ffe0ff */
[----:B------:R-:W-:-:S05]  /*06e0*/  IMAD.HI R2, R3, -0x6db6db6d, R2 ;  /* 0x9249249303027827 */ /* 0x000fca00078e0202 */
[----:B------:R-:W-:-:S04]  /*06f0*/  SHF.R.U32.HI R3, RZ, 0x1f, R2 ;  /* 0x0000001fff037819 */ /* 0x000fc80000011602 */
[----:B------:R-:W-:Y:S01]  /*0700*/  LEA.HI.SX32 R7, R2, R3, 0x1a ;  /* 0x0000000302077211 */ /* 0x000fe200078fd2ff */
[----:B------:R-:W-:-:S04]  /*0710*/  IMAD.MOV R2, RZ, RZ, -R4 ;  /* 0x000000ffff027224 */ /* 0x000fc800078e0a04 */
[----:B------:R-:W-:Y:S01]  /*0720*/  IMAD R3, R7, 0x70, -R4 ;  /* 0x0000007007037824 */ /* 0x000fe200078e0a04 */
[----:B------:R-:W-:Y:S01]  /*0730*/  IMNMX R2, RZ, R2, !PT ;  /* 0x00000002ff027217 */ /* 0x000fe20007800200 */
[----:B------:R1:W-:Y:S03]  /*0740*/  STL [R1], R7 ;  /* 0x0000000701007387 */ /* 0x0003e60000100800 */
[----:B------:R-:W-:-:S04]  /*0750*/  IMNMX R3, R3, R0, PT ;  /* 0x0000000003037217 */ /* 0x000fc80003800200 */
[----:B------:R-:W-:Y:S02]  /*0760*/  ISETP.GT.AND P0, PT, R3, R2, PT ;  /* 0x000000020300720c */ /* 0x000fe40003f04270 */
[----:B------:R-:W-:-:S05]  /*0770*/  SHF.R.U32.HI R2, RZ, 0x4, R2 ;  /* 0x00000004ff027819 */ /* 0x000fca0000011602 */
[----:B------:R-:W-:-:S04]  /*0780*/  IMAD.WIDE.U32 R4, R2, 0x24924925, RZ ;  /* 0x2492492502047825 */ /* 0x000fc800078e00ff */
[----:B------:R-:W-:Y:S02]  /*0790*/  IMAD.MOV.U32 R164, RZ, RZ, R5 ;  /* 0x000000ffffa47224 */ /* 0x000fe400078e0005 */
[----:B------:R-:W-:Y:S02]  /*07a0*/  @P0 IADD3 R3, R3, 0x6f, RZ ;  /* 0x0000006f03030810 */ /* 0x000fe40007ffe0ff */
[----:B------:R-:W-:Y:S01]  /*07b0*/  @P0 MOV R2, RZ ;  /* 0x000000ff00020202 */ /* 0x000fe20000000f00 */
[----:B------:R-:W-:-:S04]  /*07c0*/  IMAD.MOV.U32 R6, RZ, RZ, R164 ;  /* 0x000000ffff067224 */ /* 0x000fc800078e00a4 */
[----:B------:R-:W-:-:S05]  /*07d0*/  @P0 IMAD.HI R2, R3, -0x6db6db6d, R2 ;  /* 0x9249249303020827 */ /* 0x000fca00078e0202 */
[----:B------:R-:W-:-:S04]  /*07e0*/  @P0 SHF.R.U32.HI R3, RZ, 0x1f, R2 ;  /* 0x0000001fff030819 */ /* 0x000fc80000011602 */
[----:B------:R-:W-:-:S04]  /*07f0*/  @P0 LEA.HI.SX32 R6, R2, R3, 0x1a ;  /* 0x0000000302060211 */ /* 0x000fc800078fd2ff */
[----:B------:R-:W-:-:S13]  /*0800*/  ISETP.GT.AND P0, PT, R6, R164, PT ;  /* 0x000000a40600720c */ /* 0x000fda0003f04270 */
[----:B------:R-:W-:Y:S05]  /*0810*/  @!P0 BRA `(.L_x_51) ;  /* 0x000077c000008947 */ /* 0x000fea0003800000 */
[----:B-1----:R-:W-:-:S04]  /*0820*/  ISETP.NE.U32.AND P0, PT, RZ, c[0x0][0x340], PT ;  /* 0x0000d000ff007a0c */ /* 0x002fc80003f05070 */
[----:B------:R-:W-:-:S13]  /*0830*/  ISETP.NE.AND.EX P4, PT, RZ, c[0x0][0x344], PT, P0 ;  /* 0x0000d100ff007a0c */ /* 0x000fda0003f85300 */
[----:B------:R-:W-:-:S05]  /*0840*/  @P4 IMAD.WIDE R2, R38, R14, c[0x0][0x340] ;  /* 0x0000d00026024625 */ /* 0x000fca00078e020e */
[----:B------:R1:W2:Y:S01]  /*0850*/  @P4 LDG.E R34, [R2.64] ;  /* 0x0000000a02224981 */ /* 0x0002a2000c1e1900 */
[----:B------:R-:W-:Y:S01]  /*0860*/  SHF.R.S32.HI R36, RZ, 0x1f, R216 ;  /* 0x0000001fff247819 */ /* 0x000fe200000114d8 */
[C---:B------:R-:W-:Y:S01]  /*0870*/  IMAD R7, R219.reuse, c[0x0][0x240], RZ ;  /* 0x00009000db077a24 */ /* 0x040fe200078e02ff */
[----:B------:R-:W-:Y:S01]  /*0880*/  SHF.R.S32.HI R30, RZ, 0x1f, R38 ;  /* 0x0000001fff1e7819 */ /* 0x000fe20000011426 */
[----:B------:R-:W-:Y:S01]  /*0890*/  IMAD.MOV.U32 R172, RZ, RZ, 0x70 ;  /* 0x00000070ffac7424 */ /* 0x000fe200078e00ff */
[----:B------:R-:W-:Y:S01]  /*08a0*/  IADD3 R39, R6, -0x1, RZ ;  /* 0xffffffff06277810 */ /* 0x000fe20007ffe0ff */
[----:B------:R-:W-:Y:S01]  /*08b0*/  IMAD.MOV.U32 R166, RZ, RZ, c[0x0][0x238] ;  /* 0x00008e00ffa67624 */ /* 0x000fe200078e00ff */
[----:B------:R-:W-:Y:S01]  /*08c0*/  SEL R25, R30, RZ, !P3 ;  /* 0x000000ff1e197207 */ /* 0x000fe20005800000 */
[----:B------:R-:W-:Y:S01]  /*08d0*/  IMAD.WIDE.U32 R178, R172, c[0x0][0x238], RZ ;  /* 0x00008e00acb27a25 */ /* 0x000fe200078e00ff */
[----:B------:R-:W-:Y:S01]  /*08e0*/  SEL R102, R38, RZ, !P3 ;  /* 0x000000ff26667207 */ /* 0x000fe20005800000 */
[----:B------:R-:W-:Y:S01]  /*08f0*/  ULDC.U8 UR6, c[0x0][0x298] ;  /* 0x0000a60000067ab9 */ /* 0x000fe20000000000 */
[----:B------:R-:W-:Y:S01]  /*0900*/  SHF.R.S32.HI R6, RZ, 0x1f, R39 ;  /* 0x0000001fff067819 */ /* 0x000fe20000011427 */
[----:B------:R-:W-:Y:S01]  /*0910*/  IMAD.MOV.U32 R37, RZ, RZ, c[0x0][0x23c] ;  /* 0x00008f00ff257624 */ /* 0x000fe200078e00ff */
[-C--:B------:R-:W-:Y:S01]  /*0920*/  LEA.HI R21, R36, R216.reuse, RZ, 0x2 ;  /* 0x000000d824157211 */ /* 0x080fe200078f10ff */
[----:B------:R-:W-:Y:S01]  /*0930*/  IMAD.IADD R28, R190, 0x1, R13 ;  /* 0x00000001be1c7824 */ /* 0x000fe200078e020d */
[----:B------:R-:W-:Y:S01]  /*0940*/  MOV R218, c[0x0][0x27c] ;  /* 0x00009f0000da7a02 */ /* 0x000fe20000000f00 */
[----:B------:R-:W-:Y:S01]  /*0950*/  IMAD R17, R219, c[0x0][0x210], RZ ;  /* 0x00008400db117a24 */ /* 0x000fe200078e02ff */
[----:B------:R-:W-:Y:S01]  /*0960*/  LOP3.LUT R32, R21, 0xfffffffc, RZ, 0xc0, !PT ;  /* 0xfffffffc15207812 */ /* 0x000fe200078ec0ff */
[----:B------:R-:W-:Y:S01]  /*0970*/  IMAD.MOV.U32 R186, RZ, RZ, 0x5 ;  /* 0x00000005ffba7424 */ /* 0x000fe200078e00ff */
[----:B------:R-:W-:Y:S01]  /*0980*/  SHF.R.S32.HI R31, RZ, 0x1f, R28 ;  /* 0x0000001fff1f7819 */ /* 0x000fe2000001141c */
[----:B------:R-:W-:Y:S01]  /*0990*/  IMAD R17, R40, c[0x0][0x214], R17 ;  /* 0x0000850028117a24 */ /* 0x000fe200078e0211 */
[----:B------:R-:W-:Y:S01]  /*09a0*/  SHF.R.S32.HI R101, RZ, 0x2, R21 ;  /* 0x00000002ff657819 */ /* 0x000fe20000011415 */
[----:B------:R-:W-:Y:S01]  /*09b0*/  IMAD.IADD R32, R216, 0x1, -R32 ;  /* 0x00000001d8207824 */ /* 0x000fe200078e0a20 */
[----:B------:R-:W-:Y:S01]  /*09c0*/  MOV R183, 0x6 ;  /* 0x0000000600b77802 */ /* 0x000fe20000000f00 */
[----:B------:R-:W-:Y:S01]  /*09d0*/  IMAD.MOV.U32 R180, RZ, RZ, c[0x0][0x1e0] ;  /* 0x00007800ffb47624 */ /* 0x000fe200078e00ff */
[----:B-1----:R-:W-:Y:S01]  /*09e0*/  LEA.HI R3, R36, R216, RZ, 0x3 ;  /* 0x000000d824037211 */ /* 0x002fe200078f18ff */
[C---:B------:R-:W-:Y:S01]  /*09f0*/  IMAD.SHL.U32 R26, R32.reuse, 0x8, RZ ;  /* 0x00000008201a7824 */ /* 0x040fe200078e00ff */
[----:B------:R-:W-:Y:S01]  /*0a00*/  SHF.R.S32.HI R35, RZ, 0x1f, R101 ;  /* 0x0000001fff237819 */ /* 0x000fe20000011465 */
[----:B------:R-:W-:Y:S01]  /*0a10*/  IMAD.SHL.U32 R32, R32, 0x4, RZ ;  /* 0x0000000420207824 */ /* 0x000fe200078e00ff */
[----:B------:R-:W-:Y:S01]  /*0a20*/  LOP3.LUT R2, R3, 0x1ffffff8, RZ, 0xc0, !PT ;  /* 0x1ffffff803027812 */ /* 0x000fe200078ec0ff */
[----:B------:R-:W-:Y:S01]  /*0a30*/  IMAD.SHL.U32 R171, R166, 0x20, RZ ;  /* 0x00000020a6ab7824 */ /* 0x000fe200078e00ff */
[----:B------:R-:W-:Y:S01]  /*0a40*/  SHF.R.S32.HI R5, RZ, 0x3, R3 ;  /* 0x00000003ff057819 */ /* 0x000fe20000011403 */
[----:B------:R-:W-:Y:S01]  /*0a50*/  IMAD R16, R35, c[0x0][0x280], RZ ;  /* 0x0000a00023107a24 */ /* 0x000fe200078e02ff */
[----:B------:R-:W-:Y:S01]  /*0a60*/  SHF.R.S32.HI R3, RZ, 0x1f, R12 ;  /* 0x0000001fff037819 */ /* 0x000fe2000001140c */
[----:B------:R-:W-:Y:S01]  /*0a70*/  IMAD.IADD R2, R216, 0x1, -R2 ;  /* 0x00000001d8027824 */ /* 0x000fe200078e0a02 */
[C---:B------:R-:W-:Y:S01]  /*0a80*/  IADD3 R160, P0, R5.reuse, R12, RZ ;  /* 0x0000000c05a07210 */ /* 0x040fe20007f1e0ff */
[----:B------:R-:W-:Y:S01]  /*0a90*/  IMAD.IADD R140, R0, 0x1, -R5 ;  /* 0x00000001008c7824 */ /* 0x000fe200078e0a05 */
[----:B------:R-:W-:Y:S01]  /*0aa0*/  SHF.R.S32.HI R27, RZ, 0x1f, R26 ;  /* 0x0000001fff1b7819 */ /* 0x000fe2000001141a */
[----:B------:R-:W-:Y:S01]  /*0ab0*/  IMAD.SHL.U32 R10, R2, 0x8, RZ ;  /* 0x00000008020a7824 */ /* 0x000fe200078e00ff */
[C---:B------:R-:W-:Y:S01]  /*0ac0*/  LEA.HI.X.SX32 R165, R5.reuse, R3, 0x1, P0 ;  /* 0x0000000305a57211 */ /* 0x040fe200000f0eff */
[----:B------:R-:W-:Y:S01]  /*0ad0*/  IMAD.SHL.U32 R5, R5, 0x40, RZ ;  /* 0x0000004005057824 */ /* 0x000fe200078e00ff */
[----:B------:R-:W-:Y:S01]  /*0ae0*/  IADD3 R117, R26, 0x20, RZ ;  /* 0x000000201a757810 */ /* 0x000fe20007ffe0ff */
[----:B------:R-:W-:Y:S01]  /*0af0*/  IMAD R14, R39, -0x70, R140 ;  /* 0xffffff90270e7824 */ /* 0x000fe200078e028c */
[----:B------:R-:W-:Y:S01]  /*0b00*/  SHF.R.S32.HI R11, RZ, 0x1f, R10 ;  /* 0x0000001fff0b7819 */ /* 0x000fe2000001140a */
[----:B------:R-:W-:Y:S01]  /*0b10*/  IMAD R2, R165, c[0x0][0x238], RZ ;  /* 0x00008e00a5027a24 */ /* 0x000fe200078e02ff */
[----:B------:R-:W-:Y:S01]  /*0b20*/  ISETP.GE.AND P6, PT, R10, c[0x0][0x1d4], PT ;  /* 0x000075000a007a0c */ /* 0x000fe20003fc6270 */
[----:B------:R-:W-:Y:S01]  /*0b30*/  IMAD R16, R101, c[0x0][0x284], R16 ;  /* 0x0000a10065107a24 */ /* 0x000fe200078e0210 */
[----:B------:R-:W-:Y:S01]  /*0b40*/  ISETP.GE.AND P1, PT, R14, 0x1, PT ;  /* 0x000000010e00780c */ /* 0x000fe20003f26270 */
[----:B------:R-:W-:Y:S01]  /*0b50*/  IMAD R4, R160, c[0x0][0x23c], R2 ;  /* 0x00008f00a0047a24 */ /* 0x000fe200078e0202 */
[----:B------:R-:W-:Y:S01]  /*0b60*/  ISETP.GE.AND P0, PT, R14, 0x11, PT ;  /* 0x000000110e00780c */ /* 0x000fe20003f06270 */
[----:B------:R-:W-:Y:S01]  /*0b70*/  IMAD.WIDE.U32 R2, R160, c[0x0][0x238], R10 ;  /* 0x00008e00a0027a25 */ /* 0x000fe200078e000a */
[----:B------:R-:W-:Y:S01]  /*0b80*/  ISETP.GE.AND P3, PT, R14, 0x21, PT ;  /* 0x000000210e00780c */ /* 0x000fe20003f66270 */
[----:B------:R-:W-:Y:S01]  /*0b90*/  ULDC UR8, c[0x0][0x1e4] ;  /* 0x0000790000087ab9 */ /* 0x000fe20000000800 */
[----:B------:R-:W-:Y:S01]  /*0ba0*/  SHF.R.S32.HI R33, RZ, 0x1f, R32 ;  /* 0x0000001fff217819 */ /* 0x000fe20000011420 */
[----:B------:R-:W-:Y:S01]  /*0bb0*/  IMAD.IADD R3, R3, 0x1, R4 ;  /* 0x0000000103037824 */ /* 0x000fe200078e0204 */
[C---:B------:R-:W-:Y:S01]  /*0bc0*/  IADD3 R170, R101.reuse, 0x20, RZ ;  /* 0x0000002065aa7810 */ /* 0x040fe20007ffe0ff */
[C---:B------:R-:W-:Y:S01]  /*0bd0*/  IMAD R4, R40.reuse, c[0x0][0x244], R7 ;  /* 0x0000910028047a24 */ /* 0x040fe200078e0207 */
[C---:B------:R-:W-:Y:S01]  /*0be0*/  IADD3 R169, R101.reuse, 0x40, RZ ;  /* 0x0000004065a97810 */ /* 0x040fe20007ffe0ff */
[----:B------:R-:W-:Y:S01]  /*0bf0*/  IMAD.WIDE.U32 R2, R40, c[0x0][0x240], R2 ;  /* 0x0000900028027a25 */ /* 0x000fe200078e0002 */
[----:B------:R-:W-:Y:S01]  /*0c00*/  IADD3 R168, R101, 0x60, RZ ;  /* 0x0000006065a87810 */ /* 0x000fe20007ffe0ff */
[----:B------:R-:W-:Y:S01]  /*0c10*/  UMOV UR7, 0x60 ;  /* 0x0000006000077882 */ /* 0x000fe20000000000 */
[----:B------:R-:W-:Y:S01]  /*0c20*/  SHF.L.U32 R215, R180, 0x5, RZ ;  /* 0x00000005b4d77819 */ /* 0x000fe200000006ff */
[----:B------:R-:W-:Y:S01]  /*0c30*/  IMAD R7, R172, c[0x0][0x23c], RZ ;  /* 0x00008f00ac077a24 */ /* 0x000fe200078e02ff */
[C---:B------:R-:W-:Y:S01]  /*0c40*/  SHF.L.U64.HI R203, R180.reuse, R183, c[0x0][0x1e4] ;  /* 0x00007900b4cb7619 */ /* 0x040fe200000102b7 */
[----:B------:R-:W-:Y:S01]  /*0c50*/  IMAD.IADD R3, R3, 0x1, R4 ;  /* 0x0000000103037824 */ /* 0x000fe200078e0204 */
[----:B------:R-:W-:Y:S01]  /*0c60*/  SHF.L.U64.HI R198, R180, R186, c[0x0][0x1e4] ;  /* 0x00007900b4c67619 */ /* 0x000fe200000102ba */
[----:B------:R-:W-:Y:S01]  /*0c70*/  IMAD R4, R25, c[0x0][0x248], RZ ;  /* 0x0000920019047a24 */ /* 0x000fe200078e02ff */
[----:B------:R-:W-:Y:S01]  /*0c80*/  IADD3 R209, R179, R7, RZ ;  /* 0x00000007b3d17210 */ /* 0x000fe20007ffe0ff */
[----:B------:R-:W-:Y:S01]  /*0c90*/  IMAD.WIDE.U32 R138, R102, c[0x0][0x248], R2 ;  /* 0x00009200668a7a25 */ /* 0x000fe200078e0002 */
[----:B------:R-:W-:Y:S01]  /*0ca0*/  LOP3.LUT R2, R5, 0x1c0, RZ, 0xc0, !PT ;  /* 0x000001c005027812 */ /* 0x000fe200078ec0ff */
[----:B------:R-:W-:Y:S01]  /*0cb0*/  ULDC UR5, c[0x0][0x284] ;  /* 0x0000a10000057ab9 */ /* 0x000fe20000000800 */
[----:B------:R-:W-:Y:S01]  /*0cc0*/  LEA.HI R5, R36, R216, RZ, 0x6 ;  /* 0x000000d824057211 */ /* 0x000fe200078f30ff */
[----:B------:R-:W-:Y:S01]  /*0cd0*/  IMAD R7, R102, c[0x0][0x24c], R4 ;  /* 0x0000930066077a24 */ /* 0x000fe200078e0204 */
[----:B------:R-:W-:Y:S01]  /*0ce0*/  ULDC UR4, c[0x0][0x294] ;  /* 0x0000a50000047ab9 */ /* 0x000fe20000000800 */
[----:B------:R-:W-:Y:S01]  /*0cf0*/  IMAD R4, R209, R39, RZ ;  /* 0x00000027d1047224 */ /* 0x000fe200078e02ff */
[----:B------:R-:W-:Y:S01]  /*0d00*/  UIMAD UR8, UR8, 0x60, URZ ;  /* 0x00000060080878a4 */ /* 0x000fe2000f8e023f */
[----:B------:R-:W-:Y:S01]  /*0d10*/  IMAD.IADD R135, R139, 0x1, R7 ;  /* 0x000000018b877824 */ /* 0x000fe200078e0207 */
[----:B------:R-:W-:Y:S01]  /*0d20*/  UIMAD UR5, UR7, UR5, URZ ;  /* 0x00000005070572a4 */ /* 0x000fe2000f8e023f */
[-C--:B------:R-:W-:Y:S01]  /*0d30*/  IMAD R3, R6, R178.reuse, R4 ;  /* 0x000000b206037224 */ /* 0x080fe200078e0204 */
[----:B------:R-:W-:Y:S01]  /*0d40*/  LOP3.LUT R4, R2, 0x38, R10, 0xf8, !PT ;  /* 0x0000003802047812 */ /* 0x000fe200078ef80a */
[----:B------:R-:W-:Y:S01]  /*0d50*/  IMAD.MOV.U32 R134, RZ, RZ, R138 ;  /* 0x000000ffff867224 */ /* 0x000fe200078e008a */
[----:B------:R-:W-:Y:S01]  /*0d60*/  SHF.R.U32.HI R2, RZ, 0x3, R2 ;  /* 0x00000003ff027819 */ /* 0x000fe20000011602 */
[----:B------:R-:W-:Y:S01]  /*0d70*/  IMAD.SHL.U32 R5, R5, 0x8, RZ ;  /* 0x0000000805057824 */ /* 0x000fe200078e00ff */
[----:B------:R-:W-:Y:S01]  /*0d80*/  UIMAD UR4, UR7, UR4, URZ ;  /* 0x00000004070472a4 */ /* 0x000fe2000f8e023f */
[----:B------:R-:W-:Y:S01]  /*0d90*/  IMAD.WIDE.U32 R22, R39, R178, R134 ;  /* 0x000000b227167225 */ /* 0x000fe200078e0086 */
[----:B------:R-:W-:-:S02]  /*0da0*/  LOP3.LUT R2, R4, R2, RZ, 0x3c, !PT ;  /* 0x0000000204027212 */ /* 0x000fc400078e3cff */
[----:B------:R-:W-:Y:S01]  /*0db0*/  P2R R133, PR, RZ, 0x40 ;  /* 0x00000040ff857803 */ /* 0x000fe20000000000 */
[----:B------:R-:W-:Y:S01]  /*0dc0*/  IMAD.WIDE.U32 R6, R166, 0x20, RZ ;  /* 0x00000020a6067825 */ /* 0x000fe200078e00ff */
[----:B------:R-:W-:Y:S02]  /*0dd0*/  LOP3.LUT R2, R2, 0xfffffe00, R5, 0xf8, !PT ;  /* 0xfffffe0002027812 */ /* 0x000fe400078ef805 */
[----:B------:R-:W-:Y:S01]  /*0de0*/  IADD3 R3, R23, R3, RZ ;  /* 0x0000000317037210 */ /* 0x000fe20007ffe0ff */
[----:B------:R-:W-:Y:S01]  /*0df0*/  IMAD.WIDE.U32 R188, R101, c[0x0][0x1e0], RZ ;  /* 0x0000780065bc7a25 */ /* 0x000fe200078e00ff */
[----:B------:R-:W-:-:S03]  /*0e00*/  @P1 LEA R4, P2, R22, c[0x0][0x220], 0x1 ;  /* 0x0000880016041a11 */ /* 0x000fc600078408ff */
[----:B------:R-:W-:Y:S01]  /*0e10*/  IMAD.SHL.U32 R94, R2, 0x2, RZ ;  /* 0x00000002025e7824 */ /* 0x000fe200078e00ff */
[----:B------:R-:W-:Y:S01]  /*0e20*/  @P1 LEA.HI.X R5, R22, c[0x0][0x224], R3, 0x1, P2 ;  /* 0x0000890016051a11 */ /* 0x000fe200010f0c03 */
[----:B------:R-:W-:Y:S01]  /*0e30*/  IMAD.SHL.U32 R217, R180, 0x40, RZ ;  /* 0x00000040b4d97824 */ /* 0x000fe200078e00ff */
[----:B------:R-:W-:Y:S01]  /*0e40*/  @P0 LEA R2, P2, R166, R22, 0x4 ;  /* 0x00000016a6020211 */ /* 0x000fe200078420ff */
[----:B------:R-:W-:Y:S02]  /*0e50*/  IMAD R200, R172, c[0x0][0x294], RZ ;  /* 0x0000a500acc87a24 */ /* 0x000fe400078e02ff */
[----:B------:R-:W-:Y:S01]  /*0e60*/  @!PT LDS RZ, [RZ] ;  /* 0x00000000fffff984 */ /* 0x000fe20000000800 */
[----:B------:R-:W-:Y:S01]  /*0e70*/  @!PT LDS RZ, [RZ] ;  /* 0x00000000fffff984 */ /* 0x000fe20000000800 */
[----:B------:R-:W-:Y:S01]  /*0e80*/  @!PT LDS RZ, [RZ] ;  /* 0x00000000fffff984 */ /* 0x000fe20000000800 */
[----:B------:R1:W-:Y:S01]  /*0e90*/  @P1 LDGSTS.E.BYPASS.LTC128B.128 [R94+0x3900], [R4.64], !P6 ;  /* 0x03900000045e1fae */ /* 0x0003e2000f101d4a */
[----:B------:R-:W-:Y:S01]  /*0ea0*/  ISETP.GE.AND P1, PT, R14, 0x31, PT ;  /* 0x000000310e00780c */ /* 0x000fe20003f26270 */
[C---:B------:R-:W-:Y:S02]  /*0eb0*/  IMAD R201, R172.reuse, c[0x0][0x284], RZ ;  /* 0x0000a100acc97a24 */ /* 0x040fe400078e02ff */
[----:B------:R-:W-:-:S02]  /*0ec0*/  IMAD R202, R172, c[0x0][0x1e4], RZ ;  /* 0x00007900acca7a24 */ /* 0x000fc400078e02ff */
[----:B------:R-:W-:-:S04]  /*0ed0*/  IMAD.WIDE.U32 R176, R172, c[0x0][0x290], RZ ;  /* 0x0000a400acb07a25 */ /* 0x000fc800078e00ff */
[----:B------:R-:W-:-:S04]  /*0ee0*/  IMAD.WIDE.U32 R174, R172, c[0x0][0x280], RZ ;  /* 0x0000a000acae7a25 */ /* 0x000fc800078e00ff */
[----:B------:R-:W-:Y:S02]  /*0ef0*/  @P1 IMAD R12, R37, 0x30, RZ ;  /* 0x00000030250c1824 */ /* 0x000fe400078e02ff */
[----:B------:R-:W-:-:S04]  /*0f00*/  IMAD.WIDE.U32 R180, R180, 0x60, RZ ;  /* 0x00000060b4b47825 */ /* 0x000fc800078e00ff */
[----:B------:R-:W-:Y:S01]  /*0f10*/  IMAD.WIDE.U32 R194, R169, c[0x0][0x1e0], RZ ;  /* 0x00007800a9c27a25 */ /* 0x000fe200078e00ff */
[----:B------:R-:W-:-:S03]  /*0f20*/  IADD3 R199, R181, UR8, RZ ;  /* 0x00000008b5c77c10 */ /* 0x000fc6000fffe0ff */
[----:B------:R-:W-:Y:S01]  /*0f30*/  IMAD.WIDE.U32 R172, R172, c[0x0][0x1e0], RZ ;  /* 0x00007800acac7a25 */ /* 0x000fe200078e00ff */
[----:B-1----:R-:W-:-:S03]  /*0f40*/  @P0 LEA.HI.X R5, R166, R3, R37, 0x4, P2 ;  /* 0x00000003a6050211 */ /* 0x002fc600010f2425 */
[----:B------:R-:W-:Y:S01]  /*0f50*/  IMAD.WIDE.U32 R196, R170, c[0x0][0x1e0], RZ ;  /* 0x00007800aac47a25 */ /* 0x000fe200078e00ff */
[----:B------:R-:W-:-:S03]  /*0f60*/  @P0 LEA R4, P2, R2, c[0x0][0x220], 0x1 ;  /* 0x0000880002040a11 */ /* 0x000fc600078408ff */
[----:B------:R-:W-:Y:S01]  /*0f70*/  IMAD.WIDE.U32 R192, R168, c[0x0][0x1e0], RZ ;  /* 0x00007800a8c07a25 */ /* 0x000fe200078e00ff */
[----:B------:R-:W-:Y:S02]  /*0f80*/  @P0 LEA.HI.X R5, R2, c[0x0][0x224], R5, 0x1, P2 ;  /* 0x0000890002050a11 */ /* 0x000fe400010f0c05 */
[----:B------:R-:W-:Y:S01]  /*0f90*/  @P3 IADD3 R6, P2, R22, R6, RZ ;  /* 0x0000000616063210 */ /* 0x000fe20007f5e0ff */
[----:B------:R-:W-:Y:S02]  /*0fa0*/  IMAD.SHL.U32 R2, R37, 0x20, RZ ;  /* 0x0000002025027824 */ /* 0x000fe400078e00ff */
[----:B------:R1:W-:Y:S01]  /*0fb0*/  @P0 LDGSTS.E.BYPASS.LTC128B.128 [R94+0x4100], [R4.64], !P6 ;  /* 0x04100000045e0fae */ /* 0x0003e2000f101d4a */
[----:B------:R-:W-:Y:S01]  /*0fc0*/  @P3 LEA R8, P0, R6, c[0x0][0x220], 0x1 ;  /* 0x0000880006083a11 */ /* 0x000fe200078008ff */
[----:B------:R-:W-:Y:S01]  /*0fd0*/  IMAD.IADD R200, R177, 0x1, R200 ;  /* 0x00000001b1c87824 */ /* 0x000fe200078e02c8 */
[----:B------:R-:W-:Y:S01]  /*0fe0*/  @P3 IADD3.X R7, R3, R7, R2, P2, !PT ;  /* 0x0000000703073210 */ /* 0x000fe200017fe402 */
[----:B------:R-:W-:Y:S01]  /*0ff0*/  IMAD.IADD R201, R175, 0x1, R201 ;  /* 0x00000001afc97824 */ /* 0x000fe200078e02c9 */
[----:B------:R-:W-:Y:S01]  /*1000*/  @P1 MOV R2, R22 ;  /* 0x0000001600021202 */ /* 0x000fe20000000f00 */
[----:B------:R-:W-:Y:S01]  /*1010*/  IMAD.IADD R202, R173, 0x1, R202 ;  /* 0x00000001adca7824 */ /* 0x000fe200078e02ca */
[----:B------:R-:W-:-:S02]  /*1020*/  ISETP.GE.AND P2, PT, R14, 0x41, PT ;  /* 0x000000410e00780c */ /* 0x000fc40003f46270 */
[----:B------:R-:W-:-:S05]  /*1030*/  @P3 LEA.HI.X R9, R6, c[0x0][0x224], R7, 0x1, P0 ;  /* 0x0000890006093a11 */ /* 0x000fca00000f0c07 */
[----:B------:R3:W-:Y:S01]  /*1040*/  @P3 LDGSTS.E.BYPASS.LTC128B.128 [R94+0x4900], [R8.64], !P6 ;  /* 0x04900000085e3fae */ /* 0x0007e2000f101d4a */
[----:B-1----:R-:W-:-:S04]  /*1050*/  @P1 IMAD.WIDE.U32 R4, R166, 0x30, R2 ;  /* 0x00000030a6041825 */ /* 0x002fc800078e0002 */
[----:B------:R-:W-:Y:S01]  /*1060*/  @P1 IMAD.IADD R2, R5, 0x1, R12 ;  /* 0x0000000105021824 */ /* 0x000fe200078e020c */
[----:B------:R-:W-:Y:S01]  /*1070*/  @P1 LEA R6, P0, R4, c[0x0][0x220], 0x1 ;  /* 0x0000880004061a11 */ /* 0x000fe200078008ff */
[----:B------:R-:W-:-:S03]  /*1080*/  IMAD R12, R219, c[0x0][0x1e8], RZ ;  /* 0x00007a00db0c7a24 */ /* 0x000fc600078e02ff */
[----:B------:R-:W-:Y:S01]  /*1090*/  @P1 LEA.HI.X R7, R4, c[0x0][0x224], R2, 0x1, P0 ;  /* 0x0000890004071a11 */ /* 0x000fe200000f0c02 */
[----:B------:R-:W-:Y:S01]  /*10a0*/  IMAD R12, R40, c[0x0][0x1ec], R12 ;  /* 0x00007b00280c7a24 */ /* 0x000fe200078e020c */
[----:B------:R-:W-:-:S03]  /*10b0*/  @P2 LEA R2, P0, R166, R22, 0x6 ;  /* 0x00000016a6022211 */ /* 0x000fc600078030ff */
[----:B------:R1:W-:Y:S01]  /*10c0*/  @P1 LDGSTS.E.BYPASS.LTC128B.128 [R94+0x5100], [R6.64], !P6 ;  /* 0x05100000065e1fae */ /* 0x0003e2000f101d4a */
[----:B------:R-:W-:Y:S01]  /*10d0*/  @P2 LEA.HI.X R4, R166, R3, R37, 0x6, P0 ;  /* 0x00000003a6042211 */ /* 0x000fe200000f3425 */
[----:B---3--:R-:W-:Y:S01]  /*10e0*/  IMAD R9, R219, c[0x0][0x260], RZ ;  /* 0x00009800db097a24 */ /* 0x008fe200078e02ff */
[----:B------:R-:W-:Y:S02]  /*10f0*/  @P2 LEA R18, P0, R2, c[0x0][0x220], 0x1 ;  /* 0x0000880002122a11 */ /* 0x000fe400078008ff */
[----:B------:R-:W-:Y:S01]  /*1100*/  ISETP.GE.AND P1, PT, R218, 0x1, PT ;  /* 0x00000001da00780c */ /* 0x000fe20003f26270 */
[----:B------:R-:W-:Y:S01]  /*1110*/  IMAD R9, R40, c[0x0][0x264], R9 ;  /* 0x0000990028097a24 */ /* 0x000fe200078e0209 */
[----:B------:R-:W-:Y:S01]  /*1120*/  @P2 LEA.HI.X R19, R2, c[0x0][0x224], R4, 0x1, P0 ;  /* 0x0000890002132a11 */ /* 0x000fe200000f0c04 */
[----:B------:R-:W-:Y:S01]  /*1130*/  IMAD.WIDE.U32 R4, R28, c[0x0][0x1e0], RZ ;  /* 0x000078001c047a25 */ /* 0x000fe200078e00ff */
[C---:B------:R-:W-:Y:S02]  /*1140*/  ISETP.GE.AND P0, PT, R26.reuse, c[0x0][0x27c], PT ;  /* 0x00009f001a007a0c */ /* 0x040fe40003f06270 */
[----:B------:R-:W-:Y:S01]  /*1150*/  ISETP.GE.AND P1, PT, R26, c[0x0][0x1d4], PT ;  /* 0x000075001a007a0c */ /* 0x000fe20003f26270 */
[----:B------:R-:W-:Y:S01]  /*1160*/  IMAD.SHL.U32 R2, R218, 0x2, RZ ;  /* 0x00000002da027824 */ /* 0x000fe200078e00ff */
[----:B------:R-:W-:Y:S01]  /*1170*/  SEL R8, RZ, c[0x0][0x27c], !P0 ;  /* 0x00009f00ff087a07 */ /* 0x000fe20004000000 */
[----:B------:R3:W-:Y:S01]  /*1180*/  @P2 LDGSTS.E.BYPASS.LTC128B.128 [R94+0x5900], [R18.64], !P6 ;  /* 0x05900000125e2fae */ /* 0x0007e2000f101d4a */
[----:B------:R-:W-:-:S02]  /*1190*/  SEL R24, RZ, 0x1, P1 ;  /* 0x00000001ff187807 */ /* 0x000fc40000800000 */
[----:B------:R-:W-:Y:S01]  /*11a0*/  ISETP.GE.AND P1, PT, R14, 0x51, PT ;  /* 0x000000510e00780c */ /* 0x000fe20003f26270 */
[----:B------:R-:W-:-:S04]  /*11b0*/  IMAD.IADD R8, R26, 0x1, R8 ;  /* 0x000000011a087824 */ /* 0x000fc800078e0208 */
[----:B------:R-:W-:Y:S02]  /*11c0*/  @P0 IADD3 R2, -R2, c[0x0][0x1d4], RZ ;  /* 0x0000750002020a10 */ /* 0x000fe40007ffe1ff */
[----:B------:R-:W-:Y:S01]  /*11d0*/  ISETP.GE.AND P0, PT, R117, c[0x0][0x1d4], PT ;  /* 0x0000750075007a0c */ /* 0x000fe20003f06270 */
[----:B-1----:R-:W-:-:S03]  /*11e0*/  IMAD R6, R31, c[0x0][0x1e0], RZ ;  /* 0x000078001f067a24 */ /* 0x002fc600078e02ff */
[----:B------:R-:W-:Y:S02]  /*11f0*/  SEL R23, RZ, 0xffffffff, P0 ;  /* 0xffffffffff177807 */ /* 0x000fe40000000000 */
[----:B------:R-:W-:Y:S01]  /*1200*/  ISETP.GT.AND P0, PT, R14, 0x60, PT ;  /* 0x000000600e00780c */ /* 0x000fe20003f04270 */
[----:B------:R-:W-:Y:S02]  /*1210*/  IMAD R6, R28, c[0x0][0x1e4], R6 ;  /* 0x000079001c067a24 */ /* 0x000fe400078e0206 */
[----:B------:R-:W-:-:S04]  /*1220*/  IMAD.WIDE.U32 R14, R101, c[0x0][0x280], R32 ;  /* 0x0000a000650e7a25 */ /* 0x000fc800078e0020 */
[----:B------:R-:W-:Y:S02]  /*1230*/  IMAD.IADD R5, R5, 0x1, R6 ;  /* 0x0000000105057824 */ /* 0x000fe400078e0206 */
[----:B------:R-:W-:Y:S02]  /*1240*/  IMAD.IADD R115, R15, 0x1, R16 ;  /* 0x000000010f737824 */ /* 0x000fe400078e0210 */
[----:B------:R-:W-:-:S04]  /*1250*/  IMAD.WIDE.U32 R6, R40, c[0x0][0x1e8], R4 ;  /* 0x00007a0028067a25 */ /* 0x000fc800078e0004 */
[----:B------:R-:W-:Y:S01]  /*1260*/  IMAD.WIDE.U32 R4, R40, c[0x0][0x260], R10 ;  /* 0x0000980028047a25 */ /* 0x000fe200078e000a */
[----:B------:R-:W-:-:S03]  /*1270*/  SHF.R.S32.HI R10, RZ, 0x1f, R2 ;  /* 0x0000001fff0a7819 */ /* 0x000fc60000011402 */
[----:B------:R-:W-:Y:S01]  /*1280*/  IMAD.IADD R93, R7, 0x1, R12 ;  /* 0x00000001075d7824 */ /* 0x000fe200078e020c */
[----:B------:R-:W-:Y:S01]  /*1290*/  LEA.HI R29, R10, R2, RZ, 0x4 ;  /* 0x000000020a1d7211 */ /* 0x000fe200078f20ff */
[----:B------:R-:W-:Y:S01]  /*12a0*/  IMAD.WIDE.U32 R12, R101, c[0x0][0x290], R32 ;  /* 0x0000a400650c7a25 */ /* 0x000fe200078e0020 */
[----:B------:R-:W-:Y:S02]  /*12b0*/  SHF.R.S32.HI R2, RZ, 0x1f, R8 ;  /* 0x0000001fff027819 */ /* 0x000fe40000011408 */
[----:B------:R-:W-:Y:S01]  /*12c0*/  IADD3 R5, R5, R9, RZ ;  /* 0x0000000905057210 */ /* 0x000fe20007ffe0ff */
[----:B------:R-:W-:Y:S01]  /*12d0*/  IMAD.MOV.U32 R92, RZ, RZ, R6 ;  /* 0x000000ffff5c7224 */ /* 0x000fe200078e0006 */
[----:B------:R-:W-:Y:S01]  /*12e0*/  LEA.HI R20, R2, R8, RZ, 0x3 ;  /* 0x0000000802147211 */ /* 0x000fe200078f18ff */
[----:B------:R-:W-:Y:S02]  /*12f0*/  IMAD R2, R35, c[0x0][0x290], RZ ;  /* 0x0000a40023027a24 */ /* 0x000fe400078e02ff */
[----:B------:R-:W-:Y:S01]  /*1300*/  IMAD.WIDE.U32 R8, R101, c[0x0][0x290], R26 ;  /* 0x0000a40065087a25 */ /* 0x000fe200078e001a */
[----:B------:R-:W-:-:S03]  /*1310*/  LOP3.LUT R120, R20, 0xfffffff8, RZ, 0xc0, !PT ;  /* 0xfffffff814787812 */ /* 0x000fc600078ec0ff */
[----:B------:R-:W-:Y:S01]  /*1320*/  IMAD R2, R101, c[0x0][0x294], R2 ;  /* 0x0000a50065027a24 */ /* 0x000fe200078e0202 */
[----:B------:R-:W-:Y:S01]  /*1330*/  SHF.R.S32.HI R126, RZ, 0x1f, R120 ;  /* 0x0000001fff7e7819 */ /* 0x000fe20000011478 */
[----:B------:R-:W-:Y:S02]  /*1340*/  IMAD.MOV.U32 R108, RZ, RZ, R8 ;  /* 0x000000ffff6c7224 */ /* 0x000fe400078e0008 */
[----:B------:R-:W-:Y:S01]  /*1350*/  IMAD R8, R25, c[0x0][0x268], RZ ;  /* 0x00009a0019087a24 */ /* 0x000fe200078e02ff */
[----:B------:R-:W-:Y:S01]  /*1360*/  IADD3 R25, R32, 0x10, RZ ;  /* 0x0000001020197810 */ /* 0x000fe20007ffe0ff */
[----:B------:R-:W-:Y:S02]  /*1370*/  IMAD.IADD R113, R13, 0x1, R2 ;  /* 0x000000010d717824 */ /* 0x000fe400078e0202 */
[----:B------:R-:W-:-:S04]  /*1380*/  IMAD.WIDE.U32 R6, R40, c[0x0][0x210], R26 ;  /* 0x0000840028067a25 */ /* 0x000fc800078e001a */
[----:B------:R-:W-:Y:S01]  /*1390*/  IMAD.IADD R109, R2, 0x1, R9 ;  /* 0x00000001026d7824 */ /* 0x000fe200078e0209 */
[----:B------:R-:W-:Y:S01]  /*13a0*/  SHF.R.S32.HI R2, RZ, 0x1f, R21 ;  /* 0x0000001fff027819 */ /* 0x000fe20000011415 */
[C---:B------:R-:W-:Y:S02]  /*13b0*/  IMAD R104, R102.reuse, c[0x0][0x26c], R8 ;  /* 0x00009b0066687a24 */ /* 0x040fe400078e0208 */
[----:B------:R-:W-:Y:S01]  /*13c0*/  IMAD.WIDE.U32 R102, R102, c[0x0][0x268], R4 ;  /* 0x00009a0066667a25 */ /* 0x000fe200078e0004 */
[----:B------:R-:W-:Y:S02]  /*13d0*/  @P1 MOV R5, R3 ;  /* 0x0000000300051202 */ /* 0x000fe40000000f00 */
[----:B------:R-:W-:Y:S01]  /*13e0*/  LEA.HI R2, R2, R101, RZ, 0x3 ;  /* 0x0000006502027211 */ /* 0x000fe200078f18ff */
[----:B------:R-:W-:Y:S02]  /*13f0*/  IMAD.IADD R15, R7, 0x1, R17 ;  /* 0x00000001070f7824 */ /* 0x000fe400078e0211 */
[----:B------:R-:W-:Y:S01]  /*1400*/  IMAD.SHL.U32 R7, R23, 0x2, RZ ;  /* 0x0000000217077824 */ /* 0x000fe200078e00ff */
[----:B------:R-:W-:Y:S01]  /*1410*/  LOP3.LUT R2, R2, 0xfffffff8, RZ, 0xc0, !PT ;  /* 0xfffffff802027812 */ /* 0x000fe200078ec0ff */
[----:B------:R-:W-:-:S02]  /*1420*/  @P1 IMAD.MOV.U32 R4, RZ, RZ, R22 ;  /* 0x000000ffff041224 */ /* 0x000fc400078e0016 */
[----:B------:R-:W-:Y:S01]  /*1430*/  IMAD.MOV.U32 R114, RZ, RZ, R14 ;  /* 0x000000ffff727224 */ /* 0x000fe200078e000e */
[----:B------:R-:W-:Y:S01]  /*1440*/  LOP3.LUT R24, R7, 0x2, R24, 0xe2, !PT ;  /* 0x0000000207187812 */ /* 0x000fe200078ee218 */
[----:B------:R-:W-:Y:S01]  /*1450*/  IMAD.MOV.U32 R14, RZ, RZ, R6 ;  /* 0x000000ffff0e7224 */ /* 0x000fe200078e0006 */
[----:B------:R-:W-:Y:S01]  /*1460*/  LEA.HI R7, R36, R216, RZ, 0x5 ;  /* 0x000000d824077211 */ /* 0x000fe200078f28ff */
[----:B------:R-:W-:Y:S01]  /*1470*/  @P1 IMAD R6, R37, 0x50, RZ ;  /* 0x0000005025061824 */ /* 0x000fe200078e02ff */
[----:B------:R-:W-:Y:S01]  /*1480*/  LOP3.LUT R98, R24, 0x1, RZ, 0xc0, !PT ;  /* 0x0000000118627812 */ /* 0x000fe200078ec0ff */
[----:B------:R-:W-:Y:S01]  /*1490*/  @P1 IMAD.WIDE.U32 R4, R166, 0x50, R4 ;  /* 0x00000050a6041825 */ /* 0x000fe200078e0004 */
[----:B------:R-:W-:-:S03]  /*14a0*/  LOP3.LUT R99, R24, 0x2, RZ, 0xc0, !PT ;  /* 0x0000000218637812 */ /* 0x000fc600078ec0ff */
[----:B------:R-:W-:Y:S01]  /*14b0*/  @P1 IMAD.IADD R5, R5, 0x1, R6 ;  /* 0x0000000105051824 */ /* 0x000fe200078e0206 */
[C---:B------:R-:W-:Y:S01]  /*14c0*/  @P1 LEA R8, P2, R4.reuse, c[0x0][0x220], 0x1 ;  /* 0x0000880004081a11 */ /* 0x040fe200078408ff */
[----:B------:R-:W-:Y:S02]  /*14d0*/  IMAD.IADD R2, R101, 0x1, -R2 ;  /* 0x0000000165027824 */ /* 0x000fe400078e0a02 */
[----:B------:R-:W-:Y:S01]  /*14e0*/  IMAD.SHL.U32 R6, R7, 0x10, RZ ;  /* 0x0000001007067824 */ /* 0x000fe200078e00ff */
[----:B------:R-:W-:Y:S01]  /*14f0*/  SHF.R.S32.HI R7, RZ, 0x1f, R170 ;  /* 0x0000001fff077819 */ /* 0x000fe200000114aa */
[----:B------:R-:W-:Y:S01]  /*1500*/  IMAD.WIDE.U32 R10, R101, c[0x0][0x280], R26 ;  /* 0x0000a000650a7a25 */ /* 0x000fe200078e001a */
[----:B------:R-:W-:Y:S02]  /*1510*/  @P1 LEA.HI.X R9, R4, c[0x0][0x224], R5, 0x1, P2 ;  /* 0x0000890004091a11 */ /* 0x000fe400010f0c05 */
[C---:B------:R-:W-:Y:S01]  /*1520*/  LOP3.LUT P3, RZ, R2.reuse, 0x4, RZ, 0xc0, !PT ;  /* 0x0000000402ff7812 */ /* 0x040fe2000786c0ff */
[----:B------:R-:W-:Y:S01]  /*1530*/  IMAD.SHL.U32 R2, R2, 0x40, RZ ;  /* 0x0000004002027824 */ /* 0x000fe200078e00ff */
[----:B------:R-:W-:Y:S01]  /*1540*/  SHF.R.S32.HI R5, RZ, 0x4, R29 ;  /* 0x00000004ff057819 */ /* 0x000fe2000001141d */
[----:B------:R-:W-:Y:S01]  /*1550*/  IMAD.MOV.U32 R112, RZ, RZ, R12 ;  /* 0x000000ffff707224 */ /* 0x000fe200078e000c */
[----:B------:R-:W-:Y:S01]  /*1560*/  LEA.HI R7, R7, R170, RZ, 0x3 ;  /* 0x000000aa07077211 */ /* 0x000fe200078f18ff */
[----:B------:R1:W-:Y:S01]  /*1570*/  @P1 LDGSTS.E.BYPASS.LTC128B.128 [R94+0x6100], [R8.64], !P6 ;  /* 0x06100000085e1fae */ /* 0x0003e2000f101d4a */
[----:B------:R-:W-:Y:S01]  /*1580*/  MOV R110, R10 ;  /* 0x0000000a006e7202 */ /* 0x000fe20000000f00 */
[----:B-----5:R-:W-:Y:S01]  /*1590*/  IMAD.WIDE.U32 R112, R167, c[0x0][0x290], R112 ;  /* 0x0000a400a7707a25 */ /* 0x020fe200078e0070 */
[----:B------:R-:W-:-:S02]  /*15a0*/  LEA.HI.SX32 R10, R20, R5, 0x1d ;  /* 0x00000005140a7211 */ /* 0x000fc400078feaff */
[----:B------:R-:W-:Y:S01]  /*15b0*/  SHF.L.U32 R4, R170, 0x6, RZ ;  /* 0x00000006aa047819 */ /* 0x000fe200000006ff */
[----:B------:R-:W-:Y:S01]  /*15c0*/  IMAD.WIDE.U32 R114, R167, c[0x0][0x280], R114 ;  /* 0x0000a000a7727a25 */ /* 0x000fe200078e0072 */
[----:B------:R-:W-:Y:S02]  /*15d0*/  IADD3 R111, R16, R11, RZ ;  /* 0x0000000b106f7210 */ /* 0x000fe40007ffe0ff */
[----:B------:R-:W-:Y:S01]  /*15e0*/  LOP3.LUT R2, R2, 0x1c0, RZ, 0xc0, !PT ;  /* 0x000001c002027812 */ /* 0x000fe200078ec0ff */
[----:B------:R-:W-:Y:S01]  /*15f0*/  IMAD.SHL.U32 R11, R7, 0x40, RZ ;  /* 0x00000040070b7824 */ /* 0x000fe200078e00ff */
[----:B------:R-:W-:Y:S01]  /*1600*/  LOP3.LUT R4, R4, 0x1c0, RZ, 0xc0, !PT ;  /* 0x000001c004047812 */ /* 0x000fe200078ec0ff */
[----:B------:R-:W-:Y:S01]  /*1610*/  IMAD.SHL.U32 R100, R10, 0x8, RZ ;  /* 0x000000080a647824 */ /* 0x000fe200078e00ff */
[----:B------:R-:W-:Y:S01]  /*1620*/  LOP3.LUT R6, R6, 0xfffffe00, RZ, 0xc0, !PT ;  /* 0xfffffe0006067812 */ /* 0x000fe200078ec0ff */
[----:B------:R-:W-:Y:S01]  /*1630*/  @P0 IMAD R16, R37, 0x60, RZ ;  /* 0x0000006025100824 */ /* 0x000fe200078e02ff */
[----:B------:R-:W-:Y:S01]  /*1640*/  SHF.R.U32.HI R5, RZ, 0x3, R2 ;  /* 0x00000003ff057819 */ /* 0x000fe20000011602 */
[----:B------:R-:W-:Y:S01]  /*1650*/  IMAD.WIDE.U32 R110, R167, c[0x0][0x280], R110 ;  /* 0x0000a000a76e7a25 */ /* 0x000fe200078e006e */
[----:B------:R-:W-:-:S02]  /*1660*/  LOP3.LUT R12, R2, 0x18, R26, 0xf8, !PT ;  /* 0x00000018020c7812 */ /* 0x000fc400078ef81a */
[----:B------:R-:W-:Y:S01]  /*1670*/  LOP3.LUT R10, R11, 0xfffffe00, RZ, 0xc0, !PT ;  /* 0xfffffe000b0a7812 */ /* 0x000fe200078ec0ff */
[----:B------:R-:W-:Y:S01]  /*1680*/  IMAD.WIDE.U32 R108, R167, c[0x0][0x290], R108 ;  /* 0x0000a400a76c7a25 */ /* 0x000fe200078e006c */
[----:B------:R-:W-:Y:S02]  /*1690*/  SHF.R.U32.HI R7, RZ, 0x3, R4 ;  /* 0x00000003ff077819 */ /* 0x000fe40000011604 */
[----:B------:R-:W-:Y:S01]  /*16a0*/  LOP3.LUT R11, R4, 0x38, R20, 0xf8, !PT ;  /* 0x00000038040b7812 */ /* 0x000fe200078ef814 */
[----:B------:R-:W-:Y:S01]  /*16b0*/  IMAD.IADD R104, R103, 0x1, R104 ;  /* 0x0000000167687824 */ /* 0x000fe200078e0268 */
[----:B------:R-:W-:Y:S02]  /*16c0*/  LOP3.LUT R97, R6, R12, R5, 0xf6, !PT ;  /* 0x0000000c06617212 */ /* 0x000fe400078ef605 */
[----:B------:R-:W-:Y:S02]  /*16d0*/  LOP3.LUT R4, R4, 0x38, R100, 0xf8, !PT ;  /* 0x0000003804047812 */ /* 0x000fe400078ef864 */
[----:B------:R-:W-:-:S02]  /*16e0*/  LOP3.LUT R12, R2, 0x38, R20, 0xf8, !PT ;  /* 0x00000038020c7812 */ /* 0x000fc400078ef814 */
[----:B-1----:R-:W-:Y:S02]  /*16f0*/  SHF.R.S32.HI R8, RZ, 0x1f, R169 ;  /* 0x0000001fff087819 */ /* 0x002fe400000114a9 */
[----:B------:R-:W-:Y:S02]  /*1700*/  LOP3.LUT R2, R2, 0x38, R100, 0xf8, !PT ;  /* 0x0000003802027812 */ /* 0x000fe400078ef864 */
[C-C-:B---3--:R-:W-:Y:S02]  /*1710*/  LOP3.LUT R19, R10.reuse, R11, R7.reuse, 0xf6, !PT ;  /* 0x0000000b0a137212 */ /* 0x148fe400078ef607 */
[----:B------:R-:W-:Y:S01]  /*1720*/  LOP3.LUT R18, R10, R4, R7, 0xf6, !PT ;  /* 0x000000040a127212 */ /* 0x000fe200078ef607 */
[----:B------:R-:W-:Y:S01]  /*1730*/  @P0 IMAD.MOV.U32 R4, RZ, RZ, R22 ;  /* 0x000000ffff040224 */ /* 0x000fe200078e0016 */
[----:B------:R-:W-:Y:S01]  /*1740*/  SHF.R.S32.HI R7, RZ, 0x1f, R168 ;  /* 0x0000001fff077819 */ /* 0x000fe200000114a8 */
[----:B------:R-:W-:Y:S01]  /*1750*/  IMAD.SHL.U32 R153, R19, 0x2, RZ ;  /* 0x0000000213997824 */ /* 0x000fe200078e00ff */
[----:B------:R-:W-:Y:S01]  /*1760*/  LEA.HI R8, R8, R169, RZ, 0x3 ;  /* 0x000000a908087211 */ /* 0x000fe200078f18ff */
[----:B------:R-:W-:Y:S01]  /*1770*/  IMAD.SHL.U32 R149, R18, 0x2, RZ ;  /* 0x0000000212957824 */ /* 0x000fe200078e00ff */
[----:B------:R-:W-:-:S02]  /*1780*/  LOP3.LUT R21, R6, R2, R5, 0xf6, !PT ;  /* 0x0000000206157212 */ /* 0x000fc400078ef605 */
[----:B------:R-:W-:Y:S01]  /*1790*/  SHF.L.U32 R2, R169, 0x6, RZ ;  /* 0x00000006a9027819 */ /* 0x000fe200000006ff */
[----:B------:R-:W-:Y:S01]  /*17a0*/  IMAD.SHL.U32 R9, R8, 0x40, RZ ;  /* 0x0000004008097824 */ /* 0x000fe200078e00ff */
[----:B------:R-:W-:Y:S01]  /*17b0*/  LOP3.LUT R23, R6, R12, R5, 0xf6, !PT ;  /* 0x0000000c06177212 */ /* 0x000fe200078ef605 */
[----:B------:R-:W-:Y:S01]  /*17c0*/  IMAD.SHL.U32 R6, R168, 0x40, RZ ;  /* 0x00000040a8067824 */ /* 0x000fe200078e00ff */
[----:B------:R-:W-:Y:S01]  /*17d0*/  LEA.HI R7, R7, R168, RZ, 0x3 ;  /* 0x000000a807077211 */ /* 0x000fe200078f18ff */
[----:B------:R-:W-:Y:S01]  /*17e0*/  @P0 IMAD.MOV.U32 R5, RZ, RZ, R3 ;  /* 0x000000ffff050224 */ /* 0x000fe200078e0003 */
[----:B------:R-:W-:Y:S02]  /*17f0*/  LOP3.LUT R2, R2, 0x1c0, RZ, 0xc0, !PT ;  /* 0x000001c002027812 */ /* 0x000fe400078ec0ff */
[----:B------:R-:W-:Y:S01]  /*1800*/  LOP3.LUT R6, R6, 0x1c0, RZ, 0xc0, !PT ;  /* 0x000001c006067812 */ /* 0x000fe200078ec0ff */
[----:B------:R-:W-:Y:S01]  /*1810*/  IMAD.SHL.U32 R8, R7, 0x40, RZ ;  /* 0x0000004007087824 */ /* 0x000fe200078e00ff */
[----:B------:R-:W-:Y:S01]  /*1820*/  SHF.R.U32.HI R13, RZ, 0x3, R2 ;  /* 0x00000003ff0d7819 */ /* 0x000fe20000011602 */
[----:B------:R-:W-:Y:S01]  /*1830*/  @P0 IMAD.WIDE.U32 R4, R166, 0x60, R4 ;  /* 0x00000060a6040825 */ /* 0x000fe200078e0004 */
[----:B------:R-:W-:-:S02]  /*1840*/  LOP3.LUT R9, R9, 0xfffffe00, RZ, 0xc0, !PT ;  /* 0xfffffe0009097812 */ /* 0x000fc400078ec0ff */
[C---:B------:R-:W-:Y:S02]  /*1850*/  LOP3.LUT R10, R2.reuse, 0x38, R20, 0xf8, !PT ;  /* 0x00000038020a7812 */ /* 0x040fe400078ef814 */
[----:B------:R-:W-:Y:S01]  /*1860*/  LOP3.LUT R11, R2, 0x38, R100, 0xf8, !PT ;  /* 0x00000038020b7812 */ /* 0x000fe200078ef864 */
[----:B------:R-:W-:Y:S01]  /*1870*/  @P0 IMAD.IADD R2, R5, 0x1, R16 ;  /* 0x0000000105020824 */ /* 0x000fe200078e0210 */
[----:B------:R-:W-:Y:S01]  /*1880*/  SHF.R.U32.HI R7, RZ, 0x3, R6 ;  /* 0x00000003ff077819 */ /* 0x000fe20000011606 */
[----:B------:R-:W-:Y:S01]  /*1890*/  IMAD.MOV.U32 R5, RZ, RZ, c[0x0][0x280] ;  /* 0x0000a000ff057624 */ /* 0x000fe200078e00ff */
[----:B------:R-:W-:Y:S02]  /*18a0*/  LOP3.LUT R8, R8, 0xfffffe00, RZ, 0xc0, !PT ;  /* 0xfffffe0008087812 */ /* 0x000fe400078ec0ff */
[C---:B------:R-:W-:Y:S01]  /*18b0*/  LOP3.LUT R12, R6.reuse, 0x38, R20, 0xf8, !PT ;  /* 0x00000038060c7812 */ /* 0x040fe200078ef814 */
[----:B------:R-:W-:Y:S01]  /*18c0*/  IMAD.SHL.U32 R211, R5, 0x40, RZ ;  /* 0x0000004005d37824 */ /* 0x000fe200078e00ff */
[----:B------:R-:W-:Y:S01]  /*18d0*/  LOP3.LUT R17, R9, R10, R13, 0xf6, !PT ;  /* 0x0000000a09117212 */ /* 0x000fe200078ef60d */
[C---:B------:R-:W-:Y:S01]  /*18e0*/  IMAD.SHL.U32 R213, R5.reuse, 0x20, RZ ;  /* 0x0000002005d57824 */ /* 0x040fe200078e00ff */
[----:B------:R-:W-:Y:S01]  /*18f0*/  LOP3.LUT R10, R6, 0x38, R100, 0xf8, !PT ;  /* 0x00000038060a7812 */ /* 0x000fe200078ef864 */
[----:B------:R-:W-:Y:S01]  /*1900*/  IMAD.WIDE.U32 R206, R5, 0x60, RZ ;  /* 0x0000006005ce7825 */ /* 0x000fe200078e00ff */
[----:B--2---:R-:W-:-:S02]  /*1910*/  @P4 SHF.R.S32.HI R3, RZ, 0x1f, R34 ;  /* 0x0000001fff034819 */ /* 0x004fc40000011422 */
[----:B------:R-:W-:Y:S01]  /*1920*/  @P0 LEA R6, P1, R4, c[0x0][0x220], 0x1 ;  /* 0x0000880004060a11 */ /* 0x000fe200078208ff */
[----:B------:R-:W-:Y:S01]  /*1930*/  @!P4 IMAD.MOV.U32 R3, RZ, RZ, R30 ;  /* 0x000000ffff03c224 */ /* 0x000fe200078e001e */
[----:B------:R-:W-:Y:S01]  /*1940*/  LOP3.LUT R16, R9, R11, R13, 0xf6, !PT ;  /* 0x0000000b09107212 */ /* 0x000fe200078ef60d */
[----:B------:R-:W-:Y:S01]  /*1950*/  IMAD.SHL.U32 R152, R17, 0x2, RZ ;  /* 0x0000000211987824 */ /* 0x000fe200078e00ff */
[C-C-:B------:R-:W-:Y:S02]  /*1960*/  LOP3.LUT R13, R8.reuse, R12, R7.reuse, 0xf6, !PT ;  /* 0x0000000c080d7212 */ /* 0x140fe400078ef607 */
[----:B------:R-:W-:Y:S01]  /*1970*/  LOP3.LUT R12, R8, R10, R7, 0xf6, !PT ;  /* 0x0000000a080c7212 */ /* 0x000fe200078ef607 */
[----:B------:R-:W-:Y:S01]  /*1980*/  IMAD.SHL.U32 R148, R16, 0x2, RZ ;  /* 0x0000000210947824 */ /* 0x000fe200078e00ff */
[----:B------:R-:W-:Y:S01]  /*1990*/  @P0 LEA.HI.X R7, R4, c[0x0][0x224], R2, 0x1, P1 ;  /* 0x0000890004070a11 */ /* 0x000fe200008f0c02 */
[----:B------:R-:W-:Y:S01]  /*19a0*/  IMAD.SHL.U32 R151, R13, 0x2, RZ ;  /* 0x000000020d977824 */ /* 0x000fe200078e00ff */
[----:B------:R-:W-:Y:S01]  /*19b0*/  @P4 MOV R2, R34 ;  /* 0x0000002200024202 */ /* 0x000fe20000000f00 */
[----:B------:R-:W-:Y:S01]  /*19c0*/  @!P4 IMAD.MOV.U32 R2, RZ, RZ, R38 ;  /* 0x000000ffff02c224 */ /* 0x000fe200078e0026 */
[----:B------:R-:W-:Y:S01]  /*19d0*/  SEL R3, R3, RZ, !P5 ;  /* 0x000000ff03037207 */ /* 0x000fe20006800000 */
[----:B------:R1:W-:Y:S01]  /*19e0*/  @P0 LDGSTS.E.BYPASS.LTC128B.128 [R94+0x6900], [R6.64], !P6 ;  /* 0x06900000065e0fae */ /* 0x0003e2000f101d4a */
[----:B------:R-:W-:Y:S01]  /*19f0*/  ISETP.NE.AND P0, PT, RZ, UR6, PT ;  /* 0x00000006ff007c0c */ /* 0x000fe2000bf05270 */
[----:B------:R-:W-:Y:S01]  /*1a00*/  IMAD.SHL.U32 R147, R12, 0x2, RZ ;  /* 0x000000020c937824 */ /* 0x000fe200078e00ff */
[----:B------:R-:W-:Y:S01]  /*1a10*/  SEL R2, R2, RZ, !P5 ;  /* 0x000000ff02027207 */ /* 0x000fe20006800000 */
[----:B------:R-:W-:Y:S01]  /*1a20*/  IMAD R4, R3, c[0x0][0x1f0], RZ ;  /* 0x00007c0003047a24 */ /* 0x000fe200078e02ff */
[----:B------:R-:W-:Y:S01]  /*1a30*/  SHF.L.U64.HI R182, R5, R183, c[0x0][0x284] ;  /* 0x0000a10005b67619 */ /* 0x000fe200000102b7 */
[----:B------:R-:W-:Y:S01]  /*1a40*/  IMAD R3, R3, c[0x0][0x218], RZ ;  /* 0x0000860003037a24 */ /* 0x000fe200078e02ff */
[-C--:B------:R-:W-:Y:S01]  /*1a50*/  SHF.L.U64.HI R185, R5, R186.reuse, c[0x0][0x284] ;  /* 0x0000a10005b97619 */ /* 0x080fe200000102ba */
[----:B------:R-:W-:Y:S01]  /*1a60*/  IMAD.WIDE.U32 R92, R2, c[0x0][0x1f0], R92 ;  /* 0x00007c00025c7a25 */ /* 0x000fe200078e005c */
[----:B------:R-:W-:Y:S01]  /*1a70*/  P2R R163, PR, RZ, 0x1 ;  /* 0x00000001ffa37803 */ /* 0x000fe20000000000 */
[----:B------:R-:W0:Y:S01]  /*1a80*/  LDGDEPBAR ;  /* 0x00000000000079af */ /* 0x000e220000000000 */
[----:B------:R-:W-:Y:S01]  /*1a90*/  IADD3 R162, P1, R28, R101, RZ ;  /* 0x000000651ca27210 */ /* 0x000fe20007f3e0ff */
[----:B------:R-:W-:Y:S01]  /*1aa0*/  IMAD R95, R2, c[0x0][0x1f4], R4 ;  /* 0x00007d00025f7a24 */ /* 0x000fe200078e0204 */
[----:B------:R-:W-:Y:S01]  /*1ab0*/  SHF.L.U64.HI R166, R166, R186, c[0x0][0x23c] ;  /* 0x00008f00a6a67619 */ /* 0x000fe200000102ba */
[C---:B------:R-:W-:Y:S01]  /*1ac0*/  IMAD R116, R2.reuse, c[0x0][0x21c], R3 ;  /* 0x0000870002747a24 */ /* 0x040fe200078e0203 */
[----:B------:R-:W-:Y:S01]  /*1ad0*/  IADD3.X R161, R31, R35, RZ, P1, !PT ;  /* 0x000000231fa17210 */ /* 0x000fe20000ffe4ff */
[----:B------:R-:W-:Y:S01]  /*1ae0*/  IMAD.WIDE.U32 R106, R2, c[0x0][0x218], R14 ;  /* 0x00008600026a7a25 */ /* 0x000fe200078e000e */
[----:B------:R-:W-:-:S02]  /*1af0*/  SHF.R.S32.HI R2, RZ, 0x1f, R167 ;  /* 0x0000001fff027819 */ /* 0x000fc400000114a7 */
[----:B------:R-:W-:Y:S01]  /*1b00*/  SHF.R.S32.HI R10, RZ, 0x1f, R169 ;  /* 0x0000001fff0a7819 */ /* 0x000fe200000114a9 */
[----:B------:R-:W-:Y:S01]  /*1b10*/  IMAD.MOV.U32 R4, RZ, RZ, c[0x0][0x290] ;  /* 0x0000a400ff047624 */ /* 0x000fe200078e00ff */
[----:B------:R-:W-:Y:S01]  /*1b20*/  IADD3 R145, P2, R26, R188, RZ ;  /* 0x000000bc1a917210 */ /* 0x000fe20007f5e0ff */
[C---:B------:R-:W-:Y:S01]  /*1b30*/  IMAD R3, R2.reuse, c[0x0][0x280], RZ ;  /* 0x0000a00002037a24 */ /* 0x040fe200078e02ff */
[----:B------:R-:W-:Y:S01]  /*1b40*/  SHF.R.S32.HI R11, RZ, 0x1f, R168 ;  /* 0x0000001fff0b7819 */ /* 0x000fe200000114a8 */
[----:B------:R-:W-:Y:S01]  /*1b50*/  IMAD R2, R2, c[0x0][0x290], RZ ;  /* 0x0000a40002027a24 */ /* 0x000fe200078e02ff */
[C---:B------:R-:W-:Y:S01]  /*1b60*/  SHF.L.U64.HI R183, R4.reuse, R183, c[0x0][0x294] ;  /* 0x0000a50004b77619 */ /* 0x040fe200000102b7 */
[C---:B------:R-:W-:Y:S01]  /*1b70*/  IMAD R8, R167.reuse, c[0x0][0x284], R3 ;  /* 0x0000a100a7087a24 */ /* 0x040fe200078e0203 */
[C---:B------:R-:W-:Y:S01]  /*1b80*/  SHF.L.U64.HI R186, R4.reuse, R186, c[0x0][0x294] ;  /* 0x0000a50004ba7619 */ /* 0x040fe200000102ba */
[----:B------:R-:W-:Y:S01]  /*1b90*/  IMAD R5, R167, c[0x0][0x294], R2 ;  /* 0x0000a500a7057a24 */ /* 0x000fe200078e0202 */
[----:B------:R-:W-:Y:S01]  /*1ba0*/  IADD3 R2, P0, R101, 0x20, RZ ;  /* 0x0000002065027810 */ /* 0x000fe20007f1e0ff */
[C---:B------:R-:W-:Y:S01]  /*1bb0*/  IMAD.SHL.U32 R212, R4.reuse, 0x40, RZ ;  /* 0x0000004004d47824 */ /* 0x040fe200078e00ff */
[C---:B------:R-:W-:Y:S01]  /*1bc0*/  SHF.L.U32 R210, R4.reuse, 0x5, RZ ;  /* 0x0000000504d27819 */ /* 0x040fe200000006ff */
[----:B------:R-:W-:Y:S01]  /*1bd0*/  IMAD.WIDE.U32 R204, R4, 0x60, RZ ;  /* 0x0000006004cc7825 */ /* 0x000fe200078e00ff */
[----:B-1----:R-:W-:-:S02]  /*1be0*/  SHF.R.S32.HI R6, RZ, 0x1f, R170 ;  /* 0x0000001fff067819 */ /* 0x002fc400000114aa */
[----:B------:R-:W-:Y:S01]  /*1bf0*/  IADD3 R132, R207, UR5, RZ ;  /* 0x00000005cf847c10 */ /* 0x000fe2000fffe0ff */
[----:B------:R-:W-:Y:S01]  /*1c00*/  IMAD.X R3, RZ, RZ, R35, P0 ;  /* 0x000000ffff037224 */ /* 0x000fe200000e0623 */
[----:B------:R-:W-:Y:S01]  /*1c10*/  IADD3 R131, R205, UR4, RZ ;  /* 0x00000004cd837c10 */ /* 0x000fe2000fffe0ff */
[C---:B------:R-:W-:Y:S01]  /*1c20*/  IMAD.WIDE.U32 R136, R2.reuse, c[0x0][0x1e0], RZ ;  /* 0x0000780002887a25 */ /* 0x040fe200078e00ff */
[----:B------:R-:W-:Y:S02]  /*1c30*/  IADD3 R128, R113, R5, RZ ;  /* 0x0000000571807210 */ /* 0x000fe40007ffe0ff */
[----:B------:R-:W-:Y:S01]  /*1c40*/  SHF.L.U32 R154, R23, 0x1, RZ ;  /* 0x00000001179a7819 */ /* 0x000fe200000006ff */
[----:B------:R-:W-:Y:S01]  /*1c50*/  IMAD R3, R3, c[0x0][0x1e0], RZ ;  /* 0x0000780003037a24 */ /* 0x000fe200078e02ff */
[----:B------:R-:W-:Y:S01]  /*1c60*/  IADD3 R146, P1, R215, R136, RZ ;  /* 0x00000088d7927210 */ /* 0x000fe20007f3e0ff */
[----:B------:R-:W-:Y:S01]  /*1c70*/  IMAD R4, R35, c[0x0][0x1e0], RZ ;  /* 0x0000780023047a24 */ /* 0x000fe200078e02ff */
[----:B------:R-:W-:Y:S01]  /*1c80*/  SHF.R.S32.HI R125, RZ, 0x1f, R100 ;  /* 0x0000001fff7d7819 */ /* 0x000fe20000011464 */
[----:B------:R-:W-:Y:S01]  /*1c90*/  IMAD R9, R2, c[0x0][0x1e4], R3 ;  /* 0x0000790002097a24 */ /* 0x000fe200078e0203 */
[----:B------:R-:W-:Y:S01]  /*1ca0*/  IADD3 R159, P0, R215, R146, RZ ;  /* 0x00000092d79f7210 */ /* 0x000fe20007f1e0ff */
[----:B------:R-:W-:Y:S01]  /*1cb0*/  IMAD R7, R101, c[0x0][0x1e4], R4 ;  /* 0x0000790065077a24 */ /* 0x000fe200078e0204 */
[----:B------:R-:W-:Y:S01]  /*1cc0*/  SHF.L.U32 R150, R21, 0x1, RZ ;  /* 0x0000000115967819 */ /* 0x000fe200000006ff */
[----:B------:R-:W-:-:S02]  /*1cd0*/  IMAD.IADD R143, R137, 0x1, R9 ;  /* 0x00000001898f7824 */ /* 0x000fc400078e0209 */
[----:B------:R-:W-:Y:S02]  /*1ce0*/  IMAD.IADD R144, R189, 0x1, R7 ;  /* 0x00000001bd907824 */ /* 0x000fe400078e0207 */
[----:B------:R-:W-:Y:S01]  /*1cf0*/  IMAD.X R142, R198, 0x1, R143, P1 ;  /* 0x00000001c68e7824 */ /* 0x000fe200008e068f */
[----:B------:R-:W-:Y:S01]  /*1d00*/  IADD3 R129, P1, R92, 0x20, RZ ;  /* 0x000000205c817810 */ /* 0x000fe20007f3e0ff */
[----:B------:R-:W-:Y:S02]  /*1d10*/  IMAD R4, R6, c[0x0][0x1e0], RZ ;  /* 0x0000780006047a24 */ /* 0x000fe400078e02ff */
[----:B------:R-:W-:Y:S01]  /*1d20*/  IMAD.X R156, R198, 0x1, R142, P0 ;  /* 0x00000001c69c7824 */ /* 0x000fe200000e068e */
[----:B------:R-:W-:Y:S01]  /*1d30*/  IADD3 R119, P0, R145, R92, RZ ;  /* 0x0000005c91777210 */ /* 0x000fe20007f1e0ff */
[----:B------:R-:W-:Y:S02]  /*1d40*/  IMAD.MOV.U32 R14, RZ, RZ, 0x40 ;  /* 0x00000040ff0e7424 */ /* 0x000fe400078e00ff */
[----:B------:R-:W-:-:S02]  /*1d50*/  IMAD R3, R10, c[0x0][0x1e0], RZ ;  /* 0x000078000a037a24 */ /* 0x000fc400078e02ff */
[----:B------:R-:W-:Y:S02]  /*1d60*/  IMAD.X R141, R27, 0x1, R144, P2 ;  /* 0x000000011b8d7824 */ /* 0x000fe400010e0690 */
[----:B------:R-:W-:Y:S02]  /*1d70*/  IMAD.IADD R95, R93, 0x1, R95 ;  /* 0x000000015d5f7824 */ /* 0x000fe400078e025f */
[----:B------:R-:W-:Y:S02]  /*1d80*/  IMAD R2, R11, c[0x0][0x1e0], RZ ;  /* 0x000078000b027a24 */ /* 0x000fe400078e02ff */
[----:B------:R-:W-:Y:S02]  /*1d90*/  IMAD R6, R170, c[0x0][0x1e4], R4 ;  /* 0x00007900aa067a24 */ /* 0x000fe400078e0204 */
[----:B------:R-:W-:Y:S01]  /*1da0*/  IMAD R4, R169, c[0x0][0x1e4], R3 ;  /* 0x00007900a9047a24 */ /* 0x000fe200078e0203 */
[----:B------:R-:W-:Y:S01]  /*1db0*/  SEL R3, R14, 0xffffffc0, !P3 ;  /* 0xffffffc00e037807 */ /* 0x000fe20005800000 */
[----:B------:R-:W-:Y:S01]  /*1dc0*/  IMAD.X R118, R141, 0x1, R95, P0 ;  /* 0x000000018d767824 */ /* 0x000fe200000e065f */
[----:B------:R-:W-:Y:S01]  /*1dd0*/  IADD3 R123, P0, R119, 0x20, RZ ;  /* 0x00000020777b7810 */ /* 0x000fe20007f1e0ff */
[----:B------:R-:W-:Y:S01]  /*1de0*/  IMAD R2, R168, c[0x0][0x1e4], R2 ;  /* 0x00007900a8027a24 */ /* 0x000fe200078e0202 */
[----:B------:R-:W-:Y:S01]  /*1df0*/  IADD3 R157, R195, R4, RZ ;  /* 0x00000004c39d7210 */ /* 0x000fe20007ffe0ff */
[C---:B------:R-:W-:Y:S01]  /*1e00*/  IMAD R96, R97.reuse, 0x2, R3 ;  /* 0x0000000261607824 */ /* 0x040fe200078e0203 */
[----:B------:R-:W-:Y:S01]  /*1e10*/  SHF.L.U32 R97, R97, 0x1, RZ ;  /* 0x0000000161617819 */ /* 0x000fe200000006ff */
[----:B------:R-:W-:-:S02]  /*1e20*/  IMAD.IADD R158, R197, 0x1, R6 ;  /* 0x00000001c59e7824 */ /* 0x000fc400078e0206 */
[----:B------:R-:W-:Y:S02]  /*1e30*/  IMAD.IADD R155, R193, 0x1, R2 ;  /* 0x00000001c19b7824 */ /* 0x000fe400078e0202 */
[----:B------:R-:W-:Y:S02]  /*1e40*/  IMAD.IADD R130, R115, 0x1, R8 ;  /* 0x0000000173827824 */ /* 0x000fe400078e0208 */
[----:B------:R-:W-:Y:S02]  /*1e50*/  IMAD.IADD R127, R8, 0x1, R111 ;  /* 0x00000001087f7824 */ /* 0x000fe400078e026f */
[----:B------:R-:W-:Y:S02]  /*1e60*/  IMAD.IADD R124, R5, 0x1, R109 ;  /* 0x00000001057c7824 */ /* 0x000fe400078e026d */
[----:B------:R-:W-:Y:S02]  /*1e70*/  IMAD.IADD R116, R107, 0x1, R116 ;  /* 0x000000016b747824 */ /* 0x000fe400078e0274 */
[----:B------:R-:W-:-:S02]  /*1e80*/  IMAD.X R121, RZ, RZ, R95, P1 ;  /* 0x000000ffff797224 */ /* 0x000fc400008e065f */
[----:B------:R-:W-:Y:S01]  /*1e90*/  IMAD.X R122, RZ, RZ, R118, P0 ;  /* 0x000000ffff7a7224 */ /* 0x000fe200000e0676 */
[----:B------:R-:W-:Y:S06]  /*1ea0*/  BAR.SYNC.DEFER_BLOCKING 0x0 ;  /* 0x0000000000007b1d */ /* 0x000fec0000010000 */
.L_x_98:
[-C--:B--2---:R-:W-:Y:S01]  /*1eb0*/  IMAD R2, R202, R39.reuse, RZ ;  /* 0x00000027ca027224 */ /* 0x084fe200078e02ff */
[----:B------:R-:W-:Y:S04]  /*1ec0*/  DEPBAR.LE SB0, 0x0 ;  /* 0x000080000000791a */ /* 0x000fe80000000000 */
[----:B------:R-:W-:Y:S01]  /*1ed0*/  BAR.SYNC.DEFER_BLOCKING 0x0 ;  /* 0x0000000000007b1d */ /* 0x000fe20000010000 */
[----:B------:R-:W-:Y:S01]  /*1ee0*/  ISETP.GE.AND P0, PT, R218, 0x1, PT ;  /* 0x00000001da00780c */ /* 0x000fe20003f06270 */
[----:B------:R-:W-:Y:S01]  /*1ef0*/  IMAD.WIDE.U32 R86, R172, R39, RZ ;  /* 0x00000027ac567225 */ /* 0x000fe200078e00ff */
[----:B------:R-:W-:Y:S05]  /*1f00*/  SHF.R.S32.HI R105, RZ, 0x1f, R39 ;  /* 0x0000001fff697819 */ /* 0x000fea0000011427 */
[----:B------:R-:W-:Y:S05]  /*1f10*/  IMAD R2, R105, R172, R2 ;  /* 0x000000ac69027224 */ /* 0x000fea00078e0202 */
[----:B------:R-:W-:Y:S01]  /*1f20*/  IADD3 R91, R87, R2, RZ ;  /* 0x00000002575b7210 */ /* 0x000fe20007ffe0ff */
[----:B------:R-:W-:Y:S01]  /*1f30*/  BSSY B2, `(.L_x_52) ;  /* 0x0000529000027945 */ /* 0x000fe20003800000 */
[----:B------:R-:W-:-:S05]  /*1f40*/  @!P0 BRA `(.L_x_53) ;  /* 0x00004d5000008947 */ /* 0x000fca0003800000 */
[-C--:B------:R-:W-:Y:S01]  /*1f50*/  IMAD R4, R201, R39.reuse, RZ ;  /* 0x00000027c9047224 */ /* 0x080fe200078e02ff */
[----:B------:R-:W-:Y:S01]  /*1f60*/  ISETP.NE.AND P0, PT, R163, RZ, PT ;  /* 0x000000ffa300720c */ /* 0x000fe20003f05270 */
[-C--:B------:R-:W-:Y:S02]  /*1f70*/  IMAD R3, R200, R39.reuse, RZ ;  /* 0x00000027c8037224 */ /* 0x080fe400078e02ff */
[----:B------:R-:W-:Y:S02]  /*1f80*/  IMAD R2, R39, -0x70, R0 ;  /* 0xffffff9027027824 */ /* 0x000fe400078e0200 */
[-C--:B------:R-:W-:Y:S03]  /*1f90*/  IMAD.WIDE.U32 R10, R174, R39.reuse, RZ ;  /* 0x00000027ae0a7225 */ /* 0x080fe600078e00ff */
[----:B------:R-:W-:Y:S01]  /*1fa0*/  IMNMX R76, R2, 0x70, PT ;  /* 0x00000070024c7817 */ /* 0x000fe20003800200 */
[----:B------:R-:W-:Y:S04]  /*1fb0*/  IMAD.WIDE.U32 R8, R176, R39, RZ ;  /* 0x00000027b0087225 */ /* 0x000fe800078e00ff */
[C---:B------:R-:W-:Y:S02]  /*1fc0*/  IMAD R4, R105.reuse, R174, R4 ;  /* 0x000000ae69047224 */ /* 0x040fe400078e0204 */
[----:B------:R-:W-:Y:S03]  /*1fd0*/  IMAD R3, R105, R176, R3 ;  /* 0x000000b069037224 */ /* 0x000fe600078e0203 */
[----:B------:R-:W-:Y:S02]  /*1fe0*/  IADD3 R38, R11, R4, RZ ;  /* 0x000000040b267210 */ /* 0x000fe40007ffe0ff */
[----:B------:R-:W-:Y:S01]  /*1ff0*/  IADD3 R37, R9, R3, RZ ;  /* 0x0000000309257210 */ /* 0x000fe20007ffe0ff */
[----:B------:R-:W-:-:S05]  /*2000*/  @!P0 BRA `(.L_x_54) ;  /* 0x000028e000008947 */ /* 0x000fca0003800000 */
[----:B------:R-:W-:Y:S01]  /*2010*/  ISETP.GE.AND P3, PT, R101, R76, PT ;  /* 0x0000004c6500720c */ /* 0x000fe20003f66270 */
[----:B------:R-:W-:Y:S01]  /*2020*/  BSSY B0, `(.L_x_55) ;  /* 0x0000019000007945 */ /* 0x000fe20003800000 */
[----:B------:R-:W-:Y:S01]  /*2030*/  CS2R R16, SRZ ;  /* 0x0000000000107805 */ /* 0x000fe2000001ff00 */
[----:B------:R-:W-:Y:S01]  /*2040*/  CS2R R12, SRZ ;  /* 0x00000000000c7805 */ /* 0x000fe2000001ff00 */
[----:B------:R-:W-:Y:S01]  /*2050*/  CS2R R2, SRZ ;  /* 0x0000000000027805 */ /* 0x000fe2000001ff00 */
[----:B------:R-:W-:Y:S01]  /*2060*/  CS2R R46, SRZ ;  /* 0x00000000002e7805 */ /* 0x000fe2000001ff00 */
[----:B------:R-:W-:Y:S07]  /*2070*/  CS2R R40, SRZ ;  /* 0x0000000000287805 */ /* 0x000fee000001ff00 */
[----:B------:R-:W-:-:S05]  /*2080*/  @P3 BRA `(.L_x_56) ;  /* 0x0000012000003947 */ /* 0x000fca0003800000 */
[----:B------:R-:W-:Y:S01]  /*2090*/  IADD3 R2, P0, R114, R10, RZ ;  /* 0x0000000a72027210 */ /* 0x000fe20007f1e0ff */
[----:B------:R-:W-:Y:S01]  /*20a0*/  CS2R R12, SRZ ;  /* 0x00000000000c7805 */ /* 0x000fe2000001ff00 */
[----:B------:R-:W-:Y:S01]  /*20b0*/  IADD3 R3, P1, R112, R8, RZ ;  /* 0x0000000870037210 */ /* 0x000fe20007f3e0ff */
[----:B------:R-:W-:Y:S01]  /*20c0*/  CS2R R40, SRZ ;  /* 0x0000000000287805 */ /* 0x000fe2000001ff00 */
[----:B------:R-:W-:Y:S01]  /*20d0*/  ISETP.GE.AND P2, PT, R32, c[0x0][0x27c], PT ;  /* 0x00009f0020007a0c */ /* 0x000fe20003f46270 */
[----:B------:R-:W-:Y:S01]  /*20e0*/  IMAD.X R4, R38, 0x1, R130, P0 ;  /* 0x0000000126047824 */ /* 0x000fe200000e0682 */
[C---:B------:R-:W-:Y:S01]  /*20f0*/  LEA R6, P0, R2.reuse, c[0x0][0x270], 0x1 ;  /* 0x00009c0002067a11 */ /* 0x040fe200078008ff */
[----:B------:R-:W-:Y:S03]  /*2100*/  CS2R R46, SRZ ;  /* 0x00000000002e7805 */ /* 0x000fe6000001ff00 */
[----:B------:R-:W-:Y:S01]  /*2110*/  LEA.HI.X R7, R2, c[0x0][0x274], R4, 0x1, P0 ;  /* 0x00009d0002077a11 */ /* 0x000fe200000f0c04 */
[----:B------:R-:W-:Y:S01]  /*2120*/  IMAD.X R2, R37, 0x1, R128, P1 ;  /* 0x0000000125027824 */ /* 0x000fe200008e0680 */
[----:B------:R-:W-:Y:S02]  /*2130*/  ISETP.GE.AND P0, PT, R25, c[0x0][0x27c], PT ;  /* 0x00009f0019007a0c */ /* 0x000fe40003f06270 */
[C---:B------:R-:W-:Y:S04]  /*2140*/  LEA R4, P1, R3.reuse, c[0x0][0x288], 0x1 ;  /* 0x0000a20003047a11 */ /* 0x040fe800078208ff */
[----:B------:R-:W-:Y:S02]  /*2150*/  LEA.HI.X R5, R3, c[0x0][0x28c], R2, 0x1, P1 ;  /* 0x0000a30003057a11 */ /* 0x000fe400008f0c02 */
[----:B------:R-:W-:Y:S03]  /*2160*/  CS2R R2, SRZ ;  /* 0x0000000000027805 */ /* 0x000fe6000001ff00 */
[----:B------:R1:W5:Y:S04]  /*2170*/  @!P2 LDG.E.64 R40, [R4.64] ;  /* 0x0000000a0428a981 */ /* 0x000368000c1e1b00 */
[----:B------:R1:W5:Y:S04]  /*2180*/  @!P2 LDG.E.64 R2, [R6.64] ;  /* 0x0000000a0602a981 */ /* 0x000368000c1e1b00 */
[----:B------:R1:W5:Y:S04]  /*2190*/  @!P0 LDG.E.64 R12, [R6.64+0x20] ;  /* 0x0000200a060c8981 */ /* 0x000368000c1e1b00 */
[----:B------:R1:W5:Y:S02]  /*21a0*/  @!P0 LDG.E.64 R46, [R4.64+0x20] ;  /* 0x0000200a042e8981 */ /* 0x000364000c1e1b00 */
.L_x_56:
[----:B------:R-:W-:Y:S05]  /*21b0*/  BSYNC B0 ;  /* 0x0000000000007941 */ /* 0x000fea0003800000 */
.L_x_55:
[----:B------:R-:W-:Y:S01]  /*21c0*/  ISETP.GE.AND P4, PT, R170, R76, PT ;  /* 0x0000004caa00720c */ /* 0x000fe20003f86270 */
[----:B-1---5:R-:W-:Y:S01]  /*21d0*/  IMAD.MOV.U32 R4, RZ, RZ, R12 ;  /* 0x000000ffff047224 */ /* 0x022fe200078e000c */
[----:B------:R-:W-:Y:S01]  /*21e0*/  MOV R7, R46 ;  /* 0x0000002e00077202 */ /* 0x000fe20000000f00 */
[----:B------:R-:W-:Y:S01]  /*21f0*/  IMAD.MOV.U32 R6, RZ, RZ, R13 ;  /* 0x000000ffff067224 */ /* 0x000fe200078e000d */
[----:B------:R-:W-:Y:S01]  /*2200*/  BSSY B0, `(.L_x_57) ;  /* 0x0000021000007945 */ /* 0x000fe20003800000 */
[----:B------:R-:W-:Y:S01]  /*2210*/  IMAD.MOV.U32 R5, RZ, RZ, R2 ;  /* 0x000000ffff057224 */ /* 0x000fe200078e0002 */
[----:B------:R-:W-:Y:S01]  /*2220*/  PRMT R45, R7, 0x7610, R45 ;  /* 0x00007610072d7816 */ /* 0x000fe2000000002d */
[----:B------:R-:W-:Y:S01]  /*2230*/  CS2R R14, SRZ ;  /* 0x00000000000e7805 */ /* 0x000fe2000001ff00 */
[----:B------:R-:W-:Y:S01]  /*2240*/  PRMT R30, R6, 0x5410, R4 ;  /* 0x00005410061e7816 */ /* 0x000fe20000000004 */
[----:B------:R-:W-:Y:S01]  /*2250*/  IMAD.MOV.U32 R4, RZ, RZ, R3 ;  /* 0x000000ffff047224 */ /* 0x000fe200078e0003 */
[----:B------:R-:W-:Y:S01]  /*2260*/  CS2R R50, SRZ ;  /* 0x0000000000327805 */ /* 0x000fe2000001ff00 */
[----:B------:R-:W-:Y:S01]  /*2270*/  IMAD.MOV.U32 R6, RZ, RZ, R47 ;  /* 0x000000ffff067224 */ /* 0x000fe200078e002f */
[----:B------:R-:W-:Y:S02]  /*2280*/  CS2R R48, SRZ ;  /* 0x0000000000307805 */ /* 0x000fe4000001ff00 */
[----:B------:R-:W-:Y:S01]  /*2290*/  PRMT R24, R4, 0x5410, R5 ;  /* 0x0000541004187816 */ /* 0x000fe20000000005 */
[----:B------:R-:W-:Y:S01]  /*22a0*/  IMAD.MOV.U32 R5, RZ, RZ, R40 ;  /* 0x000000ffff057224 */ /* 0x000fe200078e0028 */
[----:B------:R-:W-:Y:S02]  /*22b0*/  MOV R4, R41 ;  /* 0x0000002900047202 */ /* 0x000fe40000000f00 */
[----:B------:R-:W-:Y:S02]  /*22c0*/  PRMT R45, R45, 0x5410, R6 ;  /* 0x000054102d2d7816 */ /* 0x000fe40000000006 */
[----:B------:R-:W-:Y:S01]  /*22d0*/  PRMT R42, R5, 0x5410, R4 ;  /* 0x00005410052a7816 */ /* 0x000fe20000000004 */
[----:B------:R-:W-:-:S05]  /*22e0*/  @P4 BRA `(.L_x_58) ;  /* 0x0000012000004947 */ /* 0x000fca0003800000 */
[----:B------:R-:W-:Y:S01]  /*22f0*/  IADD3 R5, P1, P0, R114, R10, R213 ;  /* 0x0000000a72057210 */ /* 0x000fe2000783e0d5 */
[----:B------:R-:W-:Y:S01]  /*2300*/  CS2R R16, SRZ ;  /* 0x0000000000107805 */ /* 0x000fe2000001ff00 */
[----:B------:R-:W-:Y:S01]  /*2310*/  CS2R R48, SRZ ;  /* 0x0000000000307805 */ /* 0x000fe2000001ff00 */
[----:B------:R-:W-:Y:S01]  /*2320*/  CS2R R50, SRZ ;  /* 0x0000000000327805 */ /* 0x000fe2000001ff00 */
[----:B------:R-:W-:Y:S02]  /*2330*/  IADD3.X R7, R130, R38, R185, P1, P0 ;  /* 0x0000002682077210 */ /* 0x000fe40000fe04b9 */
[----:B------:R-:W-:Y:S04]  /*2340*/  IADD3 R14, P1, P0, R112, R8, R210 ;  /* 0x00000008700e7210 */ /* 0x000fe8000783e0d2 */
[----:B------:R-:W-:Y:S02]  /*2350*/  IADD3.X R15, R128, R37, R186, P1, P0 ;  /* 0x00000025800f7210 */ /* 0x000fe40000fe04ba */
[C---:B------:R-:W-:Y:S02]  /*2360*/  LEA R6, P0, R5.reuse, c[0x0][0x270], 0x1 ;  /* 0x00009c0005067a11 */ /* 0x040fe400078008ff */
[----:B------:R-:W-:Y:S02]  /*2370*/  ISETP.GE.AND P1, PT, R32, c[0x0][0x27c], PT ;  /* 0x00009f0020007a0c */ /* 0x000fe40003f26270 */
[----:B------:R-:W-:Y:S02]  /*2380*/  LEA.HI.X R7, R5, c[0x0][0x274], R7, 0x1, P0 ;  /* 0x00009d0005077a11 */ /* 0x000fe400000f0c07 */
        /* <DEDUP_REMOVED lines=8> */
.L_x_58:
[----:B------:R-:W-:Y:S05]  /*2410*/  BSYNC B0 ;  /* 0x0000000000007941 */ /* 0x000fea0003800000 */
.L_x_57:
[----:B------:R-:W-:Y:S01]  /*2420*/  ISETP.GE.AND P2, PT, R169, R76, PT ;  /* 0x0000004ca900720c */ /* 0x000fe20003f46270 */
[----:B-1---5:R-:W-:Y:S01]  /*2430*/  IMAD.MOV.U32 R4, RZ, RZ, R16 ;  /* 0x000000ffff047224 */ /* 0x022fe200078e0010 */
[----:B------:R-:W-:Y:S01]  /*2440*/  MOV R5, R14 ;  /* 0x0000000e00057202 */ /* 0x000fe20000000f00 */
[----:B------:R-:W-:Y:S01]  /*2450*/  IMAD.MOV.U32 R6, RZ, RZ, R17 ;  /* 0x000000ffff067224 */ /* 0x000fe200078e0011 */
[----:B------:R-:W-:Y:S01]  /*2460*/  BSSY B0, `(.L_x_59) ;  /* 0x0000024000007945 */ /* 0x000fe20003800000 */
[----:B------:R-:W-:Y:S01]  /*2470*/  IMAD.MOV.U32 R7, RZ, RZ, R50 ;  /* 0x000000ffff077224 */ /* 0x000fe200078e0032 */
[----:B------:R-:W-:Y:S01]  /*2480*/  CS2R R28, SRZ ;  /* 0x00000000001c7805 */ /* 0x000fe2000001ff00 */
[----:B------:R-:W-:Y:S01]  /*2490*/  CS2R R20, SRZ ;  /* 0x0000000000147805 */ /* 0x000fe2000001ff00 */
[----:B------:R-:W-:Y:S01]  /*24a0*/  PRMT R34, R6, 0x5410, R4 ;  /* 0x0000541006227816 */ /* 0x000fe20000000004 */
[----:B------:R-:W-:Y:S01]  /*24b0*/  IMAD.MOV.U32 R4, RZ, RZ, R15 ;  /* 0x000000ffff047224 */ /* 0x000fe200078e000f */
[----:B------:R-:W-:Y:S01]  /*24c0*/  MOV R6, R51 ;  /* 0x0000003300067202 */ /* 0x000fe20000000f00 */
[----:B------:R-:W-:Y:S01]  /*24d0*/  CS2R R18, SRZ ;  /* 0x0000000000127805 */ /* 0x000fe2000001ff00 */
[----:B------:R-:W-:Y:S01]  /*24e0*/  CS2R R54, SRZ ;  /* 0x0000000000367805 */ /* 0x000fe2000001ff00 */
[----:B------:R-:W-:Y:S01]  /*24f0*/  CS2R R52, SRZ ;  /* 0x0000000000347805 */ /* 0x000fe2000001ff00 */
        /* <DEDUP_REMOVED lines=13> */
[C---:B------:R-:W-:Y:S04]  /*25d0*/  LEA R6, P0, R4.reuse, c[0x0][0x270], 0x1 ;  /* 0x00009c0004067a11 */ /* 0x040fe800078008ff */
[----:B------:R-:W-:Y:S02]  /*25e0*/  LEA.HI.X R7, R4, c[0x0][0x274], R7, 0x1, P0 ;  /* 0x00009d0004077a11 */ /* 0x000fe400000f0c07 */
[C---:B------:R-:W-:Y:S04]  /*25f0*/  LEA R4, P0, R5.reuse, c[0x0][0x288], 0x1 ;  /* 0x0000a20005047a11 */ /* 0x040fe800078008ff */
[----:B------:R-:W-:Y:S02]  /*2600*/  LEA.HI.X R5, R5, c[0x0][0x28c], R18, 0x1, P0 ;  /* 0x0000a30005057a11 */ /* 0x000fe400000f0c12 */
[----:B------:R-:W-:Y:S01]  /*2610*/  ISETP.GE.AND P0, PT, R32, c[0x0][0x27c], PT ;  /* 0x00009f0020007a0c */ /* 0x000fe20003f06270 */
[----:B------:R-:W-:Y:S11]  /*2620*/  CS2R R18, SRZ ;  /* 0x0000000000127805 */ /* 0x000ff6000001ff00 */
[----:B------:R-:W-:Y:S01]  /*2630*/  @!UPT UIADD3 URZ, URZ, URZ, URZ ;  /* 0x0000003f3f3ff290 */ /* 0x000fe2000fffe03f */
[----:B------:R1:W5:Y:S04]  /*2640*/  @!P0 LDG.E.64 R18, [R6.64] ;  /* 0x0000000a06128981 */ /* 0x000368000c1e1b00 */
[----:B------:R1:W5:Y:S01]  /*2650*/  @!P0 LDG.E.64 R52, [R4.64] ;  /* 0x0000000a04348981 */ /* 0x000362000c1e1b00 */
[----:B------:R-:W-:Y:S11]  /*2660*/  ISETP.GE.AND P0, PT, R25, c[0x0][0x27c], PT ;  /* 0x00009f0019007a0c */ /* 0x000ff60003f06270 */
[----:B------:R-:W-:Y:S02]  /*2670*/  @!UPT UIADD3 URZ, URZ, URZ, URZ ;  /* 0x0000003f3f3ff290 */ /* 0x000fe4000fffe03f */
[----:B------:R1:W5:Y:S04]  /*2680*/  @!P0 LDG.E.64 R20, [R6.64+0x20] ;  /* 0x0000200a06148981 */ /* 0x000368000c1e1b00 */
[----:B------:R1:W5:Y:S02]  /*2690*/  @!P0 LDG.E.64 R54, [R4.64+0x20] ;  /* 0x0000200a04368981 */ /* 0x000364000c1e1b00 */
.L_x_60:
[----:B------:R-:W-:Y:S05]  /*26a0*/  BSYNC B0 ;  /* 0x0000000000007941 */ /* 0x000fea0003800000 */
.L_x_59:
        /* <DEDUP_REMOVED lines=10> */
[----:B------:R-:W-:Y:S01]  /*2750*/  PRMT R35, R4, 0x5410, R5 ;  /* 0x0000541004237816 */ /* 0x000fe20000000005 */
[----:B------:R-:W-:Y:S01]  /*2760*/  IMAD.MOV.U32 R5, RZ, RZ, R52 ;  /* 0x000000ffff057224 */ /* 0x000fe200078e0034 */
[----:B------:R-:W-:Y:S01]  /*2770*/  MOV R6, R55 ;  /* 0x0000003700067202 */ /* 0x000fe20000000f00 */
[----:B------:R-:W-:Y:S01]  /*2780*/  CS2R R56, SRZ ;  /* 0x0000000000387805 */ /* 0x000fe2000001ff00 */
        /* <DEDUP_REMOVED lines=8> */
[----:B------:R-:W-:Y:S01]  /*2810*/  IADD3.X R38, R130, R132, R38, P1, P0 ;  /* 0x0000008482267210 */ /* 0x000fe20000fe0426 */
[----:B------:R-:W-:Y:S01]  /*2820*/  CS2R R58, SRZ ;  /* 0x00000000003a7805 */ /* 0x000fe2000001ff00 */
[----:B------:R-:W-:Y:S04]  /*2830*/  IADD3 R8, P1, P0, R112, R204, R8 ;  /* 0x000000cc70087210 */ /* 0x000fe8000783e008 */
[----:B------:R-:W-:Y:S02]  /*2840*/  IADD3.X R37, R128, R131, R37, P1, P0 ;  /* 0x0000008380257210 */ /* 0x000fe40000fe0425 */
[C---:B------:R-:W-:Y:S04]  /*2850*/  LEA R6, P0, R10.reuse, c[0x0][0x270], 0x1 ;  /* 0x00009c000a067a11 */ /* 0x040fe800078008ff */
[----:B------:R-:W-:Y:S02]  /*2860*/  LEA.HI.X R7, R10, c[0x0][0x274], R38, 0x1, P0 ;  /* 0x00009d000a077a11 */ /* 0x000fe400000f0c26 */
[C---:B------:R-:W-:Y:S04]  /*2870*/  LEA R4, P0, R8.reuse, c[0x0][0x288], 0x1 ;  /* 0x0000a20008047a11 */ /* 0x040fe800078008ff */
[----:B------:R-:W-:Y:S02]  /*2880*/  LEA.HI.X R5, R8, c[0x0][0x28c], R37, 0x1, P0 ;  /* 0x0000a30008057a11 */ /* 0x000fe400000f0c25 */
[----:B------:R-:W-:Y:S11]  /*2890*/  ISETP.GE.AND P0, PT, R32, c[0x0][0x27c], PT ;  /* 0x00009f0020007a0c */ /* 0x000ff60003f06270 */
[----:B------:R-:W-:Y:S02]  /*28a0*/  @!UPT UIADD3 URZ, URZ, URZ, URZ ;  /* 0x0000003f3f3ff290 */ /* 0x000fe4000fffe03f */
[----:B------:R1:W5:Y:S04]  /*28b0*/  @!P0 LDG.E.64 R22, [R6.64] ;  /* 0x0000000a06168981 */ /* 0x000368000c1e1b00 */
[----:B------:R1:W5:Y:S01]  /*28c0*/  @!P0 LDG.E.64 R56, [R4.64] ;  /* 0x0000000a04388981 */ /* 0x000362000c1e1b00 */
[----:B------:R-:W-:Y:S11]  /*28d0*/  ISETP.GE.AND P0, PT, R25, c[0x0][0x27c], PT ;  /* 0x00009f0019007a0c */ /* 0x000ff60003f06270 */
[----:B------:R-:W-:Y:S02]  /*28e0*/  @!UPT UIADD3 URZ, URZ, URZ, URZ ;  /* 0x0000003f3f3ff290 */ /* 0x000fe4000fffe03f */
[----:B------:R1:W5:Y:S04]  /*28f0*/  @!P0 LDG.E.64 R28, [R6.64+0x20] ;  /* 0x0000200a061c8981 */ /* 0x000368000c1e1b00 */
[----:B------:R1:W5:Y:S02]  /*2900*/  @!P0 LDG.E.64 R58, [R4.64+0x20] ;  /* 0x0000200a043a8981 */ /* 0x000364000c1e1b00 */
.L_x_62:
[----:B------:R-:W-:Y:S05]  /*2910*/  BSYNC B0 ;  /* 0x0000000000007941 */ /* 0x000fea0003800000 */
.L_x_61:
[----:B-1---5:R-:W-:Y:S01]  /*2920*/  MOV R5, R22 ;  /* 0x0000001600057202 */ /* 0x022fe20000000f00 */
[----:B------:R-:W-:Y:S01]  /*2930*/  IMAD.MOV.U32 R7, RZ, RZ, R28 ;  /* 0x000000ffff077224 */ /* 0x000fe200078e001c */
[----:B------:R-:W-:Y:S01]  /*2940*/  BSSY B1, `(.L_x_63) ;  /* 0x0000086000017945 */ /* 0x000fe20003800000 */
[----:B------:R-:W-:Y:S02]  /*2950*/  IMAD.MOV.U32 R6, RZ, RZ, R29 ;  /* 0x000000ffff067224 */ /* 0x000fe400078e001d */
[----:B------:R-:W-:Y:S03]  /*2960*/  IMAD.MOV.U32 R4, RZ, RZ, R23 ;  /* 0x000000ffff047224 */ /* 0x000fe600078e0017 */
[----:B------:R-:W-:Y:S01]  /*2970*/  PRMT R38, R6, 0x5410, R7 ;  /* 0x0000541006267816 */ /* 0x000fe20000000007 */
[----:B------:R-:W-:Y:S01]  /*2980*/  IMAD.MOV.U32 R7, RZ, RZ, R58 ;  /* 0x000000ffff077224 */ /* 0x000fe200078e003a */
[----:B------:R-:W-:Y:S01]  /*2990*/  PRMT R37, R4, 0x5410, R5 ;  /* 0x0000541004257816 */ /* 0x000fe20000000005 */
[----:B------:R-:W-:Y:S01]  /*29a0*/  IMAD.MOV.U32 R5, RZ, RZ, R56 ;  /* 0x000000ffff057224 */ /* 0x000fe200078e0038 */
[----:B------:R-:W-:Y:S02]  /*29b0*/  MOV R6, R59 ;  /* 0x0000003b00067202 */ /* 0x000fe40000000f00 */
[----:B------:R-:W-:Y:S02]  /*29c0*/  MOV R4, R57 ;  /* 0x0000003900047202 */ /* 0x000fe40000000f00 */
[----:B------:R-:W-:Y:S02]  /*29d0*/  PRMT R65, R7, 0x5410, R6 ;  /* 0x0000541007417816 */ /* 0x000fe40000000006 */
[----:B------:R-:W-:Y:S01]  /*29e0*/  PRMT R64, R5, 0x5410, R4 ;  /* 0x0000541005407816 */ /* 0x000fe20000000004 */
[----:B------:R-:W-:-:S05]  /*29f0*/  @P3 BRA `(.L_x_64) ;  /* 0x000007a000003947 */ /* 0x000fca0003800000 */
[----:B------:R-:W-:Y:S01]  /*2a00*/  IADD3 R68, P0, R145, R86, RZ ;  /* 0x0000005691447210 */ /* 0x000fe20007f1e0ff */
[----:B------:R-:W-:Y:S04]  /*2a10*/  BSSY B0, `(.L_x_65) ;  /* 0x000003d000007945 */ /* 0x000fe80003800000 */
[----:B------:R-:W-:Y:S01]  /*2a20*/  IMAD.X R69, R91, 0x1, R141, P0 ;  /* 0x000000015b457824 */ /* 0x000fe200000e068d */
[----:B------:R-:W-:Y:S11]  /*2a30*/  ISETP.NE.AND P0, PT, R98, RZ, PT ;  /* 0x000000ff6200720c */ /* 0x000ff60003f05270 */
[----:B------:R-:W-:Y:S02]  /*2a40*/  @!UPT UIADD3 URZ, URZ, URZ, URZ ;  /* 0x0000003f3f3ff290 */ /* 0x000fe4000fffe03f */
[----:B------:R-:W-:-:S05]  /*2a50*/  @!P0 BRA `(.L_x_66) ;  /* 0x0000038000008947 */ /* 0x000fca0003800000 */
[----:B------:R-:W-:Y:S01]  /*2a60*/  IADD3 R4, P0, R68, R92, RZ ;  /* 0x0000005c44047210 */ /* 0x000fe20007f1e0ff */
[----:B------:R-:W1:Y:S04]  /*2a70*/  LDS.128 R8, [R97+0x3900] ;  /* 0x0039000061087984 */ /* 0x000e680000000c00 */
[----:B------:R-:W-:Y:S01]  /*2a80*/  IMAD.X R5, R69, 0x1, R95, P0 ;  /* 0x0000000145057824 */ /* 0x000fe200000e065f */
[C---:B------:R-:W-:Y:S04]  /*2a90*/  LEA R66, P0, R4.reuse, c[0x0][0x1c8], 0x1 ;  /* 0x0000720004427a11 */ /* 0x040fe800078008ff */
[----:B------:R-:W-:Y:S02]  /*2aa0*/  LEA.HI.X R67, R4, c[0x0][0x1cc], R5, 0x1, P0 ;  /* 0x0000730004437a11 */ /* 0x000fe400000f0c05 */
[----:B------:R-:W-:Y:S11]  /*2ab0*/  ISETP.GE.AND P0, PT, R32, c[0x0][0x27c], PT ;  /* 0x00009f0020007a0c */ /* 0x000ff60003f06270 */
[----:B------:R-:W-:Y:S02]  /*2ac0*/  @!UPT UIADD3 URZ, URZ, URZ, URZ ;  /* 0x0000003f3f3ff290 */ /* 0x000fe4000fffe03f */
[----:B------:R-:W-:Y:S02]  /*2ad0*/  @!P0 SHF.R.U64 R4, R40, 0x10, R41 ;  /* 0x0000001028048819 */ /* 0x000fe40000001229 */
[--C-:B------:R-:W-:Y:S02]  /*2ae0*/  @!P0 SHF.R.U64 R2, R2, 0x10, R3.reuse ;  /* 0x0000001002028819 */ /* 0x100fe40000001203 */
[----:B------:R-:W-:Y:S02]  /*2af0*/  @!P0 SHF.R.U32.HI R3, RZ, 0x10, R3 ;  /* 0x00000010ff038819 */ /* 0x000fe40000011603 */
[----:B------:R-:W-:Y:S02]  /*2b00*/  @!P0 SHF.R.U32.HI R43, RZ, 0x10, R41 ;  /* 0x00000010ff2b8819 */ /* 0x000fe40000011629 */
[----:B------:R-:W-:Y:S02]  /*2b10*/  @!P0 PRMT R41, R42, 0x5410, R4 ;  /* 0x000054102a298816 */ /* 0x000fe40000000004 */
[C---:B------:R-:W-:Y:S02]  /*2b20*/  @!P0 PRMT R2, R24.reuse, 0x5432, R2 ;  /* 0x0000543218028816 */ /* 0x040fe40000000002 */
[----:B------:R-:W-:Y:S01]  /*2b30*/  @!P0 PRMT R6, R24, 0x5410, R3 ;  /* 0x0000541018068816 */ /* 0x000fe20000000003 */
[----:B------:R-:W-:Y:S01]  /*2b40*/  @!P0 IMAD.U32 R24, R41, 0x10000, RZ ;  /* 0x0001000029188824 */ /* 0x000fe200078e00ff */
[C---:B------:R-:W-:Y:S01]  /*2b50*/  @!P0 LOP3.LUT R5, R2.reuse, 0xffff0000, RZ, 0xc0, !PT ;  /* 0xffff000002058812 */ /* 0x040fe200078ec0ff */
[----:B------:R-:W-:Y:S01]  /*2b60*/  @!P0 IMAD.U32 R7, R2, 0x10000, RZ ;  /* 0x0001000002078824 */ /* 0x000fe200078e00ff */
[C---:B-1----:R-:W-:Y:S02]  /*2b70*/  @!P0 LOP3.LUT R3, R8.reuse, 0xffff0000, RZ, 0xc0, !PT ;  /* 0xffff000008038812 */ /* 0x042fe400078ec0ff */
[----:B------:R-:W-:Y:S02]  /*2b80*/  @!P0 LOP3.LUT R4, R9, 0xffff0000, RZ, 0xc0, !PT ;  /* 0xffff000009048812 */ /* 0x000fe400078ec0ff */
[----:B------:R-:W-:Y:S01]  /*2b90*/  @!P0 LOP3.LUT R41, R41, 0xffff0000, RZ, 0xc0, !PT ;  /* 0xffff000029298812 */ /* 0x000fe200078ec0ff */
[C---:B------:R-:W-:Y:S01]  /*2ba0*/  @!P0 FMUL.FTZ R44, R3.reuse, R24 ;  /* 0x00000018032c8220 */ /* 0x040fe20000410000 */
[----:B------:R-:W-:Y:S01]  /*2bb0*/  @!P0 SHF.L.U32 R40, R8, 0x10, RZ ;  /* 0x0000001008288819 */ /* 0x000fe200000006ff */
[----:B------:R-:W-:Y:S01]  /*2bc0*/  @!P0 FMUL.FTZ R2, R3, R7 ;  /* 0x0000000703028220 */ /* 0x000fe20000410000 */
[----:B------:R-:W-:Y:S01]  /*2bd0*/  @!P0 PRMT R43, R42, 0x5432, R43 ;  /* 0x000054322a2b8816 */ /* 0x000fe2000000002b */
[----:B------:R-:W-:Y:S02]  /*2be0*/  @!P0 IMAD.U32 R42, R9, 0x10000, RZ ;  /* 0x00010000092a8824 */ /* 0x000fe400078e00ff */
[C---:B------:R-:W-:Y:S02]  /*2bf0*/  @!P0 FMUL.FTZ R70, R4.reuse, R41 ;  /* 0x0000002904468220 */ /* 0x040fe40000410000 */
[----:B------:R-:W-:Y:S01]  /*2c00*/  @!P0 FMUL.FTZ R3, R4, R5 ;  /* 0x0000000504038220 */ /* 0x000fe20000410000 */
[----:B------:R-:W-:Y:S01]  /*2c10*/  @!P0 LOP3.LUT R4, R10, 0xffff0000, RZ, 0xc0, !PT ;  /* 0xffff00000a048812 */ /* 0x000fe200078ec0ff */
[----:B------:R-:W-:Y:S02]  /*2c20*/  @!P0 FFMA.FTZ R73, R40, R7, -R44 ;  /* 0x0000000728498223 */ /* 0x000fe4000001082c */
[----:B------:R-:W-:Y:S01]  /*2c30*/  @!P0 FFMA.FTZ R2, R24, R40, R2 ;  /* 0x0000002818028223 */ /* 0x000fe20000010002 */
[----:B------:R-:W-:Y:S01]  /*2c40*/  @!P0 SHF.L.U32 R40, R10, 0x10, RZ ;  /* 0x000000100a288819 */ /* 0x000fe200000006ff */
[C---:B------:R-:W-:Y:S01]  /*2c50*/  @!P0 IMAD.U32 R24, R43.reuse, 0x10000, RZ ;  /* 0x000100002b188824 */ /* 0x040fe200078e00ff */
[----:B------:R-:W-:Y:S01]  /*2c60*/  @!P0 LOP3.LUT R43, R43, 0xffff0000, RZ, 0xc0, !PT ;  /* 0xffff00002b2b8812 */ /* 0x000fe200078ec0ff */
[----:B------:R-:W-:Y:S01]  /*2c70*/  @!P0 IMAD.U32 R7, R6, 0x10000, RZ ;  /* 0x0001000006078824 */ /* 0x000fe200078e00ff */
[----:B------:R-:W-:Y:S01]  /*2c80*/  @!P0 F2FP.BF16.PACK_AB R2, R2, R73 ;  /* 0x000000490202823e */ /* 0x000fe200000010ff */
[----:B------:R-:W-:Y:S01]  /*2c90*/  @!P0 FFMA.FTZ R72, R42, R5, -R70 ;  /* 0x000000052a488223 */ /* 0x000fe20000010846 */
[C---:B------:R-:W-:Y:S01]  /*2ca0*/  @!P0 LOP3.LUT R5, R11.reuse, 0xffff0000, RZ, 0xc0, !PT ;  /* 0xffff00000b058812 */ /* 0x040fe200078ec0ff */
[----:B------:R-:W-:Y:S01]  /*2cb0*/  @!P0 FMUL.FTZ R70, R4, R24 ;  /* 0x0000001804468220 */ /* 0x000fe20000410000 */
[----:B------:R-:W-:Y:S01]  /*2cc0*/  @!P0 LOP3.LUT R6, R6, 0xffff0000, RZ, 0xc0, !PT ;  /* 0xffff000006068812 */ /* 0x000fe200078ec0ff */
[----:B------:R-:W-:Y:S01]  /*2cd0*/  @!P0 FMUL.FTZ R4, R4, R7 ;  /* 0x0000000704048220 */ /* 0x000fe20000410000 */
[----:B------:R-:W-:Y:S01]  /*2ce0*/  @!P0 MOV R8, R2 ;  /* 0x0000000200088202 */ /* 0x000fe20000000f00 */
[----:B------:R-:W-:Y:S02]  /*2cf0*/  @!P0 IMAD.U32 R44, R11, 0x10000, RZ ;  /* 0x000100000b2c8824 */ /* 0x000fe400078e00ff */
[C---:B------:R-:W-:Y:S02]  /*2d00*/  @!P0 FMUL.FTZ R71, R5.reuse, R43 ;  /* 0x0000002b05478220 */ /* 0x040fe40000410000 */
[----:B------:R-:W-:Y:S02]  /*2d10*/  @!P0 FMUL.FTZ R5, R5, R6 ;  /* 0x0000000605058220 */ /* 0x000fe40000410000 */
[----:B------:R-:W-:Y:S02]  /*2d20*/  @!P0 FFMA.FTZ R3, R41, R42, R3 ;  /* 0x0000002a29038223 */ /* 0x000fe40000010003 */
[----:B------:R-:W-:Y:S02]  /*2d30*/  @!P0 FFMA.FTZ R4, R24, R40, R4 ;  /* 0x0000002818048223 */ /* 0x000fe40000010004 */
[----:B------:R-:W-:Y:S01]  /*2d40*/  @!P0 FFMA.FTZ R70, R40, R7, -R70 ;  /* 0x0000000728468223 */ /* 0x000fe20000010846 */
[----:B------:R-:W-:Y:S01]  /*2d50*/  @!P0 F2FP.BF16.PACK_AB R3, R3, R72 ;  /* 0x000000480303823e */ /* 0x000fe200000010ff */
[----:B------:R-:W-:Y:S02]  /*2d60*/  @!P0 FFMA.FTZ R71, R44, R6, -R71 ;  /* 0x000000062c478223 */ /* 0x000fe40000010847 */
[----:B------:R-:W-:Y:S01]  /*2d70*/  @!P0 FFMA.FTZ R5, R43, R44, R5 ;  /* 0x0000002c2b058223 */ /* 0x000fe20000010005 */
[----:B------:R-:W-:Y:S01]  /*2d80*/  @!P0 F2FP.BF16.PACK_AB R4, R4, R70 ;  /* 0x000000460404823e */ /* 0x000fe200000010ff */
[----:B------:R-:W-:Y:S03]  /*2d90*/  @!P0 IMAD.MOV.U32 R9, RZ, RZ, R3 ;  /* 0x000000ffff098224 */ /* 0x000fe600078e0003 */
[----:B------:R-:W-:Y:S01]  /*2da0*/  @!P0 F2FP.BF16.PACK_AB R5, R5, R71 ;  /* 0x000000470505823e */ /* 0x000fe200000010ff */
[----:B------:R-:W-:Y:S03]  /*2db0*/  @!P0 IMAD.MOV.U32 R10, RZ, RZ, R4 ;  /* 0x000000ffff0a8224 */ /* 0x000fe600078e0004 */
[----:B------:R-:W-:Y:S05]  /*2dc0*/  @!P0 MOV R11, R5 ;  /* 0x00000005000b8202 */ /* 0x000fea0000000f00 */
[----:B------:R1:W-:Y:S02]  /*2dd0*/  STG.E.128 [R66.64], R8 ;  /* 0x0000000842007986 */ /* 0x0003e4000c101d0a */
.L_x_66:
[----:B------:R-:W-:Y:S05]  /*2de0*/  BSYNC B0 ;  /* 0x0000000000007941 */ /* 0x000fea0003800000 */
.L_x_65:
[----:B------:R-:W-:Y:S11]  /*2df0*/  ISETP.NE.AND P0, PT, R99, RZ, PT ;  /* 0x000000ff6300720c */ /* 0x000ff60003f05270 */
[----:B------:R-:W-:Y:S02]  /*2e00*/  @!UPT UIADD3 URZ, URZ, URZ, URZ ;  /* 0x0000003f3f3ff290 */ /* 0x000fe4000fffe03f */
[----:B------:R-:W-:-:S05]  /*2e10*/  @!P0 BRA `(.L_x_64) ;  /* 0x0000038000008947 */ /* 0x000fca0003800000 */
[----:B------:R-:W-:Y:S01]  /*2e20*/  IADD3 R2, P0, R68, R129, RZ ;  /* 0x0000008144027210 */ /* 0x000fe20007f1e0ff */
[----:B-1----:R-:W1:Y:S04]  /*2e30*/  LDS.128 R8, [R96+0x3900] ;  /* 0x0039000060087984 */ /* 0x002e680000000c00 */
        /* <DEDUP_REMOVED lines=8> */
[C---:B------:R-:W-:Y:S02]  /*2ec0*/  @!P0 PRMT R2, R30.reuse, 0x5432, R2 ;  /* 0x000054321e028816 */ /* 0x040fe40000000002 */
[----:B------:R-:W-:Y:S02]  /*2ed0*/  @!P0 PRMT R24, R45, 0x5410, R24 ;  /* 0x000054102d188816 */ /* 0x000fe40000000018 */
[----:B------:R-:W-:Y:S01]  /*2ee0*/  @!P0 PRMT R6, R30, 0x5410, R3 ;  /* 0x000054101e068816 */ /* 0x000fe20000000003 */
[----:B------:R-:W-:Y:S01]  /*2ef0*/  @!P0 IMAD.U32 R7, R2, 0x10000, RZ ;  /* 0x0001000002078824 */ /* 0x000fe200078e00ff */
[----:B------:R-:W-:Y:S01]  /*2f00*/  @!P0 SHF.R.U32.HI R40, RZ, 0x10, R47 ;  /* 0x00000010ff288819 */ /* 0x000fe2000001162f */
[C---:B------:R-:W-:Y:S01]  /*2f10*/  @!P0 IMAD.U32 R12, R24.reuse, 0x10000, RZ ;  /* 0x00010000180c8824 */ /* 0x040fe200078e00ff */
[----:B------:R-:W-:Y:S01]  /*2f20*/  @!P0 LOP3.LUT R24, R24, 0xffff0000, RZ, 0xc0, !PT ;  /* 0xffff000018188812 */ /* 0x000fe200078ec0ff */
[C---:B-1----:R-:W-:Y:S01]  /*2f30*/  @!P0 IMAD.U32 R30, R9.reuse, 0x10000, RZ ;  /* 0x00010000091e8824 */ /* 0x042fe200078e00ff */
[----:B------:R-:W-:Y:S02]  /*2f40*/  @!P0 LOP3.LUT R3, R8, 0xffff0000, RZ, 0xc0, !PT ;  /* 0xffff000008038812 */ /* 0x000fe400078ec0ff */
[----:B------:R-:W-:Y:S02]  /*2f50*/  @!P0 LOP3.LUT R4, R9, 0xffff0000, RZ, 0xc0, !PT ;  /* 0xffff000009048812 */ /* 0x000fe400078ec0ff */
[----:B------:R-:W-:Y:S01]  /*2f60*/  @!P0 LOP3.LUT R5, R2, 0xffff0000, RZ, 0xc0, !PT ;  /* 0xffff000002058812 */ /* 0x000fe200078ec0ff */
[C---:B------:R-:W-:Y:S01]  /*2f70*/  @!P0 FMUL.FTZ R41, R3.reuse, R12 ;  /* 0x0000000c03298220 */ /* 0x040fe20000410000 */
[----:B------:R-:W-:Y:S01]  /*2f80*/  @!P0 SHF.L.U32 R13, R8, 0x10, RZ ;  /* 0x00000010080d8819 */ /* 0x000fe200000006ff */
[----:B------:R-:W-:Y:S01]  /*2f90*/  @!P0 FMUL.FTZ R2, R3, R7 ;  /* 0x0000000703028220 */ /* 0x000fe20000410000 */
[----:B------:R-:W-:Y:S01]  /*2fa0*/  @!P0 PRMT R40, R45, 0x5432, R40 ;  /* 0x000054322d288816 */ /* 0x000fe20000000028 */
        /* <DEDUP_REMOVED lines=31> */
.L_x_64:
[----:B------:R-:W-:Y:S05]  /*31a0*/  BSYNC B1 ;  /* 0x0000000000017941 */ /* 0x000fea0003800000 */
.L_x_63:
[----:B------:R-:W-:Y:S01]  /*31b0*/  BSSY B1, `(.L_x_67) ;  /* 0x000007c000017945 */ /* 0x000fe20003800000 */
[----:B------:R-:W-:-:S05]  /*31c0*/  @P4 BRA `(.L_x_68) ;  /* 0x000007a000004947 */ /* 0x000fca0003800000 */
[----:B------:R-:W-:Y:S01]  /*31d0*/  IADD3 R44, P1, P0, R136, R86, R26 ;  /* 0x00000056882c7210 */ /* 0x000fe2000783e01a */
[----:B------:R-:W-:Y:S03]  /*31e0*/  BSSY B0, `(.L_x_69) ;  /* 0x000003d000007945 */ /* 0x000fe60003800000 */
[----:B------:R-:W-:Y:S02]  /*31f0*/  IADD3.X R45, R143, R91, R27, P1, P0 ;  /* 0x0000005b8f2d7210 */ /* 0x000fe40000fe041b */
[----:B------:R-:W-:Y:S11]  /*3200*/  ISETP.NE.AND P0, PT, R98, RZ, PT ;  /* 0x000000ff6200720c */ /* 0x000ff60003f05270 */
[----:B------:R-:W-:Y:S02]  /*3210*/  @!UPT UIADD3 URZ, URZ, URZ, URZ ;  /* 0x0000003f3f3ff290 */ /* 0x000fe4000fffe03f */
[----:B------:R-:W-:-:S05]  /*3220*/  @!P0 BRA `(.L_x_70) ;  /* 0x0000038000008947 */ /* 0x000fca0003800000 */
[----:B------:R-:W-:Y:S01]  /*3230*/  ISETP.GE.AND P0, PT, R32, c[0x0][0x27c], PT ;  /* 0x00009f0020007a0c */ /* 0x000fe20003f06270 */
[----:B-1----:R-:W1:Y:S11]  /*3240*/  LDS.128 R8, [R97+0x4900] ;  /* 0x0049000061087984 */ /* 0x002e760000000c00 */
[----:B------:R-:W-:Y:S01]  /*3250*/  @!UPT UIADD3 URZ, URZ, URZ, URZ ;  /* 0x0000003f3f3ff290 */ /* 0x000fe2000fffe03f */
[----:B------:R-:W-:Y:S02]  /*3260*/  @!P0 SHF.R.U64 R4, R48, 0x10, R49 ;  /* 0x0000001030048819 */ /* 0x000fe40000001231 */
[--C-:B------:R-:W-:Y:S02]  /*3270*/  @!P0 SHF.R.U64 R2, R14, 0x10, R15.reuse ;  /* 0x000000100e028819 */ /* 0x100fe4000000120f */
[----:B------:R-:W-:Y:S02]  /*3280*/  @!P0 SHF.R.U32.HI R3, RZ, 0x10, R15 ;  /* 0x00000010ff038819 */ /* 0x000fe4000001160f */
[----:B------:R-:W-:Y:S02]  /*3290*/  @!P0 PRMT R14, R60, 0x5410, R4 ;  /* 0x000054103c0e8816 */ /* 0x000fe40000000004 */
[C---:B------:R-:W-:Y:S02]  /*32a0*/  @!P0 PRMT R2, R31.reuse, 0x5432, R2 ;  /* 0x000054321f028816 */ /* 0x040fe40000000002 */
[----:B------:R-:W-:Y:S01]  /*32b0*/  @!P0 PRMT R6, R31, 0x5410, R3 ;  /* 0x000054101f068816 */ /* 0x000fe20000000003 */
[----:B------:R-:W-:Y:S01]  /*32c0*/  @!P0 IMAD.U32 R12, R14, 0x10000, RZ ;  /* 0x000100000e0c8824 */ /* 0x000fe200078e00ff */
[----:B------:R-:W-:Y:S01]  /*32d0*/  @!P0 SHF.R.U32.HI R24, RZ, 0x10, R49 ;  /* 0x00000010ff188819 */ /* 0x000fe20000011631 */
[----:B------:R-:W-:Y:S01]  /*32e0*/  @!P0 IMAD.U32 R7, R2, 0x10000, RZ ;  /* 0x0001000002078824 */ /* 0x000fe200078e00ff */
[----:B------:R-:W-:Y:S02]  /*32f0*/  @!P0 LOP3.LUT R14, R14, 0xffff0000, RZ, 0xc0, !PT ;  /* 0xffff00000e0e8812 */ /* 0x000fe400078ec0ff */
[----:B------:R-:W-:Y:S02]  /*3300*/  @!P0 LOP3.LUT R5, R2, 0xffff0000, RZ, 0xc0, !PT ;  /* 0xffff000002058812 */ /* 0x000fe400078ec0ff */
[----:B------:R-:W-:Y:S01]  /*3310*/  @!P0 PRMT R24, R60, 0x5432, R24 ;  /* 0x000054323c188816 */ /* 0x000fe20000000018 */
[C---:B-1----:R-:W-:Y:S01]  /*3320*/  @!P0 IMAD.U32 R13, R8.reuse, 0x10000, RZ ;  /* 0x00010000080d8824 */ /* 0x042fe200078e00ff */
[----:B------:R-:W-:Y:S02]  /*3330*/  @!P0 LOP3.LUT R3, R8, 0xffff0000, RZ, 0xc0, !PT ;  /* 0xffff000008038812 */ /* 0x000fe400078ec0ff */
[C---:B------:R-:W-:Y:S02]  /*3340*/  @!P0 LOP3.LUT R4, R9.reuse, 0xffff0000, RZ, 0xc0, !PT ;  /* 0xffff000009048812 */ /* 0x040fe400078ec0ff */
[----:B------:R-:W-:Y:S01]  /*3350*/  @!P0 SHF.L.U32 R15, R9, 0x10, RZ ;  /* 0x00000010090f8819 */ /* 0x000fe200000006ff */
[C---:B------:R-:W-:Y:S02]  /*3360*/  @!P0 FMUL.FTZ R30, R3.reuse, R12 ;  /* 0x0000000c031e8220 */ /* 0x040fe40000410000 */
[-C--:B------:R-:W-:Y:S02]  /*3370*/  @!P0 FMUL.FTZ R2, R3, R7.reuse ;  /* 0x0000000703028220 */ /* 0x080fe40000410000 */
[----:B------:R-:W-:Y:S02]  /*3380*/  @!P0 FMUL.FTZ R31, R4, R14 ;  /* 0x0000000e041f8220 */ /* 0x000fe40000410000 */
[----:B------:R-:W-:Y:S01]  /*3390*/  @!P0 FFMA.FTZ R43, R13, R7, -R30 ;  /* 0x000000070d2b8223 */ /* 0x000fe2000001081e */
[----:B------:R-:W-:Y:S01]  /*33a0*/  @!P0 SHF.L.U32 R7, R6, 0x10, RZ ;  /* 0x0000001006078819 */ /* 0x000fe200000006ff */
[----:B------:R-:W-:Y:S01]  /*33b0*/  @!P0 FMUL.FTZ R3, R4, R5 ;  /* 0x0000000504038220 */ /* 0x000fe20000410000 */
[----:B------:R-:W-:Y:S01]  /*33c0*/  @!P0 LOP3.LUT R4, R10, 0xffff0000, RZ, 0xc0, !PT ;  /* 0xffff00000a048812 */ /* 0x000fe200078ec0ff */
[----:B------:R-:W-:Y:S01]  /*33d0*/  @!P0 FFMA.FTZ R2, R12, R13, R2 ;  /* 0x0000000d0c028223 */ /* 0x000fe20000010002 */
[----:B------:R-:W-:Y:S01]  /*33e0*/  @!P0 LOP3.LUT R6, R6, 0xffff0000, RZ, 0xc0, !PT ;  /* 0xffff000006068812 */ /* 0x000fe200078ec0ff */
[C---:B------:R-:W-:Y:S01]  /*33f0*/  @!P0 IMAD.U32 R12, R24.reuse, 0x10000, RZ ;  /* 0x00010000180c8824 */ /* 0x040fe200078e00ff */
[----:B------:R-:W-:Y:S01]  /*3400*/  @!P0 LOP3.LUT R24, R24, 0xffff0000, RZ, 0xc0, !PT ;  /* 0xffff000018188812 */ /* 0x000fe200078ec0ff */
[----:B------:R-:W-:Y:S01]  /*3410*/  @!P0 FFMA.FTZ R42, R15, R5, -R31 ;  /* 0x000000050f2a8223 */ /* 0x000fe2000001081f */
[C---:B------:R-:W-:Y:S01]  /*3420*/  @!P0 LOP3.LUT R5, R11.reuse, 0xffff0000, RZ, 0xc0, !PT ;  /* 0xffff00000b058812 */ /* 0x040fe200078ec0ff */
[----:B------:R-:W-:Y:S01]  /*3430*/  @!P0 IMAD.U32 R13, R10, 0x10000, RZ ;  /* 0x000100000a0d8824 */ /* 0x000fe200078e00ff */
[----:B------:R-:W-:Y:S01]  /*3440*/  IADD3 R31, P1, R44, R92, RZ ;  /* 0x0000005c2c1f7210 */ /* 0x000fe20007f3e0ff */
[----:B------:R-:W-:Y:S01]  /*3450*/  @!P0 FMUL.FTZ R40, R4, R12 ;  /* 0x0000000c04288220 */ /* 0x000fe20000410000 */
[----:B------:R-:W-:Y:S01]  /*3460*/  @!P0 F2FP.BF16.PACK_AB R2, R2, R43 ;  /* 0x0000002b0202823e */ /* 0x000fe200000010ff */
[----:B------:R-:W-:Y:S02]  /*3470*/  @!P0 FMUL.FTZ R4, R4, R7 ;  /* 0x0000000704048220 */ /* 0x000fe40000410000 */
[----:B------:R-:W-:Y:S01]  /*3480*/  @!P0 IMAD.U32 R30, R11, 0x10000, RZ ;  /* 0x000100000b1e8824 */ /* 0x000fe200078e00ff */
[----:B------:R-:W-:Y:S01]  /*3490*/  @!P0 MOV R8, R2 ;  /* 0x0000000200088202 */ /* 0x000fe20000000f00 */
        /* <DEDUP_REMOVED lines=9> */
[----:B------:R-:W-:Y:S01]  /*3530*/  IMAD.X R7, R45, 0x1, R95, P1 ;  /* 0x000000012d077824 */ /* 0x000fe200008e065f */
[----:B------:R-:W-:Y:S01]  /*3540*/  LEA R6, P1, R31, c[0x0][0x1c8], 0x1 ;  /* 0x000072001f067a11 */ /* 0x000fe200078208ff */
[----:B------:R-:W-:Y:S01]  /*3550*/  @!P0 IMAD.MOV.U32 R9, RZ, RZ, R3 ;  /* 0x000000ffff098224 */ /* 0x000fe200078e0003 */
[----:B------:R-:W-:Y:S01]  /*3560*/  @!P0 F2FP.BF16.PACK_AB R5, R5, R41 ;  /* 0x000000290505823e */ /* 0x000fe200000010ff */
[----:B------:R-:W-:Y:S01]  /*3570*/  @!P0 IMAD.MOV.U32 R10, RZ, RZ, R4 ;  /* 0x000000ffff0a8224 */ /* 0x000fe200078e0004 */
[----:B------:R-:W-:Y:S02]  /*3580*/  LEA.HI.X R7, R31, c[0x0][0x1cc], R7, 0x1, P1 ;  /* 0x000073001f077a11 */ /* 0x000fe400008f0c07 */
[----:B------:R-:W-:Y:S05]  /*3590*/  @!P0 MOV R11, R5 ;  /* 0x00000005000b8202 */ /* 0x000fea0000000f00 */
[----:B------:R1:W-:Y:S02]  /*35a0*/  STG.E.128 [R6.64], R8 ;  /* 0x0000000806007986 */ /* 0x0003e4000c101d0a */
.L_x_70:
[----:B------:R-:W-:Y:S05]  /*35b0*/  BSYNC B0 ;  /* 0x0000000000007941 */ /* 0x000fea0003800000 */
.L_x_69:
        /* <DEDUP_REMOVED lines=9> */
[C---:B------:R-:W-:Y:S02]  /*3650*/  @!P0 PRMT R14, R61.reuse, 0x5410, R14 ;  /* 0x000054103d0e8816 */ /* 0x040fe4000000000e */
        /* <DEDUP_REMOVED lines=42> */
[C---:B------:R-:W-:Y:S01]  /*3900*/  LEA R6, P1, R24.reuse, c[0x0][0x1c8], 0x1 ;  /* 0x0000720018067a11 */ /* 0x040fe200078208ff */
[----:B------:R-:W-:Y:S01]  /*3910*/  @!P0 IMAD.MOV.U32 R9, RZ, RZ, R3 ;  /* 0x000000ffff098224 */ /* 0x000fe200078e0003 */
[----:B------:R-:W-:Y:S01]  /*3920*/  @!P0 F2FP.BF16.PACK_AB R5, R5, R31 ;  /* 0x0000001f0505823e */ /* 0x000fe200000010ff */
[----:B------:R-:W-:Y:S01]  /*3930*/  @!P0 IMAD.MOV.U32 R10, RZ, RZ, R4 ;  /* 0x000000ffff0a8224 */ /* 0x000fe200078e0004 */
[----:B------:R-:W-:Y:S02]  /*3940*/  LEA.HI.X R7, R24, c[0x0][0x1cc], R7, 0x1, P1 ;  /* 0x0000730018077a11 */ /* 0x000fe400008f0c07 */
[----:B------:R-:W-:Y:S05]  /*3950*/  @!P0 MOV R11, R5 ;  /* 0x00000005000b8202 */ /* 0x000fea0000000f00 */
[----:B------:R1:W-:Y:S02]  /*3960*/  STG.E.128 [R6.64], R8 ;  /* 0x0000000806007986 */ /* 0x0003e4000c101d0a */
.L_x_68:
[----:B------:R-:W-:Y:S05]  /*3970*/  BSYNC B1 ;  /* 0x0000000000017941 */ /* 0x000fea0003800000 */
.L_x_67:
[----:B------:R-:W-:Y:S01]  /*3980*/  BSSY B1, `(.L_x_71) ;  /* 0x000007b000017945 */ /* 0x000fe20003800000 */
[----:B------:R-:W-:-:S05]  /*3990*/  @P2 BRA `(.L_x_72) ;  /* 0x0000079000002947 */ /* 0x000fca0003800000 */
[----:B------:R-:W-:Y:S01]  /*39a0*/  ISETP.NE.AND P0, PT, R98, RZ, PT ;  /* 0x000000ff6200720c */ /* 0x000fe20003f05270 */
[----:B------:R-:W-:Y:S01]  /*39b0*/  BSSY B0, `(.L_x_73) ;  /* 0x000003c000007945 */ /* 0x000fe20003800000 */
[----:B------:R-:W-:Y:S04]  /*39c0*/  IADD3 R34, P2, P1, R146, R86, R26 ;  /* 0x0000005692227210 */ /* 0x000fe8000795e01a */
[----:B------:R-:W-:Y:S07]  /*39d0*/  IADD3.X R40, R142, R91, R27, P2, P1 ;  /* 0x0000005b8e287210 */ /* 0x000fee00017e241b */
        /* <DEDUP_REMOVED lines=57> */
.L_x_74:
[----:B------:R-:W-:Y:S05]  /*3d70*/  BSYNC B0 ;  /* 0x0000000000007941 */ /* 0x000fea0003800000 */
.L_x_73:
        /* <DEDUP_REMOVED lines=43> */
[-C--:B------:R-:W-:Y:S02]  /*4030*/  @!P0 FMUL.FTZ R5, R5, R6.reuse ;  /* 0x0000000605058220 */ /* 0x080fe40000410000 */
        /* <DEDUP_REMOVED lines=15> */
.L_x_72:
[----:B------:R-:W-:Y:S05]  /*4130*/  BSYNC B1 ;  /* 0x0000000000017941 */ /* 0x000fea0003800000 */
.L_x_71:
        /* <DEDUP_REMOVED lines=62> */
.L_x_77:
[----:B------:R-:W-:Y:S05]  /*4520*/  BSYNC B0 ;  /* 0x0000000000007941 */ /* 0x000fea0003800000 */
.L_x_76:
        /* <DEDUP_REMOVED lines=10> */
[----:B------:R-:W-:Y:S02]  /*45d0*/  @!P0 PRMT R2, R38, 0x5432, R2 ;  /* 0x0000543226028816 */ /* 0x000fe40000000002 */
[----:B------:R-:W-:Y:S01]  /*45e0*/  @!P0 SHF.R.U32.HI R4, RZ, 0x10, R59 ;  /* 0x00000010ff048819 */ /* 0x000fe2000001163b */
[----:B------:R-:W-:Y:S01]  /*45f0*/  @!P0 IMAD.U32 R12, R14, 0x10000, RZ ;  /* 0x000100000e0c8824 */ /* 0x000fe200078e00ff */
[----:B------:R-:W-:Y:S01]  /*4600*/  @!P0 PRMT R6, R38, 0x5410, R3 ;  /* 0x0000541026068816 */ /* 0x000fe20000000003 */
[----:B------:R-:W-:Y:S01]  /*4610*/  @!P0 IMAD.U32 R7, R2, 0x10000, RZ ;  /* 0x0001000002078824 */ /* 0x000fe200078e00ff */
[----:B------:R-:W-:Y:S02]  /*4620*/  @!P0 PRMT R16, R65, 0x5432, R4 ;  /* 0x0000543241108816 */ /* 0x000fe40000000004 */
[----:B------:R-:W-:Y:S02]  /*4630*/  @!P0 LOP3.LUT R14, R14, 0xffff0000, RZ, 0xc0, !PT ;  /* 0xffff00000e0e8812 */ /* 0x000fe400078ec0ff */
[----:B------:R-:W-:Y:S01]  /*4640*/  @!P0 LOP3.LUT R5, R2, 0xffff0000, RZ, 0xc0, !PT ;  /* 0xffff000002058812 */ /* 0x000fe200078ec0ff */
        /* <DEDUP_REMOVED lines=40> */
[----:B------:R1:W-:Y:S01]  /*48d0*/  STG.E.128 [R6.64], R8 ;  /* 0x0000000806007986 */ /* 0x0003e2000c101d0a */
[----:B------:R-:W-:-:S05]  /*48e0*/  BRA `(.L_x_75) ;  /* 0x000028d000007947 */ /* 0x000fca0003800000 */
.L_x_54:
[-C--:B------:R-:W-:Y:S01]  /*48f0*/  ISETP.GE.AND P0, PT, R170, R76.reuse, PT ;  /* 0x0000004caa00720c */ /* 0x080fe20003f06270 */
[----:B------:R-:W-:Y:S01]  /*4900*/  CS2R R18, SRZ ;  /* 0x0000000000127805 */ /* 0x000fe2000001ff00 */
[----:B------:R-:W-:Y:S01]  /*4910*/  ISETP.NE.AND P4, PT, R98, RZ, PT ;  /* 0x000000ff6200720c */ /* 0x000fe20003f85270 */
[----:B------:R-:W-:Y:S01]  /*4920*/  CS2R R16, SRZ ;  /* 0x0000000000107805 */ /* 0x000fe2000001ff00 */
[C---:B------:R-:W-:Y:S01]  /*4930*/  ISETP.GE.OR P2, PT, R26.reuse, c[0x0][0x27c], P0 ;  /* 0x00009f001a007a0c */ /* 0x040fe20000746670 */
[----:B------:R-:W-:Y:S01]  /*4940*/  CS2R R62, SRZ ;  /* 0x00000000003e7805 */ /* 0x000fe2000001ff00 */
[----:B------:R-:W-:Y:S01]  /*4950*/  ISETP.GE.AND P0, PT, R169, R76, PT ;  /* 0x0000004ca900720c */ /* 0x000fe20003f06270 */
[----:B------:R-:W-:Y:S01]  /*4960*/  CS2R R60, SRZ ;  /* 0x00000000003c7805 */ /* 0x000fe2000001ff00 */
[----:B------:R-:W-:Y:S01]  /*4970*/  CS2R R22, SRZ ;  /* 0x0000000000167805 */ /* 0x000fe2000001ff00 */
[----:B------:R-:W-:Y:S01]  /*4980*/  CS2R R20, SRZ ;  /* 0x0000000000147805 */ /* 0x000fe2000001ff00 */
[----:B------:R-:W-:Y:S01]  /*4990*/  ISETP.GE.OR P3, PT, R26, c[0x0][0x27c], P0 ;  /* 0x00009f001a007a0c */ /* 0x000fe20000766670 */
[----:B------:R-:W-:Y:S01]  /*49a0*/  CS2R R66, SRZ ;  /* 0x0000000000427805 */ /* 0x000fe2000001ff00 */
[----:B------:R-:W-:Y:S01]  /*49b0*/  CS2R R64, SRZ ;  /* 0x0000000000407805 */ /* 0x000fe2000001ff00 */
[----:B------:R-:W-:Y:S01]  /*49c0*/  CS2R R30, SRZ ;  /* 0x00000000001e7805 */ /* 0x000fe2000001ff00 */
[----:B------:R-:W-:Y:S01]  /*49d0*/  CS2R R28, SRZ ;  /* 0x00000000001c7805 */ /* 0x000fe2000001ff00 */
[----:B------:R-:W-:Y:S01]  /*49e0*/  CS2R R70, SRZ ;  /* 0x0000000000467805 */ /* 0x000fe2000001ff00 */
[----:B------:R-:W-:Y:S01]  /*49f0*/  CS2R R68, SRZ ;  /* 0x0000000000447805 */ /* 0x000fe2000001ff00 */
[----:B------:R-:W-:Y:S01]  /*4a00*/  @!P2 IADD3 R3, P1, P0, R110, R10, R213 ;  /* 0x0000000a6e03a210 */ /* 0x000fe2000783e0d5 */
[----:B------:R-:W-:Y:S01]  /*4a10*/  CS2R R42, SRZ ;  /* 0x00000000002a7805 */ /* 0x000fe2000001ff00 */
[----:B------:R-:W-:Y:S01]  /*4a20*/  CS2R R40, SRZ ;  /* 0x0000000000287805 */ /* 0x000fe2000001ff00 */
[----:B------:R-:W-:Y:S01]  /*4a30*/  BSSY B0, `(.L_x_78) ;  /* 0x00000cb000007945 */ /* 0x000fe20003800000 */
[C---:B------:R-:W-:Y:S02]  /*4a40*/  @!P2 IADD3.X R4, R127.reuse, R38, R185, P1, P0 ;  /* 0x000000267f04a210 */ /* 0x040fe40000fe04b9 */
[----:B------:R-:W-:Y:S04]  /*4a50*/  @!P2 IADD3 R5, P1, P0, R108, R8, R210 ;  /* 0x000000086c05a210 */ /* 0x000fe8000783e0d2 */
[----:B------:R-:W-:Y:S02]  /*4a60*/  @!P2 IADD3.X R9, R124, R37, R186, P1, P0 ;  /* 0x000000257c09a210 */ /* 0x000fe40000fe04ba */
[----:B------:R-:W-:Y:S04]  /*4a70*/  @!P3 IADD3 R6, P1, P0, R110, R211, R10 ;  /* 0x000000d36e06b210 */ /* 0x000fe8000783e00a */
[----:B------:R-:W-:Y:S02]  /*4a80*/  @!P3 IADD3.X R11, R127, R182, R38, P1, P0 ;  /* 0x000000b67f0bb210 */ /* 0x000fe40000fe0426 */
[C---:B------:R-:W-:Y:S04]  /*4a90*/  @!P2 LEA R2, P0, R3.reuse, c[0x0][0x270], 0x1 ;  /* 0x00009c000302aa11 */ /* 0x040fe800078008ff */
[----:B------:R-:W-:Y:S02]  /*4aa0*/  @!P2 LEA.HI.X R3, R3, c[0x0][0x274], R4, 0x1, P0 ;  /* 0x00009d000303aa11 */ /* 0x000fe400000f0c04 */
[----:B------:R-:W-:Y:S03]  /*4ab0*/  @!P3 IADD3 R7, P1, P0, R108, R212, R8 ;  /* 0x000000d46c07b210 */ /* 0x000fe6000783e008 */
[----:B------:R1:W2:Y:S01]  /*4ac0*/  @!P2 LDG.E.128 R16, [R2.64] ;  /* 0x0000000a0210a981 */ /* 0x0002a2000c1e1d00 */
[----:B------:R-:W-:Y:S02]  /*4ad0*/  @!P3 IADD3.X R12, R124, R183, R37, P1, P0 ;  /* 0x000000b77c0cb210 */ /* 0x000fe40000fe0425 */
[----:B------:R-:W-:Y:S02]  /*4ae0*/  ISETP.GE.AND P0, PT, R168, R76, PT ;  /* 0x0000004ca800720c */ /* 0x000fe40003f06270 */
[C---:B------:R-:W-:Y:S04]  /*4af0*/  @!P2 LEA R4, P1, R5.reuse, c[0x0][0x288], 0x1 ;  /* 0x0000a2000504aa11 */ /* 0x040fe800078208ff */
[----:B------:R-:W-:Y:S02]  /*4b00*/  @!P2 LEA.HI.X R5, R5, c[0x0][0x28c], R9, 0x1, P1 ;  /* 0x0000a3000505aa11 */ /* 0x000fe400008f0c09 */
[----:B------:R-:W-:Y:S03]  /*4b10*/  ISETP.GE.OR P1, PT, R26, c[0x0][0x27c], P0 ;  /* 0x00009f001a007a0c */ /* 0x000fe60000726670 */
[----:B------:R3:W4:Y:S01]  /*4b20*/  @!P2 LDG.E.128 R60, [R4.64] ;  /* 0x0000000a043ca981 */ /* 0x000722000c1e1d00 */
[C---:B-1----:R-:W-:Y:S04]  /*4b30*/  @!P3 LEA R2, P0, R6.reuse, c[0x0][0x270], 0x1 ;  /* 0x00009c000602ba11 */ /* 0x042fe800078008ff */
[----:B------:R-:W-:Y:S02]  /*4b40*/  @!P3 LEA.HI.X R3, R6, c[0x0][0x274], R11, 0x1, P0 ;  /* 0x00009d000603ba11 */ /* 0x000fe400000f0c0b */
[C---:B------:R-:W-:Y:S03]  /*4b50*/  @!P3 LEA R6, P0, R7.reuse, c[0x0][0x288], 0x1 ;  /* 0x0000a2000706ba11 */ /* 0x040fe600078008ff */
[----:B------:R1:W4:Y:S01]  /*4b60*/  @!P3 LDG.E.128 R20, [R2.64] ;  /* 0x0000000a0214b981 */ /* 0x000322000c1e1d00 */
[----:B------:R-:W-:Y:S02]  /*4b70*/  @!P3 LEA.HI.X R7, R7, c[0x0][0x28c], R12, 0x1, P0 ;  /* 0x0000a3000707ba11 */ /* 0x000fe400000f0c0c */
[----:B---3--:R-:W-:Y:S05]  /*4b80*/  @!P1 IADD3 R4, P2, P0, R110, R206, R10 ;  /* 0x000000ce6e049210 */ /* 0x008fea000785e00a */
[----:B------:R3:W4:Y:S01]  /*4b90*/  @!P3 LDG.E.128 R64, [R6.64] ;  /* 0x0000000a0640b981 */ /* 0x000722000c1e1d00 */
[----:B-1----:R-:W-:Y:S02]  /*4ba0*/  @!P1 IADD3.X R3, R127, R132, R38, P2, P0 ;  /* 0x000000847f039210 */ /* 0x002fe400017e0426 */
[----:B------:R-:W-:Y:S02]  /*4bb0*/  @!P1 LEA R2, P0, R4, c[0x0][0x270], 0x1 ;  /* 0x00009c0004029a11 */ /* 0x000fe400078008ff */
[----:B------:R-:W-:Y:S02]  /*4bc0*/  @!P1 IADD3 R5, P3, P2, R108, R204, R8 ;  /* 0x000000cc6c059210 */ /* 0x000fe40007a7e008 */
[----:B------:R-:W-:Y:S02]  /*4bd0*/  @!P1 LEA.HI.X R3, R4, c[0x0][0x274], R3, 0x1, P0 ;  /* 0x00009d0004039a11 */ /* 0x000fe400000f0c03 */
[----:B---3--:R-:W-:Y:S02]  /*4be0*/  @!P1 IADD3.X R6, R124, R131, R37, P3, P2 ;  /* 0x000000837c069210 */ /* 0x008fe40001fe4425 */
[----:B------:R-:W-:Y:S01]  /*4bf0*/  @!P1 LEA R4, P2, R5, c[0x0][0x288], 0x1 ;  /* 0x0000a20005049a11 */ /* 0x000fe200078408ff */
[----:B------:R1:W3:Y:S01]  /*4c00*/  @!P1 LDG.E.128 R28, [R2.64] ;  /* 0x0000000a021c9981 */ /* 0x0002e2000c1e1d00 */
[----:B------:R-:W-:Y:S02]  /*4c10*/  ISETP.GE.AND P0, PT, R101, R76, PT ;  /* 0x0000004c6500720c */ /* 0x000fe40003f06270 */
[----:B------:R-:W-:Y:S02]  /*4c20*/  @!P1 LEA.HI.X R5, R5, c[0x0][0x28c], R6, 0x1, P2 ;  /* 0x0000a30005059a11 */ /* 0x000fe400010f0c06 */
[----:B------:R-:W-:Y:S01]  /*4c30*/  ISETP.GE.OR P0, PT, R26, c[0x0][0x27c], P0 ;  /* 0x00009f001a007a0c */ /* 0x000fe20000706670 */
[----:B------:R-:W-:Y:S02]  /*4c40*/  CS2R R6, SRZ ;  /* 0x0000000000067805 */ /* 0x000fe4000001ff00 */
[----:B------:R1:W3:Y:S10]  /*4c50*/  @!P1 LDG.E.128 R68, [R4.64] ;  /* 0x0000000a04449981 */ /* 0x0002f4000c1e1d00 */
[----:B------:R-:W-:Y:S05]  /*4c60*/  @!P0 IADD3 R10, P3, R110, R10, RZ ;  /* 0x0000000a6e0a8210 */ /* 0x000fea0007f7e0ff */
[----:B------:R-:W-:Y:S01]  /*4c70*/  @!P0 IMAD.X R38, R38, 0x1, R127, P3 ;  /* 0x0000000126268824 */ /* 0x000fe200018e067f */
[----:B-1----:R-:W-:Y:S04]  /*4c80*/  @!P0 IADD3 R3, P2, R108, R8, RZ ;  /* 0x000000086c038210 */ /* 0x002fe80007f5e0ff */
[----:B------:R-:W-:Y:S01]  /*4c90*/  @!P0 LEA R2, P1, R3, c[0x0][0x288], 0x1 ;  /* 0x0000a20003028a11 */ /* 0x000fe200078208ff */
[----:B------:R-:W-:Y:S01]  /*4ca0*/  @!P0 IMAD.X R37, R37, 0x1, R124, P2 ;  /* 0x0000000125258824 */ /* 0x000fe200010e067c */
[C---:B------:R-:W-:Y:S01]  /*4cb0*/  @!P0 LEA R8, P2, R10.reuse, c[0x0][0x270], 0x1 ;  /* 0x00009c000a088a11 */ /* 0x040fe200078408ff */
[----:B------:R-:W-:Y:S03]  /*4cc0*/  CS2R R4, SRZ ;  /* 0x0000000000047805 */ /* 0x000fe6000001ff00 */
[----:B------:R-:W-:Y:S02]  /*4cd0*/  @!P0 LEA.HI.X R9, R10, c[0x0][0x274], R38, 0x1, P2 ;  /* 0x00009d000a098a11 */ /* 0x000fe400010f0c26 */
[----:B------:R-:W-:Y:S02]  /*4ce0*/  @!P0 LEA.HI.X R3, R3, c[0x0][0x28c], R37, 0x1, P1 ;  /* 0x0000a30003038a11 */ /* 0x000fe400008f0c25 */
[----:B------:R-:W-:Y:S01]  /*4cf0*/  ISETP.GE.OR P1, PT, R101, R76, !P4 ;  /* 0x0000004c6500720c */ /* 0x000fe20006726670 */
[----:B------:R1:W5:Y:S08]  /*4d00*/  @!P0 LDG.E.128 R4, [R8.64] ;  /* 0x0000000a08048981 */ /* 0x000370000c1e1d00 */
[----:B------:R2:W5:Y:S01]  /*4d10*/  @!P0 LDG.E.128 R40, [R2.64] ;  /* 0x0000000a02288981 */ /* 0x000562000c1e1d00 */
[----:B------:R-:W-:Y:S01]  /*4d20*/  ISETP.GE.AND P0, PT, R26, c[0x0][0x27c], PT ;  /* 0x00009f001a007a0c */ /* 0x000fe20003f06270 */
[----:B--2---:R-:W-:Y:S02]  /*4d30*/  IMAD.MOV.U32 R2, RZ, RZ, R18 ;  /* 0x000000ffff027224 */ /* 0x004fe400078e0012 */
[----:B-1----:R-:W-:Y:S02]  /*4d40*/  IMAD.MOV.U32 R8, RZ, RZ, R19 ;  /* 0x000000ffff087224 */ /* 0x002fe400078e0013 */
[----:B------:R-:W-:Y:S03]  /*4d50*/  IMAD.MOV.U32 R3, RZ, RZ, R16 ;  /* 0x000000ffff037224 */ /* 0x000fe600078e0010 */
[----:B------:R-:W-:Y:S01]  /*4d60*/  PRMT R34, R8, 0x5410, R2 ;  /* 0x0000541008227816 */ /* 0x000fe20000000002 */
[----:B------:R-:W-:Y:S05]  /*4d70*/  IMAD.MOV.U32 R2, RZ, RZ, R17 ;  /* 0x000000ffff027224 */ /* 0x000fea00078e0011 */
[----:B------:R-:W-:Y:S01]  /*4d80*/  PRMT R24, R2, 0x5410, R3 ;  /* 0x0000541002187816 */ /* 0x000fe20000000003 */
[----:B----4-:R-:W-:Y:S02]  /*4d90*/  IMAD.MOV.U32 R8, RZ, RZ, R62 ;  /* 0x000000ffff087224 */ /* 0x010fe400078e003e */
[----:B------:R-:W-:Y:S02]  /*4da0*/  IMAD.MOV.U32 R2, RZ, RZ, R63 ;  /* 0x000000ffff027224 */ /* 0x000fe400078e003f */
[----:B------:R-:W-:Y:S03]  /*4db0*/  IMAD.MOV.U32 R3, RZ, RZ, R61 ;  /* 0x000000ffff037224 */ /* 0x000fe600078e003d */
[----:B------:R-:W-:Y:S01]  /*4dc0*/  PRMT R55, R2, 0x5410, R8 ;  /* 0x0000541002377816 */ /* 0x000fe20000000008 */
[----:B------:R-:W-:Y:S05]  /*4dd0*/  IMAD.MOV.U32 R8, RZ, RZ, R60 ;  /* 0x000000ffff087224 */ /* 0x000fea00078e003c */
[----:B------:R-:W-:Y:S01]  /*4de0*/  PRMT R54, R8, 0x5410, R3 ;  /* 0x0000541008367816 */ /* 0x000fe20000000003 */
[----:B------:R-:W-:Y:S02]  /*4df0*/  IMAD.MOV.U32 R2, RZ, RZ, R22 ;  /* 0x000000ffff027224 */ /* 0x000fe400078e0016 */
[----:B------:R-:W-:Y:S02]  /*4e00*/  IMAD.MOV.U32 R8, RZ, RZ, R23 ;  /* 0x000000ffff087224 */ /* 0x000fe400078e0017 */
[----:B------:R-:W-:Y:S03]  /*4e10*/  IMAD.MOV.U32 R3, RZ, RZ, R20 ;  /* 0x000000ffff037224 */ /* 0x000fe600078e0014 */
[----:B------:R-:W-:Y:S01]  /*4e20*/  PRMT R36, R8, 0x5410, R2 ;  /* 0x0000541008247816 */ /* 0x000fe20000000002 */
[----:B------:R-:W-:Y:S02]  /*4e30*/  IMAD.MOV.U32 R2, RZ, RZ, R21 ;  /* 0x000000ffff027224 */ /* 0x000fe400078e0015 */
[----:B------:R-:W-:Y:S03]  /*4e40*/  IMAD.MOV.U32 R8, RZ, RZ, R66 ;  /* 0x000000ffff087224 */ /* 0x000fe600078e0042 */
[----:B------:R-:W-:Y:S01]  /*4e50*/  PRMT R35, R2, 0x5410, R3 ;  /* 0x0000541002237816 */ /* 0x000fe20000000003 */
[----:B------:R-:W-:Y:S02]  /*4e60*/  IMAD.MOV.U32 R2, RZ, RZ, R67 ;  /* 0x000000ffff027224 */ /* 0x000fe400078e0043 */
[----:B------:R-:W-:Y:S03]  /*4e70*/  IMAD.MOV.U32 R3, RZ, RZ, R65 ;  /* 0x000000ffff037224 */ /* 0x000fe600078e0041 */
[----:B------:R-:W-:Y:S01]  /*4e80*/  PRMT R73, R2, 0x5410, R8 ;  /* 0x0000541002497816 */ /* 0x000fe20000000008 */
[----:B------:R-:W-:Y:S05]  /*4e90*/  IMAD.MOV.U32 R8, RZ, RZ, R64 ;  /* 0x000000ffff087224 */ /* 0x000fea00078e0040 */
[----:B------:R-:W-:Y:S01]  /*4ea0*/  PRMT R72, R8, 0x5410, R3 ;  /* 0x0000541008487816 */ /* 0x000fe20000000003 */
[----:B---3--:R-:W-:Y:S02]  /*4eb0*/  IMAD.MOV.U32 R2, RZ, RZ, R30 ;  /* 0x000000ffff027224 */ /* 0x008fe400078e001e */
[----:B------:R-:W-:Y:S02]  /*4ec0*/  IMAD.MOV.U32 R8, RZ, RZ, R31 ;  /* 0x000000ffff087224 */ /* 0x000fe400078e001f */
[----:B------:R-:W-:Y:S03]  /*4ed0*/  IMAD.MOV.U32 R3, RZ, RZ, R28 ;  /* 0x000000ffff037224 */ /* 0x000fe600078e001c */
[----:B------:R-:W-:Y:S01]  /*4ee0*/  PRMT R38, R8, 0x5410, R2 ;  /* 0x0000541008267816 */ /* 0x000fe20000000002 */
[----:B------:R-:W-:Y:S02]  /*4ef0*/  IMAD.MOV.U32 R2, RZ, RZ, R29 ;  /* 0x000000ffff027224 */ /* 0x000fe400078e001d */
[----:B------:R-:W-:Y:S02]  /*4f00*/  IMAD.MOV.U32 R9, RZ, RZ, R70 ;  /* 0x000000ffff097224 */ /* 0x000fe400078e0046 */
[----:B------:R-:W-:Y:S01]  /*4f10*/  IMAD.MOV.U32 R8, RZ, RZ, R71 ;  /* 0x000000ffff087224 */ /* 0x000fe200078e0047 */
[----:B------:R-:W-:Y:S01]  /*4f20*/  PRMT R37, R2, 0x5410, R3 ;  /* 0x0000541002257816 */ /* 0x000fe20000000003 */
[----:B------:R-:W-:Y:S02]  /*4f30*/  IMAD.MOV.U32 R3, RZ, RZ, R68 ;  /* 0x000000ffff037224 */ /* 0x000fe400078e0044 */
[----:B------:R-:W-:Y:S01]  /*4f40*/  IMAD.MOV.U32 R2, RZ, RZ, R69 ;  /* 0x000000ffff027224 */ /* 0x000fe200078e0045 */
[----:B------:R-:W-:Y:S04]  /*4f50*/  PRMT R75, R8, 0x5410, R9 ;  /* 0x00005410084b7816 */ /* 0x000fe80000000009 */
[----:B------:R-:W-:Y:S01]  /*4f60*/  PRMT R74, R2, 0x5410, R3 ;  /* 0x00005410024a7816 */ /* 0x000fe20000000003 */
[----:B------:R-:W-:-:S05]  /*4f70*/  @P1 BRA `(.L_x_79) ;  /* 0x0000076000001947 */ /* 0x000fca0003800000 */
[----:B------:R-:W-:Y:S01]  /*4f80*/  IADD3 R3, P1, R188, R86, RZ ;  /* 0x00000056bc037210 */ /* 0x000fe20007f3e0ff */
[----:B------:R-:W1:Y:S01]  /*4f90*/  LDS.128 R12, [R150+0x3900] ;  /* 0x00390000960c7984 */ /* 0x000e620000000c00 */
[----:B-----5:R-:W-:Y:S01]  /*4fa0*/  @!P0 SHF.R.U32.HI R45, RZ, 0x10, R41 ;  /* 0x00000010ff2d8819 */ /* 0x020fe20000011629 */
[----:B------:R-:W-:Y:S01]  /*4fb0*/  IMAD.MOV.U32 R11, RZ, RZ, R7 ;  /* 0x000000ffff0b7224 */ /* 0x000fe200078e0007 */
[----:B------:R-:W-:Y:S01]  /*4fc0*/  MOV R10, R5 ;  /* 0x00000005000a7202 */ /* 0x000fe20000000f00 */
[----:B------:R-:W-:Y:S01]  /*4fd0*/  IMAD.X R2, R91, 0x1, R144, P1 ;  /* 0x000000015b027824 */ /* 0x000fe200008e0690 */
[-C--:B------:R-:W-:Y:S01]  /*4fe0*/  IADD3 R49, P2, P1, R92, R3.reuse, R120 ;  /* 0x000000035c317210 */ /* 0x080fe2000795e078 */
[----:B------:R-:W-:Y:S02]  /*4ff0*/  IMAD.MOV.U32 R47, RZ, RZ, R43 ;  /* 0x000000ffff2f7224 */ /* 0x000fe400078e002b */
[----:B------:R-:W2:Y:S01]  /*5000*/  LDS.128 R56, [R154+0x3900] ;  /* 0x003900009a387984 */ /* 0x000ea20000000c00 */
[-C--:B------:R-:W-:Y:S01]  /*5010*/  IADD3.X R51, R95, R2.reuse, R126, P2, P1 ;  /* 0x000000025f337210 */ /* 0x080fe200017e247e */
[----:B------:R-:W-:Y:S01]  /*5020*/  IMAD.MOV.U32 R9, RZ, RZ, R40 ;  /* 0x000000ffff097224 */ /* 0x000fe200078e0028 */
[----:B------:R-:W-:Y:S01]  /*5030*/  ISETP.GE.AND P1, PT, R100, c[0x0][0x1d4], PT ;  /* 0x0000750064007a0c */ /* 0x000fe20003f26270 */
[----:B------:R-:W-:Y:S01]  /*5040*/  IMAD.MOV.U32 R8, RZ, RZ, R4 ;  /* 0x000000ffff087224 */ /* 0x000fe200078e0004 */
[--C-:B------:R-:W-:Y:S01]  /*5050*/  @!P0 SHF.R.U64 R40, R40, 0x10, R41.reuse ;  /* 0x0000001028288819 */ /* 0x100fe20000001229 */
[----:B------:R-:W-:Y:S01]  /*5060*/  IMAD.MOV.U32 R46, RZ, RZ, R41 ;  /* 0x000000ffff2e7224 */ /* 0x000fe200078e0029 */
[----:B------:R-:W-:Y:S01]  /*5070*/  @!P0 SHF.R.U64 R4, R4, 0x10, R5 ;  /* 0x0000001004048819 */ /* 0x000fe20000001205 */
[----:B------:R-:W-:Y:S01]  /*5080*/  IMAD.MOV.U32 R44, RZ, RZ, R42 ;  /* 0x000000ffff2c7224 */ /* 0x000fe200078e002a */
[----:B------:R-:W-:Y:S02]  /*5090*/  @!P0 PRMT R41, R9, 0x5410, R40 ;  /* 0x0000541009298816 */ /* 0x000fe40000000028 */
[----:B------:R-:W-:Y:S02]  /*50a0*/  @!P0 PRMT R9, R8, 0x5410, R4 ;  /* 0x0000541008098816 */ /* 0x000fe40000000004 */
[--C-:B------:R-:W-:Y:S02]  /*50b0*/  @!P0 SHF.R.U64 R42, R42, 0x10, R43.reuse ;  /* 0x000000102a2a8819 */ /* 0x100fe4000000122b */
[----:B------:R-:W-:Y:S02]  /*50c0*/  @!P0 SHF.R.U32.HI R43, RZ, 0x10, R43 ;  /* 0x00000010ff2b8819 */ /* 0x000fe4000001162b */
[----:B------:R-:W-:Y:S02]  /*50d0*/  @!P1 IADD3 R50, P3, P2, R92, R3, R100 ;  /* 0x000000035c329210 */ /* 0x000fe40007a7e064 */
[----:B------:R-:W-:Y:S02]  /*50e0*/  @!P0 PRMT R52, R47, 0x5410, R43 ;  /* 0x000054102f348816 */ /* 0x000fe4000000002b */
[----:B------:R-:W-:Y:S02]  /*50f0*/  @!P1 IADD3.X R53, R95, R2, R125, P3, P2 ;  /* 0x000000025f359210 */ /* 0x000fe40001fe447d */
[C---:B------:R-:W-:Y:S02]  /*5100*/  LEA R80, P2, R49.reuse, c[0x0][0x1c8], 0x1 ;  /* 0x0000720031507a11 */ /* 0x040fe400078408ff */
[----:B------:R-:W-:Y:S02]  /*5110*/  @!P0 SHF.R.U32.HI R2, RZ, 0x10, R7 ;  /* 0x00000010ff028819 */ /* 0x000fe40000011607 */
[----:B------:R-:W-:Y:S02]  /*5120*/  LEA.HI.X R81, R49, c[0x0][0x1cc], R51, 0x1, P2 ;  /* 0x0000730031517a11 */ /* 0x000fe400010f0c33 */
[----:B------:R-:W-:Y:S02]  /*5130*/  @!P1 LEA R78, P2, R50, c[0x0][0x1c8], 0x1 ;  /* 0x00007200324e9a11 */ /* 0x000fe400078408ff */
[----:B------:R-:W-:Y:S01]  /*5140*/  @!P0 PRMT R11, R11, 0x5410, R2 ;  /* 0x000054100b0b8816 */ /* 0x000fe20000000002 */
[----:B-1----:R-:W-:Y:S01]  /*5150*/  @!P0 IMAD.U32 R2, R12, 0x10000, RZ ;  /* 0x000100000c028824 */ /* 0x002fe200078e00ff */
[----:B------:R-:W-:Y:S02]  /*5160*/  @!P1 LEA.HI.X R79, R50, c[0x0][0x1cc], R53, 0x1, P2 ;  /* 0x00007300324f9a11 */ /* 0x000fe400010f0c35 */
[----:B------:R-:W-:Y:S02]  /*5170*/  @!P0 SHF.L.U32 R4, R13, 0x10, RZ ;  /* 0x000000100d048819 */ /* 0x000fe400000006ff */
[----:B------:R-:W-:Y:S02]  /*5180*/  @!P0 SHF.R.U32.HI R3, RZ, 0x10, R5 ;  /* 0x00000010ff038819 */ /* 0x000fe40000011605 */
[----:B------:R-:W-:Y:S01]  /*5190*/  @!P0 SHF.R.U64 R5, R6, 0x10, R7 ;  /* 0x0000001006058819 */ /* 0x000fe20000001207 */
[----:B--2---:R-:W-:Y:S01]  /*51a0*/  @!P0 IMAD.U32 R43, R57, 0x10000, RZ ;  /* 0x00010000392b8824 */ /* 0x004fe200078e00ff */
[----:B------:R-:W-:Y:S02]  /*51b0*/  @!P0 SHF.L.U32 R7, R56, 0x10, RZ ;  /* 0x0000001038078819 */ /* 0x000fe400000006ff */
[C---:B------:R-:W-:Y:S02]  /*51c0*/  @!P0 SHF.L.U32 R47, R58.reuse, 0x10, RZ ;  /* 0x000000103a2f8819 */ /* 0x040fe400000006ff */
[----:B------:R-:W-:Y:S02]  /*51d0*/  @!P0 LOP3.LUT R49, R58, 0xffff0000, RZ, 0xc0, !PT ;  /* 0xffff00003a318812 */ /* 0x000fe400078ec0ff */
[C---:B------:R-:W-:Y:S02]  /*51e0*/  @!P0 SHF.L.U32 R51, R59.reuse, 0x10, RZ ;  /* 0x000000103b338819 */ /* 0x040fe400000006ff */
[----:B------:R-:W-:Y:S02]  /*51f0*/  @!P0 LOP3.LUT R53, R59, 0xffff0000, RZ, 0xc0, !PT ;  /* 0xffff00003b358812 */ /* 0x000fe400078ec0ff */
[----:B------:R-:W-:Y:S02]  /*5200*/  @!P0 PRMT R40, R46, 0x5410, R45 ;  /* 0x000054102e288816 */ /* 0x000fe4000000002d */
[----:B------:R-:W-:Y:S01]  /*5210*/  @!P0 PRMT R8, R10, 0x5410, R3 ;  /* 0x000054100a088816 */ /* 0x000fe20000000003 */
[----:B------:R-:W-:Y:S01]  /*5220*/  @!P0 IMAD.U32 R3, R9, 0x10000, RZ ;  /* 0x0001000009038824 */ /* 0x000fe200078e00ff */
[----:B------:R-:W-:Y:S01]  /*5230*/  @!P0 PRMT R10, R6, 0x5410, R5 ;  /* 0x00005410060a8816 */ /* 0x000fe20000000005 */
[----:B------:R-:W-:Y:S01]  /*5240*/  @!P0 IMAD.U32 R6, R41, 0x10000, RZ ;  /* 0x0001000029068824 */ /* 0x000fe200078e00ff */
[----:B------:R-:W-:Y:S01]  /*5250*/  @!P0 PRMT R48, R44, 0x5410, R42 ;  /* 0x000054102c308816 */ /* 0x000fe2000000002a */
[----:B------:R-:W-:Y:S02]  /*5260*/  @!P0 IMAD.U32 R42, R40, 0x10000, RZ ;  /* 0x00010000282a8824 */ /* 0x000fe400078e00ff */
[C---:B------:R-:W-:Y:S02]  /*5270*/  @!P0 FMUL.FTZ R44, R2.reuse, R6 ;  /* 0x00000006022c8220 */ /* 0x040fe40000410000 */
[-C--:B------:R-:W-:Y:S02]  /*5280*/  @!P0 FMUL.FTZ R2, R2, R3.reuse ;  /* 0x0000000302028220 */ /* 0x080fe40000410000 */
[----:B------:R-:W-:Y:S01]  /*5290*/  @!P0 FFMA.FTZ R90, R7, R3, -R44 ;  /* 0x00000003075a8223 */ /* 0x000fe2000001082c */
[----:B------:R-:W-:Y:S01]  /*52a0*/  @!P0 LOP3.LUT R3, R13, 0xffff0000, RZ, 0xc0, !PT ;  /* 0xffff00000d038812 */ /* 0x000fe200078ec0ff */
[----:B------:R-:W-:Y:S01]  /*52b0*/  @!P0 FFMA.FTZ R2, R6, R7, R2 ;  /* 0x0000000706028223 */ /* 0x000fe20000010002 */
[----:B------:R-:W-:Y:S01]  /*52c0*/  @!P0 LOP3.LUT R7, R12, 0xffff0000, RZ, 0xc0, !PT ;  /* 0xffff00000c078812 */ /* 0x000fe200078ec0ff */
[C---:B------:R-:W-:Y:S01]  /*52d0*/  @!P0 IMAD.U32 R5, R8.reuse, 0x10000, RZ ;  /* 0x0001000008058824 */ /* 0x040fe200078e00ff */
[----:B------:R-:W-:Y:S01]  /*52e0*/  @!P0 LOP3.LUT R6, R8, 0xffff0000, RZ, 0xc0, !PT ;  /* 0xffff000008068812 */ /* 0x000fe200078ec0ff */
[C---:B------:R-:W-:Y:S01]  /*52f0*/  @!P0 FMUL.FTZ R45, R4.reuse, R42 ;  /* 0x0000002a042d8220 */ /* 0x040fe20000410000 */
[----:B------:R-:W-:Y:S01]  /*5300*/  @!P0 LOP3.LUT R8, R9, 0xffff0000, RZ, 0xc0, !PT ;  /* 0xffff000009088812 */ /* 0x000fe200078ec0ff */
[-C--:B------:R-:W-:Y:S01]  /*5310*/  @!P0 FMUL.FTZ R4, R4, R5.reuse ;  /* 0x0000000504048220 */ /* 0x080fe20000410000 */
[----:B------:R-:W-:Y:S01]  /*5320*/  @!P0 LOP3.LUT R44, R40, 0xffff0000, RZ, 0xc0, !PT ;  /* 0xffff0000282c8812 */ /* 0x000fe200078ec0ff */
[----:B------:R-:W-:Y:S01]  /*5330*/  @!P0 FFMA.FTZ R89, R43, R5, -R45 ;  /* 0x000000052b598223 */ /* 0x000fe2000001082d */
[----:B------:R-:W-:Y:S01]  /*5340*/  @!P0 LOP3.LUT R40, R41, 0xffff0000, RZ, 0xc0, !PT ;  /* 0xffff000029288812 */ /* 0x000fe200078ec0ff */
[C---:B------:R-:W-:Y:S01]  /*5350*/  @!P0 FMUL.FTZ R5, R3.reuse, R6 ;  /* 0x0000000603058220 */ /* 0x040fe20000410000 */
[----:B------:R-:W-:Y:S01]  /*5360*/  @!P0 LOP3.LUT R41, R56, 0xffff0000, RZ, 0xc0, !PT ;  /* 0xffff000038298812 */ /* 0x000fe200078ec0ff */
[----:B------:R-:W-:Y:S01]  /*5370*/  @!P0 FMUL.FTZ R9, R3, R44 ;  /* 0x0000002c03098220 */ /* 0x000fe20000410000 */
[----:B------:R-:W-:Y:S01]  /*5380*/  @!P0 LOP3.LUT R45, R57, 0xffff0000, RZ, 0xc0, !PT ;  /* 0xffff0000392d8812 */ /* 0x000fe200078ec0ff */
[C---:B------:R-:W-:Y:S02]  /*5390*/  @!P0 FMUL.FTZ R46, R7.reuse, R40 ;  /* 0x00000028072e8220 */ /* 0x040fe40000410000 */
[-C--:B------:R-:W-:Y:S02]  /*53a0*/  @!P0 FMUL.FTZ R3, R7, R8.reuse ;  /* 0x0000000807038220 */ /* 0x080fe40000410000 */
[----:B------:R-:W-:Y:S01]  /*53b0*/  @!P0 FFMA.FTZ R85, R41, R8, -R46 ;  /* 0x0000000829558223 */ /* 0x000fe2000001082e */
[----:B------:R-:W-:Y:S01]  /*53c0*/  @!P0 LOP3.LUT R8, R14, 0xffff0000, RZ, 0xc0, !PT ;  /* 0xffff00000e088812 */ /* 0x000fe200078ec0ff */
[C---:B------:R-:W-:Y:S01]  /*53d0*/  @!P0 IMAD.U32 R46, R48.reuse, 0x10000, RZ ;  /* 0x00010000302e8824 */ /* 0x040fe200078e00ff */
[----:B------:R-:W-:Y:S01]  /*53e0*/  @!P0 LOP3.LUT R48, R48, 0xffff0000, RZ, 0xc0, !PT ;  /* 0xffff000030308812 */ /* 0x000fe200078ec0ff */
[----:B------:R-:W-:Y:S01]  /*53f0*/  @!P0 FFMA.FTZ R88, R45, R6, -R9 ;  /* 0x000000062d588223 */ /* 0x000fe20000010809 */
[----:B------:R-:W-:Y:S01]  /*5400*/  @!P0 LOP3.LUT R9, R10, 0xffff0000, RZ, 0xc0, !PT ;  /* 0xffff00000a098812 */ /* 0x000fe200078ec0ff */
[----:B------:R-:W-:Y:S02]  /*5410*/  @!P0 IMAD.U32 R6, R14, 0x10000, RZ ;  /* 0x000100000e068824 */ /* 0x000fe400078e00ff */
[----:B------:R-:W-:Y:S02]  /*5420*/  @!P0 IMAD.U32 R7, R10, 0x10000, RZ ;  /* 0x000100000a078824 */ /* 0x000fe400078e00ff */
[----:B------:R-:W-:Y:S02]  /*5430*/  @!P0 FMUL.FTZ R10, R6, R46 ;  /* 0x0000002e060a8220 */ /* 0x000fe40000410000 */
[----:B------:R-:W-:Y:S02]  /*5440*/  @!P0 FMUL.FTZ R50, R8, R48 ;  /* 0x0000003008328220 */ /* 0x000fe40000410000 */
[----:B------:R-:W-:Y:S01]  /*5450*/  @!P0 FFMA.FTZ R84, R47, R7, -R10 ;  /* 0x000000072f548223 */ /* 0x000fe2000001080a */
[----:B------:R-:W-:Y:S01]  /*5460*/  @!P0 LOP3.LUT R10, R15, 0xffff0000, RZ, 0xc0, !PT ;  /* 0xffff00000f0a8812 */ /* 0x000fe200078ec0ff */
[----:B------:R-:W-:Y:S02]  /*5470*/  @!P0 FFMA.FTZ R83, R49, R9, -R50 ;  /* 0x0000000931538223 */ /* 0x000fe40000010832 */
[C---:B------:R-:W-:Y:S01]  /*5480*/  @!P0 IMAD.U32 R50, R52.reuse, 0x10000, RZ ;  /* 0x0001000034328824 */ /* 0x040fe200078e00ff */
[----:B------:R-:W-:Y:S01]  /*5490*/  @!P0 LOP3.LUT R52, R52, 0xffff0000, RZ, 0xc0, !PT ;  /* 0xffff000034348812 */ /* 0x000fe200078ec0ff */
[----:B------:R-:W-:Y:S02]  /*54a0*/  @!P0 FMUL.FTZ R6, R6, R7 ;  /* 0x0000000706068220 */ /* 0x000fe40000410000 */
[----:B------:R-:W-:Y:S02]  /*54b0*/  @!P0 FMUL.FTZ R7, R8, R9 ;  /* 0x0000000908078220 */ /* 0x000fe40000410000 */
[----:B------:R-:W-:Y:S02]  /*54c0*/  @!P0 IMAD.U32 R8, R15, 0x10000, RZ ;  /* 0x000100000f088824 */ /* 0x000fe400078e00ff */
[C---:B------:R-:W-:Y:S01]  /*54d0*/  @!P0 IMAD.U32 R9, R11.reuse, 0x10000, RZ ;  /* 0x000100000b098824 */ /* 0x040fe200078e00ff */
[----:B------:R-:W-:Y:S01]  /*54e0*/  @!P0 LOP3.LUT R11, R11, 0xffff0000, RZ, 0xc0, !PT ;  /* 0xffff00000b0b8812 */ /* 0x000fe200078ec0ff */
[----:B------:R-:W-:Y:S01]  /*54f0*/  @!P0 FFMA.FTZ R3, R40, R41, R3 ;  /* 0x0000002928038223 */ /* 0x000fe20000010003 */
[----:B------:R-:W-:Y:S01]  /*5500*/  @!P0 F2FP.BF16.PACK_AB R40, R83, R84 ;  /* 0x000000545328823e */ /* 0x000fe200000010ff */
[----:B------:R-:W-:Y:S02]  /*5510*/  @!P0 FMUL.FTZ R77, R8, R50 ;  /* 0x00000032084d8220 */ /* 0x000fe40000410000 */
[----:B------:R-:W-:Y:S01]  /*5520*/  @!P0 FMUL.FTZ R82, R10, R52 ;  /* 0x000000340a528220 */ /* 0x000fe20000410000 */
[----:B------:R-:W-:Y:S01]  /*5530*/  @!P0 F2FP.BF16.PACK_AB R2, R3, R2 ;  /* 0x000000020302823e */ /* 0x000fe200000010ff */
[----:B------:R-:W-:Y:S02]  /*5540*/  @!P0 FFMA.FTZ R4, R42, R43, R4 ;  /* 0x0000002b2a048223 */ /* 0x000fe40000010004 */
[----:B------:R-:W-:Y:S02]  /*5550*/  @!P0 FFMA.FTZ R5, R44, R45, R5 ;  /* 0x0000002d2c058223 */ /* 0x000fe40000010005 */
[----:B------:R-:W-:Y:S02]  /*5560*/  @!P0 FFMA.FTZ R77, R51, R9, -R77 ;  /* 0x00000009334d8223 */ /* 0x000fe4000001084d */
[----:B------:R-:W-:Y:S01]  /*5570*/  @!P0 FFMA.FTZ R82, R53, R11, -R82 ;  /* 0x0000000b35528223 */ /* 0x000fe20000010852 */
[----:B------:R-:W-:Y:S01]  /*5580*/  @!P0 F2FP.BF16.PACK_AB R4, R5, R4 ;  /* 0x000000040504823e */ /* 0x000fe200000010ff */
[----:B------:R-:W-:Y:S02]  /*5590*/  @!P0 FMUL.FTZ R8, R8, R9 ;  /* 0x0000000908088220 */ /* 0x000fe40000410000 */
[----:B------:R-:W-:Y:S01]  /*55a0*/  @!P0 FFMA.FTZ R6, R46, R47, R6 ;  /* 0x0000002f2e068223 */ /* 0x000fe20000010006 */
[----:B------:R-:W-:Y:S01]  /*55b0*/  @!P0 F2FP.BF16.PACK_AB R41, R82, R77 ;  /* 0x0000004d5229823e */ /* 0x000fe200000010ff */
[----:B------:R-:W-:Y:S01]  /*55c0*/  @!P0 FMUL.FTZ R9, R10, R11 ;  /* 0x0000000b0a098220 */ /* 0x000fe20000410000 */
[----:B------:R-:W-:Y:S01]  /*55d0*/  @!P0 F2FP.BF16.PACK_AB R11, R88, R89 ;  /* 0x00000059580b823e */ /* 0x000fe200000010ff */
[----:B------:R-:W-:Y:S01]  /*55e0*/  @!P0 FFMA.FTZ R7, R48, R49, R7 ;  /* 0x0000003130078223 */ /* 0x000fe20000010007 */
[----:B------:R-:W-:Y:S01]  /*55f0*/  @!P0 F2FP.BF16.PACK_AB R10, R85, R90 ;  /* 0x0000005a550a823e */ /* 0x000fe200000010ff */
[----:B------:R-:W-:Y:S01]  /*5600*/  @!P0 FFMA.FTZ R8, R50, R51, R8 ;  /* 0x0000003332088223 */ /* 0x000fe20000010008 */
[----:B------:R-:W-:Y:S01]  /*5610*/  @!P0 MOV R59, R41 ;  /* 0x00000029003b8202 */ /* 0x000fe20000000f00 */
[----:B------:R-:W-:Y:S01]  /*5620*/  @!P0 FFMA.FTZ R9, R52, R53, R9 ;  /* 0x0000003534098223 */ /* 0x000fe20000010009 */
[----:B------:R-:W-:Y:S01]  /*5630*/  @!P0 MOV R56, R10 ;  /* 0x0000000a00388202 */ /* 0x000fe20000000f00 */
[----:B------:R-:W-:Y:S01]  /*5640*/  @!P0 IMAD.MOV.U32 R57, RZ, RZ, R11 ;  /* 0x000000ffff398224 */ /* 0x000fe200078e000b */
[----:B------:R-:W-:Y:S01]  /*5650*/  @!P0 F2FP.BF16.PACK_AB R6, R7, R6 ;  /* 0x000000060706823e */ /* 0x000fe200000010ff */
[----:B------:R-:W-:Y:S01]  /*5660*/  @!P0 IMAD.MOV.U32 R58, RZ, RZ, R40 ;  /* 0x000000ffff3a8224 */ /* 0x000fe200078e0028 */
[----:B------:R-:W-:Y:S01]  /*5670*/  @!P0 F2FP.BF16.PACK_AB R8, R9, R8 ;  /* 0x000000080908823e */ /* 0x000fe200000010ff */
[----:B------:R-:W-:Y:S01]  /*5680*/  @!P0 IMAD.MOV.U32 R12, RZ, RZ, R2 ;  /* 0x000000ffff0c8224 */ /* 0x000fe200078e0002 */
[----:B------:R-:W-:Y:S01]  /*5690*/  @!P0 MOV R14, R6 ;  /* 0x00000006000e8202 */ /* 0x000fe20000000f00 */
[----:B------:R-:W-:Y:S01]  /*56a0*/  @!P0 IMAD.MOV.U32 R13, RZ, RZ, R4 ;  /* 0x000000ffff0d8224 */ /* 0x000fe200078e0004 */
[----:B------:R1:W-:Y:S01]  /*56b0*/  STG.E.128 [R80.64], R56 ;  /* 0x0000003850007986 */ /* 0x0003e2000c101d0a */
[----:B------:R-:W-:Y:S07]  /*56c0*/  @!P0 IMAD.MOV.U32 R15, RZ, RZ, R8 ;  /* 0x000000ffff0f8224 */ /* 0x000fee00078e0008 */
[----:B------:R1:W-:Y:S02]  /*56d0*/  @!P1 STG.E.128 [R78.64], R12 ;  /* 0x0000000c4e009986 */ /* 0x0003e4000c101d0a */
.L_x_79:
[----:B------:R-:W-:Y:S05]  /*56e0*/  BSYNC B0 ;  /* 0x0000000000007941 */ /* 0x000fea0003800000 */
.L_x_78:
[----:B------:R-:W-:Y:S01]  /*56f0*/  ISETP.GE.OR P1, PT, R170, R76, !P4 ;  /* 0x0000004caa00720c */ /* 0x000fe20006726670 */
[----:B------:R-:W-:Y:S01]  /*5700*/  @!UPT UIADD3 URZ, URZ, URZ, URZ ;  /* 0x0000003f3f3ff290 */ /* 0x000fe2000fffe03f */
[----:B------:R-:W-:Y:S11]  /*5710*/  BSSY B0, `(.L_x_80) ;  /* 0x0000071000007945 */ /* 0x000ff60003800000 */
[----:B------:R-:W-:-:S05]  /*5720*/  @P1 BRA `(.L_x_81) ;  /* 0x000006f000001947 */ /* 0x000fca0003800000 */
[----:B------:R-:W-:Y:S01]  /*5730*/  IADD3 R3, P1, R196, R86, RZ ;  /* 0x00000056c4037210 */ /* 0x000fe20007f3e0ff */
[----:B-1----:R-:W1:Y:S01]  /*5740*/  LDS.128 R12, [R149+0x3900] ;  /* 0x00390000950c7984 */ /* 0x002e620000000c00 */
[--C-:B-----5:R-:W-:Y:S02]  /*5750*/  @!P0 SHF.R.U64 R6, R60, 0x10, R61.reuse ;  /* 0x000000103c068819 */ /* 0x120fe4000000123d */
[----:B------:R-:W-:Y:S01]  /*5760*/  @!P0 SHF.R.U32.HI R7, RZ, 0x10, R61 ;  /* 0x00000010ff078819 */ /* 0x000fe2000001163d */
[----:B------:R-:W-:Y:S01]  /*5770*/  IMAD.X R2, R91, 0x1, R158, P1 ;  /* 0x000000015b027824 */ /* 0x000fe200008e069e */
[-C--:B------:R-:W-:Y:S02]  /*5780*/  IADD3 R11, P2, P1, R92, R3.reuse, R120 ;  /* 0x000000035c0b7210 */ /* 0x080fe4000795e078 */
[----:B------:R-:W-:Y:S01]  /*5790*/  @!P0 SHF.R.U64 R4, R18, 0x10, R19 ;  /* 0x0000001012048819 */ /* 0x000fe20000001213 */
[----:B------:R-:W2:Y:S01]  /*57a0*/  LDS.128 R48, [R153+0x3900] ;  /* 0x0039000099307984 */ /* 0x000ea20000000c00 */
[-C--:B------:R-:W-:Y:S02]  /*57b0*/  IADD3.X R42, R95, R2.reuse, R126, P2, P1 ;  /* 0x000000025f2a7210 */ /* 0x080fe400017e247e */
[----:B------:R-:W-:Y:S02]  /*57c0*/  ISETP.GE.AND P1, PT, R100, c[0x0][0x1d4], PT ;  /* 0x0000750064007a0c */ /* 0x000fe40003f26270 */
[----:B------:R-:W-:Y:S02]  /*57d0*/  @!P0 SHF.R.U64 R9, R62, 0x10, R63 ;  /* 0x000000103e098819 */ /* 0x000fe4000000123f */
[----:B------:R-:W-:Y:S02]  /*57e0*/  @!P0 SHF.R.U32.HI R5, RZ, 0x10, R19 ;  /* 0x00000010ff058819 */ /* 0x000fe40000011613 */
[----:B------:R-:W-:Y:S04]  /*57f0*/  @!P0 SHF.R.U32.HI R10, RZ, 0x10, R63 ;  /* 0x00000010ff0a8819 */ /* 0x000fe8000001163f */
[----:B------:R-:W-:Y:S02]  /*5800*/  @!P0 PRMT R40, R55, 0x5410, R10 ;  /* 0x0000541037288816 */ /* 0x000fe4000000000a */
[----:B------:R-:W-:Y:S02]  /*5810*/  @!P0 PRMT R10, R34, 0x5410, R5 ;  /* 0x00005410220a8816 */ /* 0x000fe40000000005 */
[----:B------:R-:W-:Y:S01]  /*5820*/  @!P1 IADD3 R41, P3, P2, R92, R3, R100 ;  /* 0x000000035c299210 */ /* 0x000fe20007a7e064 */
[----:B------:R-:W-:Y:S01]  /*5830*/  @!P0 IMAD.U32 R44, R40, 0x10000, RZ ;  /* 0x00010000282c8824 */ /* 0x000fe200078e00ff */
[----:B------:R-:W-:Y:S02]  /*5840*/  @!P0 SHF.R.U32.HI R3, RZ, 0x10, R17 ;  /* 0x00000010ff038819 */ /* 0x000fe40000011611 */
[----:B------:R-:W-:Y:S02]  /*5850*/  @!P1 IADD3.X R43, R95, R2, R125, P3, P2 ;  /* 0x000000025f2b9210 */ /* 0x000fe40001fe447d */
[C---:B------:R-:W-:Y:S02]  /*5860*/  LEA R56, P2, R11.reuse, c[0x0][0x1c8], 0x1 ;  /* 0x000072000b387a11 */ /* 0x040fe400078408ff */
[----:B------:R-:W-:Y:S02]  /*5870*/  @!P0 SHF.R.U64 R2, R16, 0x10, R17 ;  /* 0x0000001010028819 */ /* 0x000fe40000001211 */
[----:B------:R-:W-:Y:S02]  /*5880*/  LEA.HI.X R57, R11, c[0x0][0x1cc], R42, 0x1, P2 ;  /* 0x000073000b397a11 */ /* 0x000fe400010f0c2a */
[C---:B------:R-:W-:Y:S02]  /*5890*/  @!P1 LEA R52, P2, R41.reuse, c[0x0][0x1c8], 0x1 ;  /* 0x0000720029349a11 */ /* 0x040fe400078408ff */
[----:B------:R-:W-:Y:S02]  /*58a0*/  @!P0 PRMT R17, R54, 0x5410, R6 ;  /* 0x0000541036118816 */ /* 0x000fe40000000006 */
[----:B------:R-:W-:Y:S02]  /*58b0*/  @!P1 LEA.HI.X R53, R41, c[0x0][0x1cc], R43, 0x1, P2 ;  /* 0x0000730029359a11 */ /* 0x000fe400010f0c2b */
[----:B------:R-:W-:Y:S01]  /*58c0*/  @!P0 PRMT R8, R24, 0x5432, R2 ;  /* 0x0000543218088816 */ /* 0x000fe20000000002 */
[----:B-1----:R-:W-:Y:S01]  /*58d0*/  @!P0 IMAD.U32 R2, R12, 0x10000, RZ ;  /* 0x000100000c028824 */ /* 0x002fe200078e00ff */
[----:B------:R-:W-:Y:S02]  /*58e0*/  @!P0 PRMT R11, R34, 0x5432, R4 ;  /* 0x00005432220b8816 */ /* 0x000fe40000000004 */
[----:B------:R-:W-:Y:S01]  /*58f0*/  @!P0 SHF.L.U32 R4, R13, 0x10, RZ ;  /* 0x000000100d048819 */ /* 0x000fe200000006ff */
[----:B--2---:R-:W-:Y:S01]  /*5900*/  @!P0 IMAD.U32 R19, R49, 0x10000, RZ ;  /* 0x0001000031138824 */ /* 0x004fe200078e00ff */
[C---:B------:R-:W-:Y:S01]  /*5910*/  @!P0 LOP3.LUT R47, R51.reuse, 0xffff0000, RZ, 0xc0, !PT ;  /* 0xffff0000332f8812 */ /* 0x040fe200078ec0ff */
[----:B------:R-:W-:Y:S01]  /*5920*/  @!P0 IMAD.U32 R45, R51, 0x10000, RZ ;  /* 0x00010000332d8824 */ /* 0x000fe200078e00ff */
[----:B------:R-:W-:Y:S02]  /*5930*/  @!P0 LOP3.LUT R43, R50, 0xffff0000, RZ, 0xc0, !PT ;  /* 0xffff0000322b8812 */ /* 0x000fe400078ec0ff */
[----:B------:R-:W-:Y:S01]  /*5940*/  @!P0 PRMT R42, R55, 0x5432, R9 ;  /* 0x00005432372a8816 */ /* 0x000fe20000000009 */
[----:B------:R-:W-:Y:S01]  /*5950*/  @!P0 IMAD.U32 R9, R48, 0x10000, RZ ;  /* 0x0001000030098824 */ /* 0x000fe200078e00ff */
[----:B------:R-:W-:Y:S01]  /*5960*/  @!P0 PRMT R16, R54, 0x5432, R7 ;  /* 0x0000543236108816 */ /* 0x000fe20000000007 */
[----:B------:R-:W-:Y:S01]  /*5970*/  @!P0 IMAD.U32 R7, R17, 0x10000, RZ ;  /* 0x0001000011078824 */ /* 0x000fe200078e00ff */
[----:B------:R-:W-:Y:S01]  /*5980*/  @!P0 PRMT R6, R24, 0x5410, R3 ;  /* 0x0000541018068816 */ /* 0x000fe20000000003 */
[C---:B------:R-:W-:Y:S01]  /*5990*/  @!P0 IMAD.U32 R3, R8.reuse, 0x10000, RZ ;  /* 0x0001000008038824 */ /* 0x040fe200078e00ff */
[----:B------:R-:W-:Y:S01]  /*59a0*/  @!P0 LOP3.LUT R8, R8, 0xffff0000, RZ, 0xc0, !PT ;  /* 0xffff000008088812 */ /* 0x000fe200078ec0ff */
[----:B------:R-:W-:Y:S01]  /*59b0*/  @!P0 IMAD.U32 R18, R16, 0x10000, RZ ;  /* 0x0001000010128824 */ /* 0x000fe200078e00ff */
[----:B------:R-:W-:Y:S01]  /*59c0*/  @!P0 LOP3.LUT R46, R40, 0xffff0000, RZ, 0xc0, !PT ;  /* 0xffff0000282e8812 */ /* 0x000fe200078ec0ff */
[----:B------:R-:W-:Y:S02]  /*59d0*/  @!P0 FMUL.FTZ R24, R2, R7 ;  /* 0x0000000702188220 */ /* 0x000fe40000410000 */
[C---:B------:R-:W-:Y:S01]  /*59e0*/  @!P0 IMAD.U32 R5, R6.reuse, 0x10000, RZ ;  /* 0x0001000006058824 */ /* 0x040fe200078e00ff */
[----:B------:R-:W-:Y:S01]  /*59f0*/  @!P0 LOP3.LUT R6, R6, 0xffff0000, RZ, 0xc0, !PT ;  /* 0xffff000006068812 */ /* 0x000fe200078ec0ff */
[-C--:B------:R-:W-:Y:S02]  /*5a00*/  @!P0 FMUL.FTZ R2, R2, R3.reuse ;  /* 0x0000000302028220 */ /* 0x080fe40000410000 */
[----:B------:R-:W-:Y:S02]  /*5a10*/  @!P0 FMUL.FTZ R34, R4, R18 ;  /* 0x0000001204228220 */ /* 0x000fe40000410000 */
[----:B------:R-:W-:Y:S01]  /*5a20*/  @!P0 FFMA.FTZ R63, R9, R3, -R24 ;  /* 0x00000003093f8223 */ /* 0x000fe20000010818 */
[----:B------:R-:W-:Y:S01]  /*5a30*/  @!P0 LOP3.LUT R3, R13, 0xffff0000, RZ, 0xc0, !PT ;  /* 0xffff00000d038812 */ /* 0x000fe200078ec0ff */
[----:B------:R-:W-:Y:S01]  /*5a40*/  @!P0 FFMA.FTZ R62, R19, R5, -R34 ;  /* 0x00000005133e8223 */ /* 0x000fe20000010822 */
[----:B------:R-:W-:Y:S01]  /*5a50*/  @!P0 LOP3.LUT R34, R49, 0xffff0000, RZ, 0xc0, !PT ;  /* 0xffff000031228812 */ /* 0x000fe200078ec0ff */
[----:B------:R-:W-:Y:S01]  /*5a60*/  @!P0 FFMA.FTZ R2, R7, R9, R2 ;  /* 0x0000000907028223 */ /* 0x000fe20000010002 */
[----:B------:R-:W-:Y:S01]  /*5a70*/  @!P0 LOP3.LUT R24, R16, 0xffff0000, RZ, 0xc0, !PT ;  /* 0xffff000010188812 */ /* 0x000fe200078ec0ff */
[----:B------:R-:W-:Y:S01]  /*5a80*/  @!P0 FMUL.FTZ R4, R4, R5 ;  /* 0x0000000504048220 */ /* 0x000fe20000410000 */
[----:B------:R-:W-:Y:S01]  /*5a90*/  @!P0 LOP3.LUT R7, R12, 0xffff0000, RZ, 0xc0, !PT ;  /* 0xffff00000c078812 */ /* 0x000fe200078ec0ff */
[----:B------:R-:W-:Y:S01]  /*5aa0*/  @!P0 FMUL.FTZ R5, R3, R6 ;  /* 0x0000000603058220 */ /* 0x000fe20000410000 */
[----:B------:R-:W-:Y:S01]  /*5ab0*/  @!P0 LOP3.LUT R16, R17, 0xffff0000, RZ, 0xc0, !PT ;  /* 0xffff000011108812 */ /* 0x000fe200078ec0ff */
[----:B------:R-:W-:Y:S01]  /*5ac0*/  @!P0 FMUL.FTZ R9, R3, R24 ;  /* 0x0000001803098220 */ /* 0x000fe20000410000 */
[----:B------:R-:W-:Y:S01]  /*5ad0*/  @!P0 LOP3.LUT R17, R48, 0xffff0000, RZ, 0xc0, !PT ;  /* 0xffff000030118812 */ /* 0x000fe200078ec0ff */
[----:B------:R-:W-:Y:S02]  /*5ae0*/  @!P0 FMUL.FTZ R3, R7, R8 ;  /* 0x0000000807038220 */ /* 0x000fe40000410000 */
[----:B------:R-:W-:Y:S01]  /*5af0*/  @!P0 FFMA.FTZ R61, R34, R6, -R9 ;  /* 0x00000006223d8223 */ /* 0x000fe20000010809 */
[----:B------:R-:W-:Y:S01]  /*5b00*/  @!P0 SHF.L.U32 R6, R15, 0x10, RZ ;  /* 0x000000100f068819 */ /* 0x000fe200000006ff */
[----:B------:R-:W-:Y:S01]  /*5b10*/  @!P0 FMUL.FTZ R41, R7, R16 ;  /* 0x0000001007298220 */ /* 0x000fe20000410000 */
[----:B------:R-:W-:Y:S01]  /*5b20*/  @!P0 LOP3.LUT R9, R15, 0xffff0000, RZ, 0xc0, !PT ;  /* 0xffff00000f098812 */ /* 0x000fe200078ec0ff */
[C---:B------:R-:W-:Y:S01]  /*5b30*/  @!P0 IMAD.U32 R7, R10.reuse, 0x10000, RZ ;  /* 0x000100000a078824 */ /* 0x040fe200078e00ff */
[----:B------:R-:W-:Y:S01]  /*5b40*/  @!P0 LOP3.LUT R10, R10, 0xffff0000, RZ, 0xc0, !PT ;  /* 0xffff00000a0a8812 */ /* 0x000fe200078ec0ff */
[----:B------:R-:W-:Y:S02]  /*5b50*/  @!P0 FFMA.FTZ R60, R17, R8, -R41 ;  /* 0x00000008113c8223 */ /* 0x000fe40000010829 */
[C---:B------:R-:W-:Y:S02]  /*5b60*/  @!P0 FMUL.FTZ R40, R6.reuse, R44 ;  /* 0x0000002c06288220 */ /* 0x040fe40000410000 */
[----:B------:R-:W-:Y:S02]  /*5b70*/  @!P0 FMUL.FTZ R41, R9, R46 ;  /* 0x0000002e09298220 */ /* 0x000fe40000410000 */
[-C--:B------:R-:W-:Y:S01]  /*5b80*/  @!P0 FMUL.FTZ R8, R6, R7.reuse ;  /* 0x0000000706088220 */ /* 0x080fe20000410000 */
[C---:B------:R-:W-:Y:S01]  /*5b90*/  @!P0 SHF.L.U32 R6, R14.reuse, 0x10, RZ ;  /* 0x000000100e068819 */ /* 0x040fe200000006ff */
[----:B------:R-:W-:Y:S02]  /*5ba0*/  @!P0 FFMA.FTZ R59, R45, R7, -R40 ;  /* 0x000000072d3b8223 */ /* 0x000fe40000010828 */
[-C--:B------:R-:W-:Y:S02]  /*5bb0*/  @!P0 FMUL.FTZ R9, R9, R10.reuse ;  /* 0x0000000a09098220 */ /* 0x080fe40000410000 */
[----:B------:R-:W-:Y:S01]  /*5bc0*/  @!P0 FFMA.FTZ R58, R47, R10, -R41 ;  /* 0x0000000a2f3a8223 */ /* 0x000fe20000010829 */
[----:B------:R-:W-:Y:S01]  /*5bd0*/  @!P0 LOP3.LUT R10, R14, 0xffff0000, RZ, 0xc0, !PT ;  /* 0xffff00000e0a8812 */ /* 0x000fe200078ec0ff */
[C---:B------:R-:W-:Y:S01]  /*5be0*/  @!P0 IMAD.U32 R40, R42.reuse, 0x10000, RZ ;  /* 0x000100002a288824 */ /* 0x040fe200078e00ff */
[----:B------:R-:W-:Y:S01]  /*5bf0*/  @!P0 LOP3.LUT R42, R42, 0xffff0000, RZ, 0xc0, !PT ;  /* 0xffff00002a2a8812 */ /* 0x000fe200078ec0ff */
[C---:B------:R-:W-:Y:S01]  /*5c00*/  @!P0 IMAD.U32 R7, R11.reuse, 0x10000, RZ ;  /* 0x000100000b078824 */ /* 0x040fe200078e00ff */
[----:B------:R-:W-:Y:S01]  /*5c10*/  @!P0 LOP3.LUT R11, R11, 0xffff0000, RZ, 0xc0, !PT ;  /* 0xffff00000b0b8812 */ /* 0x000fe200078ec0ff */
[----:B------:R-:W-:Y:S02]  /*5c20*/  @!P0 IMAD.U32 R41, R50, 0x10000, RZ ;  /* 0x0001000032298824 */ /* 0x000fe400078e00ff */
[----:B------:R-:W-:Y:S02]  /*5c30*/  @!P0 FMUL.FTZ R54, R6, R40 ;  /* 0x0000002806368220 */ /* 0x000fe40000410000 */
[----:B------:R-:W-:Y:S02]  /*5c40*/  @!P0 FMUL.FTZ R55, R10, R42 ;  /* 0x0000002a0a378220 */ /* 0x000fe40000410000 */
[----:B------:R-:W-:Y:S01]  /*5c50*/  @!P0 FFMA.FTZ R3, R16, R17, R3 ;  /* 0x0000001110038223 */ /* 0x000fe20000010003 */
[----:B------:R-:W-:Y:S01]  /*5c60*/  @!P0 F2FP.BF16.PACK_AB R17, R58, R59 ;  /* 0x0000003b3a11823e */ /* 0x000fe200000010ff */
[----:B------:R-:W-:Y:S02]  /*5c70*/  @!P0 FMUL.FTZ R6, R6, R7 ;  /* 0x0000000706068220 */ /* 0x000fe40000410000 */
[----:B------:R-:W-:Y:S01]  /*5c80*/  @!P0 FFMA.FTZ R4, R18, R19, R4 ;  /* 0x0000001312048223 */ /* 0x000fe20000010004 */
[----:B------:R-:W-:Y:S01]  /*5c90*/  @!P0 F2FP.BF16.PACK_AB R2, R3, R2 ;  /* 0x000000020302823e */ /* 0x000fe200000010ff */
[----:B------:R-:W-:Y:S02]  /*5ca0*/  @!P0 FFMA.FTZ R54, R41, R7, -R54 ;  /* 0x0000000729368223 */ /* 0x000fe40000010836 */
[----:B------:R-:W-:Y:S01]  /*5cb0*/  @!P0 FMUL.FTZ R7, R10, R11 ;  /* 0x0000000b0a078220 */ /* 0x000fe20000410000 */
[----:B------:R-:W-:Y:S01]  /*5cc0*/  @!P0 F2FP.BF16.PACK_AB R10, R60, R63 ;  /* 0x0000003f3c0a823e */ /* 0x000fe200000010ff */
[----:B------:R-:W-:Y:S01]  /*5cd0*/  @!P0 FFMA.FTZ R55, R43, R11, -R55 ;  /* 0x0000000b2b378223 */ /* 0x000fe20000010837 */
[----:B------:R-:W-:Y:S01]  /*5ce0*/  @!P0 F2FP.BF16.PACK_AB R11, R61, R62 ;  /* 0x0000003e3d0b823e */ /* 0x000fe200000010ff */
[----:B------:R-:W-:Y:S02]  /*5cf0*/  @!P0 FFMA.FTZ R5, R24, R34, R5 ;  /* 0x0000002218058223 */ /* 0x000fe40000010005 */
[----:B------:R-:W-:Y:S01]  /*5d00*/  @!P0 FFMA.FTZ R6, R40, R41, R6 ;  /* 0x0000002928068223 */ /* 0x000fe20000010006 */
[----:B------:R-:W-:Y:S01]  /*5d10*/  @!P0 MOV R49, R11 ;  /* 0x0000000b00318202 */ /* 0x000fe20000000f00 */
[----:B------:R-:W-:Y:S01]  /*5d20*/  @!P0 FFMA.FTZ R7, R42, R43, R7 ;  /* 0x0000002b2a078223 */ /* 0x000fe20000010007 */
[----:B------:R-:W-:Y:S01]  /*5d30*/  @!P0 F2FP.BF16.PACK_AB R16, R55, R54 ;  /* 0x000000363710823e */ /* 0x000fe200000010ff */
[----:B------:R-:W-:Y:S01]  /*5d40*/  @!P0 FFMA.FTZ R8, R44, R45, R8 ;  /* 0x0000002d2c088223 */ /* 0x000fe20000010008 */
[----:B------:R-:W-:Y:S01]  /*5d50*/  @!P0 F2FP.BF16.PACK_AB R4, R5, R4 ;  /* 0x000000040504823e */ /* 0x000fe200000010ff */
[----:B------:R-:W-:Y:S01]  /*5d60*/  @!P0 FFMA.FTZ R9, R46, R47, R9 ;  /* 0x0000002f2e098223 */ /* 0x000fe20000010009 */
[----:B------:R-:W-:Y:S01]  /*5d70*/  @!P0 F2FP.BF16.PACK_AB R6, R7, R6 ;  /* 0x000000060706823e */ /* 0x000fe200000010ff */
[----:B------:R-:W-:Y:S01]  /*5d80*/  @!P0 IMAD.MOV.U32 R48, RZ, RZ, R10 ;  /* 0x000000ffff308224 */ /* 0x000fe200078e000a */
[----:B------:R-:W-:Y:S01]  /*5d90*/  @!P0 MOV R13, R4 ;  /* 0x00000004000d8202 */ /* 0x000fe20000000f00 */
[----:B------:R-:W-:Y:S01]  /*5da0*/  @!P0 IMAD.MOV.U32 R50, RZ, RZ, R16 ;  /* 0x000000ffff328224 */ /* 0x000fe200078e0010 */
[----:B------:R-:W-:Y:S01]  /*5db0*/  @!P0 F2FP.BF16.PACK_AB R8, R9, R8 ;  /* 0x000000080908823e */ /* 0x000fe200000010ff */
[----:B------:R-:W-:Y:S02]  /*5dc0*/  @!P0 IMAD.MOV.U32 R51, RZ, RZ, R17 ;  /* 0x000000ffff338224 */ /* 0x000fe400078e0011 */
[----:B------:R-:W-:Y:S02]  /*5dd0*/  @!P0 IMAD.MOV.U32 R12, RZ, RZ, R2 ;  /* 0x000000ffff0c8224 */ /* 0x000fe400078e0002 */
[----:B------:R-:W-:Y:S01]  /*5de0*/  @!P0 IMAD.MOV.U32 R14, RZ, RZ, R6 ;  /* 0x000000ffff0e8224 */ /* 0x000fe200078e0006 */
[----:B------:R1:W-:Y:S01]  /*5df0*/  STG.E.128 [R56.64], R48 ;  /* 0x0000003038007986 */ /* 0x0003e2000c101d0a */
[----:B------:R-:W-:Y:S07]  /*5e00*/  @!P0 IMAD.MOV.U32 R15, RZ, RZ, R8 ;  /* 0x000000ffff0f8224 */ /* 0x000fee00078e0008 */
[----:B------:R1:W-:Y:S02]  /*5e10*/  @!P1 STG.E.128 [R52.64], R12 ;  /* 0x0000000c34009986 */ /* 0x0003e4000c101d0a */
.L_x_81:
[----:B------:R-:W-:Y:S05]  /*5e20*/  BSYNC B0 ;  /* 0x0000000000007941 */ /* 0x000fea0003800000 */
.L_x_80:
        /* <DEDUP_REMOVED lines=10> */
[----:B------:R-:W-:Y:S01]  /*5ed0*/  @!P0 PRMT R17, R72, 0x5410, R6 ;  /* 0x0000541048118816 */ /* 0x000fe20000000006 */
[----:B------:R-:W2:Y:S01]  /*5ee0*/  LDS.128 R44, [R152+0x3900] ;  /* 0x00390000982c7984 */ /* 0x000ea20000000c00 */
[-C--:B------:R-:W-:Y:S02]  /*5ef0*/  IADD3.X R19, R95, R2.reuse, R126, P2, P1 ;  /* 0x000000025f137210 */ /* 0x080fe400017e247e */
[----:B------:R-:W-:Y:S02]  /*5f00*/  ISETP.GE.AND P1, PT, R100, c[0x0][0x1d4], PT ;  /* 0x0000750064007a0c */ /* 0x000fe40003f26270 */
[----:B------:R-:W-:Y:S02]  /*5f10*/  @!P0 SHF.R.U64 R4, R22, 0x10, R23 ;  /* 0x0000001016048819 */ /* 0x000fe40000001217 */
[--C-:B------:R-:W-:Y:S02]  /*5f20*/  @!P0 SHF.R.U32.HI R9, RZ, 0x10, R67.reuse ;  /* 0x00000010ff098819 */ /* 0x100fe40000011643 */
[----:B------:R-:W-:Y:S02]  /*5f30*/  @!P0 SHF.R.U64 R11, R66, 0x10, R67 ;  /* 0x00000010420b8819 */ /* 0x000fe40000001243 */
[----:B------:R-:W-:Y:S02]  /*5f40*/  @!P0 PRMT R22, R73, 0x5410, R9 ;  /* 0x0000541049168816 */ /* 0x000fe40000000009 */
[----:B------:R-:W-:Y:S01]  /*5f50*/  @!P0 PRMT R16, R72, 0x5432, R7 ;  /* 0x0000543248108816 */ /* 0x000fe20000000007 */
[----:B------:R-:W-:Y:S01]  /*5f60*/  @!P0 IMAD.U32 R7, R17, 0x10000, RZ ;  /* 0x0001000011078824 */ /* 0x000fe200078e00ff */
[----:B------:R-:W-:Y:S02]  /*5f70*/  @!P0 PRMT R24, R73, 0x5432, R11 ;  /* 0x0000543249188816 */ /* 0x000fe4000000000b */
[----:B------:R-:W-:Y:S02]  /*5f80*/  @!P1 IADD3 R18, P3, P2, R92, R3, R100 ;  /* 0x000000035c129210 */ /* 0x000fe40007a7e064 */
[----:B------:R-:W-:Y:S02]  /*5f90*/  @!P0 PRMT R11, R36, 0x5432, R4 ;  /* 0x00005432240b8816 */ /* 0x000fe40000000004 */
[----:B------:R-:W-:Y:S02]  /*5fa0*/  @!P1 IADD3.X R34, R95, R2, R125, P3, P2 ;  /* 0x000000025f229210 */ /* 0x000fe40001fe447d */
[----:B------:R-:W-:Y:S02]  /*5fb0*/  LEA R52, P2, R10, c[0x0][0x1c8], 0x1 ;  /* 0x000072000a347a11 */ /* 0x000fe400078408ff */
[----:B------:R-:W-:Y:S02]  /*5fc0*/  @!P0 SHF.R.U64 R2, R20, 0x10, R21 ;  /* 0x0000001014028819 */ /* 0x000fe40000001215 */
[----:B------:R-:W-:Y:S02]  /*5fd0*/  LEA.HI.X R53, R10, c[0x0][0x1cc], R19, 0x1, P2 ;  /* 0x000073000a357a11 */ /* 0x000fe400010f0c13 */
[----:B------:R-:W-:Y:S02]  /*5fe0*/  @!P1 LEA R50, P2, R18, c[0x0][0x1c8], 0x1 ;  /* 0x0000720012329a11 */ /* 0x000fe400078408ff */
[----:B------:R-:W-:Y:S01]  /*5ff0*/  @!P0 PRMT R8, R35, 0x5432, R2 ;  /* 0x0000543223088816 */ /* 0x000fe20000000002 */
[----:B-1----:R-:W-:Y:S01]  /*6000*/  @!P0 IMAD.U32 R2, R12, 0x10000, RZ ;  /* 0x000100000c028824 */ /* 0x002fe200078e00ff */
[----:B------:R-:W-:Y:S01]  /*6010*/  @!P1 LEA.HI.X R51, R18, c[0x0][0x1cc], R34, 0x1, P2 ;  /* 0x0000730012339a11 */ /* 0x000fe200010f0c22 */
[----:B------:R-:W-:Y:S01]  /*6020*/  @!P0 IMAD.U32 R18, R16, 0x10000, RZ ;  /* 0x0001000010128824 */ /* 0x000fe200078e00ff */
[----:B------:R-:W-:Y:S01]  /*6030*/  @!P0 SHF.L.U32 R4, R13, 0x10, RZ ;  /* 0x000000100d048819 */ /* 0x000fe200000006ff */
[----:B------:R-:W-:Y:S01]  /*6040*/  @!P0 FMUL.FTZ R20, R2, R7 ;  /* 0x0000000702148220 */ /* 0x000fe20000410000 */
[----:B------:R-:W-:Y:S02]  /*6050*/  @!P0 SHF.R.U32.HI R3, RZ, 0x10, R21 ;  /* 0x00000010ff038819 */ /* 0x000fe40000011615 */
[----:B------:R-:W-:Y:S01]  /*6060*/  @!P0 SHF.R.U32.HI R5, RZ, 0x10, R23 ;  /* 0x00000010ff058819 */ /* 0x000fe20000011617 */
[----:B--2---:R-:W-:Y:S01]  /*6070*/  @!P0 IMAD.U32 R9, R44, 0x10000, RZ ;  /* 0x000100002c098824 */ /* 0x004fe200078e00ff */
[----:B------:R-:W-:Y:S01]  /*6080*/  @!P0 LOP3.LUT R41, R47, 0xffff0000, RZ, 0xc0, !PT ;  /* 0xffff00002f298812 */ /* 0x000fe200078ec0ff */
[----:B------:R-:W-:Y:S01]  /*6090*/  @!P0 IMAD.U32 R19, R45, 0x10000, RZ ;  /* 0x000100002d138824 */ /* 0x000fe200078e00ff */
[----:B------:R-:W-:Y:S01]  /*60a0*/  @!P0 LOP3.LUT R34, R46, 0xffff0000, RZ, 0xc0, !PT ;  /* 0xffff00002e228812 */ /* 0x000fe200078ec0ff */
[----:B------:R-:W-:Y:S01]  /*60b0*/  @!P0 FMUL.FTZ R21, R4, R18 ;  /* 0x0000001204158220 */ /* 0x000fe20000410000 */
[----:B------:R-:W-:Y:S01]  /*60c0*/  @!P0 PRMT R10, R36, 0x5410, R5 ;  /* 0x00005410240a8816 */ /* 0x000fe20000000005 */
[----:B------:R-:W-:Y:S01]  /*60d0*/  @!P0 IMAD.U32 R36, R47, 0x10000, RZ ;  /* 0x000100002f248824 */ /* 0x000fe200078e00ff */
[----:B------:R-:W-:Y:S01]  /*60e0*/  @!P0 PRMT R6, R35, 0x5410, R3 ;  /* 0x0000541023068816 */ /* 0x000fe20000000003 */
[C---:B------:R-:W-:Y:S01]  /*60f0*/  @!P0 IMAD.U32 R3, R8.reuse, 0x10000, RZ ;  /* 0x0001000008038824 */ /* 0x040fe200078e00ff */
[----:B------:R-:W-:Y:S01]  /*6100*/  @!P0 LOP3.LUT R8, R8, 0xffff0000, RZ, 0xc0, !PT ;  /* 0xffff000008088812 */ /* 0x000fe200078ec0ff */
[C---:B------:R-:W-:Y:S01]  /*6110*/  @!P0 IMAD.U32 R35, R22.reuse, 0x10000, RZ ;  /* 0x0001000016238824 */ /* 0x040fe200078e00ff */
[----:B------:R-:W-:Y:S01]  /*6120*/  @!P0 LOP3.LUT R40, R22, 0xffff0000, RZ, 0xc0, !PT ;  /* 0xffff000016288812 */ /* 0x000fe200078ec0ff */
[C---:B------:R-:W-:Y:S01]  /*6130*/  @!P0 IMAD.U32 R5, R6.reuse, 0x10000, RZ ;  /* 0x0001000006058824 */ /* 0x040fe200078e00ff */
[----:B------:R-:W-:Y:S01]  /*6140*/  @!P0 LOP3.LUT R6, R6, 0xffff0000, RZ, 0xc0, !PT ;  /* 0xffff000006068812 */ /* 0x000fe200078ec0ff */
[-C--:B------:R-:W-:Y:S02]  /*6150*/  @!P0 FMUL.FTZ R2, R2, R3.reuse ;  /* 0x0000000302028220 */ /* 0x080fe40000410000 */
        /* <DEDUP_REMOVED lines=21> */
[C---:B------:R-:W-:Y:S02]  /*62b0*/  @!P0 FMUL.FTZ R23, R9.reuse, R40 ;  /* 0x0000002809178220 */ /* 0x040fe40000410000 */
[-C--:B------:R-:W-:Y:S01]  /*62c0*/  @!P0 FMUL.FTZ R8, R6, R7.reuse ;  /* 0x0000000706088220 */ /* 0x080fe20000410000 */
[----:B------:R-:W-:Y:S01]  /*62d0*/  @!P0 SHF.L.U32 R6, R14, 0x10, RZ ;  /* 0x000000100e068819 */ /* 0x000fe200000006ff */
        /* <DEDUP_REMOVED lines=40> */
.L_x_83:
[----:B------:R-:W-:Y:S05]  /*6560*/  BSYNC B0 ;  /* 0x0000000000007941 */ /* 0x000fea0003800000 */
.L_x_82:
[----:B------:R-:W-:Y:S02]  /*6570*/  ISETP.GE.OR P2, PT, R168, R76, !P4 ;  /* 0x0000004ca800720c */ /* 0x000fe40006746670 */
[----:B-1----:R-:W-:Y:S05]  /*6580*/  IADD3 R58, P1, R192, R86, RZ ;  /* 0x00000056c03a7210 */ /* 0x002fea0007f3e0ff */
[----:B------:R-:W-:Y:S06]  /*6590*/  IMAD.X R57, R91, 0x1, R155, P1 ;  /* 0x000000015b397824 */ /* 0x000fec00008e069b */
[----:B------:R-:W-:-:S05]  /*65a0*/  @P2 BRA `(.L_x_75) ;  /* 0x00000c1000002947 */ /* 0x000fca0003800000 */
[----:B-----5:R-:W-:Y:S01]  /*65b0*/  @!P0 SHF.R.U32.HI R5, RZ, 0x10, R69 ;  /* 0x00000010ff058819 */ /* 0x020fe20000011645 */
[----:B------:R-:W1:Y:S01]  /*65c0*/  LDS.128 R12, [R147+0x3900] ;  /* 0x00390000930c7984 */ /* 0x000e620000000c00 */
[----:B------:R-:W-:Y:S02]  /*65d0*/  @!P0 SHF.R.U32.HI R3, RZ, 0x10, R29 ;  /* 0x00000010ff038819 */ /* 0x000fe4000001161d */
[----:B------:R-:W-:Y:S02]  /*65e0*/  @!P0 SHF.R.U64 R8, R70, 0x10, R71 ;  /* 0x0000001046088819 */ /* 0x000fe40000001247 */
[----:B------:R-:W-:Y:S02]  /*65f0*/  @!P0 SHF.R.U64 R22, R68, 0x10, R69 ;  /* 0x0000001044168819 */ /* 0x000fe40000001245 */
[----:B------:R-:W-:Y:S01]  /*6600*/  @!P0 SHF.R.U64 R2, R28, 0x10, R29 ;  /* 0x000000101c028819 */ /* 0x000fe2000000121d */
[----:B------:R-:W2:Y:S01]  /*6610*/  LDS.128 R44, [R151+0x3900] ;  /* 0x00390000972c7984 */ /* 0x000ea20000000c00 */
[--C-:B------:R-:W-:Y:S02]  /*6620*/  @!P0 SHF.R.U32.HI R4, RZ, 0x10, R31.reuse ;  /* 0x00000010ff048819 */ /* 0x100fe4000001161f */
[C---:B------:R-:W-:Y:S02]  /*6630*/  @!P0 PRMT R35, R75.reuse, 0x5432, R8 ;  /* 0x000054324b238816 */ /* 0x040fe40000000008 */
[----:B------:R-:W-:Y:S02]  /*6640*/  IADD3 R8, P2, P1, R92, R58, R120 ;  /* 0x0000003a5c087210 */ /* 0x000fe4000795e078 */
[----:B------:R-:W-:Y:S02]  /*6650*/  @!P0 SHF.R.U64 R6, R30, 0x10, R31 ;  /* 0x000000101e068819 */ /* 0x000fe4000000121f */
[----:B------:R-:W-:Y:S02]  /*6660*/  @!P0 SHF.R.U32.HI R9, RZ, 0x10, R71 ;  /* 0x00000010ff098819 */ /* 0x000fe40000011647 */
[C---:B------:R-:W-:Y:S02]  /*6670*/  @!P0 PRMT R19, R38.reuse, 0x5432, R6 ;  /* 0x0000543226138816 */ /* 0x040fe40000000006 */
[----:B------:R-:W-:Y:S02]  /*6680*/  @!P0 PRMT R40, R75, 0x5410, R9 ;  /* 0x000054104b288816 */ /* 0x000fe40000000009 */
[----:B------:R-:W-:Y:S02]  /*6690*/  @!P0 PRMT R9, R38, 0x5410, R4 ;  /* 0x0000541026098816 */ /* 0x000fe40000000004 */
[----:B------:R-:W-:Y:S02]  /*66a0*/  IADD3.X R4, R95, R57, R126, P2, P1 ;  /* 0x000000395f047210 */ /* 0x000fe400017e247e */
[C---:B------:R-:W-:Y:S01]  /*66b0*/  LEA R50, P1, R8.reuse, c[0x0][0x1c8], 0x1 ;  /* 0x0000720008327a11 */ /* 0x040fe200078208ff */
[----:B------:R-:W-:Y:S01]  /*66c0*/  @!P0 IMAD.U32 R11, R9, 0x10000, RZ ;  /* 0x00010000090b8824 */ /* 0x000fe200078e00ff */
[C---:B------:R-:W-:Y:S02]  /*66d0*/  @!P0 SHF.L.U32 R31, R35.reuse, 0x10, RZ ;  /* 0x00000010231f8819 */ /* 0x040fe400000006ff */
[----:B------:R-:W-:Y:S02]  /*66e0*/  LEA.HI.X R51, R8, c[0x0][0x1cc], R4, 0x1, P1 ;  /* 0x0000730008337a11 */ /* 0x000fe400008f0c04 */
[----:B------:R-:W-:Y:S02]  /*66f0*/  @!P0 LOP3.LUT R35, R35, 0xffff0000, RZ, 0xc0, !PT ;  /* 0xffff000023238812 */ /* 0x000fe400078ec0ff */
[----:B------:R-:W-:Y:S02]  /*6700*/  @!P0 LOP3.LUT R17, R9, 0xffff0000, RZ, 0xc0, !PT ;  /* 0xffff000009118812 */ /* 0x000fe400078ec0ff */
[----:B------:R-:W-:Y:S02]  /*6710*/  @!P0 LOP3.LUT R9, R19, 0xffff0000, RZ, 0xc0, !PT ;  /* 0xffff000013098812 */ /* 0x000fe400078ec0ff */
[C---:B------:R-:W-:Y:S02]  /*6720*/  @!P0 PRMT R7, R37.reuse, 0x5410, R3 ;  /* 0x0000541025078816 */ /* 0x040fe40000000003 */
[----:B------:R-:W-:Y:S02]  /*6730*/  @!P0 PRMT R29, R74, 0x5410, R5 ;  /* 0x000054104a1d8816 */ /* 0x000fe40000000005 */
[----:B------:R-:W-:Y:S01]  /*6740*/  @!P0 PRMT R5, R37, 0x5432, R2 ;  /* 0x0000543225058816 */ /* 0x000fe20000000002 */
[----:B-1----:R-:W-:Y:S01]  /*6750*/  @!P0 IMAD.U32 R2, R13, 0x10000, RZ ;  /* 0x000100000d028824 */ /* 0x002fe200078e00ff */
[----:B------:R-:W-:Y:S01]  /*6760*/  @!P0 LOP3.LUT R6, R12, 0xffff0000, RZ, 0xc0, !PT ;  /* 0xffff00000c068812 */ /* 0x000fe200078ec0ff */
[----:B------:R-:W-:Y:S01]  /*6770*/  @!P0 IMAD.U32 R24, R29, 0x10000, RZ ;  /* 0x000100001d188824 */ /* 0x000fe200078e00ff */
[----:B------:R-:W-:Y:S01]  /*6780*/  @!P0 SHF.L.U32 R16, R15, 0x10, RZ ;  /* 0x000000100f108819 */ /* 0x000fe200000006ff */
[----:B------:R-:W-:Y:S01]  /*6790*/  @!P0 IMAD.U32 R3, R7, 0x10000, RZ ;  /* 0x0001000007038824 */ /* 0x000fe200078e00ff */
[C---:B--2---:R-:W-:Y:S01]  /*67a0*/  @!P0 SHF.L.U32 R28, R45.reuse, 0x10, RZ ;  /* 0x000000102d1c8819 */ /* 0x044fe200000006ff */
[----:B------:R-:W-:Y:S01]  /*67b0*/  @!P0 FMUL.FTZ R10, R2, R24 ;  /* 0x00000018020a8220 */ /* 0x000fe20000410000 */
[----:B------:R-:W-:Y:S01]  /*67c0*/  @!P0 LOP3.LUT R23, R44, 0xffff0000, RZ, 0xc0, !PT ;  /* 0xffff00002c178812 */ /* 0x000fe200078ec0ff */
[-C--:B------:R-:W-:Y:S01]  /*67d0*/  @!P0 FMUL.FTZ R4, R2, R3.reuse ;  /* 0x0000000302048220 */ /* 0x080fe20000410000 */
[----:B------:R-:W-:Y:S01]  /*67e0*/  @!P0 LOP3.LUT R30, R45, 0xffff0000, RZ, 0xc0, !PT ;  /* 0xffff00002d1e8812 */ /* 0x000fe200078ec0ff */
[----:B------:R-:W-:Y:S01]  /*67f0*/  @!P0 IMAD.U32 R2, R12, 0x10000, RZ ;  /* 0x000100000c028824 */ /* 0x000fe200078e00ff */
[----:B------:R-:W-:Y:S01]  /*6800*/  @!P0 LOP3.LUT R41, R47, 0xffff0000, RZ, 0xc0, !PT ;  /* 0xffff00002f298812 */ /* 0x000fe200078ec0ff */
[----:B------:R-:W-:Y:S01]  /*6810*/  @!P0 FFMA.FTZ R56, R28, R3, -R10 ;  /* 0x000000031c388223 */ /* 0x000fe2000001080a */
[----:B------:R-:W-:Y:S01]  /*6820*/  @!P0 LOP3.LUT R36, R46, 0xffff0000, RZ, 0xc0, !PT ;  /* 0xffff00002e248812 */ /* 0x000fe200078ec0ff */
[----:B------:R-:W-:Y:S01]  /*6830*/  @!P0 IMAD.U32 R21, R44, 0x10000, RZ ;  /* 0x000100002c158824 */ /* 0x000fe200078e00ff */
[C---:B------:R-:W-:Y:S01]  /*6840*/  @!P0 SHF.L.U32 R3, R5.reuse, 0x10, RZ ;  /* 0x0000001005038819 */ /* 0x040fe200000006ff */
[----:B------:R-:W-:Y:S01]  /*6850*/  @!P0 IMAD.U32 R37, R40, 0x10000, RZ ;  /* 0x0001000028258824 */ /* 0x000fe200078e00ff */
[----:B------:R-:W-:Y:S01]  /*6860*/  @!P0 LOP3.LUT R5, R5, 0xffff0000, RZ, 0xc0, !PT ;  /* 0xffff000005058812 */ /* 0x000fe200078ec0ff */
[----:B------:R-:W-:Y:S01]  /*6870*/  @!P0 IMAD.U32 R38, R47, 0x10000, RZ ;  /* 0x000100002f268824 */ /* 0x000fe200078e00ff */
[----:B------:R-:W-:Y:S01]  /*6880*/  @!P0 LOP3.LUT R18, R15, 0xffff0000, RZ, 0xc0, !PT ;  /* 0xffff00000f128812 */ /* 0x000fe200078ec0ff */
[----:B------:R-:W-:Y:S01]  /*6890*/  @!P0 IMAD.U32 R34, R46, 0x10000, RZ ;  /* 0x000100002e228824 */ /* 0x000fe200078e00ff */
[----:B------:R-:W-:Y:S01]  /*68a0*/  @!P0 LOP3.LUT R29, R29, 0xffff0000, RZ, 0xc0, !PT ;  /* 0xffff00001d1d8812 */ /* 0x000fe200078ec0ff */
[----:B------:R-:W-:Y:S01]  /*68b0*/  @!P0 FMUL.FTZ R42, R16, R37 ;  /* 0x00000025102a8220 */ /* 0x000fe20000410000 */
[----:B------:R-:W-:Y:S02]  /*68c0*/  @!P0 LOP3.LUT R40, R40, 0xffff0000, RZ, 0xc0, !PT ;  /* 0xffff000028288812 */ /* 0x000fe400078ec0ff */
[----:B------:R-:W-:Y:S01]  /*68d0*/  @!P0 PRMT R22, R74, 0x5432, R22 ;  /* 0x000054324a168816 */ /* 0x000fe20000000016 */
[----:B------:R-:W-:Y:S01]  /*68e0*/  @!P0 FFMA.FTZ R42, R38, R11, -R42 ;  /* 0x0000000b262a8223 */ /* 0x000fe2000001082a */
[----:B------:R-:W-:Y:S03]  /*68f0*/  ISETP.GE.AND P1, PT, R100, c[0x0][0x1d4], PT ;  /* 0x0000750064007a0c */ /* 0x000fe60003f26270 */
[C---:B------:R-:W-:Y:S01]  /*6900*/  @!P0 IMAD.U32 R20, R22.reuse, 0x10000, RZ ;  /* 0x0001000016148824 */ /* 0x040fe200078e00ff */
[----:B------:R-:W-:Y:S03]  /*6910*/  @!P0 LOP3.LUT R22, R22, 0xffff0000, RZ, 0xc0, !PT ;  /* 0xffff000016168812 */ /* 0x000fe600078ec0ff */
[----:B------:R-:W-:Y:S02]  /*6920*/  @!P0 FMUL.FTZ R8, R2, R20 ;  /* 0x0000001402088220 */ /* 0x000fe40000410000 */
[----:B------:R-:W-:Y:S02]  /*6930*/  @!P0 FMUL.FTZ R10, R6, R22 ;  /* 0x00000016060a8220 */ /* 0x000fe40000410000 */
[-C--:B------:R-:W-:Y:S02]  /*6940*/  @!P0 FMUL.FTZ R2, R2, R3.reuse ;  /* 0x0000000302028220 */ /* 0x080fe40000410000 */
[----:B------:R-:W-:Y:S02]  /*6950*/  @!P0 FFMA.FTZ R55, R21, R3, -R8 ;  /* 0x0000000315378223 */ /* 0x000fe40000010808 */
[-C--:B------:R-:W-:Y:S01]  /*6960*/  @!P0 FMUL.FTZ R3, R6, R5.reuse ;  /* 0x0000000506038220 */ /* 0x080fe20000410000 */
[----:B------:R-:W-:Y:S01]  /*6970*/  @!P0 LOP3.LUT R6, R13, 0xffff0000, RZ, 0xc0, !PT ;  /* 0xffff00000d068812 */ /* 0x000fe200078ec0ff */
[----:B------:R-:W-:Y:S01]  /*6980*/  @!P0 FFMA.FTZ R54, R23, R5, -R10 ;  /* 0x0000000517368223 */ /* 0x000fe2000001080a */
[C---:B------:R-:W-:Y:S01]  /*6990*/  @!P0 LOP3.LUT R10, R14.reuse, 0xffff0000, RZ, 0xc0, !PT ;  /* 0xffff00000e0a8812 */ /* 0x040fe200078ec0ff */
[----:B------:R-:W-:Y:S01]  /*69a0*/  @!P0 IMAD.U32 R8, R14, 0x10000, RZ ;  /* 0x000100000e088824 */ /* 0x000fe200078e00ff */
[----:B------:R-:W-:Y:S01]  /*69b0*/  @!P0 LOP3.LUT R5, R7, 0xffff0000, RZ, 0xc0, !PT ;  /* 0xffff000007058812 */ /* 0x000fe200078ec0ff */
[----:B------:R-:W-:Y:S02]  /*69c0*/  @!P0 IMAD.U32 R7, R19, 0x10000, RZ ;  /* 0x0001000013078824 */ /* 0x000fe400078e00ff */
[----:B------:R-:W-:Y:S02]  /*69d0*/  @!P0 FMUL.FTZ R49, R6, R29 ;  /* 0x0000001d06318220 */ /* 0x000fe40000410000 */
[----:B------:R-:W-:Y:S02]  /*69e0*/  @!P0 FMUL.FTZ R19, R18, R40 ;  /* 0x0000002812138220 */ /* 0x000fe40000410000 */
[----:B------:R-:W-:Y:S02]  /*69f0*/  @!P0 FMUL.FTZ R48, R8, R31 ;  /* 0x0000001f08308220 */ /* 0x000fe40000410000 */
[----:B------:R-:W-:Y:S02]  /*6a00*/  @!P0 FMUL.FTZ R43, R10, R35 ;  /* 0x000000230a2b8220 */ /* 0x000fe40000410000 */
[----:B------:R-:W-:Y:S02]  /*6a10*/  @!P0 FFMA.FTZ R53, R30, R5, -R49 ;  /* 0x000000051e358223 */ /* 0x000fe40000010831 */
[----:B------:R-:W-:Y:S02]  /*6a20*/  @!P0 FFMA.FTZ R19, R41, R17, -R19 ;  /* 0x0000001129138223 */ /* 0x000fe40000010813 */
[----:B------:R-:W-:Y:S01]  /*6a30*/  @!P0 FFMA.FTZ R52, R34, R7, -R48 ;  /* 0x0000000722348223 */ /* 0x000fe20000010830 */
[----:B------:R-:W-:Y:S01]  /*6a40*/  @!P0 F2FP.BF16.PACK_AB R48, R53, R56 ;  /* 0x000000383530823e */ /* 0x000fe200000010ff */
[----:B------:R-:W-:Y:S01]  /*6a50*/  @!P0 FFMA.FTZ R49, R36, R9, -R43 ;  /* 0x0000000924318223 */ /* 0x000fe2000001082b */
[----:B------:R-:W-:Y:S01]  /*6a60*/  @!P0 F2FP.BF16.PACK_AB R42, R19, R42 ;  /* 0x0000002a132a823e */ /* 0x000fe200000010ff */
[----:B------:R-:W-:Y:S01]  /*6a70*/  @!P0 FFMA.FTZ R2, R20, R21, R2 ;  /* 0x0000001514028223 */ /* 0x000fe20000010002 */
[----:B------:R-:W-:Y:S01]  /*6a80*/  @!P0 F2FP.BF16.PACK_AB R43, R54, R55 ;  /* 0x00000037362b823e */ /* 0x000fe200000010ff */
[----:B------:R-:W-:Y:S01]  /*6a90*/  @!P0 IMAD.MOV.U32 R45, RZ, RZ, R48 ;  /* 0x000000ffff2d8224 */ /* 0x000fe200078e0030 */
[----:B------:R-:W-:Y:S01]  /*6aa0*/  @!P0 F2FP.BF16.PACK_AB R19, R49, R52 ;  /* 0x000000343113823e */ /* 0x000fe200000010ff */
[----:B------:R-:W-:Y:S01]  /*6ab0*/  @!P0 FMUL.FTZ R5, R6, R5 ;  /* 0x0000000506058220 */ /* 0x000fe20000410000 */
[----:B------:R-:W-:Y:S01]  /*6ac0*/  @!P0 MOV R44, R43 ;  /* 0x0000002b002c8202 */ /* 0x000fe20000000f00 */
[----:B------:R-:W-:Y:S01]  /*6ad0*/  @!P0 FFMA.FTZ R3, R22, R23, R3 ;  /* 0x0000001716038223 */ /* 0x000fe20000010003 */
[----:B------:R-:W-:Y:S01]  /*6ae0*/  @!P0 MOV R47, R42 ;  /* 0x0000002a002f8202 */ /* 0x000fe20000000f00 */
[----:B------:R-:W-:Y:S02]  /*6af0*/  @!P0 IMAD.MOV.U32 R46, RZ, RZ, R19 ;  /* 0x000000ffff2e8224 */ /* 0x000fe400078e0013 */
[----:B------:R-:W-:Y:S01]  /*6b00*/  @!P0 FMUL.FTZ R6, R8, R7 ;  /* 0x0000000708068220 */ /* 0x000fe20000410000 */
[----:B------:R-:W-:Y:S01]  /*6b10*/  @!P0 F2FP.BF16.PACK_AB R2, R3, R2 ;  /* 0x000000020302823e */ /* 0x000fe200000010ff */
[----:B------:R-:W-:Y:S01]  /*6b20*/  @!P0 FFMA.FTZ R4, R24, R28, R4 ;  /* 0x0000001c18048223 */ /* 0x000fe20000010004 */
[----:B------:R1:W-:Y:S01]  /*6b30*/  STG.E.128 [R50.64], R44 ;  /* 0x0000002c32007986 */ /* 0x0003e2000c101d0a */
[----:B------:R-:W-:Y:S02]  /*6b40*/  @!P0 FMUL.FTZ R7, R10, R9 ;  /* 0x000000090a078220 */ /* 0x000fe40000410000 */
[----:B------:R-:W-:Y:S02]  /*6b50*/  @!P0 FFMA.FTZ R5, R29, R30, R5 ;  /* 0x0000001e1d058223 */ /* 0x000fe40000010005 */
[----:B------:R-:W-:Y:S02]  /*6b60*/  @!P0 FMUL.FTZ R8, R16, R11 ;  /* 0x0000000b10088220 */ /* 0x000fe40000410000 */
[----:B------:R-:W-:Y:S01]  /*6b70*/  @!P0 FFMA.FTZ R6, R31, R34, R6 ;  /* 0x000000221f068223 */ /* 0x000fe20000010006 */
[----:B------:R-:W-:Y:S01]  /*6b80*/  @!P0 F2FP.BF16.PACK_AB R4, R5, R4 ;  /* 0x000000040504823e */ /* 0x000fe200000010ff */
[----:B------:R-:W-:Y:S02]  /*6b90*/  @!P0 FMUL.FTZ R9, R18, R17 ;  /* 0x0000001112098220 */ /* 0x000fe40000410000 */
[----:B------:R-:W-:Y:S02]  /*6ba0*/  @!P0 FFMA.FTZ R7, R35, R36, R7 ;  /* 0x0000002423078223 */ /* 0x000fe40000010007 */
[----:B------:R-:W-:Y:S02]  /*6bb0*/  @!P0 FFMA.FTZ R8, R37, R38, R8 ;  /* 0x0000002625088223 */ /* 0x000fe40000010008 */
[----:B------:R-:W-:Y:S01]  /*6bc0*/  @!P0 FFMA.FTZ R9, R40, R41, R9 ;  /* 0x0000002928098223 */ /* 0x000fe20000010009 */
[----:B------:R-:W-:Y:S01]  /*6bd0*/  @!P0 F2FP.BF16.PACK_AB R6, R7, R6 ;  /* 0x000000060706823e */ /* 0x000fe200000010ff */
[----:B------:R-:W-:Y:S02]  /*6be0*/  @!P0 IMAD.MOV.U32 R12, RZ, RZ, R2 ;  /* 0x000000ffff0c8224 */ /* 0x000fe400078e0002 */
[----:B------:R-:W-:Y:S01]  /*6bf0*/  @!P0 IMAD.MOV.U32 R13, RZ, RZ, R4 ;  /* 0x000000ffff0d8224 */ /* 0x000fe200078e0004 */
[----:B------:R-:W-:Y:S02]  /*6c00*/  @!P0 F2FP.BF16.PACK_AB R8, R9, R8 ;  /* 0x000000080908823e */ /* 0x000fe400000010ff */
[----:B------:R-:W-:Y:S03]  /*6c10*/  @!P0 MOV R14, R6 ;  /* 0x00000006000e8202 */ /* 0x000fe60000000f00 */
[----:B------:R-:W-:Y:S01]  /*6c20*/  @!P0 IMAD.MOV.U32 R15, RZ, RZ, R8 ;  /* 0x000000ffff0f8224 */ /* 0x000fe200078e0008 */
[----:B------:R-:W-:-:S05]  /*6c30*/  @P1 BRA `(.L_x_75) ;  /* 0x0000058000001947 */ /* 0x000fca0003800000 */
[----:B------:R-:W-:Y:S04]  /*6c40*/  IADD3 R3, P1, P0, R92, R58, R100 ;  /* 0x0000003a5c037210 */ /* 0x000fe8000783e064 */
[----:B------:R-:W-:Y:S02]  /*6c50*/  IADD3.X R4, R95, R57, R125, P1, P0 ;  /* 0x000000395f047210 */ /* 0x000fe40000fe047d */
[C---:B------:R-:W-:Y:S04]  /*6c60*/  LEA R2, P0, R3.reuse, c[0x0][0x1c8], 0x1 ;  /* 0x0000720003027a11 */ /* 0x040fe800078008ff */
[----:B------:R-:W-:Y:S05]  /*6c70*/  LEA.HI.X R3, R3, c[0x0][0x1cc], R4, 0x1, P0 ;  /* 0x0000730003037a11 */ /* 0x000fea00000f0c04 */
[----:B------:R2:W-:Y:S01]  /*6c80*/  STG.E.128 [R2.64], R12 ;  /* 0x0000000c02007986 */ /* 0x0005e2000c101d0a */
[----:B------:R-:W-:-:S05]  /*6c90*/  BRA `(.L_x_75) ;  /* 0x0000052000007947 */ /* 0x000fca0003800000 */
.L_x_53:
[----:B------:R-:W-:Y:S01]  /*6ca0*/  IMAD R2, R39, -0x70, R0 ;  /* 0xffffff9027027824 */ /* 0x000fe200078e0200 */
[----:B------:R-:W-:Y:S04]  /*6cb0*/  BSSY B0, `(.L_x_84) ;  /* 0x0000013000007945 */ /* 0x000fe80003800000 */
[----:B------:R-:W-:Y:S04]  /*6cc0*/  IMNMX R7, R2, 0x70, PT ;  /* 0x0000007002077817 */ /* 0x000fe80003800200 */
[----:B------:R-:W-:Y:S11]  /*6cd0*/  ISETP.GE.AND P0, PT, R101, R7, PT ;  /* 0x000000076500720c */ /* 0x000ff60003f06270 */
[----:B------:R-:W-:Y:S02]  /*6ce0*/  @!UPT UIADD3 URZ, URZ, URZ, URZ ;  /* 0x0000003f3f3ff290 */ /* 0x000fe4000fffe03f */
[----:B------:R-:W-:-:S05]  /*6cf0*/  @P0 BRA `(.L_x_85) ;  /* 0x000000e000000947 */ /* 0x000fca0003800000 */
[----:B------:R-:W-:Y:S02]  /*6d00*/  ISETP.NE.AND P1, PT, R98, RZ, PT ;  /* 0x000000ff6200720c */ /* 0x000fe40003f25270 */
[----:B------:R-:W-:Y:S11]  /*6d10*/  ISETP.NE.AND P0, PT, R99, RZ, PT ;  /* 0x000000ff6300720c */ /* 0x000ff60003f05270 */
[----:B------:R-:W1:Y:S01]  /*6d20*/  @P1 LDS.128 R12, [R97+0x3900] ;  /* 0x00390000610c1984 */ /* 0x000e620000000c00 */
[-C--:B------:R-:W-:Y:S02]  /*6d30*/  @P1 IADD3 R3, P3, R119, R86.reuse, RZ ;  /* 0x0000005677031210 */ /* 0x080fe40007f7e0ff */
[----:B------:R-:W-:Y:S01]  /*6d40*/  @P0 IADD3 R6, P2, R123, R86, RZ ;  /* 0x000000567b060210 */ /* 0x000fe20007f5e0ff */
[----:B------:R-:W2:Y:S02]  /*6d50*/  @P0 LDS.128 R8, [R96+0x3900] ;  /* 0x0039000060080984 */ /* 0x000ea40000000c00 */
[----:B------:R-:W-:Y:S01]  /*6d60*/  @P1 IMAD.X R5, R118, 0x1, R91, P3 ;  /* 0x0000000176051824 */ /* 0x000fe200018e065b */
[----:B------:R-:W-:Y:S01]  /*6d70*/  @P1 LEA R4, P3, R3, c[0x0][0x1c8], 0x1 ;  /* 0x0000720003041a11 */ /* 0x000fe200078608ff */
[----:B------:R-:W-:Y:S01]  /*6d80*/  @P0 IMAD.X R16, R91, 0x1, R122, P2 ;  /* 0x000000015b100824 */ /* 0x000fe200010e067a */
[C---:B------:R-:W-:Y:S02]  /*6d90*/  @P0 LEA R2, P2, R6.reuse, c[0x0][0x1c8], 0x1 ;  /* 0x0000720006020a11 */ /* 0x040fe400078408ff */
[----:B------:R-:W-:Y:S02]  /*6da0*/  @P1 LEA.HI.X R5, R3, c[0x0][0x1cc], R5, 0x1, P3 ;  /* 0x0000730003051a11 */ /* 0x000fe400018f0c05 */
[----:B------:R-:W-:Y:S03]  /*6db0*/  @P0 LEA.HI.X R3, R6, c[0x0][0x1cc], R16, 0x1, P2 ;  /* 0x0000730006030a11 */ /* 0x000fe600010f0c10 */
[----:B-1----:R1:W-:Y:S04]  /*6dc0*/  @P1 STG.E.128 [R4.64], R12 ;  /* 0x0000000c04001986 */ /* 0x0023e8000c101d0a */
[----:B--2---:R1:W-:Y:S02]  /*6dd0*/  @P0 STG.E.128 [R2.64], R8 ;  /* 0x0000000802000986 */ /* 0x0043e4000c101d0a */
.L_x_85:
[----:B------:R-:W-:Y:S05]  /*6de0*/  BSYNC B0 ;  /* 0x0000000000007941 */ /* 0x000fea0003800000 */
.L_x_84:
[----:B------:R-:W-:Y:S01]  /*6df0*/  ISETP.GE.AND P0, PT, R170, R7, PT ;  /* 0x00000007aa00720c */ /* 0x000fe20003f06270 */
[----:B------:R-:W-:Y:S01]  /*6e00*/  @!UPT UIADD3 URZ, URZ, URZ, URZ ;  /* 0x0000003f3f3ff290 */ /* 0x000fe2000fffe03f */
[----:B------:R-:W-:Y:S11]  /*6e10*/  BSSY B0, `(.L_x_86) ;  /* 0x0000012000007945 */ /* 0x000ff60003800000 */
[----:B------:R-:W-:-:S05]  /*6e20*/  @P0 BRA `(.L_x_87) ;  /* 0x0000010000000947 */ /* 0x000fca0003800000 */
[----:B------:R-:W-:Y:S02]  /*6e30*/  ISETP.NE.AND P1, PT, R98, RZ, PT ;  /* 0x000000ff6200720c */ /* 0x000fe40003f25270 */
[----:B------:R-:W-:Y:S02]  /*6e40*/  ISETP.NE.AND P0, PT, R99, RZ, PT ;  /* 0x000000ff6300720c */ /* 0x000fe40003f05270 */
[----:B-1----:R-:W-:Y:S05]  /*6e50*/  IADD3 R3, P2, R215, R86, RZ ;  /* 0x00000056d7037210 */ /* 0x002fea0007f5e0ff */
[----:B------:R-:W-:Y:S04]  /*6e60*/  IMAD.X R2, R198, 0x1, R91, P2 ;  /* 0x00000001c6027824 */ /* 0x000fe800010e065b */
[----:B------:R-:W1:Y:S01]  /*6e70*/  @P1 LDS.128 R12, [R97+0x4900] ;  /* 0x00490000610c1984 */ /* 0x000e620000000c00 */
[----:B------:R-:W-:Y:S02]  /*6e80*/  @P1 IADD3 R5, P3, R119, R3, RZ ;  /* 0x0000000377051210 */ /* 0x000fe40007f7e0ff */
[----:B------:R-:W-:Y:S01]  /*6e90*/  @P0 IADD3 R3, P2, R3, R123, RZ ;  /* 0x0000007b03030210 */ /* 0x000fe20007f5e0ff */
[----:B------:R-:W2:Y:S02]  /*6ea0*/  @P0 LDS.128 R8, [R96+0x4900] ;  /* 0x0049000060080984 */ /* 0x000ea40000000c00 */
[----:B------:R-:W-:Y:S01]  /*6eb0*/  @P1 IMAD.X R16, R118, 0x1, R2, P3 ;  /* 0x0000000176101824 */ /* 0x000fe200018e0602 */
[----:B------:R-:W-:Y:S01]  /*6ec0*/  @P1 LEA R4, P3, R5, c[0x0][0x1c8], 0x1 ;  /* 0x0000720005041a11 */ /* 0x000fe200078608ff */
[----:B------:R-:W-:Y:S01]  /*6ed0*/  @P0 IMAD.X R6, R2, 0x1, R122, P2 ;  /* 0x0000000102060824 */ /* 0x000fe200010e067a */
[----:B------:R-:W-:Y:S02]  /*6ee0*/  @P0 LEA R2, P2, R3, c[0x0][0x1c8], 0x1 ;  /* 0x0000720003020a11 */ /* 0x000fe400078408ff */
[----:B------:R-:W-:Y:S02]  /*6ef0*/  @P1 LEA.HI.X R5, R5, c[0x0][0x1cc], R16, 0x1, P3 ;  /* 0x0000730005051a11 */ /* 0x000fe400018f0c10 */
[----:B------:R-:W-:Y:S03]  /*6f00*/  @P0 LEA.HI.X R3, R3, c[0x0][0x1cc], R6, 0x1, P2 ;  /* 0x0000730003030a11 */ /* 0x000fe600010f0c06 */
[----:B-1----:R1:W-:Y:S04]  /*6f10*/  @P1 STG.E.128 [R4.64], R12 ;  /* 0x0000000c04001986 */ /* 0x0023e8000c101d0a */
[----:B--2---:R1:W-:Y:S02]  /*6f20*/  @P0 STG.E.128 [R2.64], R8 ;  /* 0x0000000802000986 */ /* 0x0043e4000c101d0a */
.L_x_87:
[----:B------:R-:W-:Y:S05]  /*6f30*/  BSYNC B0 ;  /* 0x0000000000007941 */ /* 0x000fea0003800000 */
.L_x_86:
        /* <DEDUP_REMOVED lines=20> */
.L_x_89:
[----:B------:R-:W-:Y:S05]  /*7080*/  BSYNC B0 ;  /* 0x0000000000007941 */ /* 0x000fea0003800000 */
.L_x_88:
[----:B------:R-:W-:Y:S11]  /*7090*/  ISETP.GE.AND P0, PT, R168, R7, PT ;  /* 0x00000007a800720c */ /* 0x000ff60003f06270 */
[----:B------:R-:W-:Y:S02]  /*70a0*/  @!UPT UIADD3 URZ, URZ, URZ, URZ ;  /* 0x0000003f3f3ff290 */ /* 0x000fe4000fffe03f */
        /* <DEDUP_REMOVED lines=17> */
.L_x_75:
[----:B------:R-:W-:Y:S05]  /*71c0*/  BSYNC B2 ;  /* 0x0000000000027941 */ /* 0x000fea0003800000 */
.L_x_52:
[----:B------:R-:W-:Y:S01]  /*71d0*/  IMAD R22, R39, -0x70, RZ ;  /* 0xffffff9027167824 */ /* 0x000fe200078e02ff */
[----:B------:R-:W-:Y:S01]  /*71e0*/  BSSY B0, `(.L_x_90) ;  /* 0x000007c000007945 */ /* 0x000fe20003800000 */
[----:B-12---:R-:W-:Y:S02]  /*71f0*/  IMAD R2, R105, 0x70, RZ ;  /* 0x0000007069027824 */ /* 0x006fe400078e02ff */
[----:B-----5:R-:W-:Y:S02]  /*7200*/  IMAD.IADD R5, R140, 0x1, R22 ;  /* 0x000000018c057824 */ /* 0x020fe400078e0216 */
[----:B------:R-:W-:Y:S03]  /*7210*/  IMAD.WIDE.U32 R20, R39, 0x70, RZ ;  /* 0x0000007027147825 */ /* 0x000fe600078e00ff */
[----:B------:R-:W-:Y:S01]  /*7220*/  ISETP.GE.AND P5, PT, R5, 0x11, PT ;  /* 0x000000110500780c */ /* 0x000fe20003fa6270 */
[----:B------:R-:W-:Y:S01]  /*7230*/  IMAD.IADD R23, R21, 0x1, R2 ;  /* 0x0000000115177824 */ /* 0x000fe200078e0202 */
[C---:B------:R-:W-:Y:S02]  /*7240*/  ISETP.GE.AND P6, PT, R5.reuse, 0x1, PT ;  /* 0x000000010500780c */ /* 0x040fe40003fc6270 */
[C---:B------:R-:W-:Y:S02]  /*7250*/  ISETP.GE.AND P4, PT, R5.reuse, 0x21, PT ;  /* 0x000000210500780c */ /* 0x040fe40003f86270 */
[----:B------:R-:W-:Y:S02]  /*7260*/  IADD3 R4, P0, R160, R20, RZ ;  /* 0x00000014a0047210 */ /* 0x000fe40007f1e0ff */
[----:B------:R-:W-:Y:S02]  /*7270*/  ISETP.GE.AND P3, PT, R5, 0x31, PT ;  /* 0x000000310500780c */ /* 0x000fe40003f66270 */
[----:B------:R-:W-:Y:S02]  /*7280*/  IADD3.X R8, R23, R165, RZ, P0, !PT ;  /* 0x000000a517087210 */ /* 0x000fe400007fe4ff */
[C---:B------:R-:W-:Y:S02]  /*7290*/  ISETP.GE.AND P2, PT, R5.reuse, 0x41, PT ;  /* 0x000000410500780c */ /* 0x040fe40003f46270 */
[----:B------:R-:W-:Y:S01]  /*72a0*/  @P5 IADD3 R9, P0, R4, 0x10, RZ ;  /* 0x0000001004095810 */ /* 0x000fe20007f1e0ff */
[----:B------:R-:W-:Y:S01]  /*72b0*/  @P6 IMAD R6, R8, c[0x0][0x258], RZ ;  /* 0x0000960008066a24 */ /* 0x000fe200078e02ff */
[----:B------:R-:W-:Y:S01]  /*72c0*/  @P6 MOV R3, R104 ;  /* 0x0000006800036202 */ /* 0x000fe20000000f00 */
[----:B------:R-:W-:Y:S01]  /*72d0*/  @P6 IMAD.MOV.U32 R2, RZ, RZ, R102 ;  /* 0x000000ffff026224 */ /* 0x000fe200078e0066 */
[----:B------:R-:W-:Y:S01]  /*72e0*/  ISETP.GE.AND P1, PT, R5, 0x51, PT ;  /* 0x000000510500780c */ /* 0x000fe20003f26270 */
[----:B------:R-:W-:Y:S01]  /*72f0*/  @P5 IMAD.X R7, RZ, RZ, R8, P0 ;  /* 0x000000ffff075224 */ /* 0x000fe200000e0608 */
[C---:B------:R-:W-:Y:S01]  /*7300*/  @P4 IADD3 R11, P0, R4.reuse, 0x20, RZ ;  /* 0x00000020040b4810 */ /* 0x040fe20007f1e0ff */
[C---:B------:R-:W-:Y:S01]  /*7310*/  @P6 IMAD.WIDE.U32 R2, R4.reuse, c[0x0][0x258], R2 ;  /* 0x0000960004026a25 */ /* 0x040fe200078e0002 */
[----:B------:R-:W-:Y:S02]  /*7320*/  P2R R24, PR, RZ, 0x40 ;  /* 0x00000040ff187803 */ /* 0x000fe40000000000 */
[----:B------:R-:W-:Y:S01]  /*7330*/  P2R R21, PR, RZ, 0x20 ;  /* 0x00000020ff157803 */ /* 0x000fe20000000000 */
[----:B------:R-:W-:Y:S02]  /*7340*/  @P6 IMAD R6, R4, c[0x0][0x25c], R6 ;  /* 0x0000970004066a24 */ /* 0x000fe400078e0206 */
[----:B------:R-:W-:Y:S01]  /*7350*/  @P4 IMAD.X R10, RZ, RZ, R8, P0 ;  /* 0x000000ffff0a4224 */ /* 0x000fe200000e0608 */
[C---:B------:R-:W-:Y:S01]  /*7360*/  @P6 LEA R18, P0, R2.reuse, c[0x0][0x250], 0x1 ;  /* 0x0000940002126a11 */ /* 0x040fe200078008ff */
[----:B------:R-:W-:Y:S02]  /*7370*/  @P6 IMAD.IADD R6, R3, 0x1, R6 ;  /* 0x0000000103066824 */ /* 0x000fe400078e0206 */
[----:B------:R-:W-:Y:S02]  /*7380*/  @P5 IMAD R3, R7, c[0x0][0x258], RZ ;  /* 0x0000960007035a24 */ /* 0x000fe400078e02ff */
[----:B------:R-:W-:Y:S01]  /*7390*/  @P5 IMAD.MOV.U32 R7, RZ, RZ, R104 ;  /* 0x000000ffff075224 */ /* 0x000fe200078e0068 */
[----:B------:R-:W-:Y:S01]  /*73a0*/  @P6 LEA.HI.X R19, R2, c[0x0][0x254], R6, 0x1, P0 ;  /* 0x0000950002136a11 */ /* 0x000fe200000f0c06 */
[----:B------:R-:W-:Y:S01]  /*73b0*/  @P4 IMAD.MOV.U32 R2, RZ, RZ, R102 ;  /* 0x000000ffff024224 */ /* 0x000fe200078e0066 */
[----:B------:R-:W-:Y:S01]  /*73c0*/  @P5 MOV R6, R102 ;  /* 0x0000006600065202 */ /* 0x000fe20000000f00 */
[----:B------:R-:W-:Y:S04]  /*73d0*/  @P4 IMAD R10, R10, c[0x0][0x258], RZ ;  /* 0x000096000a0a4a24 */ /* 0x000fe800078e02ff */
[C---:B------:R-:W-:Y:S04]  /*73e0*/  @P5 IMAD.WIDE.U32 R6, R9.reuse, c[0x0][0x258], R6 ;  /* 0x0000960009065a25 */ /* 0x040fe800078e0006 */
[----:B------:R-:W-:Y:S01]  /*73f0*/  @P5 IMAD R9, R9, c[0x0][0x25c], R3 ;  /* 0x0000970009095a24 */ /* 0x000fe200078e0203 */
[-C--:B------:R-:W-:Y:S02]  /*7400*/  @P4 MOV R3, R104.reuse ;  /* 0x0000006800034202 */ /* 0x080fe40000000f00 */
[C---:B------:R-:W-:Y:S01]  /*7410*/  @P5 LEA R16, P0, R6.reuse, c[0x0][0x250], 0x1 ;  /* 0x0000940006105a11 */ /* 0x040fe200078008ff */
[----:B------:R-:W-:Y:S02]  /*7420*/  @P5 IMAD.IADD R9, R7, 0x1, R9 ;  /* 0x0000000107095824 */ /* 0x000fe400078e0209 */
[C---:B------:R-:W-:Y:S03]  /*7430*/  @P4 IMAD.WIDE.U32 R2, R11.reuse, c[0x0][0x258], R2 ;  /* 0x000096000b024a25 */ /* 0x040fe600078e0002 */
[----:B------:R-:W-:Y:S01]  /*7440*/  @P5 LEA.HI.X R17, R6, c[0x0][0x254], R9, 0x1, P0 ;  /* 0x0000950006115a11 */ /* 0x000fe200000f0c09 */
[----:B------:R-:W-:Y:S01]  /*7450*/  @P4 IMAD R7, R11, c[0x0][0x25c], R10 ;  /* 0x000097000b074a24 */ /* 0x000fe200078e020a */
[C---:B------:R-:W-:Y:S02]  /*7460*/  @P4 LEA R14, P0, R2.reuse, c[0x0][0x250], 0x1 ;  /* 0x00009400020e4a11 */ /* 0x040fe400078008ff */
[----:B------:R-:W-:Y:S01]  /*7470*/  ISETP.NE.AND P5, PT, R133, RZ, PT ;  /* 0x000000ff8500720c */ /* 0x000fe20003fa5270 */
[----:B------:R-:W-:Y:S05]  /*7480*/  @P4 IMAD.IADD R3, R3, 0x1, R7 ;  /* 0x0000000103034824 */ /* 0x000fea00078e0207 */
[----:B------:R-:W-:Y:S02]  /*7490*/  @P4 LEA.HI.X R15, R2, c[0x0][0x254], R3, 0x1, P0 ;  /* 0x00009500020f4a11 */ /* 0x000fe400000f0c03 */
[C---:B------:R-:W-:Y:S02]  /*74a0*/  @P3 IADD3 R6, P0, R4.reuse, 0x30, RZ ;  /* 0x0000003004063810 */ /* 0x040fe40007f1e0ff */
[----:B------:R-:W-:Y:S02]  /*74b0*/  @P3 MOV R3, R104 ;  /* 0x0000006800033202 */ /* 0x000fe40000000f00 */
[----:B------:R-:W-:Y:S02]  /*74c0*/  @P3 IADD3.X R2, RZ, R8, RZ, P0, !PT ;  /* 0x00000008ff023210 */ /* 0x000fe400007fe4ff */
[----:B------:R-:W-:Y:S03]  /*74d0*/  @P2 IADD3 R7, P0, R4, 0x40, RZ ;  /* 0x0000004004072810 */ /* 0x000fe60007f1e0ff */
[----:B------:R-:W-:Y:S02]  /*74e0*/  @P3 IMAD R9, R2, c[0x0][0x258], RZ ;  /* 0x0000960002093a24 */ /* 0x000fe400078e02ff */
[----:B------:R-:W-:Y:S02]  /*74f0*/  @P3 IMAD.MOV.U32 R2, RZ, RZ, R102 ;  /* 0x000000ffff023224 */ /* 0x000fe400078e0066 */
[----:B------:R-:W-:Y:S02]  /*7500*/  @P2 IMAD.X R10, RZ, RZ, R8, P0 ;  /* 0x000000ffff0a2224 */ /* 0x000fe400000e0608 */
[C---:B------:R-:W-:Y:S04]  /*7510*/  @P3 IMAD.WIDE.U32 R2, R6.reuse, c[0x0][0x258], R2 ;  /* 0x0000960006023a25 */ /* 0x040fe800078e0002 */
[----:B------:R-:W-:Y:S01]  /*7520*/  @P3 IMAD R6, R6, c[0x0][0x25c], R9 ;  /* 0x0000970006063a24 */ /* 0x000fe200078e0209 */
[C---:B------:R-:W-:Y:S03]  /*7530*/  @P3 LEA R12, P0, R2.reuse, c[0x0][0x250], 0x1 ;  /* 0x00009400020c3a11 */ /* 0x040fe600078008ff */
[----:B------:R-:W-:Y:S01]  /*7540*/  @P3 IMAD.IADD R6, R3, 0x1, R6 ;  /* 0x0000000103063824 */ /* 0x000fe200078e0206 */
[----:B------:R-:W-:Y:S04]  /*7550*/  @P2 MOV R3, R104 ;  /* 0x0000006800032202 */ /* 0x000fe80000000f00 */
[----:B------:R-:W-:Y:S01]  /*7560*/  @P3 LEA.HI.X R13, R2, c[0x0][0x254], R6, 0x1, P0 ;  /* 0x00009500020d3a11 */ /* 0x000fe200000f0c06 */
[----:B------:R-:W-:Y:S02]  /*7570*/  @P2 IMAD R6, R10, c[0x0][0x258], RZ ;  /* 0x000096000a062a24 */ /* 0x000fe400078e02ff */
[----:B------:R-:W-:Y:S02]  /*7580*/  @P2 IMAD.MOV.U32 R2, RZ, RZ, R102 ;  /* 0x000000ffff022224 */ /* 0x000fe400078e0066 */
[C---:B------:R-:W-:Y:S02]  /*7590*/  @P2 IMAD R6, R7.reuse, c[0x0][0x25c], R6 ;  /* 0x0000970007062a24 */ /* 0x040fe400078e0206 */
[----:B------:R-:W-:Y:S04]  /*75a0*/  @P2 IMAD.WIDE.U32 R2, R7, c[0x0][0x258], R2 ;  /* 0x0000960007022a25 */ /* 0x000fe800078e0002 */
[----:B------:R-:W-:Y:S01]  /*75b0*/  @P2 IMAD.IADD R6, R3, 0x1, R6 ;  /* 0x0000000103062824 */ /* 0x000fe200078e0206 */
[C---:B------:R-:W-:Y:S01]  /*75c0*/  @P2 LEA R10, P0, R2.reuse, c[0x0][0x250], 0x1 ;  /* 0x00009400020a2a11 */ /* 0x040fe200078008ff */
[----:B------:R-:W-:Y:S03]  /*75d0*/  @P1 IMAD.MOV.U32 R3, RZ, RZ, R104 ;  /* 0x000000ffff031224 */ /* 0x000fe600078e0068 */
[----:B------:R-:W-:Y:S02]  /*75e0*/  @P2 LEA.HI.X R11, R2, c[0x0][0x254], R6, 0x1, P0 ;  /* 0x00009500020b2a11 */ /* 0x000fe400000f0c06 */
[C---:B------:R-:W-:Y:S05]  /*75f0*/  @P1 IADD3 R6, P0, R4.reuse, 0x50, RZ ;  /* 0x0000005004061810 */ /* 0x040fea0007f1e0ff */
[----:B------:R-:W-:Y:S01]  /*7600*/  @P1 IMAD.X R2, RZ, RZ, R8, P0 ;  /* 0x000000ffff021224 */ /* 0x000fe200000e0608 */
[----:B------:R-:W-:Y:S11]  /*7610*/  ISETP.GE.AND P0, PT, R5, 0x61, PT ;  /* 0x000000610500780c */ /* 0x000ff60003f06270 */
[----:B------:R-:W-:Y:S02]  /*7620*/  @!UPT UIADD3 URZ, URZ, URZ, URZ ;  /* 0x0000003f3f3ff290 */ /* 0x000fe4000fffe03f */
[----:B------:R-:W-:Y:S01]  /*7630*/  @P0 IADD3 R5, P6, R4, 0x60, RZ ;  /* 0x0000006004050810 */ /* 0x000fe20007fde0ff */
[----:B------:R-:W-:Y:S02]  /*7640*/  @P1 IMAD R4, R2, c[0x0][0x258], RZ ;  /* 0x0000960002041a24 */ /* 0x000fe400078e02ff */
[----:B------:R-:W-:Y:S01]  /*7650*/  @P1 IMAD.MOV.U32 R2, RZ, RZ, R102 ;  /* 0x000000ffff021224 */ /* 0x000fe200078e0066 */
[----:B------:R-:W-:Y:S01]  /*7660*/  @P0 IADD3.X R8, RZ, R8, RZ, P6, !PT ;  /* 0x00000008ff080210 */ /* 0x000fe200037fe4ff */
[C---:B------:R-:W-:Y:S02]  /*7670*/  @P1 IMAD R4, R6.reuse, c[0x0][0x25c], R4 ;  /* 0x0000970006041a24 */ /* 0x040fe400078e0204 */
[----:B------:R-:W-:Y:S05]  /*7680*/  @P1 IMAD.WIDE.U32 R2, R6, c[0x0][0x258], R2 ;  /* 0x0000960006021a25 */ /* 0x000fea00078e0002 */
[C---:B------:R-:W-:Y:S02]  /*7690*/  @P1 LEA R6, P6, R2.reuse, c[0x0][0x250], 0x1 ;  /* 0x0000940002061a11 */ /* 0x040fe400078c08ff */
[----:B------:R-:W-:Y:S01]  /*76a0*/  @P1 IADD3 R4, R3, R4, RZ ;  /* 0x0000000403041210 */ /* 0x000fe20007ffe0ff */
[----:B------:R-:W-:Y:S03]  /*76b0*/  @P0 IMAD.MOV.U32 R3, RZ, RZ, R104 ;  /* 0x000000ffff030224 */ /* 0x000fe600078e0068 */
[----:B------:R-:W-:Y:S01]  /*76c0*/  @P1 LEA.HI.X R7, R2, c[0x0][0x254], R4, 0x1, P6 ;  /* 0x0000950002071a11 */ /* 0x000fe200030f0c04 */
[----:B------:R-:W-:Y:S02]  /*76d0*/  @P0 IMAD R4, R8, c[0x0][0x258], RZ ;  /* 0x0000960008040a24 */ /* 0x000fe400078e02ff */
[----:B------:R-:W-:Y:S02]  /*76e0*/  @P0 IMAD.MOV.U32 R2, RZ, RZ, R102 ;  /* 0x000000ffff020224 */ /* 0x000fe400078e0066 */
[C---:B------:R-:W-:Y:S02]  /*76f0*/  @P0 IMAD R4, R5.reuse, c[0x0][0x25c], R4 ;  /* 0x0000970005040a24 */ /* 0x040fe400078e0204 */
[----:B------:R-:W-:Y:S05]  /*7700*/  @P0 IMAD.WIDE.U32 R2, R5, c[0x0][0x258], R2 ;  /* 0x0000960005020a25 */ /* 0x000fea00078e0002 */
[----:B------:R-:W-:Y:S02]  /*7710*/  @P0 IADD3 R3, R3, R4, RZ ;  /* 0x0000000403030210 */ /* 0x000fe40007ffe0ff */
[C---:B------:R-:W-:Y:S04]  /*7720*/  @P0 LEA R4, P6, R2.reuse, c[0x0][0x250], 0x1 ;  /* 0x0000940002040a11 */ /* 0x040fe800078c08ff */
[----:B------:R-:W-:Y:S01]  /*7730*/  @P0 LEA.HI.X R5, R2, c[0x0][0x254], R3, 0x1, P6 ;  /* 0x0000950002050a11 */ /* 0x000fe200030f0c03 */
[----:B------:R-:W-:Y:S01]  /*7740*/  IMAD.IADD R2, R22, 0x1, R0 ;  /* 0x0000000116027824 */ /* 0x000fe200078e0200 */
[----:B------:R-:W-:Y:S11]  /*7750*/  ISETP.NE.AND P6, PT, R24, RZ, PT ;  /* 0x000000ff1800720c */ /* 0x000ff60003fc5270 */
[----:B------:R-:W-:Y:S02]  /*7760*/  @!UPT UIADD3 URZ, URZ, URZ, URZ ;  /* 0x0000003f3f3ff290 */ /* 0x000fe4000fffe03f */
[----:B------:R-:W-:Y:S01]  /*7770*/  @!PT LDS RZ, [RZ] ;  /* 0x00000000fffff984 */ /* 0x000fe20000000800 */
[----:B------:R-:W-:Y:S01]  /*7780*/  @!PT LDS RZ, [RZ] ;  /* 0x00000000fffff984 */ /* 0x000fe20000000800 */
[----:B------:R-:W-:Y:S01]  /*7790*/  @!PT LDS RZ, [RZ] ;  /* 0x00000000fffff984 */ /* 0x000fe20000000800 */
[----:B------:R1:W-:Y:S01]  /*77a0*/  @P6 LDGSTS.E.BYPASS.LTC128B.128 [R94+0x100], [R18.64], !P5 ;  /* 0x00100000125e6fae */ /* 0x0003e2000e901d4a */
[----:B------:R-:W-:Y:S02]  /*77b0*/  ISETP.NE.AND P5, PT, R21, RZ, PT ;  /* 0x000000ff1500720c */ /* 0x000fe40003fa5270 */
[----:B------:R-:W-:Y:S11]  /*77c0*/  ISETP.NE.AND P6, PT, R133, RZ, PT ;  /* 0x000000ff8500720c */ /* 0x000ff60003fc5270 */
[----:B------:R-:W-:Y:S02]  /*77d0*/  @!UPT UIADD3 URZ, URZ, URZ, URZ ;  /* 0x0000003f3f3ff290 */ /* 0x000fe4000fffe03f */
[----:B------:R2:W-:Y:S08]  /*77e0*/  @P5 LDGSTS.E.BYPASS.LTC128B.128 [R94+0x900], [R16.64], !P6 ;  /* 0x00900000105e5fae */ /* 0x0005f0000f101d4a */
[----:B------:R1:W-:Y:S08]  /*77f0*/  @P4 LDGSTS.E.BYPASS.LTC128B.128 [R94+0x1100], [R14.64], !P6 ;  /* 0x011000000e5e4fae */ /* 0x0003f0000f101d4a */
[----:B------:R1:W-:Y:S08]  /*7800*/  @P3 LDGSTS.E.BYPASS.LTC128B.128 [R94+0x1900], [R12.64], !P6 ;  /* 0x019000000c5e3fae */ /* 0x0003f0000f101d4a */
[----:B------:R1:W-:Y:S08]  /*7810*/  @P2 LDGSTS.E.BYPASS.LTC128B.128 [R94+0x2100], [R10.64], !P6 ;  /* 0x021000000a5e2fae */ /* 0x0003f0000f101d4a */
[----:B------:R3:W-:Y:S08]  /*7820*/  @P1 LDGSTS.E.BYPASS.LTC128B.128 [R94+0x2900], [R6.64], !P6 ;  /* 0x02900000065e1fae */ /* 0x0007f0000f101d4a */
[----:B------:R1:W-:Y:S08]  /*7830*/  @P0 LDGSTS.E.BYPASS.LTC128B.128 [R94+0x3100], [R4.64], !P6 ;  /* 0x03100000045e0fae */ /* 0x0003f0000f101d4a */
[----:B------:R-:W0:Y:S01]  /*7840*/  LDGDEPBAR ;  /* 0x00000000000079af */ /* 0x000e220000000000 */
[----:B---3--:R-:W-:Y:S02]  /*7850*/  IMNMX R7, R2, 0x70, PT ;  /* 0x0000007002077817 */ /* 0x008fe40003800200 */
[----:B------:R-:W-:Y:S02]  /*7860*/  IADD3 R6, P0, R162, R20, RZ ;  /* 0x00000014a2067210 */ /* 0x000fe40007f1e0ff */
[----:B------:R-:W-:Y:S02]  /*7870*/  ISETP.GE.AND P1, PT, R101, R7, PT ;  /* 0x000000076500720c */ /* 0x000fe40003f26270 */
[----:B--2---:R-:W-:Y:S01]  /*7880*/  IADD3.X R16, R23, R161, RZ, P0, !PT ;  /* 0x000000a117107210 */ /* 0x004fe200007fe4ff */
[----:B------:R-:W-:Y:S04]  /*7890*/  DEPBAR.LE SB0, 0x0 ;  /* 0x000080000000791a */ /* 0x000fe80000000000 */
[----:B------:R-:W-:Y:S06]  /*78a0*/  BAR.SYNC.DEFER_BLOCKING 0x0 ;  /* 0x0000000000007b1d */ /* 0x000fec0000010000 */
[----:B------:R-:W-:-:S05]  /*78b0*/  @P1 BRA `(.L_x_91) ;  /* 0x000000e000001947 */ /* 0x000fca0003800000 */
[----:B-1----:R-:W-:Y:S01]  /*78c0*/  ISETP.GE.AND P1, PT, R26, c[0x0][0x1d4], PT ;  /* 0x000075001a007a0c */ /* 0x002fe20003f26270 */
[----:B------:R-:W-:Y:S01]  /*78d0*/  IMAD R2, R16, c[0x0][0x208], RZ ;  /* 0x0000820010027a24 */ /* 0x000fe200078e02ff */
[----:B------:R-:W-:Y:S01]  /*78e0*/  ISETP.GE.AND P0, PT, R117, c[0x0][0x1d4], PT ;  /* 0x0000750075007a0c */ /* 0x000fe20003f06270 */
[----:B------:R-:W-:Y:S01]  /*78f0*/  IMAD.MOV.U32 R4, RZ, RZ, R106 ;  /* 0x000000ffff047224 */ /* 0x000fe200078e006a */
[----:B------:R-:W-:Y:S01]  /*7900*/  MOV R5, R116 ;  /* 0x0000007400057202 */ /* 0x000fe20000000f00 */
[C---:B------:R-:W-:Y:S04]  /*7910*/  IMAD R2, R6.reuse, c[0x0][0x20c], R2 ;  /* 0x0000830006027a24 */ /* 0x040fe800078e0202 */
[----:B------:R-:W-:Y:S04]  /*7920*/  IMAD.WIDE.U32 R4, R6, c[0x0][0x208], R4 ;  /* 0x0000820006047a25 */ /* 0x000fe800078e0004 */
[----:B------:R-:W1:Y:S01]  /*7930*/  @!P1 LDS.128 R12, [R97+0x100] ;  /* 0x00010000610c9984 */ /* 0x000e620000000c00 */
[----:B------:R-:W-:Y:S01]  /*7940*/  IMAD.IADD R3, R5, 0x1, R2 ;  /* 0x0000000105037824 */ /* 0x000fe200078e0202 */
[C---:B------:R-:W-:Y:S02]  /*7950*/  LEA R2, P2, R4.reuse, c[0x0][0x1f8], 0x1 ;  /* 0x00007e0004027a11 */ /* 0x040fe400078408ff */
[----:B------:R-:W2:Y:S02]  /*7960*/  @!P0 LDS.128 R8, [R96+0x100] ;  /* 0x0001000060088984 */ /* 0x000ea40000000c00 */
[----:B------:R-:W-:Y:S05]  /*7970*/  LEA.HI.X R3, R4, c[0x0][0x1fc], R3, 0x1, P2 ;  /* 0x00007f0004037a11 */ /* 0x000fea00010f0c03 */
[----:B-1----:R1:W-:Y:S04]  /*7980*/  @!P1 STG.E.128 [R2.64], R12 ;  /* 0x0000000c02009986 */ /* 0x0023e8000c101d0a */
[----:B--2---:R1:W-:Y:S02]  /*7990*/  @!P0 STG.E.128 [R2.64+0x40], R8 ;  /* 0x0000400802008986 */ /* 0x0043e4000c101d0a */
.L_x_91:
[----:B-1----:R-:W-:Y:S05]  /*79a0*/  BSYNC B0 ;  /* 0x0000000000007941 */ /* 0x002fea0003800000 */
.L_x_90:
[----:B------:R-:W-:Y:S01]  /*79b0*/  ISETP.GE.AND P0, PT, R170, R7, PT ;  /* 0x00000007aa00720c */ /* 0x000fe20003f06270 */
[----:B------:R-:W-:Y:S01]  /*79c0*/  @!UPT UIADD3 URZ, URZ, URZ, URZ ;  /* 0x0000003f3f3ff290 */ /* 0x000fe2000fffe03f */
[----:B------:R-:W-:Y:S11]  /*79d0*/  BSSY B0, `(.L_x_92) ;  /* 0x0000012000007945 */ /* 0x000ff60003800000 */
[----:B------:R-:W-:-:S05]  /*79e0*/  @P0 BRA `(.L_x_93) ;  /* 0x0000010000000947 */ /* 0x000fca0003800000 */
[----:B------:R-:W-:Y:S01]  /*79f0*/  ISETP.GE.AND P1, PT, R26, c[0x0][0x1d4], PT ;  /* 0x000075001a007a0c */ /* 0x000fe20003f26270 */
[----:B------:R-:W-:Y:S01]  /*7a00*/  IMAD.MOV.U32 R4, RZ, RZ, R106 ;  /* 0x000000ffff047224 */ /* 0x000fe200078e006a */
[----:B------:R-:W-:Y:S02]  /*7a10*/  ISETP.GE.AND P0, PT, R117, c[0x0][0x1d4], PT ;  /* 0x0000750075007a0c */ /* 0x000fe40003f06270 */
[----:B------:R-:W-:Y:S02]  /*7a20*/  IADD3 R2, P2, R6, 0x20, RZ ;  /* 0x0000002006027810 */ /* 0x000fe40007f5e0ff */
[----:B------:R-:W-:Y:S03]  /*7a30*/  MOV R5, R116 ;  /* 0x0000007400057202 */ /* 0x000fe60000000f00 */
[----:B------:R-:W-:Y:S02]  /*7a40*/  IMAD.X R3, RZ, RZ, R16, P2 ;  /* 0x000000ffff037224 */ /* 0x000fe400010e0610 */
[C---:B------:R-:W-:Y:S02]  /*7a50*/  IMAD.WIDE.U32 R4, R2.reuse, c[0x0][0x208], R4 ;  /* 0x0000820002047a25 */ /* 0x040fe400078e0004 */
[----:B------:R-:W1:Y:S02]  /*7a60*/  @!P1 LDS.128 R12, [R97+0x1100] ;  /* 0x00110000610c9984 */ /* 0x000e640000000c00 */
[----:B------:R-:W-:Y:S02]  /*7a70*/  IMAD R3, R3, c[0x0][0x208], RZ ;  /* 0x0000820003037a24 */ /* 0x000fe400078e02ff */
[----:B------:R-:W2:Y:S02]  /*7a80*/  @!P0 LDS.128 R8, [R96+0x1100] ;  /* 0x0011000060088984 */ /* 0x000ea40000000c00 */
[----:B------:R-:W-:Y:S01]  /*7a90*/  IMAD R3, R2, c[0x0][0x20c], R3 ;  /* 0x0000830002037a24 */ /* 0x000fe200078e0203 */
[C---:B------:R-:W-:Y:S03]  /*7aa0*/  LEA R2, P2, R4.reuse, c[0x0][0x1f8], 0x1 ;  /* 0x00007e0004027a11 */ /* 0x040fe600078408ff */
[----:B------:R-:W-:Y:S05]  /*7ab0*/  IMAD.IADD R3, R5, 0x1, R3 ;  /* 0x0000000105037824 */ /* 0x000fea00078e0203 */
[----:B------:R-:W-:Y:S05]  /*7ac0*/  LEA.HI.X R3, R4, c[0x0][0x1fc], R3, 0x1, P2 ;  /* 0x00007f0004037a11 */ /* 0x000fea00010f0c03 */
[----:B-1----:R1:W-:Y:S04]  /*7ad0*/  @!P1 STG.E.128 [R2.64], R12 ;  /* 0x0000000c02009986 */ /* 0x0023e8000c101d0a */
[----:B--2---:R1:W-:Y:S02]  /*7ae0*/  @!P0 STG.E.128 [R2.64+0x40], R8 ;  /* 0x0000400802008986 */ /* 0x0043e4000c101d0a */
.L_x_93:
[----:B------:R-:W-:Y:S05]  /*7af0*/  BSYNC B0 ;  /* 0x0000000000007941 */ /* 0x000fea0003800000 */
.L_x_92:
[----:B------:R-:W-:Y:S01]  /*7b00*/  ISETP.GE.AND P0, PT, R169, R7, PT ;  /* 0x00000007a900720c */ /* 0x000fe20003f06270 */
[----:B------:R-:W-:Y:S01]  /*7b10*/  @!UPT UIADD3 URZ, URZ, URZ, URZ ;  /* 0x0000003f3f3ff290 */ /* 0x000fe2000fffe03f */
[----:B------:R-:W-:Y:S11]  /*7b20*/  BSSY B0, `(.L_x_94) ;  /* 0x0000012000007945 */ /* 0x000ff60003800000 */
[----:B------:R-:W-:-:S05]  /*7b30*/  @P0 BRA `(.L_x_95) ;  /* 0x0000010000000947 */ /* 0x000fca0003800000 */
[----:B------:R-:W-:Y:S01]  /*7b40*/  ISETP.GE.AND P1, PT, R26, c[0x0][0x1d4], PT ;  /* 0x000075001a007a0c */ /* 0x000fe20003f26270 */
[----:B------:R-:W-:Y:S01]  /*7b50*/  IMAD.MOV.U32 R4, RZ, RZ, R106 ;  /* 0x000000ffff047224 */ /* 0x000fe200078e006a */
[----:B------:R-:W-:Y:S02]  /*7b60*/  ISETP.GE.AND P0, PT, R117, c[0x0][0x1d4], PT ;  /* 0x0000750075007a0c */ /* 0x000fe40003f06270 */
[----:B-1----:R-:W-:Y:S02]  /*7b70*/  IADD3 R2, P2, R6, 0x40, RZ ;  /* 0x0000004006027810 */ /* 0x002fe40007f5e0ff */
        /* <DEDUP_REMOVED lines=12> */
.L_x_95:
[----:B------:R-:W-:Y:S05]  /*7c40*/  BSYNC B0 ;  /* 0x0000000000007941 */ /* 0x000fea0003800000 */
.L_x_94:
        /* <DEDUP_REMOVED lines=20> */
.L_x_97:
[----:B------:R-:W-:Y:S05]  /*7d90*/  BSYNC B0 ;  /* 0x0000000000007941 */ /* 0x000fea0003800000 */
.L_x_96:
[C---:B------:R-:W-:Y:S02]  /*7da0*/  ISETP.GT.AND P0, PT, R39.reuse, R164, PT ;  /* 0x000000a42700720c */ /* 0x040fe40003f04270 */
[----:B------:R-:W-:Y:S11]  /*7db0*/  IADD3 R39, R39, -0x1, RZ ;  /* 0xffffffff27277810 */ /* 0x000ff60007ffe0ff */
[----:B------:R-:W-:Y:S01]  /*7dc0*/  @P0 SHF.R.S32.HI R5, RZ, 0x1f, R39 ;  /* 0x0000001fff050819 */ /* 0x000fe20000011427 */
[----:B------:R-:W-:Y:S02]  /*7dd0*/  @P0 IMAD R4, R209, R39, RZ ;  /* 0x00000027d1040224 */ /* 0x000fe400078e02ff */
[----:B-1----:R-:W-:Y:S02]  /*7de0*/  @P0 IMAD.MOV.U32 R2, RZ, RZ, R138 ;  /* 0x000000ffff020224 */ /* 0x002fe400078e008a */
[----:B------:R-:W-:Y:S02]  /*7df0*/  @P0 IMAD.MOV.U32 R3, RZ, RZ, R135 ;  /* 0x000000ffff030224 */ /* 0x000fe400078e0087 */
[-C--:B------:R-:W-:Y:S02]  /*7e00*/  @P0 IMAD R4, R5, R178.reuse, R4 ;  /* 0x000000b205040224 */ /* 0x080fe400078e0204 */
[----:B------:R-:W-:Y:S04]  /*7e10*/  @P0 IMAD.WIDE.U32 R2, R39, R178, R2 ;  /* 0x000000b227020225 */ /* 0x000fe800078e0002 */
[----:B------:R-:W-:Y:S01]  /*7e20*/  @P0 IMAD.IADD R4, R3, 0x1, R4 ;  /* 0x0000000103040824 */ /* 0x000fe200078e0204 */
[C---:B------:R-:W-:Y:S04]  /*7e30*/  @P0 LEA R10, P1, R2.reuse, c[0x0][0x220], 0x1 ;  /* 0x00008800020a0a11 */ /* 0x040fe800078208ff */
[----:B------:R-:W-:Y:S02]  /*7e40*/  @P0 LEA.HI.X R11, R2, c[0x0][0x224], R4, 0x1, P1 ;  /* 0x00008900020b0a11 */ /* 0x000fe400008f0c04 */
[-C--:B------:R-:W-:Y:S03]  /*7e50*/  @P0 IADD3 R12, P2, R10, R171.reuse, RZ ;  /* 0x000000ab0a0c0210 */ /* 0x080fe60007f5e0ff */
[----:B------:R-:W-:Y:S01]  /*7e60*/  @!PT LDS RZ, [RZ] ;  /* 0x00000000fffff984 */ /* 0x000fe20000000800 */
[----:B------:R-:W-:Y:S01]  /*7e70*/  @!PT LDS RZ, [RZ] ;  /* 0x00000000fffff984 */ /* 0x000fe20000000800 */
[----:B------:R-:W-:Y:S01]  /*7e80*/  @!PT LDS RZ, [RZ] ;  /* 0x00000000fffff984 */ /* 0x000fe20000000800 */
[----:B------:R1:W-:Y:S01]  /*7e90*/  @P0 LDGSTS.E.BYPASS.LTC128B.128 [R94+0x3900], [R10.64], !P6 ;  /* 0x039000000a5e0fae */ /* 0x0003e2000f101d4a */
[-C--:B------:R-:W-:Y:S01]  /*7ea0*/  @P0 IADD3 R8, P1, R12, R171.reuse, RZ ;  /* 0x000000ab0c080210 */ /* 0x080fe20007f3e0ff */
[--C-:B------:R-:W-:Y:S03]  /*7eb0*/  @P0 IMAD.X R13, R11, 0x1, R166.reuse, P2 ;  /* 0x000000010b0d0824 */ /* 0x100fe600010e06a6 */
[-C--:B------:R-:W-:Y:S02]  /*7ec0*/  @P0 IADD3 R6, P2, R8, R171.reuse, RZ ;  /* 0x000000ab08060210 */ /* 0x080fe40007f5e0ff */
[----:B------:R2:W-:Y:S01]  /*7ed0*/  @P0 LDGSTS.E.BYPASS.LTC128B.128 [R94+0x4100], [R12.64], !P6 ;  /* 0x041000000c5e0fae */ /* 0x0005e2000f101d4a */
[-C--:B------:R-:W-:Y:S02]  /*7ee0*/  @P0 IADD3.X R9, R13, R166.reuse, RZ, P1, !PT ;  /* 0x000000a60d090210 */ /* 0x080fe40000ffe4ff */
[-C--:B------:R-:W-:Y:S03]  /*7ef0*/  @P0 IADD3 R4, P1, R6, R171.reuse, RZ ;  /* 0x000000ab06040210 */ /* 0x080fe60007f3e0ff */
[----:B------:R2:W-:Y:S01]  /*7f00*/  @P0 LDGSTS.E.BYPASS.LTC128B.128 [R94+0x4900], [R8.64], !P6 ;  /* 0x04900000085e0fae */ /* 0x0005e2000f101d4a */
[--C-:B------:R-:W-:Y:S01]  /*7f10*/  @P0 IMAD.X R7, R9, 0x1, R166.reuse, P2 ;  /* 0x0000000109070824 */ /* 0x100fe200010e06a6 */
[-C--:B------:R-:W-:Y:S03]  /*7f20*/  @P0 IADD3 R2, P2, R4, R171.reuse, RZ ;  /* 0x000000ab04020210 */ /* 0x080fe60007f5e0ff */
[--C-:B------:R-:W-:Y:S01]  /*7f30*/  @P0 IMAD.X R5, R7, 0x1, R166.reuse, P1 ;  /* 0x0000000107050824 */ /* 0x100fe200008e06a6 */
[----:B------:R2:W-:Y:S04]  /*7f40*/  @P0 LDGSTS.E.BYPASS.LTC128B.128 [R94+0x5100], [R6.64], !P6 ;  /* 0x05100000065e0fae */ /* 0x0005e8000f101d4a */
[----:B------:R2:W-:Y:S01]  /*7f50*/  @P0 LDGSTS.E.BYPASS.LTC128B.128 [R94+0x5900], [R4.64], !P6 ;  /* 0x05900000045e0fae */ /* 0x0005e2000f101d4a */
[----:B------:R-:W-:Y:S02]  /*7f60*/  @P0 IADD3.X R3, R5, R166, RZ, P2, !PT ;  /* 0x000000a605030210 */ /* 0x000fe400017fe4ff */
[----:B-1----:R-:W-:Y:S03]  /*7f70*/  @P0 IADD3 R10, P1, R2, R171, RZ ;  /* 0x000000ab020a0210 */ /* 0x002fe60007f3e0ff */
[----:B------:R2:W-:Y:S02]  /*7f80*/  @P0 LDGSTS.E.BYPASS.LTC128B.128 [R94+0x6100], [R2.64], !P6 ;  /* 0x06100000025e0fae */ /* 0x0005e4000f101d4a */
[----:B------:R-:W-:Y:S05]  /*7f90*/  @P0 IMAD.X R11, R3, 0x1, R166, P1 ;  /* 0x00000001030b0824 */ /* 0x000fea00008e06a6 */
[----:B------:R2:W-:Y:S04]  /*7fa0*/  @P0 LDGSTS.E.BYPASS.LTC128B.128 [R94+0x6900], [R10.64], !P6 ;  /* 0x069000000a5e0fae */ /* 0x0005e8000f101d4a */
[----:B------:R-:W0:Y:S01]  /*7fb0*/  LDGDEPBAR ;  /* 0x00000000000079af */ /* 0x000e220000000000 */
[----:B------:R-:W-:-:S05]  /*7fc0*/  @P0 BRA `(.L_x_98) ;  /* 0xffff9ee000000947 */ /* 0x000fca000383ffff */
[----:B------:R-:W-:Y:S06]  /*7fd0*/  BAR.SYNC.DEFER_BLOCKING 0x0 ;  /* 0x0000000000007b1d */ /* 0x000fec0000010000 */
.L_x_51:
[----:B-1----:R-:W-:Y:S01]  /*7fe0*/  ISETP.GE.AND P0, PT, R208, 0x1, PT ;  /* 0x00000001d000780c */ /* 0x002fe20003f06270 */
[----:B--2---:R-:W-:Y:S01]  /*7ff0*/  IMAD.IADD R13, R190, 0x1, R187 ;  /* 0x00000001be0d7824 */ /* 0x004fe200078e02bb */
[----:B------:R-:W-:Y:S01]  /*8000*/  PLOP3.LUT P4, PT, PT, PT, PT, 0x80, 0x0 ;  /* 0x000000000000781c */ /* 0x000fe20003f8f070 */
[----:B------:R-:W-:Y:S01]  /*8010*/  CS2R R178, SRZ ;  /* 0x0000000000b27805 */ /* 0x000fe2000001ff00 */
[----:B------:R-:W-:Y:S01]  /*8020*/  CS2R R176, SRZ ;  /* 0x0000000000b07805 */ /* 0x000fe2000001ff00 */
[----:B------:R-:W-:Y:S01]  /*8030*/  CS2R R182, SRZ ;  /* 0x0000000000b67805 */ /* 0x000fe2000001ff00 */
[----:B------:R-:W-:Y:S01]  /*8040*/  MOV R12, RZ ;  /* 0x000000ff000c7202 */ /* 0x000fe20000000f00 */
[----:B------:R-:W-:Y:S01]  /*8050*/  IMAD.MOV.U32 R180, RZ, RZ, RZ ;  /* 0x000000ffffb47224 */ /* 0x000fe200078e00ff */
[----:B------:R-:W-:Y:S01]  /*8060*/  CS2R R14, SRZ ;  /* 0x00000000000e7805 */ /* 0x000fe2000001ff00 */
[----:B------:R-:W-:Y:S01]  /*8070*/  MOV R174, RZ ;  /* 0x000000ff00ae7202 */ /* 0x000fe20000000f00 */
[----:B------:R-:W-:Y:S01]  /*8080*/  CS2R R172, SRZ ;  /* 0x0000000000ac7805 */ /* 0x000fe2000001ff00 */
[----:B------:R-:W-:Y:S01]  /*8090*/  CS2R R16, SRZ ;  /* 0x0000000000107805 */ /* 0x000fe2000001ff00 */
[----:B------:R-:W-:Y:S01]  /*80a0*/  IMAD.MOV.U32 R170, RZ, RZ, RZ ;  /* 0x000000ffffaa7224 */ /* 0x000fe200078e00ff */
[----:B------:R-:W-:Y:S01]  /*80b0*/  MOV R168, RZ ;  /* 0x000000ff00a87202 */ /* 0x000fe20000000f00 */
[----:B------:R-:W-:Y:S01]  /*80c0*/  CS2R R20, SRZ ;  /* 0x0000000000147805 */ /* 0x000fe2000001ff00 */
[----:B------:R-:W-:Y:S01]  /*80d0*/  IMAD.MOV.U32 R162, RZ, RZ, RZ ;  /* 0x000000ffffa27224 */ /* 0x000fe200078e00ff */
[----:B------:R-:W-:Y:S01]  /*80e0*/  CS2R R18, SRZ ;  /* 0x0000000000127805 */ /* 0x000fe2000001ff00 */
[----:B------:R-:W-:Y:S01]  /*80f0*/  MOV R160, RZ ;  /* 0x000000ff00a07202 */ /* 0x000fe20000000f00 */
[----:B------:R-:W-:Y:S01]  /*8100*/  IMAD.MOV.U32 R166, RZ, RZ, RZ ;  /* 0x000000ffffa67224 */ /* 0x000fe200078e00ff */
[----:B------:R-:W-:Y:S01]  /*8110*/  MOV R164, RZ ;  /* 0x000000ff00a47202 */ /* 0x000fe20000000f00 */
[----:B------:R-:W-:Y:S01]  /*8120*/  CS2R R158, SRZ ;  /* 0x00000000009e7805 */ /* 0x000fe2000001ff00 */
[----:B------:R-:W-:Y:S01]  /*8130*/  IMAD.MOV.U32 R156, RZ, RZ, RZ ;  /* 0x000000ffff9c7224 */ /* 0x000fe200078e00ff */
[----:B------:R-:W-:Y:S01]  /*8140*/  CS2R R22, SRZ ;  /* 0x0000000000167805 */ /* 0x000fe2000001ff00 */
[----:B------:R-:W-:Y:S01]  /*8150*/  MOV R154, RZ ;  /* 0x000000ff009a7202 */ /* 0x000fe20000000f00 */
[----:B------:R-:W-:Y:S01]  /*8160*/  IMAD.MOV.U32 R152, RZ, RZ, RZ ;  /* 0x000000ffff987224 */ /* 0x000fe200078e00ff */
[----:B------:R-:W-:Y:S01]  /*8170*/  CS2R R146, SRZ ;  /* 0x0000000000927805 */ /* 0x000fe2000001ff00 */
[----:B------:R-:W-:Y:S01]  /*8180*/  CS2R R30, SRZ ;  /* 0x00000000001e7805 */ /* 0x000fe2000001ff00 */
[----:B------:R-:W-:Y:S01]  /*8190*/  MOV R144, RZ ;  /* 0x000000ff00907202 */ /* 0x000fe20000000f00 */
[----:B------:R-:W-:Y:S01]  /*81a0*/  CS2R R24, SRZ ;  /* 0x0000000000187805 */ /* 0x000fe2000001ff00 */
[----:B------:R-:W-:Y:S01]  /*81b0*/  IMAD.MOV.U32 R150, RZ, RZ, RZ ;  /* 0x000000ffff967224 */ /* 0x000fe200078e00ff */
[----:B------:R-:W-:Y:S01]  /*81c0*/  CS2R R148, SRZ ;  /* 0x0000000000947805 */ /* 0x000fe2000001ff00 */
[----:B------:R-:W-:Y:S01]  /*81d0*/  CS2R R142, SRZ ;  /* 0x00000000008e7805 */ /* 0x000fe2000001ff00 */
[----:B------:R-:W-:Y:S01]  /*81e0*/  MOV R140, RZ ;  /* 0x000000ff008c7202 */ /* 0x000fe20000000f00 */
[----:B------:R-:W-:Y:S01]  /*81f0*/  IMAD.MOV.U32 R27, RZ, RZ, RZ ;  /* 0x000000ffff1b7224 */ /* 0x000fe200078e00ff */
[----:B------:R-:W-:Y:S01]  /*8200*/  MOV R138, RZ ;  /* 0x000000ff008a7202 */ /* 0x000fe20000000f00 */
[----:B------:R-:W-:Y:S01]  /*8210*/  CS2R R28, SRZ ;  /* 0x00000000001c7805 */ /* 0x000fe2000001ff00 */
[----:B------:R-:W-:Y:S01]  /*8220*/  IMAD.MOV.U32 R136, RZ, RZ, RZ ;  /* 0x000000ffff887224 */ /* 0x000fe200078e00ff */
[----:B------:R-:W-:Y:S01]  /*8230*/  CS2R R130, SRZ ;  /* 0x0000000000827805 */ /* 0x000fe2000001ff00 */
[----:B------:R-:W-:Y:S01]  /*8240*/  CS2R R32, SRZ ;  /* 0x0000000000207805 */ /* 0x000fe2000001ff00 */
[----:B------:R-:W-:Y:S01]  /*8250*/  MOV R128, RZ ;  /* 0x000000ff00807202 */ /* 0x000fe20000000f00 */
[----:B------:R-:W-:Y:S01]  /*8260*/  IMAD.MOV.U32 R134, RZ, RZ, RZ ;  /* 0x000000ffff867224 */ /* 0x000fe200078e00ff */
[----:B------:R-:W-:Y:S01]  /*8270*/  CS2R R132, SRZ ;  /* 0x0000000000847805 */ /* 0x000fe2000001ff00 */
[----:B------:R-:W-:Y:S01]  /*8280*/  CS2R R122, SRZ ;  /* 0x00000000007a7805 */ /* 0x000fe2000001ff00 */
[----:B------:R-:W-:Y:S01]  /*8290*/  MOV R120, RZ ;  /* 0x000000ff00787202 */ /* 0x000fe20000000f00 */
[----:B------:R-:W-:Y:S01]  /*82a0*/  IMAD.MOV.U32 R126, RZ, RZ, RZ ;  /* 0x000000ffff7e7224 */ /* 0x000fe200078e00ff */
[----:B------:R-:W-:Y:S01]  /*82b0*/  CS2R R124, SRZ ;  /* 0x00000000007c7805 */ /* 0x000fe2000001ff00 */
[----:B------:R-:W-:Y:S01]  /*82c0*/  CS2R R38, SRZ ;  /* 0x0000000000267805 */ /* 0x000fe2000001ff00 */
[----:B------:R-:W-:Y:S01]  /*82d0*/  CS2R R36, SRZ ;  /* 0x0000000000247805 */ /* 0x000fe2000001ff00 */
[----:B------:R-:W-:Y:S05]  /*82e0*/  @!P0 BRA `(.L_x_99) ;  /* 0x00010ab000008947 */ /* 0x000fea0003800000 */
[----:B------:R-:W2:Y:S01]  /*82f0*/  LDL R34, [R1+0x28] ;  /* 0x0000280001227983 */ /* 0x000ea20000100800 */
[----:B------:R-:W-:-:S03]  /*8300*/  ISETP.NE.U32.AND P0, PT, RZ, c[0x0][0x340], PT ;  /* 0x0000d000ff007a0c */ /* 0x000fc60003f05070 */
[----:B------:R-:W3:Y:S01]  /*8310*/  LDL R198, [R1] ;  /* 0x0000000001c67983 */ /* 0x000ee20000100800 */
[----:B------:R-:W-:Y:S02]  /*8320*/  ISETP.NE.AND.EX P1, PT, RZ, c[0x0][0x344], PT, P0 ;  /* 0x0000d100ff007a0c */ /* 0x000fe40003f25300 */
[----:B------:R-:W-:Y:S01]  /*8330*/  SHF.R.S32.HI R0, RZ, 0x1f, R184 ;  /* 0x0000001fff007819 */ /* 0x000fe200000114b8 */
[----:B------:R-:W1:Y:S01]  /*8340*/  S2R R26, SR_CTAID.Y ;  /* 0x00000000001a7919 */ /* 0x000e620000002600 */
[----:B------:R-:W-:Y:S01]  /*8350*/  SHF.R.S32.HI R25, RZ, 0x1f, R216 ;  /* 0x0000001fff197819 */ /* 0x000fe200000114d8 */
[----:B------:R-:W-:Y:S01]  /*8360*/  IMAD.MOV.U32 R5, RZ, RZ, c[0x0][0x2c4] ;  /* 0x0000b100ff057624 */ /* 0x000fe200078e00ff */
[----:B------:R-:W-:-:S07]  /*8370*/  P2R R24, PR, RZ, 0x2 ;  /* 0x00000002ff187803 */ /* 0x000fce0000000000 */
[----:B------:R-:W-:Y:S02]  /*8380*/  @P1 IMAD.MOV.U32 R2, RZ, RZ, 0x4 ;  /* 0x00000004ff021424 */ /* 0x000fe400078e00ff */
[----:B------:R-:W-:Y:S01]  /*8390*/  IMAD R0, R0, c[0x0][0x178], RZ ;  /* 0x00005e0000007a24 */ /* 0x000fe200078e02ff */
[----:B------:R-:W-:-:S03]  /*83a0*/  LEA.HI R4, R25, R216, RZ, 0x3 ;  /* 0x000000d819047211 */ /* 0x000fc600078f18ff */
[----:B------:R-:W-:Y:S01]  /*83b0*/  IMAD R0, R184, c[0x0][0x17c], R0 ;  /* 0x00005f00b8007a24 */ /* 0x000fe200078e0200 */
[----:B------:R-:W-:Y:S02]  /*83c0*/  SHF.R.S32.HI R49, RZ, 0x3, R4 ;  /* 0x00000003ff317819 */ /* 0x000fe40000011404 */
[----:B------:R-:W-:-:S04]  /*83d0*/  ISETP.NE.U32.AND P0, PT, RZ, c[0x0][0x348], PT ;  /* 0x0000d200ff007a0c */ /* 0x000fc80003f05070 */
[----:B------:R-:W-:Y:S01]  /*83e0*/  ISETP.NE.AND.EX P0, PT, RZ, c[0x0][0x34c], PT, P0 ;  /* 0x0000d300ff007a0c */ /* 0x000fe20003f05300 */
[----:B------:R-:W-:Y:S02]  /*83f0*/  IMAD R19, R214, 0x80, R49 ;  /* 0x00000080d6137824 */ /* 0x000fe400078e0231 */
[----:B------:R-:W-:-:S03]  /*8400*/  IMAD R23, R191, c[0x0][0x2c4], RZ ;  /* 0x0000b100bf177a24 */ /* 0x000fc600078e02ff */
[C---:B------:R-:W-:Y:S02]  /*8410*/  IADD3 R10, R19.reuse, 0x10, RZ ;  /* 0x00000010130a7810 */ /* 0x040fe40007ffe0ff */
[----:B------:R-:W-:Y:S02]  /*8420*/  ISETP.GE.AND P2, PT, R19, R23, PT ;  /* 0x000000171300720c */ /* 0x000fe40003f46270 */
[----:B------:R-:W-:Y:S02]  /*8430*/  LEA.HI R8, R25, R216, RZ, 0x6 ;  /* 0x000000d819087211 */ /* 0x000fe400078f30ff */
[----:B------:R-:W-:Y:S01]  /*8440*/  IADD3 R11, R19, 0x20, RZ ;  /* 0x00000020130b7810 */ /* 0x000fe20007ffe0ff */
[----:B--2---:R-:W-:-:S05]  /*8450*/  @P1 IMAD.WIDE R2, R34, R2, c[0x0][0x340] ;  /* 0x0000d00022021625 */ /* 0x004fca00078e0202 */
[----:B------:R2:W4:Y:S01]  /*8460*/  @P1 LDG.E R22, [R2.64] ;  /* 0x0000000a02161981 */ /* 0x000522000c1e1900 */
[----:B------:R-:W-:Y:S01]  /*8470*/  ISETP.NE.AND P1, PT, R5, 0x1, PT ;  /* 0x000000010500780c */ /* 0x000fe20003f25270 */
[----:B------:R-:W-:Y:S01]  /*8480*/  IMAD.MOV.U32 R193, RZ, RZ, c[0x0][0x1e0] ;  /* 0x00007800ffc17624 */ /* 0x000fe200078e00ff */
[----:B------:R-:W-:Y:S02]  /*8490*/  SHF.R.S32.HI R21, RZ, 0x1f, R34 ;  /* 0x0000001fff157819 */ /* 0x000fe40000011422 */
[----:B------:R-:W-:Y:S02]  /*84a0*/  IADD3 R18, P6, R49, R13, RZ ;  /* 0x0000000d31127210 */ /* 0x000fe40007fde0ff */
[----:B------:R-:W-:Y:S02]  /*84b0*/  SEL R6, R21, RZ, !P0 ;  /* 0x000000ff15067207 */ /* 0x000fe40004000000 */
[----:B---3--:R-:W-:Y:S02]  /*84c0*/  IADD3 R50, R198, -0x1, RZ ;  /* 0xffffffffc6327810 */ /* 0x008fe40007ffe0ff */
[----:B------:R-:W-:Y:S01]  /*84d0*/  LEA.HI R54, R25, R216, RZ, 0x4 ;  /* 0x000000d819367211 */ /* 0x000fe200078f20ff */
[----:B------:R-:W-:Y:S01]  /*84e0*/  IMAD R6, R6, c[0x0][0x1c0], RZ ;  /* 0x0000700006067a24 */ /* 0x000fe200078e02ff */
[----:B------:R-:W-:-:S02]  /*84f0*/  SHF.R.S32.HI R53, RZ, 0x1f, R50 ;  /* 0x0000001fff357819 */ /* 0x000fc40000011432 */
[----:B------:R-:W-:-:S04]  /*8500*/  LEA.HI R190, R25, R216, RZ, 0x5 ;  /* 0x000000d819be7211 */ /* 0x000fc800078f28ff */
[----:B------:R-:W-:Y:S01]  /*8510*/  SHF.R.S32.HI R55, RZ, 0x5, R190 ;  /* 0x00000005ff377819 */ /* 0x000fe200000114be */
[----:B--2---:R-:W-:-:S04]  /*8520*/  IMAD.WIDE.U32 R2, R184, c[0x0][0x178], RZ ;  /* 0x00005e00b8027a25 */ /* 0x004fc800078e00ff */
[----:B------:R-:W-:Y:S01]  /*8530*/  IMAD.IADD R3, R3, 0x1, R0 ;  /* 0x0000000103037824 */ /* 0x000fe200078e0200 */
[----:B------:R-:W-:Y:S02]  /*8540*/  LOP3.LUT R0, R4, 0xfffffff8, RZ, 0xc0, !PT ;  /* 0xfffffff804007812 */ /* 0x000fe400078ec0ff */
[----:B------:R-:W-:Y:S01]  /*8550*/  SEL R4, R34, RZ, !P0 ;  /* 0x000000ff22047207 */ /* 0x000fe20004000000 */
[----:B-1----:R-:W-:-:S04]  /*8560*/  IMAD.WIDE.U32 R2, R26, c[0x0][0x1b8], R2 ;  /* 0x00006e001a027a25 */ /* 0x002fc800078e0002 */
[----:B------:R-:W-:Y:S02]  /*8570*/  IMAD.IADD R56, R216, 0x1, -R0 ;  /* 0x00000001d8387824 */ /* 0x000fe400078e0a00 */
[----:B------:R-:W-:Y:S02]  /*8580*/  IMAD R0, R219, c[0x0][0x1b8], RZ ;  /* 0x00006e00db007a24 */ /* 0x000fe400078e02ff */
[----:B------:R-:W-:Y:S02]  /*8590*/  IMAD R5, R56, 0x10, R49 ;  /* 0x0000001038057824 */ /* 0x000fe400078e0231 */
[----:B------:R-:W-:Y:S02]  /*85a0*/  IMAD R0, R26, c[0x0][0x1bc], R0 ;  /* 0x00006f001a007a24 */ /* 0x000fe400078e0200 */
[----:B------:R-:W-:Y:S02]  /*85b0*/  IMAD R5, R214, 0x80, R5 ;  /* 0x00000080d6057824 */ /* 0x000fe400078e0205 */
[----:B------:R-:W-:-:S02]  /*85c0*/  IMAD.IADD R3, R3, 0x1, R0 ;  /* 0x0000000103037824 */ /* 0x000fc400078e0200 */
[----:B------:R-:W-:-:S04]  /*85d0*/  @P1 IMAD.HI.U32 R7, R5, c[0x0][0x2c8], RZ ;  /* 0x0000b20005071a27 */ /* 0x000fc800078e00ff */
[----:B------:R-:W-:Y:S01]  /*85e0*/  IMAD.MOV.U32 R0, RZ, RZ, R5 ;  /* 0x000000ffff007224 */ /* 0x000fe200078e0005 */
[----:B------:R-:W-:Y:S01]  /*85f0*/  @P1 SHF.R.U32.HI R0, RZ, c[0x0][0x2cc], R7 ;  /* 0x0000b300ff001a19 */ /* 0x000fe20000011607 */
[----:B------:R-:W-:Y:S01]  /*8600*/  IMAD R6, R4, c[0x0][0x1c4], R6 ;  /* 0x0000710004067a24 */ /* 0x000fe200078e0206 */
[----:B------:R-:W-:Y:S01]  /*8610*/  ISETP.GE.AND P1, PT, R10, R23, PT ;  /* 0x000000170a00720c */ /* 0x000fe20003f26270 */
[----:B------:R-:W-:Y:S01]  /*8620*/  IMAD.WIDE.U32 R2, R4, c[0x0][0x1c0], R2 ;  /* 0x0000700004027a25 */ /* 0x000fe200078e0002 */
[----:B------:R-:W-:-:S03]  /*8630*/  SHF.R.S32.HI R7, RZ, 0x1f, R0 ;  /* 0x0000001fff077819 */ /* 0x000fc60000011400 */
[----:B------:R-:W-:Y:S02]  /*8640*/  IMAD.MOV R4, RZ, RZ, -R0 ;  /* 0x000000ffff047224 */ /* 0x000fe400078e0a00 */
[----:B------:R-:W-:Y:S02]  /*8650*/  IMAD.IADD R3, R3, 0x1, R6 ;  /* 0x0000000103037824 */ /* 0x000fe400078e0206 */
[----:B------:R-:W-:Y:S02]  /*8660*/  IMAD R4, R4, c[0x0][0x2c4], R5 ;  /* 0x0000b10004047a24 */ /* 0x000fe400078e0205 */
[----:B------:R-:W-:Y:S02]  /*8670*/  IMAD R5, R7, c[0x0][0x1b0], RZ ;  /* 0x00006c0007057a24 */ /* 0x000fe400078e02ff */
[----:B------:R-:W-:-:S04]  /*8680*/  IMAD.WIDE.U32 R2, R0, c[0x0][0x1b0], R2 ;  /* 0x00006c0000027a25 */ /* 0x000fc800078e0002 */
[----:B------:R-:W-:Y:S01]  /*8690*/  IMAD R6, R0, c[0x0][0x1b4], R5 ;  /* 0x00006d0000067a24 */ /* 0x000fe200078e0205 */
[----:B------:R-:W-:Y:S01]  /*86a0*/  SHF.R.S32.HI R5, RZ, 0x1f, R4 ;  /* 0x0000001fff057819 */ /* 0x000fe20000011404 */
[----:B------:R-:W-:Y:S02]  /*86b0*/  IMAD.SHL.U32 R38, R56, 0x8, RZ ;  /* 0x0000000838267824 */ /* 0x000fe400078e00ff */
[----:B------:R-:W-:Y:S02]  /*86c0*/  IMAD.IADD R3, R3, 0x1, R6 ;  /* 0x0000000103037824 */ /* 0x000fe400078e0206 */
[----:B------:R-:W-:Y:S01]  /*86d0*/  IMAD R0, R5, c[0x0][0x1a8], RZ ;  /* 0x00006a0005007a24 */ /* 0x000fe200078e02ff */
[----:B------:R-:W-:Y:S01]  /*86e0*/  ISETP.GE.AND P4, PT, R38, c[0x0][0x198], PT ;  /* 0x0000660026007a0c */ /* 0x000fe20003f86270 */
[----:B------:R-:W-:Y:S01]  /*86f0*/  IMAD.WIDE.U32 R2, R4, c[0x0][0x1a8], R2 ;  /* 0x00006a0004027a25 */ /* 0x000fe200078e0002 */
[----:B------:R-:W-:-:S03]  /*8700*/  SHF.R.S32.HI R39, RZ, 0x1f, R38 ;  /* 0x0000001fff277819 */ /* 0x000fc60000011426 */
[----:B------:R-:W-:Y:S01]  /*8710*/  IMAD R0, R4, c[0x0][0x1ac], R0 ;  /* 0x00006b0004007a24 */ /* 0x000fe200078e0200 */
[----:B------:R-:W-:-:S03]  /*8720*/  LEA R7, P0, R2, c[0x0][0x160], 0x1 ;  /* 0x0000580002077a11 */ /* 0x000fc600078008ff */
[----:B------:R-:W-:Y:S02]  /*8730*/  IMAD.IADD R6, R3, 0x1, R0 ;  /* 0x0000000103067824 */ /* 0x000fe400078e0200 */
[----:B------:R-:W1:Y:S01]  /*8740*/  SHFL.IDX PT, R4, R7, RZ, 0x181f ;  /* 0x00181fff07047589 */ /* 0x000e6200000e0000 */
[----:B------:R-:W-:Y:S02]  /*8750*/  IMAD.SHL.U32 R0, R49, 0x40, RZ ;  /* 0x0000004031007824 */ /* 0x000fe400078e00ff */
[----:B------:R-:W-:Y:S01]  /*8760*/  LEA.HI.X R6, R2, c[0x0][0x164], R6, 0x1, P0 ;  /* 0x0000590002067a11 */ /* 0x000fe200000f0c06 */
[----:B------:R-:W-:Y:S01]  /*8770*/  SHFL.IDX PT, R3, R7, 0x1, 0x181f ;  /* 0x00381f0007037f89 */ /* 0x000fe200000e0000 */
[----:B------:R-:W-:Y:S02]  /*8780*/  ISETP.GE.AND P0, PT, R11, R23, PT ;  /* 0x000000170b00720c */ /* 0x000fe40003f06270 */
[----:B------:R-:W-:Y:S01]  /*8790*/  LOP3.LUT R0, R0, 0x1c0, RZ, 0xc0, !PT ;  /* 0x000001c000007812 */ /* 0x000fe200078ec0ff */
[----:B------:R-:W2:Y:S01]  /*87a0*/  SHFL.IDX PT, R5, R6, RZ, 0x181f ;  /* 0x00181fff06057589 */ /* 0x000ea200000e0000 */
[----:B------:R-:W-:-:S02]  /*87b0*/  IADD3 R11, R19, 0x40, RZ ;  /* 0x00000040130b7810 */ /* 0x000fc40007ffe0ff */
[----:B------:R-:W-:Y:S01]  /*87c0*/  SHF.R.U32.HI R2, RZ, 0x3, R0 ;  /* 0x00000003ff027819 */ /* 0x000fe20000011600 */
[----:B------:R-:W3:Y:S01]  /*87d0*/  SHFL.IDX PT, R9, R6, 0x1, 0x181f ;  /* 0x00381f0006097f89 */ /* 0x000ee200000e0000 */
[----:B------:R-:W-:-:S03]  /*87e0*/  LOP3.LUT R0, R0, 0x38, R38, 0xf8, !PT ;  /* 0x0000003800007812 */ /* 0x000fc600078ef826 */
[----:B------:R-:W3:Y:S01]  /*87f0*/  SHFL.IDX PT, R10, R7, 0x2, 0x181f ;  /* 0x00581f00070a7f89 */ /* 0x000ee200000e0000 */
[----:B------:R-:W-:Y:S01]  /*8800*/  LOP3.LUT R2, R0, R2, RZ, 0x3c, !PT ;  /* 0x0000000200027212 */ /* 0x000fe200078e3cff */
[----:B------:R-:W-:Y:S01]  /*8810*/  IMAD.SHL.U32 R0, R8, 0x8, RZ ;  /* 0x0000000808007824 */ /* 0x000fe200078e00ff */
[----:B------:R-:W-:Y:S01]  /*8820*/  IADD3 R8, R19, 0x30, RZ ;  /* 0x0000003013087810 */ /* 0x000fe20007ffe0ff */
[----:B------:R-:W3:Y:S03]  /*8830*/  SHFL.IDX PT, R12, R6, 0x2, 0x181f ;  /* 0x00581f00060c7f89 */ /* 0x000ee600000e0000 */
[----:B------:R-:W-:Y:S01]  /*8840*/  LOP3.LUT R241, R2, 0xfffffe00, R0, 0xf8, !PT ;  /* 0xfffffe0002f17812 */ /* 0x000fe200078ef800 */
[----:B------:R-:W-:Y:S01]  /*8850*/  SHFL.IDX PT, R17, R6, 0x5, 0x181f ;  /* 0x00b81f0006117f89 */ /* 0x000fe200000e0000 */
[----:B-1----:R-:W-:Y:S02]  /*8860*/  @!P2 LEA R4, P5, R38, R4, 0x1 ;  /* 0x000000042604a211 */ /* 0x002fe400078a08ff */
[----:B------:R-:W-:Y:S01]  /*8870*/  ISETP.GE.AND P3, PT, R8, R23, PT ;  /* 0x000000170800720c */ /* 0x000fe20003f66270 */
[C---:B------:R-:W-:Y:S01]  /*8880*/  @!P2 IMAD.SHL.U32 R8, R241.reuse, 0x2, RZ ;  /* 0x00000002f108a824 */ /* 0x040fe200078e00ff */
[----:B------:R-:W-:Y:S01]  /*8890*/  SHFL.IDX PT, R16, R7, 0x6, 0x181f ;  /* 0x00d81f0007107f89 */ /* 0x000fe200000e0000 */
[----:B------:R-:W-:Y:S01]  /*88a0*/  @!P1 IMAD.SHL.U32 R0, R241, 0x2, RZ ;  /* 0x00000002f1009824 */ /* 0x000fe200078e00ff */
[----:B--2---:R-:W-:-:S02]  /*88b0*/  @!P2 LEA.HI.X R5, R38, R5, R39, 0x1, P5 ;  /* 0x000000052605a211 */ /* 0x004fc400028f0c27 */
[----:B------:R-:W-:Y:S01]  /*88c0*/  SHFL.IDX PT, R15, R6, 0x6, 0x181f ;  /* 0x00d81f00060f7f89 */ /* 0x000fe200000e0000 */
[----:B------:R-:W-:-:S03]  /*88d0*/  @!P1 LEA R2, P5, R38, R3, 0x1 ;  /* 0x0000000326029211 */ /* 0x000fc600078a08ff */
[----:B------:R1:W-:Y:S01]  /*88e0*/  @!P2 LDGSTS.E.BYPASS.LTC128B.128 [R8+0x7100], [R4.64], !P4 ;  /* 0x071000000408afae */ /* 0x0003e2000e101d4a */
[----:B---3--:R-:W-:Y:S02]  /*88f0*/  @!P1 LEA.HI.X R3, R38, R9, R39, 0x1, P5 ;  /* 0x0000000926039211 */ /* 0x008fe400028f0c27 */
[----:B------:R-:W-:Y:S01]  /*8900*/  ISETP.GE.AND P5, PT, R11, R23, PT ;  /* 0x000000170b00720c */ /* 0x000fe20003fa6270 */
[----:B------:R-:W2:Y:S04]  /*8910*/  SHFL.IDX PT, R9, R7, 0x3, 0x181f ;  /* 0x00781f0007097f89 */ /* 0x000ea800000e0000 */
[----:B------:R3:W-:Y:S04]  /*8920*/  @!P1 LDGSTS.E.BYPASS.LTC128B.128 [R0+0x7900], [R2.64], !P4 ;  /* 0x0790000002009fae */ /* 0x0007e8000e101d4a */
[----:B------:R-:W-:Y:S04]  /*8930*/  SHFL.IDX PT, R11, R7, 0x5, 0x181f ;  /* 0x00b81f00070b7f89 */ /* 0x000fe800000e0000 */
[----:B------:R-:W-:Y:S04]  /*8940*/  SHFL.IDX PT, R14, R6, 0x7, 0x181f ;  /* 0x00f81f00060e7f89 */ /* 0x000fe800000e0000 */
[----:B-1----:R-:W1:Y:S01]  /*8950*/  SHFL.IDX PT, R5, R6, 0x3, 0x181f ;  /* 0x00781f0006057f89 */ /* 0x002e6200000e0000 */
[----:B------:R-:W-:-:S02]  /*8960*/  IADD3 R8, R19, 0x50, RZ ;  /* 0x0000005013087810 */ /* 0x000fc40007ffe0ff */
[----:B------:R-:W-:Y:S02]  /*8970*/  IADD3 R4, R19, 0x60, RZ ;  /* 0x0000006013047810 */ /* 0x000fe40007ffe0ff */
[-C--:B------:R-:W-:Y:S02]  /*8980*/  ISETP.GE.AND P2, PT, R8, R23.reuse, PT ;  /* 0x000000170800720c */ /* 0x080fe40003f46270 */
[C---:B---3--:R-:W-:Y:S02]  /*8990*/  @!P0 LEA R2, P1, R38.reuse, R10, 0x1 ;  /* 0x0000000a26028211 */ /* 0x048fe400078208ff */
[----:B------:R-:W3:Y:S01]  /*89a0*/  SHFL.IDX PT, R10, R7, 0x4, 0x181f ;  /* 0x00981f00070a7f89 */ /* 0x000ee200000e0000 */
[----:B------:R-:W-:Y:S02]  /*89b0*/  SHF.R.S32.HI R0, RZ, 0x1f, R13 ;  /* 0x0000001fff007819 */ /* 0x000fe4000001140d */
[----:B------:R-:W-:Y:S01]  /*89c0*/  @!P0 LEA.HI.X R3, R38, R12, R39, 0x1, P1 ;  /* 0x0000000c26038211 */ /* 0x000fe200008f0c27 */
[----:B------:R1:W-:Y:S01]  /*89d0*/  SHFL.IDX PT, R13, R7, 0x7, 0x181f ;  /* 0x00f81f00070d7f89 */ /* 0x0003e200000e0000 */
[----:B------:R-:W-:Y:S01]  /*89e0*/  LEA.HI.X.SX32 R20, R49, R0, 0x1, P6 ;  /* 0x0000000031147211 */ /* 0x000fe200030f0eff */
[----:B------:R-:W-:Y:S01]  /*89f0*/  @!P0 IMAD.SHL.U32 R0, R241, 0x2, RZ ;  /* 0x00000002f1008824 */ /* 0x000fe200078e00ff */
[----:B------:R-:W-:Y:S01]  /*8a00*/  ISETP.GE.AND P6, PT, R4, R23, PT ;  /* 0x000000170400720c */ /* 0x000fe20003fc6270 */
[----:B------:R3:W2:Y:S02]  /*8a10*/  SHFL.IDX PT, R12, R6, 0x4, 0x181f ;  /* 0x00981f00060c7f89 */ /* 0x0006a400000e0000 */
[----:B------:R-:W-:-:S02]  /*8a20*/  IMAD R4, R20, c[0x0][0x1e0], RZ ;  /* 0x0000780014047a24 */ /* 0x000fc400078e02ff */
[----:B------:R2:W-:Y:S02]  /*8a30*/  @!P0 LDGSTS.E.BYPASS.LTC128B.128 [R0+0x8100], [R2.64], !P4 ;  /* 0x0810000002008fae */ /* 0x0005e4000e101d4a */
[----:B------:R-:W-:Y:S01]  /*8a40*/  IMAD R8, R18, c[0x0][0x1e4], R4 ;  /* 0x0000790012087a24 */ /* 0x000fe200078e0204 */
[----:B-1----:R-:W-:-:S04]  /*8a50*/  IADD3 R7, R19, 0x70, RZ ;  /* 0x0000007013077810 */ /* 0x002fc80007ffe0ff */
[----:B------:R-:W-:Y:S02]  /*8a60*/  ISETP.GE.AND P1, PT, R7, R23, PT ;  /* 0x000000170700720c */ /* 0x000fe40003f26270 */
[----:B--2---:R-:W-:Y:S01]  /*8a70*/  @!P3 LEA R2, P0, R38, R9, 0x1 ;  /* 0x000000092602b211 */ /* 0x004fe200078008ff */
[----:B------:R-:W-:-:S03]  /*8a80*/  @!P3 IMAD.SHL.U32 R0, R241, 0x2, RZ ;  /* 0x00000002f100b824 */ /* 0x000fc600078e00ff */
[--C-:B------:R-:W-:Y:S01]  /*8a90*/  @!P3 LEA.HI.X R3, R38, R5, R39.reuse, 0x1, P0 ;  /* 0x000000052603b211 */ /* 0x100fe200000f0c27 */
[----:B------:R-:W-:Y:S01]  /*8aa0*/  IMAD.WIDE.U32 R4, R18, c[0x0][0x1e0], R38 ;  /* 0x0000780012047a25 */ /* 0x000fe200078e0026 */
[----:B---3--:R-:W-:-:S03]  /*8ab0*/  @!P5 LEA R6, P0, R38, R10, 0x1 ;  /* 0x0000000a2606d211 */ /* 0x008fc600078008ff */
[----:B------:R1:W-:Y:S01]  /*8ac0*/  @!P3 LDGSTS.E.BYPASS.LTC128B.128 [R0+0x8900], [R2.64], !P4 ;  /* 0x089000000200bfae */ /* 0x0003e2000e101d4a */
[--C-:B------:R-:W-:Y:S02]  /*8ad0*/  @!P5 LEA.HI.X R7, R38, R12, R39.reuse, 0x1, P0 ;  /* 0x0000000c2607d211 */ /* 0x100fe400000f0c27 */
[----:B------:R-:W-:Y:S01]  /*8ae0*/  ISETP.NE.AND P3, PT, R24, RZ, PT ;  /* 0x000000ff1800720c */ /* 0x000fe20003f65270 */
[----:B-1----:R-:W-:Y:S01]  /*8af0*/  IMAD.IADD R3, R5, 0x1, R8 ;  /* 0x0000000105037824 */ /* 0x002fe200078e0208 */
[C---:B------:R-:W-:Y:S01]  /*8b00*/  @!P2 LEA R8, P0, R38.reuse, R11, 0x1 ;  /* 0x0000000b2608a211 */ /* 0x040fe200078008ff */
[----:B------:R-:W-:Y:S02]  /*8b10*/  IMAD R0, R219, c[0x0][0x1e8], RZ ;  /* 0x00007a00db007a24 */ /* 0x000fe400078e02ff */
[----:B------:R-:W-:Y:S01]  /*8b20*/  IMAD.MOV.U32 R2, RZ, RZ, R4 ;  /* 0x000000ffff027224 */ /* 0x000fe200078e0004 */
[----:B------:R-:W-:Y:S01]  /*8b30*/  @!P2 LEA.HI.X R9, R38, R17, R39, 0x1, P0 ;  /* 0x000000112609a211 */ /* 0x000fe200000f0c27 */
[----:B------:R-:W-:Y:S01]  /*8b40*/  IMAD R4, R26, c[0x0][0x1ec], R0 ;  /* 0x00007b001a047a24 */ /* 0x000fe200078e0200 */
[----:B------:R-:W-:Y:S01]  /*8b50*/  @!P6 LEA R10, P0, R38, R16, 0x1 ;  /* 0x00000010260ae211 */ /* 0x000fe200078008ff */
[----:B------:R-:W-:-:S03]  /*8b60*/  IMAD.WIDE.U32 R2, R26, c[0x0][0x1e8], R2 ;  /* 0x00007a001a027a25 */ /* 0x000fc600078e0002 */
[C---:B------:R-:W-:Y:S01]  /*8b70*/  @!P6 LEA.HI.X R11, R38.reuse, R15, R39, 0x1, P0 ;  /* 0x0000000f260be211 */ /* 0x040fe200000f0c27 */
[----:B------:R-:W-:Y:S01]  /*8b80*/  @!P5 IMAD.SHL.U32 R0, R241, 0x2, RZ ;  /* 0x00000002f100d824 */ /* 0x000fe200078e00ff */
[----:B------:R-:W-:Y:S01]  /*8b90*/  @!P1 LEA R12, P0, R38, R13, 0x1 ;  /* 0x0000000d260c9211 */ /* 0x000fe200078008ff */
[----:B------:R-:W-:Y:S02]  /*8ba0*/  IMAD.IADD R5, R4, 0x1, R3 ;  /* 0x0000000104057824 */ /* 0x000fe400078e0203 */
[----:B------:R-:W-:Y:S01]  /*8bb0*/  IMAD.MOV.U32 R4, RZ, RZ, R2 ;  /* 0x000000ffff047224 */ /* 0x000fe200078e0002 */
[----:B------:R-:W-:Y:S01]  /*8bc0*/  @!P1 LEA.HI.X R13, R38, R14, R39, 0x1, P0 ;  /* 0x0000000e260d9211 */ /* 0x000fe200000f0c27 */
[----:B------:R1:W-:Y:S01]  /*8bd0*/  @!P5 LDGSTS.E.BYPASS.LTC128B.128 [R0+0x9100], [R6.64], !P4 ;  /* 0x091000000600dfae */ /* 0x0003e2000e101d4a */
[----:B------:R-:W-:-:S04]  /*8be0*/  ISETP.NE.U32.AND P0, PT, RZ, c[0x0][0x350], PT ;  /* 0x0000d400ff007a0c */ /* 0x000fc80003f05070 */
[----:B------:R-:W-:Y:S01]  /*8bf0*/  ISETP.NE.AND.EX P0, PT, RZ, c[0x0][0x354], PT, P0 ;  /* 0x0000d500ff007a0c */ /* 0x000fe20003f05300 */
[----:B-1----:R-:W-:Y:S02]  /*8c00*/  IMAD.MOV.U32 R6, RZ, RZ, 0x70 ;  /* 0x00000070ff067424 */ /* 0x002fe400078e00ff */
[----:B------:R-:W-:Y:S02]  /*8c10*/  @!P2 IMAD.SHL.U32 R0, R241, 0x2, RZ ;  /* 0x00000002f100a824 */ /* 0x000fe400078e00ff */
[----:B------:R-:W-:Y:S02]  /*8c20*/  IMAD R189, R198, -0x70, R6 ;  /* 0xffffff90c6bd7824 */ /* 0x000fe400078e0206 */
[----:B------:R-:W-:Y:S01]  /*8c30*/  IMAD.WIDE.U32 R194, R6, c[0x0][0x1e0], RZ ;  /* 0x0000780006c27a25 */ /* 0x000fe200078e00ff */
[----:B------:R1:W-:Y:S02]  /*8c40*/  @!P2 LDGSTS.E.BYPASS.LTC128B.128 [R0+0x9900], [R8.64], !P4 ;  /* 0x099000000800afae */ /* 0x0003e4000e101d4a */
[----:B------:R-:W-:-:S04]  /*8c50*/  IADD3 R47, R189, R208, -R49 ;  /* 0x000000d0bd2f7210 */ /* 0x000fc80007ffe831 */
[C---:B------:R-:W-:Y:S02]  /*8c60*/  ISETP.GE.AND P5, PT, R47.reuse, 0x11, PT ;  /* 0x000000112f00780c */ /* 0x040fe40003fa6270 */
[--C-:B----4-:R-:W-:Y:S01]  /*8c70*/  @P3 SHF.R.S32.HI R3, RZ, 0x1f, R22.reuse ;  /* 0x0000001fff033819 */ /* 0x110fe20000011416 */
[----:B------:R-:W-:Y:S01]  /*8c80*/  @!P3 IMAD.MOV.U32 R3, RZ, RZ, R21 ;  /* 0x000000ffff03b224 */ /* 0x000fe200078e0015 */
[----:B------:R-:W-:Y:S01]  /*8c90*/  ISETP.GE.AND P2, PT, R47, 0x21, PT ;  /* 0x000000212f00780c */ /* 0x000fe20003f46270 */
[----:B------:R-:W-:Y:S02]  /*8ca0*/  @P3 IMAD.MOV.U32 R2, RZ, RZ, R22 ;  /* 0x000000ffff023224 */ /* 0x000fe400078e0016 */
[----:B------:R-:W-:Y:S01]  /*8cb0*/  @!P3 IMAD.MOV.U32 R2, RZ, RZ, R34 ;  /* 0x000000ffff02b224 */ /* 0x000fe200078e0022 */
[----:B------:R-:W-:Y:S01]  /*8cc0*/  SEL R21, R3, RZ, !P0 ;  /* 0x000000ff03157207 */ /* 0x000fe20004000000 */
[----:B------:R-:W-:Y:S01]  /*8cd0*/  IMAD R3, R6, c[0x0][0x1e4], RZ ;  /* 0x0000790006037a24 */ /* 0x000fe200078e02ff */
[----:B------:R-:W-:Y:S01]  /*8ce0*/  ISETP.GE.AND P3, PT, R38, c[0x0][0x1d4], PT ;  /* 0x0000750026007a0c */ /* 0x000fe20003f66270 */
[----:B------:R-:W-:Y:S01]  /*8cf0*/  IMAD.MOV.U32 R22, RZ, RZ, c[0x0][0x1e4] ;  /* 0x00007900ff167624 */ /* 0x000fe200078e00ff */
[----:B------:R-:W-:Y:S01]  /*8d00*/  SEL R19, R2, RZ, !P0 ;  /* 0x000000ff02137207 */ /* 0x000fe20004000000 */
[----:B------:R-:W-:-:S04]  /*8d10*/  IMAD.IADD R192, R195, 0x1, R3 ;  /* 0x00000001c3c07824 */ /* 0x000fc800078e0203 */
[----:B------:R-:W-:-:S04]  /*8d20*/  IMAD.WIDE.U32 R4, R19, c[0x0][0x1f0], R4 ;  /* 0x00007c0013047a25 */ /* 0x000fc800078e0004 */
[----:B-1----:R-:W-:Y:S01]  /*8d30*/  IMAD R0, R21, c[0x0][0x1f0], RZ ;  /* 0x00007c0015007a24 */ /* 0x002fe200078e02ff */
[----:B------:R1:W-:Y:S01]  /*8d40*/  STL.64 [R1+0x40], R4 ;  /* 0x0000400401007387 */ /* 0x0003e20000100a00 */
[----:B------:R-:W-:Y:S02]  /*8d50*/  IMAD R2, R192, R50, RZ ;  /* 0x00000032c0027224 */ /* 0x000fe400078e02ff */
[----:B------:R-:W-:Y:S02]  /*8d60*/  IMAD R3, R19, c[0x0][0x1f4], R0 ;  /* 0x00007d0013037a24 */ /* 0x000fe400078e0200 */
[----:B------:R-:W-:Y:S02]  /*8d70*/  @!P6 IMAD.SHL.U32 R0, R241, 0x2, RZ ;  /* 0x00000002f100e824 */ /* 0x000fe400078e00ff */
[----:B------:R-:W-:Y:S02]  /*8d80*/  IMAD.IADD R197, R5, 0x1, R3 ;  /* 0x0000000105c57824 */ /* 0x000fe400078e0203 */
[----:B------:R-:W-:Y:S01]  /*8d90*/  IMAD.MOV.U32 R196, RZ, RZ, R4 ;  /* 0x000000ffffc47224 */ /* 0x000fe200078e0004 */
[----:B------:R2:W-:Y:S01]  /*8da0*/  @!P6 LDGSTS.E.BYPASS.LTC128B.128 [R0+0xa100], [R10.64], !P4 ;  /* 0x0a1000000a00efae */ /* 0x0005e2000e101d4a */
[----:B------:R-:W-:Y:S01]  /*8db0*/  IMAD.WIDE.U32 R8, R193, 0x20, RZ ;  /* 0x00000020c1087825 */ /* 0x000fe200078e00ff */
[----:B------:R-:W-:-:S02]  /*8dc0*/  ISETP.GE.AND P6, PT, R47, 0x1, PT ;  /* 0x000000012f00780c */ /* 0x000fc40003fc6270 */
[----:B------:R3:W-:Y:S01]  /*8dd0*/  STL.64 [R1+0x38], R196 ;  /* 0x000038c401007387 */ /* 0x0007e20000100a00 */
[----:B-1----:R-:W-:-:S05]  /*8de0*/  @!P1 IMAD.SHL.U32 R4, R241, 0x2, RZ ;  /* 0x00000002f1049824 */ /* 0x002fca00078e00ff */
[----:B------:R1:W-:Y:S04]  /*8df0*/  @!P1 LDGSTS.E.BYPASS.LTC128B.128 [R4+0xa900], [R12.64], !P4 ;  /* 0x0a9000000c049fae */ /* 0x0003e8000e101d4a */
[----:B------:R-:W0:Y:S01]  /*8e00*/  LDGDEPBAR ;  /* 0x00000000000079af */ /* 0x000e220000000000 */
[-C--:B--2---:R-:W-:Y:S02]  /*8e10*/  IMAD R0, R53, R194.reuse, R2 ;  /* 0x000000c235007224 */ /* 0x084fe400078e0202 */
[----:B------:R-:W-:-:S04]  /*8e20*/  IMAD.WIDE.U32 R2, R50, R194, R196 ;  /* 0x000000c232027225 */ /* 0x000fc800078e00c4 */
[----:B------:R-:W-:Y:S01]  /*8e30*/  IMAD.IADD R3, R3, 0x1, R0 ;  /* 0x0000000103037824 */ /* 0x000fe200078e0200 */
[----:B------:R-:W-:Y:S01]  /*8e40*/  BAR.SYNC.DEFER_BLOCKING 0x0 ;  /* 0x0000000000007b1d */ /* 0x000fe20000010000 */
[----:B------:R-:W-:Y:S01]  /*8e50*/  @P5 LEA R5, P0, R193, R2, 0x4 ;  /* 0x00000002c1055211 */ /* 0x000fe200078020ff */
[----:B------:R-:W-:Y:S01]  /*8e60*/  IMAD.SHL.U32 R10, R22, 0x20, RZ ;  /* 0x00000020160a7824 */ /* 0x000fe200078e00ff */
[----:B------:R-:W-:Y:S01]  /*8e70*/  @P2 IADD3 R0, P1, R2, R8, RZ ;  /* 0x0000000802002210 */ /* 0x000fe20007f3e0ff */
[----:B------:R-:W-:Y:S01]  /*8e80*/  @P6 IMAD.SHL.U32 R8, R241, 0x2, RZ ;  /* 0x00000002f1086824 */ /* 0x000fe200078e00ff */
[----:B------:R-:W-:Y:S02]  /*8e90*/  @P5 LEA.HI.X R7, R193, R3, R22, 0x4, P0 ;  /* 0x00000003c1075211 */ /* 0x000fe400000f2416 */
[----:B------:R-:W-:Y:S02]  /*8ea0*/  @P5 LEA R6, P0, R5, c[0x0][0x1c8], 0x1 ;  /* 0x0000720005065a11 */ /* 0x000fe400078008ff */
[----:B------:R-:W-:-:S02]  /*8eb0*/  ISETP.GE.AND P2, PT, R47, 0x31, PT ;  /* 0x000000312f00780c */ /* 0x000fc40003f46270 */
[----:B------:R-:W-:Y:S02]  /*8ec0*/  @P5 LEA.HI.X R7, R5, c[0x0][0x1cc], R7, 0x1, P0 ;  /* 0x0000730005075a11 */ /* 0x000fe400000f0c07 */
[----:B------:R-:W-:Y:S02]  /*8ed0*/  ISETP.GE.AND P0, PT, R47, 0x21, PT ;  /* 0x000000212f00780c */ /* 0x000fe40003f06270 */
[----:B-1----:R-:W-:-:S04]  /*8ee0*/  @P6 LEA R4, P4, R2, c[0x0][0x1c8], 0x1 ;  /* 0x0000720002046a11 */ /* 0x002fc800078808ff */
[----:B------:R-:W-:Y:S02]  /*8ef0*/  @P6 LEA.HI.X R5, R2, c[0x0][0x1cc], R3, 0x1, P4 ;  /* 0x0000730002056a11 */ /* 0x000fe400020f0c03 */
[----:B------:R-:W-:-:S03]  /*8f00*/  ISETP.GE.AND P4, PT, R47, 0x41, PT ;  /* 0x000000412f00780c */ /* 0x000fc60003f86270 */
[----:B------:R-:W-:Y:S01]  /*8f10*/  @!PT LDS RZ, [RZ] ;  /* 0x00000000fffff984 */ /* 0x000fe20000000800 */
[----:B------:R-:W-:Y:S01]  /*8f20*/  @!PT LDS RZ, [RZ] ;  /* 0x00000000fffff984 */ /* 0x000fe20000000800 */
[----:B------:R-:W-:Y:S01]  /*8f30*/  @!PT LDS RZ, [RZ] ;  /* 0x00000000fffff984 */ /* 0x000fe20000000800 */
[----:B------:R1:W-:Y:S01]  /*8f40*/  @P6 LDGSTS.E.BYPASS.LTC128B.128 [R8+0x3900], [R4.64], !P3 ;  /* 0x0390000004086fae */ /* 0x0003e2000d901d4a */
[----:B------:R-:W-:Y:S02]  /*8f50*/  ISETP.GE.AND P6, PT, R47, 0x21, PT ;  /* 0x000000212f00780c */ /* 0x000fe40003fc6270 */
[----:B------:R-:W-:Y:S01]  /*8f60*/  @P0 IADD3.X R9, R3, R9, R10, P1, !PT ;  /* 0x0000000903090210 */ /* 0x000fe20000ffe40a */
[----:B------:R-:W-:Y:S01]  /*8f70*/  IMAD.WIDE.U32 R10, R18, c[0x0][0x208], R38 ;  /* 0x00008200120a7a25 */ /* 0x000fe200078e0026 */
[----:B------:R-:W-:-:S13]  /*8f80*/  ISETP.GE.AND P1, PT, R47, 0x21, PT ;  /* 0x000000212f00780c */ /* 0x000fda0003f26270 */
[----:B------:R-:W-:-:S04]  /*8f90*/  @P1 LEA R16, P0, R0, c[0x0][0x1c8], 0x1 ;  /* 0x0000720000101a11 */ /* 0x000fc800078008ff */
[----:B------:R-:W-:Y:S01]  /*8fa0*/  @P1 LEA.HI.X R17, R0, c[0x0][0x1cc], R9, 0x1, P0 ;  /* 0x0000730000111a11 */ /* 0x000fe200000f0c09 */
[----:B------:R-:W-:Y:S01]  /*8fb0*/  @P5 IMAD.SHL.U32 R0, R241, 0x2, RZ ;  /* 0x00000002f1005824 */ /* 0x000fe200078e00ff */
[C---:B------:R-:W-:Y:S02]  /*8fc0*/  ISETP.GE.AND P1, PT, R47.reuse, 0x51, PT ;  /* 0x000000512f00780c */ /* 0x040fe40003f26270 */
[----:B------:R-:W-:Y:S01]  /*8fd0*/  ISETP.GE.AND P0, PT, R47, 0x61, PT ;  /* 0x000000612f00780c */ /* 0x000fe20003f06270 */
[----:B-1----:R-:W-:Y:S01]  /*8fe0*/  @P2 IMAD R8, R22, 0x30, RZ ;  /* 0x0000003016082824 */ /* 0x002fe200078e02ff */
[----:B------:R1:W-:Y:S01]  /*8ff0*/  @P5 LDGSTS.E.BYPASS.LTC128B.128 [R0+0x4100], [R6.64], !P3 ;  /* 0x0410000006005fae */ /* 0x0003e2000d901d4a */
[----:B------:R-:W-:-:S04]  /*9000*/  @P2 IMAD.WIDE.U32 R4, R193, 0x30, R2 ;  /* 0x00000030c1042825 */ /* 0x000fc800078e0002 */
[----:B------:R-:W-:Y:S01]  /*9010*/  @P2 IMAD.IADD R5, R5, 0x1, R8 ;  /* 0x0000000105052824 */ /* 0x000fe200078e0208 */
[----:B------:R-:W-:-:S03]  /*9020*/  @P2 LEA R14, P5, R4, c[0x0][0x1c8], 0x1 ;  /* 0x00007200040e2a11 */ /* 0x000fc600078a08ff */
[----:B------:R-:W-:Y:S01]  /*9030*/  @P1 IMAD R8, R22, 0x50, RZ ;  /* 0x0000005016081824 */ /* 0x000fe200078e02ff */
[----:B------:R-:W-:Y:S02]  /*9040*/  @P2 LEA.HI.X R15, R4, c[0x0][0x1cc], R5, 0x1, P5 ;  /* 0x00007300040f2a11 */ /* 0x000fe400028f0c05 */
[C---:B------:R-:W-:Y:S01]  /*9050*/  @P4 LEA R4, P5, R193.reuse, R2, 0x6 ;  /* 0x00000002c1044211 */ /* 0x040fe200078a30ff */
[----:B-1----:R-:W-:Y:S02]  /*9060*/  IMAD R0, R20, c[0x0][0x208], RZ ;  /* 0x0000820014007a24 */ /* 0x002fe400078e02ff */
[----:B------:R-:W-:-:S04]  /*9070*/  @P1 IMAD.WIDE.U32 R6, R193, 0x50, R2 ;  /* 0x00000050c1061825 */ /* 0x000fc800078e0002 */
[----:B------:R-:W-:Y:S01]  /*9080*/  IMAD R9, R18, c[0x0][0x20c], R0 ;  /* 0x0000830012097a24 */ /* 0x000fe200078e0200 */
[----:B------:R-:W-:Y:S01]  /*9090*/  @P4 LEA.HI.X R0, R193, R3, R22, 0x6, P5 ;  /* 0x00000003c1004211 */ /* 0x000fe200028f3416 */
[----:B------:R-:W-:Y:S01]  /*90a0*/  @P0 IMAD R18, R22, 0x60, RZ ;  /* 0x0000006016120824 */ /* 0x000fe200078e02ff */
[----:B------:R-:W-:-:S04]  /*90b0*/  @P4 LEA R12, P5, R4, c[0x0][0x1c8], 0x1 ;  /* 0x00007200040c4a11 */ /* 0x000fc800078a08ff */
[----:B------:R-:W-:Y:S01]  /*90c0*/  @P4 LEA.HI.X R13, R4, c[0x0][0x1cc], R0, 0x1, P5 ;  /* 0x00007300040d4a11 */ /* 0x000fe200028f0c00 */
[----:B------:R-:W-:Y:S01]  /*90d0*/  @P1 IMAD.IADD R0, R7, 0x1, R8 ;  /* 0x0000000107001824 */ /* 0x000fe200078e0208 */
[----:B------:R-:W-:Y:S01]  /*90e0*/  @P1 LEA R8, P5, R6, c[0x0][0x1c8], 0x1 ;  /* 0x0000720006081a11 */ /* 0x000fe200078a08ff */
[----:B------:R-:W-:-:S04]  /*90f0*/  @P0 IMAD.WIDE.U32 R4, R193, 0x60, R2 ;  /* 0x00000060c1040825 */ /* 0x000fc800078e0002 */
[----:B------:R-:W-:Y:S01]  /*9100*/  IMAD.IADD R3, R11, 0x1, R9 ;  /* 0x000000010b037824 */ /* 0x000fe200078e0209 */
[----:B------:R-:W-:Y:S01]  /*9110*/  @P1 LEA.HI.X R9, R6, c[0x0][0x1cc], R0, 0x1, P5 ;  /* 0x0000730006091a11 */ /* 0x000fe200028f0c00 */
[----:B------:R-:W-:Y:S01]  /*9120*/  @P0 IMAD.IADD R0, R18, 0x1, R5 ;  /* 0x0000000112000824 */ /* 0x000fe200078e0205 */
[C---:B------:R-:W-:Y:S01]  /*9130*/  @P0 LEA R6, P5, R4.reuse, c[0x0][0x1c8], 0x1 ;  /* 0x0000720004060a11 */ /* 0x040fe200078a08ff */
[----:B------:R-:W-:Y:S02]  /*9140*/  IMAD.MOV.U32 R2, RZ, RZ, R10 ;  /* 0x000000ffff027224 */ /* 0x000fe400078e000a */
[C---:B------:R-:W-:Y:S01]  /*9150*/  @P6 IMAD.SHL.U32 R10, R241.reuse, 0x2, RZ ;  /* 0x00000002f10a6824 */ /* 0x040fe200078e00ff */
[----:B------:R-:W-:Y:S01]  /*9160*/  @P0 LEA.HI.X R7, R4, c[0x0][0x1cc], R0, 0x1, P5 ;  /* 0x0000730004070a11 */ /* 0x000fe200028f0c00 */
[C---:B------:R-:W-:Y:S01]  /*9170*/  @P2 IMAD.SHL.U32 R5, R241.reuse, 0x2, RZ ;  /* 0x00000002f1052824 */ /* 0x040fe200078e00ff */
[----:B------:R-:W-:Y:S01]  /*9180*/  LOP3.LUT R0, R54, 0xfffffff0, RZ, 0xc0, !PT ;  /* 0xfffffff036007812 */ /* 0x000fe200078ec0ff */
[----:B------:R-:W-:Y:S01]  /*9190*/  @P4 IMAD.SHL.U32 R4, R241, 0x2, RZ ;  /* 0x00000002f1044824 */ /* 0x000fe200078e00ff */
[----:B------:R1:W-:Y:S01]  /*91a0*/  @P6 LDGSTS.E.BYPASS.LTC128B.128 [R10+0x4900], [R16.64], !P3 ;  /* 0x04900000100a6fae */ /* 0x0003e2000d901d4a */
[----:B------:R-:W-:-:S02]  /*91b0*/  IMAD R11, R219, c[0x0][0x210], RZ ;  /* 0x00008400db0b7a24 */ /* 0x000fc400078e02ff */
[----:B------:R-:W-:Y:S01]  /*91c0*/  IMAD.IADD R0, R216, 0x1, -R0 ;  /* 0x00000001d8007824 */ /* 0x000fe200078e0a00 */
[----:B------:R2:W-:Y:S01]  /*91d0*/  @P2 LDGSTS.E.BYPASS.LTC128B.128 [R5+0x5100], [R14.64], !P3 ;  /* 0x051000000e052fae */ /* 0x0005e2000d901d4a */
[C---:B------:R-:W-:Y:S02]  /*91e0*/  IMAD R11, R26.reuse, c[0x0][0x214], R11 ;  /* 0x000085001a0b7a24 */ /* 0x040fe400078e020b */
[----:B------:R-:W-:Y:S01]  /*91f0*/  IMAD.WIDE.U32 R2, R26, c[0x0][0x210], R2 ;  /* 0x000084001a027a25 */ /* 0x000fe200078e0002 */
[----:B------:R4:W-:Y:S03]  /*9200*/  @P4 LDGSTS.E.BYPASS.LTC128B.128 [R4+0x5900], [R12.64], !P3 ;  /* 0x059000000c044fae */ /* 0x0009e6000d901d4a */
[----:B------:R-:W-:-:S04]  /*9210*/  IMAD.IADD R3, R11, 0x1, R3 ;  /* 0x000000010b037824 */ /* 0x000fc800078e0203 */
[----:B------:R-:W-:-:S04]  /*9220*/  IMAD.WIDE.U32 R58, R19, c[0x0][0x218], R2 ;  /* 0x00008600133a7a25 */ /* 0x000fc800078e0002 */
[----:B------:R-:W-:Y:S01]  /*9230*/  IMAD.MOV.U32 R3, RZ, RZ, 0x10 ;  /* 0x00000010ff037424 */ /* 0x000fe200078e00ff */
[----:B------:R3:W-:Y:S01]  /*9240*/  STL.64 [R1+0x10], R58 ;  /* 0x0000103a01007387 */ /* 0x0007e20000100a00 */
[C---:B-1----:R-:W-:Y:S01]  /*9250*/  @P0 IMAD.SHL.U32 R10, R241.reuse, 0x2, RZ ;  /* 0x00000002f10a0824 */ /* 0x042fe200078e00ff */
[----:B--2---:R-:W-:Y:S01]  /*9260*/  SHF.R.S32.HI R5, RZ, 0x1f, R0 ;  /* 0x0000001fff057819 */ /* 0x004fe20000011400 */
[----:B----4-:R-:W-:-:S03]  /*9270*/  @P1 IMAD.SHL.U32 R4, R241, 0x2, RZ ;  /* 0x00000002f1041824 */ /* 0x010fc600078e00ff */
[----:B------:R-:W-:-:S04]  /*9280*/  LEA.HI R52, R5, R0, RZ, 0x3 ;  /* 0x0000000005347211 */ /* 0x000fc800078f18ff */
[----:B------:R-:W-:Y:S01]  /*9290*/  LOP3.LUT R5, R52, 0xfffffff8, RZ, 0xc0, !PT ;  /* 0xfffffff834057812 */ /* 0x000fe200078ec0ff */
[----:B------:R1:W-:Y:S04]  /*92a0*/  @P1 LDGSTS.E.BYPASS.LTC128B.128 [R4+0x6100], [R8.64], !P3 ;  /* 0x0610000008041fae */ /* 0x0003e8000d901d4a */
[----:B------:R-:W-:Y:S01]  /*92b0*/  IMAD.IADD R51, R0, 0x1, -R5 ;  /* 0x0000000100337824 */ /* 0x000fe200078e0a05 */
[----:B------:R3:W-:Y:S01]  /*92c0*/  @P0 LDGSTS.E.BYPASS.LTC128B.128 [R10+0x6900], [R6.64], !P3 ;  /* 0x06900000060a0fae */ /* 0x0007e2000d901d4a */
[----:B------:R-:W-:-:S03]  /*92d0*/  ISETP.LT.AND P0, PT, RZ, c[0x0][0x27c], PT ;  /* 0x00009f00ff007a0c */ /* 0x000fc60003f01270 */
[----:B------:R-:W0:Y:S01]  /*92e0*/  LDGDEPBAR ;  /* 0x00000000000079af */ /* 0x000e220000000000 */
[----:B------:R-:W-:-:S05]  /*92f0*/  R2P PR, R51, 0x6 ;  /* 0x0000000633007804 */ /* 0x000fca0000000000 */
[----:B------:R-:W-:Y:S01]  /*9300*/  SEL R3, R3, 0xfffffff0, !P1 ;  /* 0xfffffff003037807 */ /* 0x000fe20004800000 */
[----:B-1----:R-:W-:-:S04]  /*9310*/  IMAD R4, R21, c[0x0][0x218], RZ ;  /* 0x0000860015047a24 */ /* 0x002fc800078e02ff */
[----:B------:R-:W-:Y:S02]  /*9320*/  IMAD R0, R19, c[0x0][0x21c], R4 ;  /* 0x0000870013007a24 */ /* 0x000fe400078e0204 */
[----:B------:R-:W-:Y:S02]  /*9330*/  IMAD.MOV.U32 R4, RZ, RZ, 0x20 ;  /* 0x00000020ff047424 */ /* 0x000fe400078e00ff */
[----:B------:R-:W-:-:S03]  /*9340*/  IMAD.IADD R61, R59, 0x1, R0 ;  /* 0x000000013b3d7824 */ /* 0x000fc600078e0200 */
[----:B------:R-:W-:Y:S02]  /*9350*/  SEL R4, R4, 0xffffffe0, !P2 ;  /* 0xffffffe004047807 */ /* 0x000fe40005000000 */
[----:B------:R3:W-:Y:S01]  /*9360*/  STL [R1+0xc], R61 ;  /* 0x00000c3d01007387 */ /* 0x0007e20000100800 */
[----:B------:R-:W-:Y:S05]  /*9370*/  @P0 BRA `(.L_x_100) ;  /* 0x0000002000000947 */ /* 0x000fea0003800000 */
[----:B------:R-:W-:-:S04]  /*9380*/  DEPBAR.LE SB0, 0x1 ;  /* 0x000080400000791a */ /* 0x000fc80000000000 */
[----:B------:R-:W-:Y:S05]  /*9390*/  BRA `(.L_x_101) ;  /* 0x000035c000007947 */ /* 0x000fea0003800000 */
.L_x_100:
[----:B-----5:R-:W-:Y:S01]  /*93a0*/  SHF.R.S32.HI R0, RZ, 0x1f, R167 ;  /* 0x0000001fff007819 */ /* 0x020fe200000114a7 */
[----:B------:R-:W-:Y:S01]  /*93b0*/  ULDC.U8 UR4, c[0x0][0x298] ;  /* 0x0000a60000047ab9 */ /* 0x000fe20000000000 */
[----:B---3--:R-:W-:Y:S01]  /*93c0*/  LEA.HI R10, R25, R216, RZ, 0x2 ;  /* 0x000000d8190a7211 */ /* 0x008fe200078f10ff */
[C---:B------:R-:W-:Y:S01]  /*93d0*/  IMAD.WIDE.U32 R6, R167.reuse, c[0x0][0x290], RZ ;  /* 0x0000a400a7067a25 */ /* 0x040fe200078e00ff */
[----:B------:R-:W-:Y:S01]  /*93e0*/  ISETP.NE.AND P2, PT, RZ, UR4, PT ;  /* 0x00000004ff007c0c */ /* 0x000fe2000bf45270 */
[----:B------:R-:W-:Y:S01]  /*93f0*/  BSSY B2, `(.L_x_101) ;  /* 0x0000356000027945 */ /* 0x000fe20003800000 */
[----:B------:R-:W-:Y:S01]  /*9400*/  SHF.R.S32.HI R41, RZ, 0x2, R10 ;  /* 0x00000002ff297819 */ /* 0x000fe2000001140a */
[----:B------:R-:W-:Y:S01]  /*9410*/  IMAD R2, R0, c[0x0][0x280], RZ ;  /* 0x0000a00000027a24 */ /* 0x000fe200078e02ff */
[----:B------:R-:W-:Y:S01]  /*9420*/  LEA R16, P0, R6, c[0x0][0x288], 0x1 ;  /* 0x0000a20006107a11 */ /* 0x000fe200078008ff */
[----:B------:R-:W-:Y:S02]  /*9430*/  IMAD R0, R0, c[0x0][0x290], RZ ;  /* 0x0000a40000007a24 */ /* 0x000fe400078e02ff */
[----:B------:R-:W-:-:S02]  /*9440*/  IMAD R5, R167, c[0x0][0x284], R2 ;  /* 0x0000a100a7057a24 */ /* 0x000fc400078e0202 */
[C---:B------:R-:W-:Y:S01]  /*9450*/  IMAD R2, R167.reuse, c[0x0][0x294], R0 ;  /* 0x0000a500a7027a24 */ /* 0x040fe200078e0200 */
[----:B------:R-:W-:Y:S01]  /*9460*/  LOP3.LUT R0, R10, 0xfffffffc, RZ, 0xc0, !PT ;  /* 0xfffffffc0a007812 */ /* 0x000fe200078ec0ff */
[----:B------:R-:W-:-:S03]  /*9470*/  IMAD.WIDE.U32 R8, R167, c[0x0][0x280], RZ ;  /* 0x0000a000a7087a25 */ /* 0x000fc600078e00ff */
[----:B------:R-:W-:Y:S01]  /*9480*/  IADD3 R0, -R0, R216, RZ ;  /* 0x000000d800007210 */ /* 0x000fe20007ffe1ff */
[----:B------:R-:W-:Y:S01]  /*9490*/  IMAD.IADD R2, R2, 0x1, R7 ;  /* 0x0000000102027824 */ /* 0x000fe200078e0207 */
[----:B------:R-:W-:Y:S01]  /*94a0*/  LEA R18, P1, R8, c[0x0][0x270], 0x1 ;  /* 0x00009c0008127a11 */ /* 0x000fe200078208ff */
[----:B------:R-:W-:Y:S01]  /*94b0*/  IMAD.IADD R5, R5, 0x1, R9 ;  /* 0x0000000105057824 */ /* 0x000fe200078e0209 */
[----:B------:R-:W-:Y:S02]  /*94c0*/  SHF.L.U32 R25, R0, 0x3, RZ ;  /* 0x0000000300197819 */ /* 0x000fe400000006ff */
[----:B------:R-:W-:Y:S01]  /*94d0*/  LEA.HI.X R17, R6, c[0x0][0x28c], R2, 0x1, P0 ;  /* 0x0000a30006117a11 */ /* 0x000fe200000f0c02 */
[----:B------:R-:W-:Y:S01]  /*94e0*/  IMAD R2, R214, 0x80, R41 ;  /* 0x00000080d6027824 */ /* 0x000fe200078e0229 */
[----:B------:R-:W-:Y:S01]  /*94f0*/  LEA.HI.X R19, R8, c[0x0][0x274], R5, 0x1, P1 ;  /* 0x00009d0008137a11 */ /* 0x000fe200008f0c05 */
[----:B------:R-:W-:Y:S05]  /*9500*/  @!P2 BRA `(.L_x_102) ;  /* 0x00001a200000a947 */ /* 0x000fea0003800000 */
[----:B------:R-:W-:Y:S01]  /*9510*/  ISETP.GE.AND P0, PT, R2, R23, PT ;  /* 0x000000170200720c */ /* 0x000fe20003f06270 */
[----:B------:R-:W-:Y:S01]  /*9520*/  BSSY B0, `(.L_x_103) ;  /* 0x0000017000007945 */ /* 0x000fe20003800000 */
[----:B------:R-:W-:Y:S01]  /*9530*/  SHF.L.U32 R24, R0, 0x2, RZ ;  /* 0x0000000200187819 */ /* 0x000fe200000006ff */
[----:B------:R-:W-:Y:S01]  /*9540*/  CS2R R8, SRZ ;  /* 0x0000000000087805 */ /* 0x000fe2000001ff00 */
[----:B------:R-:W-:Y:S01]  /*9550*/  CS2R R12, SRZ ;  /* 0x00000000000c7805 */ /* 0x000fe2000001ff00 */
[----:B------:R-:W-:Y:S01]  /*9560*/  CS2R R6, SRZ ;  /* 0x0000000000067805 */ /* 0x000fe2000001ff00 */
[----:B------:R-:W-:-:S07]  /*9570*/  CS2R R10, SRZ ;  /* 0x00000000000a7805 */ /* 0x000fce000001ff00 */
[----:B------:R-:W-:Y:S05]  /*9580*/  @P0 BRA `(.L_x_104) ;  /* 0x0000010000000947 */ /* 0x000fea0003800000 */
[C---:B------:R-:W-:Y:S01]  /*9590*/  IADD3 R2, R24.reuse, 0x10, RZ ;  /* 0x0000001018027810 */ /* 0x040fe20007ffe0ff */
[----:B------:R-:W-:Y:S01]  /*95a0*/  CS2R R8, SRZ ;  /* 0x0000000000087805 */ /* 0x000fe2000001ff00 */
[----:B------:R-:W-:Y:S01]  /*95b0*/  ISETP.GE.AND P1, PT, R24, c[0x0][0x27c], PT ;  /* 0x00009f0018007a0c */ /* 0x000fe20003f26270 */
[----:B------:R-:W-:Y:S01]  /*95c0*/  CS2R R6, SRZ ;  /* 0x0000000000067805 */ /* 0x000fe2000001ff00 */
[----:B------:R-:W-:-:S11]  /*95d0*/  ISETP.GE.AND P0, PT, R2, c[0x0][0x27c], PT ;  /* 0x00009f0002007a0c */ /* 0x000fd60003f06270 */
[----:B------:R-:W-:Y:S02]  /*95e0*/  @!P1 IMAD.WIDE R20, R24, 0x2, R18 ;  /* 0x0000000218149825 */ /* 0x000fe400078e0212 */
[----:B------:R-:W-:-:S03]  /*95f0*/  @!P0 SHF.R.S32.HI R0, RZ, 0x1f, R2 ;  /* 0x0000001fff008819 */ /* 0x000fc60000011402 */
[----:B------:R1:W5:Y:S01]  /*9600*/  @!P1 LD.E.64 R12, [R20.64] ;  /* 0x0000000a140c9980 */ /* 0x000362000c101b00 */
[----:B------:R-:W-:-:S04]  /*9610*/  @!P0 LEA.HI R0, R0, R2, RZ, 0x2 ;  /* 0x0000000200008211 */ /* 0x000fc800078f10ff */
[----:B------:R-:W-:-:S05]  /*9620*/  @!P0 LOP3.LUT R0, R0, 0xfffffffc, RZ, 0xc0, !PT ;  /* 0xfffffffc00008812 */ /* 0x000fca00078ec0ff */
[----:B------:R-:W-:-:S04]  /*9630*/  @!P0 IMAD.WIDE R14, R0, 0x2, R16 ;  /* 0x00000002000e8825 */ /* 0x000fc800078e0210 */
[----:B------:R-:W-:Y:S01]  /*9640*/  @!P0 IMAD.WIDE R18, R0, 0x2, R18 ;  /* 0x0000000200128825 */ /* 0x000fe200078e0212 */
[----:B------:R1:W5:Y:S03]  /*9650*/  @!P0 LD.E.64 R6, [R14.64] ;  /* 0x0000000a0e068980 */ /* 0x000366000c101b00 */
[----:B------:R-:W-:Y:S01]  /*9660*/  @!P1 IMAD.WIDE R16, R24, 0x2, R16 ;  /* 0x0000000218109825 */ /* 0x000fe200078e0210 */
[----:B------:R1:W5:Y:S04]  /*9670*/  @!P0 LD.E.64 R8, [R18.64] ;  /* 0x0000000a12088980 */ /* 0x000368000c101b00 */
[----:B------:R1:W5:Y:S02]  /*9680*/  @!P1 LD.E.64 R10, [R16.64] ;  /* 0x0000000a100a9980 */ /* 0x000364000c101b00 */
.L_x_104:
[----:B------:R-:W-:Y:S05]  /*9690*/  BSYNC B0 ;  /* 0x0000000000007941 */ /* 0x000fea0003800000 */
.L_x_103:
[----:B------:R-:W-:Y:S01]  /*96a0*/  SHF.R.S32.HI R5, RZ, 0x1f, R41 ;  /* 0x0000001fff057819 */ /* 0x000fe20000011429 */
[----:B-----5:R-:W-:Y:S01]  /*96b0*/  IMAD.MOV.U32 R22, RZ, RZ, R12 ;  /* 0x000000ffff167224 */ /* 0x020fe200078e000c */
[--C-:B-1----:R-:W-:Y:S01]  /*96c0*/  SHF.R.U64 R21, R12, 0x10, R13.reuse ;  /* 0x000000100c157819 */ /* 0x102fe2000000120d */
[----:B------:R-:W-:Y:S01]  /*96d0*/  IMAD.MOV.U32 R14, RZ, RZ, R10 ;  /* 0x000000ffff0e7224 */ /* 0x000fe200078e000a */
[----:B------:R-:W-:Y:S01]  /*96e0*/  LEA.HI R5, R5, R41, RZ, 0x3 ;  /* 0x0000002905057211 */ /* 0x000fe200078f18ff */
[----:B------:R-:W-:Y:S01]  /*96f0*/  IMAD.MOV.U32 R20, RZ, RZ, R13 ;  /* 0x000000ffff147224 */ /* 0x000fe200078e000d */
[----:B------:R-:W-:Y:S01]  /*9700*/  SHF.R.U64 R12, R10, 0x10, R11 ;  /* 0x000000100a0c7819 */ /* 0x000fe2000000120b */
[----:B------:R-:W-:Y:S01]  /*9710*/  IMAD R10, R214, -0x80, R23 ;  /* 0xffffff80d60a7824 */ /* 0x000fe200078e0217 */
[----:B------:R-:W-:Y:S01]  /*9720*/  LOP3.LUT R5, R5, 0xfffffff8, RZ, 0xc0, !PT ;  /* 0xfffffff805057812 */ /* 0x000fe200078ec0ff */
[----:B------:R-:W-:Y:S01]  /*9730*/  IMAD.MOV.U32 R19, RZ, RZ, R8 ;  /* 0x000000ffff137224 */ /* 0x000fe200078e0008 */
[----:B------:R-:W-:Y:S01]  /*9740*/  SHF.R.U32.HI R16, RZ, 0x10, R13 ;  /* 0x00000010ff107819 */ /* 0x000fe2000001160d */
[----:B------:R-:W-:Y:S01]  /*9750*/  IMAD.MOV.U32 R18, RZ, RZ, R9 ;  /* 0x000000ffff127224 */ /* 0x000fe200078e0009 */
[----:B------:R-:W-:Y:S01]  /*9760*/  IMNMX R30, R10, 0x80, PT ;  /* 0x000000800a1e7817 */ /* 0x000fe20003800200 */
[C---:B------:R-:W-:Y:S01]  /*9770*/  IMAD.IADD R5, R41.reuse, 0x1, -R5 ;  /* 0x0000000129057824 */ /* 0x040fe200078e0a05 */
[----:B------:R-:W-:Y:S01]  /*9780*/  SHF.R.U64 R17, R8, 0x10, R9 ;  /* 0x0000001008117819 */ /* 0x000fe20000001209 */
[----:B------:R-:W-:Y:S01]  /*9790*/  IMAD.MOV.U32 R13, RZ, RZ, R11 ;  /* 0x000000ffff0d7224 */ /* 0x000fe200078e000b */
[----:B------:R-:W-:Y:S01]  /*97a0*/  ISETP.GE.AND P0, PT, R41, R30, PT ;  /* 0x0000001e2900720c */ /* 0x000fe20003f06270 */
[C---:B------:R-:W-:Y:S01]  /*97b0*/  IMAD.SHL.U32 R0, R5.reuse, 0x40, RZ ;  /* 0x0000004005007824 */ /* 0x040fe200078e00ff */
[----:B------:R-:W-:Y:S01]  /*97c0*/  LOP3.LUT P1, RZ, R5, 0x4, RZ, 0xc0, !PT ;  /* 0x0000000405ff7812 */ /* 0x000fe2000782c0ff */
[----:B------:R-:W-:Y:S01]  /*97d0*/  IMAD.MOV.U32 R8, RZ, RZ, R7 ;  /* 0x000000ffff087224 */ /* 0x000fe200078e0007 */
[----:B------:R-:W-:Y:S01]  /*97e0*/  SHF.R.U32.HI R15, RZ, 0x10, R9 ;  /* 0x00000010ff0f7819 */ /* 0x000fe20000011609 */
[----:B------:R-:W-:Y:S01]  /*97f0*/  IMAD.MOV.U32 R9, RZ, RZ, R6 ;  /* 0x000000ffff097224 */ /* 0x000fe200078e0006 */
[----:B------:R-:W-:Y:S01]  /*9800*/  LOP3.LUT R0, R0, 0x1c0, RZ, 0xc0, !PT ;  /* 0x000001c000007812 */ /* 0x000fe200078ec0ff */
[----:B------:R-:W-:-:S04]  /*9810*/  DEPBAR.LE SB0, 0x1 ;  /* 0x000080400000791a */ /* 0x000fc80000000000 */
[----:B------:R-:W-:Y:S01]  /*9820*/  LOP3.LUT R2, R0, 0x18, R25, 0xf8, !PT ;  /* 0x0000001800027812 */ /* 0x000fe200078ef819 */
[----:B------:R-:W-:Y:S01]  /*9830*/  BSSY B1, `(.L_x_105) ;  /* 0x0000068000017945 */ /* 0x000fe20003800000 */
[----:B------:R-:W-:Y:S02]  /*9840*/  SHF.R.U32.HI R0, RZ, 0x3, R0 ;  /* 0x00000003ff007819 */ /* 0x000fe40000011600 */
[----:B------:R-:W-:Y:S02]  /*9850*/  SHF.R.U32.HI R11, RZ, 0x10, R11 ;  /* 0x00000010ff0b7819 */ /* 0x000fe4000001160b */
[----:B------:R-:W-:Y:S02]  /*9860*/  LOP3.LUT R0, R2, R0, RZ, 0x3c, !PT ;  /* 0x0000000002007212 */ /* 0x000fe400078e3cff */
[--C-:B------:R-:W-:Y:S02]  /*9870*/  SHF.R.U64 R6, R6, 0x10, R7.reuse ;  /* 0x0000001006067819 */ /* 0x100fe40000001207 */
[----:B------:R-:W-:Y:S01]  /*9880*/  SHF.R.U32.HI R5, RZ, 0x10, R7 ;  /* 0x00000010ff057819 */ /* 0x000fe20000011607 */
[----:B------:R-:W-:Y:S01]  /*9890*/  IMAD R0, R55, 0x200, R0 ;  /* 0x0000020037007824 */ /* 0x000fe200078e0200 */
[----:B------:R-:W-:-:S02]  /*98a0*/  PRMT R21, R22, 0x5410, R21 ;  /* 0x0000541016157816 */ /* 0x000fc40000000015 */
[----:B------:R-:W-:Y:S02]  /*98b0*/  PRMT R22, R20, 0x5410, R16 ;  /* 0x0000541014167816 */ /* 0x000fe40000000010 */
[C---:B------:R-:W-:Y:S02]  /*98c0*/  IADD3 R2, R0.reuse, 0x20, RZ ;  /* 0x0000002000027810 */ /* 0x040fe40007ffe0ff */
[----:B------:R-:W-:Y:S02]  /*98d0*/  @P1 IADD3 R2, R0, -0x20, RZ ;  /* 0xffffffe000021810 */ /* 0x000fe40007ffe0ff */
[----:B------:R-:W-:Y:S02]  /*98e0*/  PRMT R25, R19, 0x5410, R17 ;  /* 0x0000541013197816 */ /* 0x000fe40000000011 */
[----:B------:R-:W-:Y:S02]  /*98f0*/  PRMT R28, R18, 0x5410, R15 ;  /* 0x00005410121c7816 */ /* 0x000fe4000000000f */
[----:B------:R-:W-:-:S02]  /*9900*/  PRMT R19, R14, 0x5410, R12 ;  /* 0x000054100e137816 */ /* 0x000fc4000000000c */
[----:B------:R-:W-:Y:S02]  /*9910*/  PRMT R20, R13, 0x5410, R11 ;  /* 0x000054100d147816 */ /* 0x000fe4000000000b */
[----:B------:R-:W-:Y:S02]  /*9920*/  LEA R26, R0, 0x7100, 0x1 ;  /* 0x00007100001a7811 */ /* 0x000fe400078e08ff */
[----:B------:R-:W-:Y:S02]  /*9930*/  LEA R29, R2, 0x7100, 0x1 ;  /* 0x00007100021d7811 */ /* 0x000fe400078e08ff */
[----:B------:R-:W-:Y:S02]  /*9940*/  PRMT R23, R9, 0x5410, R6 ;  /* 0x0000541009177816 */ /* 0x000fe40000000006 */
[----:B------:R-:W-:Y:S01]  /*9950*/  PRMT R27, R8, 0x5410, R5 ;  /* 0x00005410081b7816 */ /* 0x000fe20000000005 */
[----:B------:R-:W-:Y:S06]  /*9960*/  BAR.SYNC.DEFER_BLOCKING 0x0 ;  /* 0x0000000000007b1d */ /* 0x000fec0000010000 */
[----:B------:R-:W-:Y:S05]  /*9970*/  @P0 BRA `(.L_x_106) ;  /* 0x0000053000000947 */ /* 0x000fea0003800000 */
[----:B------:R-:W-:Y:S01]  /*9980*/  ISETP.GE.AND P0, PT, R24, c[0x0][0x27c], PT ;  /* 0x00009f0018007a0c */ /* 0x000fe20003f06270 */
[----:B------:R-:W-:-:S12]  /*9990*/  BSSY B0, `(.L_x_107) ;  /* 0x0000028000007945 */ /* 0x000fd80003800000 */
[----:B------:R-:W-:Y:S05]  /*99a0*/  @P0 BRA `(.L_x_108) ;  /* 0x0000026000000947 */ /* 0x000fea0003800000 */
[----:B------:R-:W1:Y:S01]  /*99b0*/  LDS.128 R8, [R26] ;  /* 0x000000001a087984 */ /* 0x000e620000000c00 */
[----:B------:R-:W-:Y:S01]  /*99c0*/  SHF.L.U32 R5, R21, 0x10, RZ ;  /* 0x0000001015057819 */ /* 0x000fe200000006ff */
[----:B------:R-:W-:Y:S01]  /*99d0*/  IMAD.U32 R0, R19, 0x10000, RZ ;  /* 0x0001000013007824 */ /* 0x000fe200078e00ff */
[----:B------:R-:W-:Y:S02]  /*99e0*/  LOP3.LUT R2, R21, 0xffff0000, RZ, 0xc0, !PT ;  /* 0xffff000015027812 */ /* 0x000fe400078ec0ff */
[C---:B-1----:R-:W-:Y:S01]  /*99f0*/  SHF.L.U32 R7, R8.reuse, 0x10, RZ ;  /* 0x0000001008077819 */ /* 0x042fe200000006ff */
[----:B------:R-:W-:Y:S01]  /*9a00*/  IMAD.U32 R16, R11, 0x10000, RZ ;  /* 0x000100000b107824 */ /* 0x000fe200078e00ff */
[----:B------:R-:W-:Y:S02]  /*9a10*/  LOP3.LUT R6, R8, 0xffff0000, RZ, 0xc0, !PT ;  /* 0xffff000008067812 */ /* 0x000fe400078ec0ff */
[C---:B------:R-:W-:Y:S02]  /*9a20*/  SHF.L.U32 R13, R9.reuse, 0x10, RZ ;  /* 0x00000010090d7819 */ /* 0x040fe400000006ff */
[----:B------:R-:W-:Y:S01]  /*9a30*/  LOP3.LUT R8, R9, 0xffff0000, RZ, 0xc0, !PT ;  /* 0xffff000009087812 */ /* 0x000fe200078ec0ff */
[----:B------:R-:W-:Y:S01]  /*9a40*/  FMUL.FTZ R14, R6, R0 ;  /* 0x00000000060e7220 */ /* 0x000fe20000410000 */
[----:B------:R-:W-:-:S02]  /*9a50*/  LOP3.LUT R9, R19, 0xffff0000, RZ, 0xc0, !PT ;  /* 0xffff000013097812 */ /* 0x000fc400078ec0ff */
[C---:B------:R-:W-:Y:S01]  /*9a60*/  SHF.L.U32 R15, R10.reuse, 0x10, RZ ;  /* 0x000000100a0f7819 */ /* 0x040fe200000006ff */
[-C--:B------:R-:W-:Y:S01]  /*9a70*/  FFMA.FTZ R18, R7, R5.reuse, -R14 ;  /* 0x0000000507127223 */ /* 0x080fe2000001080e */
[----:B------:R-:W-:Y:S01]  /*9a80*/  LOP3.LUT R12, R10, 0xffff0000, RZ, 0xc0, !PT ;  /* 0xffff00000a0c7812 */ /* 0x000fe200078ec0ff */
[----:B------:R-:W-:Y:S01]  /*9a90*/  FMUL.FTZ R10, R6, R5 ;  /* 0x00000005060a7220 */ /* 0x000fe20000410000 */
[----:B------:R-:W-:Y:S01]  /*9aa0*/  LOP3.LUT R11, R11, 0xffff0000, RZ, 0xc0, !PT ;  /* 0xffff00000b0b7812 */ /* 0x000fe200078ec0ff */
[-C--:B------:R-:W-:Y:S01]  /*9ab0*/  FMUL.FTZ R6, R8, R9.reuse ;  /* 0x0000000908067220 */ /* 0x080fe20000410000 */
[----:B------:R-:W-:Y:S01]  /*9ac0*/  LOP3.LUT R5, R22, 0xffff0000, RZ, 0xc0, !PT ;  /* 0xffff000016057812 */ /* 0x000fe200078ec0ff */
[----:B------:R-:W-:Y:S01]  /*9ad0*/  FFMA.FTZ R17, R7, R0, R10 ;  /* 0x0000000007117223 */ /* 0x000fe2000001000a */
[----:B------:R-:W-:Y:S01]  /*9ae0*/  LOP3.LUT R0, R20, 0xffff0000, RZ, 0xc0, !PT ;  /* 0xffff000014007812 */ /* 0x000fe200078ec0ff */
[-C--:B------:R-:W-:Y:S02]  /*9af0*/  FMUL.FTZ R8, R8, R2.reuse ;  /* 0x0000000208087220 */ /* 0x080fe40000410000 */
[C---:B------:R-:W-:Y:S01]  /*9b00*/  FFMA.FTZ R14, R13.reuse, R2, -R6 ;  /* 0x000000020d0e7223 */ /* 0x040fe20000010806 */
[----:B------:R-:W-:Y:S01]  /*9b10*/  SHF.L.U32 R2, R20, 0x10, RZ ;  /* 0x0000001014027819 */ /* 0x000fe200000006ff */
[----:B------:R-:W-:Y:S01]  /*9b20*/  FFMA.FTZ R13, R13, R9, R8 ;  /* 0x000000090d0d7223 */ /* 0x000fe20000010008 */
[----:B------:R-:W-:Y:S01]  /*9b30*/  SHF.L.U32 R6, R22, 0x10, RZ ;  /* 0x0000001016067819 */ /* 0x000fe200000006ff */
[----:B------:R-:W-:-:S02]  /*9b40*/  FMUL.FTZ R7, R11, R0 ;  /* 0x000000000b077220 */ /* 0x000fc40000410000 */
[C---:B------:R-:W-:Y:S02]  /*9b50*/  FMUL.FTZ R9, R12.reuse, R2 ;  /* 0x000000020c097220 */ /* 0x040fe40000410000 */
[-C--:B------:R-:W-:Y:S02]  /*9b60*/  FMUL.FTZ R8, R12, R6.reuse ;  /* 0x000000060c087220 */ /* 0x080fe40000410000 */
[-C--:B------:R-:W-:Y:S02]  /*9b70*/  FMUL.FTZ R11, R11, R5.reuse ;  /* 0x000000050b0b7220 */ /* 0x080fe40000410000 */
[----:B------:R-:W-:Y:S01]  /*9b80*/  FFMA.FTZ R6, R15, R6, -R9 ;  /* 0x000000060f067223 */ /* 0x000fe20000010809 */
[----:B------:R-:W-:Y:S01]  /*9b90*/  F2FP.BF16.PACK_AB R9, R13, R14 ;  /* 0x0000000e0d09723e */ /* 0x000fe200000010ff */
[----:B------:R-:W-:Y:S01]  /*9ba0*/  FFMA.FTZ R10, R15, R2, R8 ;  /* 0x000000020f0a7223 */ /* 0x000fe20000010008 */
[----:B------:R-:W-:Y:S01]  /*9bb0*/  F2FP.BF16.PACK_AB R8, R17, R18 ;  /* 0x000000121108723e */ /* 0x000fe200000010ff */
[----:B------:R-:W-:-:S02]  /*9bc0*/  FFMA.FTZ R7, R16, R5, -R7 ;  /* 0x0000000510077223 */ /* 0x000fc40000010807 */
[----:B------:R-:W-:Y:S01]  /*9bd0*/  FFMA.FTZ R11, R16, R0, R11 ;  /* 0x00000000100b7223 */ /* 0x000fe2000001000b */
[----:B------:R-:W-:-:S04]  /*9be0*/  F2FP.BF16.PACK_AB R10, R10, R6 ;  /* 0x000000060a0a723e */ /* 0x000fc800000010ff */
[----:B------:R-:W-:-:S05]  /*9bf0*/  F2FP.BF16.PACK_AB R11, R11, R7 ;  /* 0x000000070b0b723e */ /* 0x000fca00000010ff */
[----:B------:R1:W-:Y:S02]  /*9c00*/  STS.128 [R26], R8 ;  /* 0x000000081a007388 */ /* 0x0003e40000000c00 */
.L_x_108:
[----:B------:R-:W-:Y:S05]  /*9c10*/  BSYNC B0 ;  /* 0x0000000000007941 */ /* 0x000fea0003800000 */
.L_x_107:
[----:B------:R-:W-:-:S04]  /*9c20*/  IADD3 R0, R24, 0x10, RZ ;  /* 0x0000001018007810 */ /* 0x000fc80007ffe0ff */
[----:B------:R-:W-:-:S13]  /*9c30*/  ISETP.GE.AND P0, PT, R0, c[0x0][0x27c], PT ;  /* 0x00009f0000007a0c */ /* 0x000fda0003f06270 */
[----:B------:R-:W-:Y:S05]  /*9c40*/  @P0 BRA `(.L_x_106) ;  /* 0x0000026000000947 */ /* 0x000fea0003800000 */
[----:B-1----:R-:W1:Y:S01]  /*9c50*/  LDS.128 R8, [R29] ;  /* 0x000000001d087984 */ /* 0x002e620000000c00 */
        /* <DEDUP_REMOVED lines=20> */
[----:B------:R-:W-:Y:S01]  /*9da0*/  FFMA.FTZ R14, R13, R2, -R6 ;  /* 0x000000020d0e7223 */ /* 0x000fe20000010806 */
        /* <DEDUP_REMOVED lines=16> */
.L_x_106:
[----:B------:R-:W-:Y:S05]  /*9eb0*/  BSYNC B1 ;  /* 0x0000000000017941 */ /* 0x000fea0003800000 */
.L_x_105:
[----:B------:R-:W-:Y:S01]  /*9ec0*/  IADD3 R0, R41, 0x20, RZ ;  /* 0x0000002029007810 */ /* 0x000fe20007ffe0ff */
[----:B------:R-:W-:Y:S03]  /*9ed0*/  BSSY B1, `(.L_x_109) ;  /* 0x0000056000017945 */ /* 0x000fe60003800000 */
[----:B------:R-:W-:-:S13]  /*9ee0*/  ISETP.GE.AND P0, PT, R0, R30, PT ;  /* 0x0000001e0000720c */ /* 0x000fda0003f06270 */
[----:B------:R-:W-:Y:S05]  /*9ef0*/  @P0 BRA `(.L_x_110) ;  /* 0x0000053000000947 */ /* 0x000fea0003800000 */
[----:B------:R-:W-:Y:S01]  /*9f00*/  ISETP.GE.AND P0, PT, R24, c[0x0][0x27c], PT ;  /* 0x00009f0018007a0c */ /* 0x000fe20003f06270 */
[----:B------:R-:W-:-:S12]  /*9f10*/  BSSY B0, `(.L_x_111) ;  /* 0x0000028000007945 */ /* 0x000fd80003800000 */
[----:B------:R-:W-:Y:S05]  /*9f20*/  @P0 BRA `(.L_x_112) ;  /* 0x0000026000000947 */ /* 0x000fea0003800000 */
[----:B-1----:R-:W1:Y:S01]  /*9f30*/  LDS.128 R8, [R26+0x1000] ;  /* 0x001000001a087984 */ /* 0x002e620000000c00 */
        /* <DEDUP_REMOVED lines=11> */
[CC--:B------:R-:W-:Y:S01]  /*9ff0*/  FFMA.FTZ R18, R5.reuse, R7.reuse, -R14 ;  /* 0x0000000705127223 */ /* 0x0c0fe2000001080e */
[----:B------:R-:W-:Y:S01]  /*a000*/  LOP3.LUT R12, R10, 0xffff0000, RZ, 0xc0, !PT ;  /* 0xffff00000a0c7812 */ /* 0x000fe200078ec0ff */
[----:B------:R-:W-:Y:S01]  /*a010*/  FMUL.FTZ R10, R5, R6 ;  /* 0x00000006050a7220 */ /* 0x000fe20000410000 */
[----:B------:R-:W-:Y:S01]  /*a020*/  LOP3.LUT R11, R11, 0xffff0000, RZ, 0xc0, !PT ;  /* 0xffff00000b0b7812 */ /* 0x000fe200078ec0ff */
[CC--:B------:R-:W-:Y:S01]  /*a030*/  FMUL.FTZ R6, R9.reuse, R8.reuse ;  /* 0x0000000809067220 */ /* 0x0c0fe20000410000 */
[----:B------:R-:W-:Y:S01]  /*a040*/  LOP3.LUT R5, R22, 0xffff0000, RZ, 0xc0, !PT ;  /* 0xffff000016057812 */ /* 0x000fe200078ec0ff */
[----:B------:R-:W-:Y:S01]  /*a050*/  FFMA.FTZ R17, R0, R7, R10 ;  /* 0x0000000700117223 */ /* 0x000fe2000001000a */
[----:B------:R-:W-:Y:S01]  /*a060*/  LOP3.LUT R0, R20, 0xffff0000, RZ, 0xc0, !PT ;  /* 0xffff000014007812 */ /* 0x000fe200078ec0ff */
[C---:B------:R-:W-:Y:S02]  /*a070*/  FMUL.FTZ R8, R2.reuse, R8 ;  /* 0x0000000802087220 */ /* 0x040fe40000410000 */
[-C--:B------:R-:W-:Y:S01]  /*a080*/  FFMA.FTZ R14, R2, R13.reuse, -R6 ;  /* 0x0000000d020e7223 */ /* 0x080fe20000010806 */
[----:B------:R-:W-:Y:S01]  /*a090*/  SHF.L.U32 R2, R20, 0x10, RZ ;  /* 0x0000001014027819 */ /* 0x000fe200000006ff */
[----:B------:R-:W-:Y:S01]  /*a0a0*/  FFMA.FTZ R13, R9, R13, R8 ;  /* 0x0000000d090d7223 */ /* 0x000fe20000010008 */
[----:B------:R-:W-:Y:S01]  /*a0b0*/  SHF.L.U32 R6, R22, 0x10, RZ ;  /* 0x0000001016067819 */ /* 0x000fe200000006ff */
[----:B------:R-:W-:-:S02]  /*a0c0*/  FMUL.FTZ R7, R0, R11 ;  /* 0x0000000b00077220 */ /* 0x000fc40000410000 */
[-C--:B------:R-:W-:Y:S02]  /*a0d0*/  FMUL.FTZ R9, R2, R12.reuse ;  /* 0x0000000c02097220 */ /* 0x080fe40000410000 */
[C---:B------:R-:W-:Y:S02]  /*a0e0*/  FMUL.FTZ R8, R6.reuse, R12 ;  /* 0x0000000c06087220 */ /* 0x040fe40000410000 */
[----:B------:R-:W-:Y:S02]  /*a0f0*/  FMUL.FTZ R11, R5, R11 ;  /* 0x0000000b050b7220 */ /* 0x000fe40000410000 */
[-C--:B------:R-:W-:Y:S01]  /*a100*/  FFMA.FTZ R6, R6, R15.reuse, -R9 ;  /* 0x0000000f06067223 */ /* 0x080fe20000010809 */
[----:B------:R-:W-:Y:S01]  /*a110*/  F2FP.BF16.PACK_AB R9, R13, R14 ;  /* 0x0000000e0d09723e */ /* 0x000fe200000010ff */
[----:B------:R-:W-:Y:S01]  /*a120*/  FFMA.FTZ R10, R2, R15, R8 ;  /* 0x0000000f020a7223 */ /* 0x000fe20000010008 */
[----:B------:R-:W-:Y:S01]  /*a130*/  F2FP.BF16.PACK_AB R8, R17, R18 ;  /* 0x000000121108723e */ /* 0x000fe200000010ff */
[----:B------:R-:W-:-:S02]  /*a140*/  FFMA.FTZ R7, R5, R16, -R7 ;  /* 0x0000001005077223 */ /* 0x000fc40000010807 */
[----:B------:R-:W-:Y:S01]  /*a150*/  FFMA.FTZ R11, R0, R16, R11 ;  /* 0x00000010000b7223 */ /* 0x000fe2000001000b */
[----:B------:R-:W-:-:S04]  /*a160*/  F2FP.BF16.PACK_AB R10, R10, R6 ;  /* 0x000000060a0a723e */ /* 0x000fc800000010ff */
[----:B------:R-:W-:-:S05]  /*a170*/  F2FP.BF16.PACK_AB R11, R11, R7 ;  /* 0x000000070b0b723e */ /* 0x000fca00000010ff */
[----:B------:R1:W-:Y:S02]  /*a180*/  STS.128 [R26+0x1000], R8 ;  /* 0x001000081a007388 */ /* 0x0003e40000000c00 */
.L_x_112:
[----:B------:R-:W-:Y:S05]  /*a190*/  BSYNC B0 ;  /* 0x0000000000007941 */ /* 0x000fea0003800000 */
.L_x_111:
[----:B------:R-:W-:-:S04]  /*a1a0*/  IADD3 R0, R24, 0x10, RZ ;  /* 0x0000001018007810 */ /* 0x000fc80007ffe0ff */
[----:B------:R-:W-:-:S13]  /*a1b0*/  ISETP.GE.AND P0, PT, R0, c[0x0][0x27c], PT ;  /* 0x00009f0000007a0c */ /* 0x000fda0003f06270 */
        /* <DEDUP_REMOVED lines=17> */
[-C--:B------:R-:W-:Y:S01]  /*a2d0*/  FMUL.FTZ R6, R9, R8.reuse ;  /* 0x0000000809067220 */ /* 0x080fe20000410000 */
[----:B------:R-:W-:Y:S01]  /*a2e0*/  LOP3.LUT R5, R28, 0xffff0000, RZ, 0xc0, !PT ;  /* 0xffff00001c057812 */ /* 0x000fe200078ec0ff */
[----:B------:R-:W-:Y:S01]  /*a2f0*/  FFMA.FTZ R17, R0, R7, R10 ;  /* 0x0000000700117223 */ /* 0x000fe2000001000a */
[C---:B------:R-:W-:Y:S01]  /*a300*/  LOP3.LUT R0, R27.reuse, 0xffff0000, RZ, 0xc0, !PT ;  /* 0xffff00001b007812 */ /* 0x040fe200078ec0ff */
        /* <DEDUP_REMOVED lines=18> */
.L_x_110:
[----:B------:R-:W-:Y:S05]  /*a430*/  BSYNC B1 ;  /* 0x0000000000017941 */ /* 0x000fea0003800000 */
.L_x_109:
        /* <DEDUP_REMOVED lines=45> */
.L_x_116:
[----:B------:R-:W-:Y:S05]  /*a710*/  BSYNC B0 ;  /* 0x0000000000007941 */ /* 0x000fea0003800000 */
.L_x_115:
        /* <DEDUP_REMOVED lines=41> */
.L_x_114:
[----:B------:R-:W-:Y:S05]  /*a9b0*/  BSYNC B1 ;  /* 0x0000000000017941 */ /* 0x000fea0003800000 */
.L_x_113:
[----:B------:R-:W-:-:S04]  /*a9c0*/  IADD3 R0, R41, 0x60, RZ ;  /* 0x0000006029007810 */ /* 0x000fc80007ffe0ff */
        /* <DEDUP_REMOVED lines=43> */
.L_x_119:
[----:B------:R-:W-:Y:S05]  /*ac80*/  BSYNC B0 ;  /* 0x0000000000007941 */ /* 0x000fea0003800000 */
.L_x_118:
        /* <DEDUP_REMOVED lines=40> */
[----:B------:R1:W-:Y:S01]  /*af10*/  STS.128 [R29+0x3000], R8 ;  /* 0x003000081d007388 */ /* 0x0003e20000000c00 */
[----:B------:R-:W-:Y:S05]  /*af20*/  BRA `(.L_x_117) ;  /* 0x00001a2000007947 */ /* 0x000fea0003800000 */
.L_x_102:
[----:B------:R-:W-:Y:S01]  /*af30*/  ISETP.GE.AND P0, PT, R2, R23, PT ;  /* 0x000000170200720c */ /* 0x000fe20003f06270 */
[----:B------:R-:W-:Y:S01]  /*af40*/  BSSY B0, `(.L_x_120) ;  /* 0x000000d000007945 */ /* 0x000fe20003800000 */
[----:B------:R-:W-:Y:S01]  /*af50*/  CS2R R10, SRZ ;  /* 0x00000000000a7805 */ /* 0x000fe2000001ff00 */
[----:B------:R-:W-:Y:S01]  /*af60*/  CS2R R8, SRZ ;  /* 0x0000000000087805 */ /* 0x000fe2000001ff00 */
[----:B------:R-:W-:Y:S01]  /*af70*/  CS2R R14, SRZ ;  /* 0x00000000000e7805 */ /* 0x000fe2000001ff00 */
[----:B------:R-:W-:-:S08]  /*af80*/  CS2R R12, SRZ ;  /* 0x00000000000c7805 */ /* 0x000fd0000001ff00 */
[----:B------:R-:W-:Y:S05]  /*af90*/  @P0 BRA `(.L_x_121) ;  /* 0x0000007000000947 */ /* 0x000fea0003800000 */
[----:B------:R-:W-:Y:S01]  /*afa0*/  ISETP.GE.AND P0, PT, R25, c[0x0][0x27c], PT ;  /* 0x00009f0019007a0c */ /* 0x000fe20003f06270 */
[----:B------:R-:W-:-:S12]  /*afb0*/  CS2R R10, SRZ ;  /* 0x00000000000a7805 */ /* 0x000fd8000001ff00 */
[----:B------:R-:W-:Y:S05]  /*afc0*/  @P0 BRA `(.L_x_121) ;  /* 0x0000004000000947 */ /* 0x000fea0003800000 */
[----:B------:R-:W-:-:S04]  /*afd0*/  IMAD.WIDE R12, R25, 0x2, R18 ;  /* 0x00000002190c7825 */ /* 0x000fc800078e0212 */
[----:B------:R-:W-:Y:S02]  /*afe0*/  IMAD.WIDE R8, R25, 0x2, R16 ;  /* 0x0000000219087825 */ /* 0x000fe400078e0210 */
[----:B------:R-:W5:Y:S04]  /*aff0*/  LD.E.128 R12, [R12.64] ;  /* 0x0000000a0c0c7980 */ /* 0x000f68000c101d00 */
[----:B------:R-:W5:Y:S02]  /*b000*/  LD.E.128 R8, [R8.64] ;  /* 0x0000000a08087980 */ /* 0x000f64000c101d00 */
.L_x_121:
[----:B------:R-:W-:Y:S05]  /*b010*/  BSYNC B0 ;  /* 0x0000000000007941 */ /* 0x000fea0003800000 */
.L_x_120:
[----:B------:R-:W-:Y:S01]  /*b020*/  IMAD R0, R214, -0x80, R23 ;  /* 0xffffff80d6007824 */ /* 0x000fe200078e0217 */
[----:B------:R-:W-:Y:S01]  /*b030*/  ISETP.GE.AND P0, PT, R25, c[0x0][0x27c], PT ;  /* 0x00009f0019007a0c */ /* 0x000fe20003f06270 */
[--C-:B-----5:R-:W-:Y:S01]  /*b040*/  IMAD.MOV.U32 R21, RZ, RZ, R13.reuse ;  /* 0x000000ffff157224 */ /* 0x120fe200078e000d */
[--C-:B------:R-:W-:Y:S01]  /*b050*/  SHF.R.U64 R20, R12, 0x10, R13.reuse ;  /* 0x000000100c147819 */ /* 0x100fe2000000120d */
[----:B------:R-:W-:Y:S01]  /*b060*/  IMAD.MOV.U32 R19, RZ, RZ, R14 ;  /* 0x000000ffff137224 */ /* 0x000fe200078e000e */
[----:B------:R-:W-:Y:S01]  /*b070*/  IMNMX R48, R0, 0x80, PT ;  /* 0x0000008000307817 */ /* 0x000fe20003800200 */
[----:B------:R-:W-:Y:S01]  /*b080*/  IMAD.MOV.U32 R22, RZ, RZ, R12 ;  /* 0x000000ffff167224 */ /* 0x000fe200078e000c */
[----:B------:R-:W-:Y:S01]  /*b090*/  SHF.R.U32.HI R16, RZ, 0x10, R13 ;  /* 0x00000010ff107819 */ /* 0x000fe2000001160d */
[----:B------:R-:W-:Y:S01]  /*b0a0*/  IMAD.MOV.U32 R18, RZ, RZ, R15 ;  /* 0x000000ffff127224 */ /* 0x000fe200078e000f */
[----:B------:R-:W-:Y:S01]  /*b0b0*/  ISETP.GE.OR P1, PT, R41, R48, P0 ;  /* 0x000000302900720c */ /* 0x000fe20000726670 */
[----:B------:R-:W-:Y:S01]  /*b0c0*/  IMAD.MOV.U32 R13, RZ, RZ, R9 ;  /* 0x000000ffff0d7224 */ /* 0x000fe200078e0009 */
[--C-:B------:R-:W-:Y:S01]  /*b0d0*/  SHF.R.U64 R17, R14, 0x10, R15.reuse ;  /* 0x000000100e117819 */ /* 0x100fe2000000120f */
[----:B------:R-:W-:Y:S01]  /*b0e0*/  IMAD.MOV.U32 R14, RZ, RZ, R8 ;  /* 0x000000ffff0e7224 */ /* 0x000fe200078e0008 */
[----:B------:R-:W-:Y:S01]  /*b0f0*/  SHF.R.U32.HI R12, RZ, 0x10, R15 ;  /* 0x00000010ff0c7819 */ /* 0x000fe2000001160f */
[----:B------:R-:W-:Y:S01]  /*b100*/  IMAD.MOV.U32 R7, RZ, RZ, R10 ;  /* 0x000000ffff077224 */ /* 0x000fe200078e000a */
[----:B------:R-:W-:-:S04]  /*b110*/  DEPBAR.LE SB0, 0x1 ;  /* 0x000080400000791a */ /* 0x000fc80000000000 */
[----:B------:R-:W-:Y:S01]  /*b120*/  IMAD.MOV.U32 R5, RZ, RZ, R11 ;  /* 0x000000ffff057224 */ /* 0x000fe200078e000b */
[--C-:B------:R-:W-:Y:S01]  /*b130*/  SHF.R.U64 R8, R8, 0x10, R9.reuse ;  /* 0x0000001008087819 */ /* 0x100fe20000001209 */
[----:B------:R-:W-:Y:S01]  /*b140*/  BSSY B0, `(.L_x_122) ;  /* 0x0000065000007945 */ /* 0x000fe20003800000 */
[----:B------:R-:W-:Y:S02]  /*b150*/  SHF.R.U32.HI R6, RZ, 0x10, R9 ;  /* 0x00000010ff067819 */ /* 0x000fe40000011609 */
[--C-:B------:R-:W-:Y:S02]  /*b160*/  SHF.R.U64 R2, R10, 0x10, R11.reuse ;  /* 0x000000100a027819 */ /* 0x100fe4000000120b */
[----:B------:R-:W-:Y:S02]  /*b170*/  SHF.R.U32.HI R0, RZ, 0x10, R11 ;  /* 0x00000010ff007819 */ /* 0x000fe4000001160b */
[----:B------:R-:W-:Y:S02]  /*b180*/  PRMT R42, R22, 0x5410, R20 ;  /* 0x00005410162a7816 */ /* 0x000fe40000000014 */
[----:B------:R-:W-:-:S02]  /*b190*/  PRMT R46, R21, 0x5410, R16 ;  /* 0x00005410152e7816 */ /* 0x000fc40000000010 */
[----:B------:R-:W-:Y:S02]  /*b1a0*/  PRMT R37, R19, 0x5410, R17 ;  /* 0x0000541013257816 */ /* 0x000fe40000000011 */
[----:B------:R-:W-:Y:S02]  /*b1b0*/  PRMT R45, R18, 0x5410, R12 ;  /* 0x00005410122d7816 */ /* 0x000fe4000000000c */
[----:B------:R-:W-:Y:S02]  /*b1c0*/  PRMT R40, R14, 0x5410, R8 ;  /* 0x000054100e287816 */ /* 0x000fe40000000008 */
[----:B------:R-:W-:Y:S02]  /*b1d0*/  PRMT R43, R13, 0x5410, R6 ;  /* 0x000054100d2b7816 */ /* 0x000fe40000000006 */
[----:B------:R-:W-:Y:S02]  /*b1e0*/  PRMT R36, R7, 0x5410, R2 ;  /* 0x0000541007247816 */ /* 0x000fe40000000002 */
[----:B------:R-:W-:Y:S01]  /*b1f0*/  PRMT R44, R5, 0x5410, R0 ;  /* 0x00005410052c7816 */ /* 0x000fe20000000000 */
[----:B------:R-:W-:Y:S06]  /*b200*/  BAR.SYNC.DEFER_BLOCKING 0x0 ;  /* 0x0000000000007b1d */ /* 0x000fec0000010000 */
[----:B------:R-:W-:Y:S05]  /*b210*/  @P1 BRA `(.L_x_123) ;  /* 0x0000057000001947 */ /* 0x000fea0003800000 */
[----:B------:R-:W-:Y:S01]  /*b220*/  SHF.L.U32 R0, R41, 0x6, RZ ;  /* 0x0000000629007819 */ /* 0x000fe200000006ff */
[----:B------:R-:W-:Y:S01]  /*b230*/  IMAD.SHL.U32 R7, R55, 0x200, RZ ;  /* 0x0000020037077824 */ /* 0x000fe200078e00ff */
[----:B------:R-:W-:-:S02]  /*b240*/  IADD3 R6, R25, c[0x0][0x27c], RZ ;  /* 0x00009f0019067a10 */ /* 0x000fc40007ffe0ff */
[----:B------:R-:W-:-:S04]  /*b250*/  LOP3.LUT R0, R0, 0x1c0, RZ, 0xc0, !PT ;  /* 0x000001c000007812 */ /* 0x000fc800078ec0ff */
[C---:B------:R-:W-:Y:S02]  /*b260*/  LOP3.LUT R2, R0.reuse, 0x38, R25, 0xf8, !PT ;  /* 0x0000003800027812 */ /* 0x040fe400078ef819 */
[----:B------:R-:W-:Y:S02]  /*b270*/  SHF.R.U32.HI R5, RZ, 0x3, R0 ;  /* 0x00000003ff057819 */ /* 0x000fe40000011600 */
[----:B------:R-:W-:Y:S02]  /*b280*/  LOP3.LUT R0, R0, 0x38, R6, 0xf8, !PT ;  /* 0x0000003800007812 */ /* 0x000fe400078ef806 */
[C-C-:B------:R-:W-:Y:S02]  /*b290*/  LOP3.LUT R2, R7.reuse, R2, R5.reuse, 0xf6, !PT ;  /* 0x0000000207027212 */ /* 0x140fe400078ef605 */
[----:B------:R-:W-:Y:S02]  /*b2a0*/  LOP3.LUT R0, R7, R0, R5, 0xf6, !PT ;  /* 0x0000000007007212 */ /* 0x000fe400078ef605 */
[----:B------:R-:W-:-:S02]  /*b2b0*/  SHF.L.U32 R32, R2, 0x1, RZ ;  /* 0x0000000102207819 */ /* 0x000fc400000006ff */
[----:B------:R-:W-:Y:S01]  /*b2c0*/  SHF.L.U32 R6, R40, 0x10, RZ ;  /* 0x0000001028067819 */ /* 0x000fe200000006ff */
[----:B------:R-:W-:Y:S02]  /*b2d0*/  IMAD.SHL.U32 R31, R0, 0x2, RZ ;  /* 0x00000002001f7824 */ /* 0x000fe400078e00ff */
[----:B------:R-:W1:Y:S01]  /*b2e0*/  LDS.128 R12, [R32+0x7100] ;  /* 0x00710000200c7984 */ /* 0x000e620000000c00 */
[----:B------:R-:W-:-:S03]  /*b2f0*/  IMAD.U32 R0, R42, 0x10000, RZ ;  /* 0x000100002a007824 */ /* 0x000fc600078e00ff */
[----:B------:R-:W2:Y:S01]  /*b300*/  LDS.128 R8, [R31+0x7100] ;  /* 0x007100001f087984 */ /* 0x000ea20000000c00 */
[C---:B-1----:R-:W-:Y:S01]  /*b310*/  SHF.L.U32 R16, R12.reuse, 0x10, RZ ;  /* 0x000000100c107819 */ /* 0x042fe200000006ff */
[----:B------:R-:W-:Y:S01]  /*b320*/  IMAD.U32 R21, R13, 0x10000, RZ ;  /* 0x000100000d157824 */ /* 0x000fe200078e00ff */
[----:B------:R-:W-:Y:S01]  /*b330*/  LOP3.LUT R18, R12, 0xffff0000, RZ, 0xc0, !PT ;  /* 0xffff00000c127812 */ /* 0x000fe200078ec0ff */
[----:B------:R-:W-:Y:S01]  /*b340*/  IMAD.U32 R24, R15, 0x10000, RZ ;  /* 0x000100000f187824 */ /* 0x000fe200078e00ff */
[C---:B--2---:R-:W-:Y:S01]  /*b350*/  SHF.L.U32 R2, R8.reuse, 0x10, RZ ;  /* 0x0000001008027819 */ /* 0x044fe200000006ff */
[C---:B------:R-:W-:Y:S01]  /*b360*/  IMAD.U32 R19, R9.reuse, 0x10000, RZ ;  /* 0x0001000009137824 */ /* 0x040fe200078e00ff */
[----:B------:R-:W-:Y:S02]  /*b370*/  LOP3.LUT R23, R9, 0xffff0000, RZ, 0xc0, !PT ;  /* 0xffff000009177812 */ /* 0x000fe400078ec0ff */
[----:B------:R-:W-:Y:S01]  /*b380*/  LOP3.LUT R12, R8, 0xffff0000, RZ, 0xc0, !PT ;  /* 0xffff0000080c7812 */ /* 0x000fe200078ec0ff */
[----:B------:R-:W-:Y:S01]  /*b390*/  FMUL.FTZ R5, R2, R6 ;  /* 0x0000000602057220 */ /* 0x000fe20000410000 */
[----:B------:R-:W-:Y:S01]  /*b3a0*/  LOP3.LUT R9, R40, 0xffff0000, RZ, 0xc0, !PT ;  /* 0xffff000028097812 */ /* 0x000fe200078ec0ff */
[-C--:B------:R-:W-:Y:S01]  /*b3b0*/  FMUL.FTZ R7, R2, R0.reuse ;  /* 0x0000000002077220 */ /* 0x080fe20000410000 */
[----:B------:R-:W-:Y:S01]  /*b3c0*/  LOP3.LUT R2, R42, 0xffff0000, RZ, 0xc0, !PT ;  /* 0xffff00002a027812 */ /* 0x000fe200078ec0ff */
[----:B------:R-:W-:Y:S01]  /*b3d0*/  FFMA.FTZ R34, R16, R0, -R5 ;  /* 0x0000000010227223 */ /* 0x000fe20000010805 */
[----:B------:R-:W-:Y:S01]  /*b3e0*/  LOP3.LUT R27, R13, 0xffff0000, RZ, 0xc0, !PT ;  /* 0xffff00000d1b7812 */ /* 0x000fe200078ec0ff */
[----:B------:R-:W-:Y:S01]  /*b3f0*/  FMUL.FTZ R8, R12, R9 ;  /* 0x000000090c087220 */ /* 0x000fe20000410000 */
[----:B------:R-:W-:Y:S01]  /*b400*/  SHF.L.U32 R13, R10, 0x10, RZ ;  /* 0x000000100a0d7819 */ /* 0x000fe200000006ff */
[----:B------:R-:W-:Y:S01]  /*b410*/  FFMA.FTZ R33, R16, R6, R7 ;  /* 0x0000000610217223 */ /* 0x000fe20000010007 */
[----:B------:R-:W-:Y:S01]  /*b420*/  SHF.L.U32 R5, R36, 0x10, RZ ;  /* 0x0000001024057819 */ /* 0x000fe200000006ff */
[-C--:B------:R-:W-:Y:S01]  /*b430*/  FMUL.FTZ R7, R12, R2.reuse ;  /* 0x000000020c077220 */ /* 0x080fe20000410000 */
[----:B------:R-:W-:Y:S01]  /*b440*/  SHF.L.U32 R17, R14, 0x10, RZ ;  /* 0x000000100e117819 */ /* 0x000fe200000006ff */
[----:B------:R-:W-:Y:S01]  /*b450*/  FFMA.FTZ R12, R18, R2, -R8 ;  /* 0x00000002120c7223 */ /* 0x000fe20000010808 */
[----:B------:R-:W-:Y:S01]  /*b460*/  LOP3.LUT R20, R14, 0xffff0000, RZ, 0xc0, !PT ;  /* 0xffff00000e147812 */ /* 0x000fe200078ec0ff */
[----:B------:R-:W-:Y:S01]  /*b470*/  IMAD.U32 R0, R37, 0x10000, RZ ;  /* 0x0001000025007824 */ /* 0x000fe200078e00ff */
[----:B------:R-:W-:Y:S01]  /*b480*/  LOP3.LUT R14, R10, 0xffff0000, RZ, 0xc0, !PT ;  /* 0xffff00000a0e7812 */ /* 0x000fe200078ec0ff */
[CC--:B------:R-:W-:Y:S01]  /*b490*/  FMUL.FTZ R2, R13.reuse, R5.reuse ;  /* 0x000000050d027220 */ /* 0x0c0fe20000410000 */
[----:B------:R-:W-:Y:S01]  /*b4a0*/  LOP3.LUT R10, R36, 0xffff0000, RZ, 0xc0, !PT ;  /* 0xffff0000240a7812 */ /* 0x000fe200078ec0ff */
[-C--:B------:R-:W-:Y:S01]  /*b4b0*/  FMUL.FTZ R6, R13, R0.reuse ;  /* 0x000000000d067220 */ /* 0x080fe20000410000 */
[----:B------:R-:W-:Y:S01]  /*b4c0*/  LOP3.LUT R26, R15, 0xffff0000, RZ, 0xc0, !PT ;  /* 0xffff00000f1a7812 */ /* 0x000fe200078ec0ff */
[----:B------:R-:W-:Y:S01]  /*b4d0*/  FFMA.FTZ R29, R17, R0, -R2 ;  /* 0x00000000111d7223 */ /* 0x000fe20000010802 */
[----:B------:R-:W-:Y:S01]  /*b4e0*/  LOP3.LUT R0, R37, 0xffff0000, RZ, 0xc0, !PT ;  /* 0xffff000025007812 */ /* 0x000fe200078ec0ff */
[----:B------:R-:W-:Y:S01]  /*b4f0*/  FFMA.FTZ R28, R17, R5, R6 ;  /* 0x00000005111c7223 */ /* 0x000fe20000010006 */
[----:B------:R-:W-:Y:S01]  /*b500*/  SHF.L.U32 R5, R46, 0x10, RZ ;  /* 0x000000102e057819 */ /* 0x000fe200000006ff */
[----:B------:R-:W-:Y:S01]  /*b510*/  FFMA.FTZ R30, R18, R9, R7 ;  /* 0x00000009121e7223 */ /* 0x000fe20000010007 */
[----:B------:R-:W-:Y:S01]  /*b520*/  SHF.L.U32 R8, R44, 0x10, RZ ;  /* 0x000000102c087819 */ /* 0x000fe200000006ff */
[----:B------:R-:W-:Y:S01]  /*b530*/  FMUL.FTZ R6, R14, R10 ;  /* 0x0000000a0e067220 */ /* 0x000fe20000410000 */
[----:B------:R-:W-:Y:S01]  /*b540*/  LOP3.LUT R22, R11, 0xffff0000, RZ, 0xc0, !PT ;  /* 0xffff00000b167812 */ /* 0x000fe200078ec0ff */
[----:B------:R-:W-:Y:S01]  /*b550*/  IMAD.U32 R2, R43, 0x10000, RZ ;  /* 0x000100002b027824 */ /* 0x000fe200078e00ff */
[----:B------:R-:W-:Y:S01]  /*b560*/  F2FP.BF16.PACK_AB R12, R12, R34 ;  /* 0x000000220c0c723e */ /* 0x000fe200000010ff */
[----:B------:R-:W-:-:S02]  /*b570*/  FMUL.FTZ R9, R14, R0 ;  /* 0x000000000e097220 */ /* 0x000fc40000410000 */
[----:B------:R-:W-:Y:S02]  /*b580*/  IMAD.U32 R15, R11, 0x10000, RZ ;  /* 0x000100000b0f7824 */ /* 0x000fe400078e00ff */
[C---:B------:R-:W-:Y:S01]  /*b590*/  FFMA.FTZ R14, R20.reuse, R0, -R6 ;  /* 0x00000000140e7223 */ /* 0x040fe20000010806 */
[----:B------:R-:W-:Y:S01]  /*b5a0*/  SHF.L.U32 R0, R45, 0x10, RZ ;  /* 0x000000102d007819 */ /* 0x000fe200000006ff */
[C---:B------:R-:W-:Y:S02]  /*b5b0*/  FMUL.FTZ R7, R19.reuse, R2 ;  /* 0x0000000213077220 */ /* 0x040fe40000410000 */
[----:B------:R-:W-:Y:S01]  /*b5c0*/  FFMA.FTZ R20, R20, R10, R9 ;  /* 0x0000000a14147223 */ /* 0x000fe20000010009 */
[----:B------:R-:W-:Y:S01]  /*b5d0*/  F2FP.BF16.PACK_AB R14, R14, R29 ;  /* 0x0000001d0e0e723e */ /* 0x000fe200000010ff */
[----:B------:R-:W-:Y:S02]  /*b5e0*/  FMUL.FTZ R6, R19, R5 ;  /* 0x0000000513067220 */ /* 0x000fe40000410000 */
[----:B------:R-:W-:-:S02]  /*b5f0*/  FMUL.FTZ R9, R15, R8 ;  /* 0x000000080f097220 */ /* 0x000fc40000410000 */
[----:B------:R-:W-:Y:S01]  /*b600*/  FFMA.FTZ R18, R21, R5, -R7 ;  /* 0x0000000515127223 */ /* 0x000fe20000010807 */
[----:B------:R-:W-:Y:S01]  /*b610*/  LOP3.LUT R5, R45, 0xffff0000, RZ, 0xc0, !PT ;  /* 0xffff00002d057812 */ /* 0x000fe200078ec0ff */
[----:B------:R-:W-:Y:S01]  /*b620*/  FFMA.FTZ R17, R21, R2, R6 ;  /* 0x0000000215117223 */ /* 0x000fe20000010006 */
[----:B------:R-:W-:Y:S01]  /*b630*/  LOP3.LUT R2, R43, 0xffff0000, RZ, 0xc0, !PT ;  /* 0xffff00002b027812 */ /* 0x000fe200078ec0ff */
[-C--:B------:R-:W-:Y:S01]  /*b640*/  FMUL.FTZ R7, R15, R0.reuse ;  /* 0x000000000f077220 */ /* 0x080fe20000410000 */
[----:B------:R-:W-:Y:S01]  /*b650*/  LOP3.LUT R6, R46, 0xffff0000, RZ, 0xc0, !PT ;  /* 0xffff00002e067812 */ /* 0x000fe200078ec0ff */
[----:B------:R-:W-:Y:S01]  /*b660*/  FFMA.FTZ R16, R24, R0, -R9 ;  /* 0x0000000018107223 */ /* 0x000fe20000010809 */
[----:B------:R-:W-:Y:S01]  /*b670*/  LOP3.LUT R0, R44, 0xffff0000, RZ, 0xc0, !PT ;  /* 0xffff00002c007812 */ /* 0x000fe200078ec0ff */
[----:B------:R-:W-:Y:S02]  /*b680*/  FFMA.FTZ R11, R24, R8, R7 ;  /* 0x00000008180b7223 */ /* 0x000fe40000010007 */
[----:B------:R-:W-:-:S02]  /*b690*/  FMUL.FTZ R10, R23, R2 ;  /* 0x00000002170a7220 */ /* 0x000fc40000410000 */
[C---:B------:R-:W-:Y:S02]  /*b6a0*/  FMUL.FTZ R8, R22.reuse, R0 ;  /* 0x0000000016087220 */ /* 0x040fe40000410000 */
[-C--:B------:R-:W-:Y:S02]  /*b6b0*/  FMUL.FTZ R9, R23, R6.reuse ;  /* 0x0000000617097220 */ /* 0x080fe40000410000 */
[-C--:B------:R-:W-:Y:S02]  /*b6c0*/  FMUL.FTZ R7, R22, R5.reuse ;  /* 0x0000000516077220 */ /* 0x080fe40000410000 */
[C---:B------:R-:W-:Y:S01]  /*b6d0*/  FFMA.FTZ R13, R27.reuse, R6, -R10 ;  /* 0x000000061b0d7223 */ /* 0x040fe2000001080a */
[----:B------:R-:W-:Y:S01]  /*b6e0*/  F2FP.BF16.PACK_AB R10, R20, R28 ;  /* 0x0000001c140a723e */ /* 0x000fe200000010ff */
[----:B------:R-:W-:Y:S01]  /*b6f0*/  FFMA.FTZ R15, R26, R5, -R8 ;  /* 0x000000051a0f7223 */ /* 0x000fe20000010808 */
[----:B------:R-:W-:Y:S01]  /*b700*/  F2FP.BF16.PACK_AB R8, R30, R33 ;  /* 0x000000211e08723e */ /* 0x000fe200000010ff */
[----:B------:R-:W-:Y:S01]  /*b710*/  FFMA.FTZ R9, R27, R2, R9 ;  /* 0x000000021b097223 */ /* 0x000fe20000010009 */
[----:B------:R-:W-:Y:S01]  /*b720*/  F2FP.BF16.PACK_AB R13, R13, R18 ;  /* 0x000000120d0d723e */ /* 0x000fe200000010ff */
[----:B------:R-:W-:Y:S01]  /*b730*/  FFMA.FTZ R7, R26, R0, R7 ;  /* 0x000000001a077223 */ /* 0x000fe20000010007 */
[----:B------:R-:W-:-:S02]  /*b740*/  F2FP.BF16.PACK_AB R15, R15, R16 ;  /* 0x000000100f0f723e */ /* 0x000fc400000010ff */
[----:B------:R-:W-:Y:S02]  /*b750*/  F2FP.BF16.PACK_AB R9, R9, R17 ;  /* 0x000000110909723e */ /* 0x000fe400000010ff */
[----:B------:R-:W-:Y:S01]  /*b760*/  F2FP.BF16.PACK_AB R11, R7, R11 ;  /* 0x0000000b070b723e */ /* 0x000fe200000010ff */
[----:B------:R1:W-:Y:S04]  /*b770*/  STS.128 [R32+0x7100], R12 ;  /* 0x0071000c20007388 */ /* 0x0003e80000000c00 */
[----:B------:R1:W-:Y:S02]  /*b780*/  STS.128 [R31+0x7100], R8 ;  /* 0x007100081f007388 */ /* 0x0003e40000000c00 */
.L_x_123:
[----:B------:R-:W-:Y:S05]  /*b790*/  BSYNC B0 ;  /* 0x0000000000007941 */ /* 0x000fea0003800000 */
.L_x_122:
[----:B------:R-:W-:Y:S01]  /*b7a0*/  IADD3 R0, R41, 0x20, RZ ;  /* 0x0000002029007810 */ /* 0x000fe20007ffe0ff */
[----:B------:R-:W-:Y:S03]  /*b7b0*/  BSSY B0, `(.L_x_124) ;  /* 0x000005d000007945 */ /* 0x000fe60003800000 */
[----:B------:R-:W-:-:S13]  /*b7c0*/  ISETP.GE.OR P1, PT, R0, R48, P0 ;  /* 0x000000300000720c */ /* 0x000fda0000726670 */
[----:B------:R-:W-:Y:S05]  /*b7d0*/  @P1 BRA `(.L_x_125) ;  /* 0x000005a000001947 */ /* 0x000fea0003800000 */
[----:B------:R-:W-:Y:S01]  /*b7e0*/  SHF.R.S32.HI R2, RZ, 0x1f, R0 ;  /* 0x0000001fff027819 */ /* 0x000fe20000011400 */
[----:B------:R-:W-:Y:S01]  /*b7f0*/  IMAD.SHL.U32 R5, R0, 0x40, RZ ;  /* 0x0000004000057824 */ /* 0x000fe200078e00ff */
[----:B------:R-:W-:Y:S02]  /*b800*/  IADD3 R7, R25, c[0x0][0x27c], RZ ;  /* 0x00009f0019077a10 */ /* 0x000fe40007ffe0ff */
[----:B------:R-:W-:Y:S02]  /*b810*/  LEA.HI R2, R2, R0, RZ, 0x3 ;  /* 0x0000000002027211 */ /* 0x000fe400078f18ff */
[----:B------:R-:W-:-:S03]  /*b820*/  LOP3.LUT R0, R5, 0x1c0, RZ, 0xc0, !PT ;  /* 0x000001c005007812 */ /* 0x000fc600078ec0ff */
[----:B------:R-:W-:Y:S01]  /*b830*/  IMAD.SHL.U32 R2, R2, 0x40, RZ ;  /* 0x0000004002027824 */ /* 0x000fe200078e00ff */
[----:B------:R-:W-:Y:S02]  /*b840*/  LOP3.LUT R5, R0, 0x38, R25, 0xf8, !PT ;  /* 0x0000003800057812 */ /* 0x000fe400078ef819 */
[----:B------:R-:W-:Y:S02]  /*b850*/  SHF.R.U32.HI R6, RZ, 0x3, R0 ;  /* 0x00000003ff067819 */ /* 0x000fe40000011600 */
[----:B------:R-:W-:Y:S02]  /*b860*/  LOP3.LUT R2, R2, 0xfffffe00, RZ, 0xc0, !PT ;  /* 0xfffffe0002027812 */ /* 0x000fe400078ec0ff */
[----:B------:R-:W-:Y:S02]  /*b870*/  LOP3.LUT R0, R0, 0x38, R7, 0xf8, !PT ;  /* 0x0000003800007812 */ /* 0x000fe400078ef807 */
[C-C-:B------:R-:W-:Y:S02]  /*b880*/  LOP3.LUT R5, R2.reuse, R5, R6.reuse, 0xf6, !PT ;  /* 0x0000000502057212 */ /* 0x140fe400078ef606 */
[----:B------:R-:W-:-:S02]  /*b890*/  LOP3.LUT R0, R2, R0, R6, 0xf6, !PT ;  /* 0x0000000002007212 */ /* 0x000fc400078ef606 */
[----:B-1----:R-:W-:Y:S02]  /*b8a0*/  SHF.L.U32 R32, R5, 0x1, RZ ;  /* 0x0000000105207819 */ /* 0x002fe400000006ff */
[----:B------:R-:W-:Y:S01]  /*b8b0*/  SHF.L.U32 R2, R37, 0x10, RZ ;  /* 0x0000001025027819 */ /* 0x000fe200000006ff */
[----:B------:R-:W-:Y:S01]  /*b8c0*/  IMAD.SHL.U32 R31, R0, 0x2, RZ ;  /* 0x00000002001f7824 */ /* 0x000fe200078e00ff */
[----:B------:R-:W-:Y:S01]  /*b8d0*/  LOP3.LUT R0, R36, 0xffff0000, RZ, 0xc0, !PT ;  /* 0xffff000024007812 */ /* 0x000fe200078ec0ff */
[----:B------:R-:W1:Y:S04]  /*b8e0*/  LDS.128 R12, [R32+0x7100] ;  /* 0x00710000200c7984 */ /* 0x000e680000000c00 */
[----:B------:R-:W2:Y:S01]  /*b8f0*/  LDS.128 R8, [R31+0x7100] ;  /* 0x007100001f087984 */ /* 0x000ea20000000c00 */
[C---:B-1----:R-:W-:Y:S01]  /*b900*/  SHF.L.U32 R17, R12.reuse, 0x10, RZ ;  /* 0x000000100c117819 */ /* 0x042fe200000006ff */
[----:B------:R-:W-:Y:S01]  /*b910*/  IMAD.U32 R21, R13, 0x10000, RZ ;  /* 0x000100000d157824 */ /* 0x000fe200078e00ff */
[----:B------:R-:W-:Y:S01]  /*b920*/  LOP3.LUT R20, R12, 0xffff0000, RZ, 0xc0, !PT ;  /* 0xffff00000c147812 */ /* 0x000fe200078ec0ff */
[----:B------:R-:W-:Y:S01]  /*b930*/  IMAD.U32 R24, R15, 0x10000, RZ ;  /* 0x000100000f187824 */ /* 0x000fe200078e00ff */
[----:B------:R-:W-:Y:S01]  /*b940*/  SHF.L.U32 R12, R36, 0x10, RZ ;  /* 0x00000010240c7819 */ /* 0x000fe200000006ff */
[----:B--2---:R-:W-:Y:S01]  /*b950*/  IMAD.U32 R5, R10, 0x10000, RZ ;  /* 0x000100000a057824 */ /* 0x004fe200078e00ff */
[----:B------:R-:W-:Y:S01]  /*b960*/  LOP3.LUT R27, R13, 0xffff0000, RZ, 0xc0, !PT ;  /* 0xffff00000d1b7812 */ /* 0x000fe200078ec0ff */
[----:B------:R-:W-:Y:S01]  /*b970*/  IMAD.U32 R19, R9, 0x10000, RZ ;  /* 0x0001000009137824 */ /* 0x000fe200078e00ff */
[----:B------:R-:W-:Y:S01]  /*b980*/  SHF.L.U32 R13, R14, 0x10, RZ ;  /* 0x000000100e0d7819 */ /* 0x000fe200000006ff */
[-C--:B------:R-:W-:Y:S01]  /*b990*/  FMUL.FTZ R6, R12, R5.reuse ;  /* 0x000000050c067220 */ /* 0x080fe20000410000 */
[----:B------:R-:W-:Y:S01]  /*b9a0*/  LOP3.LUT R7, R10, 0xffff0000, RZ, 0xc0, !PT ;  /* 0xffff00000a077812 */ /* 0x000fe200078ec0ff */
[----:B------:R-:W-:Y:S01]  /*b9b0*/  FMUL.FTZ R5, R2, R5 ;  /* 0x0000000502057220 */ /* 0x000fe20000410000 */
[----:B------:R-:W-:Y:S01]  /*b9c0*/  LOP3.LUT R16, R14, 0xffff0000, RZ, 0xc0, !PT ;  /* 0xffff00000e107812 */ /* 0x000fe200078ec0ff */
[-C--:B------:R-:W-:Y:S01]  /*b9d0*/  FFMA.FTZ R35, R2, R13.reuse, -R6 ;  /* 0x0000000d02237223 */ /* 0x080fe20000010806 */
[----:B------:R-:W-:Y:S01]  /*b9e0*/  LOP3.LUT R2, R37, 0xffff0000, RZ, 0xc0, !PT ;  /* 0xffff000025027812 */ /* 0x000fe200078ec0ff */
[----:B------:R-:W-:Y:S01]  /*b9f0*/  FFMA.FTZ R34, R12, R13, R5 ;  /* 0x0000000d0c227223 */ /* 0x000fe20000010005 */
[----:B------:R-:W-:Y:S01]  /*ba00*/  LOP3.LUT R26, R15, 0xffff0000, RZ, 0xc0, !PT ;  /* 0xffff00000f1a7812 */ /* 0x000fe200078ec0ff */
[----:B------:R-:W-:Y:S01]  /*ba10*/  IMAD.U32 R5, R42, 0x10000, RZ ;  /* 0x000100002a057824 */ /* 0x000fe200078e00ff */
[C---:B------:R-:W-:Y:S01]  /*ba20*/  SHF.L.U32 R14, R8.reuse, 0x10, RZ ;  /* 0x00000010080e7819 */ /* 0x040fe200000006ff */
[----:B------:R-:W-:Y:S01]  /*ba30*/  IMAD.U32 R18, R11, 0x10000, RZ ;  /* 0x000100000b127824 */ /* 0x000fe200078e00ff */
[----:B------:R-:W-:Y:S01]  /*ba40*/  LOP3.LUT R15, R8, 0xffff0000, RZ, 0xc0, !PT ;  /* 0xffff0000080f7812 */ /* 0x000fe200078ec0ff */
[-C--:B------:R-:W-:Y:S01]  /*ba50*/  FMUL.FTZ R8, R0, R7.reuse ;  /* 0x0000000700087220 */ /* 0x080fe20000410000 */
[----:B------:R-:W-:Y:S01]  /*ba60*/  SHF.L.U32 R6, R40, 0x10, RZ ;  /* 0x0000001028067819 */ /* 0x000fe200000006ff */
[C---:B------:R-:W-:Y:S01]  /*ba70*/  FMUL.FTZ R7, R2.reuse, R7 ;  /* 0x0000000702077220 */ /* 0x040fe20000410000 */
[----:B------:R-:W-:Y:S01]  /*ba80*/  LOP3.LUT R23, R9, 0xffff0000, RZ, 0xc0, !PT ;  /* 0xffff000009177812 */ /* 0x000fe200078ec0ff */
[----:B------:R-:W-:Y:S01]  /*ba90*/  FFMA.FTZ R33, R2, R16, -R8 ;  /* 0x0000001002217223 */ /* 0x000fe20000010808 */
[----:B------:R-:W-:Y:S01]  /*baa0*/  LOP3.LUT R9, R40, 0xffff0000, RZ, 0xc0, !PT ;  /* 0xffff000028097812 */ /* 0x000fe200078ec0ff */
[----:B------:R-:W-:Y:S01]  /*bab0*/  FMUL.FTZ R8, R5, R14 ;  /* 0x0000000e05087220 */ /* 0x000fe20000410000 */
[----:B------:R-:W-:Y:S01]  /*bac0*/  LOP3.LUT R22, R11, 0xffff0000, RZ, 0xc0, !PT ;  /* 0xffff00000b167812 */ /* 0x000fe200078ec0ff */
[----:B------:R-:W-:Y:S01]  /*bad0*/  FFMA.FTZ R30, R0, R16, R7 ;  /* 0x00000010001e7223 */ /* 0x000fe20000010007 */
[----:B------:R-:W-:Y:S01]  /*bae0*/  LOP3.LUT R0, R42, 0xffff0000, RZ, 0xc0, !PT ;  /* 0xffff00002a007812 */ /* 0x000fe200078ec0ff */
[----:B------:R-:W-:Y:S01]  /*baf0*/  FMUL.FTZ R2, R6, R14 ;  /* 0x0000000e06027220 */ /* 0x000fe20000410000 */
[----:B------:R-:W-:Y:S01]  /*bb00*/  SHF.L.U32 R7, R44, 0x10, RZ ;  /* 0x000000102c077819 */ /* 0x000fe200000006ff */
[----:B------:R-:W-:Y:S01]  /*bb10*/  FFMA.FTZ R28, R6, R17, R8 ;  /* 0x00000011061c7223 */ /* 0x000fe20000010008 */
[----:B------:R-:W-:Y:S01]  /*bb20*/  F2FP.BF16.PACK_AB R14, R33, R35 ;  /* 0x00000023210e723e */ /* 0x000fe200000010ff */
[----:B------:R-:W-:Y:S01]  /*bb30*/  FFMA.FTZ R29, R5, R17, -R2 ;  /* 0x00000011051d7223 */ /* 0x000fe20000010802 */
[----:B------:R-:W-:Y:S01]  /*bb40*/  SHF.L.U32 R5, R46, 0x10, RZ ;  /* 0x000000102e057819 */ /* 0x000fe200000006ff */
[----:B------:R-:W-:-:S02]  /*bb50*/  FMUL.FTZ R6, R9, R15 ;  /* 0x0000000f09067220 */ /* 0x000fc40000410000 */
[----:B------:R-:W-:Y:S02]  /*bb60*/  IMAD.U32 R2, R43, 0x10000, RZ ;  /* 0x000100002b027824 */ /* 0x000fe400078e00ff */
[C---:B------:R-:W-:Y:S02]  /*bb70*/  FMUL.FTZ R10, R0.reuse, R15 ;  /* 0x0000000f000a7220 */ /* 0x040fe40000410000 */
[-C--:B------:R-:W-:Y:S02]  /*bb80*/  FFMA.FTZ R12, R0, R20.reuse, -R6 ;  /* 0x00000014000c7223 */ /* 0x080fe40000010806 */
[----:B------:R-:W-:Y:S02]  /*bb90*/  FMUL.FTZ R8, R2, R19 ;  /* 0x0000001302087220 */ /* 0x000fe40000410000 */
[----:B------:R-:W-:Y:S01]  /*bba0*/  FFMA.FTZ R20, R9, R20, R10 ;  /* 0x0000001409147223 */ /* 0x000fe2000001000a */
[----:B------:R-:W-:Y:S01]  /*bbb0*/  F2FP.BF16.PACK_AB R12, R12, R29 ;  /* 0x0000001d0c0c723e */ /* 0x000fe200000010ff */
[----:B------:R-:W-:-:S02]  /*bbc0*/  IMAD.U32 R0, R45, 0x10000, RZ ;  /* 0x000100002d007824 */ /* 0x000fc400078e00ff */
[----:B------:R-:W-:Y:S02]  /*bbd0*/  FMUL.FTZ R6, R5, R19 ;  /* 0x0000001305067220 */ /* 0x000fe40000410000 */
[-C--:B------:R-:W-:Y:S02]  /*bbe0*/  FMUL.FTZ R9, R7, R18.reuse ;  /* 0x0000001207097220 */ /* 0x080fe40000410000 */
[-C--:B------:R-:W-:Y:S01]  /*bbf0*/  FFMA.FTZ R19, R5, R21.reuse, -R8 ;  /* 0x0000001505137223 */ /* 0x080fe20000010808 */
[----:B------:R-:W-:Y:S01]  /*bc00*/  LOP3.LUT R5, R45, 0xffff0000, RZ, 0xc0, !PT ;  /* 0xffff00002d057812 */ /* 0x000fe200078ec0ff */
[----:B------:R-:W-:Y:S01]  /*bc10*/  FFMA.FTZ R17, R2, R21, R6 ;  /* 0x0000001502117223 */ /* 0x000fe20000010006 */
[----:B------:R-:W-:Y:S01]  /*bc20*/  LOP3.LUT R2, R43, 0xffff0000, RZ, 0xc0, !PT ;  /* 0xffff00002b027812 */ /* 0x000fe200078ec0ff */
[----:B------:R-:W-:Y:S01]  /*bc30*/  FMUL.FTZ R8, R0, R18 ;  /* 0x0000001200087220 */ /* 0x000fe20000410000 */
[----:B------:R-:W-:Y:S01]  /*bc40*/  LOP3.LUT R6, R46, 0xffff0000, RZ, 0xc0, !PT ;  /* 0xffff00002e067812 */ /* 0x000fe200078ec0ff */
[-C--:B------:R-:W-:Y:S01]  /*bc50*/  FFMA.FTZ R16, R0, R24.reuse, -R9 ;  /* 0x0000001800107223 */ /* 0x080fe20000010809 */
[----:B------:R-:W-:Y:S01]  /*bc60*/  LOP3.LUT R0, R44, 0xffff0000, RZ, 0xc0, !PT ;  /* 0xffff00002c007812 */ /* 0x000fe200078ec0ff */
[----:B------:R-:W-:-:S02]  /*bc70*/  FFMA.FTZ R11, R7, R24, R8 ;  /* 0x00000018070b7223 */ /* 0x000fc40000010008 */
[-C--:B------:R-:W-:Y:S02]  /*bc80*/  FMUL.FTZ R10, R2, R23.reuse ;  /* 0x00000017020a7220 */ /* 0x080fe40000410000 */
[-C--:B------:R-:W-:Y:S02]  /*bc90*/  FMUL.FTZ R8, R0, R22.reuse ;  /* 0x0000001600087220 */ /* 0x080fe40000410000 */
[C---:B------:R-:W-:Y:S02]  /*bca0*/  FMUL.FTZ R9, R6.reuse, R23 ;  /* 0x0000001706097220 */ /* 0x040fe40000410000 */
[C---:B------:R-:W-:Y:S02]  /*bcb0*/  FMUL.FTZ R7, R5.reuse, R22 ;  /* 0x0000001605077220 */ /* 0x040fe40000410000 */
[-C--:B------:R-:W-:Y:S01]  /*bcc0*/  FFMA.FTZ R13, R6, R27.reuse, -R10 ;  /* 0x0000001b060d7223 */ /* 0x080fe2000001080a */
        /* <DEDUP_REMOVED lines=11> */
.L_x_125:
[----:B------:R-:W-:Y:S05]  /*bd80*/  BSYNC B0 ;  /* 0x0000000000007941 */ /* 0x000fea0003800000 */
.L_x_124:
        /* <DEDUP_REMOVED lines=94> */
.L_x_127:
[----:B------:R-:W-:Y:S05]  /*c370*/  BSYNC B0 ;  /* 0x0000000000007941 */ /* 0x000fea0003800000 */
.L_x_126:
[----:B------:R-:W-:-:S04]  /*c380*/  IADD3 R0, R41, 0x60, RZ ;  /* 0x0000006029007810 */ /* 0x000fc80007ffe0ff */
        /* <DEDUP_REMOVED lines=53> */
[-C--:B------:R-:W-:Y:S01]  /*c6e0*/  FFMA.FTZ R27, R6, R17.reuse, R8 ;  /* 0x00000011061b7223 */ /* 0x080fe20000010008 */
        /* <DEDUP_REMOVED lines=25> */
[----:B------:R-:W-:Y:S02]  /*c880*/  FMUL.FTZ R7, R5, R22 ;  /* 0x0000001605077220 */ /* 0x000fe40000410000 */
        /* <DEDUP_REMOVED lines=12> */
.L_x_117:
[----:B------:R-:W-:Y:S05]  /*c950*/  BSYNC B2 ;  /* 0x0000000000027941 */ /* 0x000fea0003800000 */
.L_x_101:
[----:B------:R-:W-:Y:S01]  /*c960*/  SHF.L.U32 R0, R56, 0x6, RZ ;  /* 0x0000000638007819 */ /* 0x000fe200000006ff */
[----:B------:R-:W-:Y:S01]  /*c970*/  IMAD R2, R53, c[0x0][0x208], RZ ;  /* 0x0000820035027a24 */ /* 0x000fe200078e02ff */
[----:B-1----:R-:W-:Y:S01]  /*c980*/  SHF.R.S32.HI R11, RZ, 0x4, R54 ;  /* 0x00000004ff0b7819 */ /* 0x002fe20000011436 */
[----:B---3--:R-:W-:Y:S01]  /*c990*/  IMAD.WIDE.U32 R6, R50, c[0x0][0x208], RZ ;  /* 0x0000820032067a25 */ /* 0x008fe200078e00ff */
[----:B------:R-:W-:Y:S01]  /*c9a0*/  SHF.L.U32 R9, R49, 0x3, RZ ;  /* 0x0000000331097819 */ /* 0x000fe200000006ff */
[----:B------:R-:W-:-:S04]  /*c9b0*/  DEPBAR.LE SB0, 0x0 ;  /* 0x000080000000791a */ /* 0x000fc80000000000 */
[----:B------:R-:W-:Y:S01]  /*c9c0*/  LOP3.LUT R0, R0, 0x1c0, RZ, 0xc0, !PT ;  /* 0x000001c000007812 */ /* 0x000fe200078ec0ff */
[----:B------:R-:W-:Y:S01]  /*c9d0*/  IMAD R8, R50, c[0x0][0x20c], R2 ;  /* 0x0000830032087a24 */ /* 0x000fe200078e0202 */
[----:B------:R-:W-:Y:S02]  /*c9e0*/  LEA.HI R5, R54, R11, RZ, 0x1 ;  /* 0x0000000b36057211 */ /* 0x000fe400078f08ff */
[----:B------:R-:W-:Y:S02]  /*c9f0*/  LOP3.LUT R9, R0, 0x8, R9, 0xf8, !PT ;  /* 0x0000000800097812 */ /* 0x000fe400078ef809 */
[----:B------:R-:W-:Y:S02]  /*ca00*/  LOP3.LUT R5, R5, 0xfffffffe, RZ, 0xc0, !PT ;  /* 0xfffffffe05057812 */ /* 0x000fe400078ec0ff */
[----:B------:R-:W-:Y:S02]  /*ca10*/  SHF.R.U32.HI R0, RZ, 0x3, R0 ;  /* 0x00000003ff007819 */ /* 0x000fe40000011600 */
[----:B------:R-:W-:-:S02]  /*ca20*/  IADD3 R2, R11, -R5, RZ ;  /* 0x800000050b027210 */ /* 0x000fc40007ffe0ff */
[----:B------:R-:W-:Y:S02]  /*ca30*/  LOP3.LUT R0, R9, R0, RZ, 0x3c, !PT ;  /* 0x0000000009007212 */ /* 0x000fe400078e3cff */
[----:B------:R-:W-:Y:S02]  /*ca40*/  LOP3.LUT P2, RZ, R56, 0x2, RZ, 0xc0, !PT ;  /* 0x0000000238ff7812 */ /* 0x000fe4000784c0ff */
[----:B------:R-:W-:Y:S02]  /*ca50*/  LEA R0, R2, R0, 0x9 ;  /* 0x0000000002007211 */ /* 0x000fe400078e48ff */
[----:B------:R-:W-:Y:S02]  /*ca60*/  SHF.L.U32 R10, R51, 0x6, RZ ;  /* 0x00000006330a7819 */ /* 0x000fe400000006ff */
[----:B------:R-:W-:Y:S01]  /*ca70*/  SHF.L.U32 R119, R0, 0x1, RZ ;  /* 0x0000000100777819 */ /* 0x000fe200000006ff */
[----:B------:R-:W-:Y:S01]  /*ca80*/  BAR.SYNC.DEFER_BLOCKING 0x0 ;  /* 0x0000000000007b1d */ /* 0x000fe20000010000 */
[----:B------:R-:W-:-:S02]  /*ca90*/  IADD3 R9, R7, R8, RZ ;  /* 0x0000000807097210 */ /* 0x000fc40007ffe0ff */
[----:B------:R-:W-:Y:S02]  /*caa0*/  LOP3.LUT R5, R10, 0x1c0, RZ, 0xc0, !PT ;  /* 0x000001c00a057812 */ /* 0x000fe400078ec0ff */
[----:B------:R-:W-:Y:S01]  /*cab0*/  SHF.L.U32 R8, R2, 0x3, RZ ;  /* 0x0000000302087819 */ /* 0x000fe200000006ff */
[----:B------:R-:W-:Y:S01]  /*cac0*/  IMAD R2, R9, 0x70, RZ ;  /* 0x0000007009027824 */ /* 0x000fe200078e02ff */
[----:B------:R-:W-:Y:S02]  /*cad0*/  IADD3 R0, R119, 0x3900, RZ ;  /* 0x0000390077007810 */ /* 0x000fe40007ffe0ff */
[----:B------:R-:W-:Y:S02]  /*cae0*/  LOP3.LUT R10, R5, 0x8, R8, 0xf8, !PT ;  /* 0x00000008050a7812 */ /* 0x000fe400078ef808 */
[----:B------:R-:W-:Y:S02]  /*caf0*/  IADD3 R234, R119, 0x3920, RZ ;  /* 0x0000392077ea7810 */ /* 0x000fe40007ffe0ff */
[----:B------:R-:W-:-:S02]  /*cb00*/  MOV R16, R60 ;  /* 0x0000003c00107202 */ /* 0x000fc40000000f00 */
[----:B------:R-:W-:Y:S02]  /*cb10*/  SHF.R.U32.HI R5, RZ, 0x3, R5 ;  /* 0x00000003ff057819 */ /* 0x000fe40000011605 */
[----:B------:R-:W-:Y:S02]  /*cb20*/  @P2 IADD3 R234, R0, -0x20, RZ ;  /* 0xffffffe000ea2810 */ /* 0x000fe40007ffe0ff */
[----:B------:R-:W-:Y:S02]  /*cb30*/  MOV R17, R61 ;  /* 0x0000003d00117202 */ /* 0x000fe40000000f00 */
[----:B------:R-:W-:Y:S02]  /*cb40*/  MOV R16, R58 ;  /* 0x0000003a00107202 */ /* 0x000fe40000000f00 */
[----:B------:R-:W-:Y:S01]  /*cb50*/  SHF.L.U32 R0, R52, 0x6, RZ ;  /* 0x0000000634007819 */ /* 0x000fe200000006ff */
[----:B------:R-:W-:Y:S01]  /*cb60*/  LDSM.16.M88.4 R48, [R119+0x3900] ;  /* 0x003900007730783b */ /* 0x000fe20000000200 */
[----:B------:R-:W-:Y:S01]  /*cb70*/  LOP3.LUT R116, R10, R5, RZ, 0x3c, !PT ;  /* 0x000000050a747212 */ /* 0x000fe200078e3cff */
[----:B------:R-:W-:Y:S01]  /*cb80*/  IMAD.WIDE.U32 R6, R6, 0x70, R16 ;  /* 0x0000007006067825 */ /* 0x000fe200078e0010 */
[----:B------:R-:W-:Y:S01]  /*cb90*/  LOP3.LUT R5, R0, 0xfffffe00, RZ, 0xc0, !PT ;  /* 0xfffffe0000057812 */ /* 0x000fe200078ec0ff */
[----:B------:R1:W-:Y:S01]  /*cba0*/  STL.64 [R1+0x8], R16 ;  /* 0x0000081001007387 */ /* 0x0003e20000100a00 */
[----:B------:R-:W-:-:S02]  /*cbb0*/  ISETP.GE.AND P0, PT, R38, c[0x0][0x1d4], PT ;  /* 0x0000750026007a0c */ /* 0x000fc40003f06270 */
[----:B------:R-:W-:Y:S01]  /*cbc0*/  LEA R0, R55, R5, 0xa ;  /* 0x0000000537007211 */ /* 0x000fe200078e50ff */
[----:B------:R-:W-:Y:S01]  /*cbd0*/  LDSM.16.M88.4 R80, [R119+0x4100] ;  /* 0x004100007750783b */ /* 0x000fe20000000200 */
[----:B------:R-:W-:Y:S02]  /*cbe0*/  LEA R8, P1, R6, c[0x0][0x1f8], 0x1 ;  /* 0x00007e0006087a11 */ /* 0x000fe400078208ff */
[----:B------:R-:W-:Y:S01]  /*cbf0*/  IADD3 R2, R7, R2, RZ ;  /* 0x0000000207027210 */ /* 0x000fe20007ffe0ff */
[----:B------:R-:W-:Y:S01]  /*cc00*/  LDSM.16.M88.4 R88, [R119+0x4900] ;  /* 0x004900007758783b */ /* 0x000fe20000000200 */
[----:B------:R-:W-:Y:S02]  /*cc10*/  IADD3 R0, R116, R0, RZ ;  /* 0x0000000074007210 */ /* 0x000fe40007ffe0ff */
[----:B------:R-:W-:Y:S01]  /*cc20*/  LEA.HI.X R9, R6, c[0x0][0x1fc], R2, 0x1, P1 ;  /* 0x00007f0006097a11 */ /* 0x000fe200008f0c02 */
[----:B------:R-:W-:Y:S01]  /*cc30*/  LDSM.16.M88.4 R96, [R119+0x5100] ;  /* 0x005100007760783b */ /* 0x000fe20000000200 */
[----:B------:R-:W-:-:S02]  /*cc40*/  MOV R6, c[0x0][0x208] ;  /* 0x0000820000067a02 */ /* 0x000fc40000000f00 */
[----:B------:R-:W-:Y:S01]  /*cc50*/  SHF.L.U32 R230, R0, 0x1, RZ ;  /* 0x0000000100e67819 */ /* 0x000fe200000006ff */
[----:B------:R-:W-:Y:S01]  /*cc60*/  LDSM.16.M88.4 R104, [R119+0x5900] ;  /* 0x005900007768783b */ /* 0x000fe20000000200 */
[----:B------:R-:W-:Y:S02]  /*cc70*/  MOV R191, 0x5 ;  /* 0x0000000500bf7802 */ /* 0x000fe40000000f00 */
[----:B------:R-:W-:Y:S01]  /*cc80*/  SHF.L.U32 R2, R6, 0x5, RZ ;  /* 0x0000000506027819 */ /* 0x000fe200000006ff */
[----:B------:R-:W2:Y:S01]  /*cc90*/  LDSM.16.M88.4 R36, [R230+0x7100] ;  /* 0x00710000e624783b */ /* 0x000ea20000000200 */
[----:B------:R-:W-:Y:S02]  /*cca0*/  ISETP.LT.OR P4, PT, R47, 0x1, P0 ;  /* 0x000000012f00780c */ /* 0x000fe40000781670 */
[----:B------:R-:W-:Y:S01]  /*ccb0*/  IADD3 R12, P1, R2, R8, RZ ;  /* 0x00000008020c7210 */ /* 0x000fe20007f3e0ff */
[----:B------:R-:W-:Y:S01]  /*ccc0*/  LDSM.16.M88.4 R112, [R119+0x6100] ;  /* 0x006100007770783b */ /* 0x000fe20000000200 */
[----:B------:R-:W-:-:S02]  /*ccd0*/  LEA R233, R3, R230, 0x1 ;  /* 0x000000e603e97211 */ /* 0x000fc400078e08ff */
[----:B-1----:R-:W-:Y:S01]  /*cce0*/  SHF.L.U64.HI R16, R6, R191, c[0x0][0x20c] ;  /* 0x0000830006107619 */ /* 0x002fe200000102bf */
[----:B------:R-:W-:Y:S01]  /*ccf0*/  LDSM.16.M88.4 R124, [R119+0x6900] ;  /* 0x00690000777c783b */ /* 0x000fe20000000200 */
[-C--:B------:R-:W-:Y:S02]  /*cd00*/  IADD3 R10, P2, R12, R2.reuse, RZ ;  /* 0x000000020c0a7210 */ /* 0x080fe40007f5e0ff */
[----:B------:R-:W-:Y:S01]  /*cd10*/  IADD3.X R13, R16, R9, RZ, P1, !PT ;  /* 0x00000009100d7210 */ /* 0x000fe20000ffe4ff */
[----:B------:R-:W-:Y:S01]  /*cd20*/  LDSM.16.M88.4 R52, [R234] ;  /* 0x00000000ea34783b */ /* 0x000fe20000000200 */
[----:B------:R-:W-:Y:S02]  /*cd30*/  SHF.L.U32 R241, R241, 0x1, RZ ;  /* 0x00000001f1f17819 */ /* 0x000fe400000006ff */
[----:B------:R-:W-:Y:S01]  /*cd40*/  IADD3 R6, P1, R10, R2, RZ ;  /* 0x000000020a067210 */ /* 0x000fe20007f3e0ff */
[----:B------:R-:W-:Y:S01]  /*cd50*/  LDSM.16.M88.4 R84, [R234+0x800] ;  /* 0x00080000ea54783b */ /* 0x000fe20000000200 */
[----:B------:R-:W-:-:S02]  /*cd60*/  IADD3.X R11, R13, R16, RZ, P2, !PT ;  /* 0x000000100d0b7210 */ /* 0x000fc400017fe4ff */
[----:B------:R-:W-:Y:S01]  /*cd70*/  P2R R14, PR, RZ, 0x8 ;  /* 0x00000008ff0e7803 */ /* 0x000fe20000000000 */
[----:B------:R-:W-:Y:S01]  /*cd80*/  LDSM.16.M88.4 R92, [R234+0x1000] ;  /* 0x00100000ea5c783b */ /* 0x000fe20000000200 */
[----:B------:R-:W-:Y:S02]  /*cd90*/  ISETP.LT.OR P3, PT, R47, 0x21, P0 ;  /* 0x000000212f00780c */ /* 0x000fe40000761670 */
[----:B------:R-:W-:Y:S01]  /*cda0*/  IADD3.X R7, R11, R16, RZ, P1, !PT ;  /* 0x000000100b077210 */ /* 0x000fe20000ffe4ff */
[----:B------:R-:W-:Y:S01]  /*cdb0*/  LDSM.16.M88.4 R100, [R234+0x1800] ;  /* 0x00180000ea64783b */ /* 0x000fe20000000200 */
[----:B------:R-:W-:Y:S02]  /*cdc0*/  P2R R0, PR, RZ, 0x8 ;  /* 0x00000008ff007803 */ /* 0x000fe40000000000 */
[C---:B------:R-:W-:Y:S01]  /*cdd0*/  ISETP.LT.OR P5, PT, R47.reuse, 0x11, P0 ;  /* 0x000000112f00780c */ /* 0x040fe200007a1670 */
[----:B------:R-:W-:Y:S01]  /*cde0*/  LDSM.16.M88.4 R108, [R234+0x2000] ;  /* 0x00200000ea6c783b */ /* 0x000fe20000000200 */
[----:B------:R-:W-:-:S02]  /*cdf0*/  ISETP.LT.OR P3, PT, R47, 0x31, P0 ;  /* 0x000000312f00780c */ /* 0x000fc40000761670 */
[C---:B------:R-:W-:Y:S01]  /*ce00*/  ISETP.LT.OR P6, PT, R47.reuse, 0x41, P0 ;  /* 0x000000412f00780c */ /* 0x040fe200007c1670 */
[----:B------:R-:W-:Y:S01]  /*ce10*/  LDSM.16.M88.4 R120, [R234+0x2800] ;  /* 0x00280000ea78783b */ /* 0x000fe20000000200 */
[----:B------:R-:W-:Y:S02]  /*ce20*/  ISETP.LT.OR P2, PT, R47, 0x61, P0 ;  /* 0x000000612f00780c */ /* 0x000fe40000741670 */
[----:B------:R-:W-:Y:S01]  /*ce30*/  LEA R231, R4, R230, 0x1 ;  /* 0x000000e604e77211 */ /* 0x000fe200078e08ff */
[----:B------:R-:W-:Y:S01]  /*ce40*/  LDSM.16.M88.4 R128, [R234+0x3000] ;  /* 0x00300000ea80783b */ /* 0x000fe20000000200 */
[C---:B------:R-:W-:Y:S02]  /*ce50*/  IADD3 R240, R234.reuse, 0x800, RZ ;  /* 0x00000800eaf07810 */ /* 0x040fe40007ffe0ff */
[----:B------:R-:W-:Y:S01]  /*ce60*/  LEA R232, R3, R231, 0x1 ;  /* 0x000000e703e87211 */ /* 0x000fe200078e08ff */
[----:B------:R-:W1:Y:S01]  /*ce70*/  LDSM.16.M88.4 R32, [R230+0x9100] ;  /* 0x00910000e620783b */ /* 0x000e620000000200 */
[----:B--2---:R-:W-:Y:S01]  /*ce80*/  HMMA.16816.F32.BF16 R68, R36, R50, RZ ;  /* 0x000000322444723c */ /* 0x004fe200000418ff */
[----:B------:R-:W-:-:S02]  /*ce90*/  IADD3 R239, R234, 0x1000, RZ ;  /* 0x00001000eaef7810 */ /* 0x000fc40007ffe0ff */
[----:B------:R-:W-:Y:S01]  /*cea0*/  LDSM.16.M88.4 R28, [R233+0x7100] ;  /* 0x00710000e91c783b */ /* 0x000fe20000000200 */
[C---:B------:R-:W-:Y:S02]  /*ceb0*/  IADD3 R238, R234.reuse, 0x1800, RZ ;  /* 0x00001800eaee7810 */ /* 0x040fe40007ffe0ff */
[C---:B------:R-:W-:Y:S01]  /*cec0*/  IADD3 R237, R234.reuse, 0x2000, RZ ;  /* 0x00002000eaed7810 */ /* 0x040fe20007ffe0ff */
[----:B------:R-:W2:Y:S01]  /*ced0*/  LDSM.16.M88.4 R24, [R233+0x9100] ;  /* 0x00910000e918783b */ /* 0x000ea20000000200 */
[C---:B------:R-:W-:Y:S02]  /*cee0*/  IADD3 R236, R234.reuse, 0x2800, RZ ;  /* 0x00002800eaec7810 */ /* 0x040fe40007ffe0ff */
[----:B------:R-:W-:Y:S01]  /*cef0*/  IADD3 R235, R234, 0x3000, RZ ;  /* 0x00003000eaeb7810 */ /* 0x000fe20007ffe0ff */
[----:B------:R-:W-:Y:S01]  /*cf00*/  @!PT LDS RZ, [RZ] ;  /* 0x00000000fffff984 */ /* 0x000fe20000000800 */
[----:B------:R-:W-:Y:S01]  /*cf10*/  @!PT LDS RZ, [RZ] ;  /* 0x00000000fffff984 */ /* 0x000fe20000000800 */
[----:B------:R-:W-:Y:S01]  /*cf20*/  @!PT LDS RZ, [RZ] ;  /* 0x00000000fffff984 */ /* 0x000fe20000000800 */
[----:B------:R3:W-:Y:S01]  /*cf30*/  LDGSTS.E.BYPASS.LTC128B.128 [R241+0x100], [R8.64], !P4 ;  /* 0x0010000008f17fae */ /* 0x0007e2000e101d4a */
[----:B------:R-:W-:-:S03]  /*cf40*/  LOP3.LUT P4, RZ, R56, 0x4, RZ, 0xc0, !PT ;  /* 0x0000000438ff7812 */ /* 0x000fc6000788c0ff */
[----:B------:R4:W-:Y:S01]  /*cf50*/  LDGSTS.E.BYPASS.LTC128B.128 [R241+0x900], [R12.64], !P5 ;  /* 0x009000000cf17fae */ /* 0x0009e2000e901d4a */
[----:B------:R-:W-:Y:S02]  /*cf60*/  ISETP.LT.OR P5, PT, R47, 0x51, P0 ;  /* 0x000000512f00780c */ /* 0x000fe400007a1670 */
[----:B---3--:R-:W-:Y:S01]  /*cf70*/  IADD3 R8, P1, R6, R2, RZ ;  /* 0x0000000206087210 */ /* 0x008fe20007f3e0ff */
[----:B-1----:R-:W-:Y:S03]  /*cf80*/  HMMA.16816.F32.BF16 R56, R32, R48, RZ ;  /* 0x000000302038723c */ /* 0x002fe600000418ff */
[----:B------:R-:W-:Y:S02]  /*cf90*/  IADD3.X R9, R7, R16, RZ, P1, !PT ;  /* 0x0000001007097210 */ /* 0x000fe40000ffe4ff */
[----:B------:R-:W-:Y:S02]  /*cfa0*/  ISETP.NE.AND P1, PT, R0, RZ, PT ;  /* 0x000000ff0000720c */ /* 0x000fe40003f25270 */
[----:B------:R-:W-:-:S04]  /*cfb0*/  MOV R0, 0x40 ;  /* 0x0000004000007802 */ /* 0x000fc80000000f00 */
[----:B------:R-:W-:Y:S02]  /*cfc0*/  SEL R0, R0, 0xffffffc0, !P4 ;  /* 0xffffffc000007807 */ /* 0x000fe40006000000 */
[----:B------:R-:W-:Y:S02]  /*cfd0*/  ISETP.GE.AND P4, PT, R208, 0x71, PT ;  /* 0x00000071d000780c */ /* 0x000fe40003f86270 */
[----:B------:R-:W-:Y:S02]  /*cfe0*/  IADD3 R229, R119, R0, RZ ;  /* 0x0000000077e57210 */ /* 0x000fe40007ffe0ff */
[----:B------:R-:W-:Y:S01]  /*cff0*/  IADD3 R228, R0, R234, RZ ;  /* 0x000000ea00e47210 */ /* 0x000fe20007ffe0ff */
[----:B------:R1:W-:Y:S04]  /*d000*/  LDGSTS.E.BYPASS.LTC128B.128 [R241+0x1100], [R10.64], !P1 ;  /* 0x011000000af17fae */ /* 0x0003e8000c901d4a */
[----:B------:R3:W-:Y:S01]  /*d010*/  LDGSTS.E.BYPASS.LTC128B.128 [R241+0x1900], [R6.64], !P3 ;  /* 0x0190000006f17fae */ /* 0x0007e2000d901d4a */
[----:B------:R-:W-:Y:S01]  /*d020*/  ISETP.NE.AND P3, PT, R14, RZ, PT ;  /* 0x000000ff0e00720c */ /* 0x000fe20003f65270 */
[----:B--2---:R-:W-:Y:S02]  /*d030*/  HMMA.16816.F32.BF16 R56, R24, R52, R56 ;  /* 0x000000341838723c */ /* 0x004fe40000041838 */
[----:B------:R2:W-:Y:S06]  /*d040*/  LDGSTS.E.BYPASS.LTC128B.128 [R241+0x2100], [R8.64], !P6 ;  /* 0x0210000008f17fae */ /* 0x0005ec000f101d4a */
[----:B----4-:R-:W-:Y:S01]  /*d050*/  HMMA.16816.F32.BF16 R12, R36, R48, RZ ;  /* 0x00000030240c723c */ /* 0x010fe200000418ff */
[----:B-1----:R-:W-:-:S04]  /*d060*/  IADD3 R10, P1, R8, R2, RZ ;  /* 0x00000002080a7210 */ /* 0x002fc80007f3e0ff */
[----:B---3--:R-:W-:Y:S02]  /*d070*/  IADD3 R6, P0, R10, R2, RZ ;  /* 0x000000020a067210 */ /* 0x008fe40007f1e0ff */
[----:B------:R-:W-:-:S04]  /*d080*/  IADD3.X R11, R9, R16, RZ, P1, !PT ;  /* 0x00000010090b7210 */ /* 0x000fc80000ffe4ff */
[----:B------:R-:W-:Y:S01]  /*d090*/  IADD3.X R7, R11, R16, RZ, P0, !PT ;  /* 0x000000100b077210 */ /* 0x000fe200007fe4ff */
[----:B------:R2:W-:Y:S11]  /*d0a0*/  LDGSTS.E.BYPASS.LTC128B.128 [R241+0x2900], [R10.64], !P5 ;  /* 0x029000000af17fae */ /* 0x0005f6000e901d4a */
[----:B------:R-:W-:Y:S01]  /*d0b0*/  @!UPT UIADD3 URZ, URZ, URZ, URZ ;  /* 0x0000003f3f3ff290 */ /* 0x000fe2000fffe03f */
[----:B------:R-:W-:Y:S01]  /*d0c0*/  HMMA.16816.F32.BF16 R60, R28, R52, R12 ;  /* 0x000000341c3c723c */ /* 0x000fe2000004180c */
[----:B------:R1:W-:Y:S04]  /*d0d0*/  LDGSTS.E.BYPASS.LTC128B.128 [R241+0x3100], [R6.64], !P2 ;  /* 0x0310000006f17fae */ /* 0x0003e8000d101d4a */
[----:B------:R-:W-:Y:S04]  /*d0e0*/  LDSM.16.M88.4 R40, [R229+0x3900] ;  /* 0x00390000e528783b */ /* 0x000fe80000000200 */
[----:B------:R-:W3:Y:S04]  /*d0f0*/  LDSM.16.M88.4 R20, [R231+0x7100] ;  /* 0x00710000e714783b */ /* 0x000ee80000000200 */
[----:B------:R-:W4:Y:S04]  /*d100*/  LDSM.16.M88.4 R16, [R231+0x9100] ;  /* 0x00910000e710783b */ /* 0x000f280000000200 */
[----:B------:R-:W-:Y:S04]  /*d110*/  LDSM.16.M88.4 R44, [R228] ;  /* 0x00000000e42c783b */ /* 0x000fe80000000200 */
[----:B------:R-:W1:Y:S04]  /*d120*/  LDSM.16.M88.4 R12, [R232+0x7100] ;  /* 0x00710000e80c783b */ /* 0x000e680000000200 */
[----:B--2---:R-:W2:Y:S04]  /*d130*/  LDSM.16.M88.4 R8, [R232+0x9100] ;  /* 0x00910000e808783b */ /* 0x004ea80000000200 */
[----:B------:R-:W0:Y:S01]  /*d140*/  LDGDEPBAR ;  /* 0x00000000000079af */ /* 0x000e220000000000 */
[----:B---3--:R-:W-:Y:S08]  /*d150*/  HMMA.16816.F32.BF16 R64, R20, R40, R60 ;  /* 0x000000281440723c */ /* 0x008ff0000004183c */
[----:B------:R-:W-:Y:S08]  /*d160*/  HMMA.16816.F32.BF16 R60, R32, R50, RZ ;  /* 0x00000032203c723c */ /* 0x000ff000000418ff */
[----:B----4-:R-:W-:Y:S08]  /*d170*/  HMMA.16816.F32.BF16 R48, R16, R40, R56 ;  /* 0x000000281030723c */ /* 0x010ff00000041838 */
[----:B------:R-:W-:Y:S08]  /*d180*/  HMMA.16816.F32.BF16 R56, R28, R54, R68 ;  /* 0x000000361c38723c */ /* 0x000ff00000041844 */
[----:B-1----:R-:W-:Y:S08]  /*d190*/  HMMA.16816.F32.BF16 R68, R12, R44, R64 ;  /* 0x0000002c0c44723c */ /* 0x002ff00000041840 */
[----:B------:R-:W-:Y:S08]  /*d1a0*/  HMMA.16816.F32.BF16 R64, R24, R54, R60 ;  /* 0x000000361840723c */ /* 0x000ff0000004183c */
[----:B------:R-:W-:Y:S08]  /*d1b0*/  HMMA.16816.F32.BF16 R60, R36, R80, RZ ;  /* 0x00000050243c723c */ /* 0x000ff000000418ff */
[----:B--2---:R-:W-:Y:S01]  /*d1c0*/  HMMA.16816.F32.BF16 R76, R8, R44, R48 ;  /* 0x0000002c084c723c */ /* 0x004fe20000041830 */
        /* <DEDUP_REMOVED lines=9> */
[----:B------:R-:W3:Y:S01]  /*d260*/  LDSM.16.M88.4 R40, [R228+0x800] ;  /* 0x00080000e428783b */ /* 0x000ee20000000200 */
        /* <DEDUP_REMOVED lines=24> */
[----:B---3--:R-:W-:Y:S01]  /*d3f0*/  HMMA.16816.F32.BF16 R76, R8, R40, R44 ;  /* 0x00000028084c723c */ /* 0x008fe2000004182c */
[----:B------:R-:W1:Y:S01]  /*d400*/  LDSM.16.M88.4 R44, [R229+0x4900] ;  /* 0x00490000e52c783b */ /* 0x000e620000000200 */
[----:B------:R3:W1:Y:S02]  /*d410*/  MUFU.TANH R180, R0 ;  /* 0x0000000000b47308 */ /* 0x0006640000002400 */
[----:B---3--:R-:W-:-:S06]  /*d420*/  FMUL.FTZ R0, R68, c[0x0][0x320] ;  /* 0x0000c80044007a20 */ /* 0x008fcc0000410000 */
[----:B------:R3:W1:Y:S02]  /*d430*/  MUFU.TANH R182, R0 ;  /* 0x0000000000b67308 */ /* 0x0006640000002400 */
[----:B---3--:R-:W-:-:S06]  /*d440*/  FMUL.FTZ R0, R69, c[0x0][0x320] ;  /* 0x0000c80045007a20 */ /* 0x008fcc0000410000 */
[----:B------:R3:W1:Y:S02]  /*d450*/  MUFU.TANH R181, R0 ;  /* 0x0000000000b57308 */ /* 0x0006640000002400 */
[----:B---3--:R-:W-:-:S06]  /*d460*/  FMUL.FTZ R0, R70, c[0x0][0x320] ;  /* 0x0000c80046007a20 */ /* 0x008fcc0000410000 */
[----:B------:R3:W1:Y:S02]  /*d470*/  MUFU.TANH R178, R0 ;  /* 0x0000000000b27308 */ /* 0x0006640000002400 */
[----:B---3--:R-:W-:Y:S02]  /*d480*/  FMUL.FTZ R0, R71, c[0x0][0x320] ;  /* 0x0000c80047007a20 */ /* 0x008fe40000410000 */
[----:B------:R-:W-:Y:S04]  /*d490*/  HMMA.16816.F32.BF16 R68, R12, R40, R60 ;  /* 0x000000280c44723c */ /* 0x000fe8000004183c */
[----:B------:R3:W1:Y:S04]  /*d4a0*/  MUFU.TANH R177, R0 ;  /* 0x0000000000b17308 */ /* 0x0006680000002400 */
[----:B------:R-:W-:Y:S01]  /*d4b0*/  HMMA.16816.F32.BF16 R60, R36, R88, RZ ;  /* 0x00000058243c723c */ /* 0x000fe200000418ff */
[----:B---3--:R-:W-:-:S04]  /*d4c0*/  FMUL.FTZ R0, R72, c[0x0][0x320] ;  /* 0x0000c80048007a20 */ /* 0x008fc80000410000 */
[----:B------:R3:W1:Y:S11]  /*d4d0*/  MUFU.TANH R176, R0 ;  /* 0x0000000000b07308 */ /* 0x0006760000002400 */
[----:B------:R-:W-:Y:S08]  /*d4e0*/  @!UPT UIADD3 URZ, URZ, URZ, URZ ;  /* 0x0000003f3f3ff290 */ /* 0x000ff0000fffe03f */
[----:B------:R-:W-:Y:S01]  /*d4f0*/  HMMA.16816.F32.BF16 R60, R28, R92, R60 ;  /* 0x0000005c1c3c723c */ /* 0x000fe2000004183c */
[----:B---3--:R-:W-:-:S04]  /*d500*/  FMUL.FTZ R0, R73, c[0x0][0x320] ;  /* 0x0000c80049007a20 */ /* 0x008fc80000410000 */
[----:B------:R3:W2:Y:S11]  /*d510*/  MUFU.TANH R175, R0 ;  /* 0x0000000000af7308 */ /* 0x0006b60000002400 */
[----:B------:R-:W-:Y:S08]  /*d520*/  @!UPT UIADD3 URZ, URZ, URZ, URZ ;  /* 0x0000003f3f3ff290 */ /* 0x000ff0000fffe03f */
[----:B-1----:R-:W-:Y:S01]  /*d530*/  HMMA.16816.F32.BF16 R60, R20, R44, R60 ;  /* 0x0000002c143c723c */ /* 0x002fe2000004183c */
[----:B---3--:R-:W-:-:S04]  /*d540*/  FMUL.FTZ R0, R74, c[0x0][0x320] ;  /* 0x0000c8004a007a20 */ /* 0x008fc80000410000 */
[----:B------:R1:W3:Y:S02]  /*d550*/  MUFU.TANH R171, R0 ;  /* 0x0000000000ab7308 */ /* 0x0002e40000002400 */
        /* <DEDUP_REMOVED lines=24> */
[----:B-----5:R1:W1:Y:S07]  /*d6e0*/  MUFU.TANH R167, R0 ;  /* 0x0000000000a77308 */ /* 0x02026e0000002400 */
[----:B------:R-:W-:Y:S01]  /*d6f0*/  HMMA.16816.F32.BF16 R56, R32, R96, RZ ;  /* 0x000000602038723c */ /* 0x000fe200000418ff */
[----:B-1----:R-:W-:-:S04]  /*d700*/  FMUL.FTZ R0, R78, c[0x0][0x320] ;  /* 0x0000c8004e007a20 */ /* 0x002fc80000410000 */
[----:B------:R1:W1:Y:S02]  /*d710*/  MUFU.TANH R163, R0 ;  /* 0x0000000000a37308 */ /* 0x0002640000002400 */
[----:B-1----:R-:W-:Y:S02]  /*d720*/  FMUL.FTZ R0, R79, c[0x0][0x320] ;  /* 0x0000c8004f007a20 */ /* 0x002fe40000410000 */
[----:B------:R-:W-:Y:S04]  /*d730*/  HMMA.16816.F32.BF16 R76, R8, R48, R40 ;  /* 0x00000030084c723c */ /* 0x000fe80000041828 */
[----:B------:R1:W1:Y:S04]  /*d740*/  MUFU.TANH R164, R0 ;  /* 0x0000000000a47308 */ /* 0x0002680000002400 */
[----:B------:R-:W-:Y:S01]  /*d750*/  HMMA.16816.F32.BF16 R40, R20, R46, R52 ;  /* 0x0000002e1428723c */ /* 0x000fe20000041834 */
[----:B------:R-:W2:Y:S07]  /*d760*/  LDSM.16.M88.4 R52, [R229+0x5100] ;  /* 0x00510000e534783b */ /* 0x000eae0000000200 */
[----:B------:R-:W-:Y:S01]  /*d770*/  HMMA.16816.F32.BF16 R44, R24, R100, R56 ;  /* 0x00000064182c723c */ /* 0x000fe20000041838 */
[----:B-1----:R-:W-:-:S04]  /*d780*/  FMUL.FTZ R0, R68, c[0x0][0x320] ;  /* 0x0000c80044007a20 */ /* 0x002fc80000410000 */
[----:B------:R1:W1:Y:S02]  /*d790*/  MUFU.TANH R166, R0 ;  /* 0x0000000000a67308 */ /* 0x0002640000002400 */
[----:B-1----:R-:W-:-:S06]  /*d7a0*/  FMUL.FTZ R0, R69, c[0x0][0x320] ;  /* 0x0000c80045007a20 */ /* 0x002fcc0000410000 */
[----:B------:R1:W1:Y:S11]  /*d7b0*/  MUFU.TANH R165, R0 ;  /* 0x0000000000a57308 */ /* 0x0002760000002400 */
[----:B--2---:R-:W-:Y:S01]  /*d7c0*/  HMMA.16816.F32.BF16 R44, R16, R52, R44 ;  /* 0x00000034102c723c */ /* 0x004fe2000004182c */
[----:B-1----:R-:W-:-:S04]  /*d7d0*/  FMUL.FTZ R0, R70, c[0x0][0x320] ;  /* 0x0000c80046007a20 */ /* 0x002fc80000410000 */
[----:B------:R1:W2:Y:S02]  /*d7e0*/  MUFU.TANH R162, R0 ;  /* 0x0000000000a27308 */ /* 0x0002a40000002400 */
        /* <DEDUP_REMOVED lines=34> */
[----:B--2---:R-:W-:-:S04]  /*da10*/  FMUL.FTZ R0, R76, c[0x0][0x320] ;  /* 0x0000c8004c007a20 */ /* 0x004fc80000410000 */
[----:B------:R2:W1:Y:S11]  /*da20*/  MUFU.TANH R137, R0 ;  /* 0x0000000000897308 */ /* 0x0004760000002400 */
[----:B------:R-:W-:Y:S08]  /*da30*/  @!UPT UIADD3 URZ, URZ, URZ, URZ ;  /* 0x0000003f3f3ff290 */ /* 0x000ff0000fffe03f */
[----:B------:R-:W-:Y:S01]  /*da40*/  HMMA.16816.F32.BF16 R48, R28, R102, R48 ;  /* 0x000000661c30723c */ /* 0x000fe20000041830 */
[----:B--2---:R-:W-:-:S04]  /*da50*/  FMUL.FTZ R0, R77, c[0x0][0x320] ;  /* 0x0000c8004d007a20 */ /* 0x004fc80000410000 */
[----:B------:R2:W1:Y:S11]  /*da60*/  MUFU.TANH R138, R0 ;  /* 0x00000000008a7308 */ /* 0x0004760000002400 */
[----:B------:R-:W-:Y:S08]  /*da70*/  @!UPT UIADD3 URZ, URZ, URZ, URZ ;  /* 0x0000003f3f3ff290 */ /* 0x000ff0000fffe03f */
[----:B------:R-:W-:Y:S01]  /*da80*/  HMMA.16816.F32.BF16 R48, R20, R54, R48 ;  /* 0x000000361430723c */ /* 0x000fe20000041830 */
[----:B--2---:R-:W-:-:S04]  /*da90*/  FMUL.FTZ R0, R78, c[0x0][0x320] ;  /* 0x0000c8004e007a20 */ /* 0x004fc80000410000 */
[----:B------:R2:W1:Y:S02]  /*daa0*/  MUFU.TANH R133, R0 ;  /* 0x0000000000857308 */ /* 0x0004640000002400 */
[----:B--2---:R-:W-:Y:S02]  /*dab0*/  FMUL.FTZ R0, R79, c[0x0][0x320] ;  /* 0x0000c8004f007a20 */ /* 0x004fe40000410000 */
[----:B-1----:R-:W-:Y:S01]  /*dac0*/  HMMA.16816.F32.BF16 R76, R8, R40, R44 ;  /* 0x00000028084c723c */ /* 0x002fe2000004182c */
[----:B------:R-:W1:Y:S03]  /*dad0*/  LDSM.16.M88.4 R44, [R229+0x5900] ;  /* 0x00590000e52c783b */ /* 0x000e660000000200 */
[----:B------:R2:W1:Y:S02]  /*dae0*/  MUFU.TANH R134, R0 ;  /* 0x0000000000867308 */ /* 0x0004640000002400 */
[----:B--2---:R-:W-:-:S06]  /*daf0*/  FMUL.FTZ R0, R68, c[0x0][0x320] ;  /* 0x0000c80044007a20 */ /* 0x004fcc0000410000 */
[----:B------:R2:W1:Y:S02]  /*db00*/  MUFU.TANH R147, R0 ;  /* 0x0000000000937308 */ /* 0x0004640000002400 */
[----:B--2---:R-:W-:Y:S01]  /*db10*/  FMUL.FTZ R0, R69, c[0x0][0x320] ;  /* 0x0000c80045007a20 */ /* 0x004fe20000410000 */
[----:B-1----:R-:W-:Y:S05]  /*db20*/  HMMA.16816.F32.BF16 R60, R20, R44, R60 ;  /* 0x0000002c143c723c */ /* 0x002fea000004183c */
[----:B------:R1:W2:Y:S02]  /*db30*/  MUFU.TANH R144, R0 ;  /* 0x0000000000907308 */ /* 0x0002a40000002400 */
        /* <DEDUP_REMOVED lines=35> */
[----:B--2---:R-:W-:-:S04]  /*dd70*/  FMUL.FTZ R0, R76, c[0x0][0x320] ;  /* 0x0000c8004c007a20 */ /* 0x004fc80000410000 */
[----:B------:R2:W1:Y:S03]  /*dd80*/  MUFU.TANH R141, R0 ;  /* 0x00000000008d7308 */ /* 0x0004660000002400 */
[----:B------:R-:W-:Y:S01]  /*dd90*/  HMMA.16816.F32.BF16 R56, R32, R112, RZ ;  /* 0x000000702038723c */ /* 0x000fe200000418ff */
[----:B--2---:R-:W-:-:S04]  /*dda0*/  FMUL.FTZ R0, R77, c[0x0][0x320] ;  /* 0x0000c8004d007a20 */ /* 0x004fc80000410000 */
[----:B------:R2:W1:Y:S02]  /*ddb0*/  MUFU.TANH R142, R0 ;  /* 0x00000000008e7308 */ /* 0x0004640000002400 */
[----:B--2---:R-:W-:-:S06]  /*ddc0*/  FMUL.FTZ R0, R78, c[0x0][0x320] ;  /* 0x0000c8004e007a20 */ /* 0x004fcc0000410000 */
[----:B------:R2:W1:Y:S02]  /*ddd0*/  MUFU.TANH R145, R0 ;  /* 0x0000000000917308 */ /* 0x0004640000002400 */
[----:B--2---:R-:W-:Y:S02]  /*dde0*/  FMUL.FTZ R0, R79, c[0x0][0x320] ;  /* 0x0000c8004f007a20 */ /* 0x004fe40000410000 */
[----:B-1----:R-:W-:Y:S04]  /*ddf0*/  HMMA.16816.F32.BF16 R76, R8, R48, R40 ;  /* 0x00000030084c723c */ /* 0x002fe80000041828 */
[----:B------:R1:W2:Y:S04]  /*de00*/  MUFU.TANH R146, R0 ;  /* 0x0000000000927308 */ /* 0x0002a80000002400 */
        /* <DEDUP_REMOVED lines=45> */
[----:B--2---:R-:W-:-:S04]  /*e0e0*/  FMUL.FTZ R0, R76, c[0x0][0x320] ;  /* 0x0000c8004c007a20 */ /* 0x004fc80000410000 */
[----:B------:R2:W1:Y:S11]  /*e0f0*/  MUFU.TANH R92, R0 ;  /* 0x00000000005c7308 */ /* 0x0004760000002400 */
[----:B------:R-:W-:Y:S01]  /*e100*/  HMMA.16816.F32.BF16 R48, R28, R122, R48 ;  /* 0x0000007a1c30723c */ /* 0x000fe20000041830 */
[----:B--2---:R-:W-:-:S07]  /*e110*/  FMUL.FTZ R0, R77, c[0x0][0x320] ;  /* 0x0000c8004d007a20 */ /* 0x004fce0000410000 */
[----:B------:R-:W-:Y:S01]  /*e120*/  HMMA.16816.F32.BF16 R28, R28, R130, R36 ;  /* 0x000000821c1c723c */ /* 0x000fe20000041824 */
[----:B------:R2:W1:Y:S11]  /*e130*/  MUFU.TANH R91, R0 ;  /* 0x00000000005b7308 */ /* 0x0004760000002400 */
[----:B------:R-:W-:Y:S04]  /*e140*/  @!UPT UIADD3 URZ, URZ, URZ, URZ ;  /* 0x0000003f3f3ff290 */ /* 0x000fe8000fffe03f */
[----:B------:R-:W-:Y:S01]  /*e150*/  HMMA.16816.F32.BF16 R48, R20, R54, R48 ;  /* 0x000000361430723c */ /* 0x000fe20000041830 */
[----:B--2---:R-:W-:-:S04]  /*e160*/  FMUL.FTZ R0, R78, c[0x0][0x320] ;  /* 0x0000c8004e007a20 */ /* 0x004fc80000410000 */
[----:B------:R2:W1:Y:S03]  /*e170*/  MUFU.TANH R90, R0 ;  /* 0x00000000005a7308 */ /* 0x0004660000002400 */
[----:B------:R-:W-:Y:S01]  /*e180*/  HMMA.16816.F32.BF16 R52, R16, R54, R64 ;  /* 0x000000361034723c */ /* 0x000fe20000041840 */
[----:B--2---:R-:W-:-:S07]  /*e190*/  FMUL.FTZ R0, R79, c[0x0][0x320] ;  /* 0x0000c8004f007a20 */ /* 0x004fce0000410000 */
[C---:B-1----:R-:W-:Y:S01]  /*e1a0*/  HMMA.16816.F32.BF16 R76, R8.reuse, R40, R44 ;  /* 0x00000028084c723c */ /* 0x042fe2000004182c */
[----:B------:R-:W1:Y:S01]  /*e1b0*/  LDSM.16.M88.4 R44, [R229+0x6900] ;  /* 0x00690000e52c783b */ /* 0x000e620000000200 */
[----:B------:R2:W1:Y:S11]  /*e1c0*/  MUFU.TANH R89, R0 ;  /* 0x0000000000597308 */ /* 0x0004760000002400 */
[----:B------:R-:W-:Y:S03]  /*e1d0*/  @!UPT UIADD3 URZ, URZ, URZ, URZ ;  /* 0x0000003f3f3ff290 */ /* 0x000fe6000fffe03f */
[----:B------:R-:W-:Y:S08]  /*e1e0*/  HMMA.16816.F32.BF16 R64, R8, R42, R52 ;  /* 0x0000002a0840723c */ /* 0x000ff00000041834 */
[----:B------:R-:W-:Y:S01]  /*e1f0*/  HMMA.16816.F32.BF16 R52, R32, R126, RZ ;  /* 0x0000007e2034723c */ /* 0x000fe200000418ff */
[----:B--2---:R-:W-:-:S04]  /*e200*/  FMUL.FTZ R0, R68, c[0x0][0x320] ;  /* 0x0000c80044007a20 */ /* 0x004fc80000410000 */
        /* <DEDUP_REMOVED lines=8> */
[----:B--2---:R-:W-:Y:S01]  /*e290*/  FMUL.FTZ R0, R69, c[0x0][0x320] ;  /* 0x0000c80045007a20 */ /* 0x004fe20000410000 */
[----:B------:R-:W2:Y:S01]  /*e2a0*/  MUFU.TANH R78, R78 ;  /* 0x0000004e004e7308 */ /* 0x000ea20000002400 */
[----:B------:R-:W-:Y:S07]  /*e2b0*/  HMMA.16816.F32.BF16 R36, R24, R130, R52 ;  /* 0x000000821824723c */ /* 0x000fee0000041834 */
[----:B------:R1:W1:Y:S08]  /*e2c0*/  MUFU.TANH R87, R0 ;  /* 0x0000000000577308 */ /* 0x0002700000002400 */
[----:B------:R-:W2:Y:S01]  /*e2d0*/  MUFU.TANH R79, R79 ;  /* 0x0000004f004f7308 */ /* 0x000ea20000002400 */
[----:B-1----:R-:W-:-:S07]  /*e2e0*/  FMUL.FTZ R0, R70, c[0x0][0x320] ;  /* 0x0000c80046007a20 */ /* 0x002fce0000410000 */
[----:B------:R-:W1:Y:S08]  /*e2f0*/  MUFU.TANH R64, R64 ;  /* 0x0000004000407308 */ /* 0x000e700000002400 */
[----:B------:R1:W1:Y:S08]  /*e300*/  MUFU.TANH R86, R0 ;  /* 0x0000000000567308 */ /* 0x0002700000002400 */
[----:B------:R-:W2:Y:S01]  /*e310*/  MUFU.TANH R65, R65 ;  /* 0x0000004100417308 */ /* 0x000ea20000002400 */
[----:B-1----:R-:W-:-:S07]  /*e320*/  FMUL.FTZ R0, R71, c[0x0][0x320] ;  /* 0x0000c80047007a20 */ /* 0x002fce0000410000 */
[----:B------:R-:W1:Y:S01]  /*e330*/  MUFU.TANH R66, R66 ;  /* 0x0000004200427308 */ /* 0x000e620000002400 */
[----:B------:R-:W-:Y:S07]  /*e340*/  HMMA.16816.F32.BF16 R68, R12, R40, R56 ;  /* 0x000000280c44723c */ /* 0x000fee0000041838 */
[----:B------:R1:W1:Y:S01]  /*e350*/  MUFU.TANH R85, R0 ;  /* 0x0000000000557308 */ /* 0x0002620000002400 */
[----:B------:R-:W-:Y:S01]  /*e360*/  HMMA.16816.F32.BF16 R56, R32, R124, RZ ;  /* 0x0000007c2038723c */ /* 0x000fe200000418ff */
[----:B-1----:R-:W-:-:S06]  /*e370*/  FMUL.FTZ R0, R72, c[0x0][0x320] ;  /* 0x0000c80048007a20 */ /* 0x002fcc0000410000 */
[----:B------:R1:W1:Y:S11]  /*e380*/  MUFU.TANH R84, R0 ;  /* 0x0000000000547308 */ /* 0x0002760000002400 */
[----:B------:R-:W-:Y:S06]  /*e390*/  @!UPT UIADD3 URZ, URZ, URZ, URZ ;  /* 0x0000003f3f3ff290 */ /* 0x000fec000fffe03f */
[----:B------:R-:W-:Y:S01]  /*e3a0*/  HMMA.16816.F32.BF16 R56, R24, R128, R56 ;  /* 0x000000801838723c */ /* 0x000fe20000041838 */
[----:B-1----:R-:W-:-:S04]  /*e3b0*/  FMUL.FTZ R0, R73, c[0x0][0x320] ;  /* 0x0000c80049007a20 */ /* 0x002fc80000410000 */
[----:B------:R1:W1:Y:S11]  /*e3c0*/  MUFU.TANH R83, R0 ;  /* 0x0000000000537308 */ /* 0x0002760000002400 */
[----:B------:R-:W-:Y:S08]  /*e3d0*/  @!UPT UIADD3 URZ, URZ, URZ, URZ ;  /* 0x0000003f3f3ff290 */ /* 0x000ff0000fffe03f */
[----:B------:R-:W-:Y:S01]  /*e3e0*/  HMMA.16816.F32.BF16 R32, R16, R44, R56 ;  /* 0x0000002c1020723c */ /* 0x000fe20000041838 */
[----:B-1----:R-:W-:-:S07]  /*e3f0*/  FMUL.FTZ R0, R74, c[0x0][0x320] ;  /* 0x0000c8004a007a20 */ /* 0x002fce0000410000 */
        /* <DEDUP_REMOVED lines=17> */
[----:B--2---:R-:W-:-:S04]  /*e510*/  FMUL.FTZ R0, R76, c[0x0][0x320] ;  /* 0x0000c8004c007a20 */ /* 0x004fc80000410000 */
[----:B------:R2:W1:Y:S02]  /*e520*/  MUFU.TANH R72, R0 ;  /* 0x0000000000487308 */ /* 0x0004640000002400 */
[----:B------:R-:W-:Y:S02]  /*e530*/  FMUL.FTZ R70, R70, c[0x0][0x320] ;  /* 0x0000c80046467a20 */ /* 0x000fe40000410000 */
[----:B------:R-:W-:Y:S02]  /*e540*/  FMUL.FTZ R68, R68, c[0x0][0x320] ;  /* 0x0000c80044447a20 */ /* 0x000fe40000410000 */
[----:B------:R-:W-:Y:S02]  /*e550*/  FMUL.FTZ R69, R69, c[0x0][0x320] ;  /* 0x0000c80045457a20 */ /* 0x000fe40000410000 */
[----:B------:R-:W-:Y:S01]  /*e560*/  FMUL.FTZ R71, R71, c[0x0][0x320] ;  /* 0x0000c80047477a20 */ /* 0x000fe20000410000 */
[----:B------:R-:W3:Y:S01]  /*e570*/  MUFU.TANH R60, R68 ;  /* 0x00000044003c7308 */ /* 0x000ee20000002400 */
[----:B--2---:R-:W-:-:S07]  /*e580*/  FMUL.FTZ R0, R67, c[0x0][0x320] ;  /* 0x0000c80043007a20 */ /* 0x004fce0000410000 */
[----:B------:R-:W2:Y:S01]  /*e590*/  MUFU.TANH R61, R69 ;  /* 0x00000045003d7308 */ /* 0x000ea20000002400 */
[-C--:B-1----:R-:W-:Y:S07]  /*e5a0*/  HMMA.16816.F32.BF16 R40, R12, R48.reuse, R40 ;  /* 0x000000300c28723c */ /* 0x082fee0000041828 */
[----:B------:R1:W1:Y:S01]  /*e5b0*/  MUFU.TANH R52, R0 ;  /* 0x0000000000347308 */ /* 0x0002620000002400 */
[----:B------:R-:W-:Y:S07]  /*e5c0*/  HMMA.16816.F32.BF16 R24, R8, R48, R32 ;  /* 0x000000300818723c */ /* 0x000fee0000041820 */
[----:B------:R-:W1:Y:S01]  /*e5d0*/  MUFU.TANH R70, R70 ;  /* 0x0000004600467308 */ /* 0x000e620000002400 */
[-C--:B------:R-:W-:Y:S07]  /*e5e0*/  HMMA.16816.F32.BF16 R12, R12, R50.reuse, R20 ;  /* 0x000000320c0c723c */ /* 0x080fee0000041814 */
[----:B------:R-:W2:Y:S01]  /*e5f0*/  MUFU.TANH R56, R71 ;  /* 0x0000004700387308 */ /* 0x000ea20000002400 */
[----:B------:R-:W-:Y:S01]  /*e600*/  HMMA.16816.F32.BF16 R8, R8, R50, R16 ;  /* 0x000000320808723c */ /* 0x000fe20000041810 */
[----:B------:R-:W-:-:S02]  /*e610*/  FMUL.FTZ R40, R40, c[0x0][0x320] ;  /* 0x0000c80028287a20 */ /* 0x000fc40000410000 */
[----:B------:R-:W-:Y:S02]  /*e620*/  FMUL.FTZ R41, R41, c[0x0][0x320] ;  /* 0x0000c80029297a20 */ /* 0x000fe40000410000 */
[----:B------:R-:W-:Y:S02]  /*e630*/  FMUL.FTZ R42, R42, c[0x0][0x320] ;  /* 0x0000c8002a2a7a20 */ /* 0x000fe40000410000 */
[----:B-1----:R-:W-:Y:S01]  /*e640*/  FMUL.FTZ R0, R43, c[0x0][0x320] ;  /* 0x0000c8002b007a20 */ /* 0x002fe20000410000 */
[----:B------:R-:W1:Y:S01]  /*e650*/  MUFU.TANH R40, R40 ;  /* 0x0000002800287308 */ /* 0x000e620000002400 */
[----:B------:R-:W-:Y:S01]  /*e660*/  FMUL.FTZ R24, R24, c[0x0][0x320] ;  /* 0x0000c80018187a20 */ /* 0x000fe20000410000 */
[----:B------:R-:W-:Y:S01]  /*e670*/  P2R R16, PR, RZ, 0x10 ;  /* 0x00000010ff107803 */ /* 0x000fe20000000000 */
[----:B------:R-:W-:Y:S02]  /*e680*/  FMUL.FTZ R25, R25, c[0x0][0x320] ;  /* 0x0000c80019197a20 */ /* 0x000fe40000410000 */
[----:B------:R-:W-:-:S02]  /*e690*/  FMUL.FTZ R26, R26, c[0x0][0x320] ;  /* 0x0000c8001a1a7a20 */ /* 0x000fc40000410000 */
[----:B------:R-:W-:Y:S01]  /*e6a0*/  FMUL.FTZ R27, R27, c[0x0][0x320] ;  /* 0x0000c8001b1b7a20 */ /* 0x000fe20000410000 */
[----:B------:R-:W1:Y:S01]  /*e6b0*/  MUFU.TANH R53, R42 ;  /* 0x0000002a00357308 */ /* 0x000e620000002400 */
[----:B------:R-:W-:Y:S02]  /*e6c0*/  FMUL.FTZ R12, R12, c[0x0][0x320] ;  /* 0x0000c8000c0c7a20 */ /* 0x000fe40000410000 */
[----:B------:R-:W-:Y:S02]  /*e6d0*/  FMUL.FTZ R13, R13, c[0x0][0x320] ;  /* 0x0000c8000d0d7a20 */ /* 0x000fe40000410000 */
[----:B------:R-:W-:Y:S02]  /*e6e0*/  FMUL.FTZ R14, R14, c[0x0][0x320] ;  /* 0x0000c8000e0e7a20 */ /* 0x000fe40000410000 */
[----:B------:R-:W-:Y:S01]  /*e6f0*/  FMUL.FTZ R15, R15, c[0x0][0x320] ;  /* 0x0000c8000f0f7a20 */ /* 0x000fe20000410000 */
[----:B------:R-:W1:Y:S01]  /*e700*/  MUFU.TANH R41, R41 ;  /* 0x0000002900297308 */ /* 0x000e620000002400 */
[----:B------:R-:W-:-:S02]  /*e710*/  FMUL.FTZ R8, R8, c[0x0][0x320] ;  /* 0x0000c80008087a20 */ /* 0x000fc40000410000 */
[----:B------:R-:W-:Y:S02]  /*e720*/  FMUL.FTZ R9, R9, c[0x0][0x320] ;  /* 0x0000c80009097a20 */ /* 0x000fe40000410000 */
[----:B------:R-:W-:Y:S02]  /*e730*/  FMUL.FTZ R10, R10, c[0x0][0x320] ;  /* 0x0000c8000a0a7a20 */ /* 0x000fe40000410000 */
[----:B------:R-:W-:Y:S01]  /*e740*/  FMUL.FTZ R11, R11, c[0x0][0x320] ;  /* 0x0000c8000b0b7a20 */ /* 0x000fe20000410000 */
        /* <DEDUP_REMOVED lines=13> */
[----:B-1----:R-:W-:Y:S01]  /*e820*/  LOP3.LUT R0, R116, R5, RZ, 0xfc, !PT ;  /* 0x0000000574007212 */ /* 0x002fe200078efcff */
[----:B------:R-:W-:Y:S06]  /*e830*/  BAR.SYNC.DEFER_BLOCKING 0x0 ;  /* 0x0000000000007b1d */ /* 0x000fec0000010000 */
[----:B------:R-:W-:Y:S05]  /*e840*/  @!P4 BRA `(.L_x_128) ;  /* 0x000002000000c947 */ /* 0x000fea0003800000 */
[----:B--234-:R-:W-:Y:S01]  /*e850*/  IADD3 R8, R198, -0x2, RZ ;  /* 0xfffffffec6087810 */ /* 0x01cfe20007ffe0ff */
[----:B------:R-:W-:-:S03]  /*e860*/  IMAD.SHL.U32 R18, R193, 0x20, RZ ;  /* 0x00000020c1127824 */ /* 0x000fc600078e00ff */
[----:B------:R-:W-:Y:S01]  /*e870*/  SHF.R.S32.HI R5, RZ, 0x1f, R8 ;  /* 0x0000001fff057819 */ /* 0x000fe20000011408 */
[----:B------:R-:W-:Y:S02]  /*e880*/  IMAD R2, R192, R8, RZ ;  /* 0x00000008c0027224 */ /* 0x000fe400078e02ff */
[----:B------:R-:W-:-:S04]  /*e890*/  IMAD.WIDE.U32 R8, R8, R194, R196 ;  /* 0x000000c208087225 */ /* 0x000fc800078e00c4 */
[----:B------:R-:W-:Y:S01]  /*e8a0*/  IMAD R2, R5, R194, R2 ;  /* 0x000000c205027224 */ /* 0x000fe200078e0202 */
[----:B------:R-:W-:Y:S02]  /*e8b0*/  LEA R6, P0, R8, c[0x0][0x1c8], 0x1 ;  /* 0x0000720008067a11 */ /* 0x000fe400078008ff */
[----:B------:R-:W-:Y:S01]  /*e8c0*/  SHF.L.U64.HI R5, R193, R191, c[0x0][0x1e4] ;  /* 0x00007900c1057619 */ /* 0x000fe200000102bf */
[----:B------:R-:W-:Y:S01]  /*e8d0*/  IMAD.IADD R2, R9, 0x1, R2 ;  /* 0x0000000109027824 */ /* 0x000fe200078e0202 */
[----:B------:R-:W-:-:S04]  /*e8e0*/  IADD3 R14, P1, R18, R6, RZ ;  /* 0x00000006120e7210 */ /* 0x000fc80007f3e0ff */
[----:B------:R-:W-:Y:S02]  /*e8f0*/  LEA.HI.X R7, R8, c[0x0][0x1cc], R2, 0x1, P0 ;  /* 0x0000730008077a11 */ /* 0x000fe400000f0c02 */
[----:B------:R-:W-:-:S03]  /*e900*/  IADD3 R12, P0, R18, R14, RZ ;  /* 0x0000000e120c7210 */ /* 0x000fc60007f1e0ff */
[C---:B------:R-:W-:Y:S01]  /*e910*/  IMAD.X R15, R5.reuse, 0x1, R7, P1 ;  /* 0x00000001050f7824 */ /* 0x040fe200008e0607 */
[C---:B------:R-:W-:Y:S01]  /*e920*/  IADD3 R10, P1, R18.reuse, R12, RZ ;  /* 0x0000000c120a7210 */ /* 0x040fe20007f3e0ff */
[----:B------:R-:W-:Y:S01]  /*e930*/  @!PT LDS RZ, [RZ] ;  /* 0x00000000fffff984 */ /* 0x000fe20000000800 */
[----:B------:R-:W-:Y:S01]  /*e940*/  @!PT LDS RZ, [RZ] ;  /* 0x00000000fffff984 */ /* 0x000fe20000000800 */
[----:B------:R-:W-:Y:S01]  /*e950*/  @!PT LDS RZ, [RZ] ;  /* 0x00000000fffff984 */ /* 0x000fe20000000800 */
[----:B------:R1:W-:Y:S02]  /*e960*/  LDGSTS.E.BYPASS.LTC128B.128 [R241+0x3900], [R6.64], !P3 ;  /* 0x0390000006f17fae */ /* 0x0003e4000d901d4a */
[C---:B------:R-:W-:Y:S01]  /*e970*/  IMAD.X R13, R5.reuse, 0x1, R15, P0 ;  /* 0x00000001050d7824 */ /* 0x040fe200000e060f */
[----:B------:R-:W-:Y:S01]  /*e980*/  IADD3 R8, P0, R18, R10, RZ ;  /* 0x0000000a12087210 */ /* 0x000fe20007f1e0ff */
[----:B------:R2:W-:Y:S02]  /*e990*/  LDGSTS.E.BYPASS.LTC128B.128 [R241+0x4100], [R14.64], !P3 ;  /* 0x041000000ef17fae */ /* 0x0005e4000d901d4a */
[C---:B------:R-:W-:Y:S02]  /*e9a0*/  IMAD.X R11, R5.reuse, 0x1, R13, P1 ;  /* 0x00000001050b7824 */ /* 0x040fe400008e060d */
        /* <DEDUP_REMOVED lines=10> */
.L_x_128:
[----:B--234-:R-:W-:Y:S01]  /*ea50*/  LOP3.LUT R2, R190, 0xffffffe0, RZ, 0xc0, !PT ;  /* 0xffffffe0be027812 */ /* 0x01cfe200078ec0ff */
[----:B------:R-:W-:Y:S01]  /*ea60*/  IMAD.IADD R6, R208, 0x1, R189 ;  /* 0x00000001d0067824 */ /* 0x000fe200078e02bd */
[----:B------:R-:W-:Y:S01]  /*ea70*/  STL [R1+0x80], R241 ;  /* 0x000080f101007387 */ /* 0x000fe20000100800 */
[----:B------:R-:W-:Y:S02]  /*ea80*/  SHF.L.U32 R224, R0, 0x1, RZ ;  /* 0x0000000100e07819 */ /* 0x000fe400000006ff */
[----:B------:R-:W-:Y:S01]  /*ea90*/  IMAD.IADD R2, R216, 0x1, -R2 ;  /* 0x00000001d8027824 */ /* 0x000fe200078e0a02 */
[----:B------:R-:W-:Y:S02]  /*eaa0*/  STL [R1+0x7c], R240 ;  /* 0x00007cf001007387 */ /* 0x000fe40000100800 */
[----:B------:R-:W-:-:S02]  /*eab0*/  IMAD R225, R4, 0x2, R224 ;  /* 0x0000000204e17824 */ /* 0x000fc400078e02e0 */
[----:B------:R-:W-:Y:S01]  /*eac0*/  SHF.R.S32.HI R5, RZ, 0x1f, R2 ;  /* 0x0000001fff057819 */ /* 0x000fe20000011402 */
[----:B------:R-:W-:Y:S01]  /*ead0*/  STL [R1+0x78], R239 ;  /* 0x000078ef01007387 */ /* 0x000fe20000100800 */
[----:B------:R-:W-:Y:S02]  /*eae0*/  IMAD R227, R3, 0x2, R224 ;  /* 0x0000000203e37824 */ /* 0x000fe400078e02e0 */
[----:B------:R-:W-:Y:S01]  /*eaf0*/  LEA.HI R5, R5, R2, RZ, 0x2 ;  /* 0x0000000205057211 */ /* 0x000fe200078f10ff */
[----:B------:R-:W-:Y:S01]  /*eb00*/  STL [R1+0x74], R238 ;  /* 0x000074ee01007387 */ /* 0x000fe20000100800 */
[----:B------:R-:W-:Y:S02]  /*eb10*/  IMAD R226, R3, 0x2, R225 ;  /* 0x0000000203e27824 */ /* 0x000fe400078e02e1 */
[----:B------:R-:W-:Y:S01]  /*eb20*/  LOP3.LUT R5, R5, 0x7ffffffc, RZ, 0xc0, !PT ;  /* 0x7ffffffc05057812 */ /* 0x000fe200078ec0ff */
[----:B------:R-:W-:Y:S04]  /*eb30*/  STL [R1+0x70], R237 ;  /* 0x000070ed01007387 */ /* 0x000fe80000100800 */
[----:B------:R-:W-:Y:S01]  /*eb40*/  IMAD.IADD R2, R2, 0x1, -R5 ;  /* 0x0000000102027824 */ /* 0x000fe200078e0a05 */
[----:B------:R-:W-:Y:S03]  /*eb50*/  STL [R1+0x6c], R236 ;  /* 0x00006cec01007387 */ /* 0x000fe60000100800 */
[----:B------:R-:W-:Y:S01]  /*eb60*/  IMAD R2, R2, -0x2, R6 ;  /* 0xfffffffe02027824 */ /* 0x000fe200078e0206 */
[----:B------:R-:W-:Y:S04]  /*eb70*/  STL [R1+0x68], R235 ;  /* 0x000068eb01007387 */ /* 0x000fe80000100800 */
[C---:B------:R-:W-:Y:S01]  /*eb80*/  ISETP.GT.AND P0, PT, R2.reuse, RZ, PT ;  /* 0x000000ff0200720c */ /* 0x040fe20003f04270 */
[----:B------:R-:W-:Y:S01]  /*eb90*/  STL [R1+0x64], R234 ;  /* 0x000064ea01007387 */ /* 0x000fe20000100800 */
[----:B------:R-:W-:-:S02]  /*eba0*/  ISETP.GT.AND P2, PT, R2, 0x1, PT ;  /* 0x000000010200780c */ /* 0x000fc40003f44270 */
[----:B------:R-:W-:Y:S01]  /*ebb0*/  ISETP.GT.AND P4, PT, R2, 0x8, PT ;  /* 0x000000080200780c */ /* 0x000fe20003f84270 */
[----:B------:R-:W-:Y:S01]  /*ebc0*/  STL [R1+0x60], R233 ;  /* 0x000060e901007387 */ /* 0x000fe20000100800 */
[----:B------:R-:W-:Y:S02]  /*ebd0*/  FSEL R9, R188, -INF , P0 ;  /* 0xff800000bc097808 */ /* 0x000fe40000000000 */
[----:B------:R-:W-:Y:S01]  /*ebe0*/  FSEL R10, R187, -INF , P2 ;  /* 0xff800000bb0a7808 */ /* 0x000fe20001000000 */
[----:B------:R-:W-:Y:S01]  /*ebf0*/  STL [R1+0x5c], R232 ;  /* 0x00005ce801007387 */ /* 0x000fe20000100800 */
[----:B------:R-:W-:Y:S02]  /*ec00*/  ISETP.GT.AND P5, PT, R2, 0x9, PT ;  /* 0x000000090200780c */ /* 0x000fe40003fa4270 */
[----:B------:R-:W-:Y:S01]  /*ec10*/  FSEL R26, R182, -INF , P4 ;  /* 0xff800000b61a7808 */ /* 0x000fe20002000000 */
[----:B------:R-:W-:Y:S01]  /*ec20*/  STL [R1+0x58], R231 ;  /* 0x000058e701007387 */ /* 0x000fe20000100800 */
[----:B------:R-:W-:-:S02]  /*ec30*/  FMNMX.FTZ R71, R9, R10, !PT ;  /* 0x0000000a09477209 */ /* 0x000fc40007810000 */
[----:B------:R-:W-:Y:S01]  /*ec40*/  ISETP.GT.AND P6, PT, R2, 0x10, PT ;  /* 0x000000100200780c */ /* 0x000fe20003fc4270 */
[----:B------:R-:W-:Y:S01]  /*ec50*/  STL [R1+0x54], R230 ;  /* 0x000054e601007387 */ /* 0x000fe20000100800 */
[----:B------:R-:W-:Y:S02]  /*ec60*/  FSEL R27, R181, -INF , P5 ;  /* 0xff800000b51b7808 */ /* 0x000fe40002800000 */
[----:B------:R-:W-:Y:S01]  /*ec70*/  FMNMX.FTZ R71, R26, R71, !PT ;  /* 0x000000471a477209 */ /* 0x000fe20007810000 */
[----:B------:R-:W-:Y:S01]  /*ec80*/  STL [R1+0x50], R229 ;  /* 0x000050e501007387 */ /* 0x000fe20000100800 */
[----:B------:R-:W-:Y:S02]  /*ec90*/  FSEL R12, R184, -INF , P0 ;  /* 0xff800000b80c7808 */ /* 0x000fe40000000000 */
[----:B------:R-:W-:Y:S01]  /*eca0*/  FSEL R13, R183, -INF , P2 ;  /* 0xff800000b70d7808 */ /* 0x000fe20001000000 */
[----:B------:R1:W-:Y:S01]  /*ecb0*/  STL [R1+0x4c], R228 ;  /* 0x00004ce401007387 */ /* 0x0003e20000100800 */
[----:B------:R-:W-:-:S02]  /*ecc0*/  ISETP.GT.AND P1, PT, R2, 0x11, PT ;  /* 0x000000110200780c */ /* 0x000fc40003f24270 */
[----:B------:R-:W-:Y:S01]  /*ecd0*/  FSEL R28, R174, -INF , P6 ;  /* 0xff800000ae1c7808 */ /* 0x000fe20003000000 */
[----:B------:R2:W-:Y:S01]  /*ece0*/  STL [R1+0x48], R119 ;  /* 0x0000487701007387 */ /* 0x0005e20000100800 */
[----:B------:R-:W-:Y:S02]  /*ecf0*/  FMNMX.FTZ R71, R27, R71, !PT ;  /* 0x000000471b477209 */ /* 0x000fe40007810000 */
[----:B------:R-:W-:Y:S01]  /*ed00*/  FSEL R18, R179, -INF , P0 ;  /* 0xff800000b3127808 */ /* 0x000fe20000000000 */
[----:B------:R-:W0:Y:S01]  /*ed10*/  LDGDEPBAR ;  /* 0x00000000000079af */ /* 0x000e220000000000 */
[----:B------:R-:W-:Y:S02]  /*ed20*/  FSEL R29, R186, -INF , P0 ;  /* 0xff800000ba1d7808 */ /* 0x000fe40000000000 */
[----:B------:R-:W-:Y:S02]  /*ed30*/  FSEL R14, R176, -INF , P4 ;  /* 0xff800000b00e7808 */ /* 0x000fe40002000000 */
[----:B------:R-:W-:-:S02]  /*ed40*/  FMNMX.FTZ R68, R12, R13, !PT ;  /* 0x0000000d0c447209 */ /* 0x000fc40007810000 */
[----:B------:R-:W-:Y:S02]  /*ed50*/  ISETP.GT.AND P0, PT, R2, 0x18, PT ;  /* 0x000000180200780c */ /* 0x000fe40003f04270 */
[----:B------:R-:W-:Y:S02]  /*ed60*/  FSEL R104, R173, -INF , P1 ;  /* 0xff800000ad687808 */ /* 0x000fe40000800000 */
[----:B------:R-:W-:Y:S02]  /*ed70*/  FMNMX.FTZ R71, R28, R71, !PT ;  /* 0x000000471c477209 */ /* 0x000fe40007810000 */
[----:B------:R-:W-:Y:S02]  /*ed80*/  FSEL R20, R171, -INF , P4 ;  /* 0xff800000ab147808 */ /* 0x000fe40002000000 */
[----:B------:R-:W-:Y:S02]  /*ed90*/  FSEL R31, R178, -INF , P4 ;  /* 0xff800000b21f7808 */ /* 0x000fe40002000000 */
[----:B------:R-:W-:-:S02]  /*eda0*/  FSEL R15, R175, -INF , P5 ;  /* 0xff800000af0f7808 */ /* 0x000fc40002800000 */
[----:B------:R-:W-:Y:S02]  /*edb0*/  FMNMX.FTZ R68, R14, R68, !PT ;  /* 0x000000440e447209 */ /* 0x000fe40007810000 */
[----:B------:R-:W-:Y:S02]  /*edc0*/  ISETP.GT.AND P4, PT, R2, 0x19, PT ;  /* 0x000000190200780c */ /* 0x000fe40003f84270 */
[----:B------:R-:W-:Y:S02]  /*edd0*/  FSEL R105, R166, -INF , P0 ;  /* 0xff800000a6697808 */ /* 0x000fe40000000000 */
[----:B------:R-:W-:Y:S02]  /*ede0*/  FMNMX.FTZ R71, R104, R71, !PT ;  /* 0x0000004768477209 */ /* 0x000fe40007810000 */
[----:B------:R-:W-:Y:S02]  /*edf0*/  FSEL R25, R172, -INF , P5 ;  /* 0xff800000ac197808 */ /* 0x000fe40002800000 */
[----:B------:R-:W-:-:S02]  /*ee00*/  FSEL R36, R177, -INF , P5 ;  /* 0xff800000b1247808 */ /* 0x000fc40002800000 */
        /* <DEDUP_REMOVED lines=8> */
[----:B------:R-:W-:Y:S02]  /*ee90*/  FSEL R38, R167, -INF , P1 ;  /* 0xff800000a7267808 */ /* 0x000fe40000800000 */
[----:B------:R-:W-:Y:S02]  /*eea0*/  FSEL R116, R169, -INF , P1 ;  /* 0xff800000a9747808 */ /* 0x000fe40000800000 */
[----:B------:R-:W-:Y:S02]  /*eeb0*/  ISETP.GT.AND P2, PT, R2, 0x28, PT ;  /* 0x000000280200780c */ /* 0x000fe40003f44270 */
[----:B------:R-:W-:-:S02]  /*eec0*/  FSEL R45, R163, -INF , P6 ;  /* 0xff800000a32d7808 */ /* 0x000fc40003000000 */
[----:B------:R-:W-:Y:S02]  /*eed0*/  FSEL R108, R170, -INF , P6 ;  /* 0xff800000aa6c7808 */ /* 0x000fe40003000000 */
[C---:B------:R-:W-:Y:S02]  /*eee0*/  ISETP.GT.AND P1, PT, R2.reuse, 0x29, PT ;  /* 0x000000290200780c */ /* 0x040fe40003f24270 */
[----:B------:R-:W-:Y:S02]  /*eef0*/  FMNMX.FTZ R68, R37, R68, !PT ;  /* 0x0000004425447209 */ /* 0x000fe40007810000 */
[----:B------:R-:W-:Y:S02]  /*ef00*/  ISETP.GT.AND P6, PT, R2, 0x21, PT ;  /* 0x000000210200780c */ /* 0x000fe40003fc4270 */
[----:B------:R-:W-:Y:S02]  /*ef10*/  FSEL R107, R158, -INF , P5 ;  /* 0xff8000009e6b7808 */ /* 0x000fe40002800000 */
[----:B------:R-:W-:-:S02]  /*ef20*/  FMNMX.FTZ R71, R106, R71, !PT ;  /* 0x000000476a477209 */ /* 0x000fc40007810000 */
        /* <DEDUP_REMOVED lines=14> */
[----:B------:R-:W-:Y:S02]  /*f010*/  FMNMX.FTZ R68, R38, R68, !PT ;  /* 0x0000004426447209 */ /* 0x000fe40007810000 */
[C---:B------:R-:W-:Y:S02]  /*f020*/  ISETP.GT.AND P0, PT, R2.reuse, 0x30, PT ;  /* 0x000000300200780c */ /* 0x040fe40003f04270 */
[----:B------:R-:W-:Y:S02]  /*f030*/  ISETP.GT.AND P5, PT, R2, 0x31, PT ;  /* 0x000000310200780c */ /* 0x000fe40003fa4270 */
[----:B------:R-:W-:-:S02]  /*f040*/  FSEL R124, R157, -INF , P6 ;  /* 0xff8000009d7c7808 */ /* 0x000fc40003000000 */
[C---:B------:R-:W-:Y:S02]  /*f050*/  ISETP.GT.AND P2, PT, R2.reuse, 0x40, PT ;  /* 0x000000400200780c */ /* 0x040fe40003f44270 */
[----:B------:R-:W-:Y:S02]  /*f060*/  ISETP.GT.AND P1, PT, R2, 0x41, PT ;  /* 0x000000410200780c */ /* 0x000fe40003f24270 */
[----:B------:R-:W-:Y:S02]  /*f070*/  FMNMX.FTZ R71, R107, R71, !PT ;  /* 0x000000476b477209 */ /* 0x000fe40007810000 */
[----:B------:R-:W-:Y:S02]  /*f080*/  FSEL R69, R118, -INF , P4 ;  /* 0xff80000076457808 */ /* 0x000fe40002000000 */
[----:B------:R-:W-:Y:S02]  /*f090*/  FSEL R44, R159, -INF , P4 ;  /* 0xff8000009f2c7808 */ /* 0x000fe40002000000 */
[----:B------:R-:W-:-:S02]  /*f0a0*/  FSEL R128, R138, -INF , P6 ;  /* 0xff8000008a807808 */ /* 0x000fc40003000000 */
[----:B------:R-:W-:Y:S02]  /*f0b0*/  FMNMX.FTZ R68, R39, R68, !PT ;  /* 0x0000004427447209 */ /* 0x000fe40007810000 */
[----:B------:R-:W-:Y:S02]  /*f0c0*/  FMNMX.FTZ R5, R18, R19, !PT ;  /* 0x0000001312057209 */ /* 0x000fe40007810000 */
        /* <DEDUP_REMOVED lines=19> */
[----:B------:R-:W-:Y:S02]  /*f200*/  FMNMX.FTZ R71, R124, R71, !PT ;  /* 0x000000477c477209 */ /* 0x000fe40007810000 */
[C---:B------:R-:W-:Y:S02]  /*f210*/  ISETP.GT.AND P6, PT, R2.reuse, 0x38, PT ;  /* 0x000000380200780c */ /* 0x040fe40003fc4270 */
[----:B------:R-:W-:-:S02]  /*f220*/  ISETP.GT.AND P4, PT, R2, 0x39, PT ;  /* 0x000000390200780c */ /* 0x000fc40003f84270 */
[C---:B------:R-:W-:Y:S02]  /*f230*/  ISETP.GT.AND P0, PT, R2.reuse, 0x48, PT ;  /* 0x000000480200780c */ /* 0x040fe40003f04270 */
[C---:B------:R-:W-:Y:S02]  /*f240*/  ISETP.GT.AND P5, PT, R2.reuse, 0x58, PT ;  /* 0x000000580200780c */ /* 0x040fe40003fa4270 */
[C---:B------:R-:W-:Y:S02]  /*f250*/  ISETP.GT.AND P2, PT, R2.reuse, 0x49, PT ;  /* 0x000000490200780c */ /* 0x040fe40003f44270 */
[----:B------:R-:W-:Y:S02]  /*f260*/  ISETP.GT.AND P1, PT, R2, 0x50, PT ;  /* 0x000000500200780c */ /* 0x000fe40003f24270 */
[----:B------:R-:W-:Y:S02]  /*f270*/  FMNMX.FTZ R68, R44, R68, !PT ;  /* 0x000000442c447209 */ /* 0x000fe40007810000 */
[----:B------:R-:W-:-:S02]  /*f280*/  FMNMX.FTZ R5, R20, R5, !PT ;  /* 0x0000000514057209 */ /* 0x000fc40007810000 */
        /* <DEDUP_REMOVED lines=25> */
[C---:B------:R-:W-:Y:S02]  /*f420*/  ISETP.GT.AND P6, PT, R2.reuse, 0x51, PT ;  /* 0x000000510200780c */ /* 0x040fe40003fc4270 */
        /* <DEDUP_REMOVED lines=34> */
[----:B------:R-:W-:Y:S02]  /*f650*/  FSEL R174, R81, -INF , P6 ;  /* 0xff80000051ae7808 */ /* 0x000fe40003000000 */
        /* <DEDUP_REMOVED lines=8> */
[----:B------:R-:W-:Y:S02]  /*f6e0*/  FSEL R172, R61, -INF , P4 ;  /* 0xff8000003dac7808 */ /* 0x000fe40002000000 */
[----:B------:R-:W-:Y:S02]  /*f6f0*/  FMNMX.FTZ R71, R173, R71, !PT ;  /* 0x00000047ad477209 */ /* 0x000fe40007810000 */
[----:B------:R-:W-:-:S02]  /*f700*/  FMNMX.FTZ R5, R36, R5, !PT ;  /* 0x0000000524057209 */ /* 0x000fc40007810000 */
[----:B------:R-:W-:Y:S02]  /*f710*/  FSEL R183, R77, -INF , P6 ;  /* 0xff8000004db77808 */ /* 0x000fe40003000000 */
[----:B------:R-:W-:Y:S02]  /*f720*/  FMNMX.FTZ R68, R243, R68, !PT ;  /* 0x00000044f3447209 */ /* 0x000fe40007810000 */
[----:B------:R-:W-:Y:S02]  /*f730*/  FMNMX.FTZ R2, R148, R2, !PT ;  /* 0x0000000294027209 */ /* 0x000fe40007810000 */
[----:B------:R-:W-:Y:S02]  /*f740*/  FSEL R203, R40, -INF , P2 ;  /* 0xff80000028cb7808 */ /* 0x000fe40001000000 */
[----:B------:R-:W-:Y:S02]  /*f750*/  FMNMX.FTZ R71, R172, R71, !PT ;  /* 0x00000047ac477209 */ /* 0x000fe40007810000 */
[----:B------:R-:W-:Y:S01]  /*f760*/  FMNMX.FTZ R5, R108, R5, !PT ;  /* 0x000000056c057209 */ /* 0x000fe20007810000 */
[----:B------:R-:W-:Y:S01]  /*f770*/  IMAD.MOV.U32 R4, RZ, RZ, R203 ;  /* 0x000000ffff047224 */ /* 0x000fe200078e00cb */
[----:B------:R-:W-:-:S02]  /*f780*/  FMNMX.FTZ R68, R183, R68, !PT ;  /* 0x00000044b7447209 */ /* 0x000fc40007810000 */
[----:B------:R-:W-:Y:S02]  /*f790*/  FMNMX.FTZ R2, R162, R2, !PT ;  /* 0x00000002a2027209 */ /* 0x000fe40007810000 */
[----:B-1----:R-:W-:Y:S02]  /*f7a0*/  FSEL R228, R41, -INF , P1 ;  /* 0xff80000029e47808 */ /* 0x002fe40000800000 */
[----:B------:R-:W-:Y:S02]  /*f7b0*/  FMNMX.FTZ R71, R203, R71, !PT ;  /* 0x00000047cb477209 */ /* 0x000fe40007810000 */
[----:B------:R-:W-:Y:S02]  /*f7c0*/  FMNMX.FTZ R5, R116, R5, !PT ;  /* 0x0000000574057209 */ /* 0x000fe40007810000 */
[----:B------:R-:W-:Y:S02]  /*f7d0*/  FSEL R179, R65, -INF , P4 ;  /* 0xff80000041b37808 */ /* 0x000fe40002000000 */
[----:B------:R-:W-:-:S02]  /*f7e0*/  FMNMX.FTZ R68, R182, R68, !PT ;  /* 0x00000044b6447209 */ /* 0x000fc40007810000 */
[----:B------:R-:W-:Y:S02]  /*f7f0*/  FMNMX.FTZ R2, R164, R2, !PT ;  /* 0x00000002a4027209 */ /* 0x000fe40007810000 */
[----:B--2---:R-:W-:Y:S02]  /*f800*/  FSEL R119, R21, -INF , P0 ;  /* 0xff80000015777808 */ /* 0x004fe40000000000 */
        /* <DEDUP_REMOVED lines=8> */
[----:B------:R-:W-:Y:S02]  /*f890*/  FSEL R187, R23, -INF , P1 ;  /* 0xff80000017bb7808 */ /* 0x000fe40000800000 */
[----:B------:R-:W-:-:S02]  /*f8a0*/  FMNMX.FTZ R68, R239, R68, !PT ;  /* 0x00000044ef447209 */ /* 0x000fc40007810000 */
[----:B------:R-:W-:Y:S02]  /*f8b0*/  FMNMX.FTZ R2, R165, R2, !PT ;  /* 0x00000002a5027209 */ /* 0x000fe40007810000 */
[----:B------:R-:W-:Y:S02]  /*f8c0*/  FMNMX.FTZ R71, R204, R71, !PT ;  /* 0x00000047cc477209 */ /* 0x000fe40007810000 */
[----:B------:R-:W-:Y:S02]  /*f8d0*/  FMNMX.FTZ R5, R137, R5, !PT ;  /* 0x0000000589057209 */ /* 0x000fe40007810000 */
[----:B------:R-:W-:Y:S01]  /*f8e0*/  FSEL R195, R79, -INF , P6 ;  /* 0xff8000004fc37808 */ /* 0x000fe20003000000 */
[----:B------:R-:W1:Y:S01]  /*f8f0*/  SHFL.BFLY PT, R6, R71, 0x2, 0x1f ;  /* 0x0c401f0047067f89 */ /* 0x000e6200000e0000 */
[----:B------:R-:W-:Y:S02]  /*f900*/  FSEL R186, R17, -INF , P0 ;  /* 0xff80000011ba7808 */ /* 0x000fe40000000000 */
[----:B------:R-:W-:-:S02]  /*f910*/  FMNMX.FTZ R68, R187, R68, !PT ;  /* 0x00000044bb447209 */ /* 0x000fc40007810000 */
[----:B------:R-:W-:Y:S02]  /*f920*/  FMNMX.FTZ R2, R191, R2, !PT ;  /* 0x00000002bf027209 */ /* 0x000fe40007810000 */
[----:B------:R-:W-:Y:S02]  /*f930*/  FMNMX.FTZ R5, R138, R5, !PT ;  /* 0x000000058a057209 */ /* 0x000fe40007810000 */
[----:B------:R-:W-:Y:S02]  /*f940*/  FSEL R238, R32, -INF , P5 ;  /* 0xff80000020ee7808 */ /* 0x000fe40002800000 */
[----:B------:R-:W-:Y:S02]  /*f950*/  FMNMX.FTZ R68, R186, R68, !PT ;  /* 0x00000044ba447209 */ /* 0x000fe40007810000 */
[----:B------:R-:W-:Y:S02]  /*f960*/  FMNMX.FTZ R2, R195, R2, !PT ;  /* 0x00000002c3027209 */ /* 0x000fe40007810000 */
[----:B------:R-:W-:-:S02]  /*f970*/  FMNMX.FTZ R5, R139, R5, !PT ;  /* 0x000000058b057209 */ /* 0x000fc40007810000 */
[----:B------:R-:W-:Y:S02]  /*f980*/  FMNMX.FTZ R68, R238, R68, !PT ;  /* 0x00000044ee447209 */ /* 0x000fe40007810000 */
[----:B------:R-:W-:Y:S02]  /*f990*/  FSEL R169, R52, -INF , P4 ;  /* 0xff80000034a97808 */ /* 0x000fe40002000000 */
[----:B------:R-:W-:Y:S01]  /*f9a0*/  FMNMX.FTZ R2, R189, R2, !PT ;  /* 0x00000002bd027209 */ /* 0x000fe20007810000 */
[----:B------:R-:W2:Y:S01]  /*f9b0*/  SHFL.BFLY PT, R8, R68, 0x2, 0x1f ;  /* 0x0c401f0044087f89 */ /* 0x000ea200000e0000 */
        /* <DEDUP_REMOVED lines=11> */
[----:B------:R-:W-:Y:S01]  /*fa70*/  FMNMX.FTZ R2, R192, R2, !PT ;  /* 0x00000002c0027209 */ /* 0x000fe20007810000 */
[----:B------:R-:W-:Y:S01]  /*fa80*/  LDSM.16.MT88.4 R32, [R225+0x100] ;  /* 0x00010000e120783b */ /* 0x000fe20000004200 */
[----:B------:R-:W-:Y:S02]  /*fa90*/  FMNMX.FTZ R5, R156, R5, !PT ;  /* 0x000000059c057209 */ /* 0x000fe40007810000 */
[----:B-1----:R-:W-:Y:S02]  /*faa0*/  FMNMX.FTZ R71, R71, R6, !PT ;  /* 0x0000000647477209 */ /* 0x002fe40007810000 */
[----:B------:R-:W-:-:S02]  /*fab0*/  FMNMX.FTZ R2, R199, R2, !PT ;  /* 0x00000002c7027209 */ /* 0x000fc40007810000 */
[----:B------:R-:W-:Y:S01]  /*fac0*/  FMNMX.FTZ R5, R175, R5, !PT ;  /* 0x00000005af057209 */ /* 0x000fe20007810000 */
[----:B------:R-:W1:Y:S01]  /*fad0*/  SHFL.BFLY PT, R7, R71, 0x1, 0x1f ;  /* 0x0c201f0047077f89 */ /* 0x000e6200000e0000 */
[----:B--2---:R-:W-:Y:S02]  /*fae0*/  FMNMX.FTZ R68, R68, R8, !PT ;  /* 0x0000000844447209 */ /* 0x004fe40007810000 */
[----:B------:R-:W-:Y:S01]  /*faf0*/  FMNMX.FTZ R5, R176, R5, !PT ;  /* 0x00000005b0057209 */ /* 0x000fe20007810000 */
[----:B------:R-:W2:Y:S01]  /*fb00*/  SHFL.BFLY PT, R6, R2, 0x2, 0x1f ;  /* 0x0c401f0002067f89 */ /* 0x000ea200000e0000 */
[----:B------:R-:W-:Y:S02]  /*fb10*/  FSEL R212, R73, -INF , P6 ;  /* 0xff80000049d47808 */ /* 0x000fe40003000000 */
[----:B------:R-:W-:Y:S01]  /*fb20*/  FMNMX.FTZ R5, R177, R5, !PT ;  /* 0x00000005b1057209 */ /* 0x000fe20007810000 */
[----:B------:R-:W3:Y:S01]  /*fb30*/  SHFL.BFLY PT, R8, R68, 0x1, 0x1f ;  /* 0x0c201f0044087f89 */ /* 0x000ee200000e0000 */
[----:B------:R-:W-:-:S02]  /*fb40*/  FSEL R168, R56, -INF , P4 ;  /* 0xff80000038a87808 */ /* 0x000fc40002000000 */
[----:B------:R-:W-:Y:S02]  /*fb50*/  FMNMX.FTZ R5, R178, R5, !PT ;  /* 0x00000005b2057209 */ /* 0x000fe40007810000 */
[----:B------:R-:W-:Y:S02]  /*fb60*/  FSEL R205, R53, -INF , P2 ;  /* 0xff80000035cd7808 */ /* 0x000fe40001000000 */
[----:B------:R-:W-:Y:S02]  /*fb70*/  FMNMX.FTZ R5, R130, R5, !PT ;  /* 0x0000000582057209 */ /* 0x000fe40007810000 */
[----:B------:R-:W-:Y:S02]  /*fb80*/  FSEL R198, R49, -INF , P1 ;  /* 0xff80000031c67808 */ /* 0x000fe40000800000 */
[----:B------:R-:W-:Y:S02]  /*fb90*/  FMNMX.FTZ R5, R212, R5, !PT ;  /* 0x00000005d4057209 */ /* 0x000fe40007810000 */
[----:B------:R-:W-:-:S02]  /*fba0*/  FSEL R213, R48, -INF , P0 ;  /* 0xff80000030d57808 */ /* 0x000fc40000000000 */
[----:B------:R-:W-:Y:S02]  /*fbb0*/  FMNMX.FTZ R5, R206, R5, !PT ;  /* 0x00000005ce057209 */ /* 0x000fe40007810000 */
[----:B-1----:R-:W-:Y:S02]  /*fbc0*/  FMNMX.FTZ R71, R71, R7, !PT ;  /* 0x0000000747477209 */ /* 0x002fe40007810000 */
[----:B------:R-:W-:Y:S02]  /*fbd0*/  FMNMX.FTZ R5, R168, R5, !PT ;  /* 0x00000005a8057209 */ /* 0x000fe40007810000 */
[----:B--2---:R-:W-:Y:S01]  /*fbe0*/  FMNMX.FTZ R2, R2, R6, !PT ;  /* 0x0000000602027209 */ /* 0x004fe20007810000 */
[C---:B------:R-:W-:Y:S01]  /*fbf0*/  FMUL.FTZ R7, R71.reuse, c[0x0][0x2d0] ;  /* 0x0000b40047077a20 */ /* 0x040fe20000410000 */
[----:B------:R-:W-:Y:S02]  /*fc00*/  FSETP.NEU.FTZ.AND P4, PT, R71, -INF , PT ;  /* 0xff8000004700780b */ /* 0x000fe40003f9d000 */
[----:B------:R-:W-:Y:S01]  /*fc10*/  FMNMX.FTZ R5, R205, R5, !PT ;  /* 0x00000005cd057209 */ /* 0x000fe20007810000 */
[----:B------:R-:W1:Y:S01]  /*fc20*/  SHFL.BFLY PT, R11, R2, 0x1, 0x1f ;  /* 0x0c201f00020b7f89 */ /* 0x000e6200000e0000 */
[----:B------:R-:W-:-:S02]  /*fc30*/  FSEL R7, R7, RZ, P4 ;  /* 0x000000ff07077208 */ /* 0x000fc40002000000 */
[----:B------:R-:W-:Y:S02]  /*fc40*/  FMNMX.FTZ R5, R198, R5, !PT ;  /* 0x00000005c6057209 */ /* 0x000fe40007810000 */
[----:B---3--:R-:W-:Y:S01]  /*fc50*/  FMNMX.FTZ R68, R68, R8, !PT ;  /* 0x0000000844447209 */ /* 0x008fe20007810000 */
[--C-:B------:R-:W-:Y:S01]  /*fc60*/  FFMA.FTZ R6, R9, c[0x0][0x2d0], -R7.reuse ;  /* 0x0000b40009067a23 */ /* 0x100fe20000010807 */
[----:B------:R-:W-:Y:S02]  /*fc70*/  FSEL R131, R43, -INF , P5 ;  /* 0xff8000002b837808 */ /* 0x000fe40002800000 */
[----:B------:R-:W-:Y:S01]  /*fc80*/  FMNMX.FTZ R8, R213, R5, !PT ;  /* 0x00000005d5087209 */ /* 0x000fe20007810000 */
[C---:B------:R-:W-:Y:S01]  /*fc90*/  FMUL.FTZ R9, R68.reuse, c[0x0][0x2d0] ;  /* 0x0000b40044097a20 */ /* 0x040fe20000410000 */
[----:B------:R-:W-:Y:S01]  /*fca0*/  FSETP.NEU.FTZ.AND P0, PT, R68, -INF , PT ;  /* 0xff8000004400780b */ /* 0x000fe20003f1d000 */
[----:B------:R2:W-:Y:S01]  /*fcb0*/  MUFU.EX2 R236, R6 ;  /* 0x0000000600ec7308 */ /* 0x0005e20000000800 */
[----:B------:R-:W-:Y:S01]  /*fcc0*/  FMNMX.FTZ R8, R131, R8, !PT ;  /* 0x0000000883087209 */ /* 0x000fe20007810000 */
[----:B------:R-:W-:Y:S01]  /*fcd0*/  FFMA.FTZ R5, R10, c[0x0][0x2d0], -R7 ;  /* 0x0000b4000a057a23 */ /* 0x000fe20000010807 */
[----:B------:R-:W-:Y:S01]  /*fce0*/  ISETP.NE.AND P6, PT, R16, RZ, PT ;  /* 0x000000ff1000720c */ /* 0x000fe20003fc5270 */
[----:B------:R-:W-:Y:S04]  /*fcf0*/  LDSM.16.MT88.4 R40, [R226+0x100] ;  /* 0x00010000e228783b */ /* 0x000fe80000004200 */
[----:B------:R-:W3:Y:S01]  /*fd00*/  SHFL.BFLY PT, R10, R8, 0x2, 0x1f ;  /* 0x0c401f00080a7f89 */ /* 0x000ee200000e0000 */
[----:B------:R4:W4:Y:S01]  /*fd10*/  MUFU.EX2 R235, R5 ;  /* 0x0000000500eb7308 */ /* 0x0009220000000800 */
[----:B-1----:R-:W-:-:S02]  /*fd20*/  FMNMX.FTZ R2, R2, R11, !PT ;  /* 0x0000000b02027209 */ /* 0x002fc40007810000 */
[----:B--2---:R-:W-:Y:S02]  /*fd30*/  FSEL R6, R9, RZ, P0 ;  /* 0x000000ff09067208 */ /* 0x004fe40000000000 */
[----:B------:R-:W-:-:S03]  /*fd40*/  FSETP.NEU.FTZ.AND P0, PT, R2, -INF , PT ;  /* 0xff8000000200780b */ /* 0x000fc60003f1d000 */
[--C-:B------:R-:W-:Y:S02]  /*fd50*/  FFMA.FTZ R9, R14, c[0x0][0x2d0], -R6.reuse ;  /* 0x0000b4000e097a23 */ /* 0x100fe40000010806 */
[----:B----4-:R-:W-:Y:S02]  /*fd60*/  FFMA.FTZ R5, R12, c[0x0][0x2d0], -R6 ;  /* 0x0000b4000c057a23 */ /* 0x010fe40000010806 */
[----:B------:R1:W-:Y:S01]  /*fd70*/  MUFU.EX2 R193, R9 ;  /* 0x0000000900c17308 */ /* 0x0003e20000000800 */
[----:B------:R-:W-:Y:S02]  /*fd80*/  F2FP.BF16.PACK_AB R12, R235, R236 ;  /* 0x000000eceb0c723e */ /* 0x000fe400000010ff */
[----:B---3--:R-:W-:-:S05]  /*fd90*/  FMNMX.FTZ R8, R8, R10, !PT ;  /* 0x0000000a08087209 */ /* 0x008fca0007810000 */
        /* <DEDUP_REMOVED lines=80> */
[----:B-1----:R-:W-:-:S04]  /*102a0*/  FFMA.FTZ R3, R69, c[0x0][0x2d0], -R5 ;  /* 0x0000b40045037a23 */ /* 0x002fc80000010805 */
        /* <DEDUP_REMOVED lines=22> */
[----:B-1----:R-:W-:Y:S01]  /*10410*/  FFMA.FTZ R3, R116, c[0x0][0x2d0], -R0 ;  /* 0x0000b40074037a23 */ /* 0x002fe20000010800 */
[----:B------:R-:W-:-:S03]  /*10420*/  MOV R116, R213 ;  /* 0x000000d500747202 */ /* 0x000fc60000000f00 */
[----:B------:R1:W2:Y:S02]  /*10430*/  MUFU.EX2 R247, R3 ;  /* 0x0000000300f77308 */ /* 0x0002a40000000800 */
[----:B-1----:R-:W-:Y:S01]  /*10440*/  FFMA.FTZ R3, R117, c[0x0][0x2d0], -R0 ;  /* 0x0000b40075037a23 */ /* 0x002fe20000010800 */
[----:B--2---:R-:W-:Y:S01]  /*10450*/  F2FP.BF16.PACK_AB R9, R247, R244 ;  /* 0x000000f4f709723e */ /* 0x004fe200000010ff */
[----:B------:R-:W-:-:S04]  /*10460*/  IMAD.MOV.U32 R117, RZ, RZ, R131 ;  /* 0x000000ffff757224 */ /* 0x000fc800078e0083 */
[----:B------:R1:W-:Y:S02]  /*10470*/  MUFU.EX2 R250, R3 ;  /* 0x0000000300fa7308 */ /* 0x0003e40000000800 */
[----:B-1----:R-:W-:Y:S02]  /*10480*/  FFMA.FTZ R3, R118, c[0x0][0x2d0], -R0 ;  /* 0x0000b40076037a23 */ /* 0x002fe40000010800 */
        /* <DEDUP_REMOVED lines=28> */
[----:B---3--:R-:W-:Y:S01]  /*10650*/  FFMA.FTZ R3, R132, c[0x0][0x2d0], -R6 ;  /* 0x0000b40084037a23 */ /* 0x008fe20000010806 */
[----:B------:R-:W-:-:S03]  /*10660*/  MOV R132, R211 ;  /* 0x000000d300847202 */ /* 0x000fc60000000f00 */
        /* <DEDUP_REMOVED lines=16> */
[----:B---3--:R-:W-:Y:S02]  /*10770*/  F2FP.BF16.PACK_AB R11, R217, R218 ;  /* 0x000000dad90b723e */ /* 0x008fe400000010ff */
[----:B------:R-:W-:-:S03]  /*10780*/  MOV R137, R206 ;  /* 0x000000ce00897202 */ /* 0x000fc60000000f00 */
[----:B------:R2:W-:Y:S02]  /*10790*/  MUFU.EX2 R215, R3 ;  /* 0x0000000300d77308 */ /* 0x0005e40000000800 */
[C---:B-1----:R-:W-:Y:S08]  /*107a0*/  HMMA.16816.F32.BF16 R48, R8.reuse, R20, R120 ;  /* 0x000000140830723c */ /* 0x042ff00000041878 */
[----:B------:R-:W-:Y:S01]  /*107b0*/  HMMA.16816.F32.BF16 R56, R8, R18, R84 ;  /* 0x000000120838723c */ /* 0x000fe20000041854 */
[----:B--2---:R-:W-:-:S02]  /*107c0*/  FFMA.FTZ R3, R138, c[0x0][0x2d0], -R0 ;  /* 0x0000b4008a037a23 */ /* 0x004fc40000010800 */
[----:B------:R-:W-:Y:S02]  /*107d0*/  IMAD.MOV.U32 R138, RZ, RZ, R205 ;  /* 0x000000ffff8a7224 */ /* 0x000fe400078e00cd */
        /* <DEDUP_REMOVED lines=16> */
[--C-:B-1----:R-:W-:Y:S01]  /*108e0*/  FFMA.FTZ R3, R141, c[0x0][0x2d0], -R6.reuse ;  /* 0x0000b4008d037a23 */ /* 0x102fe20000010806 */
        /* <DEDUP_REMOVED lines=16> */
[----:B------:R-:W-:Y:S01]  /*109f0*/  MOV R131, R133 ;  /* 0x0000008500837202 */ /* 0x000fe20000000f00 */
[----:B------:R-:W-:Y:S02]  /*10a00*/  IMAD.MOV.U32 R133, RZ, RZ, R197 ;  /* 0x000000ffff857224 */ /* 0x000fe400078e00c5 */
[----:B------:R-:W-:Y:S01]  /*10a10*/  IMAD.MOV.U32 R128, RZ, RZ, R187 ;  /* 0x000000ffff807224 */ /* 0x000fe200078e00bb */
[----:B------:R-:W-:Y:S01]  /*10a20*/  HMMA.16816.F32.BF16 R104, R8, R20, R72 ;  /* 0x000000140868723c */ /* 0x000fe20000041848 */
[----:B------:R-:W-:Y:S01]  /*10a30*/  LDSM.16.MT88.4 R20, [R225+0x1900] ;  /* 0x00190000e114783b */ /* 0x000fe20000004200 */
[----:B------:R-:W-:-:S02]  /*10a40*/  IMAD.MOV.U32 R129, RZ, RZ, R186 ;  /* 0x000000ffff817224 */ /* 0x000fc400078e00ba */
[----:B------:R-:W-:-:S04]  /*10a50*/  IMAD.MOV.U32 R130, RZ, RZ, R184 ;  /* 0x000000ffff827224 */ /* 0x000fc800078e00b8 */
        /* <DEDUP_REMOVED lines=30> */
[----:B------:R-:W-:-:S02]  /*10c40*/  IMAD.MOV.U32 R136, RZ, RZ, R185 ;  /* 0x000000ffff887224 */ /* 0x000fc400078e00b9 */
[----:B------:R-:W-:Y:S01]  /*10c50*/  IMAD.MOV.U32 R126, RZ, RZ, R118 ;  /* 0x000000ffff7e7224 */ /* 0x000fe200078e0076 */
[----:B------:R-:W-:Y:S01]  /*10c60*/  HMMA.16816.F32.BF16 R108, R8, R18, R44 ;  /* 0x00000012086c723c */ /* 0x000fe2000004182c */
[----:B-1----:R-:W-:Y:S01]  /*10c70*/  FFMA.FTZ R3, R151, c[0x0][0x2d0], -R7 ;  /* 0x0000b40097037a23 */ /* 0x002fe20000010807 */
[----:B------:R-:W-:-:S06]  /*10c80*/  MOV R151, R193 ;  /* 0x000000c100977202 */ /* 0x000fcc0000000f00 */
[C---:B------:R-:W-:Y:S01]  /*10c90*/  HMMA.16816.F32.BF16 R92, R8.reuse, R12, R60 ;  /* 0x0000000c085c723c */ /* 0x040fe2000004183c */
[----:B------:R1:W-:Y:S07]  /*10ca0*/  MUFU.EX2 R202, R3 ;  /* 0x0000000300ca7308 */ /* 0x0003ee0000000800 */
[C---:B------:R-:W-:Y:S07]  /*10cb0*/  HMMA.16816.F32.BF16 R56, R8.reuse, R20, R120 ;  /* 0x000000140838723c */ /* 0x040fee0000041878 */
[----:B------:R-:W-:Y:S01]  /*10cc0*/  MOV R123, R143 ;  /* 0x0000008f007b7202 */ /* 0x000fe20000000f00 */
[----:B------:R-:W-:Y:S01]  /*10cd0*/  HMMA.16816.F32.BF16 R52, R8, R22, R80 ;  /* 0x000000160834723c */ /* 0x000fe20000041850 */
[----:B------:R-:W-:-:S02]  /*10ce0*/  IMAD.MOV.U32 R122, RZ, RZ, R142 ;  /* 0x000000ffff7a7224 */ /* 0x000fc400078e008e */
[----:B-1----:R-:W-:Y:S02]  /*10cf0*/  FFMA.FTZ R3, R152, c[0x0][0x2d0], -R7 ;  /* 0x0000b40098037a23 */ /* 0x002fe40000010807 */
[----:B------:R-:W-:Y:S02]  /*10d00*/  IMAD.MOV.U32 R152, RZ, RZ, R198 ;  /* 0x000000ffff987224 */ /* 0x000fe400078e00c6 */
[----:B------:R1:W3:Y:S01]  /*10d10*/  MUFU.EX2 R201, R3 ;  /* 0x0000000300c97308 */ /* 0x0002e20000000800 */
[----:B------:R-:W-:Y:S01]  /*10d20*/  HMMA.16816.F32.BF16 R40, R8, R26, R84 ;  /* 0x0000001a0828723c */ /* 0x000fe20000041854 */
[----:B------:R-:W-:Y:S02]  /*10d30*/  IMAD.MOV.U32 R121, RZ, RZ, R141 ;  /* 0x000000ffff797224 */ /* 0x000fe400078e008d */
[----:B------:R-:W-:-:S04]  /*10d40*/  IMAD.MOV.U32 R120, RZ, RZ, R140 ;  /* 0x000000ffff787224 */ /* 0x000fc800078e008c */
[----:B--2---:R-:W-:Y:S01]  /*10d50*/  F2FP.BF16.PACK_AB R8, R203, R204 ;  /* 0x000000cccb08723e */ /* 0x004fe200000010ff */
[----:B-1----:R-:W-:Y:S01]  /*10d60*/  FFMA.FTZ R3, R153, c[0x0][0x2d0], -R0 ;  /* 0x0000b40099037a23 */ /* 0x002fe20000010800 */
[----:B---3--:R-:W-:Y:S01]  /*10d70*/  F2FP.BF16.PACK_AB R10, R201, R202 ;  /* 0x000000cac90a723e */ /* 0x008fe200000010ff */
[----:B------:R-:W-:Y:S02]  /*10d80*/  IMAD.MOV.U32 R153, RZ, RZ, R194 ;  /* 0x000000ffff997224 */ /* 0x000fe400078e00c2 */
[----:B------:R1:W-:Y:S02]  /*10d90*/  MUFU.EX2 R200, R3 ;  /* 0x0000000300c87308 */ /* 0x0003e40000000800 */
[----:B-1----:R-:W-:Y:S02]  /*10da0*/  FFMA.FTZ R3, R154, c[0x0][0x2d0], -R0 ;  /* 0x0000b4009a037a23 */ /* 0x002fe40000010800 */
[----:B------:R-:W-:Y:S01]  /*10db0*/  IMAD.MOV.U32 R154, RZ, RZ, R138 ;  /* 0x000000ffff9a7224 */ /* 0x000fe200078e008a */
[----:B------:R-:W-:-:S03]  /*10dc0*/  MOV R138, R117 ;  /* 0x00000075008a7202 */ /* 0x000fc60000000f00 */
[----:B------:R1:W2:Y:S02]  /*10dd0*/  MUFU.EX2 R199, R3 ;  /* 0x0000000300c77308 */ /* 0x0002a40000000800 */
[----:B-1----:R-:W-:Y:S01]  /*10de0*/  FFMA.FTZ R3, R155, c[0x0][0x2d0], -R0 ;  /* 0x0000b4009b037a23 */ /* 0x002fe20000010800 */
[----:B--2---:R-:W-:Y:S02]  /*10df0*/  F2FP.BF16.PACK_AB R9, R199, R200 ;  /* 0x000000c8c709723e */ /* 0x004fe400000010ff */
[----:B------:R-:W-:-:S03]  /*10e00*/  MOV R155, R139 ;  /* 0x0000008b009b7202 */ /* 0x000fc60000000f00 */
[----:B------:R1:W-:Y:S01]  /*10e10*/  MUFU.EX2 R198, R3 ;  /* 0x0000000300c67308 */ /* 0x0003e20000000800 */
[----:B------:R-:W-:Y:S02]  /*10e20*/  IMAD.MOV.U32 R139, RZ, RZ, R116 ;  /* 0x000000ffff8b7224 */ /* 0x000fe400078e0074 */
[----:B-1----:R-:W-:Y:S02]  /*10e30*/  FFMA.FTZ R3, R156, c[0x0][0x2d0], -R0 ;  /* 0x0000b4009c037a23 */ /* 0x002fe40000010800 */
[----:B------:R-:W-:Y:S01]  /*10e40*/  IMAD.MOV.U32 R156, RZ, RZ, R137 ;  /* 0x000000ffff9c7224 */ /* 0x000fe200078e0089 */
[----:B------:R-:W-:Y:S02]  /*10e50*/  MOV R137, R188 ;  /* 0x000000bc00897202 */ /* 0x000fe40000000f00 */
[----:B------:R1:W2:Y:S02]  /*10e60*/  MUFU.EX2 R197, R3 ;  /* 0x0000000300c57308 */ /* 0x0002a40000000800 */
[----:B-1----:R-:W-:Y:S01]  /*10e70*/  FFMA.FTZ R3, R157, c[0x0][0x2d0], -R7 ;  /* 0x0000b4009d037a23 */ /* 0x002fe20000010807 */
[----:B--2---:R-:W-:Y:S01]  /*10e80*/  F2FP.BF16.PACK_AB R11, R197, R198 ;  /* 0x000000c6c50b723e */ /* 0x004fe200000010ff */
[----:B------:R-:W-:-:S04]  /*10e90*/  IMAD.MOV.U32 R157, RZ, RZ, R191 ;  /* 0x000000ffff9d7224 */ /* 0x000fc800078e00bf */
        /* <DEDUP_REMOVED lines=11> */
[C---:B------:R-:W-:Y:S01]  /*10f50*/  HMMA.16816.F32.BF16 R72, R8.reuse, R20, R72 ;  /* 0x000000140848723c */ /* 0x040fe20000041848 */
[----:B------:R1:W4:Y:S07]  /*10f60*/  MUFU.EX2 R194, R3 ;  /* 0x0000000300c27308 */ /* 0x00032e0000000800 */
[C---:B------:R-:W-:Y:S01]  /*10f70*/  HMMA.16816.F32.BF16 R76, R8.reuse, R22, R76 ;  /* 0x00000016084c723c */ /* 0x040fe2000004184c */
[----:B------:R-:W2:Y:S07]  /*10f80*/  LDSM.16.MT88.4 R20, [R225+0x2100] ;  /* 0x00210000e114783b */ /* 0x000eae0000004200 */
[----:B------:R-:W-:Y:S01]  /*10f90*/  HMMA.16816.F32.BF16 R80, R8, R24, R100 ;  /* 0x000000180850723c */ /* 0x000fe20000041864 */
[----:B-1----:R-:W-:-:S04]  /*10fa0*/  FFMA.FTZ R3, R160, c[0x0][0x2d0], -R6 ;  /* 0x0000b400a0037a23 */ /* 0x002fc80000010806 */
[----:B------:R1:W-:Y:S03]  /*10fb0*/  MUFU.EX2 R193, R3 ;  /* 0x0000000300c17308 */ /* 0x0003e60000000800 */
[----:B------:R-:W-:Y:S01]  /*10fc0*/  HMMA.16816.F32.BF16 R84, R8, R26, R96 ;  /* 0x0000001a0854723c */ /* 0x000fe20000041860 */
[----:B------:R-:W-:Y:S06]  /*10fd0*/  LDSM.16.MT88.4 R24, [R224+0x2900] ;  /* 0x00290000e018783b */ /* 0x000fec0000004200 */
[----:B----4-:R-:W-:Y:S01]  /*10fe0*/  F2FP.BF16.PACK_AB R8, R194, R196 ;  /* 0x000000c4c208723e */ /* 0x010fe200000010ff */
[----:B-1----:R-:W-:-:S04]  /*10ff0*/  FFMA.FTZ R3, R161, c[0x0][0x2d0], -R6 ;  /* 0x0000b400a1037a23 */ /* 0x002fc80000010806 */
[----:B------:R1:W4:Y:S02]  /*11000*/  MUFU.EX2 R192, R3 ;  /* 0x0000000300c07308 */ /* 0x0003240000000800 */
[----:B-1----:R-:W-:Y:S01]  /*11010*/  FFMA.FTZ R3, R162, c[0x0][0x2d0], -R5 ;  /* 0x0000b400a2037a23 */ /* 0x002fe20000010805 */
[----:B----4-:R-:W-:-:S05]  /*11020*/  F2FP.BF16.PACK_AB R10, R192, R193 ;  /* 0x000000c1c00a723e */ /* 0x010fca00000010ff */
[----:B------:R1:W-:Y:S02]  /*11030*/  MUFU.EX2 R191, R3 ;  /* 0x0000000300bf7308 */ /* 0x0003e40000000800 */
[----:B-1----:R-:W-:-:S06]  /*11040*/  FFMA.FTZ R3, R164, c[0x0][0x2d0], -R5 ;  /* 0x0000b400a4037a23 */ /* 0x002fcc0000010805 */
        /* <DEDUP_REMOVED lines=8> */
[----:B------:R1:W4:Y:S02]  /*110d0*/  MUFU.EX2 R187, R3 ;  /* 0x0000000300bb7308 */ /* 0x0003240000000800 */
[C---:B--2---:R-:W-:Y:S08]  /*110e0*/  HMMA.16816.F32.BF16 R140, R8.reuse, R12, R92 ;  /* 0x0000000c088c723c */ /* 0x044ff0000004185c */
[----:B------:R-:W-:Y:S01]  /*110f0*/  HMMA.16816.F32.BF16 R144, R8, R14, R64 ;  /* 0x0000000e0890723c */ /* 0x000fe20000041840 */
[----:B-1----:R-:W-:-:S04]  /*11100*/  FFMA.FTZ R3, R166, c[0x0][0x2d0], -R7 ;  /* 0x0000b400a6037a23 */ /* 0x002fc80000010807 */
[----:B------:R1:W-:Y:S03]  /*11110*/  MUFU.EX2 R186, R3 ;  /* 0x0000000300ba7308 */ /* 0x0003e60000000800 */
[C---:B---3--:R-:W-:Y:S08]  /*11120*/  HMMA.16816.F32.BF16 R112, R8.reuse, R16, R112 ;  /* 0x000000100870723c */ /* 0x048ff00000041870 */
[----:B------:R-:W-:Y:S01]  /*11130*/  HMMA.16816.F32.BF16 R108, R8, R18, R108 ;  /* 0x00000012086c723c */ /* 0x000fe2000004186c */
[----:B-1----:R-:W-:-:S07]  /*11140*/  FFMA.FTZ R3, R171, c[0x0][0x2d0], -R7 ;  /* 0x0000b400ab037a23 */ /* 0x002fce0000010807 */
        /* <DEDUP_REMOVED lines=40> */
[----:B-1----:R-:W-:Y:S02]  /*113d0*/  FFMA.FTZ R3, R157, c[0x0][0x2d0], -R5 ;  /* 0x0000b4009d037a23 */ /* 0x002fe40000010805 */
[----:B------:R-:W-:Y:S01]  /*113e0*/  IMAD.MOV.U32 R157, RZ, RZ, R124 ;  /* 0x000000ffff9d7224 */ /* 0x000fe200078e007c */
[----:B------:R-:W-:Y:S01]  /*113f0*/  MOV R124, R125 ;  /* 0x0000007d007c7202 */ /* 0x000fe20000000f00 */
[----:B------:R-:W-:Y:S02]  /*11400*/  IMAD.MOV.U32 R125, RZ, RZ, R126 ;  /* 0x000000ffff7d7224 */ /* 0x000fe400078e007e */
[----:B------:R1:W-:Y:S01]  /*11410*/  MUFU.EX2 R75, R3 ;  /* 0x00000003004b7308 */ /* 0x0003e20000000800 */
[----:B------:R-:W-:Y:S02]  /*11420*/  IMAD.MOV.U32 R126, RZ, RZ, R127 ;  /* 0x000000ffff7e7224 */ /* 0x000fe400078e007f */
[----:B------:R-:W-:Y:S01]  /*11430*/  IMAD.MOV.U32 R127, RZ, RZ, R156 ;  /* 0x000000ffff7f7224 */ /* 0x000fe200078e009c */
[----:B------:R-:W-:Y:S01]  /*11440*/  MOV R156, R120 ;  /* 0x00000078009c7202 */ /* 0x000fe20000000f00 */
[----:B------:R-:W-:-:S02]  /*11450*/  IMAD.MOV.U32 R120, RZ, RZ, R121 ;  /* 0x000000ffff787224 */ /* 0x000fc400078e0079 */
[----:B------:R-:W-:Y:S01]  /*11460*/  IMAD.MOV.U32 R121, RZ, RZ, R122 ;  /* 0x000000ffff797224 */ /* 0x000fe200078e007a */
[----:B------:R-:W-:Y:S01]  /*11470*/  MOV R122, R123 ;  /* 0x0000007b007a7202 */ /* 0x000fe20000000f00 */
[----:B------:R-:W-:Y:S01]  /*11480*/  IMAD.MOV.U32 R123, RZ, RZ, R241 ;  /* 0x000000ffff7b7224 */ /* 0x000fe200078e00f1 */
[----:B------:R-:W-:Y:S01]  /*11490*/  HMMA.16816.F32.BF16 R36, R8, R22, R76 ;  /* 0x000000160824723c */ /* 0x000fe2000004184c */
[----:B------:R-:W3:Y:S01]  /*114a0*/  LDSM.16.MT88.4 R20, [R227+0x2900] ;  /* 0x00290000e314783b */ /* 0x000ee20000004200 */
[----:B------:R-:W-:Y:S01]  /*114b0*/  IMAD.MOV.U32 R161, RZ, RZ, R131 ;  /* 0x000000ffffa17224 */ /* 0x000fe200078e0083 */
[----:B------:R-:W-:Y:S01]  /*114c0*/  MOV R160, R237 ;  /* 0x000000ed00a07202 */ /* 0x000fe20000000f00 */
[----:B------:R-:W-:Y:S01]  /*114d0*/  FFMA.FTZ R4, R4, c[0x0][0x2d0], -R7 ;  /* 0x0000b40004047a23 */ /* 0x000fe20000010807 */
[----:B------:R4:W5:Y:S01]  /*114e0*/  LDL.LU R241, [R1+0x80] ;  /* 0x0000800001f17983 */ /* 0x0009620000300800 */
[----:B-1----:R-:W-:Y:S02]  /*114f0*/  FFMA.FTZ R3, R157, c[0x0][0x2d0], -R5 ;  /* 0x0000b4009d037a23 */ /* 0x002fe40000010805 */
[----:B------:R-:W-:Y:S01]  /*11500*/  IMAD.MOV.U32 R157, RZ, RZ, R124 ;  /* 0x000000ffff9d7224 */ /* 0x000fe200078e007c */
[----:B------:R-:W-:Y:S01]  /*11510*/  MOV R124, R125 ;  /* 0x0000007d007c7202 */ /* 0x000fe20000000f00 */
[----:B------:R-:W-:Y:S01]  /*11520*/  IMAD.MOV.U32 R125, RZ, RZ, R126 ;  /* 0x000000ffff7d7224 */ /* 0x000fe200078e007e */
[----:B------:R1:W1:Y:S01]  /*11530*/  MUFU.EX2 R74, R3 ;  /* 0x00000003004a7308 */ /* 0x0002620000000800 */
        /* <DEDUP_REMOVED lines=9> */
[----:B------:R-:W-:Y:S01]  /*115d0*/  HMMA.16816.F32.BF16 R48, R8, R28, R80 ;  /* 0x0000001c0830723c */ /* 0x000fe20000041850 */
[----:B------:R-:W-:Y:S02]  /*115e0*/  IMAD.MOV.U32 R167, RZ, RZ, R161 ;  /* 0x000000ffffa77224 */ /* 0x000fe400078e00a1 */
        /* <DEDUP_REMOVED lines=9> */
[----:B------:R4:W5:Y:S01]  /*11680*/  LDL.LU R240, [R1+0x7c] ;  /* 0x00007c0001f07983 */ /* 0x0009620000300800 */
[----:B------:R-:W-:Y:S01]  /*11690*/  IMAD.MOV.U32 R120, RZ, RZ, R121 ;  /* 0x000000ffff787224 */ /* 0x000fe200078e0079 */
[----:B------:R-:W-:Y:S01]  /*116a0*/  MOV R121, R122 ;  /* 0x0000007a00797202 */ /* 0x000fe20000000f00 */
[----:B------:R-:W-:-:S02]  /*116b0*/  IMAD.MOV.U32 R122, RZ, RZ, R123 ;  /* 0x000000ffff7a7224 */ /* 0x000fc400078e007b */
[----:B------:R-:W-:Y:S01]  /*116c0*/  IMAD.MOV.U32 R123, RZ, RZ, R153 ;  /* 0x000000ffff7b7224 */ /* 0x000fe200078e0099 */
[----:B------:R-:W-:Y:S01]  /*116d0*/  MOV R153, R151 ;  /* 0x0000009700997202 */ /* 0x000fe20000000f00 */
[----:B------:R-:W-:Y:S01]  /*116e0*/  IMAD.MOV.U32 R151, RZ, RZ, R239 ;  /* 0x000000ffff977224 */ /* 0x000fe200078e00ef */
[----:B--2---:R-:W-:Y:S01]  /*116f0*/  F2FP.BF16.PACK_AB R8, R102, R103 ;  /* 0x000000676608723e */ /* 0x004fe200000010ff */
[----:B------:R4:W5:Y:S01]  /*11700*/  LDL.LU R239, [R1+0x78] ;  /* 0x0000780001ef7983 */ /* 0x0009620000300800 */
[----:B-1----:R-:W-:-:S04]  /*11710*/  FFMA.FTZ R3, R169, c[0x0][0x2d0], -R5 ;  /* 0x0000b400a9037a23 */ /* 0x002fc80000010805 */
[----:B------:R1:W2:Y:S02]  /*11720*/  MUFU.EX2 R72, R3 ;  /* 0x0000000300487308 */ /* 0x0002a40000000800 */
[----:B-1----:R-:W-:Y:S02]  /*11730*/  FFMA.FTZ R3, R157, c[0x0][0x2d0], -R0 ;  /* 0x0000b4009d037a23 */ /* 0x002fe40000010800 */
[----:B------:R-:W-:Y:S01]  /*11740*/  IMAD.MOV.U32 R157, RZ, RZ, R125 ;  /* 0x000000ffff9d7224 */ /* 0x000fe200078e007d */
[----:B------:R-:W-:-:S03]  /*11750*/  MOV R125, R120 ;  /* 0x00000078007d7202 */ /* 0x000fc60000000f00 */
[----:B------:R1:W-:Y:S01]  /*11760*/  MUFU.EX2 R61, R3 ;  /* 0x00000003003d7308 */ /* 0x0003e20000000800 */
[----:B------:R-:W-:Y:S02]  /*11770*/  IMAD.MOV.U32 R120, RZ, RZ, R122 ;  /* 0x000000ffff787224 */ /* 0x000fe400078e007a */
[----:B------:R-:W-:Y:S01]  /*11780*/  IMAD.MOV.U32 R122, RZ, RZ, R153 ;  /* 0x000000ffff7a7224 */ /* 0x000fe200078e0099 */
[----:B------:R-:W-:Y:S01]  /*11790*/  MOV R153, R128 ;  /* 0x0000008000997202 */ /* 0x000fe20000000f00 */
[----:B------:R-:W-:Y:S02]  /*117a0*/  IMAD.MOV.U32 R128, RZ, RZ, R130 ;  /* 0x000000ffff807224 */ /* 0x000fe400078e0082 */
[----:B------:R-:W-:Y:S02]  /*117b0*/  IMAD.MOV.U32 R130, RZ, RZ, R238 ;  /* 0x000000ffff827224 */ /* 0x000fe400078e00ee */
[----:B-1----:R-:W-:Y:S01]  /*117c0*/  FFMA.FTZ R3, R124, c[0x0][0x2d0], -R0 ;  /* 0x0000b4007c037a23 */ /* 0x002fe20000010800 */
[----:B------:R-:W-:Y:S01]  /*117d0*/  F2FP.BF16.PACK_AB R9, R74, R75 ;  /* 0x0000004b4a09723e */ /* 0x000fe200000010ff */
[----:B------:R-:W-:Y:S01]  /*117e0*/  IMAD.MOV.U32 R124, RZ, RZ, R121 ;  /* 0x000000ffff7c7224 */ /* 0x000fe200078e0079 */
[----:B------:R-:W-:Y:S01]  /*117f0*/  MOV R121, R123 ;  /* 0x0000007b00797202 */ /* 0x000fe20000000f00 */
[----:B------:R-:W-:Y:S01]  /*11800*/  IMAD.MOV.U32 R123, RZ, RZ, R151 ;  /* 0x000000ffff7b7224 */ /* 0x000fe200078e0097 */
[----:B------:R-:W-:Y:S01]  /*11810*/  F2FP.BF16.PACK_AB R10, R100, R101 ;  /* 0x00000065640a723e */ /* 0x000fe200000010ff */
[----:B------:R-:W-:Y:S01]  /*11820*/  IMAD.MOV.U32 R151, RZ, RZ, R129 ;  /* 0x000000ffff977224 */ /* 0x000fe200078e0081 */
[----:B------:R-:W-:-:S02]  /*11830*/  MOV R129, R69 ;  /* 0x0000004500817202 */ /* 0x000fc40000000f00 */
[----:B--2---:R-:W-:Y:S01]  /*11840*/  F2FP.BF16.PACK_AB R11, R72, R73 ;  /* 0x00000049480b723e */ /* 0x004fe200000010ff */
[----:B------:R1:W2:Y:S01]  /*11850*/  MUFU.EX2 R69, R3 ;  /* 0x0000000300457308 */ /* 0x0002a20000000800 */
[----:B------:R-:W-:Y:S01]  /*11860*/  MOV R163, R153 ;  /* 0x0000009900a37202 */ /* 0x000fe20000000f00 */
[----:B------:R-:W-:Y:S01]  /*11870*/  IMAD.MOV.U32 R159, RZ, RZ, R122 ;  /* 0x000000ffff9f7224 */ /* 0x000fe200078e007a */
[----:B------:R4:W5:Y:S01]  /*11880*/  LDL.LU R238, [R1+0x74] ;  /* 0x0000740001ee7983 */ /* 0x0009620000300800 */
[----:B------:R-:W-:Y:S01]  /*11890*/  IMAD.MOV.U32 R165, RZ, RZ, R123 ;  /* 0x000000ffffa57224 */ /* 0x000fe200078e007b */
[----:B------:R-:W-:Y:S01]  /*118a0*/  MOV R158, R121 ;  /* 0x00000079009e7202 */ /* 0x000fe20000000f00 */
[----:B------:R-:W-:Y:S01]  /*118b0*/  IMAD.MOV.U32 R164, RZ, RZ, R151 ;  /* 0x000000ffffa47224 */ /* 0x000fe200078e0097 */
[----:B------:R-:W-:Y:S01]  /*118c0*/  MOV R153, R129 ;  /* 0x0000008100997202 */ /* 0x000fe20000000f00 */
[----:B------:R-:W-:Y:S01]  /*118d0*/  IMAD.MOV.U32 R162, RZ, RZ, R130 ;  /* 0x000000ffffa27224 */ /* 0x000fe200078e0082 */
[----:B---3--:R-:W-:Y:S01]  /*118e0*/  HMMA.16816.F32.BF16 R140, R8, R20, R140 ;  /* 0x00000014088c723c */ /* 0x008fe2000004188c */
[----:B-1----:R-:W-:-:S02]  /*118f0*/  FFMA.FTZ R3, R157, c[0x0][0x2d0], -R0 ;  /* 0x0000b4009d037a23 */ /* 0x002fc40000010800 */
[----:B------:R-:W-:-:S05]  /*11900*/  IMAD.MOV.U32 R170, RZ, RZ, R163 ;  /* 0x000000ffffaa7224 */ /* 0x000fca00078e00a3 */
[C---:B------:R-:W-:Y:S01]  /*11910*/  HMMA.16816.F32.BF16 R144, R8.reuse, R22, R144 ;  /* 0x000000160890723c */ /* 0x040fe20000041890 */
[----:B------:R1:W-:Y:S01]  /*11920*/  MUFU.EX2 R63, R3 ;  /* 0x00000003003f7308 */ /* 0x0003e20000000800 */
[----:B------:R-:W-:Y:S01]  /*11930*/  IMAD.MOV.U32 R157, RZ, RZ, R120 ;  /* 0x000000ffff9d7224 */ /* 0x000fe200078e0078 */
[----:B------:R-:W-:Y:S01]  /*11940*/  MOV R161, R124 ;  /* 0x0000007c00a17202 */ /* 0x000fe20000000f00 */
[----:B------:R-:W-:Y:S01]  /*11950*/  IMAD.MOV.U32 R151, RZ, RZ, R128 ;  /* 0x000000ffff977224 */ /* 0x000fe200078e0080 */
[----:B------:R4:W5:Y:S01]  /*11960*/  LDL.LU R237, [R1+0x70] ;  /* 0x0000700001ed7983 */ /* 0x0009620000300800 */
[----:B------:R-:W-:Y:S01]  /*11970*/  IMAD.MOV.U32 R171, RZ, RZ, R164 ;  /* 0x000000ffffab7224 */ /* 0x000fe200078e00a4 */
[----:B------:R-:W-:Y:S01]  /*11980*/  MOV R166, R162 ;  /* 0x000000a200a67202 */ /* 0x000fe20000000f00 */
[----:B------:R-:W-:Y:S01]  /*11990*/  HMMA.16816.F32.BF16 R120, R8, R24, R112 ;  /* 0x000000180878723c */ /* 0x000fe20000041870 */
[----:B------:R-:W-:Y:S01]  /*119a0*/  MOV R163, R159 ;  /* 0x0000009f00a37202 */ /* 0x000fe20000000f00 */
[----:B------:R-:W-:-:S02]  /*119b0*/  IMAD.MOV.U32 R164, RZ, RZ, R125 ;  /* 0x000000ffffa47224 */ /* 0x000fc400078e007d */
[----:B------:R-:W-:Y:S02]  /*119c0*/  IMAD.MOV.U32 R162, RZ, RZ, R155 ;  /* 0x000000ffffa27224 */ /* 0x000fe400078e009b */
[----:B------:R-:W-:Y:S01]  /*119d0*/  IMAD.MOV.U32 R155, RZ, RZ, R154 ;  /* 0x000000ffff9b7224 */ /* 0x000fe200078e009a */
[----:B------:R-:W-:Y:S01]  /*119e0*/  MOV R154, R152 ;  /* 0x00000098009a7202 */ /* 0x000fe20000000f00 */
[----:B------:R-:W-:Y:S01]  /*119f0*/  HMMA.16816.F32.BF16 R128, R8, R26, R108 ;  /* 0x0000001a0880723c */ /* 0x000fe2000004186c */
[----:B-1----:R-:W-:Y:S02]  /*11a00*/  FFMA.FTZ R3, R168, c[0x0][0x2d0], -R0 ;  /* 0x0000b400a8037a23 */ /* 0x002fe40000010800 */
[----:B------:R-:W-:Y:S01]  /*11a10*/  IMAD.MOV.U32 R159, RZ, RZ, R158 ;  /* 0x000000ffff9f7224 */ /* 0x000fe200078e009e */
[----:B------:R-:W-:Y:S01]  /*11a20*/  MOV R158, R127 ;  /* 0x0000007f009e7202 */ /* 0x000fe20000000f00 */
[----:B------:R1:W3:Y:S01]  /*11a30*/  MUFU.EX2 R62, R3 ;  /* 0x00000003003e7308 */ /* 0x0002e20000000800 */
[----:B------:R-:W-:-:S02]  /*11a40*/  IMAD.MOV.U32 R152, RZ, RZ, R236 ;  /* 0x000000ffff987224 */ /* 0x000fc400078e00ec */
[C---:B------:R-:W-:Y:S01]  /*11a50*/  HMMA.16816.F32.BF16 R96, R8.reuse, R16, R96 ;  /* 0x000000100860723c */ /* 0x040fe20000041860 */
[----:B------:R4:W5:Y:S07]  /*11a60*/  LDL.LU R236, [R1+0x6c] ;  /* 0x00006c0001ec7983 */ /* 0x00096e0000300800 */
[----:B------:R-:W-:Y:S01]  /*11a70*/  HMMA.16816.F32.BF16 R92, R8, R18, R92 ;  /* 0x00000012085c723c */ /* 0x000fe2000004185c */
[----:B-1----:R-:W-:Y:S02]  /*11a80*/  FFMA.FTZ R3, R165, c[0x0][0x2d0], -R6 ;  /* 0x0000b400a5037a23 */ /* 0x002fe40000010806 */
[----:B------:R-:W-:-:S05]  /*11a90*/  IMAD.MOV.U32 R165, RZ, RZ, R160 ;  /* 0x000000ffffa57224 */ /* 0x000fca00078e00a0 */
[----:B------:R-:W-:Y:S01]  /*11aa0*/  HMMA.16816.F32.BF16 R88, R8, R12, R88 ;  /* 0x0000000c0858723c */ /* 0x000fe20000041858 */
[----:B------:R1:W-:Y:S01]  /*11ab0*/  MUFU.EX2 R60, R3 ;  /* 0x00000003003c7308 */ /* 0x0003e20000000800 */
[----:B------:R-:W-:Y:S02]  /*11ac0*/  IMAD.MOV.U32 R160, RZ, RZ, R157 ;  /* 0x000000ffffa07224 */ /* 0x000fe400078e009d */
[----:B------:R-:W-:-:S04]  /*11ad0*/  IMAD.MOV.U32 R157, RZ, RZ, R126 ;  /* 0x000000ffff9d7224 */ /* 0x000fc800078e007e */
[----:B------:R-:W-:Y:S07]  /*11ae0*/  HMMA.16816.F32.BF16 R64, R8, R14, R64 ;  /* 0x0000000e0840723c */ /* 0x000fee0000041840 */
[----:B------:R-:W-:Y:S02]  /*11af0*/  F2FP.BF16.PACK_AB R8, R117, R184 ;  /* 0x000000b87508723e */ /* 0x000fe400000010ff */
[----:B--2---:R-:W-:Y:S01]  /*11b00*/  F2FP.BF16.PACK_AB R9, R69, R61 ;  /* 0x0000003d4509723e */ /* 0x004fe200000010ff */
[----:B-1----:R-:W-:Y:S01]  /*11b10*/  FFMA.FTZ R3, R170, c[0x0][0x2d0], -R6 ;  /* 0x0000b400aa037a23 */ /* 0x002fe20000010806 */
[----:B------:R-:W-:-:S02]  /*11b20*/  F2FP.BF16.PACK_AB R10, R106, R104 ;  /* 0x000000686a0a723e */ /* 0x000fc400000010ff */
[----:B---3--:R-:W-:Y:S01]  /*11b30*/  F2FP.BF16.PACK_AB R11, R62, R63 ;  /* 0x0000003f3e0b723e */ /* 0x008fe200000010ff */
[----:B------:R-:W-:Y:S01]  /*11b40*/  IMAD.MOV.U32 R170, RZ, RZ, R171 ;  /* 0x000000ffffaa7224 */ /* 0x000fe200078e00ab */
[----:B------:R-:W-:Y:S01]  /*11b50*/  MOV R171, R166 ;  /* 0x000000a600ab7202 */ /* 0x000fe20000000f00 */
[----:B------:R-:W-:Y:S02]  /*11b60*/  IMAD.MOV.U32 R166, RZ, RZ, R167 ;  /* 0x000000ffffa67224 */ /* 0x000fe400078e00a7 */
[----:B------:R-:W-:Y:S01]  /*11b70*/  IMAD.MOV.U32 R167, RZ, RZ, R165 ;  /* 0x000000ffffa77224 */ /* 0x000fe200078e00a5 */
[----:B------:R-:W-:Y:S01]  /*11b80*/  MOV R165, R163 ;  /* 0x000000a300a57202 */ /* 0x000fe20000000f00 */
[----:B------:R-:W-:Y:S01]  /*11b90*/  HMMA.16816.F32.BF16 R124, R8, R24, R56 ;  /* 0x00000018087c723c */ /* 0x000fe20000041838 */
[----:B------:R-:W-:Y:S01]  /*11ba0*/  IMAD.MOV.U32 R163, RZ, RZ, R164 ;  /* 0x000000ffffa37224 */ /* 0x000fe200078e00a4 */
[----:B------:R1:W-:Y:S01]  /*11bb0*/  MUFU.EX2 R57, R3 ;  /* 0x0000000300397308 */ /* 0x0003e20000000800 */
[----:B------:R-:W-:Y:S01]  /*11bc0*/  IMAD.MOV.U32 R164, RZ, RZ, R162 ;  /* 0x000000ffffa47224 */ /* 0x000fe200078e00a2 */
[----:B------:R-:W-:Y:S01]  /*11bd0*/  MOV R162, R155 ;  /* 0x0000009b00a27202 */ /* 0x000fe20000000f00 */
        /* <DEDUP_REMOVED lines=8> */
[----:B-1----:R-:W-:Y:S02]  /*11c60*/  FFMA.FTZ R3, R170, c[0x0][0x2d0], -R6 ;  /* 0x0000b400aa037a23 */ /* 0x002fe40000010806 */
[----:B------:R-:W-:Y:S02]  /*11c70*/  IMAD.MOV.U32 R170, RZ, RZ, R163 ;  /* 0x000000ffffaa7224 */ /* 0x000fe400078e00a3 */
[----:B------:R1:W-:Y:S01]  /*11c80*/  MUFU.EX2 R56, R3 ;  /* 0x0000000300387308 */ /* 0x0003e20000000800 */
        /* <DEDUP_REMOVED lines=8> */
[----:B------:R-:W-:Y:S01]  /*11d10*/  HMMA.16816.F32.BF16 R52, R8, R26, R52 ;  /* 0x0000001a0834723c */ /* 0x000fe20000041834 */
[----:B------:R-:W-:Y:S01]  /*11d20*/  IMAD.MOV.U32 R162, RZ, RZ, R138 ;  /* 0x000000ffffa27224 */ /* 0x000fe200078e008a */
[----:B------:R-:W2:Y:S01]  /*11d30*/  MUFU.EX2 R24, R4 ;  /* 0x0000000400187308 */ /* 0x000ea20000000800 */
[----:B-1----:R-:W-:Y:S01]  /*11d40*/  FFMA.FTZ R3, R178, c[0x0][0x2d0], -R6 ;  /* 0x0000b400b2037a23 */ /* 0x002fe20000010806 */
[----:B------:R-:W-:Y:S01]  /*11d50*/  MOV R178, R177 ;  /* 0x000000b100b27202 */ /* 0x000fe20000000f00 */
[----:B------:R-:W-:-:S03]  /*11d60*/  IMAD.MOV.U32 R177, RZ, RZ, R176 ;  /* 0x000000ffffb17224 */ /* 0x000fc600078e00b0 */
[C---:B------:R-:W-:Y:S01]  /*11d70*/  HMMA.16816.F32.BF16 R48, R8.reuse, R12, R48 ;  /* 0x0000000c0830723c */ /* 0x040fe20000041830 */
[----:B------:R-:W-:Y:S01]  /*11d80*/  IMAD.MOV.U32 R176, RZ, RZ, R175 ;  /* 0x000000ffffb07224 */ /* 0x000fe200078e00af */
[----:B------:R-:W-:Y:S01]  /*11d90*/  MOV R175, R170 ;  /* 0x000000aa00af7202 */ /* 0x000fe20000000f00 */
[----:B------:R-:W-:Y:S01]  /*11da0*/  IMAD.MOV.U32 R154, RZ, RZ, R136 ;  /* 0x000000ffff9a7224 */ /* 0x000fe200078e0088 */
[----:B------:R4:W5:Y:S01]  /*11db0*/  LDL.LU R235, [R1+0x68] ;  /* 0x0000680001eb7983 */ /* 0x0009620000300800 */
[----:B------:R-:W-:Y:S02]  /*11dc0*/  IMAD.MOV.U32 R170, RZ, RZ, R171 ;  /* 0x000000ffffaa7224 */ /* 0x000fe400078e00ab */
[----:B------:R-:W-:Y:S01]  /*11dd0*/  IMAD.MOV.U32 R171, RZ, RZ, R166 ;  /* 0x000000ffffab7224 */ /* 0x000fe200078e00a6 */
[----:B------:R-:W-:Y:S01]  /*11de0*/  HMMA.16816.F32.BF16 R136, R8, R20, R44 ;  /* 0x000000140888723c */ /* 0x000fe2000004182c */
[----:B------:R1:W-:Y:S01]  /*11df0*/  MUFU.EX2 R45, R3 ;  /* 0x00000003002d7308 */ /* 0x0003e20000000800 */
[----:B------:R-:W-:Y:S01]  /*11e00*/  MOV R166, R167 ;  /* 0x000000a700a67202 */ /* 0x000fe20000000f00 */
[----:B------:R-:W-:-:S02]  /*11e10*/  IMAD.MOV.U32 R167, RZ, RZ, R165 ;  /* 0x000000ffffa77224 */ /* 0x000fc400078e00a5 */
[----:B------:R-:W-:Y:S01]  /*11e20*/  IMAD.MOV.U32 R165, RZ, RZ, R163 ;  /* 0x000000ffffa57224 */ /* 0x000fe200078e00a3 */
[----:B------:R-:W-:Y:S01]  /*11e30*/  MOV R163, R164 ;  /* 0x000000a400a37202 */ /* 0x000fe20000000f00 */
[----:B------:R-:W-:Y:S02]  /*11e40*/  IMAD.MOV.U32 R164, RZ, RZ, R162 ;  /* 0x000000ffffa47224 */ /* 0x000fe400078e00a2 */
[----:B------:R-:W-:Y:S01]  /*11e50*/  IMAD.MOV.U32 R162, RZ, RZ, R155 ;  /* 0x000000ffffa27224 */ /* 0x000fe200078e009b */
[----:B------:R-:W-:Y:S01]  /*11e60*/  MOV R155, R154 ;  /* 0x0000009a009b7202 */ /* 0x000fe20000000f00 */
[----:B-1----:R-:W-:Y:S01]  /*11e70*/  FFMA.FTZ R3, R178, c[0x0][0x2d0], -R5 ;  /* 0x0000b400b2037a23 */ /* 0x002fe20000010805 */
[----:B------:R-:W-:Y:S01]  /*11e80*/  MOV R178, R177 ;  /* 0x000000b100b27202 */ /* 0x000fe20000000f00 */
[----:B------:R-:W-:Y:S02]  /*11e90*/  IMAD.MOV.U32 R177, RZ, RZ, R176 ;  /* 0x000000ffffb17224 */ /* 0x000fe400078e00b0 */
[----:B------:R-:W-:Y:S01]  /*11ea0*/  IMAD.MOV.U32 R176, RZ, RZ, R175 ;  /* 0x000000ffffb07224 */ /* 0x000fe200078e00af */
[----:B------:R-:W-:Y:S01]  /*11eb0*/  MOV R175, R170 ;  /* 0x000000aa00af7202 */ /* 0x000fe20000000f00 */
[----:B------:R-:W-:-:S02]  /*11ec0*/  IMAD.MOV.U32 R170, RZ, RZ, R171 ;  /* 0x000000ffffaa7224 */ /* 0x000fc400078e00ab */
[----:B------:R-:W-:Y:S01]  /*11ed0*/  IMAD.MOV.U32 R171, RZ, RZ, R166 ;  /* 0x000000ffffab7224 */ /* 0x000fe200078e00a6 */
[----:B------:R-:W-:Y:S01]  /*11ee0*/  MOV R166, R167 ;  /* 0x000000a700a67202 */ /* 0x000fe20000000f00 */
[----:B------:R-:W-:Y:S02]  /*11ef0*/  IMAD.MOV.U32 R154, RZ, RZ, R151 ;  /* 0x000000ffff9a7224 */ /* 0x000fe400078e0097 */
[----:B------:R-:W-:Y:S02]  /*11f00*/  IMAD.MOV.U32 R151, RZ, RZ, R233 ;  /* 0x000000ffff977224 */ /* 0x000fe400078e00e9 */
[----:B------:R-:W-:Y:S01]  /*11f10*/  IMAD.MOV.U32 R167, RZ, RZ, R165 ;  /* 0x000000ffffa77224 */ /* 0x000fe200078e00a5 */
[----:B------:R1:W-:Y:S01]  /*11f20*/  MUFU.EX2 R44, R3 ;  /* 0x00000003002c7308 */ /* 0x0003e20000000800 */
[----:B------:R-:W-:Y:S01]  /*11f30*/  IMAD.MOV.U32 R165, RZ, RZ, R163 ;  /* 0x000000ffffa57224 */ /* 0x000fe200078e00a3 */
[----:B------:R-:W-:Y:S01]  /*11f40*/  MOV R163, R164 ;  /* 0x000000a400a37202 */ /* 0x000fe20000000f00 */
[----:B------:R-:W-:-:S02]  /*11f50*/  IMAD.MOV.U32 R164, RZ, RZ, R162 ;  /* 0x000000ffffa47224 */ /* 0x000fc400078e00a2 */
[----:B------:R-:W-:Y:S01]  /*11f60*/  IMAD.MOV.U32 R172, RZ, RZ, R176 ;  /* 0x000000ffffac7224 */ /* 0x000fe200078e00b0 */
[----:B------:R-:W-:Y:S01]  /*11f70*/  MOV R173, R175 ;  /* 0x000000af00ad7202 */ /* 0x000fe20000000f00 */
[----:B------:R-:W-:Y:S01]  /*11f80*/  IMAD.MOV.U32 R162, RZ, RZ, R155 ;  /* 0x000000ffffa27224 */ /* 0x000fe200078e009b */
[----:B------:R-:W-:Y:S01]  /*11f90*/  MOV R155, R151 ;  /* 0x00000097009b7202 */ /* 0x000fe20000000f00 */
[----:B------:R-:W-:Y:S02]  /*11fa0*/  IMAD.MOV.U32 R243, RZ, RZ, R177 ;  /* 0x000000fffff37224 */ /* 0x000fe400078e00b1 */
[----:B------:R-:W-:Y:S02]  /*11fb0*/  IMAD.MOV.U32 R151, RZ, RZ, R135 ;  /* 0x000000ffff977224 */ /* 0x000fe400078e0087 */
[----:B------:R-:W-:Y:S02]  /*11fc0*/  IMAD.MOV.U32 R174, RZ, RZ, R170 ;  /* 0x000000ffffae7224 */ /* 0x000fe400078e00aa */
[----:B-1----:R-:W-:-:S02]  /*11fd0*/  FFMA.FTZ R3, R178, c[0x0][0x2d0], -R5 ;  /* 0x0000b400b2037a23 */ /* 0x002fc40000010805 */
[----:B------:R-:W-:Y:S01]  /*11fe0*/  IMAD.MOV.U32 R178, RZ, RZ, R171 ;  /* 0x000000ffffb27224 */ /* 0x000fe200078e00ab */
[----:B------:R-:W-:Y:S01]  /*11ff0*/  MOV R83, R172 ;  /* 0x000000ac00537202 */ /* 0x000fe20000000f00 */
[----:B------:R-:W-:Y:S01]  /*12000*/  IMAD.MOV.U32 R135, RZ, RZ, R134 ;  /* 0x000000ffff877224 */ /* 0x000fe200078e0086 */
[----:B------:R1:W-:Y:S01]  /*12010*/  MUFU.EX2 R27, R3 ;  /* 0x00000003001b7308 */ /* 0x0003e20000000800 */
[----:B------:R-:W-:Y:S01]  /*12020*/  MOV R134, R232 ;  /* 0x000000e800867202 */ /* 0x000fe20000000f00 */
        /* <DEDUP_REMOVED lines=9> */
[----:B-1----:R-:W-:Y:S01]  /*120c0*/  FFMA.FTZ R3, R243, c[0x0][0x2d0], -R5 ;  /* 0x0000b400f3037a23 */ /* 0x002fe20000010805 */
[----:B------:R-:W-:Y:S01]  /*120d0*/  MOV R179, R175 ;  /* 0x000000af00b37202 */ /* 0x000fe20000000f00 */
[----:B------:R-:W-:Y:S02]  /*120e0*/  IMAD.MOV.U32 R171, RZ, RZ, R164 ;  /* 0x000000ffffab7224 */ /* 0x000fe400078e00a4 */
[----:B------:R1:W-:Y:S01]  /*120f0*/  MUFU.EX2 R26, R3 ;  /* 0x00000003001a7308 */ /* 0x0003e20000000800 */
[----:B------:R-:W-:Y:S01]  /*12100*/  IMAD.MOV.U32 R163, RZ, RZ, R134 ;  /* 0x000000ffffa37224 */ /* 0x000fe200078e0086 */
[----:B------:R-:W-:Y:S01]  /*12110*/  MOV R164, R133 ;  /* 0x0000008500a47202 */ /* 0x000fe20000000f00 */
[----:B------:R-:W-:Y:S01]  /*12120*/  IMAD.MOV.U32 R79, RZ, RZ, R176 ;  /* 0x000000ffff4f7224 */ /* 0x000fe200078e00b0 */
[----:B------:R-:W-:Y:S01]  /*12130*/  MOV R172, R166 ;  /* 0x000000a600ac7202 */ /* 0x000fe20000000f00 */
[----:B------:R-:W-:Y:S02]  /*12140*/  IMAD.MOV.U32 R165, RZ, RZ, R135 ;  /* 0x000000ffffa57224 */ /* 0x000fe400078e0087 */
[----:B------:R-:W-:-:S02]  /*12150*/  IMAD.MOV.U32 R183, RZ, RZ, R170 ;  /* 0x000000ffffb77224 */ /* 0x000fc400078e00aa */
[----:B------:R-:W-:Y:S02]  /*12160*/  IMAD.MOV.U32 R151, RZ, RZ, R231 ;  /* 0x000000ffff977224 */ /* 0x000fe400078e00e7 */
[----:B------:R-:W-:Y:S02]  /*12170*/  IMAD.MOV.U32 R173, RZ, RZ, R167 ;  /* 0x000000ffffad7224 */ /* 0x000fe400078e00a7 */
[----:B-1----:R-:W-:Y:S02]  /*12180*/  FFMA.FTZ R3, R83, c[0x0][0x2d0], -R5 ;  /* 0x0000b40053037a23 */ /* 0x002fe40000010805 */
[----:B------:R-:W-:Y:S01]  /*12190*/  IMAD.MOV.U32 R83, RZ, RZ, R76 ;  /* 0x000000ffff537224 */ /* 0x000fe200078e004c */
[----:B------:R-:W-:Y:S01]  /*121a0*/  MOV R76, R77 ;  /* 0x0000004d004c7202 */ /* 0x000fe20000000f00 */
        /* <DEDUP_REMOVED lines=12> */
[----:B------:R-:W-:Y:S01]  /*12270*/  IMAD.MOV.U32 R243, RZ, RZ, R171 ;  /* 0x000000fffff37224 */ /* 0x000fe200078e00ab */
[----:B------:R1:W-:Y:S01]  /*12280*/  MUFU.EX2 R25, R3 ;  /* 0x0000000300197308 */ /* 0x0003e20000000800 */
[----:B------:R-:W-:Y:S01]  /*12290*/  IMAD.MOV.U32 R183, RZ, RZ, R172 ;  /* 0x000000ffffb77224 */ /* 0x000fe200078e00ac */
[----:B------:R-:W-:Y:S01]  /*122a0*/  MOV R172, R173 ;  /* 0x000000ad00ac7202 */ /* 0x000fe20000000f00 */
[----:B------:R-:W-:Y:S01]  /*122b0*/  IMAD.MOV.U32 R176, RZ, RZ, R162 ;  /* 0x000000ffffb07224 */ /* 0x000fe200078e00a2 */
[----:B------:R-:W-:Y:S01]  /*122c0*/  HMMA.16816.F32.BF16 R40, R8, R22, R40 ;  /* 0x000000160828723c */ /* 0x000fe20000041828 */
[----:B------:R-:W-:Y:S01]  /*122d0*/  IMAD.MOV.U32 R173, RZ, RZ, R174 ;  /* 0x000000ffffad7224 */ /* 0x000fe200078e00ae */
[----:B------:R-:W3:Y:S01]  /*122e0*/  LDSM.16.MT88.4 R132, [R224+0x3100] ;  /* 0x00310000e084783b */ /* 0x000ee20000004200 */
[----:B------:R-:W-:Y:S01]  /*122f0*/  IMAD.MOV.U32 R174, RZ, RZ, R178 ;  /* 0x000000ffffae7224 */ /* 0x000fe200078e00b2 */
[----:B------:R-:W-:Y:S01]  /*12300*/  MOV R178, R177 ;  /* 0x000000b100b27202 */ /* 0x000fe20000000f00 */
[----:B------:R-:W-:Y:S01]  /*12310*/  IMAD.MOV.U32 R171, RZ, RZ, R149 ;  /* 0x000000ffffab7224 */ /* 0x000fe200078e0095 */
[----:B------:R-:W-:Y:S01]  /*12320*/  LDSM.16.MT88.4 R164, [R225+0x3100] ;  /* 0x00310000e1a4783b */ /* 0x000fe20000004200 */
[----:B------:R-:W-:-:S02]  /*12330*/  IMAD.MOV.U32 R162, RZ, RZ, R230 ;  /* 0x000000ffffa27224 */ /* 0x000fc400078e00e6 */
[----:B------:R-:W-:Y:S01]  /*12340*/  IMAD.MOV.U32 R177, RZ, RZ, R176 ;  /* 0x000000ffffb17224 */ /* 0x000fe200078e00b0 */
[----:B------:R-:W-:Y:S01]  /*12350*/  HMMA.16816.F32.BF16 R28, R8, R14, R28 ;  /* 0x0000000e081c723c */ /* 0x000fe2000004181c */
[----:B------:R-:W-:Y:S01]  /*12360*/  IMAD.MOV.U32 R176, RZ, RZ, R175 ;  /* 0x000000ffffb07224 */ /* 0x000fe200078e00af */
[----:B------:R-:W-:Y:S01]  /*12370*/  MOV R175, R170 ;  /* 0x000000aa00af7202 */ /* 0x000fe20000000f00 */
[----:B------:R-:W-:Y:S01]  /*12380*/  IMAD.MOV.U32 R170, RZ, RZ, R171 ;  /* 0x000000ffffaa7224 */ /* 0x000fe200078e00ab */
[----:B------:R-:W2:Y:S01]  /*12390*/  LDSM.16.MT88.4 R148, [R227+0x3100] ;  /* 0x00310000e394783b */ /* 0x000ea20000004200 */
[----:B------:R-:W-:Y:S01]  /*123a0*/  IMAD.MOV.U32 R171, RZ, RZ, R163 ;  /* 0x000000ffffab7224 */ /* 0x000fe200078e00a3 */
[----:B------:R-:W-:Y:S01]  /*123b0*/  MOV R163, R162 ;  /* 0x000000a200a37202 */ /* 0x000fe20000000f00 */
[----:B------:R-:W-:Y:S02]  /*123c0*/  IMAD.MOV.U32 R162, RZ, RZ, R161 ;  /* 0x000000ffffa27224 */ /* 0x000fe400078e00a1 */
[----:B------:R-:W-:Y:S01]  /*123d0*/  IMAD.MOV.U32 R161, RZ, RZ, R160 ;  /* 0x000000ffffa17224 */ /* 0x000fe200078e00a0 */
[----:B------:R-:W-:Y:S01]  /*123e0*/  MOV R160, R159 ;  /* 0x0000009f00a07202 */ /* 0x000fe20000000f00 */
[----:B------:R-:W-:-:S02]  /*123f0*/  FFMA.FTZ R6, R76, c[0x0][0x2d0], -R0 ;  /* 0x0000b4004c067a23 */ /* 0x000fc40000010800 */
[--C-:B------:R-:W-:Y:S02]  /*12400*/  FFMA.FTZ R12, R77, c[0x0][0x2d0], -R0.reuse ;  /* 0x0000b4004d0c7a23 */ /* 0x100fe40000010800 */
[--C-:B------:R-:W-:Y:S02]  /*12410*/  FFMA.FTZ R4, R78, c[0x0][0x2d0], -R0.reuse ;  /* 0x0000b4004e047a23 */ /* 0x100fe40000010800 */
[----:B------:R-:W-:Y:S02]  /*12420*/  FFMA.FTZ R13, R79, c[0x0][0x2d0], -R0 ;  /* 0x0000b4004f0d7a23 */ /* 0x000fe40000010800 */
[----:B------:R-:W-:Y:S01]  /*12430*/  FADD.FTZ R0, R182, R179 ;  /* 0x000000b3b6007221 */ /* 0x000fe20000010000 */
[----:B------:R-:W-:Y:S01]  /*12440*/  MOV R86, R171 ;  /* 0x000000ab00567202 */ /* 0x000fe20000000f00 */
[----:B------:R-:W-:Y:S02]  /*12450*/  FFMA.FTZ R5, R119, c[0x0][0x2d0], -R7 ;  /* 0x0000b40077057a23 */ /* 0x000fe40000010807 */
[----:B------:R-:W-:-:S02]  /*12460*/  IMAD.MOV.U32 R182, RZ, RZ, R174 ;  /* 0x000000ffffb67224 */ /* 0x000fc400078e00ae */
[----:B------:R-:W-:Y:S02]  /*12470*/  IMAD.MOV.U32 R174, RZ, RZ, R176 ;  /* 0x000000ffffae7224 */ /* 0x000fe400078e00b0 */
[----:B-1----:R-:W-:Y:S02]  /*12480*/  FFMA.FTZ R3, R228, c[0x0][0x2d0], -R7 ;  /* 0x0000b400e4037a23 */ /* 0x002fe40000010807 */
[----:B------:R-:W-:Y:S01]  /*12490*/  FADD.FTZ R20, R181, R180 ;  /* 0x000000b4b5147221 */ /* 0x000fe20000010000 */
[----:B------:R-:W-:Y:S01]  /*124a0*/  HMMA.16816.F32.BF16 R32, R8, R16, R32 ;  /* 0x000000100820723c */ /* 0x000fe20000041820 */
[----:B------:R-:W-:Y:S01]  /*124b0*/  FADD.FTZ R21, R243, R183 ;  /* 0x000000b7f3157221 */ /* 0x000fe20000010000 */
[----:B------:R1:W-:Y:S01]  /*124c0*/  MUFU.EX2 R15, R5 ;  /* 0x00000005000f7308 */ /* 0x0003e20000000800 */
[----:B------:R-:W-:Y:S01]  /*124d0*/  IMAD.MOV.U32 R82, RZ, RZ, R160 ;  /* 0x000000ffff527224 */ /* 0x000fe200078e00a0 */
[----:B------:R-:W-:Y:S01]  /*124e0*/  MOV R183, R173 ;  /* 0x000000ad00b77202 */ /* 0x000fe20000000f00 */
[----:B------:R-:W-:-:S02]  /*124f0*/  IMAD.MOV.U32 R76, RZ, RZ, R156 ;  /* 0x000000ffff4c7224 */ /* 0x000fc400078e009c */
[----:B------:R-:W-:Y:S01]  /*12500*/  FADD.FTZ R22, R252, R249 ;  /* 0x000000f9fc167221 */ /* 0x000fe20000010000 */
[----:B------:R-:W-:Y:S01]  /*12510*/  HMMA.16816.F32.BF16 R36, R8, R18, R36 ;  /* 0x000000120824723c */ /* 0x000fe20000041824 */
[----:B------:R-:W-:Y:S01]  /*12520*/  IMAD.MOV.U32 R77, RZ, RZ, R170 ;  /* 0x000000ffff4d7224 */ /* 0x000fe200078e00aa */
[----:B------:R2:W-:Y:S01]  /*12530*/  MUFU.EX2 R11, R4 ;  /* 0x00000004000b7308 */ /* 0x0005e20000000800 */
[----:B------:R-:W-:Y:S01]  /*12540*/  IMAD.MOV.U32 R159, RZ, RZ, R229 ;  /* 0x000000ffff9f7224 */ /* 0x000fe200078e00e5 */
[----:B------:R-:W-:Y:S01]  /*12550*/  MOV R87, R175 ;  /* 0x000000af00577202 */ /* 0x000fe20000000f00 */
[----:B------:R-:W-:Y:S02]  /*12560*/  IMAD.MOV.U32 R152, RZ, RZ, R234 ;  /* 0x000000ffff987224 */ /* 0x000fe400078e00ea */
[----:B-1----:R-:W-:-:S03]  /*12570*/  FADD.FTZ R5, R174, R0 ;  /* 0x00000000ae057221 */ /* 0x002fc60000010000 */
[----:B------:R1:W-:Y:S01]  /*12580*/  MUFU.EX2 R23, R3 ;  /* 0x0000000300177308 */ /* 0x0003e20000000800 */
[----:B------:R-:W-:Y:S02]  /*12590*/  FADD.FTZ R0, R76, R22 ;  /* 0x000000164c007221 */ /* 0x000fe40000010000 */
[----:B------:R-:W-:Y:S01]  /*125a0*/  FFMA.FTZ R7, R83, c[0x0][0x2d0], -R7 ;  /* 0x0000b40053077a23 */ /* 0x000fe20000010807 */
[----:B------:R-:W-:Y:S01]  /*125b0*/  MOV R81, R161 ;  /* 0x000000a100517202 */ /* 0x000fe20000000f00 */
[----:B------:R-:W-:-:S03]  /*125c0*/  IMAD.MOV.U32 R169, RZ, RZ, R163 ;  /* 0x000000ffffa97224 */ /* 0x000fc600078e00a3 */
[----:B------:R3:W3:Y:S01]  /*125d0*/  MUFU.EX2 R9, R6 ;  /* 0x0000000600097308 */ /* 0x0006e20000000800 */
[----:B--2---:R-:W-:Y:S02]  /*125e0*/  FADD.FTZ R4, R86, R20 ;  /* 0x0000001456047221 */ /* 0x004fe40000010000 */
[----:B------:R-:W-:Y:S01]  /*125f0*/  IMAD.MOV.U32 R80, RZ, RZ, R162 ;  /* 0x000000ffff507224 */ /* 0x000fe200078e00a2 */
[----:B------:R-:W-:Y:S01]  /*12600*/  MOV R78, R177 ;  /* 0x000000b1004e7202 */ /* 0x000fe20000000f00 */
[----:B------:R-:W-:Y:S01]  /*12610*/  FADD.FTZ R5, R77, R5 ;  /* 0x000000054d057221 */ /* 0x000fe20000010000 */
[----:B------:R-:W-:Y:S01]  /*12620*/  MOV R170, R158 ;  /* 0x0000009e00aa7202 */ /* 0x000fe20000000f00 */
[----:B------:R-:W-:Y:S02]  /*12630*/  IMAD.MOV.U32 R79, RZ, RZ, R178 ;  /* 0x000000ffff4f7224 */ /* 0x000fe400078e00b2 */
[----:B------:R-:W-:Y:S02]  /*12640*/  IMAD.MOV.U32 R171, RZ, RZ, R157 ;  /* 0x000000ffffab7224 */ /* 0x000fe400078e009d */
[----:B------:R-:W-:Y:S01]  /*12650*/  IMAD.MOV.U32 R243, RZ, RZ, R172 ;  /* 0x000000fffff37224 */ /* 0x000fe200078e00ac */
[----:B------:R-:W2:Y:S01]  /*12660*/  MUFU.EX2 R10, R12 ;  /* 0x0000000c000a7308 */ /* 0x000ea20000000800 */
[----:B-1----:R-:W-:Y:S01]  /*12670*/  FADD.FTZ R3, R82, R21 ;  /* 0x0000001552037221 */ /* 0x002fe20000010000 */
[----:B------:R-:W1:Y:S01]  /*12680*/  LDSM.16.MT88.4 R16, [R226+0x3100] ;  /* 0x00310000e210783b */ /* 0x000e620000004200 */
[----:B------:R-:W-:-:S02]  /*12690*/  FADD.FTZ R4, R183, R4 ;  /* 0x00000004b7047221 */ /* 0x000fc40000010000 */
[----:B------:R-:W-:Y:S01]  /*126a0*/  IMAD.MOV.U32 R83, RZ, RZ, R159 ;  /* 0x000000ffff537224 */ /* 0x000fe200078e009f */
[----:B------:R4:W5:Y:S01]  /*126b0*/  LDL.LU R234, [R1+0x64] ;  /* 0x0000640001ea7983 */ /* 0x0009620000300800 */
[----:B---3--:R-:W-:Y:S02]  /*126c0*/  FADD.FTZ R6, R154, R3 ;  /* 0x000000039a067221 */ /* 0x008fe40000010000 */
[----:B------:R-:W-:Y:S01]  /*126d0*/  FADD.FTZ R3, R152, R0 ;  /* 0x0000000098037221 */ /* 0x000fe20000010000 */
[----:B------:R3:W1:Y:S01]  /*126e0*/  MUFU.EX2 R14, R7 ;  /* 0x00000007000e7308 */ /* 0x0006620000000800 */
[----:B------:R-:W-:Y:S01]  /*126f0*/  FADD.FTZ R0, R87, R5 ;  /* 0x0000000557007221 */ /* 0x000fe20000010000 */
[----:B------:R-:W-:Y:S01]  /*12700*/  MOV R76, R79 ;  /* 0x0000004f004c7202 */ /* 0x000fe20000000f00 */
[----:B------:R-:W-:Y:S01]  /*12710*/  FADD.FTZ R5, R244, R4 ;  /* 0x00000004f4057221 */ /* 0x000fe20000010000 */
[----:B------:R4:W5:Y:S01]  /*12720*/  LDL.LU R233, [R1+0x60] ;  /* 0x0000600001e97983 */ /* 0x0009620000300800 */
[----:B------:R-:W-:-:S02]  /*12730*/  IMAD.MOV.U32 R82, RZ, RZ, R83 ;  /* 0x000000ffff527224 */ /* 0x000fc400078e0053 */
[----:B------:R-:W-:Y:S02]  /*12740*/  FADD.FTZ R4, R169, R6 ;  /* 0x00000006a9047221 */ /* 0x000fe40000010000 */
[----:B------:R-:W-:Y:S02]  /*12750*/  FADD.FTZ R3, R80, R3 ;  /* 0x0000000350037221 */ /* 0x000fe40000010000 */
[----:B------:R-:W-:Y:S02]  /*12760*/  FADD.FTZ R0, R81, R0 ;  /* 0x0000000051007221 */ /* 0x000fe40000010000 */
[----:B------:R-:W-:Y:S01]  /*12770*/  IMAD.MOV.U32 R77, RZ, RZ, R182 ;  /* 0x000000ffff4d7224 */ /* 0x000fe200078e00b6 */
[----:B------:R-:W-:Y:S01]  /*12780*/  MOV R79, R155 ;  /* 0x0000009b004f7202 */ /* 0x000fe20000000f00 */
[----:B------:R-:W-:Y:S01]  /*12790*/  FADD.FTZ R8, R247, R5 ;  /* 0x00000005f7087221 */ /* 0x000fe20000010000 */
[----:B------:R-:W1:Y:S01]  /*127a0*/  MUFU.EX2 R13, R13 ;  /* 0x0000000d000d7308 */ /* 0x000e620000000800 */
[----:B------:R-:W-:Y:S01]  /*127b0*/  IMAD.MOV.U32 R83, RZ, RZ, R78 ;  /* 0x000000ffff537224 */ /* 0x000fe200078e004e */
[----:B------:R4:W5:Y:S01]  /*127c0*/  LDL.LU R232, [R1+0x5c] ;  /* 0x00005c0001e87983 */ /* 0x0009620000300800 */
[----:B---3--:R-:W-:-:S02]  /*127d0*/  FADD.FTZ R7, R82, R4 ;  /* 0x0000000452077221 */ /* 0x008fc40000010000 */
[----:B------:R-:W-:Y:S01]  /*127e0*/  FADD.FTZ R6, R170, R3 ;  /* 0x00000003aa067221 */ /* 0x000fe20000010000 */
[----:B------:R4:W5:Y:S01]  /*127f0*/  LDL.LU R231, [R1+0x58] ;  /* 0x0000580001e77983 */ /* 0x0009620000300800 */
[----:B------:R-:W-:Y:S02]  /*12800*/  FADD.FTZ R5, R171, R0 ;  /* 0x00000000ab057221 */ /* 0x000fe40000010000 */
[----:B------:R-:W-:Y:S01]  /*12810*/  FADD.FTZ R4, R250, R8 ;  /* 0x00000008fa047221 */ /* 0x000fe20000010000 */
[----:B------:R4:W5:Y:S01]  /*12820*/  LDL.LU R230, [R1+0x54] ;  /* 0x0000540001e67983 */ /* 0x0009620000300800 */
[----:B------:R-:W-:Y:S02]  /*12830*/  IMAD.MOV.U32 R78, RZ, RZ, R243 ;  /* 0x000000ffff4e7224 */ /* 0x000fe400078e00f3 */
[----:B------:R-:W-:Y:S01]  /*12840*/  FADD.FTZ R3, R83, R7 ;  /* 0x0000000753037221 */ /* 0x000fe20000010000 */
[----:B------:R4:W5:Y:S01]  /*12850*/  LDL.LU R229, [R1+0x50] ;  /* 0x0000500001e57983 */ /* 0x0009620000300800 */
[----:B------:R-:W-:-:S02]  /*12860*/  FADD.FTZ R0, R76, R6 ;  /* 0x000000064c007221 */ /* 0x000fc40000010000 */
[----:B------:R-:W-:Y:S01]  /*12870*/  IMAD.MOV.U32 R243, RZ, RZ, R153 ;  /* 0x000000fffff37224 */ /* 0x000fe200078e0099 */
[----:B------:R4:W5:Y:S01]  /*12880*/  LDL.LU R228, [R1+0x4c] ;  /* 0x00004c0001e47983 */ /* 0x0009620000300800 */
[----:B------:R-:W-:Y:S02]  /*12890*/  FADD.FTZ R6, R77, R5 ;  /* 0x000000054d067221 */ /* 0x000fe40000010000 */
[----:B------:R-:W-:Y:S01]  /*128a0*/  FADD.FTZ R4, R246, R4 ;  /* 0x00000004f6047221 */ /* 0x000fe20000010000 */
[----:B------:R4:W5:Y:S01]  /*128b0*/  LDL.LU R119, [R1+0x48] ;  /* 0x0000480001777983 */ /* 0x0009620000300800 */
        /* <DEDUP_REMOVED lines=71> */
[----:B--2---:R-:W-:Y:S02]  /*12d30*/  FADD.FTZ R3, R10, R0 ;  /* 0x000000000a037221 */ /* 0x004fe40000010000 */
[----:B------:R-:W-:Y:S02]  /*12d40*/  FADD.FTZ R0, R57, R5 ;  /* 0x0000000539007221 */ /* 0x000fe40000010000 */
[----:B------:R-:W-:Y:S02]  /*12d50*/  FADD.FTZ R6, R27, R6 ;  /* 0x000000061b067221 */ /* 0x000fe40000010000 */
[----:B------:R-:W-:-:S02]  /*12d60*/  FADD.FTZ R5, R15, R4 ;  /* 0x000000040f057221 */ /* 0x000fc40000010000 */
[----:B------:R-:W-:Y:S02]  /*12d70*/  FADD.FTZ R4, R11, R3 ;  /* 0x000000030b047221 */ /* 0x000fe40000010000 */
[----:B------:R-:W-:Y:S02]  /*12d80*/  FADD.FTZ R3, R56, R0 ;  /* 0x0000000038037221 */ /* 0x000fe40000010000 */
[----:B------:R-:W-:Y:S02]  /*12d90*/  FADD.FTZ R0, R26, R6 ;  /* 0x000000061a007221 */ /* 0x000fe40000010000 */
[----:B-1----:R-:W-:Y:S02]  /*12da0*/  FADD.FTZ R5, R14, R5 ;  /* 0x000000050e057221 */ /* 0x002fe40000010000 */
[----:B------:R-:W-:Y:S02]  /*12db0*/  FADD.FTZ R4, R13, R4 ;  /* 0x000000040d047221 */ /* 0x000fe40000010000 */
[----:B------:R-:W-:-:S02]  /*12dc0*/  FADD.FTZ R0, R25, R0 ;  /* 0x0000000019007221 */ /* 0x000fc40000010000 */
        /* <DEDUP_REMOVED lines=15> */
[C---:B------:R-:W-:Y:S08]  /*12ec0*/  HMMA.16816.F32.BF16 R140, R176.reuse, R148, R140 ;  /* 0x00000094b08c723c */ /* 0x040ff0000004188c */
        /* <DEDUP_REMOVED lines=14> */
[----:B----4-:R-:W2:Y:S04]  /*12fb0*/  LDL.LU R243, [R1] ;  /* 0x0000000001f37983 */ /* 0x010ea80000300800 */
[----:B------:R-:W3:Y:S04]  /*12fc0*/  LDL.LU.64 R76, [R1+0x8] ;  /* 0x00000800014c7983 */ /* 0x000ee80000300a00 */
[----:B------:R-:W4:Y:S01]  /*12fd0*/  LDL.LU.64 R78, [R1+0x10] ;  /* 0x00001000014e7983 */ /* 0x000f220000300a00 */
[----:B------:R-:W-:Y:S01]  /*12fe0*/  IMAD.MOV.U32 R116, RZ, RZ, R70 ;  /* 0x000000ffff747224 */ /* 0x000fe200078e0046 */
[----:B------:R-:W-:Y:S01]  /*12ff0*/  MOV R118, R2 ;  /* 0x0000000200767202 */ /* 0x000fe20000000f00 */
[----:B------:R-:W-:Y:S01]  /*13000*/  IMAD.MOV.U32 R3, RZ, RZ, R71 ;  /* 0x000000ffff037224 */ /* 0x000fe200078e0047 */
[----:B------:R-:W-:Y:S01]  /*13010*/  ULDC UR4, c[0x0][0x208] ;  /* 0x0000820000047ab9 */ /* 0x000fe20000000800 */
[----:B------:R-:W-:Y:S01]  /*13020*/  IMAD.MOV.U32 R117, RZ, RZ, R68 ;  /* 0x000000ffff757224 */ /* 0x000fe200078e0044 */
[----:B------:R-:W-:-:S02]  /*13030*/  USHF.L.U32 UR4, UR4, 0x5, URZ ;  /* 0x0000000504047899 */ /* 0x000fc4000800063f */
[----:B------:R-:W-:Y:S01]  /*13040*/  ULDC.64 UR6, c[0x0][0x118] ;  /* 0x0000460000067ab9 */ /* 0x000fe20000000a00 */
[----:B--2---:R-:W-:Y:S02]  /*13050*/  IADD3 R242, R243, -0x2, RZ ;  /* 0xfffffffef3f27810 */ /* 0x004fe40007ffe0ff */
[----:B---3--:R-:W-:Y:S02]  /*13060*/  MOV R5, R77 ;  /* 0x0000004d00057202 */ /* 0x008fe40000000f00 */
[----:B----4-:R-:W-:-:S05]  /*13070*/  MOV R4, R78 ;  /* 0x0000004e00047202 */ /* 0x010fca0000000f00 */
[----:B------:R1:W-:Y:S02]  /*13080*/  STL.64 [R1+0x30], R4 ;  /* 0x0000300401007387 */ /* 0x0003e40000100a00 */
.L_x_130:
[----:B--2---:R-:W2:Y:S01]  /*13090*/  LDL.64 R72, [R1+0x30] ;  /* 0x0000300001487983 */ /* 0x004ea20000100a00 */
[----:B------:R-:W-:Y:S04]  /*130a0*/  DEPBAR.LE SB0, 0x0 ;  /* 0x000080000000791a */ /* 0x000fe80000000000 */
[----:B------:R-:W-:Y:S01]  /*130b0*/  SHF.R.S32.HI R0, RZ, 0x1f, R242 ;  /* 0x0000001fff007819 */ /* 0x000fe200000114f2 */
[----:B------:R-:W-:Y:S01]  /*130c0*/  BAR.SYNC.DEFER_BLOCKING 0x0 ;  /* 0x0000000000007b1d */ /* 0x000fe20000010000 */
[----:B------:R-:W-:Y:S01]  /*130d0*/  IMAD.WIDE.U32 R84, R242, c[0x0][0x208], RZ ;  /* 0x00008200f2547a25 */ /* 0x000fe200078e00ff */
[----:B------:R-:W-:Y:S02]  /*130e0*/  MOV R104, 0x5 ;  /* 0x0000000500687802 */ /* 0x000fe40000000f00 */
[----:B------:R-:W-:Y:S01]  /*130f0*/  MOV R2, c[0x0][0x208] ;  /* 0x0000820000027a02 */ /* 0x000fe20000000f00 */
[----:B------:R-:W-:Y:S03]  /*13100*/  IMAD R0, R0, c[0x0][0x208], RZ ;  /* 0x0000820000007a24 */ /* 0x000fe600078e02ff */
[----:B------:R-:W-:Y:S01]  /*13110*/  SHF.L.U64.HI R2, R2, R104, c[0x0][0x20c] ;  /* 0x0000830002027619 */ /* 0x000fe20000010268 */
[----:B------:R-:W-:Y:S01]  /*13120*/  IMAD R0, R242, c[0x0][0x20c], R0 ;  /* 0x00008300f2007a24 */ /* 0x000fe200078e0200 */
[----:B-----5:R-:W-:Y:S04]  /*13130*/  STL [R1+0x48], R230 ;  /* 0x000048e601007387 */ /* 0x020fe80000100800 */
[----:B------:R-:W-:Y:S01]  /*13140*/  IADD3 R0, R85, R0, RZ ;  /* 0x0000000055007210 */ /* 0x000fe20007ffe0ff */
[----:B------:R-:W-:Y:S04]  /*13150*/  STL [R1+0x4c], R119 ;  /* 0x00004c7701007387 */ /* 0x000fe80000100800 */
        /* <DEDUP_REMOVED lines=34> */
[-C--:B------:R-:W-:Y:S02]  /*13380*/  IADD3.X R89, R91, R2.reuse, RZ, P0, !PT ;  /* 0x000000025b597210 */ /* 0x080fe400007fe4ff */
[----:B------:R-:W-:Y:S02]  /*13390*/  IADD3 R94, P1, R88, UR4, RZ ;  /* 0x00000004585e7c10 */ /* 0x000fe4000ff3e0ff */
[C---:B------:R-:W-:Y:S01]  /*133a0*/  HMMA.16816.F32.BF16 R16, R112.reuse, R18, RZ ;  /* 0x000000127010723c */ /* 0x040fe200000418ff */
[----:B------:R1:W-:Y:S03]  /*133b0*/  LDGSTS.E.BYPASS.LTC128B.128 [R241+0x900], [R88.64], !P3 ;  /* 0x0090000058f17fae */ /* 0x0003e6000d901d46 */
[-C--:B------:R-:W-:Y:S02]  /*133c0*/  IADD3.X R95, R89, R2.reuse, RZ, P1, !PT ;  /* 0x00000002595f7210 */ /* 0x080fe40000ffe4ff */
[----:B------:R-:W-:Y:S02]  /*133d0*/  IADD3 R92, P0, R94, UR4, RZ ;  /* 0x000000045e5c7c10 */ /* 0x000fe4000ff1e0ff */
[-C--:B------:R-:W-:Y:S01]  /*133e0*/  HMMA.16816.F32.BF16 R20, R112, R32.reuse, RZ ;  /* 0x000000207014723c */ /* 0x080fe200000418ff */
        /* <DEDUP_REMOVED lines=9> */
[-C--:B------:R-:W-:Y:S04]  /*13480*/  IADD3.X R103, R101, R2.reuse, RZ, P0, !PT ;  /* 0x0000000265677210 */ /* 0x080fe800007fe4ff */
[C---:B------:R-:W-:Y:S01]  /*13490*/  HMMA.16816.F32.BF16 R32, R112.reuse, R34, RZ ;  /* 0x000000227020723c */ /* 0x040fe200000418ff */
[----:B------:R4:W-:Y:S07]  /*134a0*/  LDGSTS.E.BYPASS.LTC128B.128 [R241+0x2900], [R102.64], !P3 ;  /* 0x0290000066f17fae */ /* 0x0009ee000d901d46 */
[-C--:B------:R-:W-:Y:S08]  /*134b0*/  HMMA.16816.F32.BF16 R36, R112, R48.reuse, RZ ;  /* 0x000000307024723c */ /* 0x080ff000000418ff */
[C---:B------:R-:W-:Y:S04]  /*134c0*/  HMMA.16816.F32.BF16 R40, R108.reuse, R48, RZ ;  /* 0x000000306c28723c */ /* 0x040fe800000418ff */
[----:B---3--:R-:W-:Y:S04]  /*134d0*/  IADD3 R100, P0, R102, UR4, RZ ;  /* 0x0000000466647c10 */ /* 0x008fe8000ff1e0ff */
[-C--:B------:R-:W-:Y:S01]  /*134e0*/  HMMA.16816.F32.BF16 R44, R108, R50.reuse, RZ ;  /* 0x000000326c2c723c */ /* 0x080fe200000418ff */
[----:B------:R-:W-:Y:S02]  /*134f0*/  IADD3.X R101, R103, R2, RZ, P0, !PT ;  /* 0x0000000267657210 */ /* 0x000fe400007fe4ff */
        /* <DEDUP_REMOVED lines=496> */
[----:B--2---:R-:W-:Y:S04]  /*15400*/  MOV R39, 0x5 ;  /* 0x0000000500277802 */ /* 0x004fe80000000f00 */
        /* <DEDUP_REMOVED lines=118> */
[----:B------:R-:W-:Y:S01]  /*15b70*/  @P0 SHF.L.U64.HI R14, R38, R39, c[0x0][0x1e4] ;  /* 0x00007900260e0619 */ /* 0x000fe20000010227 */
        /* <DEDUP_REMOVED lines=13> */
[C---:B-1----:R-:W-:Y:S04]  /*15c50*/  @P0 IADD3 R8, P4, R15.reuse, R4, RZ ;  /* 0x000000040f080210 */ /* 0x042fe80007f9e0ff */
[C---:B------:R-:W-:Y:S02]  /*15c60*/  @P0 IADD3.X R9, R14.reuse, R5, RZ, P4, !PT ;  /* 0x000000050e090210 */ /* 0x040fe400027fe4ff */
[----:B------:R-:W-:Y:S03]  /*15c70*/  @P0 IADD3 R12, P2, R15, R8, RZ ;  /* 0x000000080f0c0210 */ /* 0x000fe60007f5e0ff */
[----:B------:R1:W-:Y:S01]  /*15c80*/  @P0 LDGSTS.E.BYPASS.LTC128B.128 [R241+0x4100], [R8.64], !P3 ;  /* 0x0410000008f10fae */ /* 0x0003e2000d901d46 */
[C---:B------:R-:W-:Y:S01]  /*15c90*/  @P0 IADD3.X R13, R14.reuse, R9, RZ, P2, !PT ;  /* 0x000000090e0d0210 */ /* 0x040fe200017fe4ff */
[--C-:B---3--:R-:W-:Y:S01]  /*15ca0*/  FFMA.FTZ R4, R29, c[0x0][0x2d0], -R106.reuse ;  /* 0x0000b4001d047a23 */ /* 0x108fe2000001086a */
[----:B------:R-:W-:Y:S01]  /*15cb0*/  @P0 IADD3 R10, P1, R15, R12, RZ ;  /* 0x0000000c0f0a0210 */ /* 0x000fe20007f3e0ff */
[----:B------:R-:W-:Y:S02]  /*15cc0*/  FMUL.FTZ R29, R69, R145 ;  /* 0x00000091451d7220 */ /* 0x000fe40000410000 */
[----:B------:R3:W2:Y:S01]  /*15cd0*/  MUFU.EX2 R33, R4 ;  /* 0x0000000400217308 */ /* 0x0006a20000000800 */
[C---:B------:R-:W-:Y:S01]  /*15ce0*/  @P0 IADD3.X R11, R14.reuse, R13, RZ, P1, !PT ;  /* 0x0000000d0e0b0210 */ /* 0x040fe20000ffe4ff */
[----:B------:R2:W-:Y:S01]  /*15cf0*/  @P0 LDGSTS.E.BYPASS.LTC128B.128 [R241+0x4900], [R12.64], !P3 ;  /* 0x049000000cf10fae */ /* 0x0005e2000d901d46 */
[C---:B----4-:R-:W-:Y:S04]  /*15d00*/  @P0 IADD3 R6, P4, R15.reuse, R10, RZ ;  /* 0x0000000a0f060210 */ /* 0x050fe80007f9e0ff */
[----:B------:R-:W-:Y:S03]  /*15d10*/  @P0 IADD3.X R7, R14, R11, RZ, P4, !PT ;  /* 0x0000000b0e070210 */ /* 0x000fe600027fe4ff */
[----:B------:R4:W-:Y:S08]  /*15d20*/  @P0 LDGSTS.E.BYPASS.LTC128B.128 [R241+0x5100], [R10.64], !P3 ;  /* 0x051000000af10fae */ /* 0x0009f0000d901d46 */
[----:B------:R4:W-:Y:S01]  /*15d30*/  @P0 LDGSTS.E.BYPASS.LTC128B.128 [R241+0x5900], [R6.64], !P3 ;  /* 0x0590000006f10fae */ /* 0x0009e2000d901d46 */
[----:B-1----:R-:W-:Y:S02]  /*15d40*/  FFMA.FTZ R9, R26, c[0x0][0x2d0], -R3 ;  /* 0x0000b4001a097a23 */ /* 0x002fe40000010803 */
[----:B------:R-:W-:Y:S01]  /*15d50*/  FMUL.FTZ R26, R0, R142 ;  /* 0x0000008e001a7220 */ /* 0x000fe20000410000 */
[C---:B---3--:R-:W-:Y:S01]  /*15d60*/  @P0 IADD3 R4, P2, R15.reuse, R6, RZ ;  /* 0x000000060f040210 */ /* 0x048fe20007f5e0ff */
        /* <DEDUP_REMOVED lines=650> */
.L_x_129:
[----:B--2-4-:R-:W2:Y:S04]  /*18610*/  LDL.LU R0, [R1+0x18] ;  /* 0x0000180001007983 */ /* 0x014ea80000300800 */
        /* <DEDUP_REMOVED lines=120> */
.L_x_99:
[----:B------:R-:W1:Y:S01]  /*18da0*/  S2R R55, SR_CTAID.Y ;  /* 0x0000000000377919 */ /* 0x000e620000002600 */
[----:B------:R-:W-:Y:S01]  /*18db0*/  ULDC.64 UR4, c[0x0][0x118] ;  /* 0x0000460000047ab9 */ /* 0x000fe20000000a00 */
[----:B-1----:R-:W-:Y:S01]  /*18dc0*/  SHF.R.S32.HI R42, RZ, 0x1f, R55 ;  /* 0x0000001fff2a7819 */ /* 0x002fe20000011437 */
[----:B------:R-:W-:Y:S05]  /*18dd0*/  @P4 BRA `(.L_x_131) ;  /* 0x0000131000004947 */ /* 0x000fea0003800000 */
[----:B------:R-:W2:Y:S01]  /*18de0*/  LDL R43, [R1+0x28] ;  /* 0x00002800012b7983 */ /* 0x000ea20000100800 */
[----:B------:R-:W-:Y:S01]  /*18df0*/  IMAD.MOV.U32 R6, RZ, RZ, -0x10 ;  /* 0xfffffff0ff067424 */ /* 0x000fe200078e00ff */
[----:B------:R-:W-:Y:S02]  /*18e00*/  F2FP.BF16.PACK_AB R5, R125, R124 ;  /* 0x0000007c7d05723e */ /* 0x000fe400000010ff */
[----:B------:R-:W1:Y:S01]  /*18e10*/  S2R R40, SR_TID.X ;  /* 0x0000000000287919 */ /* 0x000e620000002100 */
        /* <DEDUP_REMOVED lines=12> */
[----:B-1----:R-:W-:Y:S02]  /*18ee0*/  SHF.R.S32.HI R41, RZ, 0x1f, R40 ;  /* 0x0000001fff297819 */ /* 0x002fe40000011428 */
[----:B------:R-:W-:-:S02]  /*18ef0*/  F2FP.BF16.PACK_AB R142, R143, R142 ;  /* 0x0000008e8f8e723e */ /* 0x000fc400000010ff */
[CC--:B------:R-:W-:Y:S02]  /*18f00*/  LEA.HI R2, R41.reuse, R40.reuse, RZ, 0x2 ;  /* 0x0000002829027211 */ /* 0x0c0fe400078f10ff */
[----:B------:R-:W-:Y:S02]  /*18f10*/  LEA.HI R35, R41, R40, RZ, 0x5 ;  /* 0x0000002829237211 */ /* 0x000fe400078f28ff */
[--C-:B------:R-:W-:Y:S02]  /*18f20*/  SHF.R.S32.HI R3, RZ, 0x2, R2.reuse ;  /* 0x00000002ff037819 */ /* 0x100fe40000011402 */
[----:B------:R-:W-:Y:S02]  /*18f30*/  SHF.R.S32.HI R0, RZ, 0x1f, R2 ;  /* 0x0000001fff007819 */ /* 0x000fe40000011402 */
[----:B------:R-:W-:Y:S02]  /*18f40*/  SHF.R.S32.HI R34, RZ, 0x5, R35 ;  /* 0x00000005ff227819 */ /* 0x000fe40000011423 */
[----:B------:R-:W-:-:S02]  /*18f50*/  LEA.HI R0, R0, R3, RZ, 0x3 ;  /* 0x0000000300007211 */ /* 0x000fc400078f18ff */
[----:B------:R-:W-:Y:S02]  /*18f60*/  F2FP.BF16.PACK_AB R30, R30, R144 ;  /* 0x000000901e1e723e */ /* 0x000fe400000010ff */
[----:B------:R-:W-:Y:S02]  /*18f70*/  LOP3.LUT R0, R0, 0xfffffff8, RZ, 0xc0, !PT ;  /* 0xfffffff800007812 */ /* 0x000fe400078ec0ff */
[----:B------:R-:W-:Y:S02]  /*18f80*/  F2FP.BF16.PACK_AB R146, R147, R146 ;  /* 0x000000929392723e */ /* 0x000fe400000010ff */
[----:B------:R-:W-:Y:S01]  /*18f90*/  F2FP.BF16.PACK_AB R23, R23, R152 ;  /* 0x000000981717723e */ /* 0x000fe200000010ff */
[----:B------:R-:W-:Y:S01]  /*18fa0*/  IMAD.IADD R3, R3, 0x1, -R0 ;  /* 0x0000000103037824 */ /* 0x000fe200078e0a00 */
[----:B------:R-:W-:Y:S02]  /*18fb0*/  LOP3.LUT R0, R2, 0xfffffffc, RZ, 0xc0, !PT ;  /* 0xfffffffc02007812 */ /* 0x000fe400078ec0ff */
[----:B------:R-:W-:Y:S01]  /*18fc0*/  F2FP.BF16.PACK_AB R22, R22, R154 ;  /* 0x0000009a1616723e */ /* 0x000fe200000010ff */
[----:B------:R-:W-:Y:S01]  /*18fd0*/  IMAD.SHL.U32 R2, R3, 0x40, RZ ;  /* 0x0000004003027824 */ /* 0x000fe200078e00ff */
[----:B------:R-:W-:Y:S01]  /*18fe0*/  F2FP.BF16.PACK_AB R19, R19, R164 ;  /* 0x000000a41313723e */ /* 0x000fe200000010ff */
[----:B------:R-:W-:Y:S01]  /*18ff0*/  IMAD.IADD R26, R40, 0x1, -R0 ;  /* 0x00000001281a7824 */ /* 0x000fe200078e0a00 */
[----:B------:R-:W-:-:S02]  /*19000*/  F2FP.BF16.PACK_AB R14, R14, R166 ;  /* 0x000000a60e0e723e */ /* 0x000fc400000010ff */
[----:B------:R-:W-:Y:S01]  /*19010*/  LOP3.LUT R0, R2, 0x1c0, RZ, 0xc0, !PT ;  /* 0x000001c002007812 */ /* 0x000fe200078ec0ff */
[----:B------:R-:W-:Y:S01]  /*19020*/  IMAD R4, R34, 0x200, R26 ;  /* 0x0000020022047824 */ /* 0x000fe200078e021a */
[----:B------:R-:W-:Y:S02]  /*19030*/  F2FP.BF16.PACK_AB R21, R21, R156 ;  /* 0x0000009c1515723e */ /* 0x000fe400000010ff */
[----:B------:R-:W-:Y:S02]  /*19040*/  LEA.HI R2, R0, R0, RZ, 0x1d ;  /* 0x0000000000027211 */ /* 0x000fe400078fe8ff */
[----:B------:R-:W-:Y:S02]  /*19050*/  LOP3.LUT R0, R3, 0x1, RZ, 0xc0, !PT ;  /* 0x0000000103007812 */ /* 0x000fe400078ec0ff */
[----:B------:R-:W-:Y:S01]  /*19060*/  F2FP.BF16.PACK_AB R159, R159, R158 ;  /* 0x0000009e9f9f723e */ /* 0x000fe200000010ff */
[----:B------:R-:W-:Y:S01]  /*19070*/  IMAD.U32 R2, R4, 0x2, R2 ;  /* 0x0000000204027824 */ /* 0x000fe200078e0002 */
[----:B------:R-:W-:-:S02]  /*19080*/  ISETP.NE.U32.AND P0, PT, R0, 0x1, PT ;  /* 0x000000010000780c */ /* 0x000fc40003f05070 */
[----:B------:R-:W-:Y:S01]  /*19090*/  F2FP.BF16.PACK_AB R18, R18, R160 ;  /* 0x000000a01212723e */ /* 0x000fe200000010ff */
[----:B------:R-:W-:Y:S01]  /*190a0*/  IMAD.SHL.U32 R2, R2, 0x2, RZ ;  /* 0x0000000202027824 */ /* 0x000fe200078e00ff */
[----:B------:R-:W-:Y:S01]  /*190b0*/  BAR.SYNC.DEFER_BLOCKING 0x1, 0x80 ;  /* 0x0042000000007b1d */ /* 0x000fe20000010000 */
[----:B------:R-:W-:Y:S02]  /*190c0*/  SEL R6, R6, 0x10, !P0 ;  /* 0x0000001006067807 */ /* 0x000fe40004000000 */
[----:B------:R-:W-:Y:S02]  /*190d0*/  R2P PR, R3, 0x6 ;  /* 0x0000000603007804 */ /* 0x000fe40000000000 */
[C---:B------:R-:W-:Y:S01]  /*190e0*/  IADD3 R4, R2.reuse, 0x80, RZ ;  /* 0x0000008002047810 */ /* 0x040fe20007ffe0ff */
[C---:B------:R-:W-:Y:S01]  /*190f0*/  IMAD.IADD R3, R2.reuse, 0x1, R6 ;  /* 0x0000000102037824 */ /* 0x040fe200078e0206 */
[----:B------:R-:W-:Y:S02]  /*19100*/  IADD3 R0, R2, 0xc0, RZ ;  /* 0x000000c002007810 */ /* 0x000fe40007ffe0ff */
[----:B------:R-:W-:-:S02]  /*19110*/  F2FP.BF16.PACK_AB R20, R20, R162 ;  /* 0x000000a21414723e */ /* 0x000fc400000010ff */
[----:B------:R-:W-:Y:S02]  /*19120*/  F2FP.BF16.PACK_AB R17, R17, R168 ;  /* 0x000000a81111723e */ /* 0x000fe400000010ff */
[----:B------:R-:W-:Y:S02]  /*19130*/  F2FP.BF16.PACK_AB R16, R16, R170 ;  /* 0x000000aa1010723e */ /* 0x000fe400000010ff */
[----:B------:R-:W-:Y:S02]  /*19140*/  F2FP.BF16.PACK_AB R12, R12, R180 ;  /* 0x000000b40c0c723e */ /* 0x000fe400000010ff */
[----:B------:R-:W-:Y:S02]  /*19150*/  @P2 IADD3 R0, R4, -0x40, RZ ;  /* 0xffffffc004002810 */ /* 0x000fe40007ffe0ff */
[----:B------:R-:W-:Y:S02]  /*19160*/  F2FP.BF16.PACK_AB R11, R183, R182 ;  /* 0x000000b6b70b723e */ /* 0x000fe400000010ff */
[----:B------:R-:W-:-:S02]  /*19170*/  F2FP.BF16.PACK_AB R13, R173, R172 ;  /* 0x000000acad0d723e */ /* 0x000fc400000010ff */
[----:B------:R-:W-:Y:S01]  /*19180*/  F2FP.BF16.PACK_AB R15, R15, R174 ;  /* 0x000000ae0f0f723e */ /* 0x000fe200000010ff */
[----:B------:R1:W-:Y:S01]  /*19190*/  STS [R2+0x80], R5 ;  /* 0x0000800502007388 */ /* 0x0003e20000000800 */
[----:B------:R-:W-:Y:S02]  /*191a0*/  F2FP.BF16.PACK_AB R10, R177, R176 ;  /* 0x000000b0b10a723e */ /* 0x000fe400000010ff */
[----:B------:R-:W-:Y:S01]  /*191b0*/  F2FP.BF16.PACK_AB R9, R179, R178 ;  /* 0x000000b2b309723e */ /* 0x000fe200000010ff */
[----:B------:R-:W-:Y:S01]  /*191c0*/  STS [R2+0x480], R25 ;  /* 0x0004801902007388 */ /* 0x000fe20000000800 */
[----:B------:R-:W-:-:S03]  /*191d0*/  ISETP.NE.U32.AND P0, PT, RZ, c[0x0][0x500], PT ;  /* 0x00014000ff007a0c */ /* 0x000fc60003f05070 */
[----:B------:R3:W-:Y:S04]  /*191e0*/  STS [R3+0x80], R8 ;  /* 0x0000800803007388 */ /* 0x0007e80000000800 */
[----:B------:R-:W-:Y:S04]  /*191f0*/  STS [R3+0x480], R29 ;  /* 0x0004801d03007388 */ /* 0x000fe80000000800 */
[----:B------:R-:W-:Y:S04]  /*19200*/  STS [R2+0x2080], R33 ;  /* 0x0020802102007388 */ /* 0x000fe80000000800 */
[----:B------:R4:W-:Y:S04]  /*19210*/  STS [R2+0x2480], R122 ;  /* 0x0024807a02007388 */ /* 0x0009e80000000800 */
[----:B------:R-:W-:Y:S01]  /*19220*/  STS [R3+0x2080], R32 ;  /* 0x0020802003007388 */ /* 0x000fe20000000800 */
[----:B-1----:R-:W-:-:S03]  /*19230*/  IMAD.MOV.U32 R5, RZ, RZ, 0x20 ;  /* 0x00000020ff057424 */ /* 0x002fc600078e00ff */
[----:B------:R-:W-:Y:S02]  /*19240*/  STS [R3+0x2480], R130 ;  /* 0x0024808203007388 */ /* 0x000fe40000000800 */
[----:B---3--:R-:W-:Y:S02]  /*19250*/  SEL R8, R5, 0xffffffe0, !P1 ;  /* 0xffffffe005087807 */ /* 0x008fe40004800000 */
[----:B------:R-:W-:Y:S02]  /*19260*/  ISETP.NE.AND.EX P1, PT, RZ, c[0x0][0x504], PT, P0 ;  /* 0x00014100ff007a0c */ /* 0x000fe40003f25300 */
[----:B------:R-:W-:Y:S01]  /*19270*/  ISETP.NE.U32.AND P0, PT, RZ, c[0x0][0x508], PT ;  /* 0x00014200ff007a0c */ /* 0x000fe20003f05070 */
[----:B------:R-:W-:Y:S02]  /*19280*/  IMAD.IADD R5, R2, 0x1, R8 ;  /* 0x0000000102057824 */ /* 0x000fe400078e0208 */
[----:B------:R-:W-:Y:S01]  /*19290*/  IMAD.IADD R4, R8, 0x1, R3 ;  /* 0x0000000108047824 */ /* 0x000fe200078e0203 */
[----:B------:R-:W-:-:S02]  /*192a0*/  ISETP.NE.AND.EX P0, PT, RZ, c[0x0][0x50c], PT, P0 ;  /* 0x00014300ff007a0c */ /* 0x000fc40003f05300 */
[----:B------:R-:W-:Y:S01]  /*192b0*/  STS [R5+0x80], R28 ;  /* 0x0000801c05007388 */ /* 0x000fe20000000800 */
[----:B----4-:R-:W-:-:S03]  /*192c0*/  IADD3 R2, R8, 0x400, R0 ;  /* 0x0000040008027810 */ /* 0x010fc60007ffe000 */
[----:B------:R-:W-:Y:S04]  /*192d0*/  STS [R5+0x480], R27 ;  /* 0x0004801b05007388 */ /* 0x000fe80000000800 */
[----:B------:R1:W-:Y:S04]  /*192e0*/  STS [R4+0x80], R7 ;  /* 0x0000800704007388 */ /* 0x0003e80000000800 */
[----:B------:R-:W-:Y:S04]  /*192f0*/  STS [R4+0x480], R24 ;  /* 0x0004801804007388 */ /* 0x000fe80000000800 */
[----:B------:R-:W-:Y:S04]  /*19300*/  STS [R5+0x2080], R31 ;  /* 0x0020801f05007388 */ /* 0x000fe80000000800 */
[----:B------:R-:W-:Y:S04]  /*19310*/  STS [R5+0x2480], R142 ;  /* 0x0024808e05007388 */ /* 0x000fe80000000800 */
[----:B------:R-:W-:Y:S04]  /*19320*/  STS [R4+0x2080], R30 ;  /* 0x0020801e04007388 */ /* 0x000fe80000000800 */
[----:B------:R-:W-:Y:S04]  /*19330*/  STS [R4+0x2480], R146 ;  /* 0x0024809204007388 */ /* 0x000fe80000000800 */
[----:B------:R-:W-:Y:S01]  /*19340*/  STS [R0], R23 ;  /* 0x0000001700007388 */ /* 0x000fe20000000800 */
[----:B-1----:R-:W-:-:S02]  /*19350*/  IMAD.IADD R7, R6, 0x1, R2 ;  /* 0x0000000106077824 */ /* 0x002fc400078e0202 */
[----:B------:R-:W-:Y:S01]  /*19360*/  IMAD.IADD R2, R6, 0x1, R0 ;  /* 0x0000000106027824 */ /* 0x000fe200078e0200 */
[----:B------:R-:W-:Y:S03]  /*19370*/  STS [R0+0x400], R22 ;  /* 0x0004001600007388 */ /* 0x000fe60000000800 */
[C---:B------:R-:W-:Y:S01]  /*19380*/  IMAD.IADD R3, R8.reuse, 0x1, R2 ;  /* 0x0000000108037824 */ /* 0x040fe200078e0202 */
        /* <DEDUP_REMOVED lines=30> */
.L_x_132:
[----:B----4-:R-:W-:Y:S01]  /*19570*/  LOP3.LUT R0, R35, 0xffffffe0, RZ, 0xc0, !PT ;  /* 0xffffffe023007812 */ /* 0x010fe200078ec0ff */
[----:B------:R-:W-:Y:S01]  /*19580*/  IMAD.MOV.U32 R6, RZ, RZ, c[0x0][0x4e8] ;  /* 0x00013a00ff067624 */ /* 0x000fe200078e00ff */
[----:B------:R-:W-:Y:S01]  /*19590*/  SHF.R.S32.HI R5, RZ, 0x1f, R34 ;  /* 0x0000001fff057819 */ /* 0x000fe20000011422 */
[----:B------:R-:W1:Y:S01]  /*195a0*/  S2R R24, SR_CTAID.X ;  /* 0x0000000000187919 */ /* 0x000e620000002500 */
[----:B------:R-:W-:Y:S01]  /*195b0*/  LEA.HI R4, R26, R26, RZ, 0x1 ;  /* 0x0000001a1a047211 */ /* 0x000fe200078f08ff */
[----:B------:R-:W-:Y:S01]  /*195c0*/  IMAD.IADD R0, R40, 0x1, -R0 ;  /* 0x0000000128007824 */ /* 0x000fe200078e0a00 */
[----:B------:R-:W-:Y:S01]  /*195d0*/  LEA.HI R5, R5, R34, RZ, 0x2 ;  /* 0x0000002205057211 */ /* 0x000fe200078f10ff */
[----:B------:R-:W-:Y:S01]  /*195e0*/  IMAD R13, R42, c[0x0][0x3e8], RZ ;  /* 0x0000fa002a0d7a24 */ /* 0x000fe200078e02ff */
[----:B------:R-:W-:-:S02]  /*195f0*/  ISETP.NE.AND P2, PT, R6, 0x1, PT ;  /* 0x000000010600780c */ /* 0x000fc40003f45270 */
[----:B------:R-:W-:Y:S01]  /*19600*/  SHF.R.S32.HI R8, RZ, 0x1f, R0 ;  /* 0x0000001fff087819 */ /* 0x000fe20000011400 */
[----:B------:R-:W-:Y:S01]  /*19610*/  IMAD R13, R55, c[0x0][0x3ec], R13 ;  /* 0x0000fb00370d7a24 */ /* 0x000fe200078e020d */
[----:B------:R-:W-:Y:S01]  /*19620*/  LOP3.LUT R6, R5, 0xffffffc, RZ, 0xc0, !PT ;  /* 0x0ffffffc05067812 */ /* 0x000fe200078ec0ff */
[C---:B------:R-:W-:Y:S01]  /*19630*/  IMAD.SHL.U32 R5, R4.reuse, 0x20, RZ ;  /* 0x0000002004057824 */ /* 0x040fe200078e00ff */
[----:B------:R-:W-:Y:S02]  /*19640*/  LOP3.LUT R7, R4, 0x1ffffffe, RZ, 0xc0, !PT ;  /* 0x1ffffffe04077812 */ /* 0x000fe400078ec0ff */
[----:B------:R-:W-:Y:S01]  /*19650*/  LEA.HI R4, R8, R0, RZ, 0x2 ;  /* 0x0000000008047211 */ /* 0x000fe200078f10ff */
[----:B------:R-:W-:Y:S01]  /*19660*/  IMAD.IADD R6, R34, 0x1, -R6 ;  /* 0x0000000122067824 */ /* 0x000fe200078e0a06 */
[----:B------:R-:W-:Y:S01]  /*19670*/  LOP3.LUT R5, R5, 0xffffffc0, RZ, 0xc0, !PT ;  /* 0xffffffc005057812 */ /* 0x000fe200078ec0ff */
[----:B------:R-:W-:Y:S01]  /*19680*/  IMAD.IADD R7, R26, 0x1, -R7 ;  /* 0x000000011a077824 */ /* 0x000fe200078e0a07 */
[----:B------:R-:W-:-:S02]  /*19690*/  SHF.R.S32.HI R4, RZ, 0x2, R4 ;  /* 0x00000002ff047819 */ /* 0x000fc40000011404 */
[----:B------:R-:W-:Y:S01]  /*196a0*/  LOP3.LUT P0, RZ, R0, 0x3, RZ, 0xc0, !PT ;  /* 0x0000000300ff7812 */ /* 0x000fe2000780c0ff */
[----:B------:R-:W-:Y:S01]  /*196b0*/  IMAD R0, R3, c[0x0][0x3a0], RZ ;  /* 0x0000e80003007a24 */ /* 0x000fe200078e02ff */
[-C--:B------:R-:W-:Y:S01]  /*196c0*/  LEA.HI R8, R41, R40.reuse, RZ, 0x3 ;  /* 0x0000002829087211 */ /* 0x080fe200078f18ff */
[----:B------:R-:W-:Y:S01]  /*196d0*/  IMAD R7, R7, 0x8, R5 ;  /* 0x0000000807077824 */ /* 0x000fe200078e0205 */
[----:B------:R-:W-:Y:S01]  /*196e0*/  SHF.R.S32.HI R12, RZ, 0x1f, R43 ;  /* 0x0000001fff0c7819 */ /* 0x000fe2000001142b */
[----:B------:R-:W-:Y:S01]  /*196f0*/  IMAD R16, R6, 0x10, R4 ;  /* 0x0000001006107824 */ /* 0x000fe200078e0204 */
[----:B------:R-:W-:Y:S01]  /*19700*/  SHF.R.S32.HI R21, RZ, 0x3, R8 ;  /* 0x00000003ff157819 */ /* 0x000fe20000011408 */
[----:B------:R-:W-:Y:S01]  /*19710*/  IMAD.WIDE.U32 R4, R55, c[0x0][0x490], R2 ;  /* 0x0001240037047a25 */ /* 0x000fe200078e0002 */
[----:B------:R-:W-:Y:S02]  /*19720*/  LOP3.LUT R8, R8, 0xfffffff8, RZ, 0xc0, !PT ;  /* 0xfffffff808087812 */ /* 0x000fe400078ec0ff */
[----:B------:R-:W-:Y:S01]  /*19730*/  LEA.HI R23, R41, R40, RZ, 0x6 ;  /* 0x0000002829177211 */ /* 0x000fe200078f30ff */
[----:B------:R-:W-:-:S02]  /*19740*/  IMAD R0, R2, c[0x0][0x3a4], R0 ;  /* 0x0000e90002007a24 */ /* 0x000fc400078e0200 */
[----:B------:R-:W-:Y:S02]  /*19750*/  IMAD R6, R42, c[0x0][0x490], RZ ;  /* 0x000124002a067a24 */ /* 0x000fe400078e02ff */
[----:B------:R-:W-:-:S04]  /*19760*/  IMAD.WIDE.U32 R2, R2, c[0x0][0x3a0], RZ ;  /* 0x0000e80002027a25 */ /* 0x000fc800078e00ff */
[----:B------:R-:W-:Y:S02]  /*19770*/  IMAD.IADD R7, R16, 0x1, R7 ;  /* 0x0000000110077824 */ /* 0x000fe400078e0207 */
[----:B------:R-:W-:Y:S02]  /*19780*/  IMAD R6, R55, c[0x0][0x494], R6 ;  /* 0x0001250037067a24 */ /* 0x000fe400078e0206 */
[----:B------:R-:W-:Y:S02]  /*19790*/  IMAD.IADD R3, R3, 0x1, R0 ;  /* 0x0000000103037824 */ /* 0x000fe400078e0200 */
[----:B------:R-:W-:Y:S02]  /*197a0*/  IMAD.IADD R8, R40, 0x1, -R8 ;  /* 0x0000000128087824 */ /* 0x000fe400078e0a08 */
[----:B------:R-:W-:Y:S02]  /*197b0*/  IMAD.SHL.U32 R0, R21, 0x40, RZ ;  /* 0x0000004015007824 */ /* 0x000fe400078e00ff */
[----:B-1----:R-:W-:-:S02]  /*197c0*/  IMAD R7, R24, 0x80, R7 ;  /* 0x0000008018077824 */ /* 0x002fc400078e0207 */
[----:B------:R-:W-:Y:S01]  /*197d0*/  IMAD.IADD R5, R5, 0x1, R6 ;  /* 0x0000000105057824 */ /* 0x000fe200078e0206 */
[----:B------:R-:W-:Y:S01]  /*197e0*/  LOP3.LUT R0, R0, 0x1c0, RZ, 0xc0, !PT ;  /* 0x000001c000007812 */ /* 0x000fe200078ec0ff */
[----:B------:R-:W-:Y:S02]  /*197f0*/  IMAD.SHL.U32 R6, R8, 0x8, RZ ;  /* 0x0000000808067824 */ /* 0x000fe400078e00ff */
[----:B------:R-:W-:Y:S01]  /*19800*/  @P2 IMAD.HI.U32 R10, R7, c[0x0][0x4ec], RZ ;  /* 0x00013b00070a2a27 */ /* 0x000fe200078e00ff */
[----:B------:R-:W-:Y:S02]  /*19810*/  SHF.R.U32.HI R9, RZ, 0x3, R0 ;  /* 0x00000003ff097819 */ /* 0x000fe40000011600 */
[----:B------:R-:W-:Y:S01]  /*19820*/  LOP3.LUT R11, R0, 0x38, R6, 0xf8, !PT ;  /* 0x00000038000b7812 */ /* 0x000fe200078ef806 */
[----:B------:R-:W-:Y:S01]  /*19830*/  IMAD.MOV.U32 R0, RZ, RZ, R7 ;  /* 0x000000ffff007224 */ /* 0x000fe200078e0007 */
[----:B------:R-:W-:Y:S01]  /*19840*/  @P2 SHF.R.U32.HI R0, RZ, c[0x0][0x4f0], R10 ;  /* 0x00013c00ff002a19 */ /* 0x000fe2000001160a */
[----:B------:R-:W-:Y:S01]  /*19850*/  IMAD R8, R8, 0x10, R21 ;  /* 0x0000001008087824 */ /* 0x000fe200078e0215 */
[----:B------:R-:W-:Y:S01]  /*19860*/  LOP3.LUT R22, R11, R9, RZ, 0x3c, !PT ;  /* 0x000000090b167212 */ /* 0x000fe200078e3cff */
[----:B------:R-:W-:Y:S01]  /*19870*/  IMAD.WIDE.U32 R2, R55, c[0x0][0x3e8], R2 ;  /* 0x0000fa0037027a25 */ /* 0x000fe200078e0002 */
[----:B------:R-:W-:-:S02]  /*19880*/  SEL R10, R12, RZ, !P1 ;  /* 0x000000ff0c0a7207 */ /* 0x000fc40004800000 */
[----:B------:R-:W-:Y:S01]  /*19890*/  SEL R9, R43, RZ, !P1 ;  /* 0x000000ff2b097207 */ /* 0x000fe20004800000 */
[----:B------:R-:W-:Y:S01]  /*198a0*/  IMAD R11, R24, 0x80, R8 ;  /* 0x00000080180b7824 */ /* 0x000fe200078e0208 */
[----:B------:R-:W-:Y:S01]  /*198b0*/  SHF.R.S32.HI R53, RZ, 0x1f, R6 ;  /* 0x0000001fff357819 */ /* 0x000fe20000011406 */
[----:B------:R-:W-:Y:S02]  /*198c0*/  IMAD.MOV R12, RZ, RZ, -R0 ;  /* 0x000000ffff0c7224 */ /* 0x000fe400078e0a00 */
[----:B------:R-:W-:Y:S02]  /*198d0*/  IMAD.IADD R3, R3, 0x1, R13 ;  /* 0x0000000103037824 */ /* 0x000fe400078e020d */
[----:B------:R-:W-:Y:S02]  /*198e0*/  IMAD R13, R10, c[0x0][0x498], RZ ;  /* 0x000126000a0d7a24 */ /* 0x000fe400078e02ff */
[----:B------:R-:W-:-:S04]  /*198f0*/  IMAD.WIDE.U32 R4, R9, c[0x0][0x498], R4 ;  /* 0x0001260009047a25 */ /* 0x000fc800078e0004 */
[----:B------:R-:W-:Y:S01]  /*19900*/  @P2 IMAD.HI.U32 R14, R11, c[0x0][0x4ec], RZ ;  /* 0x00013b000b0e2a27 */ /* 0x000fe200078e00ff */
[----:B------:R-:W-:-:S03]  /*19910*/  IADD3 R4, P1, R0, R4, RZ ;  /* 0x0000000400047210 */ /* 0x000fc60007f3e0ff */
[----:B------:R-:W-:Y:S02]  /*19920*/  IMAD R7, R12, c[0x0][0x4e8], R7 ;  /* 0x00013a000c077a24 */ /* 0x000fe400078e0207 */
[C---:B------:R-:W-:Y:S01]  /*19930*/  IMAD R12, R9.reuse, c[0x0][0x49c], R13 ;  /* 0x00012700090c7a24 */ /* 0x040fe200078e020d */
[----:B------:R-:W-:Y:S01]  /*19940*/  SHF.R.S32.HI R13, RZ, 0x1f, R0 ;  /* 0x0000001fff0d7819 */ /* 0x000fe20000011400 */
[----:B------:R-:W-:Y:S01]  /*19950*/  IMAD.MOV.U32 R8, RZ, RZ, R11 ;  /* 0x000000ffff087224 */ /* 0x000fe200078e000b */
[----:B------:R-:W-:Y:S01]  /*19960*/  @P2 SHF.R.U32.HI R8, RZ, c[0x0][0x4f0], R14 ;  /* 0x00013c00ff082a19 */ /* 0x000fe2000001160e */
[----:B------:R-:W-:Y:S01]  /*19970*/  IMAD R0, R10, c[0x0][0x3f0], RZ ;  /* 0x0000fc000a007a24 */ /* 0x000fe200078e02ff */
[----:B------:R-:W-:Y:S01]  /*19980*/  SHF.R.S32.HI R14, RZ, 0x1f, R7 ;  /* 0x0000001fff0e7819 */ /* 0x000fe20000011407 */
[----:B------:R-:W-:Y:S01]  /*19990*/  IMAD.WIDE.U32 R2, R9, c[0x0][0x3f0], R2 ;  /* 0x0000fc0009027a25 */ /* 0x000fe200078e0002 */
[----:B------:R-:W-:Y:S02]  /*199a0*/  IADD3.X R5, R13, R5, R12, P1, !PT ;  /* 0x000000050d057210 */ /* 0x000fe40000ffe40c */
[----:B------:R-:W-:Y:S01]  /*199b0*/  SHF.R.S32.HI R12, RZ, 0x1f, R8 ;  /* 0x0000001fff0c7819 */ /* 0x000fe20000011408 */
[----:B------:R-:W-:-:S02]  /*199c0*/  IMAD R10, R9, c[0x0][0x3f4], R0 ;  /* 0x0000fd00090a7a24 */ /* 0x000fc400078e0200 */
[----:B------:R-:W-:Y:S02]  /*199d0*/  IMAD R0, R14, c[0x0][0x488], RZ ;  /* 0x000122000e007a24 */ /* 0x000fe400078e02ff */
[----:B------:R-:W-:-:S04]  /*199e0*/  IMAD.WIDE.U32 R4, R7, c[0x0][0x488], R4 ;  /* 0x0001220007047a25 */ /* 0x000fc800078e0004 */
[----:B------:R-:W-:Y:S01]  /*199f0*/  IMAD R9, R7, c[0x0][0x48c], R0 ;  /* 0x0001230007097a24 */ /* 0x000fe200078e0200 */
[----:B------:R-:W-:Y:S01]  /*19a00*/  LEA R7, P1, R4, c[0x0][0x450], 0x2 ;  /* 0x0001140004077a11 */ /* 0x000fe200078210ff */
[----:B------:R-:W-:Y:S02]  /*19a10*/  IMAD.MOV R18, RZ, RZ, -R8 ;  /* 0x000000ffff127224 */ /* 0x000fe400078e0a08 */
[----:B------:R-:W-:Y:S02]  /*19a20*/  IMAD.IADD R3, R3, 0x1, R10 ;  /* 0x0000000103037824 */ /* 0x000fe400078e020a */
[----:B------:R-:W-:Y:S01]  /*19a30*/  IMAD R0, R12, c[0x0][0x3e0], RZ ;  /* 0x0000f8000c007a24 */ /* 0x000fe200078e02ff */
[----:B------:R-:W-:Y:S01]  /*19a40*/  SHFL.IDX PT, R14, R7, 0x1, 0x1c1f ;  /* 0x003c1f00070e7f89 */ /* 0x000fe200000e0000 */
[----:B------:R-:W-:Y:S02]  /*19a50*/  IMAD.IADD R10, R5, 0x1, R9 ;  /* 0x00000001050a7824 */ /* 0x000fe400078e0209 */
[----:B------:R-:W-:Y:S01]  /*19a60*/  IMAD R18, R18, c[0x0][0x4e8], R11 ;  /* 0x00013a0012127a24 */ /* 0x000fe200078e020b */
[----:B------:R-:W-:Y:S01]  /*19a70*/  SHFL.IDX PT, R12, R7, 0x2, 0x1c1f ;  /* 0x005c1f00070c7f89 */ /* 0x000fe200000e0000 */
[----:B------:R-:W-:Y:S01]  /*19a80*/  IMAD R5, R8, c[0x0][0x3e4], R0 ;  /* 0x0000f90008057a24 */ /* 0x000fe200078e0200 */
[----:B------:R-:W-:Y:S01]  /*19a90*/  LEA.HI.X R0, R4, c[0x0][0x454], R10, 0x2, P1 ;  /* 0x0001150004007a11 */ /* 0x000fe200008f140a */
[----:B------:R-:W-:Y:S01]  /*19aa0*/  IMAD.WIDE.U32 R8, R8, c[0x0][0x3e0], R2 ;  /* 0x0000f80008087a25 */ /* 0x000fe200078e0002 */
[----:B------:R-:W-:-:S03]  /*19ab0*/  SHF.R.S32.HI R10, RZ, 0x1f, R18 ;  /* 0x0000001fff0a7819 */ /* 0x000fc60000011412 */
[----:B------:R-:W-:Y:S01]  /*19ac0*/  IMAD R3, R24, 0x80, R16 ;  /* 0x0000008018037824 */ /* 0x000fe200078e0210 */
[----:B------:R-:W-:Y:S01]  /*19ad0*/  SHFL.IDX PT, R17, R0, RZ, 0x1c1f ;  /* 0x001c1fff00117589 */ /* 0x000fe200000e0000 */
[----:B-----5:R-:W-:Y:S02]  /*19ae0*/  IMAD R2, R15, c[0x0][0x4e8], RZ ;  /* 0x00013a000f027a24 */ /* 0x020fe400078e02ff */
[----:B------:R-:W-:Y:S01]  /*19af0*/  IMAD.MOV.U32 R4, RZ, RZ, R8 ;  /* 0x000000ffff047224 */ /* 0x000fe200078e0008 */
[----:B------:R-:W1:Y:S01]  /*19b00*/  SHFL.IDX PT, R16, R7, RZ, 0x1c1f ;  /* 0x001c1fff07107589 */ /* 0x000e6200000e0000 */
[----:B------:R-:W-:Y:S01]  /*19b10*/  IMAD R8, R10, c[0x0][0x3d8], RZ ;  /* 0x0000f6000a087a24 */ /* 0x000fe200078e02ff */
[----:B------:R-:W-:Y:S01]  /*19b20*/  IADD3 R20, R3, 0x8, RZ ;  /* 0x0000000803147810 */ /* 0x000fe20007ffe0ff */
[----:B------:R-:W-:Y:S01]  /*19b30*/  IMAD.IADD R5, R9, 0x1, R5 ;  /* 0x0000000109057824 */ /* 0x000fe200078e0205 */
[----:B------:R-:W2:Y:S01]  /*19b40*/  SHFL.IDX PT, R15, R0, 0x1, 0x1c1f ;  /* 0x003c1f00000f7f89 */ /* 0x000ea200000e0000 */
[C---:B------:R-:W-:Y:S01]  /*19b50*/  IMAD R19, R18.reuse, c[0x0][0x3dc], R8 ;  /* 0x0000f70012137a24 */ /* 0x040fe200078e0208 */
[-C--:B------:R-:W-:Y:S01]  /*19b60*/  ISETP.GE.OR P4, PT, R3, R2.reuse, P0 ;  /* 0x000000020300720c */ /* 0x080fe20000786670 */
[----:B------:R-:W-:Y:S01]  /*19b70*/  IMAD.WIDE.U32 R8, R18, c[0x0][0x3d8], R4 ;  /* 0x0000f60012087a25 */ /* 0x000fe200078e0004 */
[----:B------:R-:W3:Y:S01]  /*19b80*/  SHFL.IDX PT, R13, R0, 0x2, 0x1c1f ;  /* 0x005c1f00000d7f89 */ /* 0x000ee200000e0000 */
[----:B------:R-:W-:-:S02]  /*19b90*/  ISETP.GE.OR P3, PT, R20, R2, P0 ;  /* 0x000000021400720c */ /* 0x000fc40000766670 */
[----:B------:R-:W-:Y:S01]  /*19ba0*/  IMAD.SHL.U32 R5, R23, 0x8, RZ ;  /* 0x0000000817057824 */ /* 0x000fe200078e00ff */
[----:B------:R4:W-:Y:S01]  /*19bb0*/  SHFL.IDX PT, R10, R7, 0x3, 0x1c1f ;  /* 0x007c1f00070a7f89 */ /* 0x0009e200000e0000 */
[----:B------:R-:W-:-:S03]  /*19bc0*/  LEA R4, P1, R8, c[0x0][0x380], 0x1 ;  /* 0x0000e00008047a11 */ /* 0x000fc600078208ff */
[----:B------:R3:W3:Y:S01]  /*19bd0*/  SHFL.IDX PT, R11, R0, 0x3, 0x1c1f ;  /* 0x007c1f00000b7f89 */ /* 0x0006e200000e0000 */
[----:B------:R-:W-:-:S03]  /*19be0*/  LOP3.LUT R5, R22, 0x7ffffe00, R5, 0xf8, !PT ;  /* 0x7ffffe0016057812 */ /* 0x000fc600078ef805 */
[----:B------:R-:W-:Y:S02]  /*19bf0*/  SHFL.IDX PT, R48, R4, 0x4, 0x181f ;  /* 0x00981f0004307f89 */ /* 0x000fe400000e0000 */
[----:B------:R-:W-:Y:S02]  /*19c00*/  IMAD.SHL.U32 R5, R5, 0x2, RZ ;  /* 0x0000000205057824 */ /* 0x000fe400078e00ff */
[----:B-1----:R-:W-:Y:S04]  /*19c10*/  @!P4 ST.E [R16.64], R36 ;  /* 0x000000241000c985 */ /* 0x002fe8000c101904 */
[----:B--2---:R-:W-:Y:S04]  /*19c20*/  @!P3 ST.E [R14.64], R37 ;  /* 0x000000250e00b985 */ /* 0x004fe8000c101904 */
[----:B------:R-:W-:Y:S01]  /*19c30*/  SHFL.IDX PT, R14, R4, 0x2, 0x181f ;  /* 0x00581f00040e7f89 */ /* 0x000fe200000e0000 */
[----:B----4-:R-:W-:-:S03]  /*19c40*/  IADD3 R7, R3, 0x48, RZ ;  /* 0x0000004803077810 */ /* 0x010fc60007ffe0ff */
[----:B------:R-:W-:Y:S01]  /*19c50*/  SHFL.IDX PT, R15, R4, 0x3, 0x181f ;  /* 0x00781f00040f7f89 */ /* 0x000fe200000e0000 */
[----:B---3--:R-:W-:Y:S01]  /*19c60*/  IADD3 R0, R3, 0x40, RZ ;  /* 0x0000004003007810 */ /* 0x008fe20007ffe0ff */
[----:B------:R-:W-:Y:S02]  /*19c70*/  IMAD.IADD R3, R9, 0x1, R19 ;  /* 0x0000000109037824 */ /* 0x000fe400078e0213 */
[----:B------:R-:W-:Y:S01]  /*19c80*/  SHFL.IDX PT, R49, R4, 0x6, 0x181f ;  /* 0x00d81f0004317f89 */ /* 0x000fe200000e0000 */
[-C--:B------:R-:W-:Y:S01]  /*19c90*/  ISETP.GE.OR P2, PT, R0, R2.reuse, P0 ;  /* 0x000000020000720c */ /* 0x080fe20000746670 */
[----:B------:R-:W-:Y:S01]  /*19ca0*/  IMAD R0, R24, 0x80, R21 ;  /* 0x0000008018007824 */ /* 0x000fe200078e0215 */
[----:B------:R-:W-:Y:S02]  /*19cb0*/  ISETP.GE.OR P0, PT, R7, R2, P0 ;  /* 0x000000020700720c */ /* 0x000fe40000706670 */
[----:B------:R-:W-:Y:S02]  /*19cc0*/  LEA.HI.X R3, R8, c[0x0][0x384], R3, 0x1, P1 ;  /* 0x0000e10008037a11 */ /* 0x000fe400008f0c03 */
[----:B------:R-:W1:Y:S01]  /*19cd0*/  SHFL.IDX PT, R8, R4, 0x1, 0x181f ;  /* 0x00381f0004087f89 */ /* 0x000e6200000e0000 */
[----:B------:R-:W-:-:S02]  /*19ce0*/  IADD3 R7, R0, 0x10, RZ ;  /* 0x0000001000077810 */ /* 0x000fc40007ffe0ff */
[C---:B------:R-:W-:Y:S01]  /*19cf0*/  IADD3 R32, R0.reuse, 0x40, RZ ;  /* 0x0000004000207810 */ /* 0x040fe20007ffe0ff */
[----:B------:R-:W-:Y:S01]  /*19d00*/  SHFL.IDX PT, R9, R3, RZ, 0x181f ;  /* 0x00181fff03097589 */ /* 0x000fe200000e0000 */
[----:B------:R-:W-:-:S03]  /*19d10*/  IADD3 R54, R0, 0x60, RZ ;  /* 0x0000006000367810 */ /* 0x000fc60007ffe0ff */
[----:B------:R-:W-:Y:S04]  /*19d20*/  @!P2 ST.E [R12.64], R38 ;  /* 0x000000260c00a985 */ /* 0x000fe8000c101904 */
[----:B------:R1:W-:Y:S01]  /*19d30*/  @!P0 ST.E [R10.64], R39 ;  /* 0x000000270a008985 */ /* 0x0003e2000c101904 */
[----:B------:R-:W-:-:S03]  /*19d40*/  ISETP.GE.AND P0, PT, R6, c[0x0][0x3c8], PT ;  /* 0x0000f20006007a0c */ /* 0x000fc60003f06270 */
[----:B------:R-:W2:Y:S01]  /*19d50*/  SHFL.IDX PT, R12, R4, RZ, 0x181f ;  /* 0x00181fff040c7589 */ /* 0x000ea200000e0000 */
[-C--:B------:R-:W-:Y:S02]  /*19d60*/  ISETP.GE.OR P4, PT, R7, R2.reuse, P0 ;  /* 0x000000020700720c */ /* 0x080fe40000786670 */
[C---:B------:R-:W-:Y:S01]  /*19d70*/  ISETP.GE.OR P1, PT, R0.reuse, R2, P0 ;  /* 0x000000020000720c */ /* 0x040fe20000726670 */
[----:B------:R-:W-:Y:S01]  /*19d80*/  LDS.128 R24, [R5+0x80] ;  /* 0x0000800005187984 */ /* 0x000fe20000000c00 */
[----:B------:R-:W-:-:S03]  /*19d90*/  IADD3 R7, R0, 0x20, RZ ;  /* 0x0000002000077810 */ /* 0x000fc60007ffe0ff */
[----:B------:R-:W3:Y:S01]  /*19da0*/  SHFL.IDX PT, R11, R3, 0x1, 0x181f ;  /* 0x00381f00030b7f89 */ /* 0x000ee200000e0000 */
[-C--:B------:R-:W-:Y:S02]  /*19db0*/  ISETP.GE.OR P3, PT, R7, R2.reuse, P0 ;  /* 0x000000020700720c */ /* 0x080fe40000766670 */
[----:B------:R-:W-:Y:S01]  /*19dc0*/  IADD3 R7, R0, 0x30, RZ ;  /* 0x0000003000077810 */ /* 0x000fe20007ffe0ff */
[----:B------:R-:W4:Y:S03]  /*19dd0*/  SHFL.IDX PT, R44, R3, 0x2, 0x181f ;  /* 0x00581f00032c7f89 */ /* 0x000f2600000e0000 */
[----:B------:R-:W-:Y:S01]  /*19de0*/  ISETP.GE.OR P2, PT, R7, R2, P0 ;  /* 0x000000020700720c */ /* 0x000fe20000746670 */
[----:B------:R-:W-:Y:S04]  /*19df0*/  LDS.128 R20, [R5+0x880] ;  /* 0x0008800005147984 */ /* 0x000fe80000000c00 */
[----:B------:R-:W-:Y:S01]  /*19e00*/  LDS.128 R16, [R5+0x1080] ;  /* 0x0010800005107984 */ /* 0x000fe20000000c00 */
[----:B-1----:R-:W-:-:S03]  /*19e10*/  @!P4 LEA R10, P6, R6, R8, 0x1 ;  /* 0x00000008060ac211 */ /* 0x002fc600078c08ff */
[----:B------:R-:W1:Y:S01]  /*19e20*/  SHFL.IDX PT, R45, R3, 0x3, 0x181f ;  /* 0x00781f00032d7f89 */ /* 0x000e6200000e0000 */
[----:B--2---:R-:W-:-:S03]  /*19e30*/  @!P1 LEA R12, P5, R6, R12, 0x1 ;  /* 0x0000000c060c9211 */ /* 0x004fc600078a08ff */
[----:B------:R-:W2:Y:S01]  /*19e40*/  LDS.128 R28, [R5+0x1880] ;  /* 0x00188000051c7984 */ /* 0x000ea20000000c00 */
[----:B------:R-:W-:-:S03]  /*19e50*/  @!P1 LEA.HI.X R13, R6, R9, R53, 0x1, P5 ;  /* 0x00000009060d9211 */ /* 0x000fc600028f0c35 */
[----:B------:R-:W-:Y:S02]  /*19e60*/  LDS.128 R36, [R5+0x2880] ;  /* 0x0028800005247984 */ /* 0x000fe40000000c00 */
[----:B------:R-:W-:Y:S02]  /*19e70*/  P2R R7, PR, RZ, 0x40 ;  /* 0x00000040ff077803 */ /* 0x000fe40000000000 */
[----:B------:R-:W-:Y:S01]  /*19e80*/  LDS.128 R40, [R5+0x3080] ;  /* 0x0030800005287984 */ /* 0x000fe20000000c00 */
[----:B------:R-:W-:Y:S02]  /*19e90*/  ISETP.GE.OR P6, PT, R32, R2, P0 ;  /* 0x000000022000720c */ /* 0x000fe400007c6670 */
[----:B------:R-:W-:Y:S01]  /*19ea0*/  ISETP.NE.AND P5, PT, R7, RZ, PT ;  /* 0x000000ff0700720c */ /* 0x000fe20003fa5270 */
[----:B------:R-:W-:Y:S03]  /*19eb0*/  LDS.128 R32, [R5+0x2080] ;  /* 0x0020800005207984 */ /* 0x000fe60000000c00 */
[C---:B---3--:R-:W-:Y:S01]  /*19ec0*/  @!P4 LEA.HI.X R11, R6.reuse, R11, R53, 0x1, P5 ;  /* 0x0000000b060bc211 */ /* 0x048fe200028f0c35 */
[----:B------:R-:W3:Y:S01]  /*19ed0*/  SHFL.IDX PT, R7, R4, 0x5, 0x181f ;  /* 0x00b81f0004077f89 */ /* 0x000ee200000e0000 */
[----:B------:R-:W-:-:S03]  /*19ee0*/  @!P3 LEA R8, P5, R6, R14, 0x1 ;  /* 0x0000000e0608b211 */ /* 0x000fc600078a08ff */
[----:B------:R-:W2:Y:S01]  /*19ef0*/  SHFL.IDX PT, R52, R3, 0x4, 0x181f ;  /* 0x00981f0003347f89 */ /* 0x000ea200000e0000 */
[C-C-:B----4-:R-:W-:Y:S02]  /*19f00*/  @!P3 LEA.HI.X R9, R6.reuse, R44, R53.reuse, 0x1, P5 ;  /* 0x0000002c0609b211 */ /* 0x150fe400028f0c35 */
[----:B------:R-:W-:Y:S01]  /*19f10*/  @!P2 LEA R14, P5, R6, R15, 0x1 ;  /* 0x0000000f060ea211 */ /* 0x000fe200078a08ff */
[----:B------:R-:W4:Y:S01]  /*19f20*/  SHFL.IDX PT, R51, R3, 0x5, 0x181f ;  /* 0x00b81f0003337f89 */ /* 0x000f2200000e0000 */
[----:B------:R-:W-:Y:S02]  /*19f30*/  IADD3 R44, R0, 0x50, RZ ;  /* 0x00000050002c7810 */ /* 0x000fe40007ffe0ff */
[----:B-1----:R-:W-:Y:S01]  /*19f40*/  @!P2 LEA.HI.X R15, R6, R45, R53, 0x1, P5 ;  /* 0x0000002d060fa211 */ /* 0x002fe200028f0c35 */
[----:B------:R-:W1:Y:S01]  /*19f50*/  SHFL.IDX PT, R50, R3, 0x6, 0x181f ;  /* 0x00d81f0003327f89 */ /* 0x000e6200000e0000 */
[-C--:B------:R-:W-:Y:S02]  /*19f60*/  ISETP.GE.OR P5, PT, R44, R2.reuse, P0 ;  /* 0x000000022c00720c */ /* 0x080fe400007a6670 */
[----:B------:R-:W-:Y:S01]  /*19f70*/  IADD3 R0, R0, 0x70, RZ ;  /* 0x0000007000007810 */ /* 0x000fe20007ffe0ff */
[----:B------:R-:W1:Y:S04]  /*19f80*/  LDS.128 R44, [R5+0x3880] ;  /* 0x00388000052c7984 */ /* 0x000e680000000c00 */
[----:B------:R3:W-:Y:S01]  /*19f90*/  @!P1 ST.E.128 [R12.64], R24 ;  /* 0x000000180c009985 */ /* 0x0007e2000c101d04 */
[----:B------:R-:W-:-:S02]  /*19fa0*/  ISETP.GE.OR P1, PT, R54, R2, P0 ;  /* 0x000000023600720c */ /* 0x000fc40000726670 */
[----:B------:R-:W-:Y:S01]  /*19fb0*/  ISETP.GE.OR P0, PT, R0, R2, P0 ;  /* 0x000000020000720c */ /* 0x000fe20000706670 */
[----:B------:R1:W-:Y:S04]  /*19fc0*/  @!P4 ST.E.128 [R10.64], R20 ;  /* 0x000000140a00c985 */ /* 0x0003e8000c101d04 */
[----:B------:R4:W-:Y:S04]  /*19fd0*/  @!P3 ST.E.128 [R8.64], R16 ;  /* 0x000000100800b985 */ /* 0x0009e8000c101d04 */
[----:B--2---:R2:W-:Y:S04]  /*19fe0*/  @!P2 ST.E.128 [R14.64], R28 ;  /* 0x0000001c0e00a985 */ /* 0x0045e8000c101d04 */
[----:B------:R-:W2:Y:S04]  /*19ff0*/  SHFL.IDX PT, R4, R4, 0x7, 0x181f ;  /* 0x00f81f0004047f89 */ /* 0x000ea800000e0000 */
[----:B------:R-:W2:Y:S01]  /*1a000*/  SHFL.IDX PT, R3, R3, 0x7, 0x181f ;  /* 0x00f81f0003037f89 */ /* 0x000ea200000e0000 */
[----:B---3--:R-:W-:-:S02]  /*1a010*/  @!P6 LEA R12, P4, R6, R48, 0x1 ;  /* 0x00000030060ce211 */ /* 0x008fc400078808ff */
[C---:B-1----:R-:W-:Y:S02]  /*1a020*/  @!P5 LEA R10, P3, R6.reuse, R7, 0x1 ;  /* 0x00000007060ad211 */ /* 0x042fe400078608ff */
[C-C-:B------:R-:W-:Y:S02]  /*1a030*/  @!P6 LEA.HI.X R13, R6.reuse, R52, R53.reuse, 0x1, P4 ;  /* 0x00000034060de211 */ /* 0x140fe400020f0c35 */
[C---:B----4-:R-:W-:Y:S02]  /*1a040*/  @!P1 LEA R8, P2, R6.reuse, R49, 0x1 ;  /* 0x0000003106089211 */ /* 0x050fe400078408ff */
        /* <DEDUP_REMOVED lines=10> */
.L_x_131:
        /* <DEDUP_REMOVED lines=19> */
.L_x_133:
        /* <DEDUP_REMOVED lines=12> */
[----:B------:R-:W-:Y:S01]  /*1a2e0*/  MOV R0, c[0x0][0x4e8] ;  /* 0x00013a0000007a02 */ /* 0x000fe20000000f00 */
[----:B------:R-:W-:Y:S01]  /*1a2f0*/  IMAD R6, R42, c[0x0][0x490], RZ ;  /* 0x000124002a067a24 */ /* 0x000fe200078e02ff */
[----:B------:R-:W-:Y:S01]  /*1a300*/  MOV R2, R4 ;  /* 0x0000000400027202 */ /* 0x000fe20000000f00 */
[----:B------:R-:W-:Y:S01]  /*1a310*/  IMAD.MOV.U32 R3, RZ, RZ, R5 ;  /* 0x000000ffff037224 */ /* 0x000fe200078e0005 */
[----:B------:R-:W-:Y:S01]  /*1a320*/  ISETP.NE.AND P0, PT, R0, 0x1, PT ;  /* 0x000000010000780c */ /* 0x000fe20003f05270 */
[C---:B------:R-:W-:Y:S01]  /*1a330*/  IMAD R6, R55.reuse, c[0x0][0x494], R6 ;  /* 0x0001250037067a24 */ /* 0x040fe200078e0206 */
[----:B------:R-:W-:Y:S01]  /*1a340*/  MOV R0, R8 ;  /* 0x0000000800007202 */ /* 0x000fe20000000f00 */
[----:B------:R-:W-:-:S05]  /*1a350*/  IMAD.WIDE.U32 R2, R55, c[0x0][0x490], R2 ;  /* 0x0001240037027a25 */ /* 0x000fca00078e0002 */
[----:B------:R-:W-:-:S05]  /*1a360*/  IADD3 R3, R6, R3, RZ ;  /* 0x0000000306037210 */ /* 0x000fca0007ffe0ff */
[----:B------:R-:W-:-:S04]  /*1a370*/  @P0 IMAD.HI.U32 R7, R8, c[0x0][0x4ec], RZ ;  /* 0x00013b0008070a27 */ /* 0x000fc800078e00ff */
[----:B------:R-:W-:Y:S01]  /*1a380*/  IMAD.WIDE.U32 R2, R9, c[0x0][0x498], R2 ;  /* 0x0001260009027a25 */ /* 0x000fe200078e0002 */
[----:B------:R-:W-:-:S03]  /*1a390*/  @P0 SHF.R.U32.HI R0, RZ, c[0x0][0x4f0], R7 ;  /* 0x00013c00ff000a19 */ /* 0x000fc60000011607 */
[----:B------:R-:W-:Y:S01]  /*1a3a0*/  IMAD R7, R11, c[0x0][0x498], RZ ;  /* 0x000126000b077a24 */ /* 0x000fe200078e02ff */
[----:B------:R-:W-:Y:S01]  /*1a3b0*/  IADD3 R2, P0, R0, R2, RZ ;  /* 0x0000000200027210 */ /* 0x000fe20007f1e0ff */
[----:B------:R-:W-:Y:S02]  /*1a3c0*/  IMAD.MOV R6, RZ, RZ, -R0 ;  /* 0x000000ffff067224 */ /* 0x000fe400078e0a00 */
[----:B------:R-:W-:Y:S02]  /*1a3d0*/  IMAD R7, R9, c[0x0][0x49c], R7 ;  /* 0x0001270009077a24 */ /* 0x000fe400078e0207 */
[----:B------:R-:W-:Y:S01]  /*1a3e0*/  IMAD R6, R6, c[0x0][0x4e8], R8 ;  /* 0x00013a0006067a24 */ /* 0x000fe200078e0208 */
[----:B------:R-:W-:-:S04]  /*1a3f0*/  SHF.R.S32.HI R8, RZ, 0x1f, R0 ;  /* 0x0000001fff087819 */ /* 0x000fc80000011400 */
[----:B------:R-:W-:Y:S02]  /*1a400*/  SHF.R.S32.HI R0, RZ, 0x1f, R6 ;  /* 0x0000001fff007819 */ /* 0x000fe40000011406 */
[----:B------:R-:W-:-:S03]  /*1a410*/  IADD3.X R3, R8, R3, R7, P0, !PT ;  /* 0x0000000308037210 */ /* 0x000fc600007fe407 */
[----:B------:R-:W-:Y:S02]  /*1a420*/  IMAD R0, R0, c[0x0][0x488], RZ ;  /* 0x0001220000007a24 */ /* 0x000fe400078e02ff */
[----:B------:R-:W-:-:S04]  /*1a430*/  IMAD.WIDE.U32 R2, R6, c[0x0][0x488], R2 ;  /* 0x0001220006027a25 */ /* 0x000fc800078e0002 */
[----:B------:R-:W-:Y:S01]  /*1a440*/  IMAD R0, R6, c[0x0][0x48c], R0 ;  /* 0x0001230006007a24 */ /* 0x000fe200078e0200 */
[----:B------:R-:W-:-:S04]  /*1a450*/  LEA R6, P0, R2, c[0x0][0x450], 0x2 ;  /* 0x0001140002067a11 */ /* 0x000fc800078010ff */
[----:B------:R-:W-:-:S04]  /*1a460*/  IADD3 R0, R3, R0, RZ ;  /* 0x0000000003007210 */ /* 0x000fc80007ffe0ff */
[----:B------:R-:W-:Y:S02]  /*1a470*/  LEA.HI.X R7, R2, c[0x0][0x454], R0, 0x2, P0 ;  /* 0x0001150002077a11 */ /* 0x000fe400000f1400 */
[----:B------:R-:W-:-:S05]  /*1a480*/  MOV R0, 0xff800000 ;  /* 0xff80000000007802 */ /* 0x000fca0000000f00 */
[----:B------:R1:W-:Y:S02]  /*1a490*/  STG.E [R6.64], R0 ;  /* 0x0000000006007986 */ /* 0x0003e4000c101904 */
.L_x_135:
[----:B------:R-:W-:Y:S05]  /*1a4a0*/  BSYNC B0 ;  /* 0x0000000000007941 */ /* 0x000fea0003800000 */
.L_x_134:
[----:B------:R-:W2:Y:S01]  /*1a4b0*/  S2R R12, SR_CTAID.X ;  /* 0x00000000000c7919 */ /* 0x000ea20000002500 */
[----:B-1----:R-:W-:Y:S01]  /*1a4c0*/  IMAD R0, R5, c[0x0][0x3a0], RZ ;  /* 0x0000e80005007a24 */ /* 0x002fe200078e02ff */
[----:B------:R-:W-:Y:S01]  /*1a4d0*/  SHF.R.S32.HI R5, RZ, 0x1f, R10 ;  /* 0x0000001fff057819 */ /* 0x000fe2000001140a */
[----:B------:R-:W-:-:S03]  /*1a4e0*/  IMAD.WIDE.U32 R2, R4, c[0x0][0x3a0], RZ ;  /* 0x0000e80004027a25 */ /* 0x000fc600078e00ff */
[----:B------:R-:W-:Y:S01]  /*1a4f0*/  LEA.HI R5, R5, R10, RZ, 0x3 ;  /* 0x0000000a05057211 */ /* 0x000fe200078f18ff */
[----:B------:R-:W-:Y:S02]  /*1a500*/  IMAD R0, R4, c[0x0][0x3a4], R0 ;  /* 0x0000e90004007a24 */ /* 0x000fe400078e0200 */
[----:B------:R-:W-:Y:S01]  /*1a510*/  IMAD.MOV.U32 R6, RZ, RZ, c[0x0][0x4e8] ;  /* 0x00013a00ff067624 */ /* 0x000fe200078e00ff */
[----:B------:R-:W-:Y:S01]  /*1a520*/  LOP3.LUT R4, R5, 0xfffffff8, RZ, 0xc0, !PT ;  /* 0xfffffff805047812 */ /* 0x000fe200078ec0ff */
[----:B------:R-:W-:Y:S02]  /*1a530*/  IMAD.IADD R3, R3, 0x1, R0 ;  /* 0x0000000103037824 */ /* 0x000fe400078e0200 */
[----:B------:R-:W-:Y:S01]  /*1a540*/  IMAD R0, R42, c[0x0][0x3e8], RZ ;  /* 0x0000fa002a007a24 */ /* 0x000fe200078e02ff */
[----:B------:R-:W-:Y:S01]  /*1a550*/  ISETP.NE.AND P0, PT, R6, 0x1, PT ;  /* 0x000000010600780c */ /* 0x000fe20003f05270 */
[----:B------:R-:W-:Y:S01]  /*1a560*/  IMAD.IADD R8, R10, 0x1, -R4 ;  /* 0x000000010a087824 */ /* 0x000fe200078e0a04 */
[----:B------:R-:W-:Y:S01]  /*1a570*/  SHF.R.S32.HI R10, RZ, 0x3, R5 ;  /* 0x00000003ff0a7819 */ /* 0x000fe20000011405 */
[----:B------:R-:W-:-:S02]  /*1a580*/  IMAD R0, R55, c[0x0][0x3ec], R0 ;  /* 0x0000fb0037007a24 */ /* 0x000fc400078e0200 */
[----:B------:R-:W-:-:S04]  /*1a590*/  IMAD.WIDE.U32 R2, R55, c[0x0][0x3e8], R2 ;  /* 0x0000fa0037027a25 */ /* 0x000fc800078e0002 */
[----:B------:R-:W-:Y:S02]  /*1a5a0*/  IMAD R4, R8, 0x10, R10 ;  /* 0x0000001008047824 */ /* 0x000fe400078e020a */
[----:B------:R-:W-:Y:S02]  /*1a5b0*/  IMAD.IADD R3, R0, 0x1, R3 ;  /* 0x0000000100037824 */ /* 0x000fe400078e0203 */
[----:B--2---:R-:W-:Y:S02]  /*1a5c0*/  IMAD R4, R12, 0x80, R4 ;  /* 0x000000800c047824 */ /* 0x004fe400078e0204 */
[----:B------:R-:W-:Y:S02]  /*1a5d0*/  IMAD R6, R11, c[0x0][0x3f0], RZ ;  /* 0x0000fc000b067a24 */ /* 0x000fe400078e02ff */
[----:B------:R-:W-:-:S04]  /*1a5e0*/  @P0 IMAD.HI.U32 R5, R4, c[0x0][0x4ec], RZ ;  /* 0x00013b0004050a27 */ /* 0x000fc800078e00ff */
[----:B------:R-:W-:Y:S01]  /*1a5f0*/  IMAD.MOV.U32 R0, RZ, RZ, R4 ;  /* 0x000000ffff007224 */ /* 0x000fe200078e0004 */
[----:B------:R-:W-:Y:S01]  /*1a600*/  @P0 SHF.R.U32.HI R0, RZ, c[0x0][0x4f0], R5 ;  /* 0x00013c00ff000a19 */ /* 0x000fe20000011605 */
[C---:B------:R-:W-:Y:S02]  /*1a610*/  IMAD R7, R9.reuse, c[0x0][0x3f4], R6 ;  /* 0x0000fd0009077a24 */ /* 0x040fe400078e0206 */
[----:B------:R-:W-:Y:S01]  /*1a620*/  IMAD.WIDE.U32 R2, R9, c[0x0][0x3f0], R2 ;  /* 0x0000fc0009027a25 */ /* 0x000fe200078e0002 */
[----:B------:R-:W-:-:S03]  /*1a630*/  SHF.R.S32.HI R6, RZ, 0x1f, R0 ;  /* 0x0000001fff067819 */ /* 0x000fc60000011400 */
[----:B------:R-:W-:Y:S02]  /*1a640*/  IMAD.MOV R5, RZ, RZ, -R0 ;  /* 0x000000ffff057224 */ /* 0x000fe400078e0a00 */
[----:B------:R-:W-:Y:S02]  /*1a650*/  IMAD.IADD R3, R3, 0x1, R7 ;  /* 0x0000000103037824 */ /* 0x000fe400078e0207 */
[----:B------:R-:W-:Y:S02]  /*1a660*/  IMAD R5, R5, c[0x0][0x4e8], R4 ;  /* 0x00013a0005057a24 */ /* 0x000fe400078e0204 */
[----:B------:R-:W-:Y:S02]  /*1a670*/  IMAD R6, R6, c[0x0][0x3e0], RZ ;  /* 0x0000f80006067a24 */ /* 0x000fe400078e02ff */
[----:B------:R-:W-:Y:S01]  /*1a680*/  IMAD.WIDE.U32 R2, R0, c[0x0][0x3e0], R2 ;  /* 0x0000f80000027a25 */ /* 0x000fe200078e0002 */
[----:B------:R-:W-:-:S03]  /*1a690*/  SHF.R.S32.HI R4, RZ, 0x1f, R5 ;  /* 0x0000001fff047819 */ /* 0x000fc60000011405 */
[----:B------:R-:W-:Y:S02]  /*1a6a0*/  IMAD R0, R0, c[0x0][0x3e4], R6 ;  /* 0x0000f90000007a24 */ /* 0x000fe400078e0206 */
[----:B-----5:R-:W-:Y:S02]  /*1a6b0*/  IMAD R19, R19, c[0x0][0x4e8], RZ ;  /* 0x00013a0013137a24 */ /* 0x020fe400078e02ff */
        /* <DEDUP_REMOVED lines=14> */
[----:B------:R-:W-:-:S02]  /*1a7a0*/  IADD3 R8, R2, 0x10, RZ ;  /* 0x0000001002087810 */ /* 0x000fc40007ffe0ff */
[-C--:B------:R-:W-:Y:S01]  /*1a7b0*/  ISETP.GE.OR P1, PT, R2, R19.reuse, P0 ;  /* 0x000000130200720c */ /* 0x080fe20000726670 */
[----:B------:R-:W3:Y:S01]  /*1a7c0*/  SHFL.IDX PT, R9, R3, 0x1, 0x181f ;  /* 0x00381f0003097f89 */ /* 0x000ee200000e0000 */
[-C--:B------:R-:W-:Y:S02]  /*1a7d0*/  ISETP.GE.OR P5, PT, R8, R19.reuse, P0 ;  /* 0x000000130800720c */ /* 0x080fe400007a6670 */
[C---:B------:R-:W-:Y:S01]  /*1a7e0*/  IADD3 R14, R2.reuse, 0x20, RZ ;  /* 0x00000020020e7810 */ /* 0x040fe20007ffe0ff */
[----:B------:R-:W4:Y:S01]  /*1a7f0*/  SHFL.IDX PT, R8, R4, 0x2, 0x181f ;  /* 0x00581f0004087f89 */ /* 0x000f2200000e0000 */
[----:B------:R-:W-:Y:S02]  /*1a800*/  IADD3 R10, R2, 0x40, RZ ;  /* 0x00000040020a7810 */ /* 0x000fe40007ffe0ff */
[----:B------:R-:W-:Y:S01]  /*1a810*/  ISETP.GE.OR P4, PT, R14, R19, P0 ;  /* 0x000000130e00720c */ /* 0x000fe20000786670 */
[----:B------:R-:W3:Y:S01]  /*1a820*/  SHFL.IDX PT, R12, R3, 0x2, 0x181f ;  /* 0x00581f00030c7f89 */ /* 0x000ee200000e0000 */
[----:B------:R-:W-:-:S02]  /*1a830*/  IADD3 R13, R2, 0x30, RZ ;  /* 0x00000030020d7810 */ /* 0x000fc40007ffe0ff */
[-C--:B------:R-:W-:Y:S01]  /*1a840*/  ISETP.GE.OR P6, PT, R10, R19.reuse, P0 ;  /* 0x000000130a00720c */ /* 0x080fe200007c6670 */
[----:B------:R-:W3:Y:S01]  /*1a850*/  SHFL.IDX PT, R11, R4, 0x3, 0x181f ;  /* 0x00781f00040b7f89 */ /* 0x000ee200000e0000 */
[C---:B-1----:R-:W-:Y:S02]  /*1a860*/  @!P1 LEA R6, P2, R0.reuse, R6, 0x1 ;  /* 0x0000000600069211 */ /* 0x042fe400078408ff */
[----:B------:R-:W-:Y:S01]  /*1a870*/  ISETP.GE.OR P3, PT, R13, R19, P0 ;  /* 0x000000130d00720c */ /* 0x000fe20000766670 */
[----:B------:R-:W1:Y:S01]  /*1a880*/  SHFL.IDX PT, R14, R3, 0x3, 0x181f ;  /* 0x00781f00030e7f89 */ /* 0x000e6200000e0000 */
[----:B--2---:R-:W-:-:S03]  /*1a890*/  @!P1 LEA.HI.X R7, R0, R7, R20, 0x1, P2 ;  /* 0x0000000700079211 */ /* 0x004fc600010f0c14 */
[----:B------:R-:W2:Y:S04]  /*1a8a0*/  SHFL.IDX PT, R10, R4, 0x4, 0x181f ;  /* 0x00981f00040a7f89 */ /* 0x000ea800000e0000 */
[----:B------:R1:W-:Y:S04]  /*1a8b0*/  @!P1 ST.E.128 [R6.64], RZ ;  /* 0x000000ff06009985 */ /* 0x0003e8000c101d04 */
[----:B------:R-:W-:Y:S04]  /*1a8c0*/  SHFL.IDX PT, R13, R4, 0x5, 0x181f ;  /* 0x00b81f00040d7f89 */ /* 0x000fe800000e0000 */
[----:B------:R-:W-:Y:S04]  /*1a8d0*/  SHFL.IDX PT, R15, R4, 0x6, 0x181f ;  /* 0x00d81f00040f7f89 */ /* 0x000fe800000e0000 */
[----:B------:R-:W2:Y:S04]  /*1a8e0*/  SHFL.IDX PT, R18, R3, 0x4, 0x181f ;  /* 0x00981f0003127f89 */ /* 0x000ea800000e0000 */
[----:B------:R-:W2:Y:S04]  /*1a8f0*/  SHFL.IDX PT, R17, R3, 0x5, 0x181f ;  /* 0x00b81f0003117f89 */ /* 0x000ea800000e0000 */
[----:B------:R-:W2:Y:S04]  /*1a900*/  SHFL.IDX PT, R16, R3, 0x6, 0x181f ;  /* 0x00d81f0003107f89 */ /* 0x000ea800000e0000 */
[----:B------:R-:W2:Y:S01]  /*1a910*/  SHFL.IDX PT, R4, R4, 0x7, 0x181f ;  /* 0x00f81f0004047f89 */ /* 0x000ea200000e0000 */
[----:B-1----:R-:W-:-:S02]  /*1a920*/  IADD3 R7, R2, 0x50, RZ ;  /* 0x0000005002077810 */ /* 0x002fc40007ffe0ff */
[C---:B------:R-:W-:Y:S01]  /*1a930*/  @!P5 LEA R6, P1, R0.reuse, R5, 0x1 ;  /* 0x000000050006d211 */ /* 0x040fe200078208ff */
[----:B------:R-:W1:Y:S01]  /*1a940*/  SHFL.IDX PT, R3, R3, 0x7, 0x181f ;  /* 0x00f81f0003037f89 */ /* 0x000e6200000e0000 */
[----:B------:R-:W-:Y:S02]  /*1a950*/  ISETP.GE.OR P2, PT, R7, R19, P0 ;  /* 0x000000130700720c */ /* 0x000fe40000746670 */
[C---:B---3--:R-:W-:Y:S02]  /*1a960*/  @!P5 LEA.HI.X R7, R0.reuse, R9, R20, 0x1, P1 ;  /* 0x000000090007d211 */ /* 0x048fe400008f0c14 */
[----:B----4-:R-:W-:Y:S02]  /*1a970*/  @!P4 LEA R8, P1, R0, R8, 0x1 ;  /* 0x000000080008c211 */ /* 0x010fe400078208ff */
[C---:B------:R-:W-:Y:S01]  /*1a980*/  IADD3 R9, R2.reuse, 0x60, RZ ;  /* 0x0000006002097810 */ /* 0x040fe20007ffe0ff */
[----:B------:R3:W-:Y:S01]  /*1a990*/  @!P5 ST.E.128 [R6.64], RZ ;  /* 0x000000ff0600d985 */ /* 0x0007e2000c101d04 */
[----:B------:R-:W-:-:S09]  /*1a9a0*/  IADD3 R2, R2, 0x70, RZ ;  /* 0x0000007002027810 */ /* 0x000fd20007ffe0ff */
[----:B------:R-:W-:Y:S02]  /*1a9b0*/  P2R R5, PR, RZ, 0x2 ;  /* 0x00000002ff057803 */ /* 0x000fe40000000000 */
[-C--:B------:R-:W-:Y:S02]  /*1a9c0*/  ISETP.GE.OR P1, PT, R9, R19.reuse, P0 ;  /* 0x000000130900720c */ /* 0x080fe40000726670 */
[----:B------:R-:W-:Y:S02]  /*1a9d0*/  ISETP.NE.AND P5, PT, R5, RZ, PT ;  /* 0x000000ff0500720c */ /* 0x000fe40003fa5270 */
[----:B------:R-:W-:Y:S02]  /*1a9e0*/  ISETP.GE.OR P0, PT, R2, R19, P0 ;  /* 0x000000130200720c */ /* 0x000fe40000706670 */
[----:B------:R-:W-:-:S05]  /*1a9f0*/  @!P4 LEA.HI.X R9, R0, R12, R20, 0x1, P5 ;  /* 0x0000000c0009c211 */ /* 0x000fca00028f0c14 */
[----:B------:R4:W-:Y:S01]  /*1aa00*/  @!P4 ST.E.128 [R8.64], RZ ;  /* 0x000000ff0800c985 */ /* 0x0009e2000c101d04 */
[----:B---3--:R-:W-:-:S04]  /*1aa10*/  @!P3 LEA R6, P5, R0, R11, 0x1 ;  /* 0x0000000b0006b211 */ /* 0x008fc800078a08ff */
[C---:B------:R-:W-:Y:S02]  /*1aa20*/  @!P3 LEA.HI.X R7, R0.reuse, R14, R20, 0x1, P5 ;  /* 0x0000000e0007b211 */ /* 0x040fe400028f0c14 */
[----:B--2---:R-:W-:-:S03]  /*1aa30*/  @!P6 LEA R10, P5, R0, R10, 0x1 ;  /* 0x0000000a000ae211 */ /* 0x004fc600078a08ff */
[----:B------:R2:W-:Y:S01]  /*1aa40*/  @!P3 ST.E.128 [R6.64], RZ ;  /* 0x000000ff0600b985 */ /* 0x0005e2000c101d04 */
[----:B------:R-:W-:-:S05]  /*1aa50*/  @!P6 LEA.HI.X R11, R0, R18, R20, 0x1, P5 ;  /* 0x00000012000be211 */ /* 0x000fca00028f0c14 */
[----:B------:R3:W-:Y:S01]  /*1aa60*/  @!P6 ST.E.128 [R10.64], RZ ;  /* 0x000000ff0a00e985 */ /* 0x0007e2000c101d04 */
[----:B----4-:R-:W-:-:S04]  /*1aa70*/  @!P2 LEA R8, P4, R0, R13, 0x1 ;  /* 0x0000000d0008a211 */ /* 0x010fc800078808ff */
[----:B------:R-:W-:-:S05]  /*1aa80*/  @!P2 LEA.HI.X R9, R0, R17, R20, 0x1, P4 ;  /* 0x000000110009a211 */ /* 0x000fca00020f0c14 */
[----:B------:R3:W-:Y:S01]  /*1aa90*/  @!P2 ST.E.128 [R8.64], RZ ;  /* 0x000000ff0800a985 */ /* 0x0007e2000c101d04 */
[----:B--2---:R-:W-:-:S04]  /*1aaa0*/  @!P1 LEA R6, P3, R0, R15, 0x1 ;  /* 0x0000000f00069211 */ /* 0x004fc800078608ff */
[----:B------:R-:W-:-:S05]  /*1aab0*/  @!P1 LEA.HI.X R7, R0, R16, R20, 0x1, P3 ;  /* 0x0000001000079211 */ /* 0x000fca00018f0c14 */
[----:B------:R3:W-:Y:S01]  /*1aac0*/  @!P1 ST.E.128 [R6.64], RZ ;  /* 0x000000ff06009985 */ /* 0x0007e2000c101d04 */
[----:B------:R-:W-:Y:S05]  /*1aad0*/  @P0 EXIT ;  /* 0x000000000000094d */ /* 0x000fea0003800000 */
[----:B-1----:R-:W-:-:S04]  /*1aae0*/  LEA R2, P0, R0, R4, 0x1 ;  /* 0x0000000400027211 */ /* 0x002fc800078008ff */
[----:B------:R-:W-:-:S05]  /*1aaf0*/  LEA.HI.X R3, R0, R3, R20, 0x1, P0 ;  /* 0x0000000300037211 */ /* 0x000fca00000f0c14 */
[----:B------:R-:W-:Y:S01]  /*1ab00*/  ST.E.128 [R2.64], RZ ;  /* 0x000000ff02007985 */ /* 0x000fe2000c101d04 */
[----:B------:R-:W-:Y:S05]  /*1ab10*/  EXIT ;  /* 0x000000000000794d */ /* 0x000fea0003800000 */
.L_x_136:
        /* <DEDUP_REMOVED lines=14> */
.L_x_1472:


//--------------------- .text._ZN7cutlass13device_kernelIN5flash19enable_sm80_to_sm89INS1_16FlashAttnFwdSm80INS1_25CollectiveMainloopFwdSm80ILi4ELi1ELb0EN4cute5tupleIJNS5_1CILi128EEENS7_ILi96EEENS7_ILi64EEEEEELi64ENS_10bfloat16_tEfNS_4arch4Sm80ELb0ELb1ELb1ELb0ELb0ELb0ELb1ELb0EEENS1_21CollectiveEpilogueFwdINS6_IJS8_SA_S9_EEENS6_IJNS7_ILi1EEESI_SI_EEESC_SE_Li128ELb0ELb1ELb0ELb0EEENS1_19SingleTileSchedulerILb0ELb0ELb1ELi128EEEEEEEEEvNT_6ParamsE --------------------------
	.section	.text._ZN7cutlass13device_kernelIN5flash19enable_sm80_to_sm89INS1_16FlashAttnFwdSm80INS1_25CollectiveMainloopFwdSm80ILi4ELi1ELb0EN4cute5tupleIJNS5_1CILi128EEENS7_ILi96EEENS7_ILi64EEEEEELi64ENS_10bfloat16_tEfNS_4arch4Sm80ELb0ELb1ELb1ELb0ELb0ELb0ELb1ELb0EEENS1_21CollectiveEpilogueFwdINS6_IJS8_SA_S9_EEENS6_IJNS7_ILi1EEESI_SI_EEESC_SE_Li128ELb0ELb1ELb0ELb0EEENS1_19SingleTileSchedulerILb0ELb0ELb1ELi128EEEEEEEEEvNT_6ParamsE,"ax",@progbits
	.sectioninfo	@"SHI_REGISTERS=255"
	.align	128
.text._ZN7cutlass13device_kernelIN5flash19enable_sm80_to_sm89INS1_16FlashAttnFwdSm80INS1_25CollectiveMainloopFwdSm80ILi4ELi1ELb0EN4cute5tupleIJNS5_1CILi128EEENS7_ILi96EEENS7_ILi64EEEEEELi64ENS_10bfloat16_tEfNS_4arch4Sm80ELb0ELb1ELb1ELb0ELb0ELb0ELb1ELb0EEENS1_21CollectiveEpilogueFwdINS6_IJS8_SA_S9_EEENS6_IJNS7_ILi1EEESI_SI_EEESC_SE_Li128ELb0ELb1ELb0ELb0EEENS1_19SingleTileSchedulerILb0ELb0ELb1ELi128EEEEEEEEEvNT_6ParamsE:
        .type           _ZN7cutlass13device_kernelIN5flash19enable_sm80_to_sm89INS1_16FlashAttnFwdSm80INS1_25CollectiveMainloopFwdSm80ILi4ELi1ELb0EN4cute5tupleIJNS5_1CILi128EEENS7_ILi96EEENS7_ILi64EEEEEELi64ENS_10bfloat16_tEfNS_4arch4Sm80ELb0ELb1ELb1ELb0ELb0ELb0ELb1ELb0EEENS1_21CollectiveEpilogueFwdINS6_IJS8_SA_S9_EEENS6_IJNS7_ILi1EEESI_SI_EEESC_SE_Li128ELb0ELb1ELb0ELb0EEENS1_19SingleTileSchedulerILb0ELb0ELb1ELi128EEEEEEEEEvNT_6ParamsE,@function
        .size           _ZN7cutlass13device_kernelIN5flash19enable_sm80_to_sm89INS1_16FlashAttnFwdSm80INS1_25CollectiveMainloopFwdSm80ILi4ELi1ELb0EN4cute5tupleIJNS5_1CILi128EEENS7_ILi96EEENS7_ILi64EEEEEELi64ENS_10bfloat16_tEfNS_4arch4Sm80ELb0ELb1ELb1ELb0ELb0ELb0ELb1ELb0EEENS1_21CollectiveEpilogueFwdINS6_IJS8_SA_S9_EEENS6_IJNS7_ILi1EEESI_SI_EEESC_SE_Li128ELb0ELb1ELb0ELb0EEENS1_19SingleTileSchedulerILb0ELb0ELb1ELi128EEEEEEEEEvNT_6ParamsE,(.L_x_1473 - _ZN7cutlass13device_kernelIN5flash19enable_sm80_to_sm89INS1_16FlashAttnFwdSm80INS1_25CollectiveMainloopFwdSm80ILi4ELi1ELb0EN4cute5tupleIJNS5_1CILi128EEENS7_ILi96EEENS7_ILi64EEEEEELi64ENS_10bfloat16_tEfNS_4arch4Sm80ELb0ELb1ELb1ELb0ELb0ELb0ELb1ELb0EEENS1_21CollectiveEpilogueFwdINS6_IJS8_SA_S9_EEENS6_IJNS7_ILi1EEESI_SI_EEESC_SE_Li128ELb0ELb1ELb0ELb0EEENS1_19SingleTileSchedulerILb0ELb0ELb1ELi128EEEEEEEEEvNT_6ParamsE)
        .other          _ZN7cutlass13device_kernelIN5flash19enable_sm80_to_sm89INS1_16FlashAttnFwdSm80INS1_25CollectiveMainloopFwdSm80ILi4ELi1ELb0EN4cute5tupleIJNS5_1CILi128EEENS7_ILi96EEENS7_ILi64EEEEEELi64ENS_10bfloat16_tEfNS_4arch4Sm80ELb0ELb1ELb1ELb0ELb0ELb0ELb1ELb0EEENS1_21CollectiveEpilogueFwdINS6_IJS8_SA_S9_EEENS6_IJNS7_ILi1EEESI_SI_EEESC_SE_Li128ELb0ELb1ELb0ELb0EEENS1_19SingleTileSchedulerILb0ELb0ELb1ELi128EEEEEEEEEvNT_6ParamsE,@"STO_CUDA_ENTRY STV_DEFAULT"
_ZN7cutlass13device_kernelIN5flash19enable_sm80_to_sm89INS1_16FlashAttnFwdSm80INS1_25CollectiveMainloopFwdSm80ILi4ELi1ELb0EN4cute5tupleIJNS5_1CILi128EEENS7_ILi96EEENS7_ILi64EEEEEELi64ENS_10bfloat16_tEfNS_4arch4Sm80ELb0ELb1ELb1ELb0ELb0ELb0ELb1ELb0EEENS1_21CollectiveEpilogueFwdINS6_IJS8_SA_S9_EEENS6_IJNS7_ILi1EEESI_SI_EEESC_SE_Li128ELb0ELb1ELb0ELb0EEENS1_19SingleTileSchedulerILb0ELb0ELb1ELi128EEEEEEEEEvNT_6ParamsE:
[----:B------:R-:W-:-:S03]  /*0000*/  MOV R1, c[0x0][0x28] ;  /* 0x00000a0000017a02 */ /* 0x000fc60000000f00 */
[----:B------:R-:W1:Y:S01]  /*0010*/  S2R R28, SR_CTAID.Z ;  /* 0x00000000001c7919 */ /* 0x000e620000002700 */
[----:B------:R-:W-:Y:S02]  /*0020*/  IADD3 R1, R1, -0x68, RZ ;  /* 0xffffff9801017810 */ /* 0x000fe40007ffe0ff */
[----:B-1----:R-:W-:-:S13]  /*0030*/  ISETP.GE.AND P0, PT, R28, RZ, PT ;  /* 0x000000ff1c00720c */ /* 0x002fda0003f06270 */
[----:B------:R-:W-:Y:S05]  /*0040*/  @!P0 EXIT ;  /* 0x000000000000894d */ /* 0x000fea0003800000 */
[----:B------:R-:W1:Y:S01]  /*0050*/  S2UR UR7, SR_CTAID.X ;  /* 0x00000000000779c3 */ /* 0x000e620000002500 */
[----:B------:R-:W-:Y:S01]  /*0060*/  ULDC UR9, c[0x0][0x2c4] ;  /* 0x0000b10000097ab9 */ /* 0x000fe20000000800 */
[----:B------:R-:W2:Y:S01]  /*0070*/  S2R R202, SR_TID.X ;  /* 0x0000000000ca7919 */ /* 0x000ea20000002100 */
[----:B------:R-:W-:Y:S02]  /*0080*/  UISETP.NE.AND UP2, UPT, UR9, 0x1, UPT ;  /* 0x000000010900788c */ /* 0x000fe4000bf45270 */
[----:B------:R-:W-:Y:S02]  /*0090*/  ULDC.64 UR4, c[0x0][0x2c8] ;  /* 0x0000b20000047ab9 */ /* 0x000fe40000000a00 */
[----:B------:R-:W-:Y:S02]  /*00a0*/  UMOV UR8, 0x1 ;  /* 0x0000000100087882 */ /* 0x000fe40000000000 */
[----:B------:R-:W-:Y:S02]  /*00b0*/  ULDC UR6, c[0x0][0x168] ;  /* 0x00005a0000067ab9 */ /* 0x000fe40000000800 */
[----:B------:R-:W-:-:S02]  /*00c0*/  UIADD3 UR6, UR8, -UR6, URZ ;  /* 0x8000000608067290 */ /* 0x000fc4000fffe03f */
[----:B-1----:R-:W-:-:S04]  /*00d0*/  USHF.L.U32 UR7, UR7, 0x7, URZ ;  /* 0x0000000707077899 */ /* 0x002fc8000800063f */
[----:B------:R-:W-:Y:S02]  /*00e0*/  @UP2 UIADD3 UR12, UR7, 0x7f, URZ ;  /* 0x0000007f070c2890 */ /* 0x000fe4000fffe03f */
[----:B------:R-:W-:Y:S02]  /*00f0*/  UIADD3 UR10, UR7, 0x7f, URZ ;  /* 0x0000007f070a7890 */ /* 0x000fe4000fffe03f */
[----:B------:R-:W-:-:S04]  /*0100*/  UIMAD.WIDE.U32 UR12, UR12, UR4, URZ ;  /* 0x000000040c0c72a5 */ /* 0x000fc8000f8e003f */
[----:B------:R-:W-:-:S03]  /*0110*/  @UP2 USHF.R.U32.HI UR10, URZ, UR5, UR13 ;  /* 0x000000053f0a2299 */ /* 0x000fc6000801160d */
[----:B------:R-:W-:Y:S02]  /*0120*/  ULDC.64 UR4, c[0x0][0x328] ;  /* 0x0000ca0000047ab9 */ /* 0x000fe40000000a00 */
[----:B------:R-:W-:-:S03]  /*0130*/  UISETP.LE.AND UP1, UPT, UR8, UR5, UPT ;  /* 0x000000050800728c */ /* 0x000fc6000bf23270 */
[----:B------:R-:W-:Y:S02]  /*0140*/  ULDC UR5, c[0x0][0x1d0] ;  /* 0x0000740000057ab9 */ /* 0x000fe40000000800 */
[----:B------:R-:W-:Y:S01]  /*0150*/  UIADD3 UR5, UR10, UR5, UR6 ;  /* 0x000000050a057290 */ /* 0x000fe2000fffe006 */
[----:B------:R-:W-:-:S03]  /*0160*/  PLOP3.LUT P0, PT, PT, PT, UP1, 0x40, 0x0 ;  /* 0x000000000000781c */ /* 0x000fc60003f0e818 */
[----:B------:R-:W-:-:S06]  /*0170*/  UIADD3 UR4, UR5, UR4, URZ ;  /* 0x0000000405047290 */ /* 0x000fcc000fffe03f */
[----:B------:R-:W-:-:S04]  /*0180*/  MOV R0, UR4 ;  /* 0x0000000400007c02 */ /* 0x000fc80008000f00 */
[----:B------:R-:W-:Y:S05]  /*0190*/  @P0 BRA `(.L_x_137) ;  /* 0x0000013000000947 */ /* 0x000fea0003800000 */
[----:B--2---:R-:W-:Y:S01]  /*01a0*/  ISETP.LT.AND P0, PT, RZ, UR5, PT ;  /* 0x00000005ff007c0c */ /* 0x004fe2000bf01270 */
[----:B------:R-:W-:-:S12]  /*01b0*/  UIADD3 UR6, UR5, -0x1, URZ ;  /* 0xffffffff05067890 */ /* 0x000fd8000fffe03f */
[----:B------:R-:W-:Y:S05]  /*01c0*/  @P0 BRA `(.L_x_138) ;  /* 0x0000008000000947 */ /* 0x000fea0003800000 */
[----:B------:R-:W-:Y:S02]  /*01d0*/  ULDC UR4, c[0x0][0x32c] ;  /* 0x0000cb0000047ab9 */ /* 0x000fe40000000800 */
[----:B------:R-:W-:Y:S02]  /*01e0*/  UISETP.NE.AND UP0, UPT, UR8, UR4, UPT ;  /* 0x000000040800728c */ /* 0x000fe4000bf05270 */
[----:B------:R-:W-:-:S03]  /*01f0*/  UIADD3 UR6, -UR5, URZ, URZ ;  /* 0x0000003f05067290 */ /* 0x000fc6000fffe13f */
[----:B------:R-:W-:Y:S02]  /*0200*/  ULDC.64 UR4, c[0x0][0x330] ;  /* 0x0000cc0000047ab9 */ /* 0x000fe40000000a00 */
[----:B------:R-:W-:-:S04]  /*0210*/  UIMAD.WIDE.U32 UR10, UR6, UR4, URZ ;  /* 0x00000004060a72a5 */ /* 0x000fc8000f8e003f */
[----:B------:R-:W-:-:S04]  /*0220*/  @UP0 USHF.R.U32.HI UR6, URZ, UR5, UR11 ;  /* 0x000000053f060299 */ /* 0x000fc8000801160b */
[----:B------:R-:W-:Y:S01]  /*0230*/  ULOP3.LUT UR6, URZ, UR6, URZ, 0x33, !UPT ;  /* 0x000000063f067292 */ /* 0x000fe2000f8e333f */
[----:B------:R-:W-:Y:S05]  /*0240*/  BRA `(.L_x_139) ;  /* 0x0000005000007947 */ /* 0x000fea0003800000 */
.L_x_138:
[----:B------:R-:W-:Y:S02]  /*0250*/  ULDC UR4, c[0x0][0x32c] ;  /* 0x0000cb0000047ab9 */ /* 0x000fe40000000800 */
[----:B------:R-:W-:-:S03]  /*0260*/  UISETP.NE.AND UP0, UPT, UR8, UR4, UPT ;  /* 0x000000040800728c */ /* 0x000fc6000bf05270 */
[----:B------:R-:W-:Y:S02]  /*0270*/  ULDC.64 UR4, c[0x0][0x330] ;  /* 0x0000cc0000047ab9 */ /* 0x000fe40000000a00 */
[----:B------:R-:W-:-:S06]  /*0280*/  UIMAD.WIDE.U32 UR10, UR6, UR4, URZ ;  /* 0x00000004060a72a5 */ /* 0x000fcc000f8e003f */
[----:B------:R-:W-:Y:S02]  /*0290*/  @UP0 USHF.R.U32.HI UR6, URZ, UR5, UR11 ;  /* 0x000000053f060299 */ /* 0x000fe4000801160b */
.L_x_139:
[----:B------:R-:W-:Y:S02]  /*02a0*/  ULDC UR4, c[0x0][0x32c] ;  /* 0x0000cb0000047ab9 */ /* 0x000fe40000000800 */
[----:B------:R-:W-:-:S06]  /*02b0*/  UIMAD UR4, UR6, UR4, UR4 ;  /* 0x00000004060472a4 */ /* 0x000fcc000f8e0204 */
[----:B------:R-:W-:-:S03]  /*02c0*/  IMNMX R0, R0, UR4, PT ;  /* 0x0000000400007c17 */ /* 0x000fc6000b800200 */
.L_x_137:
[----:B--2---:R-:W-:Y:S01]  /*02d0*/  UMOV UR8, 0x5f ;  /* 0x0000005f00087882 */ /* 0x004fe20000000000 */
[----:B------:R-:W-:Y:S01]  /*02e0*/  IADD3 R0, R0, 0x5f, RZ ;  /* 0x0000005f00007810 */ /* 0x000fe20007ffe0ff */
[----:B------:R-:W-:Y:S01]  /*02f0*/  ULDC UR6, c[0x0][0x1d0] ;  /* 0x0000740000067ab9 */ /* 0x000fe20000000800 */
[----:B------:R-:W-:Y:S01]  /*0300*/  PLOP3.LUT P0, PT, PT, PT, UP1, 0x40, 0x0 ;  /* 0x000000000000781c */ /* 0x000fe20003f0e818 */
[----:B------:R-:W-:Y:S02]  /*0310*/  UIADD3 UR8, UR8, UR6, URZ ;  /* 0x0000000608087290 */ /* 0x000fe4000fffe03f */
[----:B------:R-:W-:Y:S01]  /*0320*/  ULDC.64 UR4, c[0x0][0x2c8] ;  /* 0x0000b20000047ab9 */ /* 0x000fe20000000a00 */
[----:B------:R-:W-:Y:S01]  /*0330*/  IMAD.HI R0, R0, 0x2aaaaaab, RZ ;  /* 0x2aaaaaab00007827 */ /* 0x000fe200078e02ff */
[----:B------:R-:W-:Y:S02]  /*0340*/  UIMAD.WIDE UR10, UR8, 0x2aaaaaab, URZ ;  /* 0x2aaaaaab080a78a5 */ /* 0x000fe4000f8e023f */
[----:B------:R-:W-:-:S02]  /*0350*/  UIMAD.WIDE.U32 UR12, UR7, UR4, URZ ;  /* 0x00000004070c72a5 */ /* 0x000fc4000f8e003f */
[----:B------:R-:W-:Y:S01]  /*0360*/  ULDC UR8, c[0x0][0x168] ;  /* 0x00005a0000087ab9 */ /* 0x000fe20000000800 */
[----:B------:R-:W-:Y:S01]  /*0370*/  SHF.R.U32.HI R2, RZ, 0x1f, R0 ;  /* 0x0000001fff027819 */ /* 0x000fe20000011600 */
[----:B------:R-:W-:Y:S02]  /*0380*/  UIADD3 UR6, UR6, -UR8, URZ ;  /* 0x8000000806067290 */ /* 0x000fe4000fffe03f */
[----:B------:R-:W-:Y:S01]  /*0390*/  USHF.R.U32.HI UR8, URZ, 0x1f, UR11 ;  /* 0x0000001f3f087899 */ /* 0x000fe2000801160b */
[----:B------:R-:W-:Y:S01]  /*03a0*/  LEA.HI.SX32 R0, R0, R2, 0x1c ;  /* 0x0000000200007211 */ /* 0x000fe200078fe2ff */
[----:B------:R-:W-:Y:S02]  /*03b0*/  UMOV UR4, UR7 ;  /* 0x0000000700047c82 */ /* 0x000fe40008000000 */
[----:B------:R-:W-:Y:S02]  /*03c0*/  @UP2 USHF.R.U32.HI UR4, URZ, UR5, UR13 ;  /* 0x000000053f042299 */ /* 0x000fe4000801160d */
[----:B------:R-:W-:-:S02]  /*03d0*/  ULEA.HI.SX32 UR11, UR11, UR8, 0x1c ;  /* 0x000000080b0b7291 */ /* 0x000fc4000f8fe23f */
[----:B------:R-:W-:Y:S02]  /*03e0*/  UIADD3 UR4, UR6, UR4, URZ ;  /* 0x0000000406047290 */ /* 0x000fe4000fffe03f */
[----:B------:R-:W-:Y:S02]  /*03f0*/  ULDC UR5, c[0x0][0x324] ;  /* 0x0000c90000057ab9 */ /* 0x000fe40000000800 */
[----:B------:R-:W-:Y:S01]  /*0400*/  UIADD3 UR8, UR4, -UR5, URZ ;  /* 0x8000000504087290 */ /* 0x000fe2000fffe03f */
[----:B------:R-:W-:Y:S01]  /*0410*/  IMNMX R242, R0, UR11, PT ;  /* 0x0000000b00f27c17 */ /* 0x000fe2000b800200 */
[----:B------:R-:W-:Y:S05]  /*0420*/  @P0 BRA `(.L_x_140) ;  /* 0x0000015000000947 */ /* 0x000fea0003800000 */
[----:B------:R-:W-:Y:S02]  /*0430*/  UMOV UR10, UR4 ;  /* 0x00000004000a7c82 */ /* 0x000fe40008000000 */
[----:B------:R-:W-:-:S06]  /*0440*/  UISETP.GT.AND UP0, UPT, UR10, -0x1, UPT ;  /* 0xffffffff0a00788c */ /* 0x000fcc000bf04270 */
[----:B------:R-:W-:-:S13]  /*0450*/  PLOP3.LUT P0, PT, PT, PT, UP0, 0x80, 0x0 ;  /* 0x000000000000781c */ /* 0x000fda0003f0f008 */
[----:B------:R-:W-:Y:S05]  /*0460*/  @P0 BRA `(.L_x_141) ;  /* 0x0000008000000947 */ /* 0x000fea0003800000 */
[----:B------:R-:W-:Y:S02]  /*0470*/  ULDC UR4, c[0x0][0x32c] ;  /* 0x0000cb0000047ab9 */ /* 0x000fe40000000800 */
[----:B------:R-:W-:Y:S02]  /*0480*/  UISETP.NE.AND UP0, UPT, UR4, 0x1, UPT ;  /* 0x000000010400788c */ /* 0x000fe4000bf05270 */
[----:B------:R-:W-:Y:S02]  /*0490*/  ULOP3.LUT UR10, URZ, UR10, URZ, 0x33, !UPT ;  /* 0x0000000a3f0a7292 */ /* 0x000fe4000f8e333f */
[----:B------:R-:W-:Y:S02]  /*04a0*/  ULDC.64 UR4, c[0x0][0x330] ;  /* 0x0000cc0000047ab9 */ /* 0x000fe40000000a00 */
[----:B------:R-:W-:-:S05]  /*04b0*/  UIMAD.WIDE.U32 UR12, UR10, UR4, URZ ;  /* 0x000000040a0c72a5 */ /* 0x000fca000f8e003f */
[----:B------:R-:W-:-:S04]  /*04c0*/  @UP0 USHF.R.U32.HI UR10, URZ, UR5, UR13 ;  /* 0x000000053f0a0299 */ /* 0x000fc8000801160d */
[----:B------:R-:W-:Y:S01]  /*04d0*/  ULOP3.LUT UR10, URZ, UR10, URZ, 0x33, !UPT ;  /* 0x0000000a3f0a7292 */ /* 0x000fe2000f8e333f */
[----:B------:R-:W-:Y:S05]  /*04e0*/  BRA `(.L_x_142) ;  /* 0x0000005000007947 */ /* 0x000fea0003800000 */
.L_x_141:
[----:B------:R-:W-:Y:S02]  /*04f0*/  ULDC UR4, c[0x0][0x32c] ;  /* 0x0000cb0000047ab9 */ /* 0x000fe40000000800 */
[----:B------:R-:W-:-:S03]  /*0500*/  UISETP.NE.AND UP0, UPT, UR4, 0x1, UPT ;  /* 0x000000010400788c */ /* 0x000fc6000bf05270 */
[----:B------:R-:W-:Y:S02]  /*0510*/  ULDC.64 UR4, c[0x0][0x330] ;  /* 0x0000cc0000047ab9 */ /* 0x000fe40000000a00 */
[----:B------:R-:W-:-:S06]  /*0520*/  UIMAD.WIDE.U32 UR12, UR10, UR4, URZ ;  /* 0x000000040a0c72a5 */ /* 0x000fcc000f8e003f */
[----:B------:R-:W-:Y:S02]  /*0530*/  @UP0 USHF.R.U32.HI UR10, URZ, UR5, UR13 ;  /* 0x000000053f0a0299 */ /* 0x000fe4000801160d */
.L_x_142:
[----:B------:R-:W-:Y:S02]  /*0540*/  ULDC UR4, c[0x0][0x32c] ;  /* 0x0000cb0000047ab9 */ /* 0x000fe40000000800 */
[----:B------:R-:W-:-:S04]  /*0550*/  UIMAD UR4, UR10, UR4, URZ ;  /* 0x000000040a0472a4 */ /* 0x000fc8000f8e023f */
[----:B------:R-:W-:-:S04]  /*0560*/  UISETP.LT.AND UP0, UPT, UR8, UR4, UPT ;  /* 0x000000040800728c */ /* 0x000fc8000bf01270 */
[----:B------:R-:W-:-:S04]  /*0570*/  USEL UR8, UR8, UR4, !UP0 ;  /* 0x0000000408087287 */ /* 0x000fc8000c000000 */
.L_x_140:
[----:B------:R-:W-:Y:S01]  /*0580*/  UIMAD.WIDE UR4, UR8, 0x2aaaaaab, URZ ;  /* 0x2aaaaaab080478a5 */ /* 0x000fe2000f8e023f */
[----:B------:R-:W-:Y:S01]  /*0590*/  PLOP3.LUT P4, PT, PT, PT, PT, 0x80, 0x0 ;  /* 0x000000000000781c */ /* 0x000fe20003f8f070 */
[----:B------:R-:W-:Y:S01]  /*05a0*/  ULDC.64 UR12, c[0x0][0x118] ;  /* 0x00004600000c7ab9 */ /* 0x000fe20000000a00 */
[----:B------:R-:W-:Y:S01]  /*05b0*/  CS2R R162, SRZ ;  /* 0x0000000000a27805 */ /* 0x000fe2000001ff00 */
[----:B------:R-:W-:Y:S01]  /*05c0*/  USHF.R.U32.HI UR4, URZ, 0x1f, UR5 ;  /* 0x0000001f3f047899 */ /* 0x000fe20008011605 */
[----:B------:R-:W-:Y:S01]  /*05d0*/  CS2R R160, SRZ ;  /* 0x0000000000a07805 */ /* 0x000fe2000001ff00 */
[----:B------:R-:W-:Y:S01]  /*05e0*/  CS2R R166, SRZ ;  /* 0x0000000000a67805 */ /* 0x000fe2000001ff00 */
[----:B------:R-:W-:Y:S01]  /*05f0*/  CS2R R164, SRZ ;  /* 0x0000000000a47805 */ /* 0x000fe2000001ff00 */
[----:B------:R-:W-:Y:S01]  /*0600*/  ULEA.HI.SX32 UR4, UR5, UR4, 0x1c ;  /* 0x0000000405047291 */ /* 0x000fe2000f8fe23f */
[----:B------:R-:W-:Y:S01]  /*0610*/  CS2R R158, SRZ ;  /* 0x00000000009e7805 */ /* 0x000fe2000001ff00 */
[----:B------:R-:W-:Y:S01]  /*0620*/  CS2R R156, SRZ ;  /* 0x00000000009c7805 */ /* 0x000fe2000001ff00 */
[----:B------:R-:W-:Y:S01]  /*0630*/  CS2R R154, SRZ ;  /* 0x00000000009a7805 */ /* 0x000fe2000001ff00 */
[----:B------:R-:W-:Y:S01]  /*0640*/  UISETP.LT.AND UP0, UPT, URZ, UR4, UPT ;  /* 0x000000043f00728c */ /* 0x000fe2000bf01270 */
[----:B------:R-:W-:Y:S01]  /*0650*/  CS2R R152, SRZ ;  /* 0x0000000000987805 */ /* 0x000fe2000001ff00 */
[----:B------:R-:W-:Y:S01]  /*0660*/  CS2R R146, SRZ ;  /* 0x0000000000927805 */ /* 0x000fe2000001ff00 */
[----:B------:R-:W-:Y:S01]  /*0670*/  CS2R R144, SRZ ;  /* 0x0000000000907805 */ /* 0x000fe2000001ff00 */
[----:B------:R-:W-:Y:S01]  /*0680*/  USEL UR8, URZ, UR4, !UP0 ;  /* 0x000000043f087287 */ /* 0x000fe2000c000000 */
[----:B------:R-:W-:Y:S01]  /*0690*/  CS2R R150, SRZ ;  /* 0x0000000000967805 */ /* 0x000fe2000001ff00 */
[----:B------:R-:W-:Y:S01]  /*06a0*/  CS2R R148, SRZ ;  /* 0x0000000000947805 */ /* 0x000fe2000001ff00 */
[----:B------:R-:W-:Y:S01]  /*06b0*/  CS2R R142, SRZ ;  /* 0x00000000008e7805 */ /* 0x000fe2000001ff00 */
[----:B------:R-:W-:Y:S01]  /*06c0*/  CS2R R140, SRZ ;  /* 0x00000000008c7805 */ /* 0x000fe2000001ff00 */
[----:B------:R-:W-:Y:S01]  /*06d0*/  CS2R R138, SRZ ;  /* 0x00000000008a7805 */ /* 0x000fe2000001ff00 */
[----:B------:R-:W-:Y:S01]  /*06e0*/  ISETP.GT.AND P0, PT, R242, UR8, PT ;  /* 0x00000008f2007c0c */ /* 0x000fe2000bf04270 */
[----:B------:R-:W-:Y:S01]  /*06f0*/  CS2R R136, SRZ ;  /* 0x0000000000887805 */ /* 0x000fe2000001ff00 */
        /* <DEDUP_REMOVED lines=11> */
[----:B------:R-:W-:Y:S01]  /*07b0*/  IMAD.MOV.U32 R23, RZ, RZ, RZ ;  /* 0x000000ffff177224 */ /* 0x000fe200078e00ff */
[----:B------:R-:W-:Y:S01]  /*07c0*/  CS2R R110, SRZ ;  /* 0x00000000006e7805 */ /* 0x000fe2000001ff00 */
[----:B------:R-:W-:Y:S01]  /*07d0*/  IMAD.MOV.U32 R116, RZ, RZ, RZ ;  /* 0x000000ffff747224 */ /* 0x000fe200078e00ff */
[----:B------:R-:W-:Y:S01]  /*07e0*/  CS2R R108, SRZ ;  /* 0x00000000006c7805 */ /* 0x000fe2000001ff00 */
[----:B------:R-:W-:Y:S01]  /*07f0*/  CS2R R106, SRZ ;  /* 0x00000000006a7805 */ /* 0x000fe2000001ff00 */
[----:B------:R-:W-:Y:S01]  /*0800*/  CS2R R104, SRZ ;  /* 0x0000000000687805 */ /* 0x000fe2000001ff00 */
[----:B------:R-:W-:Y:S01]  /*0810*/  CS2R R26, SRZ ;  /* 0x00000000001a7805 */ /* 0x000fe2000001ff00 */
[----:B------:R-:W-:Y:S01]  /*0820*/  CS2R R24, SRZ ;  /* 0x0000000000187805 */ /* 0x000fe2000001ff00 */
[----:B------:R-:W-:Y:S05]  /*0830*/  @!P0 BRA `(.L_x_143) ;  /* 0x0001a06000008947 */ /* 0x000fea0003800000 */
[----:B------:R-:W-:-:S04]  /*0840*/  ISETP.NE.U32.AND P0, PT, RZ, c[0x0][0x340], PT ;  /* 0x0000d000ff007a0c */ /* 0x000fc80003f05070 */
[----:B------:R-:W-:Y:S01]  /*0850*/  ISETP.NE.AND.EX P1, PT, RZ, c[0x0][0x344], PT, P0 ;  /* 0x0000d100ff007a0c */ /* 0x000fe20003f25300 */
[----:B------:R-:W1:Y:S01]  /*0860*/  S2R R42, SR_CTAID.Y ;  /* 0x00000000002a7919 */ /* 0x000e620000002600 */
[----:B------:R-:W-:Y:S02]  /*0870*/  SHF.R.S32.HI R201, RZ, 0x1f, R202 ;  /* 0x0000001fffc97819 */ /* 0x000fe400000114ca */
[----:B------:R-:W-:-:S09]  /*0880*/  P2R R17, PR, RZ, 0x2 ;  /* 0x00000002ff117803 */ /* 0x000fd20000000000 */
[----:B------:R-:W-:-:S04]  /*0890*/  @P1 IMAD.MOV.U32 R0, RZ, RZ, 0x4 ;  /* 0x00000004ff001424 */ /* 0x000fc800078e00ff */
[----:B------:R-:W-:-:S05]  /*08a0*/  @P1 IMAD.WIDE R2, R28, R0, c[0x0][0x340] ;  /* 0x0000d0001c021625 */ /* 0x000fca00078e0200 */
[----:B------:R2:W3:Y:S01]  /*08b0*/  @P1 LDG.E R19, [R2.64] ;  /* 0x0000000c02131981 */ /* 0x0004e2000c1e1900 */
[----:B------:R-:W-:Y:S01]  /*08c0*/  PLOP3.LUT P1, PT, PT, PT, UP2, 0x80, 0x0 ;  /* 0x000000000000781c */ /* 0x000fe20003f2f028 */
[----:B------:R-:W-:Y:S01]  /*08d0*/  ULDC UR4, c[0x0][0x168] ;  /* 0x00005a0000047ab9 */ /* 0x000fe20000000800 */
[----:B-1----:R-:W-:Y:S01]  /*08e0*/  SHF.R.S32.HI R43, RZ, 0x1f, R42 ;  /* 0x0000001fff2b7819 */ /* 0x002fe2000001142a */
[----:B------:R-:W-:Y:S01]  /*08f0*/  IMAD.WIDE.U32 R6, R42, c[0x0][0x1b8], RZ ;  /* 0x00006e002a067a25 */ /* 0x000fe200078e00ff */
[----:B------:R-:W-:Y:S01]  /*0900*/  PLOP3.LUT P0, PT, PT, PT, UP2, 0x80, 0x0 ;  /* 0x000000000000781c */ /* 0x000fe20003f0f028 */
[----:B------:R-:W-:Y:S01]  /*0910*/  UIMAD UR4, UR9, UR4, URZ ;  /* 0x00000004090472a4 */ /* 0x000fe2000f8e023f */
[----:B------:R-:W-:Y:S01]  /*0920*/  SHF.R.S32.HI R21, RZ, 0x1f, R28 ;  /* 0x0000001fff157819 */ /* 0x000fe2000001141c */
[----:B------:R-:W-:Y:S01]  /*0930*/  IMAD.MOV.U32 R203, RZ, RZ, c[0x0][0x1e0] ;  /* 0x00007800ffcb7624 */ /* 0x000fe200078e00ff */
[CC--:B------:R-:W-:Y:S01]  /*0940*/  LEA.HI R10, R201.reuse, R202.reuse, RZ, 0x6 ;  /* 0x000000cac90a7211 */ /* 0x0c0fe200078f30ff */
[----:B------:R-:W-:Y:S01]  /*0950*/  IMAD.MOV.U32 R204, RZ, RZ, c[0x0][0x1e4] ;  /* 0x00007900ffcc7624 */ /* 0x000fe200078e00ff */
[----:B------:R-:W-:Y:S01]  /*0960*/  IADD3 R197, R242, -0x1, RZ ;  /* 0xfffffffff2c57810 */ /* 0x000fe20007ffe0ff */
[----:B------:R-:W-:Y:S01]  /*0970*/  UMOV UR9, 0x5 ;  /* 0x0000000500097882 */ /* 0x000fe20000000000 */
[----:B------:R-:W-:-:S02]  /*0980*/  LEA.HI R199, R201, R202, RZ, 0x5 ;  /* 0x000000cac9c77211 */ /* 0x000fc400078f28ff */
[----:B------:R-:W-:Y:S02]  /*0990*/  SHF.R.S32.HI R40, RZ, 0x1f, R197 ;  /* 0x0000001fff287819 */ /* 0x000fe400000114c5 */
[----:B------:R-:W-:Y:S02]  /*09a0*/  SHF.R.S32.HI R198, RZ, 0x5, R199 ;  /* 0x00000005ffc67819 */ /* 0x000fe400000114c7 */
[----:B--2---:R-:W-:-:S04]  /*09b0*/  LEA.HI R2, R201, R202, RZ, 0x3 ;  /* 0x000000cac9027211 */ /* 0x004fc800078f18ff */
[----:B------:R-:W-:Y:S02]  /*09c0*/  LOP3.LUT R0, R2, 0xfffffff8, RZ, 0xc0, !PT ;  /* 0xfffffff802007812 */ /* 0x000fe400078ec0ff */
[----:B------:R-:W-:Y:S01]  /*09d0*/  SHF.R.S32.HI R22, RZ, 0x3, R2 ;  /* 0x00000003ff167819 */ /* 0x000fe20000011402 */
[----:B------:R-:W-:Y:S02]  /*09e0*/  IMAD R2, R43, c[0x0][0x1b8], RZ ;  /* 0x00006e002b027a24 */ /* 0x000fe400078e02ff */
[----:B------:R-:W-:Y:S01]  /*09f0*/  IMAD.IADD R45, R202, 0x1, -R0 ;  /* 0x00000001ca2d7824 */ /* 0x000fe200078e0a00 */
[----:B------:R-:W-:Y:S01]  /*0a00*/  IADD3 R8, R22, UR7, RZ ;  /* 0x0000000716087c10 */ /* 0x000fe2000fffe0ff */
[----:B------:R-:W-:Y:S01]  /*0a10*/  IMAD R2, R42, c[0x0][0x1bc], R2 ;  /* 0x00006f002a027a24 */ /* 0x000fe200078e0202 */
[--C-:B------:R-:W-:Y:S01]  /*0a20*/  SHF.R.S32.HI R41, RZ, 0x1f, R22.reuse ;  /* 0x0000001fff297819 */ /* 0x100fe20000011416 */
[----:B------:R-:W-:Y:S01]  /*0a30*/  IMAD R0, R45, 0x10, R22 ;  /* 0x000000102d007824 */ /* 0x000fe200078e0216 */
[----:B------:R-:W-:Y:S01]  /*0a40*/  IADD3 R18, R8, 0x40, RZ ;  /* 0x0000004008127810 */ /* 0x000fe20007ffe0ff */
[----:B------:R-:W-:-:S02]  /*0a50*/  IMAD.IADD R3, R7, 0x1, R2 ;  /* 0x0000000107037824 */ /* 0x000fc400078e0202 */
[----:B------:R-:W-:Y:S01]  /*0a60*/  IMAD R7, R21, c[0x0][0x1c0], RZ ;  /* 0x0000700015077a24 */ /* 0x000fe200078e02ff */
[----:B------:R-:W-:Y:S01]  /*0a70*/  IADD3 R4, R0, UR7, RZ ;  /* 0x0000000700047c10 */ /* 0x000fe2000fffe0ff */
[----:B------:R-:W-:Y:S02]  /*0a80*/  IMAD.MOV.U32 R2, RZ, RZ, R6 ;  /* 0x000000ffff027224 */ /* 0x000fe400078e0006 */
[----:B------:R-:W-:Y:S02]  /*0a90*/  IMAD R6, R28, c[0x0][0x1c4], R7 ;  /* 0x000071001c067a24 */ /* 0x000fe400078e0207 */
[----:B------:R-:W-:Y:S01]  /*0aa0*/  @P1 IMAD.HI.U32 R5, R4, c[0x0][0x2c8], RZ ;  /* 0x0000b20004051a27 */ /* 0x000fe200078e00ff */
[----:B------:R-:W-:-:S03]  /*0ab0*/  ISETP.GE.AND P1, PT, R8, UR4, PT ;  /* 0x0000000408007c0c */ /* 0x000fc6000bf26270 */
        /* <DEDUP_REMOVED lines=14> */
[----:B------:R-:W-:Y:S02]  /*0ba0*/  ISETP.GE.AND P5, PT, R12, c[0x0][0x198], PT ;  /* 0x000066000c007a0c */ /* 0x000fe40003fa6270 */
[----:B------:R-:W-:Y:S01]  /*0bb0*/  SHF.R.S32.HI R13, RZ, 0x1f, R12 ;  /* 0x0000001fff0d7819 */ /* 0x000fe2000001140c */
[----:B------:R-:W-:-:S02]  /*0bc0*/  IMAD R0, R5, c[0x0][0x1ac], R0 ;  /* 0x00006b0005007a24 */ /* 0x000fc400078e0200 */
[----:B------:R-:W-:Y:S01]  /*0bd0*/  IMAD.WIDE.U32 R4, R5, c[0x0][0x1a8], R2 ;  /* 0x00006a0005047a25 */ /* 0x000fe200078e0002 */
[----:B------:R-:W-:-:S03]  /*0be0*/  IADD3 R3, R8, 0x10, RZ ;  /* 0x0000001008037810 */ /* 0x000fc60007ffe0ff */
[----:B------:R-:W-:Y:S01]  /*0bf0*/  IMAD.IADD R0, R5, 0x1, R0 ;  /* 0x0000000105007824 */ /* 0x000fe200078e0200 */
[----:B------:R-:W-:Y:S02]  /*0c00*/  LEA R2, P0, R4, c[0x0][0x160], 0x1 ;  /* 0x0000580004027a11 */ /* 0x000fe400078008ff */
[----:B------:R-:W-:Y:S02]  /*0c10*/  IADD3 R5, R8, 0x30, RZ ;  /* 0x0000003008057810 */ /* 0x000fe40007ffe0ff */
[----:B------:R-:W-:Y:S01]  /*0c20*/  LEA.HI.X R0, R4, c[0x0][0x164], R0, 0x1, P0 ;  /* 0x0000590004007a11 */ /* 0x000fe200000f0c00 */
[----:B------:R-:W1:Y:S01]  /*0c30*/  SHFL.IDX PT, R6, R2, RZ, 0x181f ;  /* 0x00181fff02067589 */ /* 0x000e6200000e0000 */
[----:B------:R-:W-:Y:S01]  /*0c40*/  IMAD.SHL.U32 R4, R22, 0x40, RZ ;  /* 0x0000004016047824 */ /* 0x000fe200078e00ff */
[----:B------:R-:W-:Y:S02]  /*0c50*/  ISETP.GE.AND P0, PT, R3, UR4, PT ;  /* 0x0000000403007c0c */ /* 0x000fe4000bf06270 */
[----:B------:R-:W2:Y:S01]  /*0c60*/  SHFL.IDX PT, R7, R0, RZ, 0x181f ;  /* 0x00181fff00077589 */ /* 0x000ea200000e0000 */
[----:B------:R-:W-:-:S02]  /*0c70*/  ISETP.GE.AND P3, PT, R5, UR4, PT ;  /* 0x0000000405007c0c */ /* 0x000fc4000bf66270 */
[----:B------:R-:W-:Y:S01]  /*0c80*/  LOP3.LUT R3, R4, 0x1c0, RZ, 0xc0, !PT ;  /* 0x000001c004037812 */ /* 0x000fe200078ec0ff */
[----:B------:R-:W4:Y:S01]  /*0c90*/  SHFL.IDX PT, R9, R2, 0x1, 0x181f ;  /* 0x00381f0002097f89 */ /* 0x000f2200000e0000 */
[----:B------:R-:W-:-:S03]  /*0ca0*/  IADD3 R4, R8, 0x20, RZ ;  /* 0x0000002008047810 */ /* 0x000fc60007ffe0ff */
[----:B------:R-:W5:Y:S01]  /*0cb0*/  SHFL.IDX PT, R15, R0, 0x1, 0x181f ;  /* 0x00381f00000f7f89 */ /* 0x000f6200000e0000 */
[----:B------:R-:W-:Y:S02]  /*0cc0*/  ISETP.GE.AND P2, PT, R4, UR4, PT ;  /* 0x0000000404007c0c */ /* 0x000fe4000bf46270 */
[----:B------:R-:W-:Y:S01]  /*0cd0*/  SHF.R.U32.HI R4, RZ, 0x3, R3 ;  /* 0x00000003ff047819 */ /* 0x000fe20000011603 */
[----:B------:R-:W5:Y:S01]  /*0ce0*/  SHFL.IDX PT, R14, R2, 0x2, 0x181f ;  /* 0x00581f00020e7f89 */ /* 0x000f6200000e0000 */
[----:B------:R-:W-:-:S03]  /*0cf0*/  LOP3.LUT R3, R3, 0x38, R12, 0xf8, !PT ;  /* 0x0000003803037812 */ /* 0x000fc600078ef80c */
[----:B------:R-:W5:Y:S01]  /*0d00*/  SHFL.IDX PT, R16, R0, 0x2, 0x181f ;  /* 0x00581f0000107f89 */ /* 0x000f6200000e0000 */
[----:B------:R-:W-:Y:S01]  /*0d10*/  LOP3.LUT R3, R3, R4, RZ, 0x3c, !PT ;  /* 0x0000000403037212 */ /* 0x000fe200078e3cff */
[----:B------:R-:W-:Y:S01]  /*0d20*/  IMAD.SHL.U32 R4, R10, 0x8, RZ ;  /* 0x000000080a047824 */ /* 0x000fe200078e00ff */
[C---:B-1----:R-:W-:Y:S01]  /*0d30*/  @!P1 LEA R6, P4, R12.reuse, R6, 0x1 ;  /* 0x000000060c069211 */ /* 0x042fe200078808ff */
[----:B------:R-:W1:Y:S03]  /*0d40*/  SHFL.IDX PT, R10, R2, 0x3, 0x181f ;  /* 0x00781f00020a7f89 */ /* 0x000e6600000e0000 */
[----:B------:R-:W-:Y:S02]  /*0d50*/  LOP3.LUT R3, R3, 0xfffffe00, R4, 0xf8, !PT ;  /* 0xfffffe0003037812 */ /* 0x000fe400078ef804 */
[C---:B--2---:R-:W-:Y:S01]  /*0d60*/  @!P1 LEA.HI.X R7, R12.reuse, R7, R13, 0x1, P4 ;  /* 0x000000070c079211 */ /* 0x044fe200020f0c0d */
[----:B------:R-:W2:Y:S01]  /*0d70*/  SHFL.IDX PT, R11, R0, 0x3, 0x181f ;  /* 0x00781f00000b7f89 */ /* 0x000ea200000e0000 */
[----:B----4-:R-:W-:Y:S01]  /*0d80*/  @!P0 LEA R4, P4, R12, R9, 0x1 ;  /* 0x000000090c048211 */ /* 0x010fe200078808ff */
[----:B------:R-:W-:-:S02]  /*0d90*/  IMAD.SHL.U32 R227, R3, 0x2, RZ ;  /* 0x0000000203e37824 */ /* 0x000fc400078e00ff */
[----:B------:R-:W4:Y:S01]  /*0da0*/  SHFL.IDX PT, R9, R2, 0x4, 0x181f ;  /* 0x00981f0002097f89 */ /* 0x000f2200000e0000 */
[----:B------:R-:W-:Y:S02]  /*0db0*/  IADD3 R3, R8, 0x50, RZ ;  /* 0x0000005008037810 */ /* 0x000fe40007ffe0ff */
[----:B-----5:R-:W-:Y:S01]  /*0dc0*/  @!P0 LEA.HI.X R5, R12, R15, R13, 0x1, P4 ;  /* 0x0000000f0c058211 */ /* 0x020fe200020f0c0d */
[----:B------:R5:W-:Y:S01]  /*0dd0*/  @!P1 LDGSTS.E.BYPASS.LTC128B.128 [R227+0x6100], [R6.64], !P5 ;  /* 0x0610000006e39fae */ /* 0x000be2000e901d4c */
[----:B------:R-:W-:Y:S02]  /*0de0*/  ISETP.GE.AND P6, PT, R3, UR4, PT ;  /* 0x0000000403007c0c */ /* 0x000fe4000bfc6270 */
[----:B------:R-:W-:Y:S01]  /*0df0*/  IADD3 R3, R8, 0x60, RZ ;  /* 0x0000006008037810 */ /* 0x000fe20007ffe0ff */
[----:B------:R1:W-:Y:S03]  /*0e00*/  @!P0 LDGSTS.E.BYPASS.LTC128B.128 [R227+0x6900], [R4.64], !P5 ;  /* 0x0690000004e38fae */ /* 0x0003e6000e901d4c */
[----:B------:R-:W-:Y:S01]  /*0e10*/  ISETP.GE.AND P4, PT, R3, UR4, PT ;  /* 0x0000000403007c0c */ /* 0x000fe2000bf86270 */
[----:B------:R-:W-:Y:S04]  /*0e20*/  SHFL.IDX PT, R15, R2, 0x6, 0x181f ;  /* 0x00d81f00020f7f89 */ /* 0x000fe800000e0000 */
[----:B-----5:R-:W-:Y:S01]  /*0e30*/  SHFL.IDX PT, R7, R2, 0x5, 0x181f ;  /* 0x00b81f0002077f89 */ /* 0x020fe200000e0000 */
[----:B------:R-:W-:Y:S01]  /*0e40*/  IMAD R6, R41, c[0x0][0x1e0], RZ ;  /* 0x0000780029067a24 */ /* 0x000fe200078e02ff */
[----:B-1----:R-:W-:-:S03]  /*0e50*/  @!P2 LEA R4, P0, R12, R14, 0x1 ;  /* 0x0000000e0c04a211 */ /* 0x002fc600078008ff */
[----:B------:R-:W-:Y:S01]  /*0e60*/  IMAD R6, R22, c[0x0][0x1e4], R6 ;  /* 0x0000790016067a24 */ /* 0x000fe200078e0206 */
[----:B------:R-:W1:Y:S01]  /*0e70*/  SHFL.IDX PT, R14, R0, 0x4, 0x181f ;  /* 0x00981f00000e7f89 */ /* 0x000e6200000e0000 */
[----:B------:R-:W-:-:S03]  /*0e80*/  @!P2 LEA.HI.X R5, R12, R16, R13, 0x1, P0 ;  /* 0x000000100c05a211 */ /* 0x000fc600000f0c0d */
[----:B------:R-:W5:Y:S04]  /*0e90*/  SHFL.IDX PT, R16, R0, 0x5, 0x181f ;  /* 0x00b81f0000107f89 */ /* 0x000f6800000e0000 */
[----:B------:R1:W-:Y:S01]  /*0ea0*/  @!P2 LDGSTS.E.BYPASS.LTC128B.128 [R227+0x7100], [R4.64], !P5 ;  /* 0x0710000004e3afae */ /* 0x0003e2000e901d4c */
[----:B------:R-:W-:-:S03]  /*0eb0*/  ISETP.NE.AND P2, PT, R17, RZ, PT ;  /* 0x000000ff1100720c */ /* 0x000fc60003f45270 */
[----:B------:R-:W2:Y:S01]  /*0ec0*/  SHFL.IDX PT, R17, R0, 0x6, 0x181f ;  /* 0x00d81f0000117f89 */ /* 0x000ea200000e0000 */
[----:B-1----:R-:W-:-:S03]  /*0ed0*/  @!P3 LEA R4, P0, R12, R10, 0x1 ;  /* 0x0000000a0c04b211 */ /* 0x002fc600078008ff */
[----:B------:R1:W4:Y:S01]  /*0ee0*/  SHFL.IDX PT, R10, R2, 0x7, 0x181f ;  /* 0x00f81f00020a7f89 */ /* 0x00032200000e0000 */
[----:B--2---:R-:W-:-:S03]  /*0ef0*/  @!P3 LEA.HI.X R5, R12, R11, R13, 0x1, P0 ;  /* 0x0000000b0c05b211 */ /* 0x004fc600000f0c0d */
[----:B------:R2:W4:Y:S04]  /*0f00*/  SHFL.IDX PT, R11, R0, 0x7, 0x181f ;  /* 0x00f81f00000b7f89 */ /* 0x00052800000e0000 */
[----:B------:R5:W-:Y:S01]  /*0f10*/  @!P3 LDGSTS.E.BYPASS.LTC128B.128 [R227+0x7900], [R4.64], !P5 ;  /* 0x0790000004e3bfae */ /* 0x000be2000e901d4c */
[----:B------:R-:W-:Y:S02]  /*0f20*/  ISETP.GE.AND P3, PT, R18, UR4, PT ;  /* 0x0000000412007c0c */ /* 0x000fe4000bf66270 */
[----:B------:R-:W-:Y:S01]  /*0f30*/  LEA.HI R18, R201, R202, RZ, 0x4 ;  /* 0x000000cac9127211 */ /* 0x000fe200078f20ff */
[----:B-1----:R-:W-:Y:S01]  /*0f40*/  IMAD.WIDE.U32 R2, R22, c[0x0][0x1e0], R12 ;  /* 0x0000780016027a25 */ /* 0x002fe200078e000c */
[----:B--2---:R-:W-:-:S03]  /*0f50*/  IADD3 R0, R8, 0x70, RZ ;  /* 0x0000007008007810 */ /* 0x004fc60007ffe0ff */
[----:B------:R-:W-:-:S06]  /*0f60*/  IMAD.IADD R3, R3, 0x1, R6 ;  /* 0x0000000103037824 */ /* 0x000fcc00078e0206 */
[----:B----4-:R-:W-:Y:S02]  /*0f70*/  @!P3 LEA R8, P0, R12, R9, 0x1 ;  /* 0x000000090c08b211 */ /* 0x010fe400078008ff */
[----:B------:R-:W-:Y:S01]  /*0f80*/  ISETP.GE.AND P1, PT, R0, UR4, PT ;  /* 0x0000000400007c0c */ /* 0x000fe2000bf26270 */
[----:B------:R-:W-:Y:S01]  /*0f90*/  IMAD R0, R43, c[0x0][0x1e8], RZ ;  /* 0x00007a002b007a24 */ /* 0x000fe200078e02ff */
[----:B------:R-:W-:Y:S01]  /*0fa0*/  @!P3 LEA.HI.X R9, R12, R14, R13, 0x1, P0 ;  /* 0x0000000e0c09b211 */ /* 0x000fe200000f0c0d */
[----:B------:R-:W-:Y:S01]  /*0fb0*/  IMAD.WIDE.U32 R2, R42, c[0x0][0x1e8], R2 ;  /* 0x00007a002a027a25 */ /* 0x000fe200078e0002 */
[----:B------:R-:W-:Y:S01]  /*0fc0*/  @!P6 LEA R6, P0, R12, R7, 0x1 ;  /* 0x000000070c06e211 */ /* 0x000fe200078008ff */
[----:B------:R-:W-:Y:S02]  /*0fd0*/  ULDC.64 UR4, c[0x0][0x208] ;  /* 0x0000820000047ab9 */ /* 0x000fe40000000a00 */
[----:B------:R-:W-:Y:S01]  /*0fe0*/  IMAD R0, R42, c[0x0][0x1ec], R0 ;  /* 0x00007b002a007a24 */ /* 0x000fe200078e0200 */
[C-C-:B-----5:R-:W-:Y:S01]  /*0ff0*/  @!P6 LEA.HI.X R7, R12.reuse, R16, R13.reuse, 0x1, P0 ;  /* 0x000000100c07e211 */ /* 0x160fe200000f0c0d */
[----:B------:R1:W-:Y:S01]  /*1000*/  @!P3 LDGSTS.E.BYPASS.LTC128B.128 [R227+0x8100], [R8.64], !P5 ;  /* 0x0810000008e3bfae */ /* 0x0003e2000e901d4c */
[C---:B------:R-:W-:Y:S01]  /*1010*/  @!P4 LEA R4, P0, R12.reuse, R15, 0x1 ;  /* 0x0000000f0c04c211 */ /* 0x040fe200078008ff */
[----:B------:R-:W-:Y:S01]  /*1020*/  IMAD.IADD R3, R3, 0x1, R0 ;  /* 0x0000000103037824 */ /* 0x000fe200078e0200 */
[----:B------:R-:W-:Y:S01]  /*1030*/  USHF.L.U32 UR10, UR4, 0x5, URZ ;  /* 0x00000005040a7899 */ /* 0x000fe2000800063f */
[----:B------:R-:W-:Y:S01]  /*1040*/  IMAD.MOV.U32 R0, RZ, RZ, 0x60 ;  /* 0x00000060ff007424 */ /* 0x000fe200078e00ff */
[C-C-:B------:R-:W-:Y:S01]  /*1050*/  @!P4 LEA.HI.X R5, R12.reuse, R17, R13.reuse, 0x1, P0 ;  /* 0x000000110c05c211 */ /* 0x140fe200000f0c0d */
[----:B------:R2:W-:Y:S01]  /*1060*/  @!P6 LDGSTS.E.BYPASS.LTC128B.128 [R227+0x8900], [R6.64], !P5 ;  /* 0x0890000006e3efae */ /* 0x0005e2000e901d4c */
[----:B------:R-:W-:Y:S01]  /*1070*/  @!P1 LEA R10, P0, R12, R10, 0x1 ;  /* 0x0000000a0c0a9211 */ /* 0x000fe200078008ff */
[----:B------:R-:W-:Y:S01]  /*1080*/  IMAD R20, R242, -0x60, R0 ;  /* 0xffffffa0f2147824 */ /* 0x000fe200078e0200 */
[C---:B------:R-:W-:Y:S01]  /*1090*/  ISETP.GE.AND P6, PT, R12.reuse, c[0x0][0x1d4], PT ;  /* 0x000075000c007a0c */ /* 0x040fe20003fc6270 */
[----:B------:R4:W-:Y:S01]  /*10a0*/  @!P4 LDGSTS.E.BYPASS.LTC128B.128 [R227+0x9100], [R4.64], !P5 ;  /* 0x0910000004e3cfae */ /* 0x0009e2000e901d4c */
[----:B------:R-:W-:Y:S01]  /*10b0*/  @!P1 LEA.HI.X R11, R12, R11, R13, 0x1, P0 ;  /* 0x0000000b0c0b9211 */ /* 0x000fe200000f0c0d */
[----:B------:R-:W-:Y:S01]  /*10c0*/  IMAD.WIDE.U32 R206, R0, c[0x0][0x1e0], RZ ;  /* 0x0000780000ce7a25 */ /* 0x000fe200078e00ff */
[----:B------:R-:W-:Y:S01]  /*10d0*/  IADD3 R44, R20, c[0x0][0x1d0], -R22 ;  /* 0x00007400142c7a10 */ /* 0x000fe20007ffe816 */
[----:B------:R-:W-:-:S02]  /*10e0*/  USHF.L.U64.HI UR9, UR4, UR9, UR5 ;  /* 0x0000000904097299 */ /* 0x000fc40008010205 */
[----:B------:R5:W-:Y:S01]  /*10f0*/  @!P1 LDGSTS.E.BYPASS.LTC128B.128 [R227+0x9900], [R10.64], !P5 ;  /* 0x099000000ae39fae */ /* 0x000be2000e901d4c */
[C---:B------:R-:W-:Y:S02]  /*1100*/  ISETP.GE.AND P0, PT, R44.reuse, 0x1, PT ;  /* 0x000000012c00780c */ /* 0x040fe40003f06270 */
[C---:B------:R-:W-:Y:S01]  /*1110*/  ISETP.GE.AND P4, PT, R44.reuse, 0x11, PT ;  /* 0x000000112c00780c */ /* 0x040fe20003f86270 */
[----:B------:R-:W0:Y:S04]  /*1120*/  LDGDEPBAR ;  /* 0x00000000000079af */ /* 0x000e280000000000 */
[----:B------:R-:W-:Y:S01]  /*1130*/  BAR.SYNC.DEFER_BLOCKING 0x0 ;  /* 0x0000000000007b1d */ /* 0x000fe20000010000 */
[----:B------:R-:W-:Y:S01]  /*1140*/  ISETP.GE.AND P3, PT, R44, 0x21, PT ;  /* 0x000000212c00780c */ /* 0x000fe20003f66270 */
[----:B-1----:R-:W-:-:S04]  /*1150*/  IMAD.WIDE.U32 R8, R203, 0x20, RZ ;  /* 0x00000020cb087825 */ /* 0x002fc800078e00ff */
[----:B----4-:R-:W-:-:S04]  /*1160*/  IMAD R4, R0, c[0x0][0x1e4], RZ ;  /* 0x0000790000047a24 */ /* 0x010fc800078e02ff */
[----:B------:R-:W-:Y:S02]  /*1170*/  IMAD.IADD R200, R207, 0x1, R4 ;  /* 0x00000001cfc87824 */ /* 0x000fe400078e0204 */
[----:B-----5:R-:W-:Y:S01]  /*1180*/  IMAD.SHL.U32 R10, R204, 0x20, RZ ;  /* 0x00000020cc0a7824 */ /* 0x020fe200078e00ff */
[----:B---3--:R-:W-:Y:S01]  /*1190*/  @P2 SHF.R.S32.HI R15, RZ, 0x1f, R19 ;  /* 0x0000001fff0f2819 */ /* 0x008fe20000011413 */
[----:B------:R-:W-:Y:S02]  /*11a0*/  @!P2 IMAD.MOV.U32 R15, RZ, RZ, R21 ;  /* 0x000000ffff0fa224 */ /* 0x000fe400078e0015 */
[----:B------:R-:W-:Y:S02]  /*11b0*/  @P2 IMAD.MOV.U32 R14, RZ, RZ, R19 ;  /* 0x000000ffff0e2224 */ /* 0x000fe400078e0013 */
[----:B------:R-:W-:Y:S01]  /*11c0*/  @!P2 IMAD.MOV.U32 R14, RZ, RZ, R28 ;  /* 0x000000ffff0ea224 */ /* 0x000fe200078e001c */
[----:B------:R-:W-:Y:S01]  /*11d0*/  ISETP.GE.AND P2, PT, R44, 0x31, PT ;  /* 0x000000312c00780c */ /* 0x000fe20003f46270 */
[----:B------:R-:W-:-:S02]  /*11e0*/  IMAD R0, R15, c[0x0][0x1f0], RZ ;  /* 0x00007c000f007a24 */ /* 0x000fc400078e02ff */
[----:B------:R-:W-:-:S04]  /*11f0*/  IMAD.WIDE.U32 R24, R14, c[0x0][0x1f0], R2 ;  /* 0x00007c000e187a25 */ /* 0x000fc800078e0002 */
[----:B------:R-:W-:Y:S01]  /*1200*/  IMAD R4, R14, c[0x0][0x1f4], R0 ;  /* 0x00007d000e047a24 */ /* 0x000fe200078e0200 */
[----:B------:R-:W-:Y:S01]  /*1210*/  STL.64 [R1+0x28], R24 ;  /* 0x0000281801007387 */ /* 0x000fe20000100a00 */
[----:B------:R-:W-:Y:S02]  /*1220*/  IMAD R0, R200, R197, RZ ;  /* 0x000000c5c8007224 */ /* 0x000fe400078e02ff */
[----:B------:R-:W-:Y:S02]  /*1230*/  IMAD.IADD R211, R25, 0x1, R4 ;  /* 0x0000000119d37824 */ /* 0x000fe400078e0204 */
[----:B------:R-:W-:Y:S02]  /*1240*/  IMAD.MOV.U32 R210, RZ, RZ, R24 ;  /* 0x000000ffffd27224 */ /* 0x000fe400078e0018 */
[-C--:B------:R-:W-:Y:S02]  /*1250*/  IMAD R0, R40, R206.reuse, R0 ;  /* 0x000000ce28007224 */ /* 0x080fe400078e0200 */
[----:B------:R-:W-:Y:S01]  /*1260*/  IMAD.WIDE.U32 R2, R197, R206, R210 ;  /* 0x000000cec5027225 */ /* 0x000fe200078e00d2 */
[----:B------:R-:W-:Y:S03]  /*1270*/  STL.64 [R1+0x20], R210 ;  /* 0x000020d201007387 */ /* 0x000fe60000100a00 */
[----:B------:R-:W-:Y:S01]  /*1280*/  IMAD.IADD R3, R3, 0x1, R0 ;  /* 0x0000000103037824 */ /* 0x000fe200078e0200 */
[----:B------:R-:W-:-:S02]  /*1290*/  @P0 LEA R4, P1, R2, c[0x0][0x1c8], 0x1 ;  /* 0x0000720002040a11 */ /* 0x000fc400078208ff */
[C---:B------:R-:W-:Y:S02]  /*12a0*/  @P4 LEA R0, P5, R203.reuse, R2, 0x4 ;  /* 0x00000002cb004211 */ /* 0x040fe400078a20ff */
[C---:B------:R-:W-:Y:S02]  /*12b0*/  @P0 LEA.HI.X R5, R2.reuse, c[0x0][0x1cc], R3, 0x1, P1 ;  /* 0x0000730002050a11 */ /* 0x040fe400008f0c03 */
[----:B--2---:R-:W-:Y:S02]  /*12c0*/  @P3 IADD3 R6, P1, R2, R8, RZ ;  /* 0x0000000802063210 */ /* 0x004fe40007f3e0ff */
[----:B------:R-:W-:Y:S01]  /*12d0*/  @P4 LEA.HI.X R7, R203, R3, R204, 0x4, P5 ;  /* 0x00000003cb074211 */ /* 0x000fe200028f24cc */
[----:B------:R-:W-:Y:S01]  /*12e0*/  @!PT LDS RZ, [RZ] ;  /* 0x00000000fffff984 */ /* 0x000fe20000000800 */
[----:B------:R-:W-:Y:S01]  /*12f0*/  @!PT LDS RZ, [RZ] ;  /* 0x00000000fffff984 */ /* 0x000fe20000000800 */
[----:B------:R-:W-:Y:S01]  /*1300*/  @!PT LDS RZ, [RZ] ;  /* 0x00000000fffff984 */ /* 0x000fe20000000800 */
[----:B------:R1:W-:Y:S01]  /*1310*/  @P0 LDGSTS.E.BYPASS.LTC128B.128 [R227+0x3100], [R4.64], !P6 ;  /* 0x0310000004e30fae */ /* 0x0003e2000f101d4c */
[----:B------:R-:W-:Y:S02]  /*1320*/  @P4 LEA R16, P5, R0, c[0x0][0x1c8], 0x1 ;  /* 0x0000720000104a11 */ /* 0x000fe400078a08ff */
[----:B------:R-:W-:-:S02]  /*1330*/  @P3 IADD3.X R8, R3, R9, R10, P1, !PT ;  /* 0x0000000903083210 */ /* 0x000fc40000ffe40a */
[----:B------:R-:W-:Y:S02]  /*1340*/  ISETP.GE.AND P1, PT, R44, 0x41, PT ;  /* 0x000000412c00780c */ /* 0x000fe40003f26270 */
[----:B------:R-:W-:Y:S01]  /*1350*/  @P4 LEA.HI.X R17, R0, c[0x0][0x1cc], R7, 0x1, P5 ;  /* 0x0000730000114a11 */ /* 0x000fe200028f0c07 */
[----:B------:R-:W-:Y:S01]  /*1360*/  @P2 IMAD R7, R204, 0x30, RZ ;  /* 0x00000030cc072824 */ /* 0x000fe200078e02ff */
[----:B------:R-:W-:Y:S02]  /*1370*/  @P3 LEA R10, P5, R6, c[0x0][0x1c8], 0x1 ;  /* 0x00007200060a3a11 */ /* 0x000fe400078a08ff */
[----:B------:R-:W-:Y:S01]  /*1380*/  ISETP.GE.AND P0, PT, R44, 0x51, PT ;  /* 0x000000512c00780c */ /* 0x000fe20003f06270 */
[----:B------:R2:W-:Y:S01]  /*1390*/  @P4 LDGSTS.E.BYPASS.LTC128B.128 [R227+0x3900], [R16.64], !P6 ;  /* 0x0390000010e34fae */ /* 0x0005e2000f101d4c */
[----:B------:R-:W-:Y:S02]  /*13a0*/  @P3 LEA.HI.X R11, R6, c[0x0][0x1cc], R8, 0x1, P5 ;  /* 0x00007300060b3a11 */ /* 0x000fe400028f0c08 */
[----:B------:R-:W-:-:S03]  /*13b0*/  LOP3.LUT R0, R18, 0xfffffff0, RZ, 0xc0, !PT ;  /* 0xfffffff012007812 */ /* 0x000fc600078ec0ff */
[----:B------:R3:W-:Y:S02]  /*13c0*/  @P3 LDGSTS.E.BYPASS.LTC128B.128 [R227+0x4100], [R10.64], !P6 ;  /* 0x041000000ae33fae */ /* 0x0007e4000f101d4c */
[----:B------:R-:W-:-:S04]  /*13d0*/  IMAD.IADD R0, R202, 0x1, -R0 ;  /* 0x00000001ca007824 */ /* 0x000fc800078e0a00 */
[----:B------:R-:W-:Y:S01]  /*13e0*/  @P0 IMAD R23, R204, 0x50, RZ ;  /* 0x00000050cc170824 */ /* 0x000fe200078e02ff */
[----:B------:R-:W-:Y:S01]  /*13f0*/  SHF.R.S32.HI R21, RZ, 0x1f, R0 ;  /* 0x0000001fff157819 */ /* 0x000fe20000011400 */
[----:B-1----:R-:W-:-:S03]  /*1400*/  @P2 IMAD.WIDE.U32 R4, R203, 0x30, R2 ;  /* 0x00000030cb042825 */ /* 0x002fc600078e0002 */
[----:B------:R-:W-:Y:S01]  /*1410*/  LEA.HI R21, R21, R0, RZ, 0x3 ;  /* 0x0000000015157211 */ /* 0x000fe200078f18ff */
[----:B------:R-:W-:Y:S01]  /*1420*/  @P2 IMAD.IADD R6, R5, 0x1, R7 ;  /* 0x0000000105062824 */ /* 0x000fe200078e0207 */
[C---:B------:R-:W-:Y:S02]  /*1430*/  @P2 LEA R8, P5, R4.reuse, c[0x0][0x1c8], 0x1 ;  /* 0x0000720004082a11 */ /* 0x040fe400078a08ff */
[----:B------:R-:W-:Y:S02]  /*1440*/  SHF.R.S32.HI R5, RZ, 0x4, R18 ;  /* 0x00000004ff057819 */ /* 0x000fe40000011412 */
[----:B------:R-:W-:Y:S02]  /*1450*/  @P2 LEA.HI.X R9, R4, c[0x0][0x1cc], R6, 0x1, P5 ;  /* 0x0000730004092a11 */ /* 0x000fe400028f0c06 */
[C---:B------:R-:W-:Y:S02]  /*1460*/  @P1 LEA R4, P5, R203.reuse, R2, 0x6 ;  /* 0x00000002cb041211 */ /* 0x040fe400078a30ff */
[----:B------:R-:W-:Y:S01]  /*1470*/  LEA.HI R18, R18, R5, RZ, 0x1 ;  /* 0x0000000512127211 */ /* 0x000fe200078f08ff */
[----:B------:R3:W-:Y:S01]  /*1480*/  @P2 LDGSTS.E.BYPASS.LTC128B.128 [R227+0x4900], [R8.64], !P6 ;  /* 0x0490000008e32fae */ /* 0x0007e2000f101d4c */
[C---:B------:R-:W-:Y:S01]  /*1490*/  @P1 LEA.HI.X R7, R203.reuse, R3, R204, 0x6, P5 ;  /* 0x00000003cb071211 */ /* 0x040fe200028f34cc */
[----:B------:R-:W-:Y:S01]  /*14a0*/  @P0 IMAD.WIDE.U32 R2, R203, 0x50, R2 ;  /* 0x00000050cb020825 */ /* 0x000fe200078e0002 */
[----:B------:R-:W-:-:S02]  /*14b0*/  @P1 LEA R6, P5, R4, c[0x0][0x1c8], 0x1 ;  /* 0x0000720004061a11 */ /* 0x000fc400078a08ff */
[----:B------:R-:W-:Y:S01]  /*14c0*/  LOP3.LUT R18, R18, 0xfffffffe, RZ, 0xc0, !PT ;  /* 0xfffffffe12127812 */ /* 0x000fe200078ec0ff */
[----:B------:R-:W-:Y:S01]  /*14d0*/  @P0 IMAD.IADD R3, R3, 0x1, R23 ;  /* 0x0000000103030824 */ /* 0x000fe200078e0217 */
[----:B------:R-:W-:Y:S02]  /*14e0*/  @P1 LEA.HI.X R7, R4, c[0x0][0x1cc], R7, 0x1, P5 ;  /* 0x0000730004071a11 */ /* 0x000fe400028f0c07 */
[C---:B------:R-:W-:Y:S01]  /*14f0*/  @P0 LEA R4, P5, R2.reuse, c[0x0][0x1c8], 0x1 ;  /* 0x0000720002040a11 */ /* 0x040fe200078a08ff */
[----:B------:R-:W-:Y:S01]  /*1500*/  IMAD.IADD R18, R5, 0x1, -R18 ;  /* 0x0000000105127824 */ /* 0x000fe200078e0a12 */
[----:B------:R-:W-:Y:S01]  /*1510*/  LOP3.LUT R19, R21, 0xfffffff8, RZ, 0xc0, !PT ;  /* 0xfffffff815137812 */ /* 0x000fe200078ec0ff */
[----:B------:R1:W-:Y:S01]  /*1520*/  @P1 LDGSTS.E.BYPASS.LTC128B.128 [R227+0x5100], [R6.64], !P6 ;  /* 0x0510000006e31fae */ /* 0x0003e2000f101d4c */
[----:B------:R-:W-:Y:S01]  /*1530*/  @P0 LEA.HI.X R5, R2, c[0x0][0x1cc], R3, 0x1, P5 ;  /* 0x0000730002050a11 */ /* 0x000fe200028f0c03 */
[----:B------:R-:W-:Y:S02]  /*1540*/  IMAD.SHL.U32 R3, R18, 0x8, RZ ;  /* 0x0000000812037824 */ /* 0x000fe400078e00ff */
[----:B------:R-:W-:-:S02]  /*1550*/  IMAD.IADD R23, R0, 0x1, -R19 ;  /* 0x0000000100177824 */ /* 0x000fc400078e0a13 */
[----:B------:R4:W-:Y:S01]  /*1560*/  @P0 LDGSTS.E.BYPASS.LTC128B.128 [R227+0x5900], [R4.64], !P6 ;  /* 0x0590000004e30fae */ /* 0x0009e2000f101d4c */
[C---:B------:R-:W-:Y:S01]  /*1570*/  IMAD.SHL.U32 R0, R45.reuse, 0x40, RZ ;  /* 0x000000402d007824 */ /* 0x040fe200078e00ff */
[----:B------:R-:W-:Y:S01]  /*1580*/  LOP3.LUT P0, RZ, R45, 0x2, RZ, 0xc0, !PT ;  /* 0x000000022dff7812 */ /* 0x000fe2000780c0ff */
[C---:B------:R-:W-:Y:S01]  /*1590*/  IMAD.SHL.U32 R2, R23.reuse, 0x40, RZ ;  /* 0x0000004017027824 */ /* 0x040fe200078e00ff */
[----:B------:R-:W0:Y:S02]  /*15a0*/  LDGDEPBAR ;  /* 0x00000000000079af */ /* 0x000e240000000000 */
[----:B------:R-:W-:Y:S02]  /*15b0*/  LOP3.LUT R0, R0, 0x1c0, RZ, 0xc0, !PT ;  /* 0x000001c000007812 */ /* 0x000fe400078ec0ff */
[----:B------:R-:W-:Y:S02]  /*15c0*/  LOP3.LUT R2, R2, 0x1c0, RZ, 0xc0, !PT ;  /* 0x000001c002027812 */ /* 0x000fe400078ec0ff */
[----:B------:R-:W-:-:S02]  /*15d0*/  R2P PR, R23, 0x6 ;  /* 0x0000000617007804 */ /* 0x000fc40000000000 */
[----:B------:R-:W-:Y:S02]  /*15e0*/  LOP3.LUT R3, R2, 0x8, R3, 0xf8, !PT ;  /* 0x0000000802037812 */ /* 0x000fe400078ef803 */
[----:B------:R-:W-:Y:S01]  /*15f0*/  SHF.R.U32.HI R2, RZ, 0x3, R2 ;  /* 0x00000003ff027819 */ /* 0x000fe20000011602 */
[----:B----4-:R-:W-:Y:S01]  /*1600*/  IMAD.SHL.U32 R4, R22, 0x8, RZ ;  /* 0x0000000816047824 */ /* 0x010fe200078e00ff */
[----:B------:R-:W-:-:S04]  /*1610*/  DEPBAR.LE SB0, 0x1 ;  /* 0x000080400000791a */ /* 0x000fc80000000000 */
[----:B------:R-:W-:-:S04]  /*1620*/  DEPBAR.LE SB0, 0x0 ;  /* 0x000080000000791a */ /* 0x000fc80000000000 */
[----:B------:R-:W-:Y:S01]  /*1630*/  IMAD.SHL.U32 R5, R21, 0x40, RZ ;  /* 0x0000004015057824 */ /* 0x000fe200078e00ff */
[----:B------:R-:W-:Y:S02]  /*1640*/  LOP3.LUT R4, R0, 0x8, R4, 0xf8, !PT ;  /* 0x0000000800047812 */ /* 0x000fe400078ef804 */
[----:B------:R-:W-:Y:S02]  /*1650*/  SHF.R.U32.HI R0, RZ, 0x3, R0 ;  /* 0x00000003ff007819 */ /* 0x000fe40000011600 */
[----:B------:R-:W-:Y:S02]  /*1660*/  LOP3.LUT R196, R5, 0xfffffe00, RZ, 0xc0, !PT ;  /* 0xfffffe0005c47812 */ /* 0x000fe400078ec0ff */
[----:B------:R-:W-:Y:S02]  /*1670*/  LOP3.LUT R0, R4, R0, RZ, 0x3c, !PT ;  /* 0x0000000004007212 */ /* 0x000fe400078e3cff */
[----:B------:R-:W-:Y:S01]  /*1680*/  LOP3.LUT R21, R3, R2, RZ, 0x3c, !PT ;  /* 0x0000000203157212 */ /* 0x000fe200078e3cff */
[----:B------:R-:W-:-:S02]  /*1690*/  IMAD R2, R198, 0x400, R196 ;  /* 0x00000400c6027824 */ /* 0x000fc400078e02c4 */
[----:B------:R-:W-:Y:S02]  /*16a0*/  IMAD R0, R18, 0x200, R0 ;  /* 0x0000020012007824 */ /* 0x000fe400078e0200 */
[----:B------:R-:W-:Y:S02]  /*16b0*/  IMAD.IADD R2, R21, 0x1, R2 ;  /* 0x0000000115027824 */ /* 0x000fe400078e0202 */
[----:B------:R-:W-:Y:S01]  /*16c0*/  IMAD.SHL.U32 R208, R0, 0x2, RZ ;  /* 0x0000000200d07824 */ /* 0x000fe200078e00ff */
[----:B------:R-:W-:Y:S01]  /*16d0*/  BAR.SYNC.DEFER_BLOCKING 0x0 ;  /* 0x0000000000007b1d */ /* 0x000fe20000010000 */
[----:B------:R-:W-:Y:S02]  /*16e0*/  IMAD.SHL.U32 R215, R2, 0x2, RZ ;  /* 0x0000000202d77824 */ /* 0x000fe400078e00ff */
[----:B------:R-:W-:Y:S01]  /*16f0*/  IMAD R0, R41, c[0x0][0x208], RZ ;  /* 0x0000820029007a24 */ /* 0x000fe200078e02ff */
[----:B------:R-:W-:Y:S01]  /*1700*/  IADD3 R219, R208, 0x3120, RZ ;  /* 0x00003120d0db7810 */ /* 0x000fe20007ffe0ff */
[----:B------:R-:W-:-:S04]  /*1710*/  IMAD.WIDE.U32 R2, R22, c[0x0][0x208], R12 ;  /* 0x0000820016027a25 */ /* 0x000fc800078e000c */
[----:B------:R-:W-:-:S04]  /*1720*/  IMAD R0, R22, c[0x0][0x20c], R0 ;  /* 0x0000830016007a24 */ /* 0x000fc800078e0200 */
[----:B------:R-:W-:Y:S02]  /*1730*/  IMAD.IADD R3, R3, 0x1, R0 ;  /* 0x0000000103037824 */ /* 0x000fe400078e0200 */
[----:B------:R-:W-:-:S04]  /*1740*/  IMAD R0, R43, c[0x0][0x210], RZ ;  /* 0x000084002b007a24 */ /* 0x000fc800078e02ff */
[C---:B------:R-:W-:Y:S01]  /*1750*/  IMAD R0, R42.reuse, c[0x0][0x214], R0 ;  /* 0x000085002a007a24 */ /* 0x040fe200078e0200 */
[----:B---3--:R-:W-:Y:S04]  /*1760*/  LDSM.16.M88.4 R8, [R215+0x6100] ;  /* 0x00610000d708783b */ /* 0x008fe80000000200 */
[----:B-1----:R-:W-:Y:S04]  /*1770*/  LDSM.16.M88.4 R4, [R215+0x8100] ;  /* 0x00810000d704783b */ /* 0x002fe80000000200 */
[----:B------:R-:W1:Y:S04]  /*1780*/  LDSM.16.M88.4 R24, [R208+0x3900] ;  /* 0x00390000d018783b */ /* 0x000e680000000200 */
[----:B--2---:R-:W2:Y:S04]  /*1790*/  LDSM.16.M88.4 R16, [R208+0x4100] ;  /* 0x00410000d010783b */ /* 0x004ea80000000200 */
[----:B------:R-:W3:Y:S04]  /*17a0*/  LDSM.16.M88.4 R28, [R208+0x3100] ;  /* 0x00310000d01c783b */ /* 0x000ee80000000200 */
[----:B------:R-:W4:Y:S04]  /*17b0*/  LDSM.16.M88.4 R32, [R208+0x4900] ;  /* 0x00490000d020783b */ /* 0x000f280000000200 */
[----:B------:R-:W5:Y:S01]  /*17c0*/  LDSM.16.M88.4 R36, [R208+0x5100] ;  /* 0x00510000d024783b */ /* 0x000f620000000200 */
[-C--:B-1----:R-:W-:Y:S08]  /*17d0*/  HMMA.16816.F32.BF16 R176, R8, R24.reuse, RZ ;  /* 0x0000001808b0723c */ /* 0x082ff000000418ff */
[C---:B------:R-:W-:Y:S08]  /*17e0*/  HMMA.16816.F32.BF16 R80, R4.reuse, R24, RZ ;  /* 0x000000180450723c */ /* 0x040ff000000418ff */
[-C--:B------:R-:W-:Y:S08]  /*17f0*/  HMMA.16816.F32.BF16 R96, R4, R26.reuse, RZ ;  /* 0x0000001a0460723c */ /* 0x080ff000000418ff */
[C---:B------:R-:W-:Y:S01]  /*1800*/  HMMA.16816.F32.BF16 R148, R8.reuse, R26, RZ ;  /* 0x0000001a0894723c */ /* 0x040fe200000418ff */
[----:B------:R-:W1:Y:S07]  /*1810*/  LDSM.16.M88.4 R24, [R208+0x5900] ;  /* 0x00590000d018783b */ /* 0x000e6e0000000200 */
[-C--:B--2---:R-:W-:Y:S08]  /*1820*/  HMMA.16816.F32.BF16 R180, R8, R16.reuse, RZ ;  /* 0x0000001008b4723c */ /* 0x084ff000000418ff */
[C---:B------:R-:W-:Y:S07]  /*1830*/  HMMA.16816.F32.BF16 R56, R4.reuse, R16, RZ ;  /* 0x000000100438723c */ /* 0x040fee00000418ff */
[----:B------:R-:W-:Y:S01]  /*1840*/  IMAD.WIDE.U32 R16, R42, c[0x0][0x210], R2 ;  /* 0x000084002a107a25 */ /* 0x000fe200078e0002 */
[----:B------:R-:W-:Y:S01]  /*1850*/  IADD3 R3, R208, 0x3100, RZ ;  /* 0x00003100d0037810 */ /* 0x000fe20007ffe0ff */
[----:B------:R-:W-:Y:S02]  /*1860*/  HMMA.16816.F32.BF16 R92, R4, R18, RZ ;  /* 0x00000012045c723c */ /* 0x000fe400000418ff */
[----:B------:R-:W-:Y:S01]  /*1870*/  IMAD.IADD R17, R17, 0x1, R0 ;  /* 0x0000000111117824 */ /* 0x000fe200078e0200 */
[----:B------:R-:W-:Y:S01]  /*1880*/  @P0 IADD3 R219, R3, -0x20, RZ ;  /* 0xffffffe003db0810 */ /* 0x000fe20007ffe0ff */
[----:B------:R-:W-:-:S02]  /*1890*/  IMAD R0, R15, c[0x0][0x218], RZ ;  /* 0x000086000f007a24 */ /* 0x000fc400078e02ff */
[C---:B------:R-:W-:Y:S01]  /*18a0*/  IMAD.WIDE.U32 R72, R14.reuse, c[0x0][0x218], R16 ;  /* 0x000086000e487a25 */ /* 0x040fe200078e0010 */
[C---:B------:R-:W-:Y:S01]  /*18b0*/  IADD3 R224, R219.reuse, 0x800, RZ ;  /* 0x00000800dbe07810 */ /* 0x040fe20007ffe0ff */
[C---:B------:R-:W-:Y:S01]  /*18c0*/  HMMA.16816.F32.BF16 R140, R8.reuse, R18, RZ ;  /* 0x00000012088c723c */ /* 0x040fe200000418ff */
[----:B------:R-:W-:Y:S01]  /*18d0*/  LDSM.16.M88.4 R68, [R219] ;  /* 0x00000000db44783b */ /* 0x000fe20000000200 */
[----:B------:R-:W-:Y:S01]  /*18e0*/  IMAD R3, R14, c[0x0][0x21c], R0 ;  /* 0x000087000e037a24 */ /* 0x000fe200078e0200 */
[----:B------:R-:W-:Y:S01]  /*18f0*/  IADD3 R223, R219, 0x1000, RZ ;  /* 0x00001000dbdf7810 */ /* 0x000fe20007ffe0ff */
[----:B------:R-:W-:Y:S01]  /*1900*/  IMAD R0, R40, c[0x0][0x208], RZ ;  /* 0x0000820028007a24 */ /* 0x000fe200078e02ff */
[----:B------:R-:W-:Y:S01]  /*1910*/  LDSM.16.M88.4 R48, [R219+0x800] ;  /* 0x00080000db30783b */ /* 0x000fe20000000200 */
[----:B------:R-:W-:Y:S01]  /*1920*/  IMAD.WIDE.U32 R14, R197, c[0x0][0x208], RZ ;  /* 0x00008200c50e7a25 */ /* 0x000fe200078e00ff */
[----:B------:R-:W-:Y:S01]  /*1930*/  IADD3 R222, R219, 0x1800, RZ ;  /* 0x00001800dbde7810 */ /* 0x000fe20007ffe0ff */
[C---:B---3--:R-:W-:Y:S01]  /*1940*/  HMMA.16816.F32.BF16 R144, R8.reuse, R28, RZ ;  /* 0x0000001c0890723c */ /* 0x048fe200000418ff */
[----:B------:R-:W-:Y:S01]  /*1950*/  LDSM.16.M88.4 R40, [R219+0x1000] ;  /* 0x00100000db28783b */ /* 0x000fe20000000200 */
[----:B------:R-:W-:Y:S01]  /*1960*/  IMAD R0, R197, c[0x0][0x20c], R0 ;  /* 0x00008300c5007a24 */ /* 0x000fe200078e0200 */
[----:B------:R-:W-:Y:S01]  /*1970*/  IADD3 R221, R219, 0x2000, RZ ;  /* 0x00002000dbdd7810 */ /* 0x000fe20007ffe0ff */
[----:B------:R-:W-:Y:S01]  /*1980*/  IMAD.IADD R47, R73, 0x1, R3 ;  /* 0x00000001492f7824 */ /* 0x000fe200078e0203 */
[----:B------:R-:W-:Y:S01]  /*1990*/  STL.64 [R1+0x38], R72 ;  /* 0x0000384801007387 */ /* 0x000fe20000100a00 */
[----:B------:R-:W-:Y:S01]  /*19a0*/  IMAD.IADD R0, R15, 0x1, R0 ;  /* 0x000000010f007824 */ /* 0x000fe200078e0200 */
[----:B------:R-:W-:Y:S01]  /*19b0*/  IADD3 R220, R219, 0x2800, RZ ;  /* 0x00002800dbdc7810 */ /* 0x000fe20007ffe0ff */
[----:B------:R-:W-:Y:S01]  /*19c0*/  IMAD.MOV.U32 R46, RZ, RZ, R72 ;  /* 0x000000ffff2e7224 */ /* 0x000fe200078e0048 */
[----:B------:R-:W-:Y:S01]  /*19d0*/  HMMA.16816.F32.BF16 R156, R8, R30, RZ ;  /* 0x0000001e089c723c */ /* 0x000fe200000418ff */
[----:B------:R-:W-:-:S02]  /*19e0*/  IMAD R0, R0, 0x60, RZ ;  /* 0x0000006000007824 */ /* 0x000fc400078e02ff */
[----:B------:R-:W-:Y:S01]  /*19f0*/  IMAD.WIDE.U32 R14, R14, 0x60, R46 ;  /* 0x000000600e0e7825 */ /* 0x000fe200078e002e */
[----:B------:R-:W-:Y:S03]  /*1a00*/  STL.64 [R1+0x30], R46 ;  /* 0x0000302e01007387 */ /* 0x000fe60000100a00 */
[----:B------:R-:W-:Y:S01]  /*1a10*/  IMAD.MOV.U32 R2, RZ, RZ, 0x10 ;  /* 0x00000010ff027424 */ /* 0x000fe200078e00ff */
[----:B------:R-:W-:Y:S01]  /*1a20*/  LEA R22, P0, R14, c[0x0][0x1f8], 0x1 ;  /* 0x00007e000e167a11 */ /* 0x000fe200078008ff */
[----:B------:R-:W-:Y:S01]  /*1a30*/  IMAD.IADD R0, R15, 0x1, R0 ;  /* 0x000000010f007824 */ /* 0x000fe200078e0200 */
[----:B----4-:R-:W-:Y:S01]  /*1a40*/  HMMA.16816.F32.BF16 R132, R8, R32, RZ ;  /* 0x000000200884723c */ /* 0x010fe200000418ff */
[----:B------:R-:W-:Y:S01]  /*1a50*/  IMAD.MOV.U32 R3, RZ, RZ, 0x20 ;  /* 0x00000020ff037424 */ /* 0x000fe200078e00ff */
[----:B------:R-:W-:Y:S02]  /*1a60*/  SEL R2, R2, 0xfffffff0, !P1 ;  /* 0xfffffff002027807 */ /* 0x000fe40004800000 */
[----:B------:R-:W-:-:S02]  /*1a70*/  LEA.HI.X R23, R14, c[0x0][0x1fc], R0, 0x1, P0 ;  /* 0x00007f000e177a11 */ /* 0x000fc400000f0c00 */
[----:B------:R-:W-:Y:S01]  /*1a80*/  ISETP.GE.AND P0, PT, R12, c[0x0][0x1d4], PT ;  /* 0x000075000c007a0c */ /* 0x000fe20003f06270 */
[----:B------:R-:W-:Y:S01]  /*1a90*/  IMAD R218, R2, 0x2, R215 ;  /* 0x0000000202da7824 */ /* 0x000fe200078e02d7 */
[----:B------:R-:W-:Y:S01]  /*1aa0*/  IADD3 R14, P1, R22, UR10, RZ ;  /* 0x0000000a160e7c10 */ /* 0x000fe2000ff3e0ff */
[C---:B------:R-:W-:Y:S01]  /*1ab0*/  HMMA.16816.F32.BF16 R168, R8.reuse, R34, RZ ;  /* 0x0000002208a8723c */ /* 0x040fe200000418ff */
[C---:B------:R-:W-:Y:S02]  /*1ac0*/  ISETP.LT.OR P4, PT, R44.reuse, 0x1, P0 ;  /* 0x000000012c00780c */ /* 0x040fe40000781670 */
[C---:B------:R-:W-:Y:S01]  /*1ad0*/  ISETP.LT.OR P3, PT, R44.reuse, 0x11, P0 ;  /* 0x000000112c00780c */ /* 0x040fe20000761670 */
[----:B------:R-:W2:Y:S01]  /*1ae0*/  LDSM.16.M88.4 R16, [R218+0x8100] ;  /* 0x00810000da10783b */ /* 0x000ea20000000200 */
[----:B------:R-:W-:Y:S02]  /*1af0*/  IADD3.X R15, R23, UR9, RZ, P1, !PT ;  /* 0x00000009170f7c10 */ /* 0x000fe40008ffe4ff */
[----:B------:R-:W-:Y:S01]  /*1b00*/  ISETP.LT.OR P5, PT, R44, 0x21, P0 ;  /* 0x000000212c00780c */ /* 0x000fe200007a1670 */
[----:B-----5:R-:W-:Y:S01]  /*1b10*/  HMMA.16816.F32.BF16 R128, R8, R36, RZ ;  /* 0x000000240880723c */ /* 0x020fe200000418ff */
[----:B------:R-:W-:-:S02]  /*1b20*/  SEL R3, R3, 0xffffffe0, !P2 ;  /* 0xffffffe003037807 */ /* 0x000fc40005000000 */
[----:B------:R-:W-:Y:S02]  /*1b30*/  P2R R0, PR, RZ, 0x20 ;  /* 0x00000020ff007803 */ /* 0x000fe40000000000 */
[----:B------:R-:W-:Y:S01]  /*1b40*/  ISETP.LT.OR P5, PT, R44, 0x31, P0 ;  /* 0x000000312c00780c */ /* 0x000fe200007a1670 */
[----:B------:R-:W-:Y:S02]  /*1b50*/  IMAD R216, R3, 0x2, R215 ;  /* 0x0000000203d87824 */ /* 0x000fe400078e02d7 */
[----:B------:R-:W-:Y:S02]  /*1b60*/  HMMA.16816.F32.BF16 R120, R8, R38, RZ ;  /* 0x000000260878723c */ /* 0x000fe400000418ff */
[----:B------:R-:W-:-:S06]  /*1b70*/  IMAD R217, R2, 0x2, R216 ;  /* 0x0000000202d97824 */ /* 0x000fcc00078e02d8 */
[C---:B-1----:R-:W-:Y:S08]  /*1b80*/  HMMA.16816.F32.BF16 R112, R8.reuse, R24, RZ ;  /* 0x000000180870723c */ /* 0x042ff000000418ff */
[----:B------:R-:W-:Y:S07]  /*1b90*/  HMMA.16816.F32.BF16 R104, R8, R26, RZ ;  /* 0x0000001a0868723c */ /* 0x000fee00000418ff */
[----:B------:R-:W-:Y:S01]  /*1ba0*/  IADD3 R10, P1, R14, UR10, RZ ;  /* 0x0000000a0e0a7c10 */ /* 0x000fe2000ff3e0ff */
[----:B------:R-:W-:Y:S03]  /*1bb0*/  HMMA.16816.F32.BF16 R52, R4, R28, RZ ;  /* 0x0000001c0434723c */ /* 0x000fe600000418ff */
[----:B------:R-:W-:-:S02]  /*1bc0*/  IADD3.X R11, R15, UR9, RZ, P1, !PT ;  /* 0x000000090f0b7c10 */ /* 0x000fc40008ffe4ff */
[----:B------:R-:W-:-:S03]  /*1bd0*/  IADD3 R8, P1, R10, UR10, RZ ;  /* 0x0000000a0a087c10 */ /* 0x000fc6000ff3e0ff */
[----:B------:R-:W-:Y:S01]  /*1be0*/  HMMA.16816.F32.BF16 R88, R4, R30, RZ ;  /* 0x0000001e0458723c */ /* 0x000fe200000418ff */
[----:B------:R-:W-:Y:S01]  /*1bf0*/  LDSM.16.M88.4 R28, [R219+0x2800] ;  /* 0x00280000db1c783b */ /* 0x000fe20000000200 */
[----:B------:R-:W-:Y:S02]  /*1c00*/  IADD3.X R9, R11, UR9, RZ, P1, !PT ;  /* 0x000000090b097c10 */ /* 0x000fe40008ffe4ff */
[----:B------:R-:W-:-:S04]  /*1c10*/  ISETP.LT.OR P1, PT, R44, 0x51, P0 ;  /* 0x000000512c00780c */ /* 0x000fc80000721670 */
[C---:B------:R-:W-:Y:S08]  /*1c20*/  HMMA.16816.F32.BF16 R64, R4.reuse, R32, RZ ;  /* 0x000000200440723c */ /* 0x040ff000000418ff */
[C---:B------:R-:W-:Y:S01]  /*1c30*/  HMMA.16816.F32.BF16 R124, R4.reuse, R34, RZ ;  /* 0x00000022047c723c */ /* 0x040fe200000418ff */
[----:B------:R-:W-:Y:S07]  /*1c40*/  LDSM.16.M88.4 R32, [R219+0x2000] ;  /* 0x00200000db20783b */ /* 0x000fee0000000200 */
[C---:B------:R-:W-:Y:S08]  /*1c50*/  HMMA.16816.F32.BF16 R60, R4.reuse, R36, RZ ;  /* 0x00000024043c723c */ /* 0x040ff000000418ff */
[C---:B------:R-:W-:Y:S01]  /*1c60*/  HMMA.16816.F32.BF16 R116, R4.reuse, R38, RZ ;  /* 0x000000260474723c */ /* 0x040fe200000418ff */
[----:B------:R-:W1:Y:S07]  /*1c70*/  LDSM.16.M88.4 R36, [R219+0x1800] ;  /* 0x00180000db24783b */ /* 0x000e6e0000000200 */
[C---:B------:R-:W-:Y:S08]  /*1c80*/  HMMA.16816.F32.BF16 R76, R4.reuse, R24, RZ ;  /* 0x00000018044c723c */ /* 0x040ff000000418ff */
[----:B------:R-:W-:Y:S01]  /*1c90*/  HMMA.16816.F32.BF16 R108, R4, R26, RZ ;  /* 0x0000001a046c723c */ /* 0x000fe200000418ff */
[----:B------:R-:W3:Y:S04]  /*1ca0*/  LDSM.16.M88.4 R4, [R218+0x6100] ;  /* 0x00610000da04783b */ /* 0x000ee80000000200 */
[----:B------:R-:W-:Y:S01]  /*1cb0*/  @!PT LDS RZ, [RZ] ;  /* 0x00000000fffff984 */ /* 0x000fe20000000800 */
[----:B------:R-:W-:Y:S01]  /*1cc0*/  @!PT LDS RZ, [RZ] ;  /* 0x00000000fffff984 */ /* 0x000fe20000000800 */
[----:B------:R-:W-:Y:S01]  /*1cd0*/  @!PT LDS RZ, [RZ] ;  /* 0x00000000fffff984 */ /* 0x000fe20000000800 */
[----:B------:R4:W-:Y:S01]  /*1ce0*/  LDGSTS.E.BYPASS.LTC128B.128 [R227+0x100], [R22.64], !P4 ;  /* 0x0010000016e37fae */ /* 0x0009e2000e101d4c */
[----:B------:R-:W-:-:S02]  /*1cf0*/  LOP3.LUT P4, RZ, R45, 0x4, RZ, 0xc0, !PT ;  /* 0x000000042dff7812 */ /* 0x000fc4000788c0ff */
[----:B--2---:R-:W-:Y:S01]  /*1d00*/  HMMA.16816.F32.BF16 R100, R16, R68, R52 ;  /* 0x000000441064723c */ /* 0x004fe20000041834 */
[----:B------:R1:W-:Y:S01]  /*1d10*/  LDGSTS.E.BYPASS.LTC128B.128 [R227+0x900], [R14.64], !P3 ;  /* 0x009000000ee37fae */ /* 0x0003e2000d901d4c */
[----:B------:R-:W-:Y:S02]  /*1d20*/  ISETP.LT.OR P3, PT, R44, 0x41, P0 ;  /* 0x000000412c00780c */ /* 0x000fe40000761670 */
[----:B------:R-:W-:Y:S01]  /*1d30*/  ISETP.NE.AND P0, PT, R0, RZ, PT ;  /* 0x000000ff0000720c */ /* 0x000fe20003f05270 */
[----:B------:R-:W-:-:S03]  /*1d40*/  IMAD.MOV.U32 R0, RZ, RZ, 0x40 ;  /* 0x00000040ff007424 */ /* 0x000fc600078e00ff */
[----:B------:R-:W-:Y:S02]  /*1d50*/  HMMA.16816.F32.BF16 R44, R16, R40, R56 ;  /* 0x00000028102c723c */ /* 0x000fe40000041838 */
[----:B------:R-:W-:-:S05]  /*1d60*/  SEL R0, R0, 0xffffffc0, !P4 ;  /* 0xffffffc000007807 */ /* 0x000fca0006000000 */
[----:B------:R-:W-:Y:S01]  /*1d70*/  IMAD.IADD R214, R208, 0x1, R0 ;  /* 0x00000001d0d67824 */ /* 0x000fe200078e0200 */
[C---:B------:R-:W-:Y:S01]  /*1d80*/  HMMA.16816.F32.BF16 R88, R16.reuse, R70, R88 ;  /* 0x000000461058723c */ /* 0x040fe20000041858 */
[----:B------:R2:W-:Y:S01]  /*1d90*/  LDGSTS.E.BYPASS.LTC128B.128 [R227+0x1100], [R10.64], !P0 ;  /* 0x011000000ae37fae */ /* 0x0005e2000c101d4c */
[----:B------:R-:W-:Y:S01]  /*1da0*/  IMAD.IADD R213, R0, 0x1, R219 ;  /* 0x0000000100d57824 */ /* 0x000fe200078e02db */
[----:B------:R-:W-:Y:S02]  /*1db0*/  LOP3.LUT R0, R21, R196, RZ, 0xfc, !PT ;  /* 0x000000c415007212 */ /* 0x000fe400078efcff */
[----:B------:R5:W-:Y:S03]  /*1dc0*/  LDGSTS.E.BYPASS.LTC128B.128 [R227+0x1900], [R8.64], !P5 ;  /* 0x0190000008e37fae */ /* 0x000be6000e901d4c */
[C---:B------:R-:W-:Y:S08]  /*1dd0*/  HMMA.16816.F32.BF16 R96, R16.reuse, R50, R96 ;  /* 0x000000321060723c */ /* 0x040ff00000041860 */
[-C--:B-1----:R-:W-:Y:S08]  /*1de0*/  HMMA.16816.F32.BF16 R12, R16, R36.reuse, R64 ;  /* 0x00000024100c723c */ /* 0x082ff00000041840 */
[----:B---3--:R-:W-:Y:S01]  /*1df0*/  HMMA.16816.F32.BF16 R184, R4, R36, R132 ;  /* 0x0000002404b8723c */ /* 0x008fe20000041884 */
[----:B--2---:R-:W-:-:S04]  /*1e00*/  IADD3 R10, P0, R8, UR10, RZ ;  /* 0x0000000a080a7c10 */ /* 0x004fc8000ff1e0ff */
[----:B------:R-:W-:-:S03]  /*1e10*/  IADD3.X R11, R9, UR9, RZ, P0, !PT ;  /* 0x00000009090b7c10 */ /* 0x000fc600087fe4ff */
[C---:B------:R-:W-:Y:S01]  /*1e20*/  HMMA.16816.F32.BF16 R92, R16.reuse, R42, R92 ;  /* 0x0000002a105c723c */ /* 0x040fe2000004185c */
[----:B-----5:R-:W-:Y:S01]  /*1e30*/  IADD3 R8, P0, R10, UR10, RZ ;  /* 0x0000000a0a087c10 */ /* 0x020fe2000ff1e0ff */
[----:B------:R1:W-:Y:S03]  /*1e40*/  LDGSTS.E.BYPASS.LTC128B.128 [R227+0x2100], [R10.64], !P3 ;  /* 0x021000000ae37fae */ /* 0x0003e6000d901d4c */
[----:B------:R-:W-:Y:S02]  /*1e50*/  IADD3.X R9, R11, UR9, RZ, P0, !PT ;  /* 0x000000090b097c10 */ /* 0x000fe400087fe4ff */
[----:B------:R-:W-:Y:S01]  /*1e60*/  ISETP.GT.AND P0, PT, R197, UR8, PT ;  /* 0x00000008c5007c0c */ /* 0x000fe2000bf04270 */
[----:B------:R-:W-:Y:S02]  /*1e70*/  HMMA.16816.F32.BF16 R124, R16, R38, R124 ;  /* 0x00000026107c723c */ /* 0x000fe4000004187c */
[----:B------:R1:W-:Y:S04]  /*1e80*/  LDGSTS.E.BYPASS.LTC128B.128 [R227+0x2900], [R8.64], !P1 ;  /* 0x0290000008e37fae */ /* 0x0003e8000c901d4c */
[----:B------:R-:W-:Y:S02]  /*1e90*/  LDSM.16.M88.4 R24, [R216+0x8100] ;  /* 0x00810000d818783b */ /* 0x000fe40000000200 */
[----:B------:R-:W-:Y:S02]  /*1ea0*/  HMMA.16816.F32.BF16 R144, R4, R68, R144 ;  /* 0x000000440490723c */ /* 0x000fe40000041890 */
[----:B------:R-:W2:Y:S04]  /*1eb0*/  LDSM.16.M88.4 R52, [R214+0x4900] ;  /* 0x00490000d634783b */ /* 0x000ea80000000200 */
[----:B------:R-:W3:Y:S02]  /*1ec0*/  LDSM.16.M88.4 R56, [R214+0x4100] ;  /* 0x00410000d638783b */ /* 0x000ee40000000200 */
[C---:B------:R-:W-:Y:S02]  /*1ed0*/  HMMA.16816.F32.BF16 R80, R16.reuse, R48, R80 ;  /* 0x000000301050723c */ /* 0x040fe40000041850 */
[----:B------:R-:W5:Y:S04]  /*1ee0*/  LDSM.16.M88.4 R72, [R214+0x5100] ;  /* 0x00510000d648783b */ /* 0x000f680000000200 */
[----:B------:R-:W3:Y:S02]  /*1ef0*/  LDSM.16.M88.4 R64, [R214+0x3100] ;  /* 0x00310000d640783b */ /* 0x000ee40000000200 */
[C---:B------:R-:W-:Y:S02]  /*1f00*/  HMMA.16816.F32.BF16 R76, R16.reuse, R28, R76 ;  /* 0x0000001c104c723c */ /* 0x040fe4000004184c */
[----:B------:R-:W-:Y:S04]  /*1f10*/  LDSM.16.M88.4 R84, [R214+0x5900] ;  /* 0x00590000d654783b */ /* 0x000fe80000000200 */
[----:B------:R-:W0:Y:S02]  /*1f20*/  LDGDEPBAR ;  /* 0x00000000000079af */ /* 0x000e240000000000 */
[C---:B-1----:R-:W-:Y:S02]  /*1f30*/  HMMA.16816.F32.BF16 R8, R16.reuse, R32, R60 ;  /* 0x000000201008723c */ /* 0x042fe4000004183c */
[----:B------:R-:W1:Y:S06]  /*1f40*/  LDSM.16.M88.4 R60, [R214+0x3900] ;  /* 0x00390000d63c783b */ /* 0x000e6c0000000200 */
[C---:B------:R-:W-:Y:S08]  /*1f50*/  HMMA.16816.F32.BF16 R152, R16.reuse, R34, R116 ;  /* 0x000000221098723c */ /* 0x040ff00000041874 */
[----:B------:R-:W-:Y:S01]  /*1f60*/  HMMA.16816.F32.BF16 R136, R16, R30, R108 ;  /* 0x0000001e1088723c */ /* 0x000fe2000004186c */
[----:B------:R-:W-:Y:S07]  /*1f70*/  LDSM.16.M88.4 R16, [R213+0x2800] ;  /* 0x00280000d510783b */ /* 0x000fee0000000200 */
[----:B--2---:R-:W-:Y:S01]  /*1f80*/  HMMA.16816.F32.BF16 R132, R24, R52, R12 ;  /* 0x000000341884723c */ /* 0x004fe2000004180c */
[----:B------:R-:W2:Y:S07]  /*1f90*/  LDSM.16.M88.4 R12, [R216+0x6100] ;  /* 0x00610000d80c783b */ /* 0x000eae0000000200 */
[C---:B------:R-:W-:Y:S08]  /*1fa0*/  HMMA.16816.F32.BF16 R176, R4.reuse, R48, R176 ;  /* 0x0000003004b0723c */ /* 0x040ff000000418b0 */
[C---:B------:R-:W-:Y:S08]  /*1fb0*/  HMMA.16816.F32.BF16 R68, R4.reuse, R70, R156 ;  /* 0x000000460444723c */ /* 0x040ff0000004189c */
[C---:B------:R-:W-:Y:S08]  /*1fc0*/  HMMA.16816.F32.BF16 R180, R4.reuse, R40, R180 ;  /* 0x0000002804b4723c */ /* 0x040ff000000418b4 */
[C---:B------:R-:W-:Y:S08]  /*1fd0*/  HMMA.16816.F32.BF16 R48, R4.reuse, R50, R148 ;  /* 0x000000320430723c */ /* 0x040ff00000041894 */
[C---:B------:R-:W-:Y:S01]  /*1fe0*/  HMMA.16816.F32.BF16 R140, R4.reuse, R42, R140 ;  /* 0x0000002a048c723c */ /* 0x040fe2000004188c */
[----:B------:R-:W-:Y:S07]  /*1ff0*/  LDSM.16.M88.4 R40, [R213+0x800] ;  /* 0x00080000d528783b */ /* 0x000fee0000000200 */
[C---:B------:R-:W-:Y:S01]  /*2000*/  HMMA.16816.F32.BF16 R168, R4.reuse, R38, R168 ;  /* 0x0000002604a8723c */ /* 0x040fe200000418a8 */
[----:B------:R-:W-:Y:S07]  /*2010*/  LDSM.16.M88.4 R36, [R213+0x1000] ;  /* 0x00100000d524783b */ /* 0x000fee0000000200 */
[C---:B------:R-:W-:Y:S08]  /*2020*/  HMMA.16816.F32.BF16 R188, R4.reuse, R32, R128 ;  /* 0x0000002004bc723c */ /* 0x040ff00000041880 */
[C---:B------:R-:W-:Y:S08]  /*2030*/  HMMA.16816.F32.BF16 R192, R4.reuse, R28, R112 ;  /* 0x0000001c04c0723c */ /* 0x040ff00000041870 */
[C---:B------:R-:W-:Y:S01]  /*2040*/  HMMA.16816.F32.BF16 R172, R4.reuse, R34, R120 ;  /* 0x0000002204ac723c */ /* 0x040fe20000041878 */
[----:B------:R-:W-:Y:S07]  /*2050*/  LDSM.16.M88.4 R32, [R213+0x1800] ;  /* 0x00180000d520783b */ /* 0x000fee0000000200 */
[----:B------:R-:W-:Y:S01]  /*2060*/  HMMA.16816.F32.BF16 R164, R4, R30, R104 ;  /* 0x0000001e04a4723c */ /* 0x000fe20000041868 */
[----:B------:R-:W-:Y:S04]  /*2070*/  LDSM.16.M88.4 R4, [R217+0x8100] ;  /* 0x00810000d904783b */ /* 0x000fe80000000200 */
[----:B------:R-:W-:Y:S03]  /*2080*/  LDSM.16.M88.4 R28, [R213+0x2000] ;  /* 0x00200000d51c783b */ /* 0x000fe60000000200 */
[C---:B---3--:R-:W-:Y:S01]  /*2090*/  HMMA.16816.F32.BF16 R148, R24.reuse, R56, R44 ;  /* 0x000000381894723c */ /* 0x048fe2000004182c */
[----:B------:R-:W3:Y:S07]  /*20a0*/  LDSM.16.M88.4 R44, [R213] ;  /* 0x00000000d52c783b */ /* 0x000eee0000000200 */
[----:B-----5:R-:W-:Y:S01]  /*20b0*/  HMMA.16816.F32.BF16 R128, R24, R72, R8 ;  /* 0x000000481880723c */ /* 0x020fe20000041808 */
[----:B------:R-:W5:Y:S01]  /*20c0*/  LDSM.16.M88.4 R8, [R217+0x6100] ;  /* 0x00610000d908783b */ /* 0x000f620000000200 */
[----:B------:R-:W-:-:S06]  /*20d0*/  DEPBAR.LE SB0, 0x0 ;  /* 0x000080000000791a */ /* 0x000fcc0000000000 */
[C---:B------:R-:W-:Y:S08]  /*20e0*/  HMMA.16816.F32.BF16 R160, R24.reuse, R64, R100 ;  /* 0x0000004018a0723c */ /* 0x040ff00000041864 */
[C---:B------:R-:W-:Y:S08]  /*20f0*/  HMMA.16816.F32.BF16 R116, R24.reuse, R66, R88 ;  /* 0x000000421874723c */ /* 0x040ff00000041858 */
[C---:B-1----:R-:W-:Y:S08]  /*2100*/  HMMA.16816.F32.BF16 R112, R24.reuse, R62, R96 ;  /* 0x0000003e1870723c */ /* 0x042ff00000041860 */
[C---:B------:R-:W-:Y:S08]  /*2110*/  HMMA.16816.F32.BF16 R108, R24.reuse, R58, R92 ;  /* 0x0000003a186c723c */ /* 0x040ff0000004185c */
[C---:B------:R-:W-:Y:S08]  /*2120*/  HMMA.16816.F32.BF16 R104, R24.reuse, R54, R124 ;  /* 0x000000361868723c */ /* 0x040ff0000004187c */
[C---:B------:R-:W-:Y:S08]  /*2130*/  HMMA.16816.F32.BF16 R156, R24.reuse, R60, R80 ;  /* 0x0000003c189c723c */ /* 0x040ff00000041850 */
[C---:B------:R-:W-:Y:S08]  /*2140*/  HMMA.16816.F32.BF16 R120, R24.reuse, R84, R76 ;  /* 0x000000541878723c */ /* 0x040ff0000004184c */
[C---:B------:R-:W-:Y:S08]  /*2150*/  HMMA.16816.F32.BF16 R100, R24.reuse, R74, R152 ;  /* 0x0000004a1864723c */ /* 0x040ff00000041898 */
[----:B------:R-:W-:Y:S08]  /*2160*/  HMMA.16816.F32.BF16 R96, R24, R86, R136 ;  /* 0x000000561860723c */ /* 0x000ff00000041888 */
[C---:B--2---:R-:W-:Y:S08]  /*2170*/  HMMA.16816.F32.BF16 R92, R12.reuse, R64, R144 ;  /* 0x000000400c5c723c */ /* 0x044ff00000041890 */
[C---:B------:R-:W-:Y:S08]  /*2180*/  HMMA.16816.F32.BF16 R88, R12.reuse, R66, R68 ;  /* 0x000000420c58723c */ /* 0x040ff00000041844 */
        /* <DEDUP_REMOVED lines=9> */
[----:B------:R-:W-:Y:S08]  /*2220*/  HMMA.16816.F32.BF16 R12, R12, R86, R164 ;  /* 0x000000560c0c723c */ /* 0x000ff000000418a4 */
[C---:B---3--:R-:W-:Y:S08]  /*2230*/  HMMA.16816.F32.BF16 R176, R4.reuse, R44, R160 ;  /* 0x0000002c04b0723c */ /* 0x048ff000000418a0 */
[C---:B------:R-:W-:Y:S08]  /*2240*/  HMMA.16816.F32.BF16 R140, R4.reuse, R34, R104 ;  /* 0x00000022048c723c */ /* 0x040ff00000041868 */
[C---:B------:R-:W-:Y:S08]  /*2250*/  HMMA.16816.F32.BF16 R104, R4.reuse, R30, R100 ;  /* 0x0000001e0468723c */ /* 0x040ff00000041864 */
[----:B------:R-:W-:Y:S08]  /*2260*/  HMMA.16816.F32.BF16 R160, R4, R18, R96 ;  /* 0x0000001204a0723c */ /* 0x000ff00000041860 */
[C---:B-----5:R-:W-:Y:S08]  /*2270*/  HMMA.16816.F32.BF16 R96, R8.reuse, R44, R92 ;  /* 0x0000002c0860723c */ /* 0x060ff0000004185c */
[C---:B------:R-:W-:Y:S08]  /*2280*/  HMMA.16816.F32.BF16 R100, R8.reuse, R40, R80 ;  /* 0x000000280864723c */ /* 0x040ff00000041850 */
[C---:B------:R-:W-:Y:S08]  /*2290*/  HMMA.16816.F32.BF16 R92, R8.reuse, R46, R88 ;  /* 0x0000002e085c723c */ /* 0x040ff00000041858 */
[----:B------:R-:W-:Y:S08]  /*22a0*/  HMMA.16816.F32.BF16 R80, R8, R42, R76 ;  /* 0x0000002a0850723c */ /* 0x000ff0000004184c */
[C---:B------:R-:W-:Y:S08]  /*22b0*/  HMMA.16816.F32.BF16 R188, R4.reuse, R40, R156 ;  /* 0x0000002804bc723c */ /* 0x040ff0000004189c */
[-C--:B------:R-:W-:Y:S08]  /*22c0*/  HMMA.16816.F32.BF16 R164, R4, R36.reuse, R148 ;  /* 0x0000002404a4723c */ /* 0x080ff00000041894 */
[C---:B------:R-:W-:Y:S08]  /*22d0*/  HMMA.16816.F32.BF16 R76, R8.reuse, R36, R68 ;  /* 0x00000024084c723c */ /* 0x040ff00000041844 */
[C---:B------:R-:W-:Y:S08]  /*22e0*/  HMMA.16816.F32.BF16 R72, R8.reuse, R38, R64 ;  /* 0x000000260848723c */ /* 0x040ff00000041840 */
[----:B------:R-:W-:Y:S08]  /*22f0*/  HMMA.16816.F32.BF16 R88, R8, R32, R60 ;  /* 0x000000200858723c */ /* 0x000ff0000004183c */
        /* <DEDUP_REMOVED lines=8> */
[C---:B------:R-:W-:Y:S08]  /*2380*/  HMMA.16816.F32.BF16 R68, R8.reuse, R30, R48 ;  /* 0x0000001e0844723c */ /* 0x040ff00000041830 */
[C---:B------:R-:W-:Y:S08]  /*2390*/  HMMA.16816.F32.BF16 R84, R8.reuse, R16, R24 ;  /* 0x000000100854723c */ /* 0x040ff00000041818 */
[----:B------:R-:W-:Y:S01]  /*23a0*/  HMMA.16816.F32.BF16 R64, R8, R18, R12 ;  /* 0x000000120840723c */ /* 0x000fe2000004180c */
[----:B------:R-:W-:Y:S06]  /*23b0*/  BAR.SYNC.DEFER_BLOCKING 0x0 ;  /* 0x0000000000007b1d */ /* 0x000fec0000010000 */
[----:B------:R-:W-:Y:S05]  /*23c0*/  @!P0 BRA `(.L_x_144) ;  /* 0x000001d000008947 */ /* 0x000fea0003800000 */
[----:B----4-:R-:W-:Y:S01]  /*23d0*/  IADD3 R4, R242, -0x2, RZ ;  /* 0xfffffffef2047810 */ /* 0x010fe20007ffe0ff */
[C---:B------:R-:W-:Y:S01]  /*23e0*/  IMAD.SHL.U32 R15, R203.reuse, 0x20, RZ ;  /* 0x00000020cb0f7824 */ /* 0x040fe200078e00ff */
[----:B------:R-:W-:-:S02]  /*23f0*/  SHF.L.U64.HI R14, R203, 0x5, R204 ;  /* 0x00000005cb0e7819 */ /* 0x000fc400000102cc */
[----:B------:R-:W-:Y:S01]  /*2400*/  SHF.R.S32.HI R7, RZ, 0x1f, R4 ;  /* 0x0000001fff077819 */ /* 0x000fe20000011404 */
[----:B------:R-:W-:Y:S02]  /*2410*/  IMAD R6, R200, R4, RZ ;  /* 0x00000004c8067224 */ /* 0x000fe400078e02ff */
[----:B------:R-:W-:-:S04]  /*2420*/  IMAD.WIDE.U32 R4, R4, R206, R210 ;  /* 0x000000ce04047225 */ /* 0x000fc800078e00d2 */
[----:B------:R-:W-:Y:S01]  /*2430*/  IMAD R6, R7, R206, R6 ;  /* 0x000000ce07067224 */ /* 0x000fe200078e0206 */
[----:B------:R-:W-:-:S03]  /*2440*/  LEA R12, P0, R4, c[0x0][0x1c8], 0x1 ;  /* 0x00007200040c7a11 */ /* 0x000fc600078008ff */
        /* <DEDUP_REMOVED lines=18> */
[----:B-1----:R-:W-:-:S05]  /*2570*/  IADD3 R12, P0, R4, R15, RZ ;  /* 0x0000000f040c7210 */ /* 0x002fca0007f1e0ff */
[----:B------:R-:W-:-:S05]  /*2580*/  IMAD.X R13, R5, 0x1, R14, P0 ;  /* 0x00000001050d7824 */ /* 0x000fca00000e060e */
[----:B------:R2:W-:Y:S03]  /*2590*/  LDGSTS.E.BYPASS.LTC128B.128 [R227+0x5900], [R12.64], !P6 ;  /* 0x059000000ce37fae */ /* 0x0005e6000f101d4c */
.L_x_144:
[----:B--2-4-:R-:W-:Y:S01]  /*25a0*/  FMUL.FTZ R4, R96, c[0x0][0x320] ;  /* 0x0000c80060047a20 */ /* 0x014fe20000410000 */
[----:B------:R-:W-:Y:S01]  /*25b0*/  SHF.R.S32.HI R7, RZ, 0x1f, R198 ;  /* 0x0000001fff077819 */ /* 0x000fe200000114c6 */
[----:B------:R-:W-:Y:S01]  /*25c0*/  FMUL.FTZ R5, R60, c[0x0][0x320] ;  /* 0x0000c8003c057a20 */ /* 0x000fe20000410000 */
[----:B------:R-:W-:Y:S01]  /*25d0*/  LEA.HI R6, R201, R202, RZ, 0x2 ;  /* 0x000000cac9067211 */ /* 0x000fe200078f10ff */
[----:B------:R1:W2:Y:S01]  /*25e0*/  MUFU.TANH R37, R4 ;  /* 0x0000000400257308 */ /* 0x0002a20000002400 */
[----:B------:R-:W-:Y:S01]  /*25f0*/  PLOP3.LUT P1, PT, PT, PT, UP2, 0x80, 0x0 ;  /* 0x000000000000781c */ /* 0x000fe20003f2f028 */
[----:B------:R-:W-:Y:S01]  /*2600*/  FMUL.FTZ R10, R68, c[0x0][0x320] ;  /* 0x0000c800440a7a20 */ /* 0x000fe20000410000 */
[----:B------:R-:W-:Y:S01]  /*2610*/  LOP3.LUT R6, R6, 0xfffffffc, RZ, 0xc0, !PT ;  /* 0xfffffffc06067812 */ /* 0x000fe200078ec0ff */
[----:B------:R-:W-:Y:S01]  /*2620*/  ULDC UR11, c[0x0][0x324] ;  /* 0x0000c900000b7ab9 */ /* 0x000fe20000000800 */
[----:B------:R-:W-:Y:S01]  /*2630*/  PLOP3.LUT P0, PT, PT, PT, UP2, 0x80, 0x0 ;  /* 0x000000000000781c */ /* 0x000fe20003f0f028 */
[----:B------:R-:W-:Y:S01]  /*2640*/  ULOP3.LUT UR11, URZ, UR11, URZ, 0x33, !UPT ;  /* 0x0000000b3f0b7292 */ /* 0x000fe2000f8e333f */
[----:B------:R-:W0:Y:S01]  /*2650*/  LDGDEPBAR ;  /* 0x00000000000079af */ /* 0x000e220000000000 */
[----:B------:R3:W4:Y:S01]  /*2660*/  MUFU.TANH R16, R5 ;  /* 0x0000000500107308 */ /* 0x0007220000002400 */
[----:B------:R-:W-:-:S02]  /*2670*/  IMAD.IADD R6, R202, 0x1, -R6 ;  /* 0x00000001ca067824 */ /* 0x000fc400078e0a06 */
[----:B-1----:R-:W-:-:S05]  /*2680*/  FMUL.FTZ R4, R97, c[0x0][0x320] ;  /* 0x0000c80061047a20 */ /* 0x002fca0000410000 */
[----:B------:R1:W1:Y:S01]  /*2690*/  MUFU.TANH R14, R10 ;  /* 0x0000000a000e7308 */ /* 0x0002620000002400 */
[----:B---3--:R-:W-:-:S07]  /*26a0*/  LEA.HI R5, R7, R198, RZ, 0x2 ;  /* 0x000000c607057211 */ /* 0x008fce00078f10ff */
[----:B------:R3:W2:Y:S01]  /*26b0*/  MUFU.TANH R32, R4 ;  /* 0x0000000400207308 */ /* 0x0006a20000002400 */
[----:B------:R-:W-:Y:S01]  /*26c0*/  FMUL.FTZ R7, R61, c[0x0][0x320] ;  /* 0x0000c8003d077a20 */ /* 0x000fe20000410000 */
[----:B------:R-:W-:-:S04]  /*26d0*/  LOP3.LUT R5, R5, 0xffffffc, RZ, 0xc0, !PT ;  /* 0x0ffffffc05057812 */ /* 0x000fc800078ec0ff */
[----:B------:R-:W-:Y:S02]  /*26e0*/  IADD3 R8, -R5, R198, RZ ;  /* 0x000000c605087210 */ /* 0x000fe40007ffe1ff */
[----:B------:R-:W2:Y:S01]  /*26f0*/  MUFU.TANH R15, R7 ;  /* 0x00000007000f7308 */ /* 0x000ea20000002400 */
[----:B------:R-:W-:Y:S01]  /*2700*/  LEA.HI R5, R6, R6, RZ, 0x1 ;  /* 0x0000000606057211 */ /* 0x000fe200078f08ff */
[----:B-1----:R-:W-:Y:S02]  /*2710*/  FMUL.FTZ R10, R69, c[0x0][0x320] ;  /* 0x0000c800450a7a20 */ /* 0x002fe40000410000 */
[----:B---3--:R-:W-:-:S04]  /*2720*/  FMUL.FTZ R4, R92, c[0x0][0x320] ;  /* 0x0000c8005c047a20 */ /* 0x008fc80000410000 */
[----:B------:R-:W1:Y:S08]  /*2730*/  MUFU.TANH R13, R10 ;  /* 0x0000000a000d7308 */ /* 0x000e700000002400 */
[----:B------:R3:W1:Y:S02]  /*2740*/  MUFU.TANH R31, R4 ;  /* 0x00000004001f7308 */ /* 0x0006640000002400 */
[----:B---3--:R-:W-:-:S06]  /*2750*/  FMUL.FTZ R4, R93, c[0x0][0x320] ;  /* 0x0000c8005d047a20 */ /* 0x008fcc0000410000 */
        /* <DEDUP_REMOVED lines=23> */
[----:B---3--:R-:W-:-:S04]  /*28d0*/  LOP3.LUT R4, R199, 0xffffffe0, RZ, 0xc0, !PT ;  /* 0xffffffe0c7047812 */ /* 0x008fc800078ec0ff */
[----:B------:R-:W-:-:S04]  /*28e0*/  IADD3 R4, -R4, R202, RZ ;  /* 0x000000ca04047210 */ /* 0x000fc80007ffe1ff */
[----:B------:R-:W-:-:S04]  /*28f0*/  SHF.R.S32.HI R9, RZ, 0x1f, R4 ;  /* 0x0000001fff097819 */ /* 0x000fc80000011404 */
[----:B------:R-:W-:-:S04]  /*2900*/  LEA.HI R9, R9, R4, RZ, 0x2 ;  /* 0x0000000409097211 */ /* 0x000fc800078f10ff */
[----:B------:R-:W-:-:S05]  /*2910*/  LEA.HI.SX32 R7, R9, UR7, 0x1e ;  /* 0x0000000709077c11 */ /* 0x000fca000f8ff2ff */
[----:B------:R-:W-:Y:S01]  /*2920*/  IMAD R11, R8, 0x10, R7 ;  /* 0x00000010080b7824 */ /* 0x000fe200078e0207 */
[C---:B------:R-:W-:Y:S02]  /*2930*/  SHF.L.U32 R7, R5.reuse, 0x5, RZ ;  /* 0x0000000505077819 */ /* 0x040fe400000006ff */
[----:B------:R-:W-:Y:S02]  /*2940*/  LOP3.LUT R8, R5, 0x1ffffffe, RZ, 0xc0, !PT ;  /* 0x1ffffffe05087812 */ /* 0x000fe400078ec0ff */
[----:B------:R-:W-:Y:S02]  /*2950*/  LOP3.LUT R5, R7, 0xffffffc0, RZ, 0xc0, !PT ;  /* 0xffffffc007057812 */ /* 0x000fe400078ec0ff */
[----:B------:R-:W-:Y:S01]  /*2960*/  IADD3.X R7, R20, c[0x0][0x1d0], RZ, PT, !PT ;  /* 0x0000740014077a10 */ /* 0x000fe20003ffe4ff */
[----:B------:R-:W-:Y:S01]  /*2970*/  IMAD.IADD R6, R6, 0x1, -R8 ;  /* 0x0000000106067824 */ /* 0x000fe200078e0a08 */
[----:B------:R-:W-:Y:S01]  /*2980*/  IADD3 R5, R5, R11, RZ ;  /* 0x0000000b05057210 */ /* 0x000fe20007ffe0ff */
[----:B------:R-:W-:-:S04]  /*2990*/  FMUL.FTZ R8, R65, c[0x0][0x320] ;  /* 0x0000c80041087a20 */ /* 0x000fc80000410000 */
[----:B------:R-:W-:Y:S02]  /*29a0*/  IMAD R24, R6, 0x8, R5 ;  /* 0x0000000806187824 */ /* 0x000fe400078e0205 */
[----:B------:R-:W-:Y:S02]  /*29b0*/  FMUL.FTZ R5, R84, c[0x0][0x320] ;  /* 0x0000c80054057a20 */ /* 0x000fe40000410000 */
[----:B------:R-:W-:Y:S01]  /*29c0*/  @P1 IMAD.HI.U32 R6, R24, c[0x0][0x2c8], RZ ;  /* 0x0000b20018061a27 */ /* 0x000fe200078e00ff */
[----:B------:R3:W-:Y:S01]  /*29d0*/  STL [R1+0x1c], R24 ;  /* 0x00001c1801007387 */ /* 0x0007e20000100800 */
[----:B------:R5:W1:Y:S02]  /*29e0*/  MUFU.TANH R12, R5 ;  /* 0x00000005000c7308 */ /* 0x000a640000002400 */
[----:B-----5:R-:W-:-:S06]  /*29f0*/  FMUL.FTZ R5, R85, c[0x0][0x320] ;  /* 0x0000c80055057a20 */ /* 0x020fcc0000410000 */
[----:B------:R5:W1:Y:S01]  /*2a00*/  MUFU.TANH R11, R5 ;  /* 0x00000005000b7308 */ /* 0x000a620000002400 */
[----:B---3--:R-:W-:Y:S02]  /*2a10*/  @P0 SHF.R.U32.HI R24, RZ, c[0x0][0x2cc], R6 ;  /* 0x0000b300ff180a19 */ /* 0x008fe40000011606 */
[----:B------:R-:W-:-:S03]  /*2a20*/  PLOP3.LUT P0, PT, PT, PT, UP1, 0x40, 0x0 ;  /* 0x000000000000781c */ /* 0x000fc60003f0e818 */
[----:B------:R-:W3:Y:S01]  /*2a30*/  SHFL.IDX PT, R6, R24, RZ, 0x1c1f ;  /* 0x001c1fff18067589 */ /* 0x000ee200000e0000 */
[----:B-----5:R-:W-:-:S04]  /*2a40*/  FMUL.FTZ R5, R64, c[0x0][0x320] ;  /* 0x0000c80040057a20 */ /* 0x020fc80000410000 */
[----:B------:R5:W1:Y:S02]  /*2a50*/  MUFU.TANH R10, R5 ;  /* 0x00000005000a7308 */ /* 0x000a640000002400 */
[----:B-----5:R-:W-:-:S06]  /*2a60*/  LOP3.LUT R5, R9, 0x7ffffffc, RZ, 0xc0, !PT ;  /* 0x7ffffffc09057812 */ /* 0x020fcc00078ec0ff */
[----:B------:R-:W1:Y:S01]  /*2a70*/  MUFU.TANH R9, R8 ;  /* 0x0000000800097308 */ /* 0x000e620000002400 */
[----:B------:R-:W-:Y:S01]  /*2a80*/  IADD3 R4, R4, -R5, RZ ;  /* 0x8000000504047210 */ /* 0x000fe20007ffe0ff */
[----:B------:R-:W-:-:S03]  /*2a90*/  FMUL.FTZ R5, R88, c[0x0][0x320] ;  /* 0x0000c80058057a20 */ /* 0x000fc60000410000 */
[----:B------:R-:W-:-:S03]  /*2aa0*/  SHF.L.U32 R36, R4, 0x1, RZ ;  /* 0x0000000104247819 */ /* 0x000fc600000006ff */
[----:B------:R5:W1:Y:S01]  /*2ab0*/  MUFU.TANH R8, R5 ;  /* 0x0000000500087308 */ /* 0x000a620000002400 */
[----:B------:R-:W-:Y:S01]  /*2ac0*/  IADD3 R4, R7, -c[0x0][0x168], -R36 ;  /* 0x80005a0007047a10 */ /* 0x000fe20007ffe824 */
[----:B------:R1:W-:Y:S01]  /*2ad0*/  STL [R1+0x18], R36 ;  /* 0x0000182401007387 */ /* 0x0003e20000100800 */
[----:B------:R-:W-:Y:S02]  /*2ae0*/  IADD3 R34, -R36, c[0x0][0x1d0], R20 ;  /* 0x0000740024227a10 */ /* 0x000fe40007ffe114 */
[C---:B------:R-:W-:Y:S02]  /*2af0*/  IADD3 R33, R4.reuse, c[0x0][0x328], RZ ;  /* 0x0000ca0004217a10 */ /* 0x040fe40007ffe0ff */
[----:B------:R-:W-:-:S04]  /*2b00*/  IADD3 R35, R4, UR11, RZ ;  /* 0x0000000b04237c10 */ /* 0x000fc8000fffe0ff */
[----:B---3--:R-:W-:Y:S01]  /*2b10*/  IADD3 R4, R35, R6, RZ ;  /* 0x0000000623047210 */ /* 0x008fe20007ffe0ff */
[----:B-----5:R-:W-:-:S05]  /*2b20*/  IMAD.IADD R5, R33, 0x1, R6 ;  /* 0x0000000121057824 */ /* 0x020fca00078e0206 */
[----:B------:R-:W-:Y:S02]  /*2b30*/  IMNMX R5, R5, R34, PT ;  /* 0x0000002205057217 */ /* 0x000fe40003800200 */
[----:B-1----:R-:W-:Y:S01]  /*2b40*/  IADD3 R36, R20, -R36, RZ ;  /* 0x8000002414247210 */ /* 0x002fe20007ffe0ff */
[----:B------:R-:W-:Y:S05]  /*2b50*/  @P0 BRA `(.L_x_145) ;  /* 0x0000015000000947 */ /* 0x000fea0003800000 */
[----:B--2-4-:R-:W-:Y:S01]  /*2b60*/  IADD3 R6, R6, c[0x0][0x1d0], RZ ;  /* 0x0000740006067a10 */ /* 0x014fe20007ffe0ff */
[----:B------:R-:W-:Y:S03]  /*2b70*/  BSSY B0, `(.L_x_146) ;  /* 0x000000f000007945 */ /* 0x000fe60003800000 */
[----:B------:R-:W-:-:S04]  /*2b80*/  IADD3 R6, R6, -c[0x0][0x168], RZ ;  /* 0x80005a0006067a10 */ /* 0x000fc80007ffe0ff */
[----:B------:R-:W-:-:S13]  /*2b90*/  ISETP.GT.AND P0, PT, R6, -0x1, PT ;  /* 0xffffffff0600780c */ /* 0x000fda0003f04270 */
[----:B------:R-:W-:Y:S05]  /*2ba0*/  @P0 BRA `(.L_x_147) ;  /* 0x0000007000000947 */ /* 0x000fea0003800000 */
[----:B------:R-:W-:Y:S01]  /*2bb0*/  IMAD.MOV.U32 R7, RZ, RZ, c[0x0][0x32c] ;  /* 0x0000cb00ff077624 */ /* 0x000fe200078e00ff */
[----:B------:R-:W-:-:S04]  /*2bc0*/  LOP3.LUT R6, RZ, R6, RZ, 0x33, !PT ;  /* 0x00000006ff067212 */ /* 0x000fc800078e33ff */
[----:B------:R-:W-:-:S13]  /*2bd0*/  ISETP.NE.AND P0, PT, R7, 0x1, PT ;  /* 0x000000010700780c */ /* 0x000fda0003f05270 */
[----:B------:R-:W-:-:S05]  /*2be0*/  @P0 IMAD.HI.U32 R7, R6, c[0x0][0x330], RZ ;  /* 0x0000cc0006070a27 */ /* 0x000fca00078e00ff */
[----:B------:R-:W-:-:S04]  /*2bf0*/  @P0 SHF.R.U32.HI R6, RZ, c[0x0][0x334], R7 ;  /* 0x0000cd00ff060a19 */ /* 0x000fc80000011607 */
[----:B------:R-:W-:Y:S01]  /*2c00*/  LOP3.LUT R6, RZ, R6, RZ, 0x33, !PT ;  /* 0x00000006ff067212 */ /* 0x000fe200078e33ff */
[----:B------:R-:W-:Y:S05]  /*2c10*/  BRA `(.L_x_148) ;  /* 0x0000004000007947 */ /* 0x000fea0003800000 */
.L_x_147:
[----:B------:R-:W-:-:S04]  /*2c20*/  MOV R7, c[0x0][0x32c] ;  /* 0x0000cb0000077a02 */ /* 0x000fc80000000f00 */
[----:B------:R-:W-:-:S13]  /*2c30*/  ISETP.NE.AND P0, PT, R7, 0x1, PT ;  /* 0x000000010700780c */ /* 0x000fda0003f05270 */
[----:B------:R-:W-:-:S05]  /*2c40*/  @P0 IMAD.HI.U32 R7, R6, c[0x0][0x330], RZ ;  /* 0x0000cc0006070a27 */ /* 0x000fca00078e00ff */
[----:B------:R-:W-:Y:S02]  /*2c50*/  @P0 SHF.R.U32.HI R6, RZ, c[0x0][0x334], R7 ;  /* 0x0000cd00ff060a19 */ /* 0x000fe40000011607 */
.L_x_148:
[----:B------:R-:W-:Y:S05]  /*2c60*/  BSYNC B0 ;  /* 0x0000000000007941 */ /* 0x000fea0003800000 */
.L_x_146:
[----:B------:R-:W-:-:S05]  /*2c70*/  IMAD R6, R6, c[0x0][0x32c], R36 ;  /* 0x0000cb0006067a24 */ /* 0x000fca00078e0224 */
[----:B------:R-:W-:Y:S02]  /*2c80*/  IADD3 R7, R6, c[0x0][0x32c], RZ ;  /* 0x0000cb0006077a10 */ /* 0x000fe40007ffe0ff */
[----:B------:R-:W-:Y:S02]  /*2c90*/  IMNMX R4, R4, R6, !PT ;  /* 0x0000000604047217 */ /* 0x000fe40007800200 */
[----:B------:R-:W-:Y:S02]  /*2ca0*/  IMNMX R5, R5, R7, PT ;  /* 0x0000000705057217 */ /* 0x000fe40003800200 */
.L_x_145:
[C---:B--2-4-:R-:W-:Y:S01]  /*2cb0*/  ISETP.GE.AND P0, PT, R20.reuse, 0x9, PT ;  /* 0x000000091400780c */ /* 0x054fe20003f06270 */
[----:B------:R-:W1:Y:S01]  /*2cc0*/  SHFL.IDX PT, R6, R24, 0x1, 0x1c1f ;  /* 0x003c1f0018067f89 */ /* 0x000e6200000e0000 */
[----:B------:R-:W-:Y:S02]  /*2cd0*/  ISETP.GE.AND P1, PT, R20, 0x2, PT ;  /* 0x000000021400780c */ /* 0x000fe40003f26270 */
[----:B------:R-:W-:Y:S02]  /*2ce0*/  P2R R54, PR, RZ, 0x1 ;  /* 0x00000001ff367803 */ /* 0x000fe40000000000 */
[----:B------:R-:W-:-:S02]  /*2cf0*/  ISETP.GT.AND P0, PT, R4, 0x8, !P0 ;  /* 0x000000080400780c */ /* 0x000fc40004704270 */
[----:B------:R-:W-:Y:S02]  /*2d00*/  P2R R55, PR, RZ, 0x2 ;  /* 0x00000002ff377803 */ /* 0x000fe40000000000 */
[----:B------:R-:W-:Y:S02]  /*2d10*/  ISETP.LT.OR P0, PT, R5, 0x9, P0 ;  /* 0x000000090500780c */ /* 0x000fe40000701670 */
[----:B------:R-:W-:Y:S02]  /*2d20*/  ISETP.GT.AND P1, PT, R4, 0x1, !P1 ;  /* 0x000000010400780c */ /* 0x000fe40004f24270 */
[----:B------:R-:W-:Y:S02]  /*2d30*/  ISETP.GE.AND P2, PT, R20, 0x11, PT ;  /* 0x000000111400780c */ /* 0x000fe40003f46270 */
[----:B------:R-:W-:Y:S02]  /*2d40*/  FSEL R69, R31, -INF , !P0 ;  /* 0xff8000001f457808 */ /* 0x000fe40004000000 */
[----:B------:R-:W-:-:S02]  /*2d50*/  ISETP.LT.OR P1, PT, R5, 0x2, P1 ;  /* 0x000000020500780c */ /* 0x000fc40000f21670 */
[----:B------:R-:W-:Y:S02]  /*2d60*/  ISETP.GT.AND P0, PT, R4, 0x10, !P2 ;  /* 0x000000100400780c */ /* 0x000fe40005704270 */
[----:B------:R-:W-:Y:S02]  /*2d70*/  ISETP.GE.AND P3, PT, R20, 0xa, PT ;  /* 0x0000000a1400780c */ /* 0x000fe40003f66270 */
[----:B------:R-:W-:Y:S02]  /*2d80*/  FSEL R61, R32, -INF , !P1 ;  /* 0xff800000203d7808 */ /* 0x000fe40004800000 */
[----:B------:R-:W-:Y:S02]  /*2d90*/  P2R R52, PR, RZ, 0x4 ;  /* 0x00000004ff347803 */ /* 0x000fe40000000000 */
[----:B------:R-:W-:Y:S02]  /*2da0*/  ISETP.LT.OR P0, PT, R5, 0x11, P0 ;  /* 0x000000110500780c */ /* 0x000fe40000701670 */
[----:B------:R-:W-:-:S02]  /*2db0*/  ISETP.GT.AND P1, PT, R4, 0x9, !P3 ;  /* 0x000000090400780c */ /* 0x000fc40005f24270 */
[----:B------:R-:W-:Y:S02]  /*2dc0*/  ISETP.GE.AND P2, PT, R20, 0x12, PT ;  /* 0x000000121400780c */ /* 0x000fe40003f46270 */
[----:B------:R-:W-:Y:S02]  /*2dd0*/  FSEL R76, R29, -INF , !P0 ;  /* 0xff8000001d4c7808 */ /* 0x000fe40004000000 */
[C---:B------:R-:W-:Y:S02]  /*2de0*/  ISETP.LT.OR P1, PT, R5.reuse, 0xa, P1 ;  /* 0x0000000a0500780c */ /* 0x040fe40000f21670 */
[----:B------:R-:W-:Y:S02]  /*2df0*/  ISETP.GT.AND P0, PT, R4, 0x11, !P2 ;  /* 0x000000110400780c */ /* 0x000fe40005704270 */
[----:B------:R-:W-:Y:S02]  /*2e00*/  FSEL R68, R30, -INF , !P1 ;  /* 0xff8000001e447808 */ /* 0x000fe40004800000 */
[----:B------:R-:W-:-:S02]  /*2e10*/  ISETP.LT.OR P0, PT, R5, 0x12, P0 ;  /* 0x000000120500780c */ /* 0x000fc40000701670 */
[----:B------:R-:W-:Y:S02]  /*2e20*/  ISETP.GE.AND P1, PT, R20, 0x19, PT ;  /* 0x000000191400780c */ /* 0x000fe40003f26270 */
[----:B------:R-:W-:Y:S02]  /*2e30*/  FSEL R77, R28, -INF , !P0 ;  /* 0xff8000001c4d7808 */ /* 0x000fe40004000000 */
[----:B------:R-:W-:Y:S02]  /*2e40*/  ISETP.GT.AND P0, PT, R4, 0x18, !P1 ;  /* 0x000000180400780c */ /* 0x000fe40004f04270 */
[----:B------:R-:W-:Y:S02]  /*2e50*/  P2R R50, PR, RZ, 0x2 ;  /* 0x00000002ff327803 */ /* 0x000fe40000000000 */
[----:B------:R-:W-:Y:S02]  /*2e60*/  ISETP.LT.OR P0, PT, R5, 0x19, P0 ;  /* 0x000000190500780c */ /* 0x000fe40000701670 */
[----:B------:R-:W-:-:S02]  /*2e70*/  ISETP.GE.AND P1, PT, R20, 0x1a, PT ;  /* 0x0000001a1400780c */ /* 0x000fc40003f26270 */
[----:B------:R-:W-:Y:S02]  /*2e80*/  FSEL R84, R27, -INF , !P0 ;  /* 0xff8000001b547808 */ /* 0x000fe40004000000 */
[----:B------:R-:W-:Y:S02]  /*2e90*/  ISETP.GT.AND P0, PT, R4, 0x19, !P1 ;  /* 0x000000190400780c */ /* 0x000fe40004f04270 */
[----:B------:R-:W-:Y:S02]  /*2ea0*/  P2R R49, PR, RZ, 0x2 ;  /* 0x00000002ff317803 */ /* 0x000fe40000000000 */
[----:B------:R-:W-:Y:S02]  /*2eb0*/  ISETP.LT.OR P0, PT, R5, 0x1a, P0 ;  /* 0x0000001a0500780c */ /* 0x000fe40000701670 */
[----:B------:R-:W-:Y:S02]  /*2ec0*/  ISETP.GE.AND P1, PT, R20, 0x21, PT ;  /* 0x000000211400780c */ /* 0x000fe40003f26270 */
[----:B------:R-:W-:-:S02]  /*2ed0*/  FSEL R85, R26, -INF , !P0 ;  /* 0xff8000001a557808 */ /* 0x000fc40004000000 */
[----:B------:R-:W-:Y:S02]  /*2ee0*/  ISETP.GT.AND P0, PT, R4, 0x20, !P1 ;  /* 0x000000200400780c */ /* 0x000fe40004f04270 */
[----:B------:R-:W-:Y:S02]  /*2ef0*/  P2R R48, PR, RZ, 0x2 ;  /* 0x00000002ff307803 */ /* 0x000fe40000000000 */
[----:B------:R-:W-:Y:S02]  /*2f00*/  ISETP.LT.OR P0, PT, R5, 0x21, P0 ;  /* 0x000000210500780c */ /* 0x000fe40000701670 */
[----:B------:R-:W-:Y:S02]  /*2f10*/  ISETP.GE.AND P1, PT, R20, 0x22, PT ;  /* 0x000000221400780c */ /* 0x000fe40003f26270 */
[----:B------:R-:W-:Y:S02]  /*2f20*/  FSEL R108, R25, -INF , !P0 ;  /* 0xff800000196c7808 */ /* 0x000fe40004000000 */
[----:B------:R-:W-:-:S02]  /*2f30*/  ISETP.GT.AND P0, PT, R4, 0x21, !P1 ;  /* 0x000000210400780c */ /* 0x000fc40004f04270 */
[----:B------:R-:W-:Y:S02]  /*2f40*/  P2R R47, PR, RZ, 0x2 ;  /* 0x00000002ff2f7803 */ /* 0x000fe40000000000 */
[----:B------:R-:W-:Y:S02]  /*2f50*/  ISETP.LT.OR P0, PT, R5, 0x22, P0 ;  /* 0x000000220500780c */ /* 0x000fe40000701670 */
[----:B------:R-:W-:Y:S02]  /*2f60*/  ISETP.GE.AND P1, PT, R20, 0x29, PT ;  /* 0x000000291400780c */ /* 0x000fe40003f26270 */
[----:B------:R-:W-:Y:S02]  /*2f70*/  FSEL R120, R23, -INF , !P0 ;  /* 0xff80000017787808 */ /* 0x000fe40004000000 */
[----:B------:R-:W-:Y:S02]  /*2f80*/  ISETP.GT.AND P0, PT, R4, 0x28, !P1 ;  /* 0x000000280400780c */ /* 0x000fe40004f04270 */
[----:B------:R-:W-:-:S02]  /*2f90*/  P2R R46, PR, RZ, 0x2 ;  /* 0x00000002ff2e7803 */ /* 0x000fc40000000000 */
[C---:B------:R-:W-:Y:S02]  /*2fa0*/  ISETP.LT.OR P0, PT, R5.reuse, 0x29, P0 ;  /* 0x000000290500780c */ /* 0x040fe40000701670 */
[----:B------:R-:W-:Y:S02]  /*2fb0*/  ISETP.GE.AND P1, PT, R20, 0x2a, PT ;  /* 0x0000002a1400780c */ /* 0x000fe40003f26270 */
[----:B------:R-:W-:Y:S02]  /*2fc0*/  FSEL R121, R22, -INF , !P0 ;  /* 0xff80000016797808 */ /* 0x000fe40004000000 */
[----:B------:R-:W-:Y:S02]  /*2fd0*/  ISETP.GT.AND P0, PT, R4, 0x29, !P1 ;  /* 0x000000290400780c */ /* 0x000fe40004f04270 */
[----:B------:R-:W-:Y:S02]  /*2fe0*/  P2R R45, PR, RZ, 0x2 ;  /* 0x00000002ff2d7803 */ /* 0x000fe40000000000 */
        /* <DEDUP_REMOVED lines=14> */
[----:B------:R-:W-:Y:S02]  /*30d0*/  ISETP.GE.AND P5, PT, R20, 0x3a, PT ;  /* 0x0000003a1400780c */ /* 0x000fe40003fa6270 */
[----:B------:R-:W-:Y:S02]  /*30e0*/  ISETP.LT.OR P0, PT, R5, 0x39, P0 ;  /* 0x000000390500780c */ /* 0x000fe40000701670 */
[----:B------:R-:W-:Y:S02]  /*30f0*/  P2R R53, PR, RZ, 0x8 ;  /* 0x00000008ff357803 */ /* 0x000fe40000000000 */
[----:B------:R-:W-:Y:S02]  /*3100*/  FSEL R146, R18, -INF , !P0 ;  /* 0xff80000012927808 */ /* 0x000fe40004000000 */
[----:B------:R-:W-:-:S02]  /*3110*/  ISETP.GT.AND P0, PT, R4, 0x39, !P5 ;  /* 0x000000390400780c */ /* 0x000fc40006f04270 */
[----:B------:R-:W-:Y:S02]  /*3120*/  ISETP.GE.AND P3, PT, R20, 0x41, PT ;  /* 0x000000411400780c */ /* 0x000fe40003f66270 */
[----:B------:R-:W-:Y:S02]  /*3130*/  ISETP.LT.OR P0, PT, R5, 0x3a, P0 ;  /* 0x0000003a0500780c */ /* 0x000fe40000701670 */
[----:B------:R-:W-:Y:S02]  /*3140*/  P2R R51, PR, RZ, 0x4 ;  /* 0x00000004ff337803 */ /* 0x000fe40000000000 */
[----:B------:R-:W-:Y:S02]  /*3150*/  FSEL R147, R17, -INF , !P0 ;  /* 0xff80000011937808 */ /* 0x000fe40004000000 */
[----:B------:R-:W-:Y:S02]  /*3160*/  ISETP.GT.AND P0, PT, R4, 0x40, !P3 ;  /* 0x000000400400780c */ /* 0x000fe40005f04270 */
[----:B------:R-:W-:-:S02]  /*3170*/  ISETP.GE.AND P2, PT, R20, 0x42, PT ;  /* 0x000000421400780c */ /* 0x000fc40003f46270 */
[C---:B------:R-:W-:Y:S02]  /*3180*/  ISETP.LT.OR P0, PT, R5.reuse, 0x41, P0 ;  /* 0x000000410500780c */ /* 0x040fe40000701670 */
[----:B------:R-:W-:Y:S02]  /*3190*/  P2R R42, PR, RZ, 0x2 ;  /* 0x00000002ff2a7803 */ /* 0x000fe40000000000 */
[----:B------:R-:W-:Y:S02]  /*31a0*/  FSEL R207, R16, -INF , !P0 ;  /* 0xff80000010cf7808 */ /* 0x000fe40004000000 */
[----:B------:R-:W-:Y:S02]  /*31b0*/  ISETP.GT.AND P0, PT, R4, 0x41, !P2 ;  /* 0x000000410400780c */ /* 0x000fe40005704270 */
[----:B------:R-:W-:Y:S02]  /*31c0*/  ISETP.GE.AND P1, PT, R20, 0x49, PT ;  /* 0x000000491400780c */ /* 0x000fe40003f26270 */
[----:B------:R-:W-:-:S02]  /*31d0*/  ISETP.LT.OR P0, PT, R5, 0x42, P0 ;  /* 0x000000420500780c */ /* 0x000fc40000701670 */
[----:B------:R-:W-:Y:S02]  /*31e0*/  P2R R41, PR, RZ, 0x2 ;  /* 0x00000002ff297803 */ /* 0x000fe40000000000 */
[----:B------:R-:W-:Y:S02]  /*31f0*/  FSEL R228, R15, -INF , !P0 ;  /* 0xff8000000fe47808 */ /* 0x000fe40004000000 */
[----:B------:R-:W-:Y:S02]  /*3200*/  ISETP.GT.AND P0, PT, R4, 0x48, !P1 ;  /* 0x000000480400780c */ /* 0x000fe40004f04270 */
[----:B------:R-:W-:Y:S02]  /*3210*/  ISETP.GE.AND P1, PT, R20, 0x4a, PT ;  /* 0x0000004a1400780c */ /* 0x000fe40003f26270 */
[----:B------:R-:W-:Y:S02]  /*3220*/  ISETP.LT.OR P0, PT, R5, 0x49, P0 ;  /* 0x000000490500780c */ /* 0x000fe40000701670 */
[----:B------:R-:W-:-:S02]  /*3230*/  P2R R40, PR, RZ, 0x2 ;  /* 0x00000002ff287803 */ /* 0x000fc40000000000 */
[----:B------:R-:W-:Y:S02]  /*3240*/  FSEL R226, R14, -INF , !P0 ;  /* 0xff8000000ee27808 */ /* 0x000fe40004000000 */
[----:B------:R-:W-:Y:S02]  /*3250*/  ISETP.GT.AND P0, PT, R4, 0x49, !P1 ;  /* 0x000000490400780c */ /* 0x000fe40004f04270 */
[----:B------:R-:W-:Y:S02]  /*3260*/  ISETP.GE.AND P1, PT, R20, 0x51, PT ;  /* 0x000000511400780c */ /* 0x000fe40003f26270 */
[----:B------:R-:W-:Y:S02]  /*3270*/  ISETP.LT.OR P0, PT, R5, 0x4a, P0 ;  /* 0x0000004a0500780c */ /* 0x000fe40000701670 */
[----:B------:R-:W-:Y:S02]  /*3280*/  P2R R39, PR, RZ, 0x2 ;  /* 0x00000002ff277803 */ /* 0x000fe40000000000 */
[----:B------:R-:W-:-:S02]  /*3290*/  FSEL R229, R13, -INF , !P0 ;  /* 0xff8000000de57808 */ /* 0x000fc40004000000 */
[----:B------:R-:W-:Y:S02]  /*32a0*/  ISETP.GT.AND P0, PT, R4, 0x50, !P1 ;  /* 0x000000500400780c */ /* 0x000fe40004f04270 */
[C---:B------:R-:W-:Y:S02]  /*32b0*/  ISETP.GE.AND P1, PT, R20.reuse, 0x52, PT ;  /* 0x000000521400780c */ /* 0x040fe40003f26270 */
        /* <DEDUP_REMOVED lines=8> */
[----:B------:R-:W-:-:S04]  /*3340*/  ISETP.GT.AND P0, PT, R4, 0x58, !P4 ;  /* 0x000000580400780c */ /* 0x000fc80006704270 */
[----:B------:R-:W-:-:S04]  /*3350*/  ISETP.LT.OR P0, PT, R5, 0x59, P0 ;  /* 0x000000590500780c */ /* 0x000fc80000701670 */
[----:B------:R-:W-:Y:S02]  /*3360*/  FSEL R238, R10, -INF , !P0 ;  /* 0xff8000000aee7808 */ /* 0x000fe40004000000 */
[----:B------:R-:W-:-:S04]  /*3370*/  ISETP.GT.AND P0, PT, R4, RZ, !P1 ;  /* 0x000000ff0400720c */ /* 0x000fc80004f04270 */
[----:B------:R-:W-:-:S04]  /*3380*/  ISETP.LT.OR P0, PT, R5, 0x1, P0 ;  /* 0x000000010500780c */ /* 0x000fc80000701670 */
[----:B------:R-:W-:Y:S02]  /*3390*/  FSEL R60, R37, -INF , !P0 ;  /* 0xff800000253c7808 */ /* 0x000fe40004000000 */
[----:B------:R-:W-:-:S04]  /*33a0*/  ISETP.GE.AND P0, PT, R20, 0x5a, PT ;  /* 0x0000005a1400780c */ /* 0x000fc80003f06270 */
[----:B------:R-:W-:Y:S02]  /*33b0*/  P2R R37, PR, RZ, 0x1 ;  /* 0x00000001ff257803 */ /* 0x000fe40000000000 */
[----:B------:R-:W-:Y:S01]  /*33c0*/  ISETP.GT.AND P0, PT, R4, 0x59, !P0 ;  /* 0x000000590400780c */ /* 0x000fe20004704270 */
[----:B------:R-:W-:-:S03]  /*33d0*/  FMUL.FTZ R4, R59, c[0x0][0x320] ;  /* 0x0000c8003b047a20 */ /* 0x000fc60000410000 */
[----:B------:R-:W-:Y:S01]  /*33e0*/  ISETP.LT.OR P0, PT, R5, 0x5a, P0 ;  /* 0x0000005a0500780c */ /* 0x000fe20000701670 */
[----:B------:R2:W3:Y:S01]  /*33f0*/  MUFU.TANH R32, R4 ;  /* 0x0000000400207308 */ /* 0x0004e20000002400 */
[----:B------:R-:W-:Y:S02]  /*3400*/  FMUL.FTZ R5, R103, c[0x0][0x320] ;  /* 0x0000c80067057a20 */ /* 0x000fe40000410000 */
[----:B------:R-:W-:Y:S02]  /*3410*/  FSEL R240, R9, -INF , !P0 ;  /* 0xff80000009f07808 */ /* 0x000fe40004000000 */
[----:B------:R-:W-:-:S03]  /*3420*/  PLOP3.LUT P0, PT, PT, PT, UP1, 0x40, 0x0 ;  /* 0x000000000000781c */ /* 0x000fc60003f0e818 */
[----:B------:R1:W4:Y:S01]  /*3430*/  MUFU.TANH R12, R5 ;  /* 0x00000005000c7308 */ /* 0x0003220000002400 */
[----:B--2---:R-:W-:-:S07]  /*3440*/  FMUL.FTZ R4, R82, c[0x0][0x320] ;  /* 0x0000c80052047a20 */ /* 0x004fce0000410000 */
[----:B------:R2:W2:Y:S01]  /*3450*/  MUFU.TANH R31, R4 ;  /* 0x00000004001f7308 */ /* 0x0004a20000002400 */
[----:B-1----:R-:W-:-:S05]  /*3460*/  IMAD.IADD R5, R33, 0x1, R6 ;  /* 0x0000000121057824 */ /* 0x002fca00078e0206 */
[----:B------:R-:W-:Y:S01]  /*3470*/  IMNMX R5, R5, R34, PT ;  /* 0x0000002205057217 */ /* 0x000fe20003800200 */
[----:B--2---:R-:W-:-:S04]  /*3480*/  FMUL.FTZ R4, R83, c[0x0][0x320] ;  /* 0x0000c80053047a20 */ /* 0x004fc80000410000 */
[----:B------:R1:W2:Y:S02]  /*3490*/  MUFU.TANH R30, R4 ;  /* 0x00000004001e7308 */ /* 0x0002a40000002400 */
        /* <DEDUP_REMOVED lines=40> */
[----:B-1----:R-:W-:Y:S01]  /*3720*/  IMAD.IADD R4, R35, 0x1, R6 ;  /* 0x0000000123047824 */ /* 0x002fe200078e0206 */
[----:B------:R-:W-:Y:S05]  /*3730*/  @P0 BRA `(.L_x_149) ;  /* 0x0000015000000947 */ /* 0x000fea0003800000 */
[----:B--234-:R-:W-:Y:S01]  /*3740*/  IADD3 R6, R6, c[0x0][0x1d0], RZ ;  /* 0x0000740006067a10 */ /* 0x01cfe20007ffe0ff */
        /* <DEDUP_REMOVED lines=11> */
.L_x_151:
[----:B------:R-:W-:-:S04]  /*3800*/  MOV R7, c[0x0][0x32c] ;  /* 0x0000cb0000077a02 */ /* 0x000fc80000000f00 */
[----:B------:R-:W-:-:S13]  /*3810*/  ISETP.NE.AND P0, PT, R7, 0x1, PT ;  /* 0x000000010700780c */ /* 0x000fda0003f05270 */
[----:B------:R-:W-:-:S05]  /*3820*/  @P0 IMAD.HI.U32 R7, R6, c[0x0][0x330], RZ ;  /* 0x0000cc0006070a27 */ /* 0x000fca00078e00ff */
[----:B------:R-:W-:Y:S02]  /*3830*/  @P0 SHF.R.U32.HI R6, RZ, c[0x0][0x334], R7 ;  /* 0x0000cd00ff060a19 */ /* 0x000fe40000011607 */
.L_x_152:
[----:B------:R-:W-:Y:S05]  /*3840*/  BSYNC B0 ;  /* 0x0000000000007941 */ /* 0x000fea0003800000 */
.L_x_150:
[----:B------:R-:W-:-:S05]  /*3850*/  IMAD R6, R6, c[0x0][0x32c], R36 ;  /* 0x0000cb0006067a24 */ /* 0x000fca00078e0224 */
[----:B------:R-:W-:Y:S02]  /*3860*/  IADD3 R7, R6, c[0x0][0x32c], RZ ;  /* 0x0000cb0006077a10 */ /* 0x000fe40007ffe0ff */
[----:B------:R-:W-:Y:S02]  /*3870*/  IMNMX R4, R4, R6, !PT ;  /* 0x0000000604047217 */ /* 0x000fe40007800200 */
[----:B------:R-:W-:Y:S02]  /*3880*/  IMNMX R5, R5, R7, PT ;  /* 0x0000000705057217 */ /* 0x000fe40003800200 */
.L_x_149:
[----:B--234-:R-:W-:Y:S01]  /*3890*/  ISETP.NE.AND P0, PT, R55, RZ, PT ;  /* 0x000000ff3700720c */ /* 0x01cfe20003f05270 */
[----:B------:R-:W1:Y:S03]  /*38a0*/  SHFL.IDX PT, R6, R24, 0x2, 0x1c1f ;  /* 0x005c1f0018067f89 */ /* 0x000e6600000e0000 */
[----:B------:R-:W-:-:S04]  /*38b0*/  ISETP.GT.AND P0, PT, R4, 0x1, !P0 ;  /* 0x000000010400780c */ /* 0x000fc80004704270 */
[----:B------:R-:W-:-:S04]  /*38c0*/  ISETP.LT.OR P0, PT, R5, 0x2, P0 ;  /* 0x000000020500780c */ /* 0x000fc80000701670 */
[----:B------:R-:W-:Y:S02]  /*38d0*/  FSEL R57, R16, -INF , !P0 ;  /* 0xff80000010397808 */ /* 0x000fe40004000000 */
[----:B------:R-:W-:-:S04]  /*38e0*/  ISETP.NE.AND P0, PT, R54, RZ, PT ;  /* 0x000000ff3600720c */ /* 0x000fc80003f05270 */
        /* <DEDUP_REMOVED lines=79> */
[----:B------:R-:W-:-:S04]  /*3de0*/  ISETP.GT.AND P0, PT, R4, RZ, !P1 ;  /* 0x000000ff0400720c */ /* 0x000fc80004f04270 */
[----:B------:R-:W-:-:S04]  /*3df0*/  ISETP.LT.OR P0, PT, R5, 0x1, P0 ;  /* 0x000000010500780c */ /* 0x000fc80000701670 */
[----:B------:R-:W-:Y:S02]  /*3e00*/  FSEL R56, R27, -INF , !P0 ;  /* 0xff8000001b387808 */ /* 0x000fe40004000000 */
[----:B------:R-:W-:-:S04]  /*3e10*/  ISETP.NE.AND P0, PT, R37, RZ, PT ;  /* 0x000000ff2500720c */ /* 0x000fc80003f05270 */
        /* <DEDUP_REMOVED lines=68> */
.L_x_155:
[----:B------:R-:W-:-:S04]  /*4260*/  MOV R7, c[0x0][0x32c] ;  /* 0x0000cb0000077a02 */ /* 0x000fc80000000f00 */
[----:B------:R-:W-:-:S13]  /*4270*/  ISETP.NE.AND P0, PT, R7, 0x1, PT ;  /* 0x000000010700780c */ /* 0x000fda0003f05270 */
[----:B------:R-:W-:-:S05]  /*4280*/  @P0 IMAD.HI.U32 R7, R6, c[0x0][0x330], RZ ;  /* 0x0000cc0006070a27 */ /* 0x000fca00078e00ff */
[----:B------:R-:W-:Y:S02]  /*4290*/  @P0 SHF.R.U32.HI R6, RZ, c[0x0][0x334], R7 ;  /* 0x0000cd00ff060a19 */ /* 0x000fe40000011607 */
.L_x_156:
[----:B------:R-:W-:Y:S05]  /*42a0*/  BSYNC B0 ;  /* 0x0000000000007941 */ /* 0x000fea0003800000 */
.L_x_154:
[----:B------:R-:W-:-:S05]  /*42b0*/  IMAD R6, R6, c[0x0][0x32c], R36 ;  /* 0x0000cb0006067a24 */ /* 0x000fca00078e0224 */
[----:B------:R-:W-:Y:S02]  /*42c0*/  IADD3 R7, R6, c[0x0][0x32c], RZ ;  /* 0x0000cb0006077a10 */ /* 0x000fe40007ffe0ff */
[----:B------:R-:W-:Y:S02]  /*42d0*/  IMNMX R4, R4, R6, !PT ;  /* 0x0000000604047217 */ /* 0x000fe40007800200 */
[----:B------:R-:W-:Y:S02]  /*42e0*/  IMNMX R5, R5, R7, PT ;  /* 0x0000000705057217 */ /* 0x000fe40003800200 */
.L_x_153:
        /* <DEDUP_REMOVED lines=93> */
[----:B-1----:R-:W-:Y:S02]  /*48c0*/  IMAD.IADD R5, R33, 0x1, R6 ;  /* 0x0000000121057824 */ /* 0x002fe400078e0206 */
[----:B------:R-:W-:Y:S02]  /*48d0*/  FSEL R239, R8, -INF , !P0 ;  /* 0xff80000008ef7808 */ /* 0x000fe40004000000 */
[----:B------:R-:W-:Y:S02]  /*48e0*/  PLOP3.LUT P0, PT, PT, PT, UP1, 0x40, 0x0 ;  /* 0x000000000000781c */ /* 0x000fe40003f0e818 */
[----:B------:R-:W-:Y:S01]  /*48f0*/  IMNMX R5, R5, R34, PT ;  /* 0x0000002205057217 */ /* 0x000fe20003800200 */
[----:B--2---:R-:W-:-:S04]  /*4900*/  FMUL.FTZ R4, R151, c[0x0][0x320] ;  /* 0x0000c80097047a20 */ /* 0x004fc80000410000 */
[----:B------:R1:W2:Y:S02]  /*4910*/  MUFU.TANH R25, R4 ;  /* 0x0000000400197308 */ /* 0x0002a40000002400 */
[----:B-1----:R-:W-:-:S06]  /*4920*/  FMUL.FTZ R4, R150, c[0x0][0x320] ;  /* 0x0000c80096047a20 */ /* 0x002fcc0000410000 */
[----:B------:R1:W4:Y:S02]  /*4930*/  MUFU.TANH R23, R4 ;  /* 0x0000000400177308 */ /* 0x0003240000002400 */
        /* <DEDUP_REMOVED lines=56> */
.L_x_159:
[----:B------:R-:W-:-:S04]  /*4cc0*/  MOV R7, c[0x0][0x32c] ;  /* 0x0000cb0000077a02 */ /* 0x000fc80000000f00 */
[----:B------:R-:W-:-:S13]  /*4cd0*/  ISETP.NE.AND P0, PT, R7, 0x1, PT ;  /* 0x000000010700780c */ /* 0x000fda0003f05270 */
[----:B------:R-:W-:-:S05]  /*4ce0*/  @P0 IMAD.HI.U32 R7, R6, c[0x0][0x330], RZ ;  /* 0x0000cc0006070a27 */ /* 0x000fca00078e00ff */
[----:B------:R-:W-:Y:S02]  /*4cf0*/  @P0 SHF.R.U32.HI R6, RZ, c[0x0][0x334], R7 ;  /* 0x0000cd00ff060a19 */ /* 0x000fe40000011607 */
.L_x_160:
[----:B------:R-:W-:Y:S05]  /*4d00*/  BSYNC B0 ;  /* 0x0000000000007941 */ /* 0x000fea0003800000 */
.L_x_158:
[----:B------:R-:W-:-:S05]  /*4d10*/  IMAD R6, R6, c[0x0][0x32c], R36 ;  /* 0x0000cb0006067a24 */ /* 0x000fca00078e0224 */
[----:B------:R-:W-:Y:S02]  /*4d20*/  IADD3 R7, R6, c[0x0][0x32c], RZ ;  /* 0x0000cb0006077a10 */ /* 0x000fe40007ffe0ff */
[----:B------:R-:W-:Y:S02]  /*4d30*/  IMNMX R4, R4, R6, !PT ;  /* 0x0000000604047217 */ /* 0x000fe40007800200 */
[----:B------:R-:W-:Y:S02]  /*4d40*/  IMNMX R5, R5, R7, PT ;  /* 0x0000000705057217 */ /* 0x000fe40003800200 */
.L_x_157:
[----:B--234-:R-:W-:Y:S01]  /*4d50*/  ISETP.NE.AND P0, PT, R55, RZ, PT ;  /* 0x000000ff3700720c */ /* 0x01cfe20003f05270 */
[----:B------:R-:W-:Y:S01]  /*4d60*/  IMAD.SHL.U32 R209, R0, 0x2, RZ ;  /* 0x0000000200d17824 */ /* 0x000fe200078e00ff */
[----:B------:R-:W-:Y:S01]  /*4d70*/  FMNMX.FTZ R72, R60, R61, !PT ;  /* 0x0000003d3c487209 */ /* 0x000fe20007810000 */
[----:B------:R-:W-:Y:S01]  /*4d80*/  STL [R1+0x50], R216 ;  /* 0x000050d801007387 */ /* 0x000fe20000100800 */
[----:B------:R-:W-:Y:S01]  /*4d90*/  ISETP.GT.AND P0, PT, R4, 0x1, !P0 ;  /* 0x000000010400780c */ /* 0x000fe20004704270 */
[--C-:B------:R-:W-:Y:S01]  /*4da0*/  IMAD R210, R3, 0x2, R209.reuse ;  /* 0x0000000203d27824 */ /* 0x100fe200078e02d1 */
[----:B------:R-:W-:Y:S01]  /*4db0*/  FMNMX.FTZ R72, R69, R72, !PT ;  /* 0x0000004845487209 */ /* 0x000fe20007810000 */
[----:B------:R-:W-:Y:S01]  /*4dc0*/  IMAD R212, R2, 0x2, R209 ;  /* 0x0000000202d47824 */ /* 0x000fe200078e02d1 */
[----:B------:R-:W-:Y:S01]  /*4dd0*/  ISETP.LT.OR P0, PT, R5, 0x2, P0 ;  /* 0x000000020500780c */ /* 0x000fe20000701670 */
[----:B------:R-:W-:Y:S01]  /*4de0*/  STL [R1+0x4c], R215 ;  /* 0x00004cd701007387 */ /* 0x000fe20000100800 */
[----:B------:R-:W-:Y:S01]  /*4df0*/  FMNMX.FTZ R72, R68, R72, !PT ;  /* 0x0000004844487209 */ /* 0x000fe20007810000 */
[----:B------:R-:W-:Y:S01]  /*4e00*/  ULDC.64 UR4, c[0x0][0x2c8] ;  /* 0x0000b20000047ab9 */ /* 0x000fe20000000a00 */
[----:B------:R-:W-:Y:S01]  /*4e10*/  FSEL R74, R14, -INF , !P0 ;  /* 0xff8000000e4a7808 */ /* 0x000fe20004000000 */
[----:B------:R-:W-:Y:S01]  /*4e20*/  STL [R1+0x48], R214 ;  /* 0x000048d601007387 */ /* 0x000fe20000100800 */
[----:B------:R-:W-:-:S02]  /*4e30*/  ISETP.NE.AND P0, PT, R54, RZ, PT ;  /* 0x000000ff3600720c */ /* 0x000fc40003f05270 */
[----:B------:R-:W-:Y:S01]  /*4e40*/  P2R R123, PR, RZ, 0x40 ;  /* 0x00000040ff7b7803 */ /* 0x000fe20000000000 */
[----:B------:R-:W-:Y:S01]  /*4e50*/  LDSM.16.MT88.4 R80, [R212+0x100] ;  /* 0x00010000d450783b */ /* 0x000fe20000004200 */
[----:B------:R-:W-:Y:S02]  /*4e60*/  ISETP.GT.AND P0, PT, R4, 0x8, !P0 ;  /* 0x000000080400780c */ /* 0x000fe40004704270 */
[----:B------:R-:W-:Y:S01]  /*4e70*/  FMNMX.FTZ R72, R76, R72, !PT ;  /* 0x000000484c487209 */ /* 0x000fe20007810000 */
[----:B------:R-:W-:Y:S01]  /*4e80*/  LDSM.16.MT88.4 R88, [R210+0x100] ;  /* 0x00010000d258783b */ /* 0x000fe20000004200 */
[----:B------:R-:W-:Y:S02]  /*4e90*/  ISETP.LT.OR P0, PT, R5, 0x9, P0 ;  /* 0x000000090500780c */ /* 0x000fe40000701670 */
[----:B------:R-:W-:Y:S01]  /*4ea0*/  ISETP.NE.AND P6, PT, R53, RZ, PT ;  /* 0x000000ff3500720c */ /* 0x000fe20003fc5270 */
[----:B------:R-:W-:Y:S01]  /*4eb0*/  LDSM.16.MT88.4 R104, [R209+0x900] ;  /* 0x00090000d168783b */ /* 0x000fe20000004200 */
[----:B------:R-:W-:-:S02]  /*4ec0*/  FSEL R112, R17, -INF , !P0 ;  /* 0xff80000011707808 */ /* 0x000fc40004000000 */
[----:B------:R-:W-:Y:S01]  /*4ed0*/  FMNMX.FTZ R72, R77, R72, !PT ;  /* 0x000000484d487209 */ /* 0x000fe20007810000 */
[----:B------:R-:W-:Y:S01]  /*4ee0*/  LDSM.16.MT88.4 R100, [R212+0x900] ;  /* 0x00090000d464783b */ /* 0x000fe20000004200 */
[----:B------:R-:W-:Y:S02]  /*4ef0*/  ISETP.GT.AND P0, PT, R4, 0x9, !P6 ;  /* 0x000000090400780c */ /* 0x000fe40007704270 */
[----:B------:R-:W-:Y:S01]  /*4f00*/  FMNMX.FTZ R72, R84, R72, !PT ;  /* 0x0000004854487209 */ /* 0x000fe20007810000 */
[----:B------:R-:W-:Y:S01]  /*4f10*/  LDSM.16.MT88.4 R96, [R210+0x900] ;  /* 0x00090000d260783b */ /* 0x000fe20000004200 */
[----:B------:R-:W-:Y:S02]  /*4f20*/  ISETP.LT.OR P0, PT, R5, 0xa, P0 ;  /* 0x0000000a0500780c */ /* 0x000fe40000701670 */
[----:B------:R-:W-:Y:S01]  /*4f30*/  FMNMX.FTZ R72, R85, R72, !PT ;  /* 0x0000004855487209 */ /* 0x000fe20007810000 */
[----:B------:R-:W-:Y:S01]  /*4f40*/  STL [R1+0x44], R213 ;  /* 0x000044d501007387 */ /* 0x000fe20000100800 */
[----:B------:R-:W-:-:S02]  /*4f50*/  FSEL R75, R16, -INF , !P0 ;  /* 0xff800000104b7808 */ /* 0x000fc40004000000 */
[----:B------:R-:W-:Y:S01]  /*4f60*/  ISETP.NE.AND P0, PT, R52, RZ, PT ;  /* 0x000000ff3400720c */ /* 0x000fe20003f05270 */
[----:B------:R-:W-:Y:S01]  /*4f70*/  STL [R1+0x40], R208 ;  /* 0x000040d001007387 */ /* 0x000fe20000100800 */
[----:B------:R-:W-:Y:S02]  /*4f80*/  FMNMX.FTZ R72, R108, R72, !PT ;  /* 0x000000486c487209 */ /* 0x000fe40007810000 */
[----:B------:R-:W-:Y:S01]  /*4f90*/  ISETP.GT.AND P0, PT, R4, 0x10, !P0 ;  /* 0x000000100400780c */ /* 0x000fe20004704270 */
[----:B------:R-:W-:Y:S01]  /*4fa0*/  LDSM.16.MT88.4 R160, [R212+0x1900] ;  /* 0x00190000d4a0783b */ /* 0x000fe20000004200 */
[----:B------:R-:W-:Y:S02]  /*4fb0*/  FMNMX.FTZ R72, R120, R72, !PT ;  /* 0x0000004878487209 */ /* 0x000fe40007810000 */
[----:B------:R-:W-:Y:S02]  /*4fc0*/  ISETP.LT.OR P0, PT, R5, 0x11, P0 ;  /* 0x000000110500780c */ /* 0x000fe40000701670 */
[----:B------:R-:W-:-:S02]  /*4fd0*/  FMNMX.FTZ R72, R121, R72, !PT ;  /* 0x0000004879487209 */ /* 0x000fc40007810000 */
[----:B------:R-:W-:Y:S02]  /*4fe0*/  FSEL R113, R8, -INF , !P0 ;  /* 0xff80000008717808 */ /* 0x000fe40004000000 */
[----:B------:R-:W-:Y:S02]  /*4ff0*/  ISETP.NE.AND P0, PT, R51, RZ, PT ;  /* 0x000000ff3300720c */ /* 0x000fe40003f05270 */
[----:B------:R-:W-:Y:S02]  /*5000*/  FMNMX.FTZ R72, R124, R72, !PT ;  /* 0x000000487c487209 */ /* 0x000fe40007810000 */
[----:B------:R-:W-:Y:S02]  /*5010*/  ISETP.GT.AND P0, PT, R4, 0x11, !P0 ;  /* 0x000000110400780c */ /* 0x000fe40004704270 */
[----:B------:R-:W-:Y:S02]  /*5020*/  FMNMX.FTZ R72, R129, R72, !PT ;  /* 0x0000004881487209 */ /* 0x000fe40007810000 */
[----:B------:R-:W-:-:S02]  /*5030*/  ISETP.LT.OR P0, PT, R5, 0x12, P0 ;  /* 0x000000120500780c */ /* 0x000fc40000701670 */
[----:B------:R-:W-:Y:S02]  /*5040*/  FMNMX.FTZ R72, R137, R72, !PT ;  /* 0x0000004889487209 */ /* 0x000fe40007810000 */
[----:B------:R-:W-:Y:S02]  /*5050*/  FSEL R115, R20, -INF , !P0 ;  /* 0xff80000014737808 */ /* 0x000fe40004000000 */
[----:B------:R-:W-:Y:S02]  /*5060*/  ISETP.NE.AND P0, PT, R50, RZ, PT ;  /* 0x000000ff3200720c */ /* 0x000fe40003f05270 */
[----:B------:R-:W-:Y:S02]  /*5070*/  FMNMX.FTZ R72, R146, R72, !PT ;  /* 0x0000004892487209 */ /* 0x000fe40007810000 */
[----:B------:R-:W-:Y:S02]  /*5080*/  FMNMX.FTZ R71, R56, R57, !PT ;  /* 0x0000003938477209 */ /* 0x000fe40007810000 */
[----:B------:R-:W-:-:S02]  /*5090*/  ISETP.GT.AND P0, PT, R4, 0x18, !P0 ;  /* 0x000000180400780c */ /* 0x000fc40004704270 */
[----:B------:R-:W-:Y:S02]  /*50a0*/  FMNMX.FTZ R72, R147, R72, !PT ;  /* 0x0000004893487209 */ /* 0x000fe40007810000 */
[----:B------:R-:W-:Y:S02]  /*50b0*/  FMNMX.FTZ R71, R58, R71, !PT ;  /* 0x000000473a477209 */ /* 0x000fe40007810000 */
[----:B------:R-:W-:Y:S02]  /*50c0*/  ISETP.LT.OR P0, PT, R5, 0x19, P0 ;  /* 0x000000190500780c */ /* 0x000fe40000701670 */
[----:B------:R-:W-:Y:S02]  /*50d0*/  FMNMX.FTZ R72, R207, R72, !PT ;  /* 0x00000048cf487209 */ /* 0x000fe40007810000 */
[----:B------:R-:W-:Y:S02]  /*50e0*/  FMNMX.FTZ R71, R59, R71, !PT ;  /* 0x000000473b477209 */ /* 0x000fe40007810000 */
[----:B------:R-:W-:-:S02]  /*50f0*/  FSEL R116, R21, -INF , !P0 ;  /* 0xff80000015747808 */ /* 0x000fc40004000000 */
[----:B------:R-:W-:Y:S02]  /*5100*/  FMNMX.FTZ R72, R228, R72, !PT ;  /* 0x00000048e4487209 */ /* 0x000fe40007810000 */
[----:B------:R-:W-:Y:S02]  /*5110*/  ISETP.NE.AND P0, PT, R49, RZ, PT ;  /* 0x000000ff3100720c */ /* 0x000fe40003f05270 */
[----:B------:R-:W-:Y:S02]  /*5120*/  FMNMX.FTZ R71, R64, R71, !PT ;  /* 0x0000004740477209 */ /* 0x000fe40007810000 */
[----:B------:R-:W-:Y:S02]  /*5130*/  FMNMX.FTZ R72, R226, R72, !PT ;  /* 0x00000048e2487209 */ /* 0x000fe40007810000 */
[----:B------:R-:W-:Y:S02]  /*5140*/  ISETP.GT.AND P0, PT, R4, 0x19, !P0 ;  /* 0x000000190400780c */ /* 0x000fe40004704270 */
[----:B------:R-:W-:-:S02]  /*5150*/  FMNMX.FTZ R71, R65, R71, !PT ;  /* 0x0000004741477209 */ /* 0x000fc40007810000 */
[----:B------:R-:W-:Y:S02]  /*5160*/  FMNMX.FTZ R72, R229, R72, !PT ;  /* 0x00000048e5487209 */ /* 0x000fe40007810000 */
[----:B------:R-:W-:Y:S02]  /*5170*/  ISETP.LT.OR P0, PT, R5, 0x1a, P0 ;  /* 0x0000001a0500780c */ /* 0x000fe40000701670 */
[----:B------:R-:W-:Y:S02]  /*5180*/  FMNMX.FTZ R71, R66, R71, !PT ;  /* 0x0000004742477209 */ /* 0x000fe40007810000 */
[----:B------:R-:W-:Y:S02]  /*5190*/  FMNMX.FTZ R72, R230, R72, !PT ;  /* 0x00000048e6487209 */ /* 0x000fe40007810000 */
[----:B------:R-:W-:Y:S02]  /*51a0*/  FSEL R118, R15, -INF , !P0 ;  /* 0xff8000000f767808 */ /* 0x000fe40004000000 */
[----:B------:R-:W-:-:S02]  /*51b0*/  ISETP.NE.AND P0, PT, R48, RZ, PT ;  /* 0x000000ff3000720c */ /* 0x000fc40003f05270 */
[----:B------:R-:W-:Y:S02]  /*51c0*/  FMNMX.FTZ R71, R67, R71, !PT ;  /* 0x0000004743477209 */ /* 0x000fe40007810000 */
[----:B------:R-:W-:Y:S02]  /*51d0*/  FMNMX.FTZ R72, R231, R72, !PT ;  /* 0x00000048e7487209 */ /* 0x000fe40007810000 */
[----:B------:R-:W-:Y:S02]  /*51e0*/  ISETP.GT.AND P0, PT, R4, 0x20, !P0 ;  /* 0x000000200400780c */ /* 0x000fe40004704270 */
[----:B------:R-:W-:Y:S02]  /*51f0*/  FMNMX.FTZ R71, R70, R71, !PT ;  /* 0x0000004746477209 */ /* 0x000fe40007810000 */
[----:B------:R-:W-:Y:S02]  /*5200*/  FMNMX.FTZ R72, R238, R72, !PT ;  /* 0x00000048ee487209 */ /* 0x000fe40007810000 */
[----:B------:R-:W-:-:S02]  /*5210*/  ISETP.LT.OR P0, PT, R5, 0x21, P0 ;  /* 0x000000210500780c */ /* 0x000fc40000701670 */
[----:B------:R-:W-:Y:S02]  /*5220*/  FMNMX.FTZ R71, R78, R71, !PT ;  /* 0x000000474e477209 */ /* 0x000fe40007810000 */
[----:B------:R-:W-:Y:S02]  /*5230*/  FMNMX.FTZ R72, R240, R72, !PT ;  /* 0x00000048f0487209 */ /* 0x000fe40007810000 */
[----:B------:R-:W-:Y:S02]  /*5240*/  FSEL R145, R13, -INF , !P0 ;  /* 0xff8000000d917808 */ /* 0x000fe40004000000 */
[----:B------:R-:W-:Y:S01]  /*5250*/  FMNMX.FTZ R71, R79, R71, !PT ;  /* 0x000000474f477209 */ /* 0x000fe20007810000 */
[----:B------:R-:W1:Y:S01]  /*5260*/  SHFL.BFLY PT, R6, R72, 0x2, 0x1f ;  /* 0x0c401f0048067f89 */ /* 0x000e6200000e0000 */
[----:B------:R-:W-:Y:S02]  /*5270*/  ISETP.NE.AND P0, PT, R47, RZ, PT ;  /* 0x000000ff2f00720c */ /* 0x000fe40003f05270 */
[----:B------:R-:W-:-:S02]  /*5280*/  FMNMX.FTZ R71, R117, R71, !PT ;  /* 0x0000004775477209 */ /* 0x000fc40007810000 */
[----:B------:R-:W-:Y:S02]  /*5290*/  ISETP.GT.AND P0, PT, R4, 0x21, !P0 ;  /* 0x000000210400780c */ /* 0x000fe40004704270 */
[----:B------:R-:W-:Y:S02]  /*52a0*/  FMNMX.FTZ R71, R125, R71, !PT ;  /* 0x000000477d477209 */ /* 0x000fe40007810000 */
[----:B------:R-:W-:Y:S02]  /*52b0*/  ISETP.LT.OR P0, PT, R5, 0x22, P0 ;  /* 0x000000220500780c */ /* 0x000fe40000701670 */
[----:B------:R-:W-:Y:S02]  /*52c0*/  FMNMX.FTZ R71, R126, R71, !PT ;  /* 0x000000477e477209 */ /* 0x000fe40007810000 */
[----:B------:R-:W-:Y:S02]  /*52d0*/  FSEL R144, R26, -INF , !P0 ;  /* 0xff8000001a907808 */ /* 0x000fe40004000000 */
[----:B------:R-:W-:-:S02]  /*52e0*/  ISETP.NE.AND P0, PT, R46, RZ, PT ;  /* 0x000000ff2e00720c */ /* 0x000fc40003f05270 */
[----:B------:R-:W-:Y:S02]  /*52f0*/  FMNMX.FTZ R71, R127, R71, !PT ;  /* 0x000000477f477209 */ /* 0x000fe40007810000 */
[----:B------:R-:W-:Y:S02]  /*5300*/  ISETP.GT.AND P0, PT, R4, 0x28, !P0 ;  /* 0x000000280400780c */ /* 0x000fe40004704270 */
[----:B------:R-:W-:Y:S02]  /*5310*/  FMNMX.FTZ R71, R132, R71, !PT ;  /* 0x0000004784477209 */ /* 0x000fe40007810000 */
[----:B------:R-:W-:Y:S02]  /*5320*/  ISETP.LT.OR P0, PT, R5, 0x29, P0 ;  /* 0x000000290500780c */ /* 0x000fe40000701670 */
[----:B------:R-:W-:Y:S02]  /*5330*/  FMNMX.FTZ R71, R196, R71, !PT ;  /* 0x00000047c4477209 */ /* 0x000fe40007810000 */
[----:B------:R-:W-:-:S02]  /*5340*/  FSEL R143, R23, -INF , !P0 ;  /* 0xff800000178f7808 */ /* 0x000fc40004000000 */
[----:B------:R-:W-:Y:S02]  /*5350*/  ISETP.NE.AND P0, PT, R45, RZ, PT ;  /* 0x000000ff2d00720c */ /* 0x000fe40003f05270 */
[----:B-1----:R-:W-:Y:S02]  /*5360*/  FMNMX.FTZ R72, R72, R6, !PT ;  /* 0x0000000648487209 */ /* 0x002fe40007810000 */
[----:B------:R-:W-:Y:S02]  /*5370*/  FMNMX.FTZ R71, R202, R71, !PT ;  /* 0x00000047ca477209 */ /* 0x000fe40007810000 */
[----:B------:R-:W-:Y:S01]  /*5380*/  ISETP.GT.AND P0, PT, R4, 0x29, !P0 ;  /* 0x000000290400780c */ /* 0x000fe20004704270 */
[----:B------:R-:W1:Y:S01]  /*5390*/  SHFL.BFLY PT, R6, R72, 0x1, 0x1f ;  /* 0x0c201f0048067f89 */ /* 0x000e6200000e0000 */
[----:B------:R-:W-:Y:S02]  /*53a0*/  FMNMX.FTZ R71, R201, R71, !PT ;  /* 0x00000047c9477209 */ /* 0x000fe40007810000 */
[----:B------:R-:W-:-:S02]  /*53b0*/  ISETP.LT.OR P0, PT, R5, 0x2a, P0 ;  /* 0x0000002a0500780c */ /* 0x000fc40000701670 */
[----:B------:R-:W-:Y:S02]  /*53c0*/  FMNMX.FTZ R71, R203, R71, !PT ;  /* 0x00000047cb477209 */ /* 0x000fe40007810000 */
[----:B------:R-:W-:Y:S02]  /*53d0*/  FSEL R142, R25, -INF , !P0 ;  /* 0xff800000198e7808 */ /* 0x000fe40004000000 */
[----:B------:R-:W-:Y:S02]  /*53e0*/  ISETP.NE.AND P0, PT, R44, RZ, PT ;  /* 0x000000ff2c00720c */ /* 0x000fe40003f05270 */
[----:B------:R-:W-:Y:S02]  /*53f0*/  FMNMX.FTZ R71, R204, R71, !PT ;  /* 0x00000047cc477209 */ /* 0x000fe40007810000 */
[----:B------:R-:W-:Y:S02]  /*5400*/  ISETP.GT.AND P0, PT, R4, 0x30, !P0 ;  /* 0x000000300400780c */ /* 0x000fe40004704270 */
[----:B------:R-:W-:-:S02]  /*5410*/  FMNMX.FTZ R71, R205, R71, !PT ;  /* 0x00000047cd477209 */ /* 0x000fc40007810000 */
[----:B------:R-:W-:Y:S02]  /*5420*/  ISETP.LT.OR P0, PT, R5, 0x31, P0 ;  /* 0x000000310500780c */ /* 0x000fe40000701670 */
[----:B------:R-:W-:Y:S02]  /*5430*/  FMNMX.FTZ R71, R206, R71, !PT ;  /* 0x00000047ce477209 */ /* 0x000fe40007810000 */
[----:B------:R-:W-:Y:S02]  /*5440*/  FSEL R190, R12, -INF , !P0 ;  /* 0xff8000000cbe7808 */ /* 0x000fe40004000000 */
[----:B------:R-:W-:Y:S02]  /*5450*/  FMNMX.FTZ R71, R225, R71, !PT ;  /* 0x00000047e1477209 */ /* 0x000fe40007810000 */
[----:B------:R-:W-:Y:S02]  /*5460*/  ISETP.NE.AND P0, PT, R43, RZ, PT ;  /* 0x000000ff2b00720c */ /* 0x000fe40003f05270 */
[----:B-1----:R-:W-:-:S02]  /*5470*/  FMNMX.FTZ R72, R72, R6, !PT ;  /* 0x0000000648487209 */ /* 0x002fc40007810000 */
[----:B------:R-:W-:Y:S01]  /*5480*/  ISETP.GT.AND P0, PT, R4, 0x31, !P0 ;  /* 0x000000310400780c */ /* 0x000fe20004704270 */
[----:B------:R-:W1:Y:S01]  /*5490*/  SHFL.BFLY PT, R6, R71, 0x2, 0x1f ;  /* 0x0c401f0047067f89 */ /* 0x000e6200000e0000 */
[----:B------:R-:W-:Y:S01]  /*54a0*/  ISETP.NE.AND P6, PT, R42, RZ, PT ;  /* 0x000000ff2a00720c */ /* 0x000fe20003fc5270 */
[----:B------:R-:W-:Y:S01]  /*54b0*/  FMUL.FTZ R7, R72, c[0x0][0x2d0] ;  /* 0x0000b40048077a20 */ /* 0x000fe20000410000 */
[----:B------:R-:W-:Y:S02]  /*54c0*/  ISETP.LT.OR P0, PT, R5, 0x32, P0 ;  /* 0x000000320500780c */ /* 0x000fe40000701670 */
[----:B------:R-:W-:Y:S02]  /*54d0*/  LEA R211, R2, R210, 0x1 ;  /* 0x000000d202d37211 */ /* 0x000fe400078e08ff */
[----:B------:R-:W-:Y:S02]  /*54e0*/  FSEL R191, R9, -INF , !P0 ;  /* 0xff80000009bf7808 */ /* 0x000fe40004000000 */
[----:B------:R-:W-:Y:S01]  /*54f0*/  ISETP.GT.AND P0, PT, R4, 0x38, !P6 ;  /* 0x000000380400780c */ /* 0x000fe20007704270 */
[----:B------:R-:W-:Y:S01]  /*5500*/  LDSM.16.MT88.4 R92, [R211+0x100] ;  /* 0x00010000d35c783b */ /* 0x000fe20000004200 */
[----:B------:R-:W-:-:S02]  /*5510*/  FMNMX.FTZ R2, R114, R119, !PT ;  /* 0x0000007772027209 */ /* 0x000fc40007810000 */
[----:B------:R-:W-:Y:S02]  /*5520*/  ISETP.LT.OR P0, PT, R5, 0x39, P0 ;  /* 0x000000390500780c */ /* 0x000fe40000701670 */
[----:B------:R-:W-:Y:S02]  /*5530*/  FMNMX.FTZ R2, R122, R2, !PT ;  /* 0x000000027a027209 */ /* 0x000fe40007810000 */
[----:B------:R-:W-:Y:S02]  /*5540*/  FSEL R192, R19, -INF , !P0 ;  /* 0xff80000013c07808 */ /* 0x000fe40004000000 */
[----:B------:R-:W-:Y:S02]  /*5550*/  ISETP.GT.AND P0, PT, R4, 0x39, !P5 ;  /* 0x000000390400780c */ /* 0x000fe40006f04270 */
[----:B------:R-:W-:Y:S02]  /*5560*/  ISETP.NE.AND P5, PT, R38, RZ, PT ;  /* 0x000000ff2600720c */ /* 0x000fe40003fa5270 */
[----:B------:R-:W-:-:S02]  /*5570*/  ISETP.LT.OR P0, PT, R5, 0x3a, P0 ;  /* 0x0000003a0500780c */ /* 0x000fc40000701670 */
[----:B-1----:R-:W-:Y:S02]  /*5580*/  FMNMX.FTZ R71, R71, R6, !PT ;  /* 0x0000000647477209 */ /* 0x002fe40007810000 */
[----:B------:R-:W-:Y:S02]  /*5590*/  FSEL R193, R18, -INF , !P0 ;  /* 0xff80000012c17808 */ /* 0x000fe40004000000 */
[----:B------:R-:W-:Y:S01]  /*55a0*/  ISETP.GT.AND P0, PT, R4, 0x40, !P3 ;  /* 0x000000400400780c */ /* 0x000fe20005f04270 */
[----:B------:R-:W1:Y:S01]  /*55b0*/  SHFL.BFLY PT, R6, R71, 0x1, 0x1f ;  /* 0x0c201f0047067f89 */ /* 0x000e6200000e0000 */
[----:B------:R-:W-:Y:S02]  /*55c0*/  ISETP.NE.AND P6, PT, R37, RZ, PT ;  /* 0x000000ff2500720c */ /* 0x000fe40003fc5270 */
[----:B------:R-:W-:Y:S02]  /*55d0*/  ISETP.LT.OR P0, PT, R5, 0x41, P0 ;  /* 0x000000410500780c */ /* 0x000fe40000701670 */
[----:B------:R-:W-:-:S02]  /*55e0*/  ISETP.NE.AND P3, PT, R41, RZ, PT ;  /* 0x000000ff2900720c */ /* 0x000fc40003f65270 */
[----:B------:R-:W-:Y:S02]  /*55f0*/  FSEL R199, R11, -INF , !P0 ;  /* 0xff8000000bc77808 */ /* 0x000fe40004000000 */
[----:B------:R-:W-:Y:S02]  /*5600*/  ISETP.GT.AND P0, PT, R4, 0x41, !P2 ;  /* 0x000000410400780c */ /* 0x000fe40005704270 */
[----:B------:R-:W-:Y:S02]  /*5610*/  ISETP.NE.AND P2, PT, R40, RZ, PT ;  /* 0x000000ff2800720c */ /* 0x000fe40003f45270 */
[----:B------:R-:W-:Y:S02]  /*5620*/  ISETP.LT.OR P0, PT, R5, 0x42, P0 ;  /* 0x000000420500780c */ /* 0x000fe40000701670 */
[----:B------:R-:W-:Y:S02]  /*5630*/  ISETP.GT.AND P3, PT, R4, 0x48, !P3 ;  /* 0x000000480400780c */ /* 0x000fe40005f64270 */
[----:B------:R-:W-:-:S02]  /*5640*/  FSEL R198, R10, -INF , !P0 ;  /* 0xff8000000ac67808 */ /* 0x000fc40004000000 */
[----:B------:R-:W-:Y:S02]  /*5650*/  ISETP.GT.AND P0, PT, R4, RZ, !P1 ;  /* 0x000000ff0400720c */ /* 0x000fe40004f04270 */
[----:B------:R-:W-:Y:S02]  /*5660*/  ISETP.NE.AND P1, PT, R39, RZ, PT ;  /* 0x000000ff2700720c */ /* 0x000fe40003f25270 */
[----:B------:R-:W-:Y:S02]  /*5670*/  ISETP.LT.OR P0, PT, R5, 0x1, P0 ;  /* 0x000000010500780c */ /* 0x000fe40000701670 */
[----:B-1----:R-:W-:Y:S02]  /*5680*/  FMNMX.FTZ R71, R71, R6, !PT ;  /* 0x0000000647477209 */ /* 0x002fe40007810000 */
[----:B------:R-:W-:Y:S02]  /*5690*/  FSEL R73, R22, -INF , !P0 ;  /* 0xff80000016497808 */ /* 0x000fe40004000000 */
[----:B------:R-:W-:Y:S01]  /*56a0*/  FSETP.NEU.FTZ.AND P0, PT, R72, -INF , PT ;  /* 0xff8000004800780b */ /* 0x000fe20003f1d000 */
[----:B------:R-:W-:Y:S01]  /*56b0*/  FMUL.FTZ R6, R71, c[0x0][0x2d0] ;  /* 0x0000b40047067a20 */ /* 0x000fe20000410000 */
[----:B------:R-:W-:-:S02]  /*56c0*/  FMNMX.FTZ R3, R73, R74, !PT ;  /* 0x0000004a49037209 */ /* 0x000fc40007810000 */
[----:B------:R-:W-:Y:S02]  /*56d0*/  FSEL R7, R7, RZ, P0 ;  /* 0x000000ff07077208 */ /* 0x000fe40000000000 */
[----:B------:R-:W-:Y:S02]  /*56e0*/  FSETP.NEU.FTZ.AND P0, PT, R71, -INF , PT ;  /* 0xff8000004700780b */ /* 0x000fe40003f1d000 */
[----:B------:R-:W-:Y:S01]  /*56f0*/  FMNMX.FTZ R3, R112, R3, !PT ;  /* 0x0000000370037209 */ /* 0x000fe20007810000 */
[----:B------:R-:W-:Y:S01]  /*5700*/  FFMA.FTZ R8, R60, c[0x0][0x2d0], -R7 ;  /* 0x0000b4003c087a23 */ /* 0x000fe20000010807 */
[----:B------:R-:W-:Y:S02]  /*5710*/  FSEL R6, R6, RZ, P0 ;  /* 0x000000ff06067208 */ /* 0x000fe40000000000 */
[----:B------:R-:W-:Y:S01]  /*5720*/  FMNMX.FTZ R3, R75, R3, !PT ;  /* 0x000000034b037209 */ /* 0x000fe20007810000 */
[----:B------:R1:W-:Y:S01]  /*5730*/  MUFU.EX2 R152, R8 ;  /* 0x0000000800987308 */ /* 0x0003e20000000800 */
[C---:B------:R-:W-:Y:S01]  /*5740*/  ISETP.GT.AND P0, PT, R4.reuse, 0x51, !P5 ;  /* 0x000000510400780c */ /* 0x040fe20006f04270 */
[----:B------:R-:W-:Y:S01]  /*5750*/  FFMA.FTZ R0, R57, c[0x0][0x2d0], -R6 ;  /* 0x0000b40039007a23 */ /* 0x000fe20000010806 */
[----:B------:R-:W-:-:S02]  /*5760*/  ISETP.GT.AND P5, PT, R4, 0x59, !P6 ;  /* 0x000000590400780c */ /* 0x000fc400077a4270 */
[C---:B------:R-:W-:Y:S02]  /*5770*/  ISETP.GT.AND P2, PT, R4.reuse, 0x49, !P2 ;  /* 0x000000490400780c */ /* 0x040fe40005744270 */
[C---:B------:R-:W-:Y:S01]  /*5780*/  ISETP.GT.AND P1, PT, R4.reuse, 0x50, !P1 ;  /* 0x000000500400780c */ /* 0x040fe20004f24270 */
[----:B------:R2:W-:Y:S01]  /*5790*/  MUFU.EX2 R154, R0 ;  /* 0x00000000009a7308 */ /* 0x0005e20000000800 */
[----:B------:R-:W-:Y:S02]  /*57a0*/  ISETP.GT.AND P4, PT, R4, 0x58, !P4 ;  /* 0x000000580400780c */ /* 0x000fe40006784270 */
[----:B------:R-:W-:Y:S02]  /*57b0*/  P2R R4, PR, RZ, 0x20 ;  /* 0x00000020ff047803 */ /* 0x000fe40000000000 */
[C---:B------:R-:W-:Y:S02]  /*57c0*/  ISETP.LT.OR P5, PT, R5.reuse, 0x4a, P2 ;  /* 0x0000004a0500780c */ /* 0x040fe400017a1670 */
[----:B------:R-:W-:Y:S01]  /*57d0*/  ISETP.LT.OR P2, PT, R5, 0x52, P0 ;  /* 0x000000520500780c */ /* 0x000fe20000741670 */
[----:B-1----:R-:W-:Y:S01]  /*57e0*/  FFMA.FTZ R8, R61, c[0x0][0x2d0], -R7 ;  /* 0x0000b4003d087a23 */ /* 0x002fe20000010807 */
[----:B------:R-:W-:Y:S01]  /*57f0*/  ISETP.NE.AND P0, PT, R4, RZ, PT ;  /* 0x000000ff0400720c */ /* 0x000fe20003f05270 */
[----:B------:R-:W1:Y:S01]  /*5800*/  LDSM.16.MT88.4 R60, [R209+0x100] ;  /* 0x00010000d13c783b */ /* 0x000e620000004200 */
[C---:B------:R-:W-:Y:S01]  /*5810*/  ISETP.LT.OR P6, PT, R5.reuse, 0x49, P3 ;  /* 0x000000490500780c */ /* 0x040fe20001fc1670 */
[----:B------:R3:W4:Y:S01]  /*5820*/  MUFU.EX2 R164, R8 ;  /* 0x0000000800a47308 */ /* 0x0007220000000800 */
[----:B------:R-:W-:-:S02]  /*5830*/  ISETP.LT.OR P3, PT, R5, 0x51, P1 ;  /* 0x000000510500780c */ /* 0x000fc40000f61670 */
[----:B------:R-:W-:Y:S01]  /*5840*/  FSEL R181, R136, -INF , !P6 ;  /* 0xff80000088b57808 */ /* 0x000fe20007000000 */
[----:B--2---:R-:W-:Y:S01]  /*5850*/  FFMA.FTZ R0, R58, c[0x0][0x2d0], -R6 ;  /* 0x0000b4003a007a23 */ /* 0x004fe20000010806 */
[----:B------:R-:W-:Y:S02]  /*5860*/  FSEL R180, R135, -INF , !P5 ;  /* 0xff80000087b47808 */ /* 0x000fe40006800000 */
[----:B------:R-:W-:Y:S01]  /*5870*/  FSEL R184, R133, -INF , !P3 ;  /* 0xff80000085b87808 */ /* 0x000fe20005800000 */
[----:B------:R2:W-:Y:S01]  /*5880*/  MUFU.EX2 R155, R0 ;  /* 0x00000000009b7308 */ /* 0x0005e20000000800 */
[C---:B------:R-:W-:Y:S02]  /*5890*/  ISETP.LT.OR P1, PT, R5.reuse, 0x59, P4 ;  /* 0x000000590500780c */ /* 0x040fe40002721670 */
[----:B------:R-:W-:Y:S02]  /*58a0*/  FSEL R183, R138, -INF , !P2 ;  /* 0xff8000008ab77808 */ /* 0x000fe40005000000 */
[----:B------:R-:W-:-:S02]  /*58b0*/  ISETP.LT.OR P0, PT, R5, 0x5a, P0 ;  /* 0x0000005a0500780c */ /* 0x000fc40000701670 */
[----:B------:R-:W-:Y:S01]  /*58c0*/  FSEL R185, R134, -INF , !P1 ;  /* 0xff80000086b97808 */ /* 0x000fe20004800000 */
[----:B---3--:R-:W-:Y:S01]  /*58d0*/  FFMA.FTZ R8, R69, c[0x0][0x2d0], -R7 ;  /* 0x0000b40045087a23 */ /* 0x008fe20000010807 */
[----:B----4-:R-:W-:Y:S02]  /*58e0*/  F2FP.BF16.PACK_AB R12, R164, R152 ;  /* 0x00000098a40c723e */ /* 0x010fe400000010ff */
[----:B------:R-:W-:Y:S01]  /*58f0*/  FSEL R182, R139, -INF , !P0 ;  /* 0xff8000008bb67808 */ /* 0x000fe20004000000 */
[----:B------:R3:W-:Y:S01]  /*5900*/  MUFU.EX2 R216, R8 ;  /* 0x0000000800d87308 */ /* 0x0007e20000000800 */
[----:B------:R-:W-:Y:S01]  /*5910*/  ISETP.NE.AND P6, PT, R123, RZ, PT ;  /* 0x000000ff7b00720c */ /* 0x000fe20003fc5270 */
[----:B--2---:R-:W-:-:S06]  /*5920*/  FFMA.FTZ R0, R59, c[0x0][0x2d0], -R6 ;  /* 0x0000b4003b007a23 */ /* 0x004fcc0000010806 */
[----:B------:R2:W4:Y:S01]  /*5930*/  MUFU.EX2 R151, R0 ;  /* 0x0000000000977308 */ /* 0x0005220000000800 */
[----:B---3--:R-:W-:-:S07]  /*5940*/  FFMA.FTZ R8, R68, c[0x0][0x2d0], -R7 ;  /* 0x0000b40044087a23 */ /* 0x008fce0000010807 */
[----:B------:R3:W1:Y:S01]  /*5950*/  MUFU.EX2 R158, R8 ;  /* 0x00000008009e7308 */ /* 0x0006620000000800 */
[----:B--2---:R-:W-:Y:S01]  /*5960*/  FFMA.FTZ R0, R76, c[0x0][0x2d0], -R7 ;  /* 0x0000b4004c007a23 */ /* 0x004fe20000010807 */
[----:B----4-:R-:W-:-:S06]  /*5970*/  F2FP.BF16.PACK_AB R15, R151, R155 ;  /* 0x0000009b970f723e */ /* 0x010fcc00000010ff */
[----:B------:R2:W-:Y:S01]  /*5980*/  MUFU.EX2 R243, R0 ;  /* 0x0000000000f37308 */ /* 0x0005e20000000800 */
[----:B---3--:R-:W-:Y:S01]  /*5990*/  FFMA.FTZ R8, R56, c[0x0][0x2d0], -R6 ;  /* 0x0000b40038087a23 */ /* 0x008fe20000010806 */
[----:B-1----:R-:W-:Y:S01]  /*59a0*/  F2FP.BF16.PACK_AB R14, R158, R216 ;  /* 0x000000d89e0e723e */ /* 0x002fe200000010ff */
[----:B------:R-:W-:Y:S05]  /*59b0*/  LDSM.16.MT88.4 R56, [R211+0x1100] ;  /* 0x00110000d338783b */ /* 0x000fea0000004200 */
[----:B------:R-:W1:Y:S01]  /*59c0*/  MUFU.EX2 R149, R8 ;  /* 0x0000000800957308 */ /* 0x000e620000000800 */
[----:B--2---:R-:W-:-:S07]  /*59d0*/  FFMA.FTZ R0, R77, c[0x0][0x2d0], -R7 ;  /* 0x0000b4004d007a23 */ /* 0x004fce0000010807 */
[----:B------:R2:W3:Y:S01]  /*59e0*/  MUFU.EX2 R248, R0 ;  /* 0x0000000000f87308 */ /* 0x0004e20000000800 */
[----:B-1----:R-:W-:-:S07]  /*59f0*/  F2FP.BF16.PACK_AB R13, R154, R149 ;  /* 0x000000959a0d723e */ /* 0x002fce00000010ff */
[----:B------:R-:W-:Y:S01]  /*5a00*/  HMMA.16816.F32.BF16 R16, R12, R60, RZ ;  /* 0x0000003c0c10723c */ /* 0x000fe200000418ff */
[----:B--2---:R-:W-:Y:S01]  /*5a10*/  FFMA.FTZ R0, R84, c[0x0][0x2d0], -R7 ;  /* 0x0000b40054007a23 */ /* 0x004fe20000010807 */
[----:B---3--:R-:W-:-:S03]  /*5a20*/  F2FP.BF16.PACK_AB R8, R248, R243 ;  /* 0x000000f3f808723e */ /* 0x008fc600000010ff */
[----:B------:R1:W-:Y:S03]  /*5a30*/  MUFU.EX2 R214, R0 ;  /* 0x0000000000d67308 */ /* 0x0003e60000000800 */
[C---:B------:R-:W-:Y:S08]  /*5a40*/  HMMA.16816.F32.BF16 R20, R12.reuse, R80, RZ ;  /* 0x000000500c14723c */ /* 0x040ff000000418ff */
[----:B------:R-:W-:Y:S01]  /*5a50*/  HMMA.16816.F32.BF16 R24, R12, R88, RZ ;  /* 0x000000580c18723c */ /* 0x000fe200000418ff */
[----:B-1----:R-:W-:Y:S01]  /*5a60*/  FMNMX.FTZ R0, R128, R2, !PT ;  /* 0x0000000280007209 */ /* 0x002fe20007810000 */
[----:B------:R-:W-:-:S02]  /*5a70*/  FFMA.FTZ R2, R85, c[0x0][0x2d0], -R7 ;  /* 0x0000b40055027a23 */ /* 0x000fc40000010807 */
[----:B------:R-:W-:Y:S01]  /*5a80*/  LDSM.16.MT88.4 R84, [R209+0x1100] ;  /* 0x00110000d154783b */ /* 0x000fe20000004200 */
[----:B------:R-:W-:Y:S01]  /*5a90*/  FMNMX.FTZ R0, R130, R0, !PT ;  /* 0x0000000082007209 */ /* 0x000fe20007810000 */
[----:B------:R1:W2:Y:S02]  /*5aa0*/  MUFU.EX2 R165, R2 ;  /* 0x0000000200a57308 */ /* 0x0002a40000000800 */
[----:B------:R-:W-:Y:S01]  /*5ab0*/  HMMA.16816.F32.BF16 R32, R12, R92, RZ ;  /* 0x0000005c0c20723c */ /* 0x000fe200000418ff */
[----:B------:R-:W-:-:S04]  /*5ac0*/  FMNMX.FTZ R0, R131, R0, !PT ;  /* 0x0000000083007209 */ /* 0x000fc80007810000 */
[----:B------:R-:W-:-:S03]  /*5ad0*/  FMNMX.FTZ R0, R140, R0, !PT ;  /* 0x000000008c007209 */ /* 0x000fc60007810000 */
[----:B------:R-:W-:Y:S01]  /*5ae0*/  HMMA.16816.F32.BF16 R36, R12, R62, RZ ;  /* 0x0000003e0c24723c */ /* 0x000fe200000418ff */
[----:B------:R-:W-:-:S04]  /*5af0*/  FMNMX.FTZ R0, R141, R0, !PT ;  /* 0x000000008d007209 */ /* 0x000fc80007810000 */
[----:B------:R-:W-:Y:S01]  /*5b00*/  FMNMX.FTZ R0, R189, R0, !PT ;  /* 0x00000000bd007209 */ /* 0x000fe20007810000 */
[----:B-1----:R-:W-:Y:S02]  /*5b10*/  FFMA.FTZ R2, R64, c[0x0][0x2d0], -R6 ;  /* 0x0000b40040027a23 */ /* 0x002fe40000010806 */
[----:B------:R-:W-:Y:S01]  /*5b20*/  HMMA.16816.F32.BF16 R40, R12, R82, RZ ;  /* 0x000000520c28723c */ /* 0x000fe200000418ff */
[----:B--2---:R-:W-:Y:S01]  /*5b30*/  F2FP.BF16.PACK_AB R10, R165, R214 ;  /* 0x000000d6a50a723e */ /* 0x004fe200000010ff */
[----:B------:R1:W-:Y:S01]  /*5b40*/  MUFU.EX2 R166, R2 ;  /* 0x0000000200a67308 */ /* 0x0003e20000000800 */
[----:B------:R-:W-:-:S04]  /*5b50*/  FMNMX.FTZ R0, R188, R0, !PT ;  /* 0x00000000bc007209 */ /* 0x000fc80007810000 */
[----:B------:R-:W-:Y:S01]  /*5b60*/  FMNMX.FTZ R0, R187, R0, !PT ;  /* 0x00000000bb007209 */ /* 0x000fe20007810000 */
[----:B------:R-:W-:Y:S03]  /*5b70*/  HMMA.16816.F32.BF16 R48, R12, R90, RZ ;  /* 0x0000005a0c30723c */ /* 0x000fe600000418ff */
[----:B------:R-:W-:-:S04]  /*5b80*/  FMNMX.FTZ R0, R186, R0, !PT ;  /* 0x00000000ba007209 */ /* 0x000fc80007810000 */
[----:B------:R-:W-:Y:S01]  /*5b90*/  FMNMX.FTZ R0, R194, R0, !PT ;  /* 0x00000000c2007209 */ /* 0x000fe20007810000 */
[----:B------:R-:W-:Y:S01]  /*5ba0*/  HMMA.16816.F32.BF16 R44, R12, R94, RZ ;  /* 0x0000005e0c2c723c */ /* 0x000fe200000418ff */
[----:B-1----:R-:W-:Y:S02]  /*5bb0*/  FFMA.FTZ R2, R65, c[0x0][0x2d0], -R6 ;  /* 0x0000b40041027a23 */ /* 0x002fe40000010806 */
[----:B------:R-:W-:Y:S02]  /*5bc0*/  FMNMX.FTZ R0, R195, R0, !PT ;  /* 0x00000000c3007209 */ /* 0x000fe40007810000 */
[----:B------:R1:W2:Y:S02]  /*5bd0*/  MUFU.EX2 R244, R2 ;  /* 0x0000000200f47308 */ /* 0x0002a40000000800 */
[----:B------:R-:W-:-:S04]  /*5be0*/  FMNMX.FTZ R0, R197, R0, !PT ;  /* 0x00000000c5007209 */ /* 0x000fc80007810000 */
[----:B------:R-:W-:-:S04]  /*5bf0*/  FMNMX.FTZ R0, R200, R0, !PT ;  /* 0x00000000c8007209 */ /* 0x000fc80007810000 */
[----:B------:R-:W-:Y:S01]  /*5c00*/  FMNMX.FTZ R0, R232, R0, !PT ;  /* 0x00000000e8007209 */ /* 0x000fe20007810000 */
[----:B-1----:R-:W-:Y:S01]  /*5c10*/  FFMA.FTZ R2, R66, c[0x0][0x2d0], -R6 ;  /* 0x0000b40042027a23 */ /* 0x002fe20000010806 */
[----:B--2---:R-:W-:-:S03]  /*5c20*/  F2FP.BF16.PACK_AB R9, R244, R166 ;  /* 0x000000a6f409723e */ /* 0x004fc600000010ff */
[----:B------:R1:W-:Y:S02]  /*5c30*/  MUFU.EX2 R168, R2 ;  /* 0x0000000200a87308 */ /* 0x0003e40000000800 */
[----:B-1----:R-:W-:Y:S01]  /*5c40*/  FMNMX.FTZ R2, R113, R3, !PT ;  /* 0x0000000371027209 */ /* 0x002fe20007810000 */
[----:B------:R-:W-:Y:S02]  /*5c50*/  FFMA.FTZ R3, R67, c[0x0][0x2d0], -R6 ;  /* 0x0000b40043037a23 */ /* 0x000fe40000010806 */
[----:B------:R-:W-:Y:S01]  /*5c60*/  LDSM.16.MT88.4 R64, [R210+0x1100] ;  /* 0x00110000d240783b */ /* 0x000fe20000004200 */
[----:B------:R-:W-:Y:S02]  /*5c70*/  FMNMX.FTZ R2, R115, R2, !PT ;  /* 0x0000000273027209 */ /* 0x000fe40007810000 */
[----:B------:R1:W2:Y:S02]  /*5c80*/  MUFU.EX2 R167, R3 ;  /* 0x0000000300a77308 */ /* 0x0002a40000000800 */
[----:B------:R-:W-:-:S04]  /*5c90*/  FMNMX.FTZ R2, R116, R2, !PT ;  /* 0x0000000274027209 */ /* 0x000fc80007810000 */
[----:B------:R-:W-:Y:S01]  /*5ca0*/  FMNMX.FTZ R2, R118, R2, !PT ;  /* 0x0000000276027209 */ /* 0x000fe20007810000 */
[--C-:B-1----:R-:W-:Y:S01]  /*5cb0*/  FFMA.FTZ R3, R108, c[0x0][0x2d0], -R7.reuse ;  /* 0x0000b4006c037a23 */ /* 0x102fe20000010807 */
[----:B--2---:R-:W-:Y:S01]  /*5cc0*/  F2FP.BF16.PACK_AB R11, R167, R168 ;  /* 0x000000a8a70b723e */ /* 0x004fe200000010ff */
[----:B------:R-:W1:Y:S02]  /*5cd0*/  LDSM.16.MT88.4 R108, [R211+0x900] ;  /* 0x00090000d36c783b */ /* 0x000e640000004200 */
[----:B------:R2:W-:Y:S04]  /*5ce0*/  MUFU.EX2 R153, R3 ;  /* 0x0000000300997308 */ /* 0x0005e80000000800 */
[C---:B------:R-:W-:Y:S08]  /*5cf0*/  HMMA.16816.F32.BF16 R52, R8.reuse, R104, R16 ;  /* 0x000000680834723c */ /* 0x040ff00000041810 */
[----:B------:R-:W-:Y:S01]  /*5d00*/  HMMA.16816.F32.BF16 R28, R8, R100, R20 ;  /* 0x00000064081c723c */ /* 0x000fe20000041814 */
[----:B--2---:R-:W-:Y:S01]  /*5d10*/  FMNMX.FTZ R3, R145, R2, !PT ;  /* 0x0000000291037209 */ /* 0x004fe20007810000 */
[----:B------:R-:W-:-:S03]  /*5d20*/  FFMA.FTZ R2, R120, c[0x0][0x2d0], -R7 ;  /* 0x0000b40078027a23 */ /* 0x000fc60000010807 */
[----:B------:R-:W-:Y:S01]  /*5d30*/  FMNMX.FTZ R3, R144, R3, !PT ;  /* 0x0000000390037209 */ /* 0x000fe20007810000 */
[----:B------:R2:W-:Y:S02]  /*5d40*/  MUFU.EX2 R247, R2 ;  /* 0x0000000200f77308 */ /* 0x0005e40000000800 */
[C---:B------:R-:W-:Y:S08]  /*5d50*/  HMMA.16816.F32.BF16 R20, R8.reuse, R96, R24 ;  /* 0x000000600814723c */ /* 0x040ff00000041818 */
[----:B------:R-:W-:Y:S01]  /*5d60*/  HMMA.16816.F32.BF16 R16, R8, R106, R36 ;  /* 0x0000006a0810723c */ /* 0x000fe20000041824 */
[----:B--2---:R-:W-:Y:S01]  /*5d70*/  FMNMX.FTZ R2, R233, R0, !PT ;  /* 0x00000000e9027209 */ /* 0x004fe20007810000 */
[----:B------:R-:W-:-:S06]  /*5d80*/  FFMA.FTZ R0, R121, c[0x0][0x2d0], -R7 ;  /* 0x0000b40079007a23 */ /* 0x000fcc0000010807 */
[C---:B-1----:R-:W-:Y:S01]  /*5d90*/  HMMA.16816.F32.BF16 R12, R8.reuse, R108, R32 ;  /* 0x0000006c080c723c */ /* 0x042fe20000041820 */
[----:B------:R1:W-:Y:S07]  /*5da0*/  MUFU.EX2 R150, R0 ;  /* 0x0000000000967308 */ /* 0x0003ee0000000800 */
[C---:B------:R-:W-:Y:S08]  /*5db0*/  HMMA.16816.F32.BF16 R36, R8.reuse, R102, R40 ;  /* 0x000000660824723c */ /* 0x040ff00000041828 */
[----:B------:R-:W-:Y:S01]  /*5dc0*/  HMMA.16816.F32.BF16 R24, R8, R98, R48 ;  /* 0x000000620818723c */ /* 0x000fe20000041830 */
[----:B-1----:R-:W-:-:S02]  /*5dd0*/  FMNMX.FTZ R0, R234, R2, !PT ;  /* 0x00000002ea007209 */ /* 0x002fc40007810000 */
[----:B------:R-:W-:Y:S01]  /*5de0*/  FMNMX.FTZ R2, R143, R3, !PT ;  /* 0x000000038f027209 */ /* 0x000fe20007810000 */
[----:B------:R-:W-:Y:S01]  /*5df0*/  FFMA.FTZ R3, R124, c[0x0][0x2d0], -R7 ;  /* 0x0000b4007c037a23 */ /* 0x000fe20000010807 */
[----:B------:R-:W-:-:S03]  /*5e00*/  FMNMX.FTZ R0, R235, R0, !PT ;  /* 0x00000000eb007209 */ /* 0x000fc60007810000 */
[----:B------:R-:W-:Y:S01]  /*5e10*/  HMMA.16816.F32.BF16 R32, R8, R110, R44 ;  /* 0x0000006e0820723c */ /* 0x000fe2000004182c */
[----:B------:R-:W-:Y:S01]  /*5e20*/  FMNMX.FTZ R2, R142, R2, !PT ;  /* 0x000000028e027209 */ /* 0x000fe20007810000 */
[----:B------:R1:W2:Y:S01]  /*5e30*/  MUFU.EX2 R156, R3 ;  /* 0x00000003009c7308 */ /* 0x0002a20000000800 */
[----:B------:R-:W-:Y:S02]  /*5e40*/  FMNMX.FTZ R0, R236, R0, !PT ;  /* 0x00000000ec007209 */ /* 0x000fe40007810000 */
[----:B------:R-:W-:Y:S02]  /*5e50*/  FMNMX.FTZ R2, R190, R2, !PT ;  /* 0x00000002be027209 */ /* 0x000fe40007810000 */
[----:B------:R-:W-:Y:S02]  /*5e60*/  FMNMX.FTZ R0, R237, R0, !PT ;  /* 0x00000000ed007209 */ /* 0x000fe40007810000 */
[----:B------:R-:W-:Y:S02]  /*5e70*/  FMNMX.FTZ R2, R191, R2, !PT ;  /* 0x00000002bf027209 */ /* 0x000fe40007810000 */
[----:B------:R-:W-:-:S04]  /*5e80*/  FMNMX.FTZ R0, R241, R0, !PT ;  /* 0x00000000f1007209 */ /* 0x000fc80007810000 */
[----:B------:R-:W-:Y:S01]  /*5e90*/  FMNMX.FTZ R0, R239, R0, !PT ;  /* 0x00000000ef007209 */ /* 0x000fe20007810000 */
[----:B-1----:R-:W-:Y:S01]  /*5ea0*/  FFMA.FTZ R3, R129, c[0x0][0x2d0], -R7 ;  /* 0x0000b40081037a23 */ /* 0x002fe20000010807 */
[----:B--2---:R-:W-:-:S03]  /*5eb0*/  F2FP.BF16.PACK_AB R10, R156, R150 ;  /* 0x000000969c0a723e */ /* 0x004fc600000010ff */
[----:B------:R-:W1:Y:S01]  /*5ec0*/  SHFL.BFLY PT, R4, R0, 0x2, 0x1f ;  /* 0x0c401f0000047f89 */ /* 0x000e6200000e0000 */
[----:B------:R2:W-:Y:S02]  /*5ed0*/  MUFU.EX2 R157, R3 ;  /* 0x00000003009d7308 */ /* 0x0005e40000000800 */
[----:B--2---:R-:W-:Y:S01]  /*5ee0*/  FMNMX.FTZ R3, R192, R2, !PT ;  /* 0x00000002c0037209 */ /* 0x004fe20007810000 */
[----:B------:R-:W-:-:S03]  /*5ef0*/  FFMA.FTZ R2, R70, c[0x0][0x2d0], -R6 ;  /* 0x0000b40046027a23 */ /* 0x000fc60000010806 */
[----:B------:R-:W-:Y:S02]  /*5f00*/  FMNMX.FTZ R3, R193, R3, !PT ;  /* 0x00000003c1037209 */ /* 0x000fe40007810000 */
[----:B------:R2:W-:Y:S01]  /*5f10*/  MUFU.EX2 R129, R2 ;  /* 0x0000000200817308 */ /* 0x0005e20000000800 */
[----:B-1----:R-:W-:Y:S02]  /*5f20*/  FMNMX.FTZ R0, R0, R4, !PT ;  /* 0x0000000400007209 */ /* 0x002fe40007810000 */
[----:B------:R-:W-:-:S03]  /*5f30*/  FMNMX.FTZ R3, R199, R3, !PT ;  /* 0x00000003c7037209 */ /* 0x000fc60007810000 */
[----:B------:R-:W1:Y:S01]  /*5f40*/  SHFL.BFLY PT, R5, R0, 0x1, 0x1f ;  /* 0x0c201f0000057f89 */ /* 0x000e6200000e0000 */
[----:B------:R-:W-:-:S04]  /*5f50*/  FMNMX.FTZ R3, R198, R3, !PT ;  /* 0x00000003c6037209 */ /* 0x000fc80007810000 */
[----:B------:R-:W-:-:S04]  /*5f60*/  FMNMX.FTZ R3, R181, R3, !PT ;  /* 0x00000003b5037209 */ /* 0x000fc80007810000 */
[----:B------:R-:W-:Y:S01]  /*5f70*/  FMNMX.FTZ R3, R180, R3, !PT ;  /* 0x00000003b4037209 */ /* 0x000fe20007810000 */
[----:B--2---:R-:W-:-:S03]  /*5f80*/  FFMA.FTZ R2, R78, c[0x0][0x2d0], -R6 ;  /* 0x0000b4004e027a23 */ /* 0x004fc60000010806 */
[----:B------:R-:W-:Y:S01]  /*5f90*/  FMNMX.FTZ R3, R184, R3, !PT ;  /* 0x00000003b8037209 */ /* 0x000fe20007810000 */
[----:B------:R2:W3:Y:S03]  /*5fa0*/  MUFU.EX2 R148, R2 ;  /* 0x0000000200947308 */ /* 0x0004e60000000800 */
[----:B------:R-:W-:-:S04]  /*5fb0*/  FMNMX.FTZ R3, R183, R3, !PT ;  /* 0x00000003b7037209 */ /* 0x000fc80007810000 */
[----:B------:R-:W-:Y:S02]  /*5fc0*/  FMNMX.FTZ R3, R185, R3, !PT ;  /* 0x00000003b9037209 */ /* 0x000fe40007810000 */
[----:B-1----:R-:W-:Y:S01]  /*5fd0*/  FMNMX.FTZ R70, R0, R5, !PT ;  /* 0x0000000500467209 */ /* 0x002fe20007810000 */
[--C-:B------:R-:W-:Y:S01]  /*5fe0*/  FFMA.FTZ R0, R127, c[0x0][0x2d0], -R6.reuse ;  /* 0x0000b4007f007a23 */ /* 0x100fe20000010806 */
[----:B------:R-:W-:Y:S02]  /*5ff0*/  FMNMX.FTZ R3, R182, R3, !PT ;  /* 0x00000003b6037209 */ /* 0x000fe40007810000 */
[----:B------:R-:W-:Y:S01]  /*6000*/  FSETP.NEU.FTZ.AND P0, PT, R70, -INF , PT ;  /* 0xff8000004600780b */ /* 0x000fe20003f1d000 */
[----:B------:R1:W-:Y:S01]  /*6010*/  MUFU.EX2 R246, R0 ;  /* 0x0000000000f67308 */ /* 0x0003e20000000800 */
[----:B--2---:R-:W-:Y:S01]  /*6020*/  FFMA.FTZ R2, R79, c[0x0][0x2d0], -R6 ;  /* 0x0000b4004f027a23 */ /* 0x004fe20000010806 */
[----:B------:R-:W2:Y:S01]  /*6030*/  SHFL.BFLY PT, R4, R3, 0x2, 0x1f ;  /* 0x0c401f0003047f89 */ /* 0x000ea200000e0000 */
[----:B---3--:R-:W-:-:S03]  /*6040*/  F2FP.BF16.PACK_AB R9, R148, R129 ;  /* 0x000000819409723e */ /* 0x008fc600000010ff */
[----:B------:R-:W-:Y:S02]  /*6050*/  LDSM.16.MT88.4 R76, [R212+0x1100] ;  /* 0x00110000d44c783b */ /* 0x000fe40000004200 */
[----:B------:R3:W-:Y:S01]  /*6060*/  MUFU.EX2 R215, R2 ;  /* 0x0000000200d77308 */ /* 0x0007e20000000800 */
[--C-:B-1----:R-:W-:Y:S02]  /*6070*/  FFMA.FTZ R0, R132, c[0x0][0x2d0], -R6.reuse ;  /* 0x0000b40084007a23 */ /* 0x102fe40000010806 */
[----:B---3--:R-:W-:Y:S02]  /*6080*/  FFMA.FTZ R2, R117, c[0x0][0x2d0], -R6 ;  /* 0x0000b40075027a23 */ /* 0x008fe40000010806 */
[----:B------:R-:W-:Y:S01]  /*6090*/  IMAD.MOV.U32 R117, RZ, RZ, R153 ;  /* 0x000000ffff757224 */ /* 0x000fe200078e0099 */
[----:B--2---:R-:W-:Y:S02]  /*60a0*/  FMNMX.FTZ R3, R3, R4, !PT ;  /* 0x0000000403037209 */ /* 0x004fe40007810000 */
[----:B------:R1:W2:Y:S02]  /*60b0*/  MUFU.EX2 R68, R2 ;  /* 0x0000000200447308 */ /* 0x0002a40000000800 */
[----:B------:R-:W-:Y:S01]  /*60c0*/  F2FP.BF16.PACK_AB R8, R247, R117 ;  /* 0x00000075f708723e */ /* 0x000fe200000010ff */
[----:B------:R-:W3:Y:S01]  /*60d0*/  SHFL.BFLY PT, R4, R3, 0x1, 0x1f ;  /* 0x0c201f0003047f89 */ /* 0x000ee200000e0000 */
[----:B-1----:R-:W-:Y:S01]  /*60e0*/  FFMA.FTZ R2, R137, c[0x0][0x2d0], -R7 ;  /* 0x0000b40089027a23 */ /* 0x002fe20000010807 */
[----:B--2---:R-:W-:-:S03]  /*60f0*/  F2FP.BF16.PACK_AB R11, R68, R215 ;  /* 0x000000d7440b723e */ /* 0x004fc600000010ff */
[----:B------:R1:W-:Y:S04]  /*6100*/  MUFU.EX2 R69, R2 ;  /* 0x0000000200457308 */ /* 0x0003e80000000800 */
[----:B------:R-:W-:Y:S01]  /*6110*/  HMMA.16816.F32.BF16 R48, R8, R84, R52 ;  /* 0x000000540830723c */ /* 0x000fe20000041834 */
[----:B---3--:R-:W-:-:S06]  /*6120*/  FMNMX.FTZ R3, R3, R4, !PT ;  /* 0x0000000403037209 */ /* 0x008fcc0007810000 */
[----:B------:R-:W-:Y:S01]  /*6130*/  MOV R54, R68 ;  /* 0x0000004400367202 */ /* 0x000fe20000000f00 */
[C---:B------:R-:W-:Y:S01]  /*6140*/  HMMA.16816.F32.BF16 R44, R8.reuse, R76, R28 ;  /* 0x0000004c082c723c */ /* 0x040fe2000004181c */
[----:B------:R-:W-:Y:S01]  /*6150*/  MUFU.EX2 R68, R0 ;  /* 0x0000000000447308 */ /* 0x000fe20000000800 */
[----:B------:R-:W-:Y:S02]  /*6160*/  IMAD.MOV.U32 R55, RZ, RZ, R157 ;  /* 0x000000ffff377224 */ /* 0x000fe400078e009d */
[--C-:B-1----:R-:W-:Y:S02]  /*6170*/  FFMA.FTZ R2, R146, c[0x0][0x2d0], -R7.reuse ;  /* 0x0000b40092027a23 */ /* 0x102fe40000010807 */
[----:B------:R-:W-:Y:S02]  /*6180*/  IMAD.MOV.U32 R53, RZ, RZ, R156 ;  /* 0x000000ffff357224 */ /* 0x000fe400078e009c */
[C---:B------:R-:W-:Y:S01]  /*6190*/  HMMA.16816.F32.BF16 R28, R8.reuse, R56, R12 ;  /* 0x00000038081c723c */ /* 0x040fe2000004180c */
[----:B------:R1:W-:Y:S07]  /*61a0*/  MUFU.EX2 R153, R2 ;  /* 0x0000000200997308 */ /* 0x0003ee0000000800 */
[C---:B------:R-:W-:Y:S08]  /*61b0*/  HMMA.16816.F32.BF16 R12, R8.reuse, R58, R32 ;  /* 0x0000003a080c723c */ /* 0x040ff00000041820 */
[----:B------:R-:W-:Y:S01]  /*61c0*/  HMMA.16816.F32.BF16 R16, R8, R86, R16 ;  /* 0x000000560810723c */ /* 0x000fe20000041810 */
[----:B-1----:R-:W-:-:S02]  /*61d0*/  FFMA.FTZ R2, R147, c[0x0][0x2d0], -R7 ;  /* 0x0000b40093027a23 */ /* 0x002fc40000010807 */
[----:B------:R-:W-:Y:S02]  /*61e0*/  IMAD.MOV.U32 R147, RZ, RZ, R158 ;  /* 0x000000ffff937224 */ /* 0x000fe400078e009e */
[----:B------:R1:W2:Y:S01]  /*61f0*/  MUFU.EX2 R40, R2 ;  /* 0x0000000200287308 */ /* 0x0002a20000000800 */
[----:B------:R-:W3:Y:S02]  /*6200*/  LDSM.16.MT88.4 R156, [R210+0x1900] ;  /* 0x00190000d29c783b */ /* 0x000ee40000004200 */
[C---:B------:R-:W-:Y:S01]  /*6210*/  HMMA.16816.F32.BF16 R24, R8.reuse, R66, R24 ;  /* 0x000000420818723c */ /* 0x040fe20000041818 */
[----:B-1----:R-:W-:Y:S02]  /*6220*/  FFMA.FTZ R2, R125, c[0x0][0x2d0], -R6 ;  /* 0x0000b4007d027a23 */ /* 0x002fe40000010806 */
[----:B--2---:R-:W-:Y:S02]  /*6230*/  IMAD.MOV.U32 R5, RZ, RZ, R40 ;  /* 0x000000ffff057224 */ /* 0x004fe400078e0028 */
[----:B------:R1:W-:Y:S03]  /*6240*/  MUFU.EX2 R52, R2 ;  /* 0x0000000200347308 */ /* 0x0003e60000000800 */
[C---:B------:R-:W-:Y:S08]  /*6250*/  HMMA.16816.F32.BF16 R40, R8.reuse, R64, R20 ;  /* 0x000000400828723c */ /* 0x040ff00000041814 */
[----:B------:R-:W-:Y:S01]  /*6260*/  HMMA.16816.F32.BF16 R20, R8, R78, R36 ;  /* 0x0000004e0814723c */ /* 0x000fe20000041824 */
[----:B-1----:R-:W-:-:S06]  /*6270*/  FFMA.FTZ R2, R126, c[0x0][0x2d0], -R6 ;  /* 0x0000b4007e027a23 */ /* 0x002fcc0000010806 */
[----:B------:R-:W-:Y:S01]  /*6280*/  F2FP.BF16.PACK_AB R10, R5, R153 ;  /* 0x00000099050a723e */ /* 0x000fe200000010ff */
[----:B------:R-:W1:Y:S01]  /*6290*/  LDSM.16.MT88.4 R124, [R209+0x1900] ;  /* 0x00190000d17c783b */ /* 0x000e620000004200 */
[----:B------:R-:W-:Y:S01]  /*62a0*/  IMAD.MOV.U32 R37, RZ, RZ, R69 ;  /* 0x000000ffff257224 */ /* 0x000fe200078e0045 */
[----:B------:R2:W4:Y:S01]  /*62b0*/  MUFU.EX2 R245, R2 ;  /* 0x0000000200f57308 */ /* 0x0005220000000800 */
[----:B------:R-:W-:Y:S01]  /*62c0*/  F2FP.BF16.PACK_AB R11, R68, R246 ;  /* 0x000000f6440b723e */ /* 0x000fe200000010ff */
[----:B------:R-:W-:Y:S01]  /*62d0*/  IMAD.MOV.U32 R39, RZ, RZ, R166 ;  /* 0x000000ffff277224 */ /* 0x000fe200078e00a6 */
[----:B------:R-:W-:Y:S01]  /*62e0*/  MOV R36, R167 ;  /* 0x000000a700247202 */ /* 0x000fe20000000f00 */
[----:B------:R-:W-:Y:S01]  /*62f0*/  IMAD.MOV.U32 R38, RZ, RZ, R165 ;  /* 0x000000ffff267224 */ /* 0x000fe200078e00a5 */
[----:B------:R-:W-:Y:S01]  /*6300*/  F2FP.BF16.PACK_AB R8, R37, R55 ;  /* 0x000000372508723e */ /* 0x000fe200000010ff */
[----:B--2---:R-:W-:Y:S01]  /*6310*/  FMUL.FTZ R2, R70, c[0x0][0x2d0] ;  /* 0x0000b40046027a20 */ /* 0x004fe20000410000 */
[----:B----4-:R-:W-:-:S04]  /*6320*/  F2FP.BF16.PACK_AB R9, R245, R52 ;  /* 0x00000034f509723e */ /* 0x010fc800000010ff */
[----:B------:R-:W-:Y:S02]  /*6330*/  FSEL R2, R2, RZ, P0 ;  /* 0x000000ff02027208 */ /* 0x000fe40000000000 */
[----:B------:R-:W-:Y:S01]  /*6340*/  FSETP.NEU.FTZ.AND P0, PT, R3, -INF , PT ;  /* 0xff8000000300780b */ /* 0x000fe20003f1d000 */
[C---:B------:R-:W-:Y:S02]  /*6350*/  HMMA.16816.F32.BF16 R132, R8.reuse, R162, R20 ;  /* 0x000000a20884723c */ /* 0x040fe40000041814 */
[--C-:B------:R-:W-:Y:S02]  /*6360*/  FFMA.FTZ R0, R114, c[0x0][0x2d0], -R2.reuse ;  /* 0x0000b40072007a23 */ /* 0x100fe40000010802 */
[----:B------:R-:W-:Y:S02]  /*6370*/  FFMA.FTZ R4, R131, c[0x0][0x2d0], -R2 ;  /* 0x0000b40083047a23 */ /* 0x000fe40000010802 */
[----:B------:R2:W-:Y:S01]  /*6380*/  MUFU.EX2 R208, R0 ;  /* 0x0000000000d07308 */ /* 0x0005e20000000800 */
[----:B------:R-:W-:Y:S01]  /*6390*/  IMAD.MOV.U32 R131, RZ, RZ, R68 ;  /* 0x000000ffff837224 */ /* 0x000fe200078e0044 */
[----:B---3--:R-:W-:Y:S01]  /*63a0*/  HMMA.16816.F32.BF16 R136, R8, R156, R40 ;  /* 0x0000009c0888723c */ /* 0x008fe20000041828 */
[----:B------:R-:W-:-:S05]  /*63b0*/  IMAD.MOV.U32 R114, RZ, RZ, R150 ;  /* 0x000000ffff727224 */ /* 0x000fca00078e0096 */
[----:B------:R-:W-:Y:S02]  /*63c0*/  MUFU.EX2 R251, R4 ;  /* 0x0000000400fb7308 */ /* 0x000fe40000000800 */
[----:B-1----:R-:W-:Y:S01]  /*63d0*/  HMMA.16816.F32.BF16 R172, R8, R126, R16 ;  /* 0x0000007e08ac723c */ /* 0x002fe20000041810 */
[----:B--2---:R-:W-:Y:S01]  /*63e0*/  FFMA.FTZ R0, R119, c[0x0][0x2d0], -R2 ;  /* 0x0000b40077007a23 */ /* 0x004fe20000010802 */
[----:B------:R-:W-:-:S05]  /*63f0*/  MOV R119, R117 ;  /* 0x0000007500777202 */ /* 0x000fca0000000f00 */
[----:B------:R-:W-:Y:S01]  /*6400*/  IMAD.MOV.U32 R19, RZ, RZ, R248 ;  /* 0x000000ffff137224 */ /* 0x000fe200078e00f8 */
[----:B------:R-:W-:Y:S01]  /*6410*/  HMMA.16816.F32.BF16 R176, R8, R124, R48 ;  /* 0x0000007c08b0723c */ /* 0x000fe20000041830 */
[----:B------:R1:W-:Y:S01]  /*6420*/  MUFU.EX2 R213, R0 ;  /* 0x0000000000d57308 */ /* 0x0003e20000000800 */
[----:B------:R-:W-:Y:S01]  /*6430*/  MOV R18, R149 ;  /* 0x0000009500127202 */ /* 0x000fe20000000f00 */
[----:B------:R-:W-:Y:S02]  /*6440*/  IMAD.MOV.U32 R17, RZ, RZ, R148 ;  /* 0x000000ffff117224 */ /* 0x000fe400078e0094 */
[----:B------:R-:W-:Y:S02]  /*6450*/  IMAD.MOV.U32 R117, RZ, RZ, R154 ;  /* 0x000000ffff757224 */ /* 0x000fe400078e009a */
[----:B------:R-:W-:Y:S01]  /*6460*/  IMAD.MOV.U32 R48, RZ, RZ, R155 ;  /* 0x000000ffff307224 */ /* 0x000fe200078e009b */
[----:B------:R-:W-:Y:S01]  /*6470*/  MOV R49, R153 ;  /* 0x0000009900317202 */ /* 0x000fe20000000f00 */
[----:B------:R-:W-:-:S02]  /*6480*/  IMAD.MOV.U32 R50, RZ, RZ, R152 ;  /* 0x000000ffff327224 */ /* 0x000fc400078e0098 */
[----:B------:R-:W-:Y:S02]  /*6490*/  IMAD.MOV.U32 R51, RZ, RZ, R245 ;  /* 0x000000ffff337224 */ /* 0x000fe400078e00f5 */
[--C-:B-1----:R-:W-:Y:S02]  /*64a0*/  FFMA.FTZ R0, R122, c[0x0][0x2d0], -R2.reuse ;  /* 0x0000b4007a007a23 */ /* 0x102fe40000010802 */
[----:B------:R-:W-:Y:S02]  /*64b0*/  HMMA.16816.F32.BF16 R120, R8, R160, R44 ;  /* 0x000000a00878723c */ /* 0x000fe4000004182c */
[----:B------:R1:W-:Y:S02]  /*64c0*/  MUFU.EX2 R146, R0 ;  /* 0x0000000000927308 */ /* 0x0003e40000000800 */
[--C-:B-1----:R-:W-:Y:S01]  /*64d0*/  FFMA.FTZ R0, R128, c[0x0][0x2d0], -R2.reuse ;  /* 0x0000b40080007a23 */ /* 0x102fe20000010802 */
[----:B------:R-:W-:Y:S02]  /*64e0*/  MOV R128, R168 ;  /* 0x000000a800807202 */ /* 0x000fe40000000f00 */
[----:B------:R-:W1:Y:S03]  /*64f0*/  LDSM.16.MT88.4 R168, [R211+0x1900] ;  /* 0x00190000d3a8783b */ /* 0x000e660000004200 */
[----:B------:R2:W-:Y:S02]  /*6500*/  MUFU.EX2 R252, R0 ;  /* 0x0000000000fc7308 */ /* 0x0005e40000000800 */
[----:B--2---:R-:W-:-:S02]  /*6510*/  FFMA.FTZ R0, R130, c[0x0][0x2d0], -R2 ;  /* 0x0000b40082007a23 */ /* 0x004fc40000010802 */
[----:B------:R-:W-:-:S04]  /*6520*/  IMAD.MOV.U32 R130, RZ, RZ, R151 ;  /* 0x000000ffff827224 */ /* 0x000fc800078e0097 */
[----:B------:R2:W3:Y:S01]  /*6530*/  MUFU.EX2 R32, R0 ;  /* 0x0000000000207308 */ /* 0x0004e20000000800 */
[----:B------:R-:W-:Y:S01]  /*6540*/  HMMA.16816.F32.BF16 R148, R8, R158, R24 ;  /* 0x0000009e0894723c */ /* 0x000fe20000041818 */
[----:B--2---:R-:W-:Y:S02]  /*6550*/  FMUL.FTZ R0, R3, c[0x0][0x2d0] ;  /* 0x0000b40003007a20 */ /* 0x004fe40000410000 */
[----:B---3--:R-:W-:-:S05]  /*6560*/  IMAD.MOV.U32 R16, RZ, RZ, R32 ;  /* 0x000000ffff107224 */ /* 0x008fca00078e0020 */
[----:B-1----:R-:W-:Y:S01]  /*6570*/  HMMA.16816.F32.BF16 R152, R8, R168, R28 ;  /* 0x000000a80898723c */ /* 0x002fe2000004181c */
[----:B------:R-:W-:-:S05]  /*6580*/  FSEL R0, R0, RZ, P0 ;  /* 0x000000ff00007208 */ /* 0x000fca0000000000 */
[----:B------:R-:W-:Y:S01]  /*6590*/  FFMA.FTZ R4, R73, c[0x0][0x2d0], -R0 ;  /* 0x0000b40049047a23 */ /* 0x000fe20000010800 */
[----:B------:R-:W-:-:S03]  /*65a0*/  MOV R73, R50 ;  /* 0x0000003200497202 */ /* 0x000fc60000000f00 */
[----:B------:R1:W-:Y:S02]  /*65b0*/  MUFU.EX2 R69, R4 ;  /* 0x0000000400457308 */ /* 0x0003e40000000800 */
[----:B-1----:R-:W-:Y:S02]  /*65c0*/  FFMA.FTZ R4, R74, c[0x0][0x2d0], -R0 ;  /* 0x0000b4004a047a23 */ /* 0x002fe40000010800 */
[----:B------:R-:W-:Y:S01]  /*65d0*/  IMAD.MOV.U32 R74, RZ, RZ, R114 ;  /* 0x000000ffff4a7224 */ /* 0x000fe200078e0072 */
[----:B------:R-:W-:-:S03]  /*65e0*/  MOV R114, R244 ;  /* 0x000000f400727202 */ /* 0x000fc60000000f00 */
[----:B------:R1:W2:Y:S02]  /*65f0*/  MUFU.EX2 R249, R4 ;  /* 0x0000000400f97308 */ /* 0x0002a40000000800 */
[----:B-1----:R-:W-:-:S06]  /*6600*/  FFMA.FTZ R4, R112, c[0x0][0x2d0], -R0 ;  /* 0x0000b40070047a23 */ /* 0x002fcc0000010800 */
[----:B------:R1:W-:Y:S02]  /*6610*/  MUFU.EX2 R250, R4 ;  /* 0x0000000400fa7308 */ /* 0x0003e40000000800 */
[----:B-1----:R-:W-:Y:S02]  /*6620*/  FFMA.FTZ R4, R75, c[0x0][0x2d0], -R0 ;  /* 0x0000b4004b047a23 */ /* 0x002fe40000010800 */
[----:B------:R-:W-:-:S04]  /*6630*/  IMAD.MOV.U32 R75, RZ, RZ, R18 ;  /* 0x000000ffff4b7224 */ /* 0x000fc800078e0012 */
[----:B------:R1:W3:Y:S02]  /*6640*/  MUFU.EX2 R68, R4 ;  /* 0x0000000400447308 */ /* 0x0002e40000000800 */
[----:B-1----:R-:W-:Y:S02]  /*6650*/  FFMA.FTZ R4, R140, c[0x0][0x2d0], -R2 ;  /* 0x0000b4008c047a23 */ /* 0x002fe40000010802 */
[----:B------:R-:W-:-:S04]  /*6660*/  IMAD.MOV.U32 R140, RZ, RZ, R5 ;  /* 0x000000ffff8c7224 */ /* 0x000fc800078e0005 */
[----:B------:R1:W-:Y:S01]  /*6670*/  MUFU.EX2 R248, R4 ;  /* 0x0000000400f87308 */ /* 0x0003e20000000800 */
[----:B------:R-:W-:Y:S02]  /*6680*/  IMAD.MOV.U32 R5, RZ, RZ, R164 ;  /* 0x000000ffff057224 */ /* 0x000fe400078e00a4 */
[----:B------:R-:W-:Y:S07]  /*6690*/  HMMA.16816.F32.BF16 R164, R8, R170, R12 ;  /* 0x000000aa08a4723c */ /* 0x000fee000004180c */
[----:B------:R-:W-:-:S02]  /*66a0*/  F2FP.BF16.PACK_AB R8, R213, R208 ;  /* 0x000000d0d508723e */ /* 0x000fc400000010ff */
[----:B------:R-:W-:Y:S02]  /*66b0*/  F2FP.BF16.PACK_AB R10, R252, R146 ;  /* 0x00000092fc0a723e */ /* 0x000fe400000010ff */
[----:B--2---:R-:W-:Y:S01]  /*66c0*/  F2FP.BF16.PACK_AB R9, R249, R69 ;  /* 0x00000045f909723e */ /* 0x004fe200000010ff */
[----:B-1----:R-:W-:Y:S01]  /*66d0*/  FFMA.FTZ R4, R141, c[0x0][0x2d0], -R2 ;  /* 0x0000b4008d047a23 */ /* 0x002fe20000010802 */
[----:B---3--:R-:W-:Y:S01]  /*66e0*/  F2FP.BF16.PACK_AB R11, R68, R250 ;  /* 0x000000fa440b723e */ /* 0x008fe200000010ff */
[----:B------:R-:W-:Y:S02]  /*66f0*/  IMAD.MOV.U32 R141, RZ, RZ, R247 ;  /* 0x000000ffff8d7224 */ /* 0x000fe400078e00f7 */
[----:B------:R1:W2:Y:S04]  /*6700*/  MUFU.EX2 R247, R4 ;  /* 0x0000000400f77308 */ /* 0x0002a80000000800 */
[C---:B------:R-:W-:Y:S07]  /*6710*/  HMMA.16816.F32.BF16 R24, R8.reuse, R80, RZ ;  /* 0x000000500818723c */ /* 0x040fee00000418ff */
[----:B------:R-:W-:Y:S01]  /*6720*/  IMAD.MOV.U32 R80, RZ, RZ, R246 ;  /* 0x000000ffff507224 */ /* 0x000fe200078e00f6 */
[----:B------:R-:W-:Y:S01]  /*6730*/  HMMA.16816.F32.BF16 R20, R8, R82, RZ ;  /* 0x000000520814723c */ /* 0x000fe200000418ff */
[----:B------:R-:W-:-:S02]  /*6740*/  IMAD.MOV.U32 R81, RZ, RZ, R243 ;  /* 0x000000ffff517224 */ /* 0x000fc400078e00f3 */
[----:B-1----:R-:W-:-:S04]  /*6750*/  FFMA.FTZ R4, R113, c[0x0][0x2d0], -R0 ;  /* 0x0000b40071047a23 */ /* 0x002fc80000010800 */
[----:B------:R-:W-:Y:S01]  /*6760*/  IMAD.MOV.U32 R82, RZ, RZ, R36 ;  /* 0x000000ffff527224 */ /* 0x000fe200078e0024 */
[----:B------:R1:W-:Y:S01]  /*6770*/  MUFU.EX2 R245, R4 ;  /* 0x0000000400f57308 */ /* 0x0003e20000000800 */
[----:B------:R-:W-:Y:S01]  /*6780*/  HMMA.16816.F32.BF16 R32, R8, R60, RZ ;  /* 0x0000003c0820723c */ /* 0x000fe200000418ff */
[----:B------:R-:W-:-:S06]  /*6790*/  IMAD.MOV.U32 R83, RZ, RZ, R51 ;  /* 0x000000ffff537224 */ /* 0x000fcc00078e0033 */
[----:B------:R-:W-:Y:S01]  /*67a0*/  MOV R60, R16 ;  /* 0x00000010003c7202 */ /* 0x000fe20000000f00 */
[----:B------:R-:W-:Y:S01]  /*67b0*/  HMMA.16816.F32.BF16 R28, R8, R62, RZ ;  /* 0x0000003e081c723c */ /* 0x000fe200000418ff */
[----:B------:R-:W-:Y:S02]  /*67c0*/  IMAD.MOV.U32 R61, RZ, RZ, R17 ;  /* 0x000000ffff3d7224 */ /* 0x000fe400078e0011 */
[----:B-1----:R-:W-:-:S05]  /*67d0*/  FFMA.FTZ R4, R115, c[0x0][0x2d0], -R0 ;  /* 0x0000b40073047a23 */ /* 0x002fca0000010800 */
[----:B------:R-:W-:Y:S01]  /*67e0*/  HMMA.16816.F32.BF16 R12, R8, R92, RZ ;  /* 0x0000005c080c723c */ /* 0x000fe200000418ff */
[----:B------:R-:W-:Y:S01]  /*67f0*/  IMAD.MOV.U32 R63, RZ, RZ, R19 ;  /* 0x000000ffff3f7224 */ /* 0x000fe200078e0013 */
[----:B------:R1:W3:Y:S01]  /*6800*/  MUFU.EX2 R244, R4 ;  /* 0x0000000400f47308 */ /* 0x0002e20000000800 */
[----:B------:R-:W-:-:S05]  /*6810*/  IMAD.MOV.U32 R62, RZ, RZ, R48 ;  /* 0x000000ffff3e7224 */ /* 0x000fca00078e0030 */
[C---:B------:R-:W-:Y:S07]  /*6820*/  HMMA.16816.F32.BF16 R16, R8.reuse, R88, RZ ;  /* 0x000000580810723c */ /* 0x040fee00000418ff */
[----:B------:R-:W-:Y:S01]  /*6830*/  IMAD.MOV.U32 R89, RZ, RZ, R38 ;  /* 0x000000ffff597224 */ /* 0x000fe200078e0026 */
[----:B------:R-:W-:Y:S01]  /*6840*/  HMMA.16816.F32.BF16 R40, R8, R94, RZ ;  /* 0x0000005e0828723c */ /* 0x000fe200000418ff */
[----:B------:R-:W-:Y:S02]  /*6850*/  IMAD.MOV.U32 R88, RZ, RZ, R39 ;  /* 0x000000ffff587224 */ /* 0x000fe400078e0027 */
[----:B-1----:R-:W-:-:S02]  /*6860*/  FFMA.FTZ R4, R116, c[0x0][0x2d0], -R0 ;  /* 0x0000b40074047a23 */ /* 0x002fc40000010800 */
[----:B------:R-:W-:Y:S02]  /*6870*/  IMAD.MOV.U32 R116, RZ, RZ, R49 ;  /* 0x000000ffff747224 */ /* 0x000fe400078e0031 */
[----:B------:R1:W-:Y:S02]  /*6880*/  MUFU.EX2 R246, R4 ;  /* 0x0000000400f67308 */ /* 0x0003e40000000800 */
[----:B-1----:R-:W-:Y:S01]  /*6890*/  FFMA.FTZ R4, R118, c[0x0][0x2d0], -R0 ;  /* 0x0000b40076047a23 */ /* 0x002fe20000010800 */
[----:B------:R-:W-:Y:S02]  /*68a0*/  MOV R118, R37 ;  /* 0x0000002500767202 */ /* 0x000fe40000000f00 */
[----:B------:R-:W-:Y:S03]  /*68b0*/  HMMA.16816.F32.BF16 R36, R8, R90, RZ ;  /* 0x0000005a0824723c */ /* 0x000fe600000418ff */
[----:B------:R-:W1:Y:S04]  /*68c0*/  MUFU.EX2 R243, R4 ;  /* 0x0000000400f37308 */ /* 0x000e680000000800 */
[----:B------:R-:W-:-:S02]  /*68d0*/  F2FP.BF16.PACK_AB R8, R251, R60 ;  /* 0x0000003cfb08723e */ /* 0x000fc400000010ff */
[----:B--2---:R-:W-:Y:S02]  /*68e0*/  F2FP.BF16.PACK_AB R10, R247, R248 ;  /* 0x000000f8f70a723e */ /* 0x004fe400000010ff */
[----:B---3--:R-:W-:Y:S02]  /*68f0*/  F2FP.BF16.PACK_AB R9, R244, R245 ;  /* 0x000000f5f409723e */ /* 0x008fe400000010ff */
[----:B-1----:R-:W-:Y:S01]  /*6900*/  F2FP.BF16.PACK_AB R11, R243, R246 ;  /* 0x000000f6f30b723e */ /* 0x002fe200000010ff */
[----:B------:R-:W-:Y:S02]  /*6910*/  FFMA.FTZ R4, R207, c[0x0][0x2d0], -R7 ;  /* 0x0000b400cf047a23 */ /* 0x000fe40000010807 */
[----:B------:R-:W-:Y:S02]  /*6920*/  IMAD.MOV.U32 R207, RZ, RZ, R216 ;  /* 0x000000ffffcf7224 */ /* 0x000fe400078e00d8 */
[----:B------:R1:W5:Y:S02]  /*6930*/  LDL.LU R216, [R1+0x50] ;  /* 0x0000500001d87983 */ /* 0x0003640000300800 */
[C---:B------:R-:W-:Y:S01]  /*6940*/  HMMA.16816.F32.BF16 R20, R8.reuse, R102, R20 ;  /* 0x000000660814723c */ /* 0x040fe20000041814 */
[----:B------:R2:W-:Y:S07]  /*6950*/  MUFU.EX2 R103, R4 ;  /* 0x0000000400677308 */ /* 0x0005ee0000000800 */
[C---:B------:R-:W-:Y:S07]  /*6960*/  HMMA.16816.F32.BF16 R48, R8.reuse, R104, R32 ;  /* 0x000000680830723c */ /* 0x040fee0000041820 */
[----:B------:R-:W-:Y:S01]  /*6970*/  MOV R105, R114 ;  /* 0x0000007200697202 */ /* 0x000fe20000000f00 */
[----:B------:R-:W-:Y:S01]  /*6980*/  HMMA.16816.F32.BF16 R32, R8, R96, R16 ;  /* 0x000000600820723c */ /* 0x000fe20000041810 */
[----:B--2---:R-:W-:Y:S01]  /*6990*/  FFMA.FTZ R4, R189, c[0x0][0x2d0], -R2 ;  /* 0x0000b400bd047a23 */ /* 0x004fe20000010802 */
[----:B------:R-:W-:-:S03]  /*69a0*/  MOV R189, R129 ;  /* 0x0000008100bd7202 */ /* 0x000fc60000000f00 */
[----:B------:R2:W-:Y:S03]  /*69b0*/  MUFU.EX2 R90, R4 ;  /* 0x00000004005a7308 */ /* 0x0005e60000000800 */
[C---:B------:R-:W-:Y:S01]  /*69c0*/  HMMA.16816.F32.BF16 R16, R8.reuse, R98, R36 ;  /* 0x000000620810723c */ /* 0x040fe20000041824 */
[----:B------:R-:W3:Y:S07]  /*69d0*/  LDSM.16.MT88.4 R36, [R209+0x2100] ;  /* 0x00210000d124783b */ /* 0x000eee0000004200 */
[----:B------:R-:W-:Y:S01]  /*69e0*/  HMMA.16816.F32.BF16 R44, R8, R100, R24 ;  /* 0x00000064082c723c */ /* 0x000fe20000041818 */
[----:B--2---:R-:W-:-:S02]  /*69f0*/  FFMA.FTZ R4, R188, c[0x0][0x2d0], -R2 ;  /* 0x0000b400bc047a23 */ /* 0x004fc40000010802 */
[----:B------:R-:W-:-:S05]  /*6a00*/  IMAD.MOV.U32 R188, RZ, RZ, R80 ;  /* 0x000000ffffbc7224 */ /* 0x000fca00078e0050 */
[----:B------:R-:W-:Y:S01]  /*6a10*/  HMMA.16816.F32.BF16 R28, R8, R106, R28 ;  /* 0x0000006a081c723c */ /* 0x000fe2000004181c */
[----:B------:R2:W4:Y:S01]  /*6a20*/  MUFU.EX2 R92, R4 ;  /* 0x00000004005c7308 */ /* 0x0005220000000800 */
[----:B------:R-:W-:-:S06]  /*6a30*/  IMAD.MOV.U32 R80, RZ, RZ, R52 ;  /* 0x000000ffff507224 */ /* 0x000fcc00078e0034 */
[C---:B------:R-:W-:Y:S08]  /*6a40*/  HMMA.16816.F32.BF16 R24, R8.reuse, R108, R12 ;  /* 0x0000006c0818723c */ /* 0x040ff0000004180c */
[----:B------:R-:W-:Y:S01]  /*6a50*/  HMMA.16816.F32.BF16 R12, R8, R110, R40 ;  /* 0x0000006e080c723c */ /* 0x000fe20000041828 */
[----:B--2---:R-:W-:Y:S01]  /*6a60*/  FFMA.FTZ R4, R187, c[0x0][0x2d0], -R2 ;  /* 0x0000b400bb047a23 */ /* 0x004fe20000010802 */
[----:B------:R-:W-:Y:S01]  /*6a70*/  MOV R187, R116 ;  /* 0x0000007400bb7202 */ /* 0x000fe20000000f00 */
[----:B------:R-:W-:-:S02]  /*6a80*/  IMAD.MOV.U32 R116, RZ, RZ, R131 ;  /* 0x000000ffff747224 */ /* 0x000fc400078e0083 */
[----:B------:R2:W-:Y:S02]  /*6a90*/  MUFU.EX2 R96, R4 ;  /* 0x0000000400607308 */ /* 0x0005e40000000800 */
[----:B------:R-:W-:Y:S01]  /*6aa0*/  IMAD.MOV.U32 R42, RZ, RZ, R89 ;  /* 0x000000ffff2a7224 */ /* 0x000fe200078e0059 */
[----:B----4-:R-:W-:Y:S01]  /*6ab0*/  F2FP.BF16.PACK_AB R8, R92, R90 ;  /* 0x0000005a5c08723e */ /* 0x010fe200000010ff */
[----:B------:R-:W-:Y:S02]  /*6ac0*/  IMAD.MOV.U32 R43, RZ, RZ, R88 ;  /* 0x000000ffff2b7224 */ /* 0x000fe400078e0058 */
[----:B------:R-:W-:Y:S01]  /*6ad0*/  IMAD.MOV.U32 R41, RZ, RZ, R82 ;  /* 0x000000ffff297224 */ /* 0x000fe200078e0052 */
[----:B------:R-:W-:Y:S01]  /*6ae0*/  MOV R82, R54 ;  /* 0x0000003600527202 */ /* 0x000fe20000000f00 */
[----:B------:R-:W-:Y:S02]  /*6af0*/  IMAD.MOV.U32 R40, RZ, RZ, R62 ;  /* 0x000000ffff287224 */ /* 0x000fe400078e003e */
[----:B------:R-:W-:-:S02]  /*6b00*/  IMAD.MOV.U32 R62, RZ, RZ, R53 ;  /* 0x000000ffff3e7224 */ /* 0x000fc400078e0035 */
[----:B--2---:R-:W-:Y:S02]  /*6b10*/  FFMA.FTZ R4, R186, c[0x0][0x2d0], -R2 ;  /* 0x0000b400ba047a23 */ /* 0x004fe40000010802 */
[----:B------:R-:W-:Y:S02]  /*6b20*/  IMAD.MOV.U32 R186, RZ, RZ, R83 ;  /* 0x000000ffffba7224 */ /* 0x000fe400078e0053 */
[----:B------:R2:W4:Y:S02]  /*6b30*/  MUFU.EX2 R98, R4 ;  /* 0x0000000400627308 */ /* 0x0005240000000800 */
[----:B--2---:R-:W-:Y:S01]  /*6b40*/  FFMA.FTZ R4, R145, c[0x0][0x2d0], -R0 ;  /* 0x0000b40091047a23 */ /* 0x004fe20000010800 */
[----:B----4-:R-:W-:-:S05]  /*6b50*/  F2FP.BF16.PACK_AB R10, R98, R96 ;  /* 0x00000060620a723e */ /* 0x010fca00000010ff */
[----:B------:R2:W-:Y:S02]  /*6b60*/  MUFU.EX2 R91, R4 ;  /* 0x00000004005b7308 */ /* 0x0005e40000000800 */
[----:B--2---:R-:W-:-:S06]  /*6b70*/  FFMA.FTZ R4, R144, c[0x0][0x2d0], -R0 ;  /* 0x0000b40090047a23 */ /* 0x004fcc0000010800 */
[----:B------:R2:W4:Y:S02]  /*6b80*/  MUFU.EX2 R93, R4 ;  /* 0x00000004005d7308 */ /* 0x0005240000000800 */
[----:B--2---:R-:W-:Y:S01]  /*6b90*/  FFMA.FTZ R4, R143, c[0x0][0x2d0], -R0 ;  /* 0x0000b4008f047a23 */ /* 0x004fe20000010800 */
[----:B----4-:R-:W-:-:S05]  /*6ba0*/  F2FP.BF16.PACK_AB R9, R93, R91 ;  /* 0x0000005b5d09723e */ /* 0x010fca00000010ff */
[----:B------:R2:W-:Y:S02]  /*6bb0*/  MUFU.EX2 R94, R4 ;  /* 0x00000004005e7308 */ /* 0x0005e40000000800 */
[----:B--2---:R-:W-:-:S06]  /*6bc0*/  FFMA.FTZ R4, R142, c[0x0][0x2d0], -R0 ;  /* 0x0000b4008e047a23 */ /* 0x004fcc0000010800 */
[----:B------:R2:W4:Y:S02]  /*6bd0*/  MUFU.EX2 R95, R4 ;  /* 0x00000004005f7308 */ /* 0x0005240000000800 */
[----:B--2---:R-:W-:Y:S01]  /*6be0*/  FFMA.FTZ R4, R228, c[0x0][0x2d0], -R7 ;  /* 0x0000b400e4047a23 */ /* 0x004fe20000010807 */
[----:B----4-:R-:W-:Y:S02]  /*6bf0*/  F2FP.BF16.PACK_AB R11, R95, R94 ;  /* 0x0000005e5f0b723e */ /* 0x010fe400000010ff */
[----:B------:R-:W-:-:S03]  /*6c00*/  MOV R228, R118 ;  /* 0x0000007600e47202 */ /* 0x000fc60000000f00 */
[----:B------:R2:W4:Y:S01]  /*6c10*/  MUFU.EX2 R102, R4 ;  /* 0x0000000400667308 */ /* 0x0005220000000800 */
[----:B------:R-:W-:Y:S01]  /*6c20*/  IMAD.MOV.U32 R118, RZ, RZ, R55 ;  /* 0x000000ffff767224 */ /* 0x000fe200078e0037 */
[C---:B------:R-:W-:Y:S01]  /*6c30*/  HMMA.16816.F32.BF16 R112, R8.reuse, R86, R28 ;  /* 0x000000560870723c */ /* 0x040fe2000004181c */
[----:B------:R-:W-:Y:S07]  /*6c40*/  LDSM.16.MT88.4 R28, [R210+0x2100] ;  /* 0x00210000d21c783b */ /* 0x000fee0000004200 */
[----:B------:R-:W-:Y:S01]  /*6c50*/  HMMA.16816.F32.BF16 R108, R8, R84, R48 ;  /* 0x00000054086c723c */ /* 0x000fe20000041830 */
[----:B--2---:R-:W-:-:S02]  /*6c60*/  FFMA.FTZ R4, R226, c[0x0][0x2d0], -R7 ;  /* 0x0000b400e2047a23 */ /* 0x004fc40000010807 */
[----:B------:R-:W-:-:S04]  /*6c70*/  IMAD.MOV.U32 R226, RZ, RZ, R146 ;  /* 0x000000ffffe27224 */ /* 0x000fc800078e0092 */
[----:B------:R-:W-:Y:S01]  /*6c80*/  MOV R50, R61 ;  /* 0x0000003d00327202 */ /* 0x000fe20000000f00 */
[----:B------:R2:W-:Y:S01]  /*6c90*/  MUFU.EX2 R100, R4 ;  /* 0x0000000400647308 */ /* 0x0005e20000000800 */
[----:B------:R-:W-:Y:S01]  /*6ca0*/  IMAD.MOV.U32 R51, RZ, RZ, R60 ;  /* 0x000000ffff337224 */ /* 0x000fe200078e003c */
[----:B------:R-:W-:Y:S01]  /*6cb0*/  MOV R60, R130 ;  /* 0x00000082003c7202 */ /* 0x000fe20000000f00 */
[----:B------:R-:W-:Y:S01]  /*6cc0*/  IMAD.MOV.U32 R49, RZ, RZ, R141 ;  /* 0x000000ffff317224 */ /* 0x000fe200078e008d */
[----:B------:R-:W-:Y:S01]  /*6cd0*/  HMMA.16816.F32.BF16 R44, R8, R76, R44 ;  /* 0x0000004c082c723c */ /* 0x000fe2000004182c */
[----:B------:R-:W-:Y:S02]  /*6ce0*/  IMAD.MOV.U32 R61, RZ, RZ, R140 ;  /* 0x000000ffff3d7224 */ /* 0x000fe400078e008c */
[----:B------:R-:W-:Y:S02]  /*6cf0*/  IMAD.MOV.U32 R48, RZ, RZ, R147 ;  /* 0x000000ffff307224 */ /* 0x000fe400078e0093 */
[----:B--2---:R-:W-:-:S02]  /*6d00*/  FFMA.FTZ R4, R229, c[0x0][0x2d0], -R7 ;  /* 0x0000b400e5047a23 */ /* 0x004fc40000010807 */
[----:B------:R-:W-:Y:S02]  /*6d10*/  IMAD.MOV.U32 R229, RZ, RZ, R63 ;  /* 0x000000ffffe57224 */ /* 0x000fe400078e003f */
[----:B------:R2:W-:Y:S01]  /*6d20*/  MUFU.EX2 R101, R4 ;  /* 0x0000000400657308 */ /* 0x0005e20000000800 */
[----:B------:R-:W-:Y:S02]  /*6d30*/  IMAD.MOV.U32 R63, RZ, RZ, R128 ;  /* 0x000000ffff3f7224 */ /* 0x000fe400078e0080 */
[----:B--2---:R-:W-:-:S05]  /*6d40*/  FFMA.FTZ R4, R230, c[0x0][0x2d0], -R7 ;  /* 0x0000b400e6047a23 */ /* 0x004fca0000010807 */
[----:B------:R2:W-:Y:S02]  /*6d50*/  MUFU.EX2 R99, R4 ;  /* 0x0000000400637308 */ /* 0x0005e40000000800 */
[----:B--2---:R-:W-:-:S06]  /*6d60*/  FFMA.FTZ R4, R231, c[0x0][0x2d0], -R7 ;  /* 0x0000b400e7047a23 */ /* 0x004fcc0000010807 */
[----:B------:R2:W-:Y:S02]  /*6d70*/  MUFU.EX2 R97, R4 ;  /* 0x0000000400617308 */ /* 0x0005e40000000800 */
[----:B--2---:R-:W-:Y:S01]  /*6d80*/  FFMA.FTZ R4, R196, c[0x0][0x2d0], -R6 ;  /* 0x0000b400c4047a23 */ /* 0x004fe20000010806 */
[----:B------:R-:W-:Y:S01]  /*6d90*/  HMMA.16816.F32.BF16 R128, R8, R78, R20 ;  /* 0x0000004e0880723c */ /* 0x000fe20000041814 */
[----:B------:R-:W-:Y:S01]  /*6da0*/  LDSM.16.MT88.4 R20, [R211+0x2100] ;  /* 0x00210000d314783b */ /* 0x000fe20000004200 */
[----:B------:R-:W-:-:S03]  /*6db0*/  IMAD.MOV.U32 R196, RZ, RZ, R105 ;  /* 0x000000ffffc47224 */ /* 0x000fc600078e0069 */
[----:B------:R2:W-:Y:S02]  /*6dc0*/  MUFU.EX2 R89, R4 ;  /* 0x0000000400597308 */ /* 0x0005e40000000800 */
[----:B--2---:R-:W-:-:S06]  /*6dd0*/  FFMA.FTZ R4, R202, c[0x0][0x2d0], -R6 ;  /* 0x0000b400ca047a23 */ /* 0x004fcc0000010806 */
[----:B------:R2:W1:Y:S02]  /*6de0*/  MUFU.EX2 R88, R4 ;  /* 0x0000000400587308 */ /* 0x0004640000000800 */
[----:B--2---:R-:W-:-:S06]  /*6df0*/  FFMA.FTZ R4, R201, c[0x0][0x2d0], -R6 ;  /* 0x0000b400c9047a23 */ /* 0x004fcc0000010806 */
[----:B------:R2:W-:Y:S01]  /*6e00*/  MUFU.EX2 R87, R4 ;  /* 0x0000000400577308 */ /* 0x0005e20000000800 */
[----:B------:R-:W-:Y:S01]  /*6e10*/  HMMA.16816.F32.BF16 R140, R8, R64, R32 ;  /* 0x00000040088c723c */ /* 0x000fe20000041820 */
[----:B------:R-:W1:Y:S01]  /*6e20*/  LDSM.16.MT88.4 R32, [R212+0x2100] ;  /* 0x00210000d420783b */ /* 0x000e620000004200 */
[----:B--2---:R-:W-:-:S05]  /*6e30*/  FFMA.FTZ R4, R203, c[0x0][0x2d0], -R6 ;  /* 0x0000b400cb047a23 */ /* 0x004fca0000010806 */
[----:B------:R2:W1:Y:S01]  /*6e40*/  MUFU.EX2 R85, R4 ;  /* 0x0000000400557308 */ /* 0x0004620000000800 */
[C---:B------:R-:W-:Y:S08]  /*6e50*/  HMMA.16816.F32.BF16 R52, R8.reuse, R56, R24 ;  /* 0x000000380834723c */ /* 0x040ff00000041818 */
[----:B------:R-:W-:Y:S01]  /*6e60*/  HMMA.16816.F32.BF16 R144, R8, R66, R16 ;  /* 0x000000420890723c */ /* 0x000fe20000041810 */
[----:B------:R-:W-:Y:S01]  /*6e70*/  MOV R201, R50 ;  /* 0x0000003200c97202 */ /* 0x000fe20000000f00 */
[----:B--2---:R-:W-:-:S06]  /*6e80*/  FFMA.FTZ R4, R238, c[0x0][0x2d0], -R7 ;  /* 0x0000b400ee047a23 */ /* 0x004fcc0000010807 */
[----:B------:R-:W-:Y:S01]  /*6e90*/  HMMA.16816.F32.BF16 R56, R8, R58, R12 ;  /* 0x0000003a0838723c */ /* 0x000fe2000004180c */
[----:B------:R-:W-:Y:S01]  /*6ea0*/  IMAD.MOV.U32 R203, RZ, RZ, R49 ;  /* 0x000000ffffcb7224 */ /* 0x000fe200078e0031 */
[----:B------:R-:W2:Y:S01]  /*6eb0*/  LDSM.16.MT88.4 R16, [R209+0x2900] ;  /* 0x00290000d110783b */ /* 0x000ea20000004200 */
[----:B------:R3:W-:Y:S03]  /*6ec0*/  MUFU.EX2 R86, R4 ;  /* 0x0000000400567308 */ /* 0x0007e60000000800 */
[----:B------:R-:W2:Y:S01]  /*6ed0*/  LDSM.16.MT88.4 R24, [R212+0x2900] ;  /* 0x00290000d418783b */ /* 0x000ea20000004200 */
[----:B----4-:R-:W-:Y:S02]  /*6ee0*/  F2FP.BF16.PACK_AB R8, R102, R103 ;  /* 0x000000676608723e */ /* 0x010fe400000010ff */
[----:B-1----:R-:W-:Y:S02]  /*6ef0*/  F2FP.BF16.PACK_AB R9, R88, R89 ;  /* 0x000000595809723e */ /* 0x002fe400000010ff */
[----:B------:R-:W-:-:S02]  /*6f00*/  F2FP.BF16.PACK_AB R10, R101, R100 ;  /* 0x00000064650a723e */ /* 0x000fc400000010ff */
[----:B------:R-:W-:Y:S01]  /*6f10*/  F2FP.BF16.PACK_AB R11, R85, R87 ;  /* 0x00000057550b723e */ /* 0x000fe200000010ff */
[----:B------:R-:W-:Y:S02]  /*6f20*/  IMAD.MOV.U32 R50, RZ, RZ, R51 ;  /* 0x000000ffff327224 */ /* 0x000fe400078e0033 */
[----:B---3--:R-:W-:-:S04]  /*6f30*/  FFMA.FTZ R4, R204, c[0x0][0x2d0], -R6 ;  /* 0x0000b400cc047a23 */ /* 0x008fc80000010806 */
[----:B------:R-:W-:Y:S01]  /*6f40*/  HMMA.16816.F32.BF16 R104, R8, R36, R176 ;  /* 0x000000240868723c */ /* 0x000fe200000418b0 */
[----:B------:R-:W-:Y:S01]  /*6f50*/  IMAD.MOV.U32 R51, RZ, RZ, R40 ;  /* 0x000000ffff337224 */ /* 0x000fe200078e0028 */
[----:B------:R1:W-:Y:S01]  /*6f60*/  MUFU.EX2 R83, R4 ;  /* 0x0000000400537308 */ /* 0x0003e20000000800 */
[----:B------:R-:W-:-:S04]  /*6f70*/  IMAD.MOV.U32 R40, RZ, RZ, R42 ;  /* 0x000000ffff287224 */ /* 0x000fc800078e002a */
[----:B------:R-:W-:Y:S01]  /*6f80*/  IMAD.MOV.U32 R176, RZ, RZ, R229 ;  /* 0x000000ffffb07224 */ /* 0x000fe200078e00e5 */
[----:B------:R-:W-:Y:S01]  /*6f90*/  MOV R229, R41 ;  /* 0x0000002900e57202 */ /* 0x000fe20000000f00 */
[----:B------:R-:W-:Y:S01]  /*6fa0*/  IMAD.MOV.U32 R41, RZ, RZ, R43 ;  /* 0x000000ffff297224 */ /* 0x000fe200078e002b */
[----:B------:R-:W-:Y:S01]  /*6fb0*/  MOV R238, R189 ;  /* 0x000000bd00ee7202 */ /* 0x000fe20000000f00 */
[----:B------:R-:W-:Y:S02]  /*6fc0*/  IMAD.MOV.U32 R42, RZ, RZ, R207 ;  /* 0x000000ffff2a7224 */ /* 0x000fe400078e00cf */
[----:B------:R-:W-:Y:S01]  /*6fd0*/  IMAD.MOV.U32 R43, RZ, RZ, R118 ;  /* 0x000000ffff2b7224 */ /* 0x000fe200078e0076 */
[----:B------:R-:W-:Y:S01]  /*6fe0*/  MOV R207, R116 ;  /* 0x0000007400cf7202 */ /* 0x000fe20000000f00 */
[----:B------:R-:W-:Y:S02]  /*6ff0*/  FFMA.FTZ R7, R240, c[0x0][0x2d0], -R7 ;  /* 0x0000b400f0077a23 */ /* 0x000fe40000010807 */
[----:B-1----:R-:W-:-:S02]  /*7000*/  FFMA.FTZ R4, R205, c[0x0][0x2d0], -R6 ;  /* 0x0000b400cd047a23 */ /* 0x002fc40000010806 */
[----:B------:R-:W-:Y:S02]  /*7010*/  IMAD.MOV.U32 R205, RZ, RZ, R226 ;  /* 0x000000ffffcd7224 */ /* 0x000fe400078e00e2 */
[----:B------:R-:W-:Y:S02]  /*7020*/  IMAD.MOV.U32 R226, RZ, RZ, R82 ;  /* 0x000000ffffe27224 */ /* 0x000fe400078e0052 */
[----:B------:R-:W-:Y:S01]  /*7030*/  IMAD.MOV.U32 R189, RZ, RZ, R61 ;  /* 0x000000ffffbd7224 */ /* 0x000fe200078e003d */
[----:B------:R1:W3:Y:S01]  /*7040*/  MUFU.EX2 R82, R4 ;  /* 0x0000000400527308 */ /* 0x0002e20000000800 */
[----:B------:R-:W-:Y:S02]  /*7050*/  IMAD.MOV.U32 R240, RZ, RZ, R119 ;  /* 0x000000fffff07224 */ /* 0x000fe400078e0077 */
[----:B------:R-:W-:Y:S02]  /*7060*/  IMAD.MOV.U32 R61, RZ, RZ, R117 ;  /* 0x000000ffff3d7224 */ /* 0x000fe400078e0075 */
[----:B------:R-:W-:Y:S01]  /*7070*/  HMMA.16816.F32.BF16 R116, R8, R38, R172 ;  /* 0x000000260874723c */ /* 0x000fe200000418ac */
[----:B------:R-:W-:-:S02]  /*7080*/  IMAD.MOV.U32 R204, RZ, RZ, R229 ;  /* 0x000000ffffcc7224 */ /* 0x000fc400078e00e5 */
[----:B------:R-:W-:Y:S02]  /*7090*/  IMAD.MOV.U32 R177, RZ, RZ, R48 ;  /* 0x000000ffffb17224 */ /* 0x000fe400078e0030 */
[----:B------:R-:W-:Y:S02]  /*70a0*/  IMAD.MOV.U32 R179, RZ, RZ, R40 ;  /* 0x000000ffffb37224 */ /* 0x000fe400078e0028 */
[----:B------:R-:W-:Y:S01]  /*70b0*/  MOV R175, R50 ;  /* 0x0000003200af7202 */ /* 0x000fe20000000f00 */
[----:B------:R-:W-:Y:S01]  /*70c0*/  IMAD.MOV.U32 R229, RZ, RZ, R43 ;  /* 0x000000ffffe57224 */ /* 0x000fe200078e002b */
[----:B------:R-:W-:Y:S01]  /*70d0*/  MOV R174, R41 ;  /* 0x0000002900ae7202 */ /* 0x000fe20000000f00 */
[--C-:B-1----:R-:W-:Y:S02]  /*70e0*/  FFMA.FTZ R4, R206, c[0x0][0x2d0], -R6.reuse ;  /* 0x0000b400ce047a23 */ /* 0x102fe40000010806 */
[----:B------:R-:W-:Y:S02]  /*70f0*/  FFMA.FTZ R6, R225, c[0x0][0x2d0], -R6 ;  /* 0x0000b400e1067a23 */ /* 0x000fe40000010806 */
[----:B------:R-:W-:-:S02]  /*7100*/  IMAD.MOV.U32 R206, RZ, RZ, R51 ;  /* 0x000000ffffce7224 */ /* 0x000fc400078e0033 */
[----:B------:R-:W-:Y:S01]  /*7110*/  IMAD.MOV.U32 R225, RZ, RZ, R42 ;  /* 0x000000ffffe17224 */ /* 0x000fe200078e002a */
[----:B------:R-:W-:Y:S04]  /*7120*/  LDSM.16.MT88.4 R48, [R211+0x2900] ;  /* 0x00290000d330783b */ /* 0x000fe80000004200 */
[----:B------:R-:W1:Y:S01]  /*7130*/  LDSM.16.MT88.4 R40, [R210+0x2900] ;  /* 0x00290000d228783b */ /* 0x000e620000004200 */
[----:B------:R-:W-:Y:S02]  /*7140*/  IMAD.MOV.U32 R173, RZ, RZ, R81 ;  /* 0x000000ffffad7224 */ /* 0x000fe400078e0051 */
[----:B------:R4:W-:Y:S01]  /*7150*/  MUFU.EX2 R81, R4 ;  /* 0x0000000400517308 */ /* 0x0009e20000000800 */
[----:B------:R-:W-:Y:S01]  /*7160*/  MOV R230, R226 ;  /* 0x000000e200e67202 */ /* 0x000fe20000000f00 */
[----:B------:R-:W-:Y:S01]  /*7170*/  HMMA.16816.F32.BF16 R120, R8, R32, R120 ;  /* 0x000000200878723c */ /* 0x000fe20000041878 */
[----:B------:R-:W-:-:S05]  /*7180*/  IMAD.MOV.U32 R226, RZ, RZ, R80 ;  /* 0x000000ffffe27224 */ /* 0x000fca00078e0050 */
[----:B------:R-:W1:Y:S02]  /*7190*/  MUFU.EX2 R84, R7 ;  /* 0x0000000700547308 */ /* 0x000e640000000800 */
[----:B------:R-:W-:Y:S01]  /*71a0*/  HMMA.16816.F32.BF16 R132, R8, R34, R132 ;  /* 0x000000220884723c */ /* 0x000fe20000041884 */
[----:B----4-:R-:W-:-:S05]  /*71b0*/  FFMA.FTZ R4, R194, c[0x0][0x2d0], -R2 ;  /* 0x0000b400c2047a23 */ /* 0x010fca0000010802 */
[----:B------:R-:W4:Y:S02]  /*71c0*/  MUFU.EX2 R80, R6 ;  /* 0x0000000600507308 */ /* 0x000f240000000800 */
[C---:B------:R-:W-:Y:S06]  /*71d0*/  HMMA.16816.F32.BF16 R136, R8.reuse, R28, R136 ;  /* 0x0000001c0888723c */ /* 0x040fec0000041888 */
[----:B------:R1:W-:Y:S02]  /*71e0*/  MUFU.EX2 R79, R4 ;  /* 0x00000004004f7308 */ /* 0x0003e40000000800 */
[C---:B------:R-:W-:Y:S08]  /*71f0*/  HMMA.16816.F32.BF16 R148, R8.reuse, R30, R148 ;  /* 0x0000001e0894723c */ /* 0x040ff00000041894 */
[----:B------:R-:W-:Y:S01]  /*7200*/  HMMA.16816.F32.BF16 R152, R8, R20, R152 ;  /* 0x000000140898723c */ /* 0x000fe20000041898 */
[----:B-1----:R-:W-:-:S07]  /*7210*/  FFMA.FTZ R4, R195, c[0x0][0x2d0], -R2 ;  /* 0x0000b400c3047a23 */ /* 0x002fce0000010802 */
[----:B------:R-:W-:Y:S01]  /*7220*/  HMMA.16816.F32.BF16 R8, R8, R22, R164 ;  /* 0x000000160808723c */ /* 0x000fe200000418a4 */
[----:B------:R1:W1:Y:S01]  /*7230*/  MUFU.EX2 R78, R4 ;  /* 0x00000004004e7308 */ /* 0x0002620000000800 */
[----:B------:R-:W-:-:S05]  /*7240*/  IMAD.MOV.U32 R202, RZ, RZ, R74 ;  /* 0x000000ffffca7224 */ /* 0x000fca00078e004a */
[----:B------:R-:W-:Y:S01]  /*7250*/  F2FP.BF16.PACK_AB R164, R97, R99 ;  /* 0x0000006361a4723e */ /* 0x000fe200000010ff */
[----:B-1----:R-:W-:-:S04]  /*7260*/  FFMA.FTZ R4, R197, c[0x0][0x2d0], -R2 ;  /* 0x0000b400c5047a23 */ /* 0x002fc80000010802 */
[----:B------:R1:W-:Y:S01]  /*7270*/  MUFU.EX2 R77, R4 ;  /* 0x00000004004d7308 */ /* 0x0003e20000000800 */
[----:B---3--:R-:W-:Y:S02]  /*7280*/  F2FP.BF16.PACK_AB R165, R82, R83 ;  /* 0x0000005352a5723e */ /* 0x008fe400000010ff */
[----:B------:R-:W-:Y:S02]  /*7290*/  F2FP.BF16.PACK_AB R166, R84, R86 ;  /* 0x0000005654a6723e */ /* 0x000fe400000010ff */
[----:B----4-:R-:W-:Y:S01]  /*72a0*/  F2FP.BF16.PACK_AB R167, R80, R81 ;  /* 0x0000005150a7723e */ /* 0x010fe200000010ff */
[----:B-1----:R-:W-:-:S04]  /*72b0*/  FFMA.FTZ R4, R200, c[0x0][0x2d0], -R2 ;  /* 0x0000b400c8047a23 */ /* 0x002fc80000010802 */
[----:B------:R1:W3:Y:S01]  /*72c0*/  MUFU.EX2 R76, R4 ;  /* 0x00000004004c7308 */ /* 0x0002e20000000800 */
[----:B------:R-:W-:Y:S01]  /*72d0*/  IMAD.MOV.U32 R195, RZ, RZ, R75 ;  /* 0x000000ffffc37224 */ /* 0x000fe200078e004b */
[----:B--2---:R-:W-:Y:S01]  /*72e0*/  HMMA.16816.F32.BF16 R104, R164, R16, R104 ;  /* 0x00000010a468723c */ /* 0x004fe20000041868 */
[----:B------:R-:W-:Y:S02]  /*72f0*/  IMAD.MOV.U32 R231, RZ, RZ, R62 ;  /* 0x000000ffffe77224 */ /* 0x000fe400078e003e */
[----:B-1----:R-:W-:-:S04]  /*7300*/  FFMA.FTZ R4, R190, c[0x0][0x2d0], -R0 ;  /* 0x0000b400be047a23 */ /* 0x002fc80000010800 */
[----:B------:R1:W-:Y:S01]  /*7310*/  MUFU.EX2 R74, R4 ;  /* 0x00000004004a7308 */ /* 0x0003e20000000800 */
[----:B------:R-:W-:Y:S01]  /*7320*/  HMMA.16816.F32.BF16 R116, R164, R18, R116 ;  /* 0x00000012a474723c */ /* 0x000fe20000041874 */
[----:B------:R-:W-:-:S07]  /*7330*/  IMAD.MOV.U32 R194, RZ, RZ, R61 ;  /* 0x000000ffffc27224 */ /* 0x000fce00078e003d */
[----:B------:R-:W-:Y:S01]  /*7340*/  HMMA.16816.F32.BF16 R120, R164, R24, R120 ;  /* 0x00000018a478723c */ /* 0x000fe20000041878 */
[----:B-1----:R-:W-:-:S07]  /*7350*/  FFMA.FTZ R4, R191, c[0x0][0x2d0], -R0 ;  /* 0x0000b400bf047a23 */ /* 0x002fce0000010800 */
[C---:B------:R-:W-:Y:S01]  /*7360*/  HMMA.16816.F32.BF16 R132, R164.reuse, R26, R132 ;  /* 0x0000001aa484723c */ /* 0x040fe20000041884 */
[----:B------:R1:W2:Y:S07]  /*7370*/  MUFU.EX2 R75, R4 ;  /* 0x00000004004b7308 */ /* 0x0002ae0000000800 */
[C---:B------:R-:W-:Y:S08]  /*7380*/  HMMA.16816.F32.BF16 R136, R164.reuse, R40, R136 ;  /* 0x00000028a488723c */ /* 0x040ff00000041888 */
[----:B------:R-:W-:Y:S01]  /*7390*/  HMMA.16816.F32.BF16 R148, R164, R42, R148 ;  /* 0x0000002aa494723c */ /* 0x000fe20000041894 */
[----:B-1----:R-:W-:-:S07]  /*73a0*/  FFMA.FTZ R4, R192, c[0x0][0x2d0], -R0 ;  /* 0x0000b400c0047a23 */ /* 0x002fce0000010800 */
[C---:B------:R-:W-:Y:S01]  /*73b0*/  HMMA.16816.F32.BF16 R152, R164.reuse, R48, R152 ;  /* 0x00000030a498723c */ /* 0x040fe20000041898 */
[----:B------:R1:W-:Y:S07]  /*73c0*/  MUFU.EX2 R61, R4 ;  /* 0x00000004003d7308 */ /* 0x0003ee0000000800 */
[----:B------:R-:W-:Y:S07]  /*73d0*/  HMMA.16816.F32.BF16 R164, R164, R50, R8 ;  /* 0x00000032a4a4723c */ /* 0x000fee0000041808 */
[----:B------:R-:W-:-:S02]  /*73e0*/  FFMA.FTZ R8, R232, c[0x0][0x2d0], -R2 ;  /* 0x0000b400e8087a23 */ /* 0x000fc40000010802 */
[----:B-1----:R-:W-:Y:S02]  /*73f0*/  FFMA.FTZ R4, R193, c[0x0][0x2d0], -R0 ;  /* 0x0000b400c1047a23 */ /* 0x002fe40000010800 */
[----:B------:R1:W-:Y:S01]  /*7400*/  MUFU.EX2 R62, R8 ;  /* 0x00000008003e7308 */ /* 0x0003e20000000800 */
[----:B------:R-:W-:Y:S01]  /*7410*/  IMAD.MOV.U32 R178, RZ, RZ, R63 ;  /* 0x000000ffffb27224 */ /* 0x000fe200078e003f */
[----:B------:R-:W-:-:S06]  /*7420*/  MOV R172, R60 ;  /* 0x0000003c00ac7202 */ /* 0x000fcc0000000f00 */
[----:B------:R-:W4:Y:S01]  /*7430*/  MUFU.EX2 R60, R4 ;  /* 0x00000004003c7308 */ /* 0x000f220000000800 */
[----:B-1----:R-:W-:-:S07]  /*7440*/  FFMA.FTZ R8, R233, c[0x0][0x2d0], -R2 ;  /* 0x0000b400e9087a23 */ /* 0x002fce0000010802 */
[----:B------:R1:W1:Y:S01]  /*7450*/  MUFU.EX2 R63, R8 ;  /* 0x00000008003f7308 */ /* 0x0002620000000800 */
[----:B------:R-:W-:Y:S02]  /*7460*/  IMAD.MOV.U32 R200, RZ, RZ, R5 ;  /* 0x000000ffffc87224 */ /* 0x000fe400078e0005 */
[----:B-1----:R-:W-:-:S05]  /*7470*/  FFMA.FTZ R8, R234, c[0x0][0x2d0], -R2 ;  /* 0x0000b400ea087a23 */ /* 0x002fca0000010802 */
[----:B------:R1:W-:Y:S01]  /*7480*/  MUFU.EX2 R65, R8 ;  /* 0x0000000800417308 */ /* 0x0003e20000000800 */
[----:B------:R-:W-:Y:S02]  /*7490*/  F2FP.BF16.PACK_AB R4, R78, R79 ;  /* 0x0000004f4e04723e */ /* 0x000fe400000010ff */
[----:B---3--:R-:W-:Y:S02]  /*74a0*/  F2FP.BF16.PACK_AB R6, R76, R77 ;  /* 0x0000004d4c06723e */ /* 0x008fe400000010ff */
[----:B--2---:R-:W-:Y:S01]  /*74b0*/  F2FP.BF16.PACK_AB R5, R75, R74 ;  /* 0x0000004a4b05723e */ /* 0x004fe200000010ff */
[----:B-1----:R-:W-:-:S04]  /*74c0*/  FFMA.FTZ R8, R235, c[0x0][0x2d0], -R2 ;  /* 0x0000b400eb087a23 */ /* 0x002fc80000010802 */
[----:B------:R1:W2:Y:S01]  /*74d0*/  MUFU.EX2 R66, R8 ;  /* 0x0000000800427308 */ /* 0x0002a20000000800 */
[----:B----4-:R-:W-:Y:S02]  /*74e0*/  F2FP.BF16.PACK_AB R7, R60, R61 ;  /* 0x0000003d3c07723e */ /* 0x010fe400000010ff */
[----:B------:R-:W-:Y:S01]  /*74f0*/  MOV R197, R73 ;  /* 0x0000004900c57202 */ /* 0x000fe20000000f00 */
[----:B-1----:R-:W-:-:S04]  /*7500*/  FFMA.FTZ R8, R236, c[0x0][0x2d0], -R2 ;  /* 0x0000b400ec087a23 */ /* 0x002fc80000010802 */
[----:B------:R1:W-:Y:S01]  /*7510*/  MUFU.EX2 R67, R8 ;  /* 0x0000000800437308 */ /* 0x0003e20000000800 */
[C---:B------:R-:W-:Y:S08]  /*7520*/  HMMA.16816.F32.BF16 R108, R4.reuse, R124, R108 ;  /* 0x0000007c046c723c */ /* 0x040ff0000004186c */
[----:B------:R-:W-:Y:S01]  /*7530*/  HMMA.16816.F32.BF16 R112, R4, R126, R112 ;  /* 0x0000007e0470723c */ /* 0x000fe20000041870 */
[----:B-1----:R-:W-:-:S04]  /*7540*/  FFMA.FTZ R8, R237, c[0x0][0x2d0], -R2 ;  /* 0x0000b400ed087a23 */ /* 0x002fc80000010802 */
[----:B------:R1:W-:Y:S03]  /*7550*/  MUFU.EX2 R73, R8 ;  /* 0x0000000800497308 */ /* 0x0003e60000000800 */
[----:B------:R-:W-:Y:S01]  /*7560*/  HMMA.16816.F32.BF16 R124, R4, R160, R44 ;  /* 0x000000a0047c723c */ /* 0x000fe2000004182c */
[----:B-1----:R-:W-:-:S04]  /*7570*/  FFMA.FTZ R8, R199, c[0x0][0x2d0], -R0 ;  /* 0x0000b400c7087a23 */ /* 0x002fc80000010800 */
[----:B------:R1:W-:Y:S02]  /*7580*/  MUFU.EX2 R44, R8 ;  /* 0x00000008002c7308 */ /* 0x0003e40000000800 */
[----:B-1----:R-:W-:-:S06]  /*7590*/  FFMA.FTZ R8, R198, c[0x0][0x2d0], -R0 ;  /* 0x0000b400c6087a23 */ /* 0x002fcc0000010800 */
[----:B------:R1:W3:Y:S02]  /*75a0*/  MUFU.EX2 R45, R8 ;  /* 0x00000008002d7308 */ /* 0x0002e40000000800 */
[----:B-1----:R-:W-:-:S06]  /*75b0*/  FFMA.FTZ R8, R181, c[0x0][0x2d0], -R0 ;  /* 0x0000b400b5087a23 */ /* 0x002fcc0000010800 */
[----:B------:R1:W-:Y:S02]  /*75c0*/  MUFU.EX2 R64, R8 ;  /* 0x0000000800407308 */ /* 0x0003e40000000800 */
[----:B-1----:R-:W-:-:S06]  /*75d0*/  FFMA.FTZ R8, R180, c[0x0][0x2d0], -R0 ;  /* 0x0000b400b4087a23 */ /* 0x002fcc0000010800 */
[----:B------:R1:W4:Y:S01]  /*75e0*/  MUFU.EX2 R47, R8 ;  /* 0x00000008002f7308 */ /* 0x0003220000000800 */
[C---:B------:R-:W-:Y:S08]  /*75f0*/  HMMA.16816.F32.BF16 R12, R4.reuse, R168, R52 ;  /* 0x000000a8040c723c */ /* 0x040ff00000041834 */
[----:B------:R-:W-:Y:S01]  /*7600*/  HMMA.16816.F32.BF16 R128, R4, R162, R128 ;  /* 0x000000a20480723c */ /* 0x000fe20000041880 */
[----:B-1----:R-:W-:-:S02]  /*7610*/  FFMA.FTZ R8, R241, c[0x0][0x2d0], -R2 ;  /* 0x0000b400f1087a23 */ /* 0x002fc40000010802 */
[----:B------:R-:W-:-:S05]  /*7620*/  FFMA.FTZ R2, R239, c[0x0][0x2d0], -R2 ;  /* 0x0000b400ef027a23 */ /* 0x000fca0000010802 */
[C---:B------:R-:W-:Y:S01]  /*7630*/  HMMA.16816.F32.BF16 R140, R4.reuse, R156, R140 ;  /* 0x0000009c048c723c */ /* 0x040fe2000004188c */
[----:B------:R1:W-:Y:S07]  /*7640*/  MUFU.EX2 R53, R8 ;  /* 0x0000000800357308 */ /* 0x0003ee0000000800 */
[C---:B------:R-:W-:Y:S01]  /*7650*/  HMMA.16816.F32.BF16 R144, R4.reuse, R158, R144 ;  /* 0x0000009e0490723c */ /* 0x040fe20000041890 */
[----:B------:R2:W-:Y:S07]  /*7660*/  MUFU.EX2 R52, R2 ;  /* 0x0000000200347308 */ /* 0x0005ee0000000800 */
[----:B-1----:R-:W-:Y:S07]  /*7670*/  HMMA.16816.F32.BF16 R8, R4, R170, R56 ;  /* 0x000000aa0408723c */ /* 0x002fee0000041838 */
[----:B------:R-:W-:Y:S01]  /*7680*/  F2FP.BF16.PACK_AB R4, R63, R62 ;  /* 0x0000003e3f04723e */ /* 0x000fe200000010ff */
[----:B--2---:R-:W-:Y:S01]  /*7690*/  FFMA.FTZ R2, R184, c[0x0][0x2d0], -R0 ;  /* 0x0000b400b8027a23 */ /* 0x004fe20000010800 */
[----:B------:R-:W-:-:S02]  /*76a0*/  F2FP.BF16.PACK_AB R6, R66, R65 ;  /* 0x000000414206723e */ /* 0x000fc400000010ff */
[----:B---3--:R-:W-:Y:S02]  /*76b0*/  F2FP.BF16.PACK_AB R5, R45, R44 ;  /* 0x0000002c2d05723e */ /* 0x008fe400000010ff */
[----:B----4-:R-:W-:Y:S01]  /*76c0*/  F2FP.BF16.PACK_AB R7, R47, R64 ;  /* 0x000000402f07723e */ /* 0x010fe200000010ff */
[----:B------:R1:W2:Y:S06]  /*76d0*/  MUFU.EX2 R46, R2 ;  /* 0x00000002002e7308 */ /* 0x0002ac0000000800 */
[----:B------:R-:W-:Y:S01]  /*76e0*/  HMMA.16816.F32.BF16 R108, R4, R36, R108 ;  /* 0x00000024046c723c */ /* 0x000fe2000004186c */
[----:B-1----:R-:W-:-:S04]  /*76f0*/  FFMA.FTZ R2, R183, c[0x0][0x2d0], -R0 ;  /* 0x0000b400b7027a23 */ /* 0x002fc80000010800 */
[----:B------:R1:W3:Y:S03]  /*7700*/  MUFU.EX2 R37, R2 ;  /* 0x0000000200257308 */ /* 0x0002e60000000800 */
[C---:B------:R-:W-:Y:S01]  /*7710*/  HMMA.16816.F32.BF16 R124, R4.reuse, R32, R124 ;  /* 0x00000020047c723c */ /* 0x040fe2000004187c */
[--C-:B-1----:R-:W-:Y:S02]  /*7720*/  FFMA.FTZ R2, R185, c[0x0][0x2d0], -R0.reuse ;  /* 0x0000b400b9027a23 */ /* 0x102fe40000010800 */
[----:B------:R-:W-:Y:S02]  /*7730*/  FFMA.FTZ R0, R182, c[0x0][0x2d0], -R0 ;  /* 0x0000b400b6007a23 */ /* 0x000fe40000010800 */
[----:B------:R1:W4:Y:S03]  /*7740*/  MUFU.EX2 R36, R2 ;  /* 0x0000000200247308 */ /* 0x0003260000000800 */
[----:B------:R-:W-:Y:S05]  /*7750*/  HMMA.16816.F32.BF16 R112, R4, R38, R112 ;  /* 0x000000260470723c */ /* 0x000fea0000041870 */
[----:B------:R2:W2:Y:S01]  /*7760*/  MUFU.EX2 R32, R0 ;  /* 0x0000000000207308 */ /* 0x0004a20000000800 */
[----:B-1----:R-:W-:-:S02]  /*7770*/  FADD.FTZ R2, R197, R200 ;  /* 0x000000c8c5027221 */ /* 0x002fc40000010000 */
[----:B------:R-:W-:Y:S02]  /*7780*/  IMAD.MOV.U32 R197, RZ, RZ, R195 ;  /* 0x000000ffffc57224 */ /* 0x000fe400078e00c3 */
[----:B------:R-:W-:Y:S01]  /*7790*/  IMAD.MOV.U32 R200, RZ, RZ, R194 ;  /* 0x000000ffffc87224 */ /* 0x000fe200078e00c2 */
[----:B------:R-:W-:Y:S01]  /*77a0*/  MOV R195, R225 ;  /* 0x000000e100c37202 */ /* 0x000fe20000000f00 */
[----:B------:R-:W-:Y:S02]  /*77b0*/  IMAD.MOV.U32 R194, RZ, RZ, R206 ;  /* 0x000000ffffc27224 */ /* 0x000fe400078e00ce */
[----:B--2---:R-:W-:Y:S02]  /*77c0*/  FADD.FTZ R0, R197, R200 ;  /* 0x000000c8c5007221 */ /* 0x004fe40000010000 */
[----:B------:R-:W-:Y:S02]  /*77d0*/  IMAD.MOV.U32 R206, RZ, RZ, R177 ;  /* 0x000000ffffce7224 */ /* 0x000fe400078e00b1 */
[----:B------:R-:W-:-:S02]  /*77e0*/  FADD.FTZ R2, R195, R2 ;  /* 0x00000002c3027221 */ /* 0x000fc40000010000 */
[----:B------:R-:W-:Y:S01]  /*77f0*/  FADD.FTZ R0, R194, R0 ;  /* 0x00000000c2007221 */ /* 0x000fe20000010000 */
[----:B------:R-:W-:Y:S01]  /*7800*/  HMMA.16816.F32.BF16 R128, R4, R34, R128 ;  /* 0x000000220480723c */ /* 0x000fe20000041880 */
[----:B------:R-:W-:Y:S02]  /*7810*/  IMAD.MOV.U32 R225, RZ, RZ, R205 ;  /* 0x000000ffffe17224 */ /* 0x000fe400078e00cd */
[----:B------:R-:W-:Y:S02]  /*7820*/  FADD.FTZ R2, R206, R2 ;  /* 0x00000002ce027221 */ /* 0x000fe40000010000 */
[----:B------:R-:W-:-:S03]  /*7830*/  FADD.FTZ R0, R172, R0 ;  /* 0x00000000ac007221 */ /* 0x000fc60000010000 */
[----:B------:R-:W-:Y:S01]  /*7840*/  HMMA.16816.F32.BF16 R140, R4, R28, R140 ;  /* 0x0000001c048c723c */ /* 0x000fe2000004188c */
[----:B------:R-:W-:Y:S01]  /*7850*/  MOV R205, R176 ;  /* 0x000000b000cd7202 */ /* 0x000fe20000000f00 */
[----:B------:R-:W-:-:S06]  /*7860*/  FADD.FTZ R2, R173, R2 ;  /* 0x00000002ad027221 */ /* 0x000fcc0000010000 */
[C---:B------:R-:W-:Y:S08]  /*7870*/  HMMA.16816.F32.BF16 R144, R4.reuse, R30, R144 ;  /* 0x0000001e0490723c */ /* 0x040ff00000041890 */
[C---:B------:R-:W-:Y:S08]  /*7880*/  HMMA.16816.F32.BF16 R12, R4.reuse, R20, R12 ;  /* 0x00000014040c723c */ /* 0x040ff0000004180c */
[----:B------:R-:W-:Y:S07]  /*7890*/  HMMA.16816.F32.BF16 R8, R4, R22, R8 ;  /* 0x000000160408723c */ /* 0x000fee0000041808 */
[----:B------:R-:W-:-:S02]  /*78a0*/  FADD.FTZ R6, R208, R213 ;  /* 0x000000d5d0067221 */ /* 0x000fc40000010000 */
[----:B------:R-:W-:Y:S02]  /*78b0*/  FADD.FTZ R5, R174, R0 ;  /* 0x00000000ae057221 */ /* 0x000fe40000010000 */
[----:B------:R-:W-:Y:S02]  /*78c0*/  FADD.FTZ R6, R225, R6 ;  /* 0x00000006e1067221 */ /* 0x000fe40000010000 */
[----:B------:R-:W-:Y:S02]  /*78d0*/  FADD.FTZ R0, R69, R249 ;  /* 0x000000f945007221 */ /* 0x000fe40000010000 */
[----:B------:R-:W-:Y:S02]  /*78e0*/  FADD.FTZ R6, R252, R6 ;  /* 0x00000006fc067221 */ /* 0x000fe40000010000 */
[----:B------:R-:W-:Y:S02]  /*78f0*/  IMAD.MOV.U32 R176, RZ, RZ, R196 ;  /* 0x000000ffffb07224 */ /* 0x000fe400078e00c4 */
        /* <DEDUP_REMOVED lines=19> */
[----:B------:R-:W-:Y:S01]  /*7a30*/  FADD.FTZ R7, R201, R4 ;  /* 0x00000004c9077221 */ /* 0x000fe20000010000 */
[----:B------:R-:W-:Y:S01]  /*7a40*/  MOV R196, R215 ;  /* 0x000000d700c47202 */ /* 0x000fe20000000f00 */
[----:B------:R-:W-:Y:S01]  /*7a50*/  FADD.FTZ R4, R243, R2 ;  /* 0x00000002f3047221 */ /* 0x000fe20000010000 */
[----:B------:R1:W5:Y:S01]  /*7a60*/  LDL.LU R215, [R1+0x4c] ;  /* 0x00004c0001d77983 */ /* 0x0003620000300800 */
[----:B------:R-:W-:Y:S02]  /*7a70*/  FADD.FTZ R6, R203, R5 ;  /* 0x00000005cb067221 */ /* 0x000fe40000010000 */
[----:B------:R-:W-:Y:S01]  /*7a80*/  FADD.FTZ R5, R92, R0 ;  /* 0x000000005c057221 */ /* 0x000fe20000010000 */
[----:B------:R1:W5:Y:S01]  /*7a90*/  LDL.LU R214, [R1+0x48] ;  /* 0x0000480001d67983 */ /* 0x0003620000300800 */
[----:B------:R-:W-:Y:S02]  /*7aa0*/  FADD.FTZ R4, R91, R4 ;  /* 0x000000045b047221 */ /* 0x000fe40000010000 */
[----:B------:R-:W-:Y:S01]  /*7ab0*/  FADD.FTZ R2, R202, R6 ;  /* 0x00000006ca027221 */ /* 0x000fe20000010000 */
[----:B------:R1:W5:Y:S01]  /*7ac0*/  LDL.LU R213, [R1+0x44] ;  /* 0x0000440001d57983 */ /* 0x0003620000300800 */
[----:B------:R-:W-:-:S02]  /*7ad0*/  FADD.FTZ R0, R196, R7 ;  /* 0x00000007c4007221 */ /* 0x000fc40000010000 */
[----:B------:R-:W-:Y:S01]  /*7ae0*/  FADD.FTZ R5, R96, R5 ;  /* 0x0000000560057221 */ /* 0x000fe20000010000 */
[----:B------:R1:W5:Y:S01]  /*7af0*/  LDL.LU R208, [R1+0x40] ;  /* 0x0000400001d07983 */ /* 0x0003620000300800 */
        /* <DEDUP_REMOVED lines=45> */
[----:B---3--:R-:W-:Y:S02]  /*7dd0*/  FADD.FTZ R0, R37, R0 ;  /* 0x0000000025007221 */ /* 0x008fe40000010000 */
[----:B------:R-:W-:-:S02]  /*7de0*/  FADD.FTZ R5, R86, R4 ;  /* 0x0000000456057221 */ /* 0x000fc40000010000 */
[----:B------:R-:W-:Y:S02]  /*7df0*/  FADD.FTZ R4, R81, R7 ;  /* 0x0000000751047221 */ /* 0x000fe40000010000 */
[----:B------:R-:W-:Y:S02]  /*7e00*/  FADD.FTZ R2, R53, R6 ;  /* 0x0000000635027221 */ /* 0x000fe40000010000 */
[----:B----4-:R-:W-:Y:S02]  /*7e10*/  FADD.FTZ R0, R36, R0 ;  /* 0x0000000024007221 */ /* 0x010fe40000010000 */
[----:B------:R-:W-:Y:S02]  /*7e20*/  FADD.FTZ R5, R84, R5 ;  /* 0x0000000554057221 */ /* 0x000fe40000010000 */
[----:B------:R-:W-:Y:S02]  /*7e30*/  FADD.FTZ R4, R80, R4 ;  /* 0x0000000450047221 */ /* 0x000fe40000010000 */
[----:B------:R-:W-:-:S02]  /*7e40*/  FADD.FTZ R2, R52, R2 ;  /* 0x0000000234027221 */ /* 0x000fc40000010000 */
[----:B------:R-:W-:Y:S01]  /*7e50*/  FADD.FTZ R0, R32, R0 ;  /* 0x0000000020007221 */ /* 0x000fe20000010000 */
[----:B------:R1:W-:Y:S04]  /*7e60*/  STL [R1+0x8], R5 ;  /* 0x0000080501007387 */ /* 0x0003e80000100800 */
[----:B------:R1:W-:Y:S04]  /*7e70*/  STL [R1+0xc], R4 ;  /* 0x00000c0401007387 */ /* 0x0003e80000100800 */
[----:B------:R1:W-:Y:S04]  /*7e80*/  STL [R1+0x10], R2 ;  /* 0x0000100201007387 */ /* 0x0003e80000100800 */
[----:B------:R1:W-:Y:S01]  /*7e90*/  STL [R1+0x14], R0 ;  /* 0x0000140001007387 */ /* 0x0003e20000100800 */
[----:B------:R-:W-:Y:S01]  /*7ea0*/  UIMAD.WIDE.U32 UR14, UR7, UR4, URZ ;  /* 0x00000004070e72a5 */ /* 0x000fe2000f8e003f */
[----:B------:R-:W-:-:S02]  /*7eb0*/  PLOP3.LUT P0, PT, PT, PT, UP1, 0x40, 0x0 ;  /* 0x000000000000781c */ /* 0x000fc40003f0e818 */
[----:B------:R-:W-:Y:S01]  /*7ec0*/  F2FP.BF16.PACK_AB R160, R73, R67 ;  /* 0x0000004349a0723e */ /* 0x000fe200000010ff */
[----:B------:R-:W-:Y:S01]  /*7ed0*/  @UP2 USHF.R.U32.HI UR7, URZ, UR5, UR15 ;  /* 0x000000053f072299 */ /* 0x000fe2000801160f */
[----:B------:R-:W-:Y:S02]  /*7ee0*/  F2FP.BF16.PACK_AB R162, R52, R53 ;  /* 0x0000003534a2723e */ /* 0x000fe400000010ff */
[----:B------:R-:W-:Y:S02]  /*7ef0*/  F2FP.BF16.PACK_AB R161, R37, R46 ;  /* 0x0000002e25a1723e */ /* 0x000fe400000010ff */
[----:B------:R-:W-:Y:S01]  /*7f00*/  F2FP.BF16.PACK_AB R163, R32, R36 ;  /* 0x0000002420a3723e */ /* 0x000fe200000010ff */
[----:B------:R-:W-:-:S03]  /*7f10*/  UIADD3 UR4, UR6, UR7, URZ ;  /* 0x0000000706047290 */ /* 0x000fc6000fffe03f */
[----:B------:R-:W-:Y:S02]  /*7f20*/  ULDC UR7, c[0x0][0x328] ;  /* 0x0000ca0000077ab9 */ /* 0x000fe40000000800 */
[----:B------:R-:W-:Y:S01]  /*7f30*/  UIADD3 UR7, UR4, UR7, URZ ;  /* 0x0000000704077290 */ /* 0x000fe2000fffe03f */
[----:B------:R-:W-:Y:S01]  /*7f40*/  HMMA.16816.F32.BF16 R108, R160, R16, R108 ;  /* 0x00000010a06c723c */ /* 0x000fe2000004186c */
[----:B------:R-:W-:-:S07]  /*7f50*/  IADD3 R225, R242, -0x2, RZ ;  /* 0xfffffffef2e17810 */ /* 0x000fce0007ffe0ff */
[C---:B------:R-:W-:Y:S08]  /*7f60*/  HMMA.16816.F32.BF16 R112, R160.reuse, R18, R112 ;  /* 0x00000012a070723c */ /* 0x040ff00000041870 */
[C---:B------:R-:W-:Y:S08]  /*7f70*/  HMMA.16816.F32.BF16 R124, R160.reuse, R24, R124 ;  /* 0x00000018a07c723c */ /* 0x040ff0000004187c */
[C---:B------:R-:W-:Y:S08]  /*7f80*/  HMMA.16816.F32.BF16 R128, R160.reuse, R26, R128 ;  /* 0x0000001aa080723c */ /* 0x040ff00000041880 */
[C---:B------:R-:W-:Y:S08]  /*7f90*/  HMMA.16816.F32.BF16 R140, R160.reuse, R40, R140 ;  /* 0x00000028a08c723c */ /* 0x040ff0000004188c */
[C---:B------:R-:W-:Y:S08]  /*7fa0*/  HMMA.16816.F32.BF16 R144, R160.reuse, R42, R144 ;  /* 0x0000002aa090723c */ /* 0x040ff00000041890 */
[C---:B------:R-:W-:Y:S08]  /*7fb0*/  HMMA.16816.F32.BF16 R156, R160.reuse, R48, R12 ;  /* 0x00000030a09c723c */ /* 0x040ff0000004180c */
[----:B------:R-:W-:Y:S01]  /*7fc0*/  HMMA.16816.F32.BF16 R160, R160, R50, R8 ;  /* 0x00000032a0a0723c */ /* 0x000fe20000041808 */
[----:B------:R-:W-:Y:S07]  /*7fd0*/  @P0 BRA `(.L_x_161) ;  /* 0x0000015000000947 */ /* 0x000fee0003800000 */
[----:B-1----:R-:W-:Y:S01]  /*7fe0*/  ISETP.LT.AND P0, PT, RZ, UR4, PT ;  /* 0x00000004ff007c0c */ /* 0x002fe2000bf01270 */
[----:B------:R-:W-:-:S02]  /*7ff0*/  UIADD3 UR14, UR4, -0x1, URZ ;  /* 0xffffffff040e7890 */ /* 0x000fc4000fffe03f */
[----:B------:R-:W-:-:S10]  /*8000*/  ULDC UR6, c[0x0][0x32c] ;  /* 0x0000cb0000067ab9 */ /* 0x000fd40000000800 */
[----:B------:R-:W-:Y:S05]  /*8010*/  @P0 BRA `(.L_x_162) ;  /* 0x0000008000000947 */ /* 0x000fea0003800000 */
[----:B------:R-:W-:Y:S02]  /*8020*/  UISETP.NE.AND UP0, UPT, UR6, 0x1, UPT ;  /* 0x000000010600788c */ /* 0x000fe4000bf05270 */
[----:B------:R-:W-:-:S03]  /*8030*/  UIADD3 UR14, -UR4, URZ, URZ ;  /* 0x0000003f040e7290 */ /* 0x000fc6000fffe13f */
[----:B------:R-:W-:Y:S02]  /*8040*/  ULDC.64 UR4, c[0x0][0x330] ;  /* 0x0000cc0000047ab9 */ /* 0x000fe40000000a00 */
[----:B------:R-:W-:-:S07]  /*8050*/  UIMAD.WIDE.U32 UR16, UR14, UR4, URZ ;  /* 0x000000040e1072a5 */ /* 0x000fce000f8e003f */
[----:B------:R-:W-:Y:S02]  /*8060*/  @UP0 UMOV UR15, UR17 ;  /* 0x00000011000f0c82 */ /* 0x000fe40008000000 */
[----:B------:R-:W-:-:S04]  /*8070*/  @UP0 USHF.R.U32.HI UR14, URZ, UR5, UR15 ;  /* 0x000000053f0e0299 */ /* 0x000fc8000801160f */
[----:B------:R-:W-:Y:S01]  /*8080*/  ULOP3.LUT UR14, URZ, UR14, URZ, 0x33, !UPT ;  /* 0x0000000e3f0e7292 */ /* 0x000fe2000f8e333f */
[----:B------:R-:W-:Y:S05]  /*8090*/  BRA `(.L_x_163) ;  /* 0x0000005000007947 */ /* 0x000fea0003800000 */
.L_x_162:
[----:B------:R-:W-:Y:S02]  /*80a0*/  UISETP.NE.AND UP0, UPT, UR6, 0x1, UPT ;  /* 0x000000010600788c */ /* 0x000fe4000bf05270 */
[----:B------:R-:W-:Y:S02]  /*80b0*/  ULDC.64 UR4, c[0x0][0x330] ;  /* 0x0000cc0000047ab9 */ /* 0x000fe40000000a00 */
[----:B------:R-:W-:-:S07]  /*80c0*/  UIMAD.WIDE.U32 UR16, UR14, UR4, URZ ;  /* 0x000000040e1072a5 */ /* 0x000fce000f8e003f */
[----:B------:R-:W-:Y:S02]  /*80d0*/  @UP0 UMOV UR15, UR17 ;  /* 0x00000011000f0c82 */ /* 0x000fe40008000000 */
[----:B------:R-:W-:Y:S02]  /*80e0*/  @UP0 USHF.R.U32.HI UR14, URZ, UR5, UR15 ;  /* 0x000000053f0e0299 */ /* 0x000fe4000801160f */
.L_x_163:
[----:B------:R-:W-:Y:S02]  /*80f0*/  ULDC UR4, c[0x0][0x32c] ;  /* 0x0000cb0000047ab9 */ /* 0x000fe40000000800 */
[----:B------:R-:W-:-:S04]  /*8100*/  UIMAD UR4, UR14, UR6, UR4 ;  /* 0x000000060e0472a4 */ /* 0x000fc8000f8e0204 */
[----:B------:R-:W-:-:S04]  /*8110*/  UISETP.LT.AND UP0, UPT, UR7, UR4, UPT ;  /* 0x000000040700728c */ /* 0x000fc8000bf01270 */
[----:B------:R-:W-:-:S04]  /*8120*/  USEL UR7, UR7, UR4, UP0 ;  /* 0x0000000407077287 */ /* 0x000fc80008000000 */
.L_x_161:
[----:B-1----:R-:W-:-:S04]  /*8130*/  UIMAD.WIDE UR4, UR7, 0x2aaaaaab, URZ ;  /* 0x2aaaaaab070478a5 */ /* 0x002fc8000f8e023f */
[----:B------:R-:W-:-:S04]  /*8140*/  USHF.R.U32.HI UR4, URZ, 0x1f, UR5 ;  /* 0x0000001f3f047899 */ /* 0x000fc80008011605 */
[----:B------:R-:W-:-:S04]  /*8150*/  ULEA.HI.SX32 UR4, UR5, UR4, 0x1c ;  /* 0x0000000405047291 */ /* 0x000fc8000f8fe23f */
[----:B------:R-:W-:-:S04]  /*8160*/  UISETP.LT.AND UP0, UPT, UR8, UR4, UPT ;  /* 0x000000040800728c */ /* 0x000fc8000bf01270 */
[----:B------:R-:W-:-:S06]  /*8170*/  USEL UR4, UR8, UR4, !UP0 ;  /* 0x0000000408047287 */ /* 0x000fcc000c000000 */
[----:B------:R-:W-:-:S13]  /*8180*/  ISETP.GE.AND P0, PT, R225, UR4, PT ;  /* 0x00000004e1007c0c */ /* 0x000fda000bf06270 */
[----:B------:R-:W-:Y:S05]  /*8190*/  @!P0 BRA `(.L_x_164) ;  /* 0x000067b000008947 */ /* 0x000fea0003800000 */
[----:B------:R-:W2:Y:S01]  /*81a0*/  LDL R0, [R1+0x1c] ;  /* 0x00001c0001007983 */ /* 0x000ea20000100800 */
[----:B------:R-:W-:Y:S01]  /*81b0*/  PLOP3.LUT P1, PT, PT, PT, UP2, 0x80, 0x0 ;  /* 0x000000000000781c */ /* 0x000fe20003f2f028 */
[----:B------:R-:W-:Y:S01]  /*81c0*/  IMAD.MOV.U32 R101, RZ, RZ, R71 ;  /* 0x000000ffff657224 */ /* 0x000fe200078e0047 */
[----:B------:R-:W-:Y:S01]  /*81d0*/  PLOP3.LUT P0, PT, PT, PT, UP2, 0x80, 0x0 ;  /* 0x000000000000781c */ /* 0x000fe20003f0f028 */
[----:B------:R-:W-:Y:S01]  /*81e0*/  IMAD.MOV.U32 R100, RZ, RZ, R72 ;  /* 0x000000ffff647224 */ /* 0x000fe200078e0048 */
[----:B------:R-:W-:Y:S01]  /*81f0*/  MOV R103, R3 ;  /* 0x0000000300677202 */ /* 0x000fe20000000f00 */
[----:B------:R-:W-:-:S08]  /*8200*/  IMAD.MOV.U32 R102, RZ, RZ, R70 ;  /* 0x000000ffff667224 */ /* 0x000fd000078e0046 */
[----:B--2---:R-:W-:-:S05]  /*8210*/  @P1 IMAD.HI.U32 R0, R0, c[0x0][0x2c8], RZ ;  /* 0x0000b20000001a27 */ /* 0x004fca00078e00ff */
[----:B------:R-:W-:-:S05]  /*8220*/  @P0 SHF.R.U32.HI R0, RZ, c[0x0][0x2cc], R0 ;  /* 0x0000b300ff000a19 */ /* 0x000fca0000011600 */
[----:B------:R1:W-:Y:S02]  /*8230*/  @P0 STL [R1], R0 ;  /* 0x0000000001000387 */ /* 0x0003e40000100800 */
.L_x_181:
[----:B------:R-:W-:Y:S04]  /*8240*/  DEPBAR.LE SB0, 0x0 ;  /* 0x000080000000791a */ /* 0x000fe80000000000 */
[----:B------:R-:W-:Y:S01]  /*8250*/  BAR.SYNC.DEFER_BLOCKING 0x0 ;  /* 0x0000000000007b1d */ /* 0x000fe20000010000 */
[C---:B------:R-:W-:Y:S02]  /*8260*/  ISETP.LT.AND P0, PT, R225.reuse, UR8, PT ;  /* 0x00000008e1007c0c */ /* 0x040fe4000bf01270 */
[----:B------:R-:W-:Y:S02]  /*8270*/  MOV R228, c[0x0][0x1e0] ;  /* 0x0000780000e47a02 */ /* 0x000fe40000000f00 */
[----:B------:R-:W-:Y:S09]  /*8280*/  MOV R230, c[0x0][0x1e4] ;  /* 0x0000790000e67a02 */ /* 0x000ff20000000f00 */
[----:B-1----:R-:W-:Y:S05]  /*8290*/  @!P0 SHF.R.S32.HI R0, RZ, 0x1f, R225 ;  /* 0x0000001fff008819 */ /* 0x002fea00000114e1 */
[----:B------:R-:W-:Y:S04]  /*82a0*/  @!P0 IMAD R0, R0, c[0x0][0x208], RZ ;  /* 0x0000820000008a24 */ /* 0x000fe800078e02ff */
[C---:B------:R-:W-:Y:S01]  /*82b0*/  @!P0 IMAD R0, R225.reuse, c[0x0][0x20c], R0 ;  /* 0x00008300e1008a24 */ /* 0x040fe200078e0200 */
[----:B-----5:R-:W-:Y:S08]  /*82c0*/  LDSM.16.M88.4 R96, [R215+0x6100] ;  /* 0x00610000d760783b */ /* 0x020ff00000000200 */
[----:B------:R-:W1:Y:S08]  /*82d0*/  LDSM.16.M88.4 R16, [R208+0x3100] ;  /* 0x00310000d010783b */ /* 0x000e700000000200 */
[----:B------:R-:W2:Y:S08]  /*82e0*/  LDSM.16.M88.4 R92, [R215+0x8100] ;  /* 0x00810000d75c783b */ /* 0x000eb00000000200 */
[----:B------:R-:W3:Y:S06]  /*82f0*/  LDL.64 R194, [R1+0x30] ;  /* 0x0000300001c27983 */ /* 0x000eec0000100a00 */
[----:B------:R-:W3:Y:S06]  /*8300*/  LDL.64 R2, [R1+0x38] ;  /* 0x0000380001027983 */ /* 0x000eec0000100a00 */
[----:B------:R-:W4:Y:S08]  /*8310*/  LDSM.16.M88.4 R32, [R208+0x3900] ;  /* 0x00390000d020783b */ /* 0x000f300000000200 */
[----:B------:R-:W1:Y:S08]  /*8320*/  LDSM.16.M88.4 R48, [R208+0x4100] ;  /* 0x00410000d030783b */ /* 0x000e700000000200 */
[----:B------:R-:W1:Y:S08]  /*8330*/  LDSM.16.M88.4 R64, [R208+0x4900] ;  /* 0x00490000d040783b */ /* 0x000e700000000200 */
[----:B------:R-:W1:Y:S08]  /*8340*/  LDSM.16.M88.4 R80, [R208+0x5100] ;  /* 0x00510000d050783b */ /* 0x000e700000000200 */
[----:B------:R-:W1:Y:S08]  /*8350*/  LDSM.16.M88.4 R168, [R208+0x5900] ;  /* 0x00590000d0a8783b */ /* 0x000e700000000200 */
[----:B------:R-:W-:Y:S08]  /*8360*/  LDSM.16.M88.4 R172, [R218+0x6100] ;  /* 0x00610000daac783b */ /* 0x000ff00000000200 */
[----:B------:R-:W4:Y:S08]  /*8370*/  LDSM.16.M88.4 R176, [R219] ;  /* 0x00000000dbb0783b */ /* 0x000f300000000200 */
[----:B------:R-:W4:Y:S08]  /*8380*/  LDSM.16.M88.4 R180, [R218+0x8100] ;  /* 0x00810000dab4783b */ /* 0x000f300000000200 */
[----:B------:R-:W3:Y:S08]  /*8390*/  LDSM.16.M88.4 R184, [R224] ;  /* 0x00000000e0b8783b */ /* 0x000ef00000000200 */
[----:B------:R-:W3:Y:S06]  /*83a0*/  LDL.64 R242, [R1+0x28] ;  /* 0x0000280001f27983 */ /* 0x000eec0000100a00 */
[----:B------:R-:W3:Y:S01]  /*83b0*/  LDSM.16.M88.4 R188, [R223] ;  /* 0x00000000dfbc783b */ /* 0x000ee20000000200 */
[-C--:B-1----:R-:W-:Y:S08]  /*83c0*/  HMMA.16816.F32.BF16 R4, R96, R16.reuse, RZ ;  /* 0x000000106004723c */ /* 0x082ff000000418ff */
[C---:B--2---:R-:W-:Y:S08]  /*83d0*/  HMMA.16816.F32.BF16 R8, R92.reuse, R16, RZ ;  /* 0x000000105c08723c */ /* 0x044ff000000418ff */
[-C--:B------:R-:W-:Y:S08]  /*83e0*/  HMMA.16816.F32.BF16 R12, R92, R18.reuse, RZ ;  /* 0x000000125c0c723c */ /* 0x080ff000000418ff */
[C---:B------:R-:W-:Y:S08]  /*83f0*/  HMMA.16816.F32.BF16 R16, R96.reuse, R18, RZ ;  /* 0x000000126010723c */ /* 0x040ff000000418ff */
[-C--:B----4-:R-:W-:Y:S08]  /*8400*/  HMMA.16816.F32.BF16 R20, R96, R32.reuse, RZ ;  /* 0x000000206014723c */ /* 0x090ff000000418ff */
        /* <DEDUP_REMOVED lines=18> */
[----:B------:R-:W-:Y:S01]  /*8530*/  HMMA.16816.F32.BF16 R96, R96, R170, RZ ;  /* 0x000000aa6060723c */ /* 0x000fe200000418ff */
[----:B------:R-:W1:Y:S07]  /*8540*/  LDSM.16.M88.4 R168, [R222] ;  /* 0x00000000dea8783b */ /* 0x000e6e0000000200 */
[-C--:B------:R-:W-:Y:S08]  /*8550*/  HMMA.16816.F32.BF16 R4, R172, R176.reuse, R4 ;  /* 0x000000b0ac04723c */ /* 0x080ff00000041804 */
[C---:B------:R-:W-:Y:S07]  /*8560*/  HMMA.16816.F32.BF16 R8, R180.reuse, R176, R8 ;  /* 0x000000b0b408723c */ /* 0x040fee0000041808 */
[----:B------:R-:W-:Y:S01]  /*8570*/  @!P0 IMAD.WIDE.U32 R176, R225, c[0x0][0x208], RZ ;  /* 0x00008200e1b08a25 */ /* 0x000fe200078e00ff */
[-C--:B------:R-:W-:Y:S04]  /*8580*/  HMMA.16816.F32.BF16 R12, R180, R178.reuse, R12 ;  /* 0x000000b2b40c723c */ /* 0x080fe8000004180c */
[----:B------:R-:W-:Y:S02]  /*8590*/  @!P0 IADD3 R0, R177, R0, RZ ;  /* 0x00000000b1008210 */ /* 0x000fe40007ffe0ff */
[----:B---3--:R-:W-:Y:S02]  /*85a0*/  @!P0 MOV R3, R195 ;  /* 0x000000c300038202 */ /* 0x008fe40000000f00 */
[C---:B------:R-:W-:Y:S04]  /*85b0*/  HMMA.16816.F32.BF16 R16, R172.reuse, R178, R16 ;  /* 0x000000b2ac10723c */ /* 0x040fe80000041810 */
[----:B------:R-:W-:Y:S02]  /*85c0*/  @!P0 IMAD.WIDE.U32 R2, R176, 0x60, R2 ;  /* 0x00000060b0028825 */ /* 0x000fe400078e0002 */
[----:B------:R-:W2:Y:S02]  /*85d0*/  LDSM.16.M88.4 R176, [R221] ;  /* 0x00000000ddb0783b */ /* 0x000ea40000000200 */
[-C--:B------:R-:W-:Y:S04]  /*85e0*/  HMMA.16816.F32.BF16 R20, R172, R184.reuse, R20 ;  /* 0x000000b8ac14723c */ /* 0x080fe80000041814 */
[----:B------:R-:W-:Y:S01]  /*85f0*/  @!P0 LEA R192, P1, R2, c[0x0][0x1f8], 0x1 ;  /* 0x00007e0002c08a11 */ /* 0x000fe200078208ff */
[----:B------:R-:W-:Y:S03]  /*8600*/  @!P0 IMAD R0, R0, 0x60, RZ ;  /* 0x0000006000008824 */ /* 0x000fe600078e02ff */
[C---:B------:R-:W-:Y:S04]  /*8610*/  HMMA.16816.F32.BF16 R24, R180.reuse, R184, R24 ;  /* 0x000000b8b418723c */ /* 0x040fe80000041818 */
[----:B------:R-:W-:Y:S04]  /*8620*/  @!P0 IADD3 R0, R3, R0, RZ ;  /* 0x0000000003008210 */ /* 0x000fe80007ffe0ff */
[-C--:B------:R-:W-:Y:S04]  /*8630*/  HMMA.16816.F32.BF16 R28, R180, R186.reuse, R28 ;  /* 0x000000bab41c723c */ /* 0x080fe8000004181c */
[----:B------:R-:W-:Y:S04]  /*8640*/  @!P0 LEA.HI.X R193, R2, c[0x0][0x1fc], R0, 0x1, P1 ;  /* 0x00007f0002c18a11 */ /* 0x000fe800008f0c00 */
[C---:B------:R-:W-:Y:S01]  /*8650*/  HMMA.16816.F32.BF16 R32, R172.reuse, R186, R32 ;  /* 0x000000baac20723c */ /* 0x040fe20000041820 */
[----:B------:R-:W3:Y:S07]  /*8660*/  LDSM.16.M88.4 R184, [R220] ;  /* 0x00000000dcb8783b */ /* 0x000eee0000000200 */
[-C--:B------:R-:W-:Y:S01]  /*8670*/  HMMA.16816.F32.BF16 R36, R172, R188.reuse, R36 ;  /* 0x000000bcac24723c */ /* 0x080fe20000041824 */
[----:B------:R-:W-:Y:S01]  /*8680*/  @!PT LDS RZ, [RZ] ;  /* 0x00000000fffff984 */ /* 0x000fe20000000800 */
[----:B------:R-:W-:Y:S01]  /*8690*/  @!PT LDS RZ, [RZ] ;  /* 0x00000000fffff984 */ /* 0x000fe20000000800 */
[----:B------:R-:W-:Y:S01]  /*86a0*/  @!PT LDS RZ, [RZ] ;  /* 0x00000000fffff984 */ /* 0x000fe20000000800 */
[----:B------:R4:W-:Y:S07]  /*86b0*/  @!P0 LDGSTS.E.BYPASS.LTC128B.128 [R227+0x100], [R192.64], !P6 ;  /* 0x00100000c0e38fae */ /* 0x0009ee000f101d4c */
[C---:B------:R-:W-:Y:S08]  /*86c0*/  HMMA.16816.F32.BF16 R40, R180.reuse, R188, R40 ;  /* 0x000000bcb428723c */ /* 0x040ff00000041828 */
[-C--:B------:R-:W-:Y:S08]  /*86d0*/  HMMA.16816.F32.BF16 R44, R180, R190.reuse, R44 ;  /* 0x000000beb42c723c */ /* 0x080ff0000004182c */
[C---:B------:R-:W-:Y:S07]  /*86e0*/  HMMA.16816.F32.BF16 R48, R172.reuse, R190, R48 ;  /* 0x000000beac30723c */ /* 0x040fee0000041830 */
[----:B------:R-:W-:Y:S01]  /*86f0*/  @!P0 IADD3 R190, P2, R192, UR10, RZ ;  /* 0x0000000ac0be8c10 */ /* 0x000fe2000ff5e0ff */
[-C--:B-1----:R-:W-:Y:S04]  /*8700*/  HMMA.16816.F32.BF16 R52, R172, R168.reuse, R52 ;  /* 0x000000a8ac34723c */ /* 0x082fe80000041834 */
[----:B------:R-:W-:Y:S02]  /*8710*/  @!P0 IADD3.X R191, R193, UR9, RZ, P2, !PT ;  /* 0x00000009c1bf8c10 */ /* 0x000fe400097fe4ff */
[----:B------:R-:W-:Y:S02]  /*8720*/  @!P0 IADD3 R188, P1, R190, UR10, RZ ;  /* 0x0000000abebc8c10 */ /* 0x000fe4000ff3e0ff */
[C---:B------:R-:W-:Y:S01]  /*8730*/  HMMA.16816.F32.BF16 R56, R180.reuse, R168, R56 ;  /* 0x000000a8b438723c */ /* 0x040fe20000041838 */
[----:B------:R1:W-:Y:S03]  /*8740*/  @!P0 LDGSTS.E.BYPASS.LTC128B.128 [R227+0x900], [R190.64], !P6 ;  /* 0x00900000bee38fae */ /* 0x0003e6000f101d4c */
[----:B------:R-:W-:Y:S03]  /*8750*/  @!P0 IADD3.X R189, R191, UR9, RZ, P1, !PT ;  /* 0x00000009bfbd8c10 */ /* 0x000fe60008ffe4ff */
[----:B------:R-:W-:Y:S01]  /*8760*/  @!P0 IADD3 R168, P3, R188, UR10, RZ ;  /* 0x0000000abca88c10 */ /* 0x000fe2000ff7e0ff */
[-C--:B------:R-:W-:Y:S01]  /*8770*/  HMMA.16816.F32.BF16 R60, R180, R170.reuse, R60 ;  /* 0x000000aab43c723c */ /* 0x080fe2000004183c */
[----:B------:R1:W-:Y:S03]  /*8780*/  @!P0 LDGSTS.E.BYPASS.LTC128B.128 [R227+0x1100], [R188.64], !P6 ;  /* 0x01100000bce38fae */ /* 0x0003e6000f101d4c */
[----:B------:R-:W-:Y:S02]  /*8790*/  @!P0 IADD3.X R169, R189, UR9, RZ, P3, !PT ;  /* 0x00000009bda98c10 */ /* 0x000fe40009ffe4ff */
[----:B------:R-:W-:Y:S02]  /*87a0*/  @!P0 IADD3 R2, P2, R168, UR10, RZ ;  /* 0x0000000aa8028c10 */ /* 0x000fe4000ff5e0ff */
[C---:B------:R-:W-:Y:S01]  /*87b0*/  HMMA.16816.F32.BF16 R64, R172.reuse, R170, R64 ;  /* 0x000000aaac40723c */ /* 0x040fe20000041840 */
[----:B------:R3:W-:Y:S01]  /*87c0*/  @!P0 LDGSTS.E.BYPASS.LTC128B.128 [R227+0x1900], [R168.64], !P6 ;  /* 0x01900000a8e38fae */ /* 0x0007e2000f101d4c */
[----:B------:R-:W-:Y:S02]  /*87d0*/  PLOP3.LUT P3, PT, PT, PT, UP2, 0x80, 0x0 ;  /* 0x000000000000781c */ /* 0x000fe40003f6f028 */
[----:B------:R-:W-:Y:S02]  /*87e0*/  @!P0 IADD3.X R3, R169, UR9, RZ, P2, !PT ;  /* 0x00000009a9038c10 */ /* 0x000fe400097fe4ff */
[----:B----4-:R-:W-:Y:S02]  /*87f0*/  @!P0 IADD3 R192, P1, R2, UR10, RZ ;  /* 0x0000000a02c08c10 */ /* 0x010fe4000ff3e0ff */
[-C--:B--2---:R-:W-:Y:S01]  /*8800*/  HMMA.16816.F32.BF16 R68, R172, R176.reuse, R68 ;  /* 0x000000b0ac44723c */ /* 0x084fe20000041844 */
[----:B------:R2:W-:Y:S03]  /*8810*/  @!P0 LDGSTS.E.BYPASS.LTC128B.128 [R227+0x2100], [R2.64], !P6 ;  /* 0x0210000002e38fae */ /* 0x0005e6000f101d4c */
[----:B------:R-:W-:Y:S04]  /*8820*/  @!P0 IADD3.X R193, R3, UR9, RZ, P1, !PT ;  /* 0x0000000903c18c10 */ /* 0x000fe80008ffe4ff */
[C---:B------:R-:W-:Y:S01]  /*8830*/  HMMA.16816.F32.BF16 R72, R180.reuse, R176, R72 ;  /* 0x000000b0b448723c */ /* 0x040fe20000041848 */
[----:B------:R4:W-:Y:S03]  /*8840*/  @!P0 LDGSTS.E.BYPASS.LTC128B.128 [R227+0x2900], [R192.64], !P6 ;  /* 0x02900000c0e38fae */ /* 0x0009e6000f101d4c */
[C---:B------:R-:W-:Y:S04]  /*8850*/  ISETP.GT.AND P0, PT, R225.reuse, UR8, PT ;  /* 0x00000008e1007c0c */ /* 0x040fe8000bf04270 */
[-C--:B------:R-:W-:Y:S01]  /*8860*/  HMMA.16816.F32.BF16 R76, R180, R178.reuse, R76 ;  /* 0x000000b2b44c723c */ /* 0x080fe2000004184c */
[----:B-1----:R-:W-:Y:S07]  /*8870*/  LDSM.16.M88.4 R188, [R214+0x3100] ;  /* 0x00310000d6bc783b */ /* 0x002fee0000000200 */
[C---:B------:R-:W-:Y:S01]  /*8880*/  HMMA.16816.F32.BF16 R80, R172.reuse, R178, R80 ;  /* 0x000000b2ac50723c */ /* 0x040fe20000041850 */
[----:B------:R-:W0:Y:S03]  /*8890*/  LDGDEPBAR ;  /* 0x00000000000079af */ /* 0x000e260000000000 */
[----:B------:R-:W-:Y:S04]  /*88a0*/  @P0 IADD3 R0, R225, -0x1, RZ ;  /* 0xffffffffe1000810 */ /* 0x000fe80007ffe0ff */
[-C--:B---3--:R-:W-:Y:S01]  /*88b0*/  HMMA.16816.F32.BF16 R84, R172, R184.reuse, R84 ;  /* 0x000000b8ac54723c */ /* 0x088fe20000041854 */
[----:B------:R-:W1:Y:S03]  /*88c0*/  LDSM.16.M88.4 R168, [R216+0x6100] ;  /* 0x00610000d8a8783b */ /* 0x000e660000000200 */
[----:B--2---:R-:W-:Y:S04]  /*88d0*/  @P0 SHF.R.S32.HI R2, RZ, 0x1f, R0 ;  /* 0x0000001fff020819 */ /* 0x004fe80000011400 */
[C---:B------:R-:W-:Y:S01]  /*88e0*/  HMMA.16816.F32.BF16 R88, R180.reuse, R184, R88 ;  /* 0x000000b8b458723c */ /* 0x040fe20000041858 */
[----:B----4-:R-:W2:Y:S03]  /*88f0*/  LDSM.16.M88.4 R192, [R216+0x8100] ;  /* 0x00810000d8c0783b */ /* 0x010ea60000000200 */
[----:B------:R-:W-:Y:S04]  /*8900*/  @P0 IMAD R2, R2, c[0x0][0x1e0], RZ ;  /* 0x0000780002020a24 */ /* 0x000fe800078e02ff */
[-C--:B------:R-:W-:Y:S01]  /*8910*/  HMMA.16816.F32.BF16 R92, R180, R186.reuse, R92 ;  /* 0x000000bab45c723c */ /* 0x080fe2000004185c */
[----:B------:R-:W3:Y:S03]  /*8920*/  LDSM.16.M88.4 R196, [R214+0x3900] ;  /* 0x00390000d6c4783b */ /* 0x000ee60000000200 */
[----:B------:R-:W-:Y:S04]  /*8930*/  @P0 IMAD R2, R0, c[0x0][0x1e4], R2 ;  /* 0x0000790000020a24 */ /* 0x000fe800078e0202 */
[----:B------:R-:W-:Y:S01]  /*8940*/  HMMA.16816.F32.BF16 R96, R172, R186, R96 ;  /* 0x000000baac60723c */ /* 0x000fe20000041860 */
[----:B------:R-:W4:Y:S08]  /*8950*/  LDSM.16.M88.4 R200, [R214+0x4100] ;  /* 0x00410000d6c8783b */ /* 0x000f300000000200 */
[----:B------:R-:W3:Y:S08]  /*8960*/  LDSM.16.M88.4 R176, [R214+0x4900] ;  /* 0x00490000d6b0783b */ /* 0x000ef00000000200 */
[----:B------:R-:W4:Y:S01]  /*8970*/  LDSM.16.M88.4 R180, [R214+0x5100] ;  /* 0x00510000d6b4783b */ /* 0x000f220000000200 */
[-C--:B-1----:R-:W-:Y:S07]  /*8980*/  HMMA.16816.F32.BF16 R4, R168, R188.reuse, R4 ;  /* 0x000000bca804723c */ /* 0x082fee0000041804 */
[----:B------:R-:W1:Y:S01]  /*8990*/  LDSM.16.M88.4 R204, [R214+0x5900] ;  /* 0x00590000d6cc783b */ /* 0x000e620000000200 */
[C---:B--2---:R-:W-:Y:S07]  /*89a0*/  HMMA.16816.F32.BF16 R8, R192.reuse, R188, R8 ;  /* 0x000000bcc008723c */ /* 0x044fee0000041808 */
[----:B------:R-:W-:Y:S01]  /*89b0*/  LDSM.16.M88.4 R172, [R217+0x6100] ;  /* 0x00610000d9ac783b */ /* 0x000fe20000000200 */
[-C--:B------:R-:W-:Y:S07]  /*89c0*/  HMMA.16816.F32.BF16 R12, R192, R190.reuse, R12 ;  /* 0x000000bec00c723c */ /* 0x080fee000004180c */
[----:B------:R-:W2:Y:S01]  /*89d0*/  LDSM.16.M88.4 R184, [R213] ;  /* 0x00000000d5b8783b */ /* 0x000ea20000000200 */
[C---:B------:R-:W-:Y:S07]  /*89e0*/  HMMA.16816.F32.BF16 R16, R168.reuse, R190, R16 ;  /* 0x000000bea810723c */ /* 0x040fee0000041810 */
[----:B------:R-:W1:Y:S01]  /*89f0*/  LDSM.16.M88.4 R188, [R217+0x8100] ;  /* 0x00810000d9bc783b */ /* 0x000e620000000200 */
[-C--:B---3--:R-:W-:Y:S08]  /*8a00*/  HMMA.16816.F32.BF16 R20, R168, R196.reuse, R20 ;  /* 0x000000c4a814723c */ /* 0x088ff00000041814 */
[C---:B------:R-:W-:Y:S08]  /*8a10*/  HMMA.16816.F32.BF16 R24, R192.reuse, R196, R24 ;  /* 0x000000c4c018723c */ /* 0x040ff00000041818 */
[-C--:B------:R-:W-:Y:S08]  /*8a20*/  HMMA.16816.F32.BF16 R28, R192, R198.reuse, R28 ;  /* 0x000000c6c01c723c */ /* 0x080ff0000004181c */
[C---:B------:R-:W-:Y:S08]  /*8a30*/  HMMA.16816.F32.BF16 R32, R168.reuse, R198, R32 ;  /* 0x000000c6a820723c */ /* 0x040ff00000041820 */
[-C--:B----4-:R-:W-:Y:S08]  /*8a40*/  HMMA.16816.F32.BF16 R36, R168, R200.reuse, R36 ;  /* 0x000000c8a824723c */ /* 0x090ff00000041824 */
        /* <DEDUP_REMOVED lines=11> */
[-C--:B-1----:R-:W-:Y:S08]  /*8b00*/  HMMA.16816.F32.BF16 R84, R168, R204.reuse, R84 ;  /* 0x000000cca854723c */ /* 0x082ff00000041854 */
[C---:B------:R-:W-:Y:S08]  /*8b10*/  HMMA.16816.F32.BF16 R88, R192.reuse, R204, R88 ;  /* 0x000000ccc058723c */ /* 0x040ff00000041858 */
[-C--:B------:R-:W-:Y:S08]  /*8b20*/  HMMA.16816.F32.BF16 R92, R192, R206.reuse, R92 ;  /* 0x000000cec05c723c */ /* 0x080ff0000004185c */
[----:B------:R-:W-:Y:S08]  /*8b30*/  HMMA.16816.F32.BF16 R96, R168, R206, R96 ;  /* 0x000000cea860723c */ /* 0x000ff00000041860 */
[-C--:B--2---:R-:W-:Y:S08]  /*8b40*/  HMMA.16816.F32.BF16 R4, R172, R184.reuse, R4 ;  /* 0x000000b8ac04723c */ /* 0x084ff00000041804 */
[C---:B------:R-:W-:Y:S08]  /*8b50*/  HMMA.16816.F32.BF16 R8, R188.reuse, R184, R8 ;  /* 0x000000b8bc08723c */ /* 0x040ff00000041808 */
        /* <DEDUP_REMOVED lines=14> */
[----:B------:R-:W3:Y:S01]  /*8c40*/  MUFU.TANH R245, R14 ;  /* 0x0000000e00f57308 */ /* 0x000ee20000002400 */
[----:B------:R-:W-:Y:S02]  /*8c50*/  FMUL.FTZ R12, R12, c[0x0][0x320] ;  /* 0x0000c8000c0c7a20 */ /* 0x000fe40000410000 */
[----:B------:R-:W-:Y:S02]  /*8c60*/  FMUL.FTZ R13, R13, c[0x0][0x320] ;  /* 0x0000c8000d0d7a20 */ /* 0x000fe40000410000 */
[----:B------:R-:W-:Y:S02]  /*8c70*/  FMUL.FTZ R16, R16, c[0x0][0x320] ;  /* 0x0000c80010107a20 */ /* 0x000fe40000410000 */
[----:B------:R-:W-:Y:S02]  /*8c80*/  FMUL.FTZ R17, R17, c[0x0][0x320] ;  /* 0x0000c80011117a20 */ /* 0x000fe40000410000 */
[----:B------:R-:W-:Y:S01]  /*8c90*/  FMUL.FTZ R18, R18, c[0x0][0x320] ;  /* 0x0000c80012127a20 */ /* 0x000fe20000410000 */
[----:B------:R-:W4:Y:S01]  /*8ca0*/  MUFU.TANH R239, R6 ;  /* 0x0000000600ef7308 */ /* 0x000f220000002400 */
[----:B------:R-:W-:Y:S09]  /*8cb0*/  FMUL.FTZ R19, R19, c[0x0][0x320] ;  /* 0x0000c80013137a20 */ /* 0x000ff20000410000 */
[----:B------:R1:W1:Y:S10]  /*8cc0*/  MUFU.TANH R244, R15 ;  /* 0x0000000f00f47308 */ /* 0x0002740000002400 */
[----:B------:R2:W2:Y:S10]  /*8cd0*/  MUFU.TANH R229, R7 ;  /* 0x0000000700e57308 */ /* 0x0004b40000002400 */
[----:B------:R-:W3:Y:S01]  /*8ce0*/  MUFU.TANH R246, R8 ;  /* 0x0000000800f67308 */ /* 0x000ee20000002400 */
[----:B-1----:R-:W3:Y:S09]  /*8cf0*/  LDL.64 R14, [R1+0x20] ;  /* 0x00002000010e7983 */ /* 0x002ef20000100a00 */
[----:B------:R-:W1:Y:S01]  /*8d00*/  MUFU.TANH R240, R9 ;  /* 0x0000000900f07308 */ /* 0x000e620000002400 */
[----:B--2---:R-:W2:Y:S09]  /*8d10*/  LDSM.16.M88.4 R4, [R213+0x800] ;  /* 0x00080000d504783b */ /* 0x004eb20000000200 */
[----:B------:R-:W1:Y:S10]  /*8d20*/  MUFU.TANH R251, R10 ;  /* 0x0000000a00fb7308 */ /* 0x000e740000002400 */
[----:B------:R1:W1:Y:S10]  /*8d30*/  MUFU.TANH R249, R11 ;  /* 0x0000000b00f97308 */ /* 0x0002740000002400 */
[----:B------:R-:W3:Y:S10]  /*8d40*/  MUFU.TANH R238, R12 ;  /* 0x0000000c00ee7308 */ /* 0x000ef40000002400 */
[----:B------:R-:W3:Y:S01]  /*8d50*/  MUFU.TANH R237, R13 ;  /* 0x0000000d00ed7308 */ /* 0x000ee20000002400 */
[----:B-1----:R-:W1:Y:S01]  /*8d60*/  LDSM.16.M88.4 R8, [R213+0x1000] ;  /* 0x00100000d508783b */ /* 0x002e620000000200 */
[-C--:B--2---:R-:W-:Y:S08]  /*8d70*/  HMMA.16816.F32.BF16 R20, R172, R4.reuse, R20 ;  /* 0x00000004ac14723c */ /* 0x084ff00000041814 */
[----:B------:R-:W2:Y:S01]  /*8d80*/  MUFU.TANH R16, R16 ;  /* 0x0000001000107308 */ /* 0x000ea20000002400 */
[C---:B------:R-:W-:Y:S09]  /*8d90*/  HMMA.16816.F32.BF16 R24, R188.reuse, R4, R24 ;  /* 0x00000004bc18723c */ /* 0x040ff20000041818 */
[----:B------:R-:W1:Y:S01]  /*8da0*/  MUFU.TANH R17, R17 ;  /* 0x0000001100117308 */ /* 0x000e620000002400 */
[-C--:B------:R-:W-:Y:S08]  /*8db0*/  HMMA.16816.F32.BF16 R28, R188, R6.reuse, R28 ;  /* 0x00000006bc1c723c */ /* 0x080ff0000004181c */
[C---:B------:R-:W-:Y:S01]  /*8dc0*/  HMMA.16816.F32.BF16 R32, R172.reuse, R6, R32 ;  /* 0x00000006ac20723c */ /* 0x040fe20000041820 */
[----:B------:R-:W2:Y:S01]  /*8dd0*/  MUFU.TANH R205, R18 ;  /* 0x0000001200cd7308 */ /* 0x000ea20000002400 */
[----:B------:R-:W2:Y:S02]  /*8de0*/  LDSM.16.M88.4 R4, [R213+0x1800] ;  /* 0x00180000d504783b */ /* 0x000ea40000000200 */
[----:B------:R-:W-:Y:S02]  /*8df0*/  FMUL.FTZ R20, R20, c[0x0][0x320] ;  /* 0x0000c80014147a20 */ /* 0x000fe40000410000 */
[----:B------:R-:W-:Y:S02]  /*8e00*/  FMUL.FTZ R21, R21, c[0x0][0x320] ;  /* 0x0000c80015157a20 */ /* 0x000fe40000410000 */
[----:B------:R-:W-:Y:S03]  /*8e10*/  FMUL.FTZ R27, R27, c[0x0][0x320] ;  /* 0x0000c8001b1b7a20 */ /* 0x000fe60000410000 */
[----:B------:R-:W2:Y:S01]  /*8e20*/  MUFU.TANH R203, R19 ;  /* 0x0000001300cb7308 */ /* 0x000ea20000002400 */
[----:B------:R-:W-:Y:S02]  /*8e30*/  FMUL.FTZ R22, R22, c[0x0][0x320] ;  /* 0x0000c80016167a20 */ /* 0x000fe40000410000 */
[----:B------:R-:W-:Y:S01]  /*8e40*/  FMUL.FTZ R23, R23, c[0x0][0x320] ;  /* 0x0000c80017177a20 */ /* 0x000fe20000410000 */
[-C--:B-1----:R-:W-:Y:S03]  /*8e50*/  HMMA.16816.F32.BF16 R36, R172, R8.reuse, R36 ;  /* 0x00000008ac24723c */ /* 0x082fe60000041824 */
[----:B------:R-:W-:Y:S02]  /*8e60*/  FMUL.FTZ R29, R29, c[0x0][0x320] ;  /* 0x0000c8001d1d7a20 */ /* 0x000fe40000410000 */
[----:B------:R-:W-:Y:S01]  /*8e70*/  FMUL.FTZ R30, R30, c[0x0][0x320] ;  /* 0x0000c8001e1e7a20 */ /* 0x000fe20000410000 */
[----:B------:R-:W1:Y:S01]  /*8e80*/  MUFU.TANH R234, R27 ;  /* 0x0000001b00ea7308 */ /* 0x000e620000002400 */
[----:B------:R-:W-:Y:S01]  /*8e90*/  FMUL.FTZ R31, R31, c[0x0][0x320] ;  /* 0x0000c8001f1f7a20 */ /* 0x000fe20000410000 */
[C---:B------:R-:W-:Y:S04]  /*8ea0*/  HMMA.16816.F32.BF16 R40, R188.reuse, R8, R40 ;  /* 0x00000008bc28723c */ /* 0x040fe80000041828 */
[----:B------:R-:W-:Y:S02]  /*8eb0*/  FMUL.FTZ R33, R33, c[0x0][0x320] ;  /* 0x0000c80021217a20 */ /* 0x000fe40000410000 */
[----:B------:R-:W-:Y:S02]  /*8ec0*/  FMUL.FTZ R35, R35, c[0x0][0x320] ;  /* 0x0000c80023237a20 */ /* 0x000fe40000410000 */
[----:B------:R-:W1:Y:S01]  /*8ed0*/  MUFU.TANH R201, R29 ;  /* 0x0000001d00c97308 */ /* 0x000e620000002400 */
[-C--:B------:R-:W-:Y:S03]  /*8ee0*/  HMMA.16816.F32.BF16 R44, R188, R10.reuse, R44 ;  /* 0x0000000abc2c723c */ /* 0x080fe6000004182c */
[----:B------:R-:W-:Y:S02]  /*8ef0*/  FMUL.FTZ R24, R24, c[0x0][0x320] ;  /* 0x0000c80018187a20 */ /* 0x000fe40000410000 */
[----:B------:R-:W-:Y:S02]  /*8f00*/  FMUL.FTZ R25, R25, c[0x0][0x320] ;  /* 0x0000c80019197a20 */ /* 0x000fe40000410000 */
[----:B------:R-:W-:Y:S01]  /*8f10*/  FMUL.FTZ R37, R37, c[0x0][0x320] ;  /* 0x0000c80025257a20 */ /* 0x000fe20000410000 */
[C---:B------:R-:W-:Y:S01]  /*8f20*/  HMMA.16816.F32.BF16 R48, R172.reuse, R10, R48 ;  /* 0x0000000aac30723c */ /* 0x040fe20000041830 */
[----:B------:R-:W1:Y:S01]  /*8f30*/  MUFU.TANH R232, R30 ;  /* 0x0000001e00e87308 */ /* 0x000e620000002400 */
[----:B------:R-:W1:Y:S02]  /*8f40*/  LDSM.16.M88.4 R8, [R213+0x2000] ;  /* 0x00200000d508783b */ /* 0x000e640000000200 */
[----:B------:R-:W-:Y:S02]  /*8f50*/  FMUL.FTZ R26, R26, c[0x0][0x320] ;  /* 0x0000c8001a1a7a20 */ /* 0x000fe40000410000 */
[----:B------:R-:W-:Y:S02]  /*8f60*/  FMUL.FTZ R28, R28, c[0x0][0x320] ;  /* 0x0000c8001c1c7a20 */ /* 0x000fe40000410000 */
[-C--:B--2---:R-:W-:Y:S03]  /*8f70*/  HMMA.16816.F32.BF16 R52, R172, R4.reuse, R52 ;  /* 0x00000004ac34723c */ /* 0x084fe60000041834 */
[----:B------:R-:W2:Y:S01]  /*8f80*/  MUFU.TANH R231, R31 ;  /* 0x0000001f00e77308 */ /* 0x000ea20000002400 */
[----:B------:R-:W-:Y:S02]  /*8f90*/  FMUL.FTZ R32, R32, c[0x0][0x320] ;  /* 0x0000c80020207a20 */ /* 0x000fe40000410000 */
[----:B------:R-:W-:Y:S02]  /*8fa0*/  FMUL.FTZ R34, R34, c[0x0][0x320] ;  /* 0x0000c80022227a20 */ /* 0x000fe40000410000 */
[C---:B------:R-:W-:Y:S04]  /*8fb0*/  HMMA.16816.F32.BF16 R56, R188.reuse, R4, R56 ;  /* 0x00000004bc38723c */ /* 0x040fe80000041838 */
[----:B------:R-:W-:Y:S01]  /*8fc0*/  FMUL.FTZ R46, R46, c[0x0][0x320] ;  /* 0x0000c8002e2e7a20 */ /* 0x000fe20000410000 */
[----:B------:R-:W2:Y:S01]  /*8fd0*/  MUFU.TANH R20, R20 ;  /* 0x0000001400147308 */ /* 0x000ea20000002400 */
[----:B------:R-:W-:Y:S02]  /*8fe0*/  FMUL.FTZ R36, R36, c[0x0][0x320] ;  /* 0x0000c80024247a20 */ /* 0x000fe40000410000 */
[-C--:B------:R-:W-:Y:S04]  /*8ff0*/  HMMA.16816.F32.BF16 R60, R188, R6.reuse, R60 ;  /* 0x00000006bc3c723c */ /* 0x080fe8000004183c */
[----:B------:R-:W-:Y:S02]  /*9000*/  FMUL.FTZ R48, R48, c[0x0][0x320] ;  /* 0x0000c80030307a20 */ /* 0x000fe40000410000 */
[----:B------:R-:W-:Y:S01]  /*9010*/  FMUL.FTZ R49, R49, c[0x0][0x320] ;  /* 0x0000c80031317a20 */ /* 0x000fe20000410000 */
[----:B------:R2:W2:Y:S01]  /*9020*/  MUFU.TANH R197, R46 ;  /* 0x0000002e00c57308 */ /* 0x0004a20000002400 */
[C---:B------:R-:W-:Y:S01]  /*9030*/  HMMA.16816.F32.BF16 R64, R172.reuse, R6, R64 ;  /* 0x00000006ac40723c */ /* 0x040fe20000041840 */
[----:B------:R-:W4:Y:S01]  /*9040*/  LDSM.16.M88.4 R4, [R213+0x2800] ;  /* 0x00280000d504783b */ /* 0x000f220000000200 */
[----:B------:R-:W-:Y:S04]  /*9050*/  DEPBAR.LE SB0, 0x0 ;  /* 0x000080000000791a */ /* 0x000fe80000000000 */
[----:B------:R-:W-:Y:S02]  /*9060*/  FMUL.FTZ R50, R50, c[0x0][0x320] ;  /* 0x0000c80032327a20 */ /* 0x000fe40000410000 */
[----:B------:R-:W-:Y:S01]  /*9070*/  FMUL.FTZ R51, R51, c[0x0][0x320] ;  /* 0x0000c80033337a20 */ /* 0x000fe20000410000 */
[----:B------:R-:W3:Y:S01]  /*9080*/  MUFU.TANH R21, R21 ;  /* 0x0000001500157308 */ /* 0x000ee20000002400 */
[----:B------:R-:W-:Y:S01]  /*9090*/  BAR.SYNC.DEFER_BLOCKING 0x0 ;  /* 0x0000000000007b1d */ /* 0x000fe20000010000 */
[-C--:B-1----:R-:W-:Y:S05]  /*90a0*/  HMMA.16816.F32.BF16 R68, R172, R8.reuse, R68 ;  /* 0x00000008ac44723c */ /* 0x082fea0000041844 */
[----:B------:R-:W-:Y:S02]  /*90b0*/  FMUL.FTZ R52, R52, c[0x0][0x320] ;  /* 0x0000c80034347a20 */ /* 0x000fe40000410000 */
[----:B------:R-:W-:Y:S01]  /*90c0*/  FMUL.FTZ R53, R53, c[0x0][0x320] ;  /* 0x0000c80035357a20 */ /* 0x000fe20000410000 */
[----:B------:R1:W1:Y:S01]  /*90d0*/  MUFU.TANH R193, R22 ;  /* 0x0000001600c17308 */ /* 0x0002620000002400 */
[C---:B------:R-:W-:Y:S01]  /*90e0*/  HMMA.16816.F32.BF16 R72, R188.reuse, R8, R72 ;  /* 0x00000008bc48723c */ /* 0x040fe20000041848 */
[----:B--2---:R-:W2:Y:S03]  /*90f0*/  LDL R46, [R1+0x18] ;  /* 0x00001800012e7983 */ /* 0x004ea60000100800 */
[----:B------:R-:W-:Y:S02]  /*9100*/  FMUL.FTZ R54, R54, c[0x0][0x320] ;  /* 0x0000c80036367a20 */ /* 0x000fe40000410000 */
[----:B------:R-:W-:Y:S02]  /*9110*/  FMUL.FTZ R55, R55, c[0x0][0x320] ;  /* 0x0000c80037377a20 */ /* 0x000fe40000410000 */
[-C--:B------:R-:W-:Y:S01]  /*9120*/  HMMA.16816.F32.BF16 R76, R188, R10.reuse, R76 ;  /* 0x0000000abc4c723c */ /* 0x080fe2000004184c */
[----:B------:R1:W1:Y:S03]  /*9130*/  MUFU.TANH R185, R23 ;  /* 0x0000001700b97308 */ /* 0x0002660000002400 */
[----:B------:R-:W-:Y:S02]  /*9140*/  FMUL.FTZ R56, R56, c[0x0][0x320] ;  /* 0x0000c80038387a20 */ /* 0x000fe40000410000 */
[----:B------:R-:W-:Y:S02]  /*9150*/  FMUL.FTZ R59, R59, c[0x0][0x320] ;  /* 0x0000c8003b3b7a20 */ /* 0x000fe40000410000 */
[C---:B------:R-:W-:Y:S01]  /*9160*/  HMMA.16816.F32.BF16 R80, R172.reuse, R10, R80 ;  /* 0x0000000aac50723c */ /* 0x040fe20000041850 */
[----:B------:R-:W2:Y:S02]  /*9170*/  LDL R10, [R1] ;  /* 0x00000000010a7983 */ /* 0x000ea40000100800 */
[----:B------:R1:W1:Y:S01]  /*9180*/  MUFU.TANH R207, R24 ;  /* 0x0000001800cf7308 */ /* 0x0002620000002400 */
[----:B------:R-:W-:Y:S02]  /*9190*/  FMUL.FTZ R60, R60, c[0x0][0x320] ;  /* 0x0000c8003c3c7a20 */ /* 0x000fe40000410000 */
[----:B------:R-:W-:Y:S02]  /*91a0*/  FMUL.FTZ R61, R61, c[0x0][0x320] ;  /* 0x0000c8003d3d7a20 */ /* 0x000fe40000410000 */
[-C--:B----4-:R-:W-:Y:S04]  /*91b0*/  HMMA.16816.F32.BF16 R84, R172, R4.reuse, R84 ;  /* 0x00000004ac54723c */ /* 0x090fe80000041854 */
[----:B------:R-:W-:Y:S01]  /*91c0*/  FMUL.FTZ R63, R63, c[0x0][0x320] ;  /* 0x0000c8003f3f7a20 */ /* 0x000fe20000410000 */
[----:B------:R4:W1:Y:S01]  /*91d0*/  MUFU.TANH R206, R25 ;  /* 0x0000001900ce7308 */ /* 0x0008620000002400 */
[----:B------:R-:W-:Y:S02]  /*91e0*/  FMUL.FTZ R64, R64, c[0x0][0x320] ;  /* 0x0000c80040407a20 */ /* 0x000fe40000410000 */
[C---:B------:R-:W-:Y:S04]  /*91f0*/  HMMA.16816.F32.BF16 R88, R188.reuse, R4, R88 ;  /* 0x00000004bc58723c */ /* 0x040fe80000041858 */
[----:B------:R-:W-:Y:S02]  /*9200*/  FMUL.FTZ R65, R65, c[0x0][0x320] ;  /* 0x0000c80041417a20 */ /* 0x000fe40000410000 */
[----:B------:R-:W-:Y:S01]  /*9210*/  FMUL.FTZ R66, R66, c[0x0][0x320] ;  /* 0x0000c80042427a20 */ /* 0x000fe20000410000 */
[----:B------:R4:W1:Y:S01]  /*9220*/  MUFU.TANH R235, R26 ;  /* 0x0000001a00eb7308 */ /* 0x0008620000002400 */
[-C--:B------:R-:W-:Y:S04]  /*9230*/  HMMA.16816.F32.BF16 R92, R188, R6.reuse, R92 ;  /* 0x00000006bc5c723c */ /* 0x080fe8000004185c */
[----:B------:R-:W-:Y:S04]  /*9240*/  @P0 IMAD.WIDE.U32 R4, R0, c[0x0][0x1e0], RZ ;  /* 0x0000780000040a25 */ /* 0x000fe800078e00ff */
[----:B------:R-:W-:Y:S01]  /*9250*/  HMMA.16816.F32.BF16 R96, R172, R6, R96 ;  /* 0x00000006ac60723c */ /* 0x000fe20000041860 */
[----:B------:R4:W1:Y:S01]  /*9260*/  MUFU.TANH R202, R28 ;  /* 0x0000001c00ca7308 */ /* 0x0008620000002400 */
[----:B------:R4:W4:Y:S02]  /*9270*/  LDL R6, [R1+0x1c] ;  /* 0x00001c0001067983 */ /* 0x0009240000100800 */
[----:B------:R-:W-:Y:S01]  /*9280*/  @P0 IADD3 R0, R5, R2, RZ ;  /* 0x0000000205000210 */ /* 0x000fe20007ffe0ff */
[----:B------:R-:W-:Y:S01]  /*9290*/  FMUL.FTZ R67, R67, c[0x0][0x320] ;  /* 0x0000c80043437a20 */ /* 0x000fe20000410000 */
[----:B------:R-:W-:Y:S01]  /*92a0*/  @P0 MOV R2, R242 ;  /* 0x000000f200020202 */ /* 0x000fe20000000f00 */
[----:B------:R-:W-:Y:S01]  /*92b0*/  FMUL.FTZ R68, R68, c[0x0][0x320] ;  /* 0x0000c80044447a20 */ /* 0x000fe20000410000 */
[----:B------:R-:W-:Y:S01]  /*92c0*/  @P0 SHF.L.U64.HI R7, R228, 0x5, R230 ;  /* 0x00000005e4070819 */ /* 0x000fe200000102e6 */
[----:B------:R-:W-:Y:S02]  /*92d0*/  @P0 IMAD R0, R0, 0x60, RZ ;  /* 0x0000006000000824 */ /* 0x000fe400078e02ff */
[----:B------:R1:W1:Y:S01]  /*92e0*/  MUFU.TANH R13, R32 ;  /* 0x00000020000d7308 */ /* 0x0002620000002400 */
[----:B------:R-:W-:Y:S02]  /*92f0*/  FMUL.FTZ R69, R69, c[0x0][0x320] ;  /* 0x0000c80045457a20 */ /* 0x000fe40000410000 */
[----:B------:R-:W-:Y:S02]  /*9300*/  FMUL.FTZ R70, R70, c[0x0][0x320] ;  /* 0x0000c80046467a20 */ /* 0x000fe40000410000 */
[----:B------:R-:W-:Y:S02]  /*9310*/  FMUL.FTZ R71, R71, c[0x0][0x320] ;  /* 0x0000c80047477a20 */ /* 0x000fe40000410000 */
[----:B------:R-:W-:Y:S02]  /*9320*/  FMUL.FTZ R72, R72, c[0x0][0x320] ;  /* 0x0000c80048487a20 */ /* 0x000fe40000410000 */
[----:B------:R-:W-:Y:S01]  /*9330*/  FMUL.FTZ R73, R73, c[0x0][0x320] ;  /* 0x0000c80049497a20 */ /* 0x000fe20000410000 */
[----:B------:R-:W1:Y:S01]  /*9340*/  MUFU.TANH R33, R33 ;  /* 0x0000002100217308 */ /* 0x000e620000002400 */
[----:B------:R-:W-:Y:S02]  /*9350*/  FMUL.FTZ R74, R74, c[0x0][0x320] ;  /* 0x0000c8004a4a7a20 */ /* 0x000fe40000410000 */
[----:B------:R-:W-:Y:S02]  /*9360*/  FMUL.FTZ R75, R75, c[0x0][0x320] ;  /* 0x0000c8004b4b7a20 */ /* 0x000fe40000410000 */
[----:B------:R-:W-:Y:S02]  /*9370*/  FMUL.FTZ R76, R76, c[0x0][0x320] ;  /* 0x0000c8004c4c7a20 */ /* 0x000fe40000410000 */
[----:B------:R-:W-:Y:S02]  /*9380*/  FMUL.FTZ R77, R77, c[0x0][0x320] ;  /* 0x0000c8004d4d7a20 */ /* 0x000fe40000410000 */
[----:B------:R-:W-:Y:S01]  /*9390*/  FMUL.FTZ R78, R78, c[0x0][0x320] ;  /* 0x0000c8004e4e7a20 */ /* 0x000fe20000410000 */
[----:B------:R1:W1:Y:S01]  /*93a0*/  MUFU.TANH R183, R34 ;  /* 0x0000002200b77308 */ /* 0x0002620000002400 */
        /* <DEDUP_REMOVED lines=31> */
[----:B------:R-:W-:Y:S01]  /*95a0*/  FMUL.FTZ R47, R47, c[0x0][0x320] ;  /* 0x0000c8002f2f7a20 */ /* 0x000fe20000410000 */
[----:B---3--:R-:W-:Y:S01]  /*95b0*/  @P0 MOV R3, R15 ;  /* 0x0000000f00030202 */ /* 0x008fe20000000f00 */
[----:B------:R-:W-:Y:S02]  /*95c0*/  FMUL.FTZ R57, R57, c[0x0][0x320] ;  /* 0x0000c80039397a20 */ /* 0x000fe40000410000 */
[----:B------:R-:W-:Y:S02]  /*95d0*/  FMUL.FTZ R58, R58, c[0x0][0x320] ;  /* 0x0000c8003a3a7a20 */ /* 0x000fe40000410000 */
[----:B------:R-:W-:Y:S01]  /*95e0*/  @P0 IMAD.WIDE.U32 R2, R4, 0x60, R2 ;  /* 0x0000006004020825 */ /* 0x000fe200078e0002 */
[----:B------:R3:W1:Y:S03]  /*95f0*/  MUFU.TANH R35, R39 ;  /* 0x0000002700237308 */ /* 0x0006660000002400 */
[----:B------:R-:W-:Y:S01]  /*9600*/  FMUL.FTZ R62, R62, c[0x0][0x320] ;  /* 0x0000c8003e3e7a20 */ /* 0x000fe20000410000 */
[----:B------:R-:W-:Y:S01]  /*9610*/  @P0 LEA R4, P1, R2, c[0x0][0x1c8], 0x1 ;  /* 0x0000720002040a11 */ /* 0x000fe200078208ff */
[----:B------:R-:W-:Y:S01]  /*9620*/  FMUL.FTZ R90, R90, c[0x0][0x320] ;  /* 0x0000c8005a5a7a20 */ /* 0x000fe20000410000 */
[----:B------:R-:W-:Y:S01]  /*9630*/  @P0 IADD3 R3, R3, R0, RZ ;  /* 0x0000000003030210 */ /* 0x000fe20007ffe0ff */
[----:B------:R-:W-:Y:S01]  /*9640*/  FMUL.FTZ R94, R94, c[0x0][0x320] ;  /* 0x0000c8005e5e7a20 */ /* 0x000fe20000410000 */
[----:B------:R-:W-:Y:S01]  /*9650*/  @P0 SHF.L.U32 R0, R228, 0x5, RZ ;  /* 0x00000005e4000819 */ /* 0x000fe200000006ff */
[----:B------:R-:W-:Y:S01]  /*9660*/  FMUL.FTZ R95, R95, c[0x0][0x320] ;  /* 0x0000c8005f5f7a20 */ /* 0x000fe20000410000 */
[----:B------:R3:W1:Y:S01]  /*9670*/  MUFU.TANH R194, R40 ;  /* 0x0000002800c27308 */ /* 0x0006620000002400 */
[----:B------:R-:W-:Y:S02]  /*9680*/  @P0 LEA.HI.X R5, R2, c[0x0][0x1cc], R3, 0x1, P1 ;  /* 0x0000730002050a11 */ /* 0x000fe400008f0c03 */
[-C--:B------:R-:W-:Y:S03]  /*9690*/  @P0 IADD3 R2, P1, R4, R0.reuse, RZ ;  /* 0x0000000004020210 */ /* 0x080fe60007f3e0ff */
[----:B------:R-:W-:Y:S01]  /*96a0*/  @!PT LDS RZ, [RZ] ;  /* 0x00000000fffff984 */ /* 0x000fe20000000800 */
[----:B------:R-:W-:Y:S01]  /*96b0*/  @!PT LDS RZ, [RZ] ;  /* 0x00000000fffff984 */ /* 0x000fe20000000800 */
[----:B------:R-:W-:Y:S01]  /*96c0*/  @!PT LDS RZ, [RZ] ;  /* 0x00000000fffff984 */ /* 0x000fe20000000800 */
[----:B------:R1:W-:Y:S01]  /*96d0*/  @P0 LDGSTS.E.BYPASS.LTC128B.128 [R227+0x3100], [R4.64], !P6 ;  /* 0x0310000004e30fae */ /* 0x0003e2000f101d4c */
[-C--:B------:R-:W-:Y:S02]  /*96e0*/  @P0 IADD3.X R3, R5, R7.reuse, RZ, P1, !PT ;  /* 0x0000000705030210 */ /* 0x080fe40000ffe4ff */
[-C--:B------:R-:W-:Y:S01]  /*96f0*/  @P0 IADD3 R8, P2, R2, R0.reuse, RZ ;  /* 0x0000000002080210 */ /* 0x080fe20007f5e0ff */
[----:B------:R3:W2:Y:S03]  /*9700*/  MUFU.TANH R192, R41 ;  /* 0x0000002900c07308 */ /* 0x0006a60000002400 */
[-C--:B------:R-:W-:Y:S01]  /*9710*/  @P0 IADD3.X R9, R3, R7.reuse, RZ, P2, !PT ;  /* 0x0000000703090210 */ /* 0x080fe200017fe4ff */
[----:B------:R3:W-:Y:S06]  /*9720*/  @P0 LDGSTS.E.BYPASS.LTC128B.128 [R227+0x3900], [R2.64], !P6 ;  /* 0x0390000002e30fae */ /* 0x0007ec000f101d4c */
[----:B------:R2:W2:Y:S02]  /*9730*/  MUFU.TANH R200, R42 ;  /* 0x0000002a00c87308 */ /* 0x0004a40000002400 */
[----:B------:R3:W-:Y:S08]  /*9740*/  @P0 LDGSTS.E.BYPASS.LTC128B.128 [R227+0x4100], [R8.64], !P6 ;  /* 0x0410000008e30fae */ /* 0x0007f0000f101d4c */
[----:B------:R2:W2:Y:S01]  /*9750*/  MUFU.TANH R199, R43 ;  /* 0x0000002b00c77308 */ /* 0x0004a20000002400 */
[-C--:B-1----:R-:W-:Y:S04]  /*9760*/  @P0 IADD3 R4, P1, R8, R0.reuse, RZ ;  /* 0x0000000008040210 */ /* 0x082fe80007f3e0ff */
[-C--:B------:R-:W-:Y:S05]  /*9770*/  @P0 IADD3.X R5, R9, R7.reuse, RZ, P1, !PT ;  /* 0x0000000709050210 */ /* 0x080fea0000ffe4ff */
[----:B------:R1:W1:Y:S01]  /*9780*/  MUFU.TANH R184, R44 ;  /* 0x0000002c00b87308 */ /* 0x0002620000002400 */
[-C--:B---3--:R-:W-:Y:S01]  /*9790*/  @P0 IADD3 R2, P2, R4, R0.reuse, RZ ;  /* 0x0000000004020210 */ /* 0x088fe20007f5e0ff */
[----:B------:R3:W-:Y:S03]  /*97a0*/  @P0 LDGSTS.E.BYPASS.LTC128B.128 [R227+0x4900], [R4.64], !P6 ;  /* 0x0490000004e30fae */ /* 0x0007e6000f101d4c */
[-C--:B------:R-:W-:Y:S02]  /*97b0*/  @P0 IADD3.X R3, R5, R7.reuse, RZ, P2, !PT ;  /* 0x0000000705030210 */ /* 0x080fe400017fe4ff */
[----:B------:R-:W-:Y:S03]  /*97c0*/  @P0 IADD3 R8, P1, R2, R0, RZ ;  /* 0x0000000002080210 */ /* 0x000fe60007f3e0ff */
[----:B------:R1:W1:Y:S01]  /*97d0*/  MUFU.TANH R170, R45 ;  /* 0x0000002d00aa7308 */ /* 0x0002620000002400 */
[----:B------:R1:W-:Y:S01]  /*97e0*/  @P0 LDGSTS.E.BYPASS.LTC128B.128 [R227+0x5100], [R2.64], !P6 ;  /* 0x0510000002e30fae */ /* 0x0003e2000f101d4c */
[----:B------:R-:W-:Y:S01]  /*97f0*/  IMAD R0, R225, -0x60, RZ ;  /* 0xffffffa0e1007824 */ /* 0x000fe200078e02ff */
[----:B------:R-:W-:Y:S06]  /*9800*/  @P0 IADD3.X R9, R3, R7, RZ, P1, !PT ;  /* 0x0000000703090210 */ /* 0x000fec0000ffe4ff */
[----:B------:R2:W-:Y:S01]  /*9810*/  @P0 LDGSTS.E.BYPASS.LTC128B.128 [R227+0x5900], [R8.64], !P6 ;  /* 0x0590000008e30fae */ /* 0x0005e2000f101d4c */
[----:B------:R1:W1:Y:S01]  /*9820*/  MUFU.TANH R196, R47 ;  /* 0x0000002f00c47308 */ /* 0x0002620000002400 */
[----:B------:R-:W-:Y:S06]  /*9830*/  PLOP3.LUT P0, PT, PT, PT, UP1, 0x40, 0x0 ;  /* 0x000000000000781c */ /* 0x000fec0003f0e818 */
[----:B------:R-:W0:Y:S03]  /*9840*/  LDGDEPBAR ;  /* 0x00000000000079af */ /* 0x000e260000000000 */
[----:B------:R-:W1:Y:S10]  /*9850*/  MUFU.TANH R49, R49 ;  /* 0x0000003100317308 */ /* 0x000e740000002400 */
[----:B------:R-:W1:Y:S10]  /*9860*/  MUFU.TANH R50, R50 ;  /* 0x0000003200327308 */ /* 0x000e740000002400 */
[----:B------:R-:W1:Y:S10]  /*9870*/  MUFU.TANH R51, R51 ;  /* 0x0000003300337308 */ /* 0x000e740000002400 */
[----:B------:R-:W1:Y:S10]  /*9880*/  MUFU.TANH R52, R52 ;  /* 0x0000003400347308 */ /* 0x000e740000002400 */
[----:B------:R-:W1:Y:S10]  /*9890*/  MUFU.TANH R53, R53 ;  /* 0x0000003500357308 */ /* 0x000e740000002400 */
[----:B------:R-:W1:Y:S10]  /*98a0*/  MUFU.TANH R54, R54 ;  /* 0x0000003600367308 */ /* 0x000e740000002400 */
[----:B------:R-:W1:Y:S10]  /*98b0*/  MUFU.TANH R55, R55 ;  /* 0x0000003700377308 */ /* 0x000e740000002400 */
[----:B------:R1:W1:Y:S10]  /*98c0*/  MUFU.TANH R168, R56 ;  /* 0x0000003800a87308 */ /* 0x0002740000002400 */
[----:B------:R1:W1:Y:S01]  /*98d0*/  MUFU.TANH R56, R57 ;  /* 0x0000003900387308 */ /* 0x0002620000002400 */
[----:B--2---:R-:W-:Y:S04]  /*98e0*/  IADD3 R9, -R46, 0x1, R0 ;  /* 0x000000012e097810 */ /* 0x004fe80007ffe100 */
[----:B---3--:R-:W-:Y:S05]  /*98f0*/  IADD3 R5, R9, c[0x0][0x1d0], RZ ;  /* 0x0000740009057a10 */ /* 0x008fea0007ffe0ff */
[----:B------:R2:W3:Y:S01]  /*9900*/  MUFU.TANH R181, R58 ;  /* 0x0000003a00b57308 */ /* 0x0004e20000002400 */
[----:B------:R-:W-:Y:S04]  /*9910*/  IADD3 R5, R5, -c[0x0][0x168], RZ ;  /* 0x80005a0005057a10 */ /* 0x000fe80007ffe0ff */
[C---:B------:R-:W-:Y:S02]  /*9920*/  IADD3 R7, R5.reuse, c[0x0][0x328], RZ ;  /* 0x0000ca0005077a10 */ /* 0x040fe40007ffe0ff */
[----:B------:R-:W-:Y:S03]  /*9930*/  IADD3 R8, R5, UR11, RZ ;  /* 0x0000000b05087c10 */ /* 0x000fe6000fffe0ff */
[----:B------:R2:W1:Y:S10]  /*9940*/  MUFU.TANH R180, R59 ;  /* 0x0000003b00b47308 */ /* 0x0004740000002400 */
[----:B------:R-:W1:Y:S10]  /*9950*/  MUFU.TANH R60, R60 ;  /* 0x0000003c003c7308 */ /* 0x000e740000002400 */
[----:B------:R-:W1:Y:S10]  /*9960*/  MUFU.TANH R61, R61 ;  /* 0x0000003d003d7308 */ /* 0x000e740000002400 */
[----:B------:R2:W1:Y:S01]  /*9970*/  MUFU.TANH R179, R62 ;  /* 0x0000003e00b37308 */ /* 0x0004620000002400 */
[----:B----4-:R-:W-:Y:S05]  /*9980*/  @P3 MOV R6, R10 ;  /* 0x0000000a00063202 */ /* 0x010fea0000000f00 */
[----:B------:R-:W1:Y:S04]  /*9990*/  SHFL.IDX PT, R4, R6, RZ, 0x1c1f ;  /* 0x001c1fff06047589 */ /* 0x000e6800000e0000 */
[----:B------:R2:W4:Y:S10]  /*99a0*/  MUFU.TANH R178, R63 ;  /* 0x0000003f00b27308 */ /* 0x0005340000002400 */
[----:B------:R-:W2:Y:S10]  /*99b0*/  MUFU.TANH R64, R64 ;  /* 0x0000004000407308 */ /* 0x000eb40000002400 */
[----:B------:R-:W2:Y:S01]  /*99c0*/  MUFU.TANH R65, R65 ;  /* 0x0000004100417308 */ /* 0x000ea20000002400 */
[----:B-1----:R-:W-:Y:S02]  /*99d0*/  IADD3 R3, R7, R4, RZ ;  /* 0x0000000407037210 */ /* 0x002fe40007ffe0ff */
[----:B------:R-:W-:Y:S07]  /*99e0*/  IADD3 R2, R4, R8, RZ ;  /* 0x0000000804027210 */ /* 0x000fee0007ffe0ff */
[----:B------:R-:W1:Y:S10]  /*99f0*/  MUFU.TANH R66, R66 ;  /* 0x0000004200427308 */ /* 0x000e740000002400 */
        /* <DEDUP_REMOVED lines=27> */
[----:B------:R1:W1:Y:S10]  /*9bb0*/  MUFU.TANH R63, R94 ;  /* 0x0000005e003f7308 */ /* 0x0002740000002400 */
[----:B------:R1:W1:Y:S10]  /*9bc0*/  MUFU.TANH R59, R95 ;  /* 0x0000005f003b7308 */ /* 0x0002740000002400 */
[----:B------:R-:W1:Y:S10]  /*9bd0*/  MUFU.TANH R30, R30 ;  /* 0x0000001e001e7308 */ /* 0x000e740000002400 */
[----:B------:R-:W1:Y:S10]  /*9be0*/  MUFU.TANH R27, R27 ;  /* 0x0000001b001b7308 */ /* 0x000e740000002400 */
[----:B------:R-:W1:Y:S10]  /*9bf0*/  MUFU.TANH R31, R31 ;  /* 0x0000001f001f7308 */ /* 0x000e740000002400 */
[----:B------:R-:W1:Y:S01]  /*9c00*/  MUFU.TANH R29, R29 ;  /* 0x0000001d001d7308 */ /* 0x000e620000002400 */
[----:B------:R-:W-:-:S05]  /*9c10*/  @P0 BRA `(.L_x_165) ;  /* 0x0000019000000947 */ /* 0x000fca0003800000 */
[----:B--234-:R-:W-:Y:S01]  /*9c20*/  IADD3 R4, R4, c[0x0][0x1d0], RZ ;  /* 0x0000740004047a10 */ /* 0x01cfe20007ffe0ff */
[----:B------:R-:W-:Y:S03]  /*9c30*/  BSSY B0, `(.L_x_166) ;  /* 0x0000012000007945 */ /* 0x000fe60003800000 */
[----:B------:R-:W-:Y:S04]  /*9c40*/  IADD3 R4, R4, -c[0x0][0x168], RZ ;  /* 0x80005a0004047a10 */ /* 0x000fe80007ffe0ff */
[----:B------:R-:W-:Y:S11]  /*9c50*/  ISETP.GT.AND P0, PT, R4, -0x1, PT ;  /* 0xffffffff0400780c */ /* 0x000ff60003f04270 */
[----:B------:R-:W-:Y:S02]  /*9c60*/  @!UPT UIADD3 URZ, URZ, URZ, URZ ;  /* 0x0000003f3f3ff290 */ /* 0x000fe4000fffe03f */
[----:B------:R-:W-:-:S05]  /*9c70*/  @P0 BRA `(.L_x_167) ;  /* 0x0000008000000947 */ /* 0x000fca0003800000 */
[----:B------:R-:W-:Y:S01]  /*9c80*/  LOP3.LUT R4, RZ, R4, RZ, 0x33, !PT ;  /* 0x00000004ff047212 */ /* 0x000fe200078e33ff */
[----:B------:R-:W-:Y:S05]  /*9c90*/  IMAD.MOV.U32 R10, RZ, RZ, c[0x0][0x32c] ;  /* 0x0000cb00ff0a7624 */ /* 0x000fea00078e00ff */
[----:B------:R-:W-:Y:S11]  /*9ca0*/  ISETP.NE.AND P0, PT, R10, 0x1, PT ;  /* 0x000000010a00780c */ /* 0x000ff60003f05270 */
[----:B------:R-:W-:Y:S02]  /*9cb0*/  @!UPT UIADD3 URZ, URZ, URZ, URZ ;  /* 0x0000003f3f3ff290 */ /* 0x000fe4000fffe03f */
[----:B------:R-:W-:Y:S05]  /*9cc0*/  @P0 IMAD.HI.U32 R10, R4, c[0x0][0x330], RZ ;  /* 0x0000cc00040a0a27 */ /* 0x000fea00078e00ff */
[----:B------:R-:W-:Y:S04]  /*9cd0*/  @P0 SHF.R.U32.HI R4, RZ, c[0x0][0x334], R10 ;  /* 0x0000cd00ff040a19 */ /* 0x000fe8000001160a */
[----:B------:R-:W-:Y:S01]  /*9ce0*/  LOP3.LUT R4, RZ, R4, RZ, 0x33, !PT ;  /* 0x00000004ff047212 */ /* 0x000fe200078e33ff */
[----:B------:R-:W-:-:S05]  /*9cf0*/  BRA `(.L_x_168) ;  /* 0x0000005000007947 */ /* 0x000fca0003800000 */
.L_x_167:
[----:B------:R-:W-:Y:S04]  /*9d00*/  MOV R10, c[0x0][0x32c] ;  /* 0x0000cb00000a7a02 */ /* 0x000fe80000000f00 */
[----:B------:R-:W-:Y:S11]  /*9d10*/  ISETP.NE.AND P0, PT, R10, 0x1, PT ;  /* 0x000000010a00780c */ /* 0x000ff60003f05270 */
[----:B------:R-:W-:Y:S02]  /*9d20*/  @!UPT UIADD3 URZ, URZ, URZ, URZ ;  /* 0x0000003f3f3ff290 */ /* 0x000fe4000fffe03f */
[----:B------:R-:W-:Y:S05]  /*9d30*/  @P0 IMAD.HI.U32 R10, R4, c[0x0][0x330], RZ ;  /* 0x0000cc00040a0a27 */ /* 0x000fea00078e00ff */
[----:B------:R-:W-:Y:S02]  /*9d40*/  @P0 SHF.R.U32.HI R4, RZ, c[0x0][0x334], R10 ;  /* 0x0000cd00ff040a19 */ /* 0x000fe4000001160a */
.L_x_168:
[----:B------:R-:W-:Y:S05]  /*9d50*/  BSYNC B0 ;  /* 0x0000000000007941 */ /* 0x000fea0003800000 */
.L_x_166:
[----:B------:R-:W-:Y:S04]  /*9d60*/  IMAD.IADD R10, R0, 0x1, -R46 ;  /* 0x00000001000a7824 */ /* 0x000fe800078e0a2e */
[----:B------:R-:W-:Y:S05]  /*9d70*/  IMAD R4, R4, c[0x0][0x32c], R10 ;  /* 0x0000cb0004047a24 */ /* 0x000fea00078e020a */
[----:B------:R-:W-:Y:S02]  /*9d80*/  IADD3 R10, R4, c[0x0][0x32c], RZ ;  /* 0x0000cb00040a7a10 */ /* 0x000fe40007ffe0ff */
[----:B------:R-:W-:Y:S02]  /*9d90*/  IMNMX R2, R2, R4, !PT ;  /* 0x0000000402027217 */ /* 0x000fe40007800200 */
[----:B------:R-:W-:Y:S02]  /*9da0*/  IMNMX R3, R3, R10, PT ;  /* 0x0000000a03037217 */ /* 0x000fe40003800200 */
.L_x_165:
[C---:B--234-:R-:W-:Y:S02]  /*9db0*/  ISETP.GE.AND P0, PT, R0.reuse, 0x9, PT ;  /* 0x000000090000780c */ /* 0x05cfe40003f06270 */
[----:B------:R-:W-:Y:S02]  /*9dc0*/  ISETP.GE.AND P1, PT, R0, 0x2, PT ;  /* 0x000000020000780c */ /* 0x000fe40003f26270 */
[----:B------:R-:W-:Y:S02]  /*9dd0*/  P2R R25, PR, RZ, 0x1 ;  /* 0x00000001ff197803 */ /* 0x000fe40000000000 */
[C---:B------:R-:W-:Y:S02]  /*9de0*/  ISETP.GT.AND P0, PT, R2.reuse, 0x8, !P0 ;  /* 0x000000080200780c */ /* 0x040fe40004704270 */
[----:B------:R-:W-:Y:S02]  /*9df0*/  P2R R26, PR, RZ, 0x2 ;  /* 0x00000002ff1a7803 */ /* 0x000fe40000000000 */
[----:B------:R-:W-:Y:S02]  /*9e00*/  ISETP.GT.AND P1, PT, R2, 0x1, !P1 ;  /* 0x000000010200780c */ /* 0x000fe40004f24270 */
[C---:B------:R-:W-:Y:S02]  /*9e10*/  ISETP.GE.AND P2, PT, R0.reuse, 0x11, PT ;  /* 0x000000110000780c */ /* 0x040fe40003f46270 */
[C---:B------:R-:W-:Y:S02]  /*9e20*/  ISETP.LT.OR P0, PT, R3.reuse, 0x9, P0 ;  /* 0x000000090300780c */ /* 0x040fe40000701670 */
[C---:B------:R-:W-:Y:S02]  /*9e30*/  ISETP.LT.OR P1, PT, R3.reuse, 0x2, P1 ;  /* 0x000000020300780c */ /* 0x040fe40000f21670 */
[----:B------:R-:W-:Y:S02]  /*9e40*/  ISETP.GE.AND P3, PT, R0, 0xa, PT ;  /* 0x0000000a0000780c */ /* 0x000fe40003f66270 */
[----:B------:R-:W-:Y:S02]  /*9e50*/  FSEL R36, R16, -INF , !P0 ;  /* 0xff80000010247808 */ /* 0x000fe40004000000 */
[----:B------:R-:W-:Y:S02]  /*9e60*/  ISETP.GT.AND P0, PT, R2, 0x10, !P2 ;  /* 0x000000100200780c */ /* 0x000fe40005704270 */
[----:B------:R-:W-:Y:S02]  /*9e70*/  FSEL R32, R176, -INF , !P1 ;  /* 0xff800000b0207808 */ /* 0x000fe40004800000 */
[----:B------:R-:W-:Y:S02]  /*9e80*/  ISETP.GT.AND P1, PT, R2, 0x9, !P3 ;  /* 0x000000090200780c */ /* 0x000fe40005f24270 */
[----:B------:R-:W-:Y:S02]  /*9e90*/  P2R R23, PR, RZ, 0x4 ;  /* 0x00000004ff177803 */ /* 0x000fe40000000000 */
[C---:B------:R-:W-:Y:S02]  /*9ea0*/  ISETP.LT.OR P0, PT, R3.reuse, 0x11, P0 ;  /* 0x000000110300780c */ /* 0x040fe40000701670 */
[----:B------:R-:W-:Y:S02]  /*9eb0*/  ISETP.GE.AND P2, PT, R0, 0x12, PT ;  /* 0x000000120000780c */ /* 0x000fe40003f46270 */
[----:B------:R-:W-:Y:S02]  /*9ec0*/  ISETP.LT.OR P1, PT, R3, 0xa, P1 ;  /* 0x0000000a0300780c */ /* 0x000fe40000f21670 */
[----:B------:R-:W-:Y:S02]  /*9ed0*/  FSEL R40, R20, -INF , !P0 ;  /* 0xff80000014287808 */ /* 0x000fe40004000000 */
[----:B------:R-:W-:Y:S02]  /*9ee0*/  ISETP.GT.AND P0, PT, R2, 0x11, !P2 ;  /* 0x000000110200780c */ /* 0x000fe40005704270 */
[----:B------:R-:W-:Y:S02]  /*9ef0*/  FSEL R38, R17, -INF , !P1 ;  /* 0xff80000011267808 */ /* 0x000fe40004800000 */
[----:B------:R-:W-:Y:S02]  /*9f00*/  ISETP.LT.OR P0, PT, R3, 0x12, P0 ;  /* 0x000000120300780c */ /* 0x000fe40000701670 */
[----:B------:R-:W-:Y:S02]  /*9f10*/  ISETP.GE.AND P1, PT, R0, 0x19, PT ;  /* 0x000000190000780c */ /* 0x000fe40003f26270 */
[----:B------:R-:W-:Y:S02]  /*9f20*/  FSEL R42, R21, -INF , !P0 ;  /* 0xff800000152a7808 */ /* 0x000fe40004000000 */
[----:B------:R-:W-:Y:S02]  /*9f30*/  ISETP.GT.AND P0, PT, R2, 0x18, !P1 ;  /* 0x000000180200780c */ /* 0x000fe40004f04270 */
[----:B------:R-:W-:Y:S02]  /*9f40*/  P2R R21, PR, RZ, 0x2 ;  /* 0x00000002ff157803 */ /* 0x000fe40000000000 */
        /* <DEDUP_REMOVED lines=10> */
[C---:B------:R-:W-:Y:S02]  /*9ff0*/  ISETP.LT.OR P0, PT, R3.reuse, 0x21, P0 ;  /* 0x000000210300780c */ /* 0x040fe40000701670 */
[----:B------:R-:W-:Y:S02]  /*a000*/  ISETP.GE.AND P1, PT, R0, 0x22, PT ;  /* 0x000000220000780c */ /* 0x000fe40003f26270 */
[----:B------:R-:W-:Y:S02]  /*a010*/  FSEL R57, R12, -INF , !P0 ;  /* 0xff8000000c397808 */ /* 0x000fe40004000000 */
[----:B------:R-:W-:Y:S02]  /*a020*/  ISETP.GT.AND P0, PT, R2, 0x21, !P1 ;  /* 0x000000210200780c */ /* 0x000fe40004f04270 */
[----:B------:R-:W-:Y:S02]  /*a030*/  P2R R18, PR, RZ, 0x2 ;  /* 0x00000002ff127803 */ /* 0x000fe40000000000 */
[----:B------:R-:W-:Y:S02]  /*a040*/  ISETP.LT.OR P0, PT, R3, 0x22, P0 ;  /* 0x000000220300780c */ /* 0x000fe40000701670 */
[----:B------:R-:W-:Y:S02]  /*a050*/  ISETP.GE.AND P1, PT, R0, 0x29, PT ;  /* 0x000000290000780c */ /* 0x000fe40003f26270 */
[----:B-1----:R-:W-:Y:S02]  /*a060*/  FSEL R90, R37, -INF , !P0 ;  /* 0xff800000255a7808 */ /* 0x002fe40004000000 */
        /* <DEDUP_REMOVED lines=26> */
[----:B------:R-:W-:Y:S02]  /*a210*/  ISETP.GE.AND P4, PT, R0, 0x41, PT ;  /* 0x000000410000780c */ /* 0x000fe40003f86270 */
[----:B------:R-:W-:Y:S02]  /*a220*/  ISETP.LT.OR P0, PT, R3, 0x3a, P0 ;  /* 0x0000003a0300780c */ /* 0x000fe40000701670 */
[----:B------:R-:W-:Y:S02]  /*a230*/  P2R R24, PR, RZ, 0x8 ;  /* 0x00000008ff187803 */ /* 0x000fe40000000000 */
[----:B------:R-:W-:Y:S02]  /*a240*/  FSEL R198, R65, -INF , !P0 ;  /* 0xff80000041c67808 */ /* 0x000fe40004000000 */
[----:B------:R-:W-:Y:S02]  /*a250*/  ISETP.GT.AND P0, PT, R2, 0x40, !P4 ;  /* 0x000000400200780c */ /* 0x000fe40006704270 */
[----:B------:R-:W-:Y:S02]  /*a260*/  ISETP.GE.AND P3, PT, R0, 0x42, PT ;  /* 0x000000420000780c */ /* 0x000fe40003f66270 */
[C---:B------:R-:W-:Y:S02]  /*a270*/  ISETP.LT.OR P0, PT, R3.reuse, 0x41, P0 ;  /* 0x000000410300780c */ /* 0x040fe40000701670 */
[----:B------:R-:W-:Y:S02]  /*a280*/  P2R R22, PR, RZ, 0x4 ;  /* 0x00000004ff167803 */ /* 0x000fe40000000000 */
        /* <DEDUP_REMOVED lines=17> */
[C---:B------:R-:W-:Y:S02]  /*a3a0*/  ISETP.GE.AND P1, PT, R0.reuse, 0x52, PT ;  /* 0x000000520000780c */ /* 0x040fe40003f26270 */
        /* <DEDUP_REMOVED lines=8> */
[----:B------:R-:W-:Y:S04]  /*a430*/  ISETP.GT.AND P0, PT, R2, 0x58, !P5 ;  /* 0x000000580200780c */ /* 0x000fe80006f04270 */
[C---:B------:R-:W-:Y:S04]  /*a440*/  ISETP.LT.OR P0, PT, R3.reuse, 0x59, P0 ;  /* 0x000000590300780c */ /* 0x040fe80000701670 */
[----:B------:R-:W-:Y:S02]  /*a450*/  FSEL R252, R30, -INF , !P0 ;  /* 0xff8000001efc7808 */ /* 0x000fe40004000000 */
[----:B------:R-:W-:Y:S04]  /*a460*/  ISETP.GT.AND P0, PT, R2, RZ, !P1 ;  /* 0x000000ff0200720c */ /* 0x000fe80004f04270 */
[C---:B------:R-:W-:Y:S04]  /*a470*/  ISETP.LT.OR P0, PT, R3.reuse, 0x1, P0 ;  /* 0x000000010300780c */ /* 0x040fe80000701670 */
[----:B------:R-:W-:Y:S02]  /*a480*/  FSEL R30, R226, -INF , !P0 ;  /* 0xff800000e21e7808 */ /* 0x000fe40004000000 */
[----:B------:R-:W-:Y:S04]  /*a490*/  ISETP.GE.AND P0, PT, R0, 0x5a, PT ;  /* 0x0000005a0000780c */ /* 0x000fe80003f06270 */
[----:B------:R-:W-:Y:S02]  /*a4a0*/  P2R R4, PR, RZ, 0x1 ;  /* 0x00000001ff047803 */ /* 0x000fe40000000000 */
[----:B------:R-:W-:Y:S04]  /*a4b0*/  ISETP.GT.AND P0, PT, R2, 0x59, !P0 ;  /* 0x000000590200780c */ /* 0x000fe80004704270 */
[----:B------:R-:W-:Y:S02]  /*a4c0*/  ISETP.LT.OR P0, PT, R3, 0x5a, P0 ;  /* 0x0000005a0300780c */ /* 0x000fe40000701670 */
[----:B------:R-:W1:Y:S02]  /*a4d0*/  SHFL.IDX PT, R3, R6, 0x1, 0x1c1f ;  /* 0x003c1f0006037f89 */ /* 0x000e6400000e0000 */
[----:B------:R-:W-:Y:S02]  /*a4e0*/  FSEL R84, R27, -INF , !P0 ;  /* 0xff8000001b547808 */ /* 0x000fe40004000000 */
[----:B------:R-:W-:Y:S01]  /*a4f0*/  PLOP3.LUT P0, PT, PT, PT, UP1, 0x40, 0x0 ;  /* 0x000000000000781c */ /* 0x000fe20003f0e818 */
[--C-:B-1----:R-:W-:Y:S02]  /*a500*/  IMAD.IADD R2, R7, 0x1, R3.reuse ;  /* 0x0000000107027824 */ /* 0x102fe400078e0203 */
[----:B------:R-:W-:Y:S10]  /*a510*/  IMAD.IADD R0, R8, 0x1, R3 ;  /* 0x0000000108007824 */ /* 0x000ff400078e0203 */
[----:B------:R-:W-:-:S05]  /*a520*/  @P0 BRA `(.L_x_169) ;  /* 0x000001b000000947 */ /* 0x000fca0003800000 */
[----:B------:R-:W-:Y:S01]  /*a530*/  IADD3 R0, R3, c[0x0][0x1d0], RZ ;  /* 0x0000740003007a10 */ /* 0x000fe20007ffe0ff */
        /* <DEDUP_REMOVED lines=13> */
.L_x_171:
[----:B------:R-:W-:Y:S04]  /*a610*/  MOV R2, c[0x0][0x32c] ;  /* 0x0000cb0000027a02 */ /* 0x000fe80000000f00 */
[----:B------:R-:W-:Y:S11]  /*a620*/  ISETP.NE.AND P0, PT, R2, 0x1, PT ;  /* 0x000000010200780c */ /* 0x000ff60003f05270 */
[----:B------:R-:W-:Y:S02]  /*a630*/  @!UPT UIADD3 URZ, URZ, URZ, URZ ;  /* 0x0000003f3f3ff290 */ /* 0x000fe4000fffe03f */
[----:B------:R-:W-:Y:S05]  /*a640*/  @P0 IMAD.HI.U32 R2, R0, c[0x0][0x330], RZ ;  /* 0x0000cc0000020a27 */ /* 0x000fea00078e00ff */
[----:B------:R-:W-:Y:S02]  /*a650*/  @P0 SHF.R.U32.HI R0, RZ, c[0x0][0x334], R2 ;  /* 0x0000cd00ff000a19 */ /* 0x000fe40000011602 */
.L_x_172:
[----:B------:R-:W-:Y:S05]  /*a660*/  BSYNC B0 ;  /* 0x0000000000007941 */ /* 0x000fea0003800000 */
.L_x_170:
[----:B------:R-:W-:Y:S02]  /*a670*/  IADD3 R2, R9, -0x1, RZ ;  /* 0xffffffff09027810 */ /* 0x000fe40007ffe0ff */
[C-C-:B------:R-:W-:Y:S02]  /*a680*/  IADD3 R27, R3.reuse, UR11, R5.reuse ;  /* 0x0000000b031b7c10 */ /* 0x140fe4000fffe005 */
[----:B------:R-:W-:Y:S01]  /*a690*/  IADD3 R3, R3, c[0x0][0x328], R5 ;  /* 0x0000ca0003037a10 */ /* 0x000fe20007ffe005 */
[----:B------:R-:W-:Y:S05]  /*a6a0*/  IMAD R0, R0, c[0x0][0x32c], R2 ;  /* 0x0000cb0000007a24 */ /* 0x000fea00078e0202 */
[----:B------:R-:W-:Y:S02]  /*a6b0*/  IADD3 R2, R0, c[0x0][0x32c], RZ ;  /* 0x0000cb0000027a10 */ /* 0x000fe40007ffe0ff */
[----:B------:R-:W-:Y:S02]  /*a6c0*/  IMNMX R0, R27, R0, !PT ;  /* 0x000000001b007217 */ /* 0x000fe40007800200 */
[----:B------:R-:W-:Y:S02]  /*a6d0*/  IMNMX R2, R3, R2, PT ;  /* 0x0000000203027217 */ /* 0x000fe40003800200 */
.L_x_169:
[----:B------:R-:W-:Y:S01]  /*a6e0*/  ISETP.NE.AND P0, PT, R26, RZ, PT ;  /* 0x000000ff1a00720c */ /* 0x000fe20003f05270 */
[----:B------:R-:W1:Y:S03]  /*a6f0*/  SHFL.IDX PT, R3, R6, 0x2, 0x1c1f ;  /* 0x005c1f0006037f89 */ /* 0x000e6600000e0000 */
[----:B------:R-:W-:Y:S04]  /*a700*/  ISETP.GT.AND P0, PT, R0, 0x1, !P0 ;  /* 0x000000010000780c */ /* 0x000fe80004704270 */
[----:B------:R-:W-:Y:S04]  /*a710*/  ISETP.LT.OR P0, PT, R2, 0x2, P0 ;  /* 0x000000020200780c */ /* 0x000fe80000701670 */
[----:B------:R-:W-:Y:S02]  /*a720*/  FSEL R34, R229, -INF , !P0 ;  /* 0xff800000e5227808 */ /* 0x000fe40004000000 */
[----:B------:R-:W-:Y:S04]  /*a730*/  ISETP.NE.AND P0, PT, R25, RZ, PT ;  /* 0x000000ff1900720c */ /* 0x000fe80003f05270 */
        /* <DEDUP_REMOVED lines=79> */
[----:B------:R-:W-:Y:S04]  /*ac30*/  ISETP.GT.AND P0, PT, R0, RZ, !P1 ;  /* 0x000000ff0000720c */ /* 0x000fe80004f04270 */
[----:B------:R-:W-:Y:S04]  /*ac40*/  ISETP.LT.OR P0, PT, R2, 0x1, P0 ;  /* 0x000000010200780c */ /* 0x000fe80000701670 */
[----:B------:R-:W-:Y:S02]  /*ac50*/  FSEL R31, R239, -INF , !P0 ;  /* 0xff800000ef1f7808 */ /* 0x000fe40004000000 */
[----:B------:R-:W-:Y:S04]  /*ac60*/  ISETP.NE.AND P0, PT, R4, RZ, PT ;  /* 0x000000ff0400720c */ /* 0x000fe80003f05270 */
[----:B------:R-:W-:Y:S01]  /*ac70*/  ISETP.GT.AND P0, PT, R0, 0x59, !P0 ;  /* 0x000000590000780c */ /* 0x000fe20004704270 */
[--C-:B-1----:R-:W-:Y:S03]  /*ac80*/  IMAD.IADD R0, R8, 0x1, R3.reuse ;  /* 0x0000000108007824 */ /* 0x102fe600078e0203 */
[----:B------:R-:W-:Y:S01]  /*ac90*/  ISETP.LT.OR P0, PT, R2, 0x5a, P0 ;  /* 0x0000005a0200780c */ /* 0x000fe20000701670 */
[----:B------:R-:W-:Y:S03]  /*aca0*/  IMAD.IADD R2, R7, 0x1, R3 ;  /* 0x0000000107027824 */ /* 0x000fe600078e0203 */
[----:B------:R-:W-:Y:S02]  /*acb0*/  FSEL R250, R29, -INF , !P0 ;  /* 0xff8000001dfa7808 */ /* 0x000fe40004000000 */
[----:B------:R-:W-:Y:S11]  /*acc0*/  PLOP3.LUT P0, PT, PT, PT, UP1, 0x40, 0x0 ;  /* 0x000000000000781c */ /* 0x000ff60003f0e818 */
[----:B------:R-:W-:Y:S02]  /*acd0*/  @!UPT UIADD3 URZ, URZ, URZ, URZ ;  /* 0x0000003f3f3ff290 */ /* 0x000fe4000fffe03f */
        /* <DEDUP_REMOVED lines=15> */
.L_x_175:
[----:B------:R-:W-:Y:S04]  /*add0*/  MOV R27, c[0x0][0x32c] ;  /* 0x0000cb00001b7a02 */ /* 0x000fe80000000f00 */
[----:B------:R-:W-:Y:S11]  /*ade0*/  ISETP.NE.AND P0, PT, R27, 0x1, PT ;  /* 0x000000011b00780c */ /* 0x000ff60003f05270 */
[----:B------:R-:W-:Y:S02]  /*adf0*/  @!UPT UIADD3 URZ, URZ, URZ, URZ ;  /* 0x0000003f3f3ff290 */ /* 0x000fe4000fffe03f */
[----:B------:R-:W-:Y:S05]  /*ae00*/  @P0 IMAD.HI.U32 R27, R3, c[0x0][0x330], RZ ;  /* 0x0000cc00031b0a27 */ /* 0x000fea00078e00ff */
[----:B------:R-:W-:Y:S02]  /*ae10*/  @P0 SHF.R.U32.HI R3, RZ, c[0x0][0x334], R27 ;  /* 0x0000cd00ff030a19 */ /* 0x000fe4000001161b */
.L_x_176:
[----:B------:R-:W-:Y:S05]  /*ae20*/  BSYNC B0 ;  /* 0x0000000000007941 */ /* 0x000fea0003800000 */
.L_x_174:
[----:B------:R-:W-:Y:S04]  /*ae30*/  IMAD R27, R225, -0x60, -R46 ;  /* 0xffffffa0e11b7824 */ /* 0x000fe800078e0a2e */
[----:B------:R-:W-:Y:S05]  /*ae40*/  IMAD R3, R3, c[0x0][0x32c], R27 ;  /* 0x0000cb0003037a24 */ /* 0x000fea00078e021b */
[----:B------:R-:W-:Y:S02]  /*ae50*/  IADD3 R27, R3, c[0x0][0x32c], RZ ;  /* 0x0000cb00031b7a10 */ /* 0x000fe40007ffe0ff */
[----:B------:R-:W-:Y:S02]  /*ae60*/  IMNMX R0, R0, R3, !PT ;  /* 0x0000000300007217 */ /* 0x000fe40007800200 */
[----:B------:R-:W-:Y:S02]  /*ae70*/  IMNMX R2, R2, R27, PT ;  /* 0x0000001b02027217 */ /* 0x000fe40003800200 */
.L_x_173:
        /* <DEDUP_REMOVED lines=111> */
.L_x_179:
[----:B------:R-:W-:Y:S04]  /*b570*/  MOV R2, c[0x0][0x32c] ;  /* 0x0000cb0000027a02 */ /* 0x000fe80000000f00 */
[----:B------:R-:W-:Y:S11]  /*b580*/  ISETP.NE.AND P0, PT, R2, 0x1, PT ;  /* 0x000000010200780c */ /* 0x000ff60003f05270 */
[----:B------:R-:W-:Y:S02]  /*b590*/  @!UPT UIADD3 URZ, URZ, URZ, URZ ;  /* 0x0000003f3f3ff290 */ /* 0x000fe4000fffe03f */
[----:B------:R-:W-:Y:S05]  /*b5a0*/  @P0 IMAD.HI.U32 R2, R0, c[0x0][0x330], RZ ;  /* 0x0000cc0000020a27 */ /* 0x000fea00078e00ff */
[----:B------:R-:W-:Y:S02]  /*b5b0*/  @P0 SHF.R.U32.HI R0, RZ, c[0x0][0x334], R2 ;  /* 0x0000cd00ff000a19 */ /* 0x000fe40000011602 */
.L_x_180:
[----:B------:R-:W-:Y:S05]  /*b5c0*/  BSYNC B0 ;  /* 0x0000000000007941 */ /* 0x000fea0003800000 */
.L_x_178:
[----:B------:R-:W-:Y:S02]  /*b5d0*/  IADD3 R9, R9, -0x1, RZ ;  /* 0xffffffff09097810 */ /* 0x000fe40007ffe0ff */
[C-C-:B------:R-:W-:Y:S02]  /*b5e0*/  IADD3 R6, R3.reuse, UR11, R5.reuse ;  /* 0x0000000b03067c10 */ /* 0x140fe4000fffe005 */
[----:B------:R-:W-:Y:S01]  /*b5f0*/  IADD3 R3, R3, c[0x0][0x328], R5 ;  /* 0x0000ca0003037a10 */ /* 0x000fe20007ffe005 */
[----:B------:R-:W-:Y:S05]  /*b600*/  IMAD R0, R0, c[0x0][0x32c], R9 ;  /* 0x0000cb0000007a24 */ /* 0x000fea00078e0209 */
[----:B------:R-:W-:Y:S02]  /*b610*/  IADD3 R2, R0, c[0x0][0x32c], RZ ;  /* 0x0000cb0000027a10 */ /* 0x000fe40007ffe0ff */
[----:B------:R-:W-:Y:S02]  /*b620*/  IMNMX R0, R6, R0, !PT ;  /* 0x0000000006007217 */ /* 0x000fe40007800200 */
[----:B------:R-:W-:Y:S02]  /*b630*/  IMNMX R2, R3, R2, PT ;  /* 0x0000000203027217 */ /* 0x000fe40003800200 */
.L_x_177:
[----:B------:R-:W-:Y:S02]  /*b640*/  ISETP.GT.AND P0, PT, R0, RZ, !P1 ;  /* 0x000000ff0000720c */ /* 0x000fe40004f04270 */
[----:B------:R-:W-:Y:S02]  /*b650*/  ISETP.NE.AND P1, PT, R23, RZ, PT ;  /* 0x000000ff1700720c */ /* 0x000fe40003f25270 */
[----:B------:R-:W-:Y:S02]  /*b660*/  ISETP.LT.OR P0, PT, R2, 0x1, P0 ;  /* 0x000000010200780c */ /* 0x000fe40000701670 */
[----:B------:R-:W-:Y:S02]  /*b670*/  FMNMX.FTZ R72, R30, R100, !PT ;  /* 0x000000641e487209 */ /* 0x000fe40007810000 */
[----:B------:R-:W-:Y:S02]  /*b680*/  FSEL R8, R251, -INF , !P0 ;  /* 0xff800000fb087808 */ /* 0x000fe40004000000 */
[----:B------:R-:W-:Y:S02]  /*b690*/  ISETP.NE.AND P0, PT, R26, RZ, PT ;  /* 0x000000ff1a00720c */ /* 0x000fe40003f05270 */
[----:B------:R-:W-:Y:S02]  /*b6a0*/  FMNMX.FTZ R72, R32, R72, !PT ;  /* 0x0000004820487209 */ /* 0x000fe40007810000 */
[----:B------:R-:W-:Y:S02]  /*b6b0*/  ISETP.GT.AND P0, PT, R0, 0x1, !P0 ;  /* 0x000000010000780c */ /* 0x000fe40004704270 */
[----:B------:R-:W-:Y:S02]  /*b6c0*/  FMNMX.FTZ R72, R36, R72, !PT ;  /* 0x0000004824487209 */ /* 0x000fe40007810000 */
        /* <DEDUP_REMOVED lines=37> */
[----:B------:R-:W-:Y:S01]  /*b920*/  FMNMX.FTZ R3, R49, R3, !PT ;  /* 0x0000000331037209 */ /* 0x000fe20007810000 */
[----:B------:R-:W-:Y:S01]  /*b930*/  LDSM.16.MT88.4 R20, [R209+0x100] ;  /* 0x00010000d114783b */ /* 0x000fe20000004200 */
[----:B------:R-:W-:Y:S02]  /*b940*/  ISETP.GT.AND P0, PT, R0, 0x19, !P0 ;  /* 0x000000190000780c */ /* 0x000fe40004704270 */
[----:B------:R-:W-:Y:S02]  /*b950*/  FMNMX.FTZ R72, R177, R72, !PT ;  /* 0x00000048b1487209 */ /* 0x000fe40007810000 */
[----:B------:R-:W-:Y:S02]  /*b960*/  ISETP.LT.OR P0, PT, R2, 0x1a, P0 ;  /* 0x0000001a0200780c */ /* 0x000fe40000701670 */
[----:B------:R-:W-:Y:S02]  /*b970*/  FMNMX.FTZ R3, R94, R3, !PT ;  /* 0x000000035e037209 */ /* 0x000fe40007810000 */
[----:B------:R-:W-:Y:S02]  /*b980*/  FSEL R88, R231, -INF , !P0 ;  /* 0xff800000e7587808 */ /* 0x000fe40004000000 */
[----:B------:R-:W-:Y:S02]  /*b990*/  FMNMX.FTZ R72, R182, R72, !PT ;  /* 0x00000048b6487209 */ /* 0x000fe40007810000 */
[----:B------:R-:W-:Y:S02]  /*b9a0*/  ISETP.NE.AND P0, PT, R19, RZ, PT ;  /* 0x000000ff1300720c */ /* 0x000fe40003f05270 */
[----:B------:R-:W-:Y:S02]  /*b9b0*/  FMNMX.FTZ R3, R95, R3, !PT ;  /* 0x000000035f037209 */ /* 0x000fe40007810000 */
[----:B------:R-:W-:Y:S02]  /*b9c0*/  ISETP.GT.AND P0, PT, R0, 0x20, !P0 ;  /* 0x000000200000780c */ /* 0x000fe40004704270 */
[----:B------:R-:W-:Y:S02]  /*b9d0*/  FMNMX.FTZ R72, R187, R72, !PT ;  /* 0x00000048bb487209 */ /* 0x000fe40007810000 */
[----:B------:R-:W-:Y:S02]  /*b9e0*/  FMNMX.FTZ R3, R173, R3, !PT ;  /* 0x00000003ad037209 */ /* 0x000fe40007810000 */
[----:B------:R-:W-:Y:S02]  /*b9f0*/  ISETP.LT.OR P0, PT, R2, 0x21, P0 ;  /* 0x000000210200780c */ /* 0x000fe40000701670 */
[----:B------:R-:W-:Y:S02]  /*ba00*/  FMNMX.FTZ R72, R195, R72, !PT ;  /* 0x00000048c3487209 */ /* 0x000fe40007810000 */
[----:B------:R-:W-:Y:S02]  /*ba10*/  FMNMX.FTZ R3, R175, R3, !PT ;  /* 0x00000003af037209 */ /* 0x000fe40007810000 */
[----:B------:R-:W-:Y:S02]  /*ba20*/  FSEL R98, R200, -INF , !P0 ;  /* 0xff800000c8627808 */ /* 0x000fe40004000000 */
[----:B------:R-:W-:Y:S02]  /*ba30*/  ISETP.NE.AND P0, PT, R18, RZ, PT ;  /* 0x000000ff1200720c */ /* 0x000fe40003f05270 */
[----:B------:R-:W-:Y:S02]  /*ba40*/  FMNMX.FTZ R72, R198, R72, !PT ;  /* 0x00000048c6487209 */ /* 0x000fe40007810000 */
[----:B------:R-:W-:Y:S02]  /*ba50*/  FMNMX.FTZ R3, R183, R3, !PT ;  /* 0x00000003b7037209 */ /* 0x000fe40007810000 */
[----:B------:R-:W-:Y:S02]  /*ba60*/  FMNMX.FTZ R72, R204, R72, !PT ;  /* 0x00000048cc487209 */ /* 0x000fe40007810000 */
[----:B------:R-:W-:Y:S02]  /*ba70*/  ISETP.GT.AND P0, PT, R0, 0x21, !P0 ;  /* 0x000000210000780c */ /* 0x000fe40004704270 */
        /* <DEDUP_REMOVED lines=15> */
[----:B------:R-:W-:Y:S02]  /*bb70*/  FMNMX.FTZ R72, R247, R72, !PT ;  /* 0x00000048f7487209 */ /* 0x000fe40007810000 */
[----:B------:R-:W-:Y:S02]  /*bb80*/  ISETP.NE.AND P0, PT, R16, RZ, PT ;  /* 0x000000ff1000720c */ /* 0x000fe40003f05270 */
[----:B------:R-:W-:Y:S02]  /*bb90*/  FMNMX.FTZ R3, R229, R3, !PT ;  /* 0x00000003e5037209 */ /* 0x000fe40007810000 */
[----:B------:R-:W-:Y:S02]  /*bba0*/  FMNMX.FTZ R72, R252, R72, !PT ;  /* 0x00000048fc487209 */ /* 0x000fe40007810000 */
[----:B------:R-:W-:Y:S02]  /*bbb0*/  ISETP.GT.AND P0, PT, R0, 0x29, !P0 ;  /* 0x000000290000780c */ /* 0x000fe40004704270 */
[----:B------:R-:W-:Y:S02]  /*bbc0*/  FMNMX.FTZ R3, R230, R3, !PT ;  /* 0x00000003e6037209 */ /* 0x000fe40007810000 */
[----:B------:R-:W-:Y:S02]  /*bbd0*/  FMNMX.FTZ R72, R84, R72, !PT ;  /* 0x0000004854487209 */ /* 0x000fe40007810000 */
[----:B------:R-:W-:Y:S02]  /*bbe0*/  ISETP.LT.OR P0, PT, R2, 0x2a, P0 ;  /* 0x0000002a0200780c */ /* 0x000fe40000701670 */
[----:B------:R-:W-:Y:S01]  /*bbf0*/  FMNMX.FTZ R3, R242, R3, !PT ;  /* 0x00000003f2037209 */ /* 0x000fe20007810000 */
[----:B------:R-:W-:Y:S01]  /*bc00*/  SHFL.BFLY PT, R5, R72, 0x2, 0x1f ;  /* 0x0c401f0048057f89 */ /* 0x000fe200000e0000 */
        /* <DEDUP_REMOVED lines=8> */
[----:B------:R-:W-:Y:S01]  /*bc90*/  ISETP.NE.AND P0, PT, R14, RZ, PT ;  /* 0x000000ff0e00720c */ /* 0x000fe20003f05270 */
[----:B------:R-:W1:Y:S01]  /*bca0*/  SHFL.BFLY PT, R6, R3, 0x2, 0x1f ;  /* 0x0c401f0003067f89 */ /* 0x000e6200000e0000 */
[----:B------:R-:W-:Y:S02]  /*bcb0*/  ISETP.NE.AND P1, PT, R12, RZ, PT ;  /* 0x000000ff0c00720c */ /* 0x000fe40003f25270 */
[C---:B------:R-:W-:Y:S02]  /*bcc0*/  ISETP.GT.AND P0, PT, R0.reuse, 0x31, !P0 ;  /* 0x000000310000780c */ /* 0x040fe40004704270 */
[----:B------:R-:W-:Y:S02]  /*bcd0*/  ISETP.GT.AND P5, PT, R0, 0x58, !P5 ;  /* 0x000000580000780c */ /* 0x000fe40006fa4270 */
[----:B------:R-:W-:Y:S04]  /*bce0*/  ISETP.LT.OR P0, PT, R2, 0x32, P0 ;  /* 0x000000320200780c */ /* 0x000fe80000701670 */
[----:B------:R-:W-:Y:S02]  /*bcf0*/  FSEL R180, R180, -INF , !P0 ;  /* 0xff800000b4b47808 */ /* 0x000fe40004000000 */
[----:B------:R-:W-:Y:S04]  /*bd00*/  ISETP.NE.AND P0, PT, R13, RZ, PT ;  /* 0x000000ff0d00720c */ /* 0x000fe80003f05270 */
[----:B------:R-:W-:Y:S04]  /*bd10*/  ISETP.GT.AND P0, PT, R0, 0x38, !P0 ;  /* 0x000000380000780c */ /* 0x000fe80004704270 */
[----:B------:R-:W-:Y:S02]  /*bd20*/  ISETP.LT.OR P0, PT, R2, 0x39, P0 ;  /* 0x000000390200780c */ /* 0x000fe40000701670 */
[----:B-1----:R-:W-:Y:S02]  /*bd30*/  FMNMX.FTZ R3, R3, R6, !PT ;  /* 0x0000000603037209 */ /* 0x002fe40007810000 */
[----:B------:R-:W-:Y:S02]  /*bd40*/  FMNMX.FTZ R72, R72, R5, !PT ;  /* 0x0000000548487209 */ /* 0x000fe40007810000 */
[----:B------:R-:W-:Y:S01]  /*bd50*/  FSEL R179, R179, -INF , !P0 ;  /* 0xff800000b3b37808 */ /* 0x000fe20004000000 */
[----:B------:R-:W-:Y:S01]  /*bd60*/  SHFL.BFLY PT, R71, R3, 0x1, 0x1f ;  /* 0x0c201f0003477f89 */ /* 0x000fe200000e0000 */
[----:B------:R-:W-:Y:S02]  /*bd70*/  ISETP.GT.AND P0, PT, R0, 0x39, !P1 ;  /* 0x000000390000780c */ /* 0x000fe40004f04270 */
[----:B------:R-:W-:Y:S02]  /*bd80*/  FMNMX.FTZ R5, R8, R103, !PT ;  /* 0x0000006708057209 */ /* 0x000fe40007810000 */
[----:B------:R-:W-:Y:S02]  /*bd90*/  ISETP.LT.OR P0, PT, R2, 0x3a, P0 ;  /* 0x0000003a0200780c */ /* 0x000fe40000701670 */
[----:B------:R-:W-:Y:S01]  /*bda0*/  FMNMX.FTZ R5, R9, R5, !PT ;  /* 0x0000000509057209 */ /* 0x000fe20007810000 */
[----:B------:R-:W1:Y:S01]  /*bdb0*/  SHFL.BFLY PT, R7, R72, 0x1, 0x1f ;  /* 0x0c201f0048077f89 */ /* 0x000e6200000e0000 */
[----:B------:R-:W-:Y:S02]  /*bdc0*/  FSEL R178, R178, -INF , !P0 ;  /* 0xff800000b2b27808 */ /* 0x000fe40004000000 */
[----:B------:R-:W-:Y:S02]  /*bdd0*/  ISETP.GT.AND P0, PT, R0, 0x40, !P4 ;  /* 0x000000400000780c */ /* 0x000fe40006704270 */
[----:B------:R-:W-:Y:S02]  /*bde0*/  ISETP.NE.AND P4, PT, R4, RZ, PT ;  /* 0x000000ff0400720c */ /* 0x000fe40003f85270 */
        /* <DEDUP_REMOVED lines=8> */
[----:B------:R-:W-:Y:S02]  /*be70*/  FMNMX.FTZ R4, R35, R4, !PT ;  /* 0x0000000423047209 */ /* 0x000fe40007810000 */
[----:B-1----:R-:W-:Y:S02]  /*be80*/  FMNMX.FTZ R72, R72, R7, !PT ;  /* 0x0000000748487209 */ /* 0x002fe40007810000 */
[----:B------:R-:W-:Y:S02]  /*be90*/  ISETP.GT.AND P0, PT, R0, 0x48, !P2 ;  /* 0x000000480000780c */ /* 0x000fe40005704270 */
[C---:B------:R-:W-:Y:S01]  /*bea0*/  FSETP.NEU.FTZ.AND P2, PT, R72.reuse, -INF , PT ;  /* 0xff8000004800780b */ /* 0x040fe20003f5d000 */
[----:B------:R-:W-:Y:S01]  /*beb0*/  FMUL.FTZ R74, R72, c[0x0][0x2d0] ;  /* 0x0000b400484a7a20 */ /* 0x000fe20000410000 */
[----:B------:R-:W-:Y:S02]  /*bec0*/  FMNMX.FTZ R4, R46, R4, !PT ;  /* 0x000000042e047209 */ /* 0x000fe40007810000 */
[----:B------:R-:W-:Y:S02]  /*bed0*/  FMNMX.FTZ R71, R3, R71, !PT ;  /* 0x0000004703477209 */ /* 0x000fe40007810000 */
[----:B------:R-:W-:Y:S02]  /*bee0*/  FSEL R74, R74, RZ, P2 ;  /* 0x000000ff4a4a7208 */ /* 0x000fe40001000000 */
[----:B------:R-:W-:Y:S01]  /*bef0*/  FMNMX.FTZ R4, R48, R4, !PT ;  /* 0x0000000430047209 */ /* 0x000fe20007810000 */
[----:B------:R-:W-:Y:S01]  /*bf00*/  FMUL.FTZ R75, R71, c[0x0][0x2d0] ;  /* 0x0000b400474b7a20 */ /* 0x000fe20000410000 */
[----:B------:R-:W-:Y:S01]  /*bf10*/  FMNMX.FTZ R5, R25, R5, !PT ;  /* 0x0000000519057209 */ /* 0x000fe20007810000 */
[--C-:B------:R-:W-:Y:S01]  /*bf20*/  FFMA.FTZ R3, R36, c[0x0][0x2d0], -R74.reuse ;  /* 0x0000b40024037a23 */ /* 0x100fe2000001084a */
[----:B------:R-:W-:Y:S01]  /*bf30*/  FMNMX.FTZ R4, R50, R4, !PT ;  /* 0x0000000432047209 */ /* 0x000fe20007810000 */
[--C-:B------:R-:W-:Y:S01]  /*bf40*/  FFMA.FTZ R16, R45, c[0x0][0x2d0], -R74.reuse ;  /* 0x0000b4002d107a23 */ /* 0x100fe2000001084a */
[----:B------:R-:W-:Y:S01]  /*bf50*/  ISETP.LT.OR P0, PT, R2, 0x49, P0 ;  /* 0x000000490200780c */ /* 0x000fe20000701670 */
[----:B------:R1:W-:Y:S01]  /*bf60*/  MUFU.EX2 R93, R3 ;  /* 0x00000003005d7308 */ /* 0x0003e20000000800 */
[----:B------:R-:W-:Y:S02]  /*bf70*/  FMNMX.FTZ R5, R24, R5, !PT ;  /* 0x0000000518057209 */ /* 0x000fe40007810000 */
        /* <DEDUP_REMOVED lines=9> */
[----:B------:R-:W-:Y:S01]  /*c010*/  FMNMX.FTZ R6, R98, R5, !PT ;  /* 0x0000000562067209 */ /* 0x000fe20007810000 */
[--C-:B------:R-:W-:Y:S01]  /*c020*/  FFMA.FTZ R5, R30, c[0x0][0x2d0], -R74.reuse ;  /* 0x0000b4001e057a23 */ /* 0x100fe2000001084a */
[----:B------:R-:W-:Y:S01]  /*c030*/  FMNMX.FTZ R4, R184, R4, !PT ;  /* 0x00000004b8047209 */ /* 0x000fe20007810000 */
[--C-:B-1----:R-:W-:Y:S01]  /*c040*/  FFMA.FTZ R3, R38, c[0x0][0x2d0], -R74.reuse ;  /* 0x0000b40026037a23 */ /* 0x102fe2000001084a */
[----:B------:R-:W-:Y:S01]  /*c050*/  FSEL R192, R186, -INF , !P0 ;  /* 0xff800000bac07808 */ /* 0x000fe20004000000 */
[----:B------:R1:W-:Y:S01]  /*c060*/  MUFU.EX2 R245, R5 ;  /* 0x0000000500f57308 */ /* 0x0003e20000000800 */
[----:B------:R-:W-:Y:S02]  /*c070*/  FMNMX.FTZ R4, R188, R4, !PT ;  /* 0x00000004bc047209 */ /* 0x000fe40007810000 */
[----:B------:R-:W-:Y:S02]  /*c080*/  ISETP.NE.AND P3, PT, R10, RZ, PT ;  /* 0x000000ff0a00720c */ /* 0x000fe40003f65270 */
[----:B------:R-:W-:Y:S02]  /*c090*/  FMNMX.FTZ R4, R189, R4, !PT ;  /* 0x00000004bd047209 */ /* 0x000fe40007810000 */
[----:B------:R-:W-:Y:S02]  /*c0a0*/  ISETP.GT.AND P3, PT, R0, 0x50, !P3 ;  /* 0x000000500000780c */ /* 0x000fe40005f64270 */
[----:B------:R-:W-:Y:S01]  /*c0b0*/  FMNMX.FTZ R4, R190, R4, !PT ;  /* 0x00000004be047209 */ /* 0x000fe20007810000 */
[----:B------:R2:W3:Y:S01]  /*c0c0*/  MUFU.EX2 R86, R3 ;  /* 0x0000000300567308 */ /* 0x0004e20000000800 */
[----:B------:R-:W-:Y:S02]  /*c0d0*/  ISETP.NE.AND P1, PT, R11, RZ, PT ;  /* 0x000000ff0b00720c */ /* 0x000fe40003f25270 */
[----:B------:R-:W-:Y:S02]  /*c0e0*/  FMNMX.FTZ R4, R202, R4, !PT ;  /* 0x00000004ca047209 */ /* 0x000fe40007810000 */
[----:B------:R-:W-:Y:S02]  /*c0f0*/  ISETP.GT.AND P0, PT, R0, 0x49, !P1 ;  /* 0x000000490000780c */ /* 0x000fe40004f04270 */
[----:B------:R-:W-:Y:S02]  /*c100*/  FSETP.NEU.FTZ.AND P1, PT, R71, -INF , PT ;  /* 0xff8000004700780b */ /* 0x000fe40003f3d000 */
[----:B------:R-:W-:Y:S02]  /*c110*/  FMNMX.FTZ R4, R206, R4, !PT ;  /* 0x00000004ce047209 */ /* 0x000fe40007810000 */
[----:B------:R-:W-:Y:S02]  /*c120*/  FMNMX.FTZ R6, R168, R6, !PT ;  /* 0x00000006a8067209 */ /* 0x000fe40007810000 */
[----:B------:R-:W-:Y:S02]  /*c130*/  FSEL R75, R75, RZ, P1 ;  /* 0x000000ff4b4b7208 */ /* 0x000fe40000800000 */
[----:B------:R-:W-:Y:S02]  /*c140*/  FMNMX.FTZ R4, R207, R4, !PT ;  /* 0x00000004cf047209 */ /* 0x000fe40007810000 */
[----:B-1----:R-:W-:Y:S01]  /*c150*/  FMNMX.FTZ R5, R169, R6, !PT ;  /* 0x00000006a9057209 */ /* 0x002fe20007810000 */
[----:B------:R-:W-:Y:S01]  /*c160*/  FFMA.FTZ R6, R32, c[0x0][0x2d0], -R74 ;  /* 0x0000b40020067a23 */ /* 0x000fe2000001084a */
[----:B------:R-:W-:Y:S01]  /*c170*/  FMNMX.FTZ R4, R226, R4, !PT ;  /* 0x00000004e2047209 */ /* 0x000fe20007810000 */
[--C-:B------:R-:W-:Y:S01]  /*c180*/  FFMA.FTZ R12, R43, c[0x0][0x2d0], -R75.reuse ;  /* 0x0000b4002b0c7a23 */ /* 0x100fe2000001084b */
[----:B------:R-:W-:Y:S01]  /*c190*/  FMNMX.FTZ R5, R170, R5, !PT ;  /* 0x00000005aa057209 */ /* 0x000fe20007810000 */
[----:B------:R-:W1:Y:S01]  /*c1a0*/  MUFU.EX2 R61, R6 ;  /* 0x00000006003d7308 */ /* 0x000e620000000800 */
[----:B------:R-:W-:Y:S01]  /*c1b0*/  FMNMX.FTZ R4, R237, R4, !PT ;  /* 0x00000004ed047209 */ /* 0x000fe20007810000 */
[--C-:B--2---:R-:W-:Y:S01]  /*c1c0*/  FFMA.FTZ R3, R31, c[0x0][0x2d0], -R75.reuse ;  /* 0x0000b4001f037a23 */ /* 0x104fe2000001084b */
[C---:B------:R-:W-:Y:S02]  /*c1d0*/  ISETP.LT.OR P0, PT, R2.reuse, 0x4a, P0 ;  /* 0x0000004a0200780c */ /* 0x040fe40000701670 */
[----:B------:R-:W-:Y:S02]  /*c1e0*/  ISETP.LT.OR P3, PT, R2, 0x51, P3 ;  /* 0x000000510200780c */ /* 0x000fe40001f61670 */
[----:B------:R-:W-:Y:S02]  /*c1f0*/  FSEL R186, R79, -INF , !P0 ;  /* 0xff8000004fba7808 */ /* 0x000fe40004000000 */
[----:B------:R-:W-:Y:S01]  /*c200*/  FSEL R194, R78, -INF , !P3 ;  /* 0xff8000004ec27808 */ /* 0x000fe20005800000 */
        /* <DEDUP_REMOVED lines=8> */
[----:B------:R-:W-:Y:S01]  /*c290*/  ISETP.NE.AND P0, PT, R28, RZ, PT ;  /* 0x000000ff1c00720c */ /* 0x000fe20003f05270 */
[----:B------:R-:W4:Y:S01]  /*c2a0*/  SHFL.BFLY PT, R7, R4, 0x2, 0x1f ;  /* 0x0c401f0004077f89 */ /* 0x000f2200000e0000 */
[----:B------:R-:W-:Y:S01]  /*c2b0*/  FMNMX.FTZ R5, R199, R5, !PT ;  /* 0x00000005c7057209 */ /* 0x000fe20007810000 */
[--C-:B------:R-:W-:Y:S01]  /*c2c0*/  FFMA.FTZ R28, R49, c[0x0][0x2d0], -R75.reuse ;  /* 0x0000b400311c7a23 */ /* 0x100fe2000001084b */
[C---:B------:R-:W-:Y:S02]  /*c2d0*/  ISETP.GT.AND P0, PT, R0.reuse, 0x51, !P0 ;  /* 0x000000510000780c */ /* 0x040fe40004704270 */
[----:B------:R-:W-:Y:S02]  /*c2e0*/  FMNMX.FTZ R5, R201, R5, !PT ;  /* 0x00000005c9057209 */ /* 0x000fe40007810000 */
[----:B------:R-:W-:Y:S02]  /*c2f0*/  ISETP.GT.AND P4, PT, R0, 0x59, !P4 ;  /* 0x000000590000780c */ /* 0x000fe40006784270 */
[----:B--2---:R-:W-:Y:S02]  /*c300*/  FMNMX.FTZ R3, R192, R5, !PT ;  /* 0x00000005c0037209 */ /* 0x004fe40007810000 */
[----:B------:R-:W-:Y:S02]  /*c310*/  ISETP.LT.OR P0, PT, R2, 0x52, P0 ;  /* 0x000000520200780c */ /* 0x000fe40000701670 */
[----:B------:R-:W-:Y:S01]  /*c320*/  FMNMX.FTZ R0, R186, R3, !PT ;  /* 0x00000003ba007209 */ /* 0x000fe20007810000 */
[--C-:B------:R-:W-:Y:S01]  /*c330*/  FFMA.FTZ R3, R34, c[0x0][0x2d0], -R75.reuse ;  /* 0x0000b40022037a23 */ /* 0x100fe2000001084b */
[----:B------:R-:W-:Y:S02]  /*c340*/  FSEL R196, R91, -INF , !P0 ;  /* 0xff8000005bc47808 */ /* 0x000fe40004000000 */
[----:B---3--:R-:W-:Y:S01]  /*c350*/  F2FP.BF16.PACK_AB R78, R86, R93 ;  /* 0x0000005d564e723e */ /* 0x008fe200000010ff */
[----:B------:R2:W3:Y:S01]  /*c360*/  MUFU.EX2 R60, R3 ;  /* 0x00000003003c7308 */ /* 0x0004e20000000800 */
[C---:B------:R-:W-:Y:S02]  /*c370*/  ISETP.LT.OR P0, PT, R2.reuse, 0x5a, P4 ;  /* 0x0000005a0200780c */ /* 0x040fe40002701670 */
[----:B------:R-:W-:Y:S01]  /*c380*/  ISETP.LT.OR P3, PT, R2, 0x59, P5 ;  /* 0x000000590200780c */ /* 0x000fe20002f61670 */
[--C-:B------:R-:W-:Y:S01]  /*c390*/  FFMA.FTZ R2, R37, c[0x0][0x2d0], -R75.reuse ;  /* 0x0000b40025027a23 */ /* 0x100fe2000001084b */
[----:B------:R-:W-:Y:S02]  /*c3a0*/  FSEL R73, R59, -INF , !P0 ;  /* 0xff8000003b497808 */ /* 0x000fe40004000000 */
[----:B----4-:R-:W-:Y:S02]  /*c3b0*/  FMNMX.FTZ R4, R4, R7, !PT ;  /* 0x0000000704047209 */ /* 0x010fe40007810000 */
[----:B------:R-:W-:Y:S01]  /*c3c0*/  FSEL R197, R63, -INF , !P3 ;  /* 0xff8000003fc57808 */ /* 0x000fe20005800000 */
[----:B------:R4:W-:Y:S01]  /*c3d0*/  MUFU.EX2 R92, R2 ;  /* 0x00000002005c7308 */ /* 0x0009e20000000800 */
[----:B------:R-:W-:Y:S01]  /*c3e0*/  FMNMX.FTZ R0, R194, R0, !PT ;  /* 0x00000000c2007209 */ /* 0x000fe20007810000 */
[----:B------:R-:W5:Y:S01]  /*c3f0*/  SHFL.BFLY PT, R70, R4, 0x1, 0x1f ;  /* 0x0c201f0004467f89 */ /* 0x000f6200000e0000 */
[----:B-1----:R-:W-:Y:S02]  /*c400*/  F2FP.BF16.PACK_AB R76, R61, R245 ;  /* 0x000000f53d4c723e */ /* 0x002fe400000010ff */
[----:B------:R-:W-:Y:S04]  /*c410*/  FMNMX.FTZ R0, R196, R0, !PT ;  /* 0x00000000c4007209 */ /* 0x000fe80007810000 */
[----:B------:R-:W-:Y:S01]  /*c420*/  FMNMX.FTZ R0, R197, R0, !PT ;  /* 0x00000000c5007209 */ /* 0x000fe20007810000 */
[----:B------:R-:W-:Y:S03]  /*c430*/  MUFU.EX2 R63, R28 ;  /* 0x0000001c003f7308 */ /* 0x000fe60000000800 */
[----:B------:R-:W-:Y:S01]  /*c440*/  FMNMX.FTZ R0, R73, R0, !PT ;  /* 0x0000000049007209 */ /* 0x000fe20007810000 */
[----:B--2---:R-:W-:Y:S01]  /*c450*/  FFMA.FTZ R3, R39, c[0x0][0x2d0], -R75 ;  /* 0x0000b40027037a23 */ /* 0x004fe2000001084b */
[----:B---3--:R-:W-:Y:S01]  /*c460*/  F2FP.BF16.PACK_AB R77, R60, R249 ;  /* 0x000000f93c4d723e */ /* 0x008fe200000010ff */
[----:B------:R-:W-:Y:S04]  /*c470*/  LDSM.16.MT88.4 R36, [R212+0x100] ;  /* 0x00010000d424783b */ /* 0x000fe80000004200 */
[----:B------:R-:W1:Y:S04]  /*c480*/  MUFU.EX2 R85, R3 ;  /* 0x0000000300557308 */ /* 0x000e680000000800 */
[----:B----4-:R-:W2:Y:S01]  /*c490*/  SHFL.BFLY PT, R2, R0, 0x2, 0x1f ;  /* 0x0c401f0000027f89 */ /* 0x010ea200000e0000 */
[----:B-----5:R-:W-:Y:S04]  /*c4a0*/  FMNMX.FTZ R70, R4, R70, !PT ;  /* 0x0000004604467209 */ /* 0x020fe80007810000 */
[C---:B------:R-:W-:Y:S01]  /*c4b0*/  FSETP.NEU.FTZ.AND P0, PT, R70.reuse, -INF , PT ;  /* 0xff8000004600780b */ /* 0x040fe20003f1d000 */
[----:B------:R-:W-:Y:S05]  /*c4c0*/  FMUL.FTZ R96, R70, c[0x0][0x2d0] ;  /* 0x0000b40046607a20 */ /* 0x000fea0000410000 */
[----:B------:R-:W-:Y:S05]  /*c4d0*/  FSEL R96, R96, RZ, P0 ;  /* 0x000000ff60607208 */ /* 0x000fea0000000000 */
[--C-:B------:R-:W-:Y:S02]  /*c4e0*/  FFMA.FTZ R4, R35, c[0x0][0x2d0], -R96.reuse ;  /* 0x0000b40023047a23 */ /* 0x100fe40000010860 */
[--C-:B------:R-:W-:Y:S01]  /*c4f0*/  FFMA.FTZ R32, R46, c[0x0][0x2d0], -R96.reuse ;  /* 0x0000b4002e207a23 */ /* 0x100fe20000010860 */
[----:B-1----:R-:W-:Y:S01]  /*c500*/  F2FP.BF16.PACK_AB R79, R85, R92 ;  /* 0x0000005c554f723e */ /* 0x002fe200000010ff */
[----:B------:R-:W-:Y:S01]  /*c510*/  MUFU.EX2 R52, R4 ;  /* 0x0000000400347308 */ /* 0x000fe20000000800 */
[--C-:B------:R-:W-:Y:S09]  /*c520*/  FFMA.FTZ R3, R27, c[0x0][0x2d0], -R96.reuse ;  /* 0x0000b4001b037a23 */ /* 0x100ff20000010860 */
[----:B------:R1:W-:Y:S02]  /*c530*/  MUFU.EX2 R251, R3 ;  /* 0x0000000300fb7308 */ /* 0x0003e40000000800 */
[--C-:B-1----:R-:W-:Y:S08]  /*c540*/  FFMA.FTZ R3, R29, c[0x0][0x2d0], -R96.reuse ;  /* 0x0000b4001d037a23 */ /* 0x102ff00000010860 */
[----:B------:R1:W3:Y:S02]  /*c550*/  MUFU.EX2 R246, R3 ;  /* 0x0000000300f67308 */ /* 0x0002e40000000800 */
[----:B-1----:R-:W-:Y:S01]  /*c560*/  FFMA.FTZ R3, R33, c[0x0][0x2d0], -R96 ;  /* 0x0000b40021037a23 */ /* 0x002fe20000010860 */
[----:B---3--:R-:W-:Y:S07]  /*c570*/  F2FP.BF16.PACK_AB R64, R246, R251 ;  /* 0x000000fbf640723e */ /* 0x008fee00000010ff */
[----:B------:R-:W-:Y:S10]  /*c580*/  MUFU.EX2 R33, R16 ;  /* 0x0000001000217308 */ /* 0x000ff40000000800 */
[----:B------:R2:W-:Y:S02]  /*c590*/  MUFU.EX2 R89, R3 ;  /* 0x0000000300597308 */ /* 0x0005e40000000800 */
[----:B--2---:R-:W-:Y:S01]  /*c5a0*/  FMNMX.FTZ R3, R0, R2, !PT ;  /* 0x0000000200037209 */ /* 0x004fe20007810000 */
[----:B------:R-:W-:Y:S01]  /*c5b0*/  FFMA.FTZ R2, R40, c[0x0][0x2d0], -R74 ;  /* 0x0000b40028027a23 */ /* 0x000fe2000001084a */
[----:B------:R-:W-:Y:S01]  /*c5c0*/  FSEL R0, R72, RZ, P2 ;  /* 0x000000ff48007208 */ /* 0x000fe20001000000 */
[----:B------:R-:W-:Y:S05]  /*c5d0*/  FFMA.FTZ R40, R50, c[0x0][0x2d0], -R96 ;  /* 0x0000b40032287a23 */ /* 0x000fea0000010860 */
[----:B------:R1:W-:Y:S01]  /*c5e0*/  MUFU.EX2 R80, R2 ;  /* 0x0000000200507308 */ /* 0x0003e20000000800 */
[----:B------:R-:W2:Y:S01]  /*c5f0*/  SHFL.BFLY PT, R4, R3, 0x1, 0x1f ;  /* 0x0c201f0003047f89 */ /* 0x000ea200000e0000 */
[----:B------:R-:W-:Y:S04]  /*c600*/  FADD.FTZ R0, -R0, R100 ;  /* 0x0000006400007221 */ /* 0x000fe80000010100 */
[----:B------:R-:W-:Y:S04]  /*c610*/  FMUL.FTZ R0, R0, c[0x0][0x2d0] ;  /* 0x0000b40000007a20 */ /* 0x000fe80000410000 */
[----:B------:R3:W4:Y:S01]  /*c620*/  MUFU.EX2 R69, R0 ;  /* 0x0000000000457308 */ /* 0x0007220000000800 */
[----:B-1----:R-:W-:Y:S02]  /*c630*/  FSEL R2, R71, RZ, P1 ;  /* 0x000000ff47027208 */ /* 0x002fe40000800000 */
[----:B--2---:R-:W-:Y:S03]  /*c640*/  FMNMX.FTZ R3, R3, R4, !PT ;  /* 0x0000000403037209 */ /* 0x004fe60007810000 */
[----:B------:R-:W-:Y:S02]  /*c650*/  FADD.FTZ R2, -R2, R101 ;  /* 0x0000006502027221 */ /* 0x000fe40000010100 */
[----:B------:R-:W-:Y:S02]  /*c660*/  FMUL.FTZ R97, R3, c[0x0][0x2d0] ;  /* 0x0000b40003617a20 */ /* 0x000fe40000410000 */
[----:B------:R-:W-:Y:S01]  /*c670*/  FMUL.FTZ R2, R2, c[0x0][0x2d0] ;  /* 0x0000b40002027a20 */ /* 0x000fe20000410000 */
[----:B---3--:R-:W-:Y:S01]  /*c680*/  FSEL R0, R70, RZ, P0 ;  /* 0x000000ff46007208 */ /* 0x008fe20000000000 */
[----:B----4-:R-:W-:Y:S01]  /*c690*/  FMUL.FTZ R16, R69, R116 ;  /* 0x0000007445107220 */ /* 0x010fe20000410000 */
[----:B------:R-:W-:Y:S01]  /*c6a0*/  FSETP.NEU.FTZ.AND P0, PT, R3, -INF , PT ;  /* 0xff8000000300780b */ /* 0x000fe20003f1d000 */
[----:B------:R-:W1:Y:S01]  /*c6b0*/  MUFU.EX2 R68, R2 ;  /* 0x0000000200447308 */ /* 0x000e620000000800 */
[----:B------:R-:W-:Y:S02]  /*c6c0*/  FMUL.FTZ R5, R69, R105 ;  /* 0x0000006945057220 */ /* 0x000fe40000410000 */
[----:B------:R-:W-:Y:S01]  /*c6d0*/  FADD.FTZ R0, -R0, R102 ;  /* 0x0000006600007221 */ /* 0x000fe20000010100 */
[----:B------:R-:W-:Y:S01]  /*c6e0*/  FSEL R97, R97, RZ, P0 ;  /* 0x000000ff61617208 */ /* 0x000fe20000000000 */
[----:B------:R-:W-:Y:S01]  /*c6f0*/  FMUL.FTZ R17, R69, R117 ;  /* 0x0000007545117220 */ /* 0x000fe20000410000 */
[----:B------:R-:W-:Y:S01]  /*c700*/  MOV R117, R249 ;  /* 0x000000f900757202 */ /* 0x000fe20000000f00 */
[----:B------:R-:W-:Y:S02]  /*c710*/  FMUL.FTZ R0, R0, c[0x0][0x2d0] ;  /* 0x0000b40000007a20 */ /* 0x000fe40000410000 */
[----:B------:R-:W-:Y:S02]  /*c720*/  IMAD.MOV.U32 R116, RZ, RZ, R245 ;  /* 0x000000ffff747224 */ /* 0x000fe400078e00f5 */
[----:B------:R2:W3:Y:S01]  /*c730*/  MUFU.EX2 R2, R0 ;  /* 0x0000000000027308 */ /* 0x0004e20000000800 */
[--C-:B------:R-:W-:Y:S02]  /*c740*/  FFMA.FTZ R4, R25, c[0x0][0x2d0], -R97.reuse ;  /* 0x0000b40019047a23 */ /* 0x100fe40000010861 */
[--C-:B------:R-:W-:Y:S02]  /*c750*/  FFMA.FTZ R58, R58, c[0x0][0x2d0], -R97.reuse ;  /* 0x0000b4003a3a7a23 */ /* 0x100fe40000010861 */
[--C-:B------:R-:W-:Y:S05]  /*c760*/  FFMA.FTZ R62, R62, c[0x0][0x2d0], -R97.reuse ;  /* 0x0000b4003e3e7a23 */ /* 0x100fea0000010861 */
[----:B------:R4:W-:Y:S01]  /*c770*/  MUFU.EX2 R54, R4 ;  /* 0x0000000400367308 */ /* 0x0009e20000000800 */
[C---:B-1----:R-:W-:Y:S02]  /*c780*/  FMUL.FTZ R6, R68.reuse, R106 ;  /* 0x0000006a44067220 */ /* 0x042fe40000410000 */
[C---:B------:R-:W-:Y:S01]  /*c790*/  FMUL.FTZ R7, R68.reuse, R107 ;  /* 0x0000006b44077220 */ /* 0x040fe20000410000 */
[----:B------:R-:W-:Y:S01]  /*c7a0*/  MOV R107, R52 ;  /* 0x00000034006b7202 */ /* 0x000fe20000000f00 */
[C---:B------:R-:W-:Y:S02]  /*c7b0*/  FMUL.FTZ R18, R68.reuse, R118 ;  /* 0x0000007644127220 */ /* 0x040fe40000410000 */
[C---:B------:R-:W-:Y:S01]  /*c7c0*/  FMUL.FTZ R19, R68.reuse, R119 ;  /* 0x0000007744137220 */ /* 0x040fe20000410000 */
[----:B------:R-:W-:Y:S01]  /*c7d0*/  F2FP.BF16.PACK_AB R66, R107, R89 ;  /* 0x000000596b42723e */ /* 0x000fe200000010ff */
[C---:B------:R-:W-:Y:S01]  /*c7e0*/  FMUL.FTZ R34, R68.reuse, R134 ;  /* 0x0000008644227220 */ /* 0x040fe20000410000 */
[----:B------:R-:W-:Y:S01]  /*c7f0*/  MOV R119, R246 ;  /* 0x000000f600777202 */ /* 0x000fe20000000f00 */
[----:B------:R-:W-:Y:S02]  /*c800*/  FMUL.FTZ R35, R68, R135 ;  /* 0x0000008744237220 */ /* 0x000fe40000410000 */
[----:B--2---:R-:W-:Y:S02]  /*c810*/  FFMA.FTZ R0, R8, c[0x0][0x2d0], -R97 ;  /* 0x0000b40008007a23 */ /* 0x004fe40000010861 */
[----:B------:R-:W-:Y:S02]  /*c820*/  IMAD.MOV.U32 R118, RZ, RZ, R251 ;  /* 0x000000ffff767224 */ /* 0x000fe400078e00fb */
[----:B------:R1:W-:Y:S01]  /*c830*/  MUFU.EX2 R200, R0 ;  /* 0x0000000000c87308 */ /* 0x0003e20000000800 */
[----:B------:R-:W-:Y:S02]  /*c840*/  FFMA.FTZ R8, R41, c[0x0][0x2d0], -R75 ;  /* 0x0000b40029087a23 */ /* 0x000fe4000001084b */
[----:B---3--:R-:W-:Y:S02]  /*c850*/  FMUL.FTZ R13, R2, R113 ;  /* 0x00000071020d7220 */ /* 0x008fe40000410000 */
[----:B----4-:R-:W-:Y:S02]  /*c860*/  FFMA.FTZ R4, R24, c[0x0][0x2d0], -R97 ;  /* 0x0000b40018047a23 */ /* 0x010fe40000010861 */
[----:B------:R-:W-:Y:S02]  /*c870*/  IMAD.MOV.U32 R113, RZ, RZ, R89 ;  /* 0x000000ffff717224 */ /* 0x000fe400078e0059 */
[----:B------:R-:W-:Y:S01]  /*c880*/  FMUL.FTZ R45, R2, R145 ;  /* 0x00000091022d7220 */ /* 0x000fe20000410000 */
[----:B------:R2:W-:Y:S01]  /*c890*/  MUFU.EX2 R87, R4 ;  /* 0x0000000400577308 */ /* 0x0005e20000000800 */
[----:B------:R-:W-:Y:S02]  /*c8a0*/  FMUL.FTZ R50, R68, R150 ;  /* 0x0000009644327220 */ /* 0x000fe40000410000 */
[C---:B------:R-:W-:Y:S02]  /*c8b0*/  FMUL.FTZ R25, R2.reuse, R125 ;  /* 0x0000007d02197220 */ /* 0x040fe40000410000 */
[C---:B------:R-:W-:Y:S02]  /*c8c0*/  FMUL.FTZ R28, R2.reuse, R128 ;  /* 0x00000080021c7220 */ /* 0x040fe40000410000 */
[C---:B------:R-:W-:Y:S02]  /*c8d0*/  FMUL.FTZ R29, R2.reuse, R129 ;  /* 0x00000081021d7220 */ /* 0x040fe40000410000 */
[----:B------:R-:W-:Y:S01]  /*c8e0*/  FMUL.FTZ R41, R2, R141 ;  /* 0x0000008d02297220 */ /* 0x000fe20000410000 */
[----:B------:R3:W4:Y:S01]  /*c8f0*/  MUFU.EX2 R31, R8 ;  /* 0x00000008001f7308 */ /* 0x0007220000000800 */
[----:B------:R-:W-:Y:S02]  /*c900*/  FFMA.FTZ R24, R44, c[0x0][0x2d0], -R75 ;  /* 0x0000b4002c187a23 */ /* 0x000fe4000001084b */
[----:B------:R-:W-:Y:S02]  /*c910*/  FFMA.FTZ R44, R51, c[0x0][0x2d0], -R96 ;  /* 0x0000b400332c7a23 */ /* 0x000fe40000010860 */
[----:B-1----:R-:W-:Y:S02]  /*c920*/  FFMA.FTZ R0, R9, c[0x0][0x2d0], -R97 ;  /* 0x0000b40009007a23 */ /* 0x002fe40000010861 */
[----:B------:R-:W-:Y:S02]  /*c930*/  FMUL.FTZ R51, R68, R151 ;  /* 0x0000009744337220 */ /* 0x000fe40000410000 */
[----:B------:R-:W-:Y:S01]  /*c940*/  FMUL.FTZ R9, R2, R109 ;  /* 0x0000006d02097220 */ /* 0x000fe20000410000 */
[----:B------:R1:W5:Y:S01]  /*c950*/  MUFU.EX2 R53, R0 ;  /* 0x0000000000357308 */ /* 0x0003620000000800 */
[----:B--2---:R-:W-:Y:S09]  /*c960*/  FFMA.FTZ R4, R42, c[0x0][0x2d0], -R74 ;  /* 0x0000b4002a047a23 */ /* 0x004ff2000001084a */
[----:B------:R-:W2:Y:S01]  /*c970*/  MUFU.EX2 R244, R4 ;  /* 0x0000000400f47308 */ /* 0x000ea20000000800 */
[----:B---3--:R-:W-:Y:S01]  /*c980*/  FMUL.FTZ R8, R2, R108 ;  /* 0x0000006c02087220 */ /* 0x008fe20000410000 */
[----:B------:R-:W-:Y:S01]  /*c990*/  MOV R108, R85 ;  /* 0x00000055006c7202 */ /* 0x000fe20000000f00 */
[----:B----4-:R-:W-:Y:S07]  /*c9a0*/  IMAD.MOV.U32 R125, RZ, RZ, R31 ;  /* 0x000000ffff7d7224 */ /* 0x010fee00078e001f */
[----:B------:R3:W4:Y:S01]  /*c9b0*/  MUFU.EX2 R30, R24 ;  /* 0x00000018001e7308 */ /* 0x0007220000000800 */
[----:B-1----:R-:W-:Y:S01]  /*c9c0*/  FSEL R0, R3, RZ, P0 ;  /* 0x000000ff03007208 */ /* 0x002fe20000000000 */
[----:B-----5:R-:W-:Y:S01]  /*c9d0*/  IMAD.MOV.U32 R106, RZ, RZ, R53 ;  /* 0x000000ffff6a7224 */ /* 0x020fe200078e0035 */
[C---:B------:R-:W-:Y:S02]  /*c9e0*/  ISETP.GT.AND P0, PT, R225.reuse, UR4, PT ;  /* 0x00000004e1007c0c */ /* 0x040fe4000bf04270 */
[----:B------:R-:W-:Y:S01]  /*c9f0*/  IADD3 R225, R225, -0x1, RZ ;  /* 0xffffffffe1e17810 */ /* 0x000fe20007ffe0ff */
[----:B------:R-:W-:Y:S01]  /*ca00*/  FADD.FTZ R0, -R0, R103 ;  /* 0x0000006700007221 */ /* 0x000fe20000010100 */
[----:B------:R-:W-:Y:S03]  /*ca10*/  F2FP.BF16.PACK_AB R65, R106, R200 ;  /* 0x000000c86a41723e */ /* 0x000fe600000010ff */
[----:B------:R1:W-:Y:S01]  /*ca20*/  MUFU.EX2 R49, R44 ;  /* 0x0000002c00317308 */ /* 0x0003e20000000800 */
[----:B------:R-:W-:Y:S01]  /*ca30*/  FMUL.FTZ R0, R0, c[0x0][0x2d0] ;  /* 0x0000b40000007a20 */ /* 0x000fe20000410000 */
[----:B--2---:R-:W-:Y:S01]  /*ca40*/  MOV R105, R244 ;  /* 0x000000f400697202 */ /* 0x004fe20000000f00 */
[----:B------:R-:W-:Y:S01]  /*ca50*/  FMUL.FTZ R4, R69, R104 ;  /* 0x0000006845047220 */ /* 0x000fe20000410000 */
[----:B------:R-:W-:Y:S02]  /*ca60*/  MOV R104, R54 ;  /* 0x0000003600687202 */ /* 0x000fe40000000f00 */
[----:B------:R-:W2:Y:S02]  /*ca70*/  LDSM.16.MT88.4 R52, [R210+0x100] ;  /* 0x00010000d234783b */ /* 0x000ea40000004200 */
[----:B------:R-:W-:Y:S02]  /*ca80*/  F2FP.BF16.PACK_AB R67, R87, R104 ;  /* 0x000000685743723e */ /* 0x000fe400000010ff */
[----:B------:R-:W5:Y:S01]  /*ca90*/  MUFU.EX2 R0, R0 ;  /* 0x0000000000007308 */ /* 0x000f620000000800 */
[-C--:B------:R-:W-:Y:S05]  /*caa0*/  HMMA.16816.F32.BF16 R4, R76, R20.reuse, R4 ;  /* 0x000000144c04723c */ /* 0x080fea0000041804 */
[C---:B---3--:R-:W-:Y:S02]  /*cab0*/  FMUL.FTZ R24, R2.reuse, R124 ;  /* 0x0000007c02187220 */ /* 0x048fe40000410000 */
[----:B----4-:R-:W-:Y:S02]  /*cac0*/  IMAD.MOV.U32 R129, RZ, RZ, R30 ;  /* 0x000000ffff817224 */ /* 0x010fe400078e001e */
[----:B------:R-:W-:Y:S03]  /*cad0*/  MUFU.EX2 R124, R32 ;  /* 0x00000020007c7308 */ /* 0x000fe60000000800 */
[----:B-1----:R-:W-:Y:S07]  /*cae0*/  FMUL.FTZ R44, R2, R144 ;  /* 0x00000090022c7220 */ /* 0x002fee0000410000 */
[----:B------:R-:W-:Y:S01]  /*caf0*/  MUFU.EX2 R151, R58 ;  /* 0x0000003a00977308 */ /* 0x000fe20000000800 */
[C---:B-----5:R-:W-:Y:S02]  /*cb00*/  FMUL.FTZ R11, R0.reuse, R111 ;  /* 0x0000006f000b7220 */ /* 0x060fe40000410000 */
[C---:B------:R-:W-:Y:S02]  /*cb10*/  FMUL.FTZ R10, R0.reuse, R110 ;  /* 0x0000006e000a7220 */ /* 0x040fe40000410000 */
[----:B------:R-:W-:Y:S05]  /*cb20*/  IMAD.MOV.U32 R110, RZ, RZ, R86 ;  /* 0x000000ffff6e7224 */ /* 0x000fea00078e0056 */
[----:B------:R1:W-:Y:S01]  /*cb30*/  MUFU.EX2 R111, R12 ;  /* 0x0000000c006f7308 */ /* 0x0003e20000000800 */
[C---:B------:R-:W-:Y:S01]  /*cb40*/  FMUL.FTZ R15, R0.reuse, R115 ;  /* 0x00000073000f7220 */ /* 0x040fe20000410000 */
[C---:B------:R-:W-:Y:S04]  /*cb50*/  HMMA.16816.F32.BF16 R8, R64.reuse, R20, R8 ;  /* 0x000000144008723c */ /* 0x040fe80000041808 */
[C---:B------:R-:W-:Y:S01]  /*cb60*/  FMUL.FTZ R14, R0.reuse, R114 ;  /* 0x00000072000e7220 */ /* 0x040fe20000410000 */
[----:B------:R-:W-:Y:S01]  /*cb70*/  MOV R114, R92 ;  /* 0x0000005c00727202 */ /* 0x000fe20000000f00 */
[C---:B------:R-:W-:Y:S01]  /*cb80*/  FMUL.FTZ R26, R0.reuse, R126 ;  /* 0x0000007e001a7220 */ /* 0x040fe20000410000 */
[----:B------:R-:W-:Y:S01]  /*cb90*/  MOV R126, R80 ;  /* 0x00000050007e7202 */ /* 0x000fe20000000f00 */
[----:B------:R-:W-:Y:S01]  /*cba0*/  FFMA.FTZ R20, R47, c[0x0][0x2d0], -R74 ;  /* 0x0000b4002f147a23 */ /* 0x000fe2000001084a */
[----:B------:R-:W3:Y:S03]  /*cbb0*/  LDSM.16.MT88.4 R80, [R211+0x100] ;  /* 0x00010000d350783b */ /* 0x000ee60000004200 */
[----:B------:R4:W5:Y:S01]  /*cbc0*/  MUFU.EX2 R59, R20 ;  /* 0x00000014003b7308 */ /* 0x0009620000000800 */
[C---:B------:R-:W-:Y:S02]  /*cbd0*/  FMUL.FTZ R21, R69.reuse, R121 ;  /* 0x0000007945157220 */ /* 0x040fe40000410000 */
[C---:B------:R-:W-:Y:S02]  /*cbe0*/  FMUL.FTZ R27, R0.reuse, R127 ;  /* 0x0000007f001b7220 */ /* 0x040fe40000410000 */
[C---:B------:R-:W-:Y:S02]  /*cbf0*/  FMUL.FTZ R31, R0.reuse, R131 ;  /* 0x00000083001f7220 */ /* 0x040fe40000410000 */
[----:B------:R-:W-:Y:S01]  /*cc00*/  FMUL.FTZ R30, R0, R130 ;  /* 0x00000082001e7220 */ /* 0x000fe20000410000 */
[----:B------:R-:W-:Y:S01]  /*cc10*/  MOV R130, R33 ;  /* 0x0000002100827202 */ /* 0x000fe20000000f00 */
[----:B-1----:R-:W-:Y:S01]  /*cc20*/  FMUL.FTZ R12, R2, R112 ;  /* 0x00000070020c7220 */ /* 0x002fe20000410000 */
[----:B------:R1:W-:Y:S01]  /*cc30*/  MUFU.EX2 R127, R40 ;  /* 0x00000028007f7308 */ /* 0x0003e20000000800 */
[C---:B------:R-:W-:Y:S01]  /*cc40*/  FMUL.FTZ R32, R69.reuse, R132 ;  /* 0x0000008445207220 */ /* 0x040fe20000410000 */
[----:B------:R-:W-:Y:S01]  /*cc50*/  MOV R112, R87 ;  /* 0x0000005700707202 */ /* 0x000fe20000000f00 */
[----:B------:R-:W-:Y:S02]  /*cc60*/  FMUL.FTZ R33, R69, R133 ;  /* 0x0000008545217220 */ /* 0x000fe40000410000 */
[----:B------:R-:W-:Y:S01]  /*cc70*/  LDSM.16.MT88.4 R132, [R212+0x2900] ;  /* 0x00290000d484783b */ /* 0x000fe20000004200 */
[-C--:B------:R-:W-:Y:S03]  /*cc80*/  HMMA.16816.F32.BF16 R12, R64, R22.reuse, R12 ;  /* 0x00000016400c723c */ /* 0x080fe6000004180c */
[----:B------:R-:W-:Y:S02]  /*cc90*/  IMAD.MOV.U32 R131, RZ, RZ, R84 ;  /* 0x000000ffff837224 */ /* 0x000fe400078e0054 */
[----:B------:R-:W-:Y:S02]  /*cca0*/  FFMA.FTZ R92, R95, c[0x0][0x2d0], -R75 ;  /* 0x0000b4005f5c7a23 */ /* 0x000fe4000001084b */
[----:B------:R-:W2:Y:S01]  /*ccb0*/  LDSM.16.MT88.4 R84, [R209+0x900] ;  /* 0x00090000d154783b */ /* 0x000ea20000004200 */
[C---:B------:R-:W-:Y:S04]  /*ccc0*/  HMMA.16816.F32.BF16 R16, R76.reuse, R22, R16 ;  /* 0x000000164c10723c */ /* 0x040fe80000041810 */
[C---:B----4-:R-:W-:Y:S02]  /*ccd0*/  FMUL.FTZ R20, R69.reuse, R120 ;  /* 0x0000007845147220 */ /* 0x050fe40000410000 */
[----:B------:R-:W-:Y:S01]  /*cce0*/  FMUL.FTZ R42, R0, R142 ;  /* 0x0000008e002a7220 */ /* 0x000fe20000410000 */
[----:B------:R4:W-:Y:S01]  /*ccf0*/  MUFU.EX2 R120, R62 ;  /* 0x0000003e00787308 */ /* 0x0009e20000000800 */
[C---:B------:R-:W-:Y:S01]  /*cd00*/  FMUL.FTZ R22, R68.reuse, R122 ;  /* 0x0000007a44167220 */ /* 0x040fe20000410000 */
[----:B------:R-:W-:Y:S03]  /*cd10*/  MOV R122, R60 ;  /* 0x0000003c007a7202 */ /* 0x000fe60000000f00 */
[----:B------:R-:W-:Y:S02]  /*cd20*/  FMUL.FTZ R23, R68, R123 ;  /* 0x0000007b44177220 */ /* 0x000fe40000410000 */
[----:B-----5:R-:W-:Y:S02]  /*cd30*/  IMAD.MOV.U32 R150, RZ, RZ, R59 ;  /* 0x000000ffff967224 */ /* 0x020fe400078e003b */
[C---:B------:R-:W-:Y:S02]  /*cd40*/  FMUL.FTZ R60, R2.reuse, R160 ;  /* 0x000000a0023c7220 */ /* 0x040fe40000410000 */
[----:B------:R-:W5:Y:S01]  /*cd50*/  LDL.LU R160, [R1+0x8] ;  /* 0x0000080001a07983 */ /* 0x000f620000300800 */
[-C--:B------:R-:W-:Y:S03]  /*cd60*/  HMMA.16816.F32.BF16 R20, R76, R36.reuse, R20 ;  /* 0x000000244c14723c */ /* 0x080fe60000041814 */
[----:B------:R-:W-:Y:S02]  /*cd70*/  IMAD.MOV.U32 R115, RZ, RZ, R93 ;  /* 0x000000ffff737224 */ /* 0x000fe400078e005d */
[----:B-1----:R-:W-:Y:S02]  /*cd80*/  FMUL.FTZ R40, R2, R140 ;  /* 0x0000008c02287220 */ /* 0x002fe40000410000 */
[----:B------:R-:W-:Y:S01]  /*cd90*/  FMUL.FTZ R59, R0, R159 ;  /* 0x0000009f003b7220 */ /* 0x000fe20000410000 */
[C---:B------:R-:W-:Y:S04]  /*cda0*/  HMMA.16816.F32.BF16 R24, R64.reuse, R36, R24 ;  /* 0x000000244018723c */ /* 0x040fe80000041818 */
[----:B------:R-:W-:Y:S02]  /*cdb0*/  IMAD.MOV.U32 R121, RZ, RZ, R61 ;  /* 0x000000ffff797224 */ /* 0x000fe400078e003d */
[----:B------:R-:W-:Y:S02]  /*cdc0*/  FMUL.FTZ R61, R2, R161 ;  /* 0x000000a1023d7220 */ /* 0x000fe40000410000 */
[-C--:B------:R-:W-:Y:S04]  /*cdd0*/  HMMA.16816.F32.BF16 R28, R64, R38.reuse, R28 ;  /* 0x00000026401c723c */ /* 0x080fe8000004181c */
[----:B------:R-:W-:Y:S02]  /*cde0*/  FFMA.FTZ R36, R48, c[0x0][0x2d0], -R96 ;  /* 0x0000b40030247a23 */ /* 0x000fe40000010860 */
[----:B------:R-:W-:Y:S02]  /*cdf0*/  IMAD.MOV.U32 R161, RZ, RZ, R116 ;  /* 0x000000ffffa17224 */ /* 0x000fe400078e0074 */
[C---:B------:R-:W-:Y:S01]  /*ce00*/  HMMA.16816.F32.BF16 R32, R76.reuse, R38, R32 ;  /* 0x000000264c20723c */ /* 0x040fe20000041820 */
[----:B------:R1:W-:Y:S03]  /*ce10*/  MUFU.EX2 R128, R36 ;  /* 0x0000002400807308 */ /* 0x0003e60000000800 */
[----:B------:R-:W-:Y:S02]  /*ce20*/  FMUL.FTZ R37, R69, R137 ;  /* 0x0000008945257220 */ /* 0x000fe40000410000 */
[----:B------:R-:W-:Y:S02]  /*ce30*/  FMUL.FTZ R43, R0, R143 ;  /* 0x0000008f002b7220 */ /* 0x000fe40000410000 */
[C---:B------:R-:W-:Y:S03]  /*ce40*/  FMUL.FTZ R38, R68.reuse, R138 ;  /* 0x0000008a44267220 */ /* 0x040fe60000410000 */
[----:B------:R-:W-:Y:S01]  /*ce50*/  MUFU.EX2 R138, R92 ;  /* 0x0000005c008a7308 */ /* 0x000fe20000000800 */
[----:B------:R-:W-:Y:S02]  /*ce60*/  FMUL.FTZ R39, R68, R139 ;  /* 0x0000008b44277220 */ /* 0x000fe40000410000 */
[--C-:B------:R-:W-:Y:S02]  /*ce70*/  FFMA.FTZ R48, R57, c[0x0][0x2d0], -R74.reuse ;  /* 0x0000b40039307a23 */ /* 0x100fe4000001084a */
[C---:B------:R-:W-:Y:S02]  /*ce80*/  FMUL.FTZ R46, R0.reuse, R146 ;  /* 0x00000092002e7220 */ /* 0x040fe40000410000 */
[----:B------:R-:W-:Y:S02]  /*ce90*/  FMUL.FTZ R47, R0, R147 ;  /* 0x00000093002f7220 */ /* 0x000fe40000410000 */
[----:B------:R-:W-:Y:S01]  /*cea0*/  FMUL.FTZ R57, R2, R157 ;  /* 0x0000009d02397220 */ /* 0x000fe20000410000 */
[----:B------:R3:W-:Y:S01]  /*ceb0*/  MUFU.EX2 R123, R48 ;  /* 0x00000030007b7308 */ /* 0x0007e20000000800 */
[C---:B------:R-:W-:Y:S02]  /*cec0*/  FMUL.FTZ R58, R0.reuse, R158 ;  /* 0x0000009e003a7220 */ /* 0x040fe40000410000 */
[----:B----4-:R-:W-:Y:S02]  /*ced0*/  FMUL.FTZ R62, R0, R162 ;  /* 0x000000a2003e7220 */ /* 0x010fe40000410000 */
[C---:B-1----:R-:W-:Y:S07]  /*cee0*/  FMUL.FTZ R36, R69.reuse, R136 ;  /* 0x0000008845247220 */ /* 0x042fee0000410000 */
[-C--:B--2---:R-:W-:Y:S08]  /*cef0*/  HMMA.16816.F32.BF16 R36, R76, R52.reuse, R36 ;  /* 0x000000344c24723c */ /* 0x084ff00000041824 */
[C---:B------:R-:W-:Y:S04]  /*cf00*/  HMMA.16816.F32.BF16 R40, R64.reuse, R52, R40 ;  /* 0x000000344028723c */ /* 0x040fe80000041828 */
[C---:B---3--:R-:W-:Y:S02]  /*cf10*/  FMUL.FTZ R48, R69.reuse, R148 ;  /* 0x0000009445307220 */ /* 0x048fe40000410000 */
[----:B------:R-:W-:Y:S02]  /*cf20*/  IMAD.MOV.U32 R148, RZ, RZ, R49 ;  /* 0x000000ffff947224 */ /* 0x000fe400078e0031 */
[-C--:B------:R-:W-:Y:S04]  /*cf30*/  HMMA.16816.F32.BF16 R44, R64, R54.reuse, R44 ;  /* 0x00000036402c723c */ /* 0x080fe8000004182c */
[--C-:B------:R-:W-:Y:S02]  /*cf40*/  FFMA.FTZ R52, R56, c[0x0][0x2d0], -R97.reuse ;  /* 0x0000b40038347a23 */ /* 0x100fe40000010861 */
[C---:B------:R-:W-:Y:S01]  /*cf50*/  FMUL.FTZ R49, R69.reuse, R149 ;  /* 0x0000009545317220 */ /* 0x040fe20000410000 */
[----:B------:R-:W-:Y:S01]  /*cf60*/  MOV R149, R63 ;  /* 0x0000003f00957202 */ /* 0x000fe20000000f00 */
[----:B------:R1:W2:Y:S01]  /*cf70*/  MUFU.EX2 R103, R52 ;  /* 0x0000003400677308 */ /* 0x0002a20000000800 */
[C---:B------:R-:W-:Y:S03]  /*cf80*/  FMUL.FTZ R53, R69.reuse, R153 ;  /* 0x0000009945357220 */ /* 0x040fe60000410000 */
[----:B------:R-:W-:Y:S01]  /*cf90*/  FMUL.FTZ R56, R2, R156 ;  /* 0x0000009c02387220 */ /* 0x000fe20000410000 */
[C---:B------:R-:W-:Y:S04]  /*cfa0*/  HMMA.16816.F32.BF16 R48, R76.reuse, R54, R48 ;  /* 0x000000364c30723c */ /* 0x040fe80000041830 */
[----:B------:R-:W-:Y:S03]  /*cfb0*/  FMUL.FTZ R63, R0, R163 ;  /* 0x000000a3003f7220 */ /* 0x000fe60000410000 */
[C---:B------:R-:W-:Y:S02]  /*cfc0*/  FMUL.FTZ R54, R68.reuse, R154 ;  /* 0x0000009a44367220 */ /* 0x040fe40000410000 */
[----:B------:R-:W-:Y:S03]  /*cfd0*/  FMUL.FTZ R55, R68, R155 ;  /* 0x0000009b44377220 */ /* 0x000fe60000410000 */
[----:B-1----:R-:W-:Y:S07]  /*cfe0*/  FMUL.FTZ R52, R69, R152 ;  /* 0x0000009845347220 */ /* 0x002fee0000410000 */
[-C--:B------:R-:W-:Y:S08]  /*cff0*/  HMMA.16816.F32.BF16 R52, R76, R80.reuse, R52 ;  /* 0x000000504c34723c */ /* 0x080ff00000041834 */
[C---:B------:R-:W-:Y:S07]  /*d000*/  HMMA.16816.F32.BF16 R56, R64.reuse, R80, R56 ;  /* 0x000000504038723c */ /* 0x040fee0000041838 */
[----:B------:R-:W-:Y:S01]  /*d010*/  FFMA.FTZ R80, R88, c[0x0][0x2d0], -R97 ;  /* 0x0000b40058507a23 */ /* 0x000fe20000010861 */
[-C--:B------:R-:W-:Y:S03]  /*d020*/  HMMA.16816.F32.BF16 R60, R64, R82.reuse, R60 ;  /* 0x00000052403c723c */ /* 0x080fe6000004183c */
[----:B------:R1:W3:Y:S01]  /*d030*/  MUFU.EX2 R109, R80 ;  /* 0x00000050006d7308 */ /* 0x0002e20000000800 */
[----:B--2---:R-:W-:Y:S03]  /*d040*/  F2FP.BF16.PACK_AB R81, R151, R103 ;  /* 0x000000679751723e */ /* 0x004fe600000010ff */
[C---:B------:R-:W-:Y:S02]  /*d050*/  FMUL.FTZ R64, R69.reuse, R164 ;  /* 0x000000a445407220 */ /* 0x040fe40000410000 */
[----:B------:R-:W-:Y:S03]  /*d060*/  FMUL.FTZ R65, R69, R165 ;  /* 0x000000a545417220 */ /* 0x000fe60000410000 */
[C---:B------:R-:W-:Y:S02]  /*d070*/  FMUL.FTZ R66, R68.reuse, R166 ;  /* 0x000000a644427220 */ /* 0x040fe40000410000 */
[----:B------:R-:W-:Y:S07]  /*d080*/  FMUL.FTZ R67, R68, R167 ;  /* 0x000000a744437220 */ /* 0x000fee0000410000 */
[----:B------:R-:W-:Y:S04]  /*d090*/  HMMA.16816.F32.BF16 R64, R76, R82, R64 ;  /* 0x000000524c40723c */ /* 0x000fe80000041840 */
[--C-:B-1----:R-:W-:Y:S03]  /*d0a0*/  FFMA.FTZ R80, R90, c[0x0][0x2d0], -R74.reuse ;  /* 0x0000b4005a507a23 */ /* 0x102fe6000001084a */
[----:B------:R-:W-:Y:S01]  /*d0b0*/  F2FP.BF16.PACK_AB R78, R150, R130 ;  /* 0x00000082964e723e */ /* 0x000fe200000010ff */
[----:B------:R-:W1:Y:S01]  /*d0c0*/  LDSM.16.MT88.4 R88, [R212+0x900] ;  /* 0x00090000d458783b */ /* 0x000e620000004200 */
[----:B------:R-:W-:Y:S01]  /*d0d0*/  F2FP.BF16.PACK_AB R79, R149, R129 ;  /* 0x00000081954f723e */ /* 0x000fe200000010ff */
[----:B------:R2:W-:Y:S02]  /*d0e0*/  MUFU.EX2 R251, R80 ;  /* 0x0000005000fb7308 */ /* 0x0005e40000000800 */
[----:B------:R-:W-:Y:S02]  /*d0f0*/  F2FP.BF16.PACK_AB R76, R105, R126 ;  /* 0x0000007e694c723e */ /* 0x000fe400000010ff */
[----:B------:R-:W-:Y:S02]  /*d100*/  F2FP.BF16.PACK_AB R77, R111, R125 ;  /* 0x0000007d6f4d723e */ /* 0x000fe400000010ff */
[----:B------:R-:W-:Y:S02]  /*d110*/  F2FP.BF16.PACK_AB R82, R148, R127 ;  /* 0x0000007f9452723e */ /* 0x000fe400000010ff */
[----:B---3--:R-:W-:Y:S03]  /*d120*/  F2FP.BF16.PACK_AB R83, R109, R120 ;  /* 0x000000786d53723e */ /* 0x008fe600000010ff */
[-C--:B------:R-:W-:Y:S03]  /*d130*/  HMMA.16816.F32.BF16 R4, R76, R84.reuse, R4 ;  /* 0x000000544c04723c */ /* 0x080fe60000041804 */
[--C-:B--2---:R-:W-:Y:S02]  /*d140*/  FFMA.FTZ R80, R94, c[0x0][0x2d0], -R75.reuse ;  /* 0x0000b4005e507a23 */ /* 0x104fe4000001084b */
[----:B------:R-:W2:Y:S02]  /*d150*/  LDSM.16.MT88.4 R92, [R210+0x900] ;  /* 0x00090000d25c783b */ /* 0x000ea40000004200 */
[----:B------:R3:W-:Y:S02]  /*d160*/  MUFU.EX2 R139, R80 ;  /* 0x00000050008b7308 */ /* 0x0007e40000000800 */
[----:B---3--:R-:W-:Y:S07]  /*d170*/  F2FP.BF16.PACK_AB R80, R128, R124 ;  /* 0x0000007c8050723e */ /* 0x008fee00000010ff */
[C---:B------:R-:W-:Y:S07]  /*d180*/  HMMA.16816.F32.BF16 R8, R80.reuse, R84, R8 ;  /* 0x000000545008723c */ /* 0x040fee0000041808 */
[--C-:B------:R-:W-:Y:S01]  /*d190*/  FFMA.FTZ R84, R176, c[0x0][0x2d0], -R74.reuse ;  /* 0x0000b400b0547a23 */ /* 0x100fe2000001084a */
[-C--:B------:R-:W-:Y:S03]  /*d1a0*/  HMMA.16816.F32.BF16 R12, R80, R86.reuse, R12 ;  /* 0x00000056500c723c */ /* 0x080fe6000004180c */
[----:B------:R3:W-:Y:S05]  /*d1b0*/  MUFU.EX2 R249, R84 ;  /* 0x0000005400f97308 */ /* 0x0007ea0000000800 */
[C---:B------:R-:W-:Y:S08]  /*d1c0*/  HMMA.16816.F32.BF16 R16, R76.reuse, R86, R16 ;  /* 0x000000564c10723c */ /* 0x040ff00000041810 */
[-C--:B-1----:R-:W-:Y:S08]  /*d1d0*/  HMMA.16816.F32.BF16 R20, R76, R88.reuse, R20 ;  /* 0x000000584c14723c */ /* 0x082ff00000041814 */
[C---:B------:R-:W-:Y:S04]  /*d1e0*/  HMMA.16816.F32.BF16 R24, R80.reuse, R88, R24 ;  /* 0x000000585018723c */ /* 0x040fe80000041818 */
[----:B---3--:R-:W-:Y:S03]  /*d1f0*/  FFMA.FTZ R84, R177, c[0x0][0x2d0], -R74 ;  /* 0x0000b400b1547a23 */ /* 0x008fe6000001084a */
[--C-:B------:R-:W-:Y:S01]  /*d200*/  FFMA.FTZ R88, R171, c[0x0][0x2d0], -R96.reuse ;  /* 0x0000b400ab587a23 */ /* 0x100fe20000010860 */
[-C--:B------:R-:W-:Y:S01]  /*d210*/  HMMA.16816.F32.BF16 R28, R80, R90.reuse, R28 ;  /* 0x0000005a501c723c */ /* 0x080fe2000004181c */
[----:B------:R1:W-:Y:S07]  /*d220*/  MUFU.EX2 R246, R84 ;  /* 0x0000005400f67308 */ /* 0x0003ee0000000800 */
[C---:B------:R-:W-:Y:S03]  /*d230*/  HMMA.16816.F32.BF16 R32, R76.reuse, R90, R32 ;  /* 0x0000005a4c20723c */ /* 0x040fe60000041820 */
[----:B------:R3:W-:Y:S05]  /*d240*/  MUFU.EX2 R136, R88 ;  /* 0x0000005800887308 */ /* 0x0007ea0000000800 */
[-C--:B--2---:R-:W-:Y:S08]  /*d250*/  HMMA.16816.F32.BF16 R36, R76, R92.reuse, R36 ;  /* 0x0000005c4c24723c */ /* 0x084ff00000041824 */
[C---:B------:R-:W-:Y:S04]  /*d260*/  HMMA.16816.F32.BF16 R40, R80.reuse, R92, R40 ;  /* 0x0000005c5028723c */ /* 0x040fe80000041828 */
[----:B-1----:R-:W-:Y:S03]  /*d270*/  FFMA.FTZ R84, R173, c[0x0][0x2d0], -R75 ;  /* 0x0000b400ad547a23 */ /* 0x002fe6000001084b */
[----:B------:R-:W-:Y:S01]  /*d280*/  FFMA.FTZ R92, R168, c[0x0][0x2d0], -R97 ;  /* 0x0000b400a85c7a23 */ /* 0x000fe20000010861 */
[----:B------:R1:W-:Y:S01]  /*d290*/  MUFU.EX2 R245, R84 ;  /* 0x0000005400f57308 */ /* 0x0003e20000000800 */
[-C--:B------:R-:W-:Y:S03]  /*d2a0*/  HMMA.16816.F32.BF16 R44, R80, R94.reuse, R44 ;  /* 0x0000005e502c723c */ /* 0x080fe6000004182c */
[--C-:B---3--:R-:W-:Y:S05]  /*d2b0*/  FFMA.FTZ R88, R172, c[0x0][0x2d0], -R96.reuse ;  /* 0x0000b400ac587a23 */ /* 0x108fea0000010860 */
[C---:B------:R-:W-:Y:S01]  /*d2c0*/  HMMA.16816.F32.BF16 R48, R76.reuse, R94, R48 ;  /* 0x0000005e4c30723c */ /* 0x040fe20000041830 */
[----:B------:R2:W-:Y:S03]  /*d2d0*/  MUFU.EX2 R142, R88 ;  /* 0x00000058008e7308 */ /* 0x0005e60000000800 */
[----:B-----5:R-:W-:Y:S07]  /*d2e0*/  FFMA.FTZ R69, R69, R160, R161 ;  /* 0x000000a045457223 */ /* 0x020fee00000100a1 */
[----:B------:R3:W-:Y:S01]  /*d2f0*/  MUFU.EX2 R235, R92 ;  /* 0x0000005c00eb7308 */ /* 0x0007e20000000800 */
[----:B-1----:R-:W-:Y:S09]  /*d300*/  FFMA.FTZ R84, R175, c[0x0][0x2d0], -R75 ;  /* 0x0000b400af547a23 */ /* 0x002ff2000001084b */
[----:B------:R1:W-:Y:S01]  /*d310*/  MUFU.EX2 R143, R84 ;  /* 0x00000054008f7308 */ /* 0x0003e20000000800 */
[--C-:B--2---:R-:W-:Y:S09]  /*d320*/  FFMA.FTZ R88, R174, c[0x0][0x2d0], -R96.reuse ;  /* 0x0000b400ae587a23 */ /* 0x104ff20000010860 */
[----:B------:R2:W4:Y:S01]  /*d330*/  MUFU.EX2 R141, R88 ;  /* 0x00000058008d7308 */ /* 0x0005220000000800 */
[----:B---3--:R-:W-:Y:S09]  /*d340*/  FFMA.FTZ R92, R169, c[0x0][0x2d0], -R97 ;  /* 0x0000b400a95c7a23 */ /* 0x008ff20000010861 */
[----:B------:R3:W-:Y:S01]  /*d350*/  MUFU.EX2 R234, R92 ;  /* 0x0000005c00ea7308 */ /* 0x0007e20000000800 */
[----:B-1----:R-:W-:Y:S09]  /*d360*/  FFMA.FTZ R84, R99, c[0x0][0x2d0], -R96 ;  /* 0x0000b40063547a23 */ /* 0x002ff20000010860 */
[----:B------:R1:W-:Y:S01]  /*d370*/  MUFU.EX2 R137, R84 ;  /* 0x0000005400897308 */ /* 0x0003e20000000800 */
[--C-:B--2---:R-:W-:Y:S09]  /*d380*/  FFMA.FTZ R88, R182, c[0x0][0x2d0], -R74.reuse ;  /* 0x0000b400b6587a23 */ /* 0x104ff2000001084a */
[----:B------:R2:W-:Y:S01]  /*d390*/  MUFU.EX2 R244, R88 ;  /* 0x0000005800f47308 */ /* 0x0005e20000000800 */
[----:B---3--:R-:W-:Y:S09]  /*d3a0*/  FFMA.FTZ R92, R185, c[0x0][0x2d0], -R75 ;  /* 0x0000b400b95c7a23 */ /* 0x008ff2000001084b */
[----:B------:R3:W-:Y:S01]  /*d3b0*/  MUFU.EX2 R145, R92 ;  /* 0x0000005c00917308 */ /* 0x0007e20000000800 */
[----:B-1----:R-:W1:Y:S01]  /*d3c0*/  LDSM.16.MT88.4 R84, [R211+0x900] ;  /* 0x00090000d354783b */ /* 0x002e620000004200 */
[--C-:B--2---:R-:W-:Y:S08]  /*d3d0*/  FFMA.FTZ R88, R98, c[0x0][0x2d0], -R97.reuse ;  /* 0x0000b40062587a23 */ /* 0x104ff00000010861 */
[----:B------:R2:W5:Y:S01]  /*d3e0*/  MUFU.EX2 R140, R88 ;  /* 0x00000058008c7308 */ /* 0x0005620000000800 */
[----:B---3--:R-:W-:Y:S08]  /*d3f0*/  LDSM.16.MT88.4 R92, [R210+0x1100] ;  /* 0x00110000d25c783b */ /* 0x008ff00000004200 */
[----:B--2---:R-:W2:Y:S01]  /*d400*/  LDSM.16.MT88.4 R88, [R209+0x1100] ;  /* 0x00110000d158783b */ /* 0x004ea20000004200 */
[-C--:B-1----:R-:W-:Y:S08]  /*d410*/  HMMA.16816.F32.BF16 R52, R76, R84.reuse, R52 ;  /* 0x000000544c34723c */ /* 0x082ff00000041834 */
[C---:B------:R-:W-:Y:S07]  /*d420*/  HMMA.16816.F32.BF16 R56, R80.reuse, R84, R56 ;  /* 0x000000545038723c */ /* 0x040fee0000041838 */
[----:B------:R-:W-:Y:S01]  /*d430*/  FFMA.FTZ R84, R170, c[0x0][0x2d0], -R97 ;  /* 0x0000b400aa547a23 */ /* 0x000fe20000010861 */
[-C--:B------:R-:W-:Y:S03]  /*d440*/  HMMA.16816.F32.BF16 R60, R80, R86.reuse, R60 ;  /* 0x00000056503c723c */ /* 0x080fe6000004183c */
[----:B------:R1:W3:Y:S04]  /*d450*/  MUFU.EX2 R232, R84 ;  /* 0x0000005400e87308 */ /* 0x0002e80000000800 */
[--C-:B------:R-:W-:Y:S01]  /*d460*/  FFMA.FTZ R80, R187, c[0x0][0x2d0], -R74.reuse ;  /* 0x0000b400bb507a23 */ /* 0x100fe2000001084a */
[----:B------:R-:W-:Y:S04]  /*d470*/  HMMA.16816.F32.BF16 R64, R76, R86, R64 ;  /* 0x000000564c40723c */ /* 0x000fe80000041840 */
[----:B----4-:R-:W-:Y:S01]  /*d480*/  F2FP.BF16.PACK_AB R82, R141, R142 ;  /* 0x0000008e8d52723e */ /* 0x010fe200000010ff */
[----:B------:R4:W-:Y:S01]  /*d490*/  MUFU.EX2 R147, R80 ;  /* 0x0000005000937308 */ /* 0x0009e20000000800 */
[----:B-----5:R-:W-:Y:S02]  /*d4a0*/  F2FP.BF16.PACK_AB R81, R235, R140 ;  /* 0x0000008ceb51723e */ /* 0x020fe400000010ff */
[----:B------:R-:W-:Y:S04]  /*d4b0*/  F2FP.BF16.PACK_AB R76, R251, R123 ;  /* 0x0000007bfb4c723e */ /* 0x000fe800000010ff */
[----:B------:R-:W-:Y:S02]  /*d4c0*/  F2FP.BF16.PACK_AB R77, R138, R139 ;  /* 0x0000008b8a4d723e */ /* 0x000fe400000010ff */
[----:B------:R-:W-:Y:S02]  /*d4d0*/  F2FP.BF16.PACK_AB R78, R246, R249 ;  /* 0x000000f9f64e723e */ /* 0x000fe400000010ff */
[----:B------:R-:W-:Y:S01]  /*d4e0*/  F2FP.BF16.PACK_AB R79, R143, R245 ;  /* 0x000000f58f4f723e */ /* 0x000fe200000010ff */
[----:B-1----:R-:W1:Y:S01]  /*d4f0*/  LDSM.16.MT88.4 R84, [R212+0x1100] ;  /* 0x00110000d454783b */ /* 0x002e620000004200 */
[----:B---3--:R-:W-:Y:S05]  /*d500*/  F2FP.BF16.PACK_AB R83, R232, R234 ;  /* 0x000000eae853723e */ /* 0x008fea00000010ff */
[-C--:B--2---:R-:W-:Y:S03]  /*d510*/  HMMA.16816.F32.BF16 R4, R76, R88.reuse, R4 ;  /* 0x000000584c04723c */ /* 0x084fe60000041804 */
[--C-:B----4-:R-:W-:Y:S04]  /*d520*/  FFMA.FTZ R80, R183, c[0x0][0x2d0], -R75.reuse ;  /* 0x0000b400b7507a23 */ /* 0x110fe8000001084b */
[----:B------:R2:W-:Y:S02]  /*d530*/  MUFU.EX2 R146, R80 ;  /* 0x0000005000927308 */ /* 0x0005e40000000800 */
[----:B--2---:R-:W-:Y:S07]  /*d540*/  F2FP.BF16.PACK_AB R80, R136, R137 ;  /* 0x000000898850723e */ /* 0x004fee00000010ff */
[C---:B------:R-:W-:Y:S07]  /*d550*/  HMMA.16816.F32.BF16 R8, R80.reuse, R88, R8 ;  /* 0x000000585008723c */ /* 0x040fee0000041808 */
[--C-:B------:R-:W-:Y:S01]  /*d560*/  FFMA.FTZ R88, R195, c[0x0][0x2d0], -R74.reuse ;  /* 0x0000b400c3587a23 */ /* 0x100fe2000001084a */
[-C--:B------:R-:W-:Y:S03]  /*d570*/  HMMA.16816.F32.BF16 R12, R80, R90.reuse, R12 ;  /* 0x0000005a500c723c */ /* 0x080fe6000004180c */
[----:B------:R2:W-:Y:S05]  /*d580*/  MUFU.EX2 R231, R88 ;  /* 0x0000005800e77308 */ /* 0x0005ea0000000800 */
[C---:B------:R-:W-:Y:S08]  /*d590*/  HMMA.16816.F32.BF16 R16, R76.reuse, R90, R16 ;  /* 0x0000005a4c10723c */ /* 0x040ff00000041810 */
[-C--:B-1----:R-:W-:Y:S08]  /*d5a0*/  HMMA.16816.F32.BF16 R20, R76, R84.reuse, R20 ;  /* 0x000000544c14723c */ /* 0x082ff00000041814 */
[C---:B------:R-:W-:Y:S04]  /*d5b0*/  HMMA.16816.F32.BF16 R24, R80.reuse, R84, R24 ;  /* 0x000000545018723c */ /* 0x040fe80000041818 */
[----:B--2---:R-:W-:Y:S01]  /*d5c0*/  FFMA.FTZ R88, R198, c[0x0][0x2d0], -R74 ;  /* 0x0000b400c6587a23 */ /* 0x004fe2000001084a */
[----:B------:R-:W-:Y:S02]  /*d5d0*/  MOV R198, R109 ;  /* 0x0000006d00c67202 */ /* 0x000fe40000000f00 */
[--C-:B------:R-:W-:Y:S01]  /*d5e0*/  FFMA.FTZ R84, R184, c[0x0][0x2d0], -R96.reuse ;  /* 0x0000b400b8547a23 */ /* 0x100fe20000010860 */
[-C--:B------:R-:W-:Y:S01]  /*d5f0*/  HMMA.16816.F32.BF16 R28, R80, R86.reuse, R28 ;  /* 0x00000056501c723c */ /* 0x080fe2000004181c */
[----:B------:R1:W-:Y:S07]  /*d600*/  MUFU.EX2 R195, R88 ;  /* 0x0000005800c37308 */ /* 0x0003ee0000000800 */
[C---:B------:R-:W-:Y:S03]  /*d610*/  HMMA.16816.F32.BF16 R32, R76.reuse, R86, R32 ;  /* 0x000000564c20723c */ /* 0x040fe60000041820 */
[----:B------:R2:W-:Y:S05]  /*d620*/  MUFU.EX2 R144, R84 ;  /* 0x0000005400907308 */ /* 0x0005ea0000000800 */
[-C--:B------:R-:W-:Y:S08]  /*d630*/  HMMA.16816.F32.BF16 R36, R76, R92.reuse, R36 ;  /* 0x0000005c4c24723c */ /* 0x080ff00000041824 */
[C---:B------:R-:W-:Y:S04]  /*d640*/  HMMA.16816.F32.BF16 R40, R80.reuse, R92, R40 ;  /* 0x0000005c5028723c */ /* 0x040fe80000041828 */
[----:B-1----:R-:W-:Y:S03]  /*d650*/  FFMA.FTZ R88, R191, c[0x0][0x2d0], -R75 ;  /* 0x0000b400bf587a23 */ /* 0x002fe6000001084b */
[----:B------:R-:W-:Y:S01]  /*d660*/  FFMA.FTZ R92, R180, c[0x0][0x2d0], -R97 ;  /* 0x0000b400b45c7a23 */ /* 0x000fe20000010861 */
[-C--:B------:R-:W-:Y:S01]  /*d670*/  HMMA.16816.F32.BF16 R44, R80, R94.reuse, R44 ;  /* 0x0000005e502c723c */ /* 0x080fe2000004182c */
[----:B------:R1:W-:Y:S03]  /*d680*/  MUFU.EX2 R191, R88 ;  /* 0x0000005800bf7308 */ /* 0x0003e60000000800 */
[--C-:B--2---:R-:W-:Y:S04]  /*d690*/  FFMA.FTZ R84, R188, c[0x0][0x2d0], -R96.reuse ;  /* 0x0000b400bc547a23 */ /* 0x104fe80000010860 */
[C---:B------:R-:W-:Y:S03]  /*d6a0*/  HMMA.16816.F32.BF16 R48, R76.reuse, R94, R48 ;  /* 0x0000005e4c30723c */ /* 0x040fe60000041830 */
[----:B------:R2:W-:Y:S10]  /*d6b0*/  MUFU.EX2 R187, R84 ;  /* 0x0000005400bb7308 */ /* 0x0005f40000000800 */
[----:B------:R3:W-:Y:S01]  /*d6c0*/  MUFU.EX2 R155, R92 ;  /* 0x0000005c009b7308 */ /* 0x0007e20000000800 */
[----:B-1----:R-:W-:Y:S09]  /*d6d0*/  FFMA.FTZ R88, R193, c[0x0][0x2d0], -R75 ;  /* 0x0000b400c1587a23 */ /* 0x002ff2000001084b */
[----:B------:R1:W-:Y:S01]  /*d6e0*/  MUFU.EX2 R193, R88 ;  /* 0x0000005800c17308 */ /* 0x0003e20000000800 */
[--C-:B--2---:R-:W-:Y:S02]  /*d6f0*/  FFMA.FTZ R84, R189, c[0x0][0x2d0], -R96.reuse ;  /* 0x0000b400bd547a23 */ /* 0x104fe40000010860 */
[----:B------:R-:W-:Y:S01]  /*d700*/  IMAD.MOV.U32 R189, RZ, RZ, R123 ;  /* 0x000000ffffbd7224 */ /* 0x000fe200078e007b */
[----:B------:R-:W-:Y:S06]  /*d710*/  MOV R123, R118 ;  /* 0x00000076007b7202 */ /* 0x000fec0000000f00 */
[----:B------:R2:W-:Y:S01]  /*d720*/  MUFU.EX2 R184, R84 ;  /* 0x0000005400b87308 */ /* 0x0005e20000000800 */
[----:B---3--:R-:W-:Y:S09]  /*d730*/  FFMA.FTZ R92, R179, c[0x0][0x2d0], -R97 ;  /* 0x0000b400b35c7a23 */ /* 0x008ff20000010861 */
[----:B------:R3:W-:Y:S01]  /*d740*/  MUFU.EX2 R154, R92 ;  /* 0x0000005c009a7308 */ /* 0x0007e20000000800 */
[----:B-1----:R-:W1:Y:S01]  /*d750*/  LDSM.16.MT88.4 R88, [R211+0x1100] ;  /* 0x00110000d358783b */ /* 0x002e620000004200 */
[----:B--2---:R-:W-:Y:S01]  /*d760*/  FFMA.FTZ R84, R190, c[0x0][0x2d0], -R96 ;  /* 0x0000b400be547a23 */ /* 0x004fe20000010860 */
[----:B------:R-:W-:Y:S06]  /*d770*/  MOV R190, R127 ;  /* 0x0000007f00be7202 */ /* 0x000fec0000000f00 */
[----:B------:R-:W2:Y:S01]  /*d780*/  LDL.LU R127, [R1+0xc] ;  /* 0x00000c00017f7983 */ /* 0x000ea20000300800 */
[----:B------:R4:W5:Y:S01]  /*d790*/  MUFU.EX2 R185, R84 ;  /* 0x0000005400b97308 */ /* 0x0009620000000800 */
[----:B---3--:R-:W-:Y:S01]  /*d7a0*/  FFMA.FTZ R92, R205, c[0x0][0x2d0], -R75 ;  /* 0x0000b400cd5c7a23 */ /* 0x008fe2000001084b */
[----:B------:R-:W-:Y:S01]  /*d7b0*/  MOV R205, R190 ;  /* 0x000000be00cd7202 */ /* 0x000fe20000000f00 */
[----:B------:R-:W-:Y:S07]  /*d7c0*/  IMAD.MOV.U32 R190, RZ, RZ, R151 ;  /* 0x000000ffffbe7224 */ /* 0x000fee00078e0097 */
[----:B------:R3:W-:Y:S01]  /*d7d0*/  MUFU.EX2 R159, R92 ;  /* 0x0000005c009f7308 */ /* 0x0007e20000000800 */
[--C-:B----4-:R-:W-:Y:S01]  /*d7e0*/  FFMA.FTZ R84, R204, c[0x0][0x2d0], -R74.reuse ;  /* 0x0000b400cc547a23 */ /* 0x110fe2000001084a */
[----:B------:R-:W-:Y:S01]  /*d7f0*/  MOV R204, R122 ;  /* 0x0000007a00cc7202 */ /* 0x000fe20000000f00 */
[-C--:B-1----:R-:W-:Y:S01]  /*d800*/  HMMA.16816.F32.BF16 R52, R76, R88.reuse, R52 ;  /* 0x000000584c34723c */ /* 0x082fe20000041834 */
[----:B------:R-:W4:Y:S06]  /*d810*/  LDL.LU R122, [R1+0x10] ;  /* 0x00001000017a7983 */ /* 0x000f2c0000300800 */
[----:B------:R1:W-:Y:S01]  /*d820*/  MUFU.EX2 R183, R84 ;  /* 0x0000005400b77308 */ /* 0x0003e20000000800 */
[C---:B------:R-:W-:Y:S01]  /*d830*/  HMMA.16816.F32.BF16 R56, R80.reuse, R88, R56 ;  /* 0x000000585038723c */ /* 0x040fe20000041838 */
[----:B---3--:R-:W-:Y:S06]  /*d840*/  LDSM.16.MT88.4 R92, [R210+0x1900] ;  /* 0x00190000d25c783b */ /* 0x008fec0000004200 */
[--C-:B------:R-:W-:Y:S01]  /*d850*/  FFMA.FTZ R88, R178, c[0x0][0x2d0], -R97.reuse ;  /* 0x0000b400b2587a23 */ /* 0x100fe20000010861 */
[-C--:B------:R-:W-:Y:S03]  /*d860*/  HMMA.16816.F32.BF16 R60, R80, R90.reuse, R60 ;  /* 0x0000005a503c723c */ /* 0x080fe6000004183c */
[----:B------:R-:W3:Y:S04]  /*d870*/  MUFU.EX2 R102, R88 ;  /* 0x0000005800667308 */ /* 0x000ee80000000800 */
[--C-:B------:R-:W-:Y:S01]  /*d880*/  FFMA.FTZ R80, R228, c[0x0][0x2d0], -R74.reuse ;  /* 0x0000b400e4507a23 */ /* 0x100fe2000001084a */
[----:B------:R-:W-:Y:S04]  /*d890*/  HMMA.16816.F32.BF16 R64, R76, R90, R64 ;  /* 0x0000005a4c40723c */ /* 0x000fe80000041840 */
[----:B-1----:R-:W-:Y:S01]  /*d8a0*/  FFMA.FTZ R84, R181, c[0x0][0x2d0], -R97 ;  /* 0x0000b400b5547a23 */ /* 0x002fe20000010861 */
[----:B-----5:R-:W-:Y:S01]  /*d8b0*/  F2FP.BF16.PACK_AB R82, R185, R184 ;  /* 0x000000b8b952723e */ /* 0x020fe200000010ff */
[----:B------:R1:W-:Y:S01]  /*d8c0*/  MUFU.EX2 R181, R80 ;  /* 0x0000005000b57308 */ /* 0x0003e20000000800 */
[----:B------:R-:W-:Y:S02]  /*d8d0*/  F2FP.BF16.PACK_AB R76, R147, R244 ;  /* 0x000000f4934c723e */ /* 0x000fe400000010ff */
[----:B------:R-:W-:Y:S03]  /*d8e0*/  F2FP.BF16.PACK_AB R77, R145, R146 ;  /* 0x00000092914d723e */ /* 0x000fe600000010ff */
[----:B------:R-:W-:Y:S02]  /*d8f0*/  F2FP.BF16.PACK_AB R78, R195, R231 ;  /* 0x000000e7c34e723e */ /* 0x000fe400000010ff */
[----:B------:R-:W-:Y:S02]  /*d900*/  F2FP.BF16.PACK_AB R79, R193, R191 ;  /* 0x000000bfc14f723e */ /* 0x000fe400000010ff */
[----:B------:R5:W5:Y:S01]  /*d910*/  MUFU.EX2 R182, R84 ;  /* 0x0000005400b67308 */ /* 0x000b620000000800 */
[----:B------:R-:W-:Y:S01]  /*d920*/  MOV R228, R121 ;  /* 0x0000007900e47202 */ /* 0x000fe20000000f00 */
[----:B------:R-:W-:Y:S01]  /*d930*/  IMAD.MOV.U32 R121, RZ, RZ, R119 ;  /* 0x000000ffff797224 */ /* 0x000fe200078e0077 */
[----:B---3--:R-:W-:Y:S01]  /*d940*/  F2FP.BF16.PACK_AB R83, R102, R154 ;  /* 0x0000009a6653723e */ /* 0x008fe200000010ff */
[----:B------:R-:W-:Y:S03]  /*d950*/  LDSM.16.MT88.4 R88, [R212+0x1900] ;  /* 0x00190000d458783b */ /* 0x000fe60000004200 */
[----:B------:R-:W-:Y:S02]  /*d960*/  MOV R188, R121 ;  /* 0x0000007900bc7202 */ /* 0x000fe40000000f00 */
[----:B------:R-:W-:Y:S01]  /*d970*/  MOV R121, R113 ;  /* 0x0000007100797202 */ /* 0x000fe20000000f00 */
[----:B-1----:R-:W-:Y:S01]  /*d980*/  FFMA.FTZ R80, R203, c[0x0][0x2d0], -R75 ;  /* 0x0000b400cb507a23 */ /* 0x002fe2000001084b */
[----:B------:R-:W-:Y:S03]  /*d990*/  MOV R203, R150 ;  /* 0x0000009600cb7202 */ /* 0x000fe60000000f00 */
[----:B------:R1:W-:Y:S01]  /*d9a0*/  MUFU.EX2 R153, R80 ;  /* 0x0000005000997308 */ /* 0x0003e20000000800 */
[----:B-----5:R-:W3:Y:S01]  /*d9b0*/  LDSM.16.MT88.4 R84, [R209+0x1900] ;  /* 0x00190000d154783b */ /* 0x020ee20000004200 */
[----:B------:R-:W-:Y:S02]  /*d9c0*/  F2FP.BF16.PACK_AB R81, R155, R182 ;  /* 0x000000b69b51723e */ /* 0x000fe400000010ff */
[----:B-1----:R-:W-:Y:S01]  /*d9d0*/  F2FP.BF16.PACK_AB R80, R187, R144 ;  /* 0x00000090bb50723e */ /* 0x002fe200000010ff */
[-C--:B---3--:R-:W-:Y:S08]  /*d9e0*/  HMMA.16816.F32.BF16 R4, R76, R84.reuse, R4 ;  /* 0x000000544c04723c */ /* 0x088ff00000041804 */
[C---:B------:R-:W-:Y:S07]  /*d9f0*/  HMMA.16816.F32.BF16 R8, R80.reuse, R84, R8 ;  /* 0x000000545008723c */ /* 0x040fee0000041808 */
[--C-:B------:R-:W-:Y:S01]  /*da00*/  FFMA.FTZ R84, R233, c[0x0][0x2d0], -R74.reuse ;  /* 0x0000b400e9547a23 */ /* 0x100fe2000001084a */
[-C--:B------:R-:W-:Y:S03]  /*da10*/  HMMA.16816.F32.BF16 R12, R80, R86.reuse, R12 ;  /* 0x00000056500c723c */ /* 0x080fe6000004180c */
[----:B------:R1:W-:Y:S01]  /*da20*/  MUFU.EX2 R158, R84 ;  /* 0x00000054009e7308 */ /* 0x0003e20000000800 */
[----:B------:R-:W-:Y:S04]  /*da30*/  IMAD.MOV.U32 R233, RZ, RZ, R111 ;  /* 0x000000ffffe97224 */ /* 0x000fe800078e006f */
[C---:B------:R-:W-:Y:S08]  /*da40*/  HMMA.16816.F32.BF16 R16, R76.reuse, R86, R16 ;  /* 0x000000564c10723c */ /* 0x040ff00000041810 */
[-C--:B------:R-:W-:Y:S08]  /*da50*/  HMMA.16816.F32.BF16 R20, R76, R88.reuse, R20 ;  /* 0x000000584c14723c */ /* 0x080ff00000041814 */
[C---:B------:R-:W-:Y:S04]  /*da60*/  HMMA.16816.F32.BF16 R24, R80.reuse, R88, R24 ;  /* 0x000000585018723c */ /* 0x040fe80000041818 */
[----:B-1----:R-:W-:Y:S02]  /*da70*/  FFMA.FTZ R84, R236, c[0x0][0x2d0], -R74 ;  /* 0x0000b400ec547a23 */ /* 0x002fe4000001084a */
[----:B------:R-:W-:Y:S02]  /*da80*/  IMAD.MOV.U32 R236, RZ, RZ, R105 ;  /* 0x000000ffffec7224 */ /* 0x000fe400078e0069 */
[-C--:B------:R-:W-:Y:S01]  /*da90*/  HMMA.16816.F32.BF16 R28, R80, R90.reuse, R28 ;  /* 0x0000005a501c723c */ /* 0x080fe2000004181c */
[----:B------:R1:W-:Y:S03]  /*daa0*/  MUFU.EX2 R180, R84 ;  /* 0x0000005400b47308 */ /* 0x0003e60000000800 */
[--C-:B------:R-:W-:Y:S01]  /*dab0*/  FFMA.FTZ R88, R206, c[0x0][0x2d0], -R96.reuse ;  /* 0x0000b400ce587a23 */ /* 0x100fe20000010860 */
[----:B------:R-:W-:Y:S03]  /*dac0*/  MOV R206, R110 ;  /* 0x0000006e00ce7202 */ /* 0x000fe60000000f00 */
[C---:B------:R-:W-:Y:S03]  /*dad0*/  HMMA.16816.F32.BF16 R32, R76.reuse, R90, R32 ;  /* 0x0000005a4c20723c */ /* 0x040fe60000041820 */
[----:B------:R3:W-:Y:S05]  /*dae0*/  MUFU.EX2 R156, R88 ;  /* 0x00000058009c7308 */ /* 0x0007ea0000000800 */
[-C--:B------:R-:W-:Y:S08]  /*daf0*/  HMMA.16816.F32.BF16 R36, R76, R92.reuse, R36 ;  /* 0x0000005c4c24723c */ /* 0x080ff00000041824 */
[C---:B------:R-:W-:Y:S04]  /*db00*/  HMMA.16816.F32.BF16 R40, R80.reuse, R92, R40 ;  /* 0x0000005c5028723c */ /* 0x040fe80000041828 */
[----:B-1----:R-:W-:Y:S01]  /*db10*/  FFMA.FTZ R84, R229, c[0x0][0x2d0], -R75 ;  /* 0x0000b400e5547a23 */ /* 0x002fe2000001084b */
[----:B------:R-:W-:Y:S02]  /*db20*/  MOV R229, R104 ;  /* 0x0000006800e57202 */ /* 0x000fe40000000f00 */
[----:B------:R-:W-:Y:S01]  /*db30*/  FFMA.FTZ R92, R201, c[0x0][0x2d0], -R97 ;  /* 0x0000b400c95c7a23 */ /* 0x000fe20000010861 */
[-C--:B------:R-:W-:Y:S01]  /*db40*/  HMMA.16816.F32.BF16 R44, R80, R94.reuse, R44 ;  /* 0x0000005e502c723c */ /* 0x080fe2000004182c */
[----:B------:R1:W-:Y:S03]  /*db50*/  MUFU.EX2 R157, R84 ;  /* 0x00000054009d7308 */ /* 0x0003e60000000800 */
[--C-:B---3--:R-:W-:Y:S04]  /*db60*/  FFMA.FTZ R88, R207, c[0x0][0x2d0], -R96.reuse ;  /* 0x0000b400cf587a23 */ /* 0x108fe80000010860 */
[C---:B------:R-:W-:Y:S03]  /*db70*/  HMMA.16816.F32.BF16 R48, R76.reuse, R94, R48 ;  /* 0x0000005e4c30723c */ /* 0x040fe60000041830 */
[----:B------:R3:W-:Y:S10]  /*db80*/  MUFU.EX2 R178, R88 ;  /* 0x0000005800b27308 */ /* 0x0007f40000000800 */
[----:B------:R5:W-:Y:S01]  /*db90*/  MUFU.EX2 R100, R92 ;  /* 0x0000005c00647308 */ /* 0x000be20000000800 */
[----:B-1----:R-:W-:Y:S01]  /*dba0*/  FFMA.FTZ R84, R230, c[0x0][0x2d0], -R75 ;  /* 0x0000b400e6547a23 */ /* 0x002fe2000001084b */
[----:B------:R-:W-:Y:S08]  /*dbb0*/  MOV R230, R107 ;  /* 0x0000006b00e67202 */ /* 0x000ff00000000f00 */
[----:B------:R1:W-:Y:S01]  /*dbc0*/  MUFU.EX2 R179, R84 ;  /* 0x0000005400b37308 */ /* 0x0003e20000000800 */
[--C-:B---3--:R-:W-:Y:S09]  /*dbd0*/  FFMA.FTZ R88, R226, c[0x0][0x2d0], -R96.reuse ;  /* 0x0000b400e2587a23 */ /* 0x108ff20000010860 */
[----:B------:R3:W2:Y:S01]  /*dbe0*/  MUFU.EX2 R177, R88 ;  /* 0x0000005800b17308 */ /* 0x0006a20000000800 */
[----:B-----5:R-:W-:Y:S09]  /*dbf0*/  FFMA.FTZ R92, R192, c[0x0][0x2d0], -R97 ;  /* 0x0000b400c05c7a23 */ /* 0x020ff20000010861 */
[----:B------:R5:W-:Y:S01]  /*dc00*/  MUFU.EX2 R99, R92 ;  /* 0x0000005c00637308 */ /* 0x000be20000000800 */
[----:B-1----:R-:W-:Y:S02]  /*dc10*/  FFMA.FTZ R84, R202, c[0x0][0x2d0], -R96 ;  /* 0x0000b400ca547a23 */ /* 0x002fe40000010860 */
[----:B------:R-:W-:Y:S07]  /*dc20*/  IMAD.MOV.U32 R202, RZ, RZ, R108 ;  /* 0x000000ffffca7224 */ /* 0x000fee00078e006c */
[----:B------:R1:W-:Y:S01]  /*dc30*/  MUFU.EX2 R152, R84 ;  /* 0x0000005400987308 */ /* 0x0003e20000000800 */
[----:B---3--:R-:W-:Y:S09]  /*dc40*/  FFMA.FTZ R88, R241, c[0x0][0x2d0], -R74 ;  /* 0x0000b400f1587a23 */ /* 0x008ff2000001084a */
[----:B------:R3:W-:Y:S01]  /*dc50*/  MUFU.EX2 R176, R88 ;  /* 0x0000005800b07308 */ /* 0x0007e20000000800 */
[----:B-----5:R-:W-:Y:S09]  /*dc60*/  FFMA.FTZ R92, R243, c[0x0][0x2d0], -R75 ;  /* 0x0000b400f35c7a23 */ /* 0x020ff2000001084b */
[----:B------:R5:W-:Y:S01]  /*dc70*/  MUFU.EX2 R172, R92 ;  /* 0x0000005c00ac7308 */ /* 0x000be20000000800 */
[----:B-1----:R-:W1:Y:S01]  /*dc80*/  LDSM.16.MT88.4 R84, [R211+0x1900] ;  /* 0x00190000d354783b */ /* 0x002e620000004200 */
[----:B---3--:R-:W-:Y:S08]  /*dc90*/  FFMA.FTZ R88, R199, c[0x0][0x2d0], -R97 ;  /* 0x0000b400c7587a23 */ /* 0x008ff00000010861 */
[----:B------:R3:W1:Y:S01]  /*dca0*/  MUFU.EX2 R101, R88 ;  /* 0x0000005800657308 */ /* 0x0006620000000800 */
[----:B-----5:R-:W-:Y:S01]  /*dcb0*/  LDSM.16.MT88.4 R92, [R210+0x2100] ;  /* 0x00210000d25c783b */ /* 0x020fe20000004200 */
[----:B----4-:R-:W-:Y:S01]  /*dcc0*/  FFMA.FTZ R2, R2, R122, R123 ;  /* 0x0000007a02027223 */ /* 0x010fe2000001007b */
[----:B------:R-:W-:Y:S01]  /*dcd0*/  MOV R123, R115 ;  /* 0x00000073007b7202 */ /* 0x000fe20000000f00 */
[----:B------:R-:W-:Y:S02]  /*dce0*/  IMAD.MOV.U32 R122, RZ, RZ, R114 ;  /* 0x000000ffff7a7224 */ /* 0x000fe400078e0072 */
[----:B------:R-:W-:Y:S01]  /*dcf0*/  FADD.FTZ R2, R188, R2 ;  /* 0x00000002bc027221 */ /* 0x000fe20000010000 */
[----:B------:R-:W-:Y:S02]  /*dd00*/  MOV R188, R120 ;  /* 0x0000007800bc7202 */ /* 0x000fe40000000f00 */
[----:B---3--:R-:W3:Y:S01]  /*dd10*/  LDSM.16.MT88.4 R88, [R209+0x2100] ;  /* 0x00210000d158783b */ /* 0x008ee20000004200 */
[-C--:B-1----:R-:W-:Y:S08]  /*dd20*/  HMMA.16816.F32.BF16 R52, R76, R84.reuse, R52 ;  /* 0x000000544c34723c */ /* 0x082ff00000041834 */
[C---:B------:R-:W-:Y:S07]  /*dd30*/  HMMA.16816.F32.BF16 R56, R80.reuse, R84, R56 ;  /* 0x000000545038723c */ /* 0x040fee0000041838 */
[----:B------:R-:W-:Y:S01]  /*dd40*/  FFMA.FTZ R84, R186, c[0x0][0x2d0], -R97 ;  /* 0x0000b400ba547a23 */ /* 0x000fe20000010861 */
[-C--:B------:R-:W-:Y:S03]  /*dd50*/  HMMA.16816.F32.BF16 R60, R80, R86.reuse, R60 ;  /* 0x00000056503c723c */ /* 0x080fe6000004183c */
[----:B------:R1:W4:Y:S04]  /*dd60*/  MUFU.EX2 R98, R84 ;  /* 0x0000005400627308 */ /* 0x0003280000000800 */
[--C-:B------:R-:W-:Y:S01]  /*dd70*/  FFMA.FTZ R80, R247, c[0x0][0x2d0], -R74.reuse ;  /* 0x0000b400f7507a23 */ /* 0x100fe2000001084a */
[----:B------:R-:W-:Y:S04]  /*dd80*/  HMMA.16816.F32.BF16 R64, R76, R86, R64 ;  /* 0x000000564c40723c */ /* 0x000fe80000041840 */
[----:B--2---:R-:W-:Y:S01]  /*dd90*/  F2FP.BF16.PACK_AB R82, R177, R178 ;  /* 0x000000b2b152723e */ /* 0x004fe200000010ff */
[----:B------:R2:W5:Y:S01]  /*dda0*/  MUFU.EX2 R175, R80 ;  /* 0x0000005000af7308 */ /* 0x0005620000000800 */
[----:B------:R-:W-:Y:S02]  /*ddb0*/  F2FP.BF16.PACK_AB R81, R100, R101 ;  /* 0x000000656451723e */ /* 0x000fe400000010ff */
[----:B------:R-:W-:Y:S04]  /*ddc0*/  F2FP.BF16.PACK_AB R76, R181, R183 ;  /* 0x000000b7b54c723e */ /* 0x000fe800000010ff */
[----:B------:R-:W-:Y:S02]  /*ddd0*/  F2FP.BF16.PACK_AB R77, R159, R153 ;  /* 0x000000999f4d723e */ /* 0x000fe400000010ff */
[----:B------:R-:W-:Y:S02]  /*dde0*/  F2FP.BF16.PACK_AB R78, R180, R158 ;  /* 0x0000009eb44e723e */ /* 0x000fe400000010ff */
[----:B------:R-:W-:Y:S01]  /*ddf0*/  F2FP.BF16.PACK_AB R79, R179, R157 ;  /* 0x0000009db34f723e */ /* 0x000fe200000010ff */
[----:B-1----:R-:W1:Y:S01]  /*de00*/  LDSM.16.MT88.4 R84, [R212+0x2100] ;  /* 0x00210000d454783b */ /* 0x002e620000004200 */
[----:B----4-:R-:W-:Y:S05]  /*de10*/  F2FP.BF16.PACK_AB R83, R98, R99 ;  /* 0x000000636253723e */ /* 0x010fea00000010ff */
[-C--:B---3--:R-:W-:Y:S03]  /*de20*/  HMMA.16816.F32.BF16 R4, R76, R88.reuse, R4 ;  /* 0x000000584c04723c */ /* 0x088fe60000041804 */
[----:B--2---:R-:W-:Y:S01]  /*de30*/  FFMA.FTZ R80, R242, c[0x0][0x2d0], -R75 ;  /* 0x0000b400f2507a23 */ /* 0x004fe2000001084b */
[----:B-----5:R-:W-:Y:S03]  /*de40*/  F2FP.BF16.PACK_AB R164, R175, R176 ;  /* 0x000000b0afa4723e */ /* 0x020fe600000010ff */
[----:B------:R2:W3:Y:S02]  /*de50*/  MUFU.EX2 R174, R80 ;  /* 0x0000005000ae7308 */ /* 0x0004e40000000800 */
[----:B--2---:R-:W-:Y:S03]  /*de60*/  F2FP.BF16.PACK_AB R80, R156, R152 ;  /* 0x000000989c50723e */ /* 0x004fe600000010ff */
[----:B---3--:R-:W-:Y:S04]  /*de70*/  F2FP.BF16.PACK_AB R165, R172, R174 ;  /* 0x000000aeaca5723e */ /* 0x008fe800000010ff */
[C---:B------:R-:W-:Y:S07]  /*de80*/  HMMA.16816.F32.BF16 R8, R80.reuse, R88, R8 ;  /* 0x000000585008723c */ /* 0x040fee0000041808 */
[--C-:B------:R-:W-:Y:S01]  /*de90*/  FFMA.FTZ R88, R252, c[0x0][0x2d0], -R74.reuse ;  /* 0x0000b400fc587a23 */ /* 0x100fe2000001084a */
[-C--:B------:R-:W-:Y:S03]  /*dea0*/  HMMA.16816.F32.BF16 R12, R80, R90.reuse, R12 ;  /* 0x0000005a500c723c */ /* 0x080fe6000004180c */
[----:B------:R2:W-:Y:S01]  /*deb0*/  MUFU.EX2 R173, R88 ;  /* 0x0000005800ad7308 */ /* 0x0005e20000000800 */
[----:B------:R-:W-:Y:S01]  /*dec0*/  FFMA.FTZ R74, R131, c[0x0][0x2d0], -R74 ;  /* 0x0000b400834a7a23 */ /* 0x000fe2000001084a */
[----:B------:R-:W-:Y:S02]  /*ded0*/  MOV R131, R117 ;  /* 0x0000007500837202 */ /* 0x000fe40000000f00 */
[----:B------:R-:W-:Y:S01]  /*dee0*/  LDSM.16.MT88.4 R116, [R209+0x2900] ;  /* 0x00290000d174783b */ /* 0x000fe20000004200 */
[C---:B------:R-:W-:Y:S04]  /*def0*/  HMMA.16816.F32.BF16 R16, R76.reuse, R90, R16 ;  /* 0x0000005a4c10723c */ /* 0x040fe80000041810 */
[----:B------:R-:W-:Y:S01]  /*df00*/  FFMA.FTZ R68, R68, R127, R131 ;  /* 0x0000007f44447223 */ /* 0x000fe20000010083 */
[----:B------:R3:W4:Y:S01]  /*df10*/  MUFU.EX2 R171, R74 ;  /* 0x0000004a00ab7308 */ /* 0x0007220000000800 */
[----:B------:R-:W-:Y:S02]  /*df20*/  MOV R131, R112 ;  /* 0x0000007000837202 */ /* 0x000fe40000000f00 */
[-C--:B-1----:R-:W-:Y:S04]  /*df30*/  HMMA.16816.F32.BF16 R20, R76, R84.reuse, R20 ;  /* 0x000000544c14723c */ /* 0x082fe80000041814 */
[----:B------:R-:W-:Y:S04]  /*df40*/  MOV R127, R106 ;  /* 0x0000006a007f7202 */ /* 0x000fe80000000f00 */
[C---:B------:R-:W-:Y:S01]  /*df50*/  HMMA.16816.F32.BF16 R24, R80.reuse, R84, R24 ;  /* 0x000000545018723c */ /* 0x040fe20000041818 */
[----:B--2---:R-:W1:Y:S07]  /*df60*/  LDSM.16.MT88.4 R88, [R211+0x2100] ;  /* 0x00210000d358783b */ /* 0x004e6e0000004200 */
[-C--:B------:R-:W-:Y:S04]  /*df70*/  HMMA.16816.F32.BF16 R28, R80, R86.reuse, R28 ;  /* 0x00000056501c723c */ /* 0x080fe8000004181c */
[--C-:B---3--:R-:W-:Y:S01]  /*df80*/  FFMA.FTZ R74, R248, c[0x0][0x2d0], -R75.reuse ;  /* 0x0000b400f84a7a23 */ /* 0x108fe2000001084b */
[----:B----4-:R-:W-:Y:S01]  /*df90*/  F2FP.BF16.PACK_AB R166, R171, R173 ;  /* 0x000000adaba6723e */ /* 0x010fe200000010ff */
[----:B------:R-:W-:Y:S02]  /*dfa0*/  FFMA.FTZ R75, R250, c[0x0][0x2d0], -R75 ;  /* 0x0000b400fa4b7a23 */ /* 0x000fe4000001084b */
[C---:B------:R-:W-:Y:S01]  /*dfb0*/  HMMA.16816.F32.BF16 R32, R76.reuse, R86, R32 ;  /* 0x000000564c20723c */ /* 0x040fe20000041820 */
[----:B------:R2:W-:Y:S07]  /*dfc0*/  MUFU.EX2 R170, R74 ;  /* 0x0000004a00aa7308 */ /* 0x0005ee0000000800 */
[-C--:B------:R-:W-:Y:S03]  /*dfd0*/  HMMA.16816.F32.BF16 R36, R76, R92.reuse, R36 ;  /* 0x0000005c4c24723c */ /* 0x080fe60000041824 */
[----:B------:R-:W3:Y:S05]  /*dfe0*/  MUFU.EX2 R169, R75 ;  /* 0x0000004b00a97308 */ /* 0x000eea0000000800 */
[C---:B------:R-:W-:Y:S08]  /*dff0*/  HMMA.16816.F32.BF16 R40, R80.reuse, R92, R40 ;  /* 0x0000005c5028723c */ /* 0x040ff00000041828 */
[-C--:B------:R-:W-:Y:S04]  /*e000*/  HMMA.16816.F32.BF16 R44, R80, R94.reuse, R44 ;  /* 0x0000005e502c723c */ /* 0x080fe8000004182c */
[--C-:B--2---:R-:W-:Y:S04]  /*e010*/  FFMA.FTZ R74, R237, c[0x0][0x2d0], -R96.reuse ;  /* 0x0000b400ed4a7a23 */ /* 0x104fe80000010860 */
[----:B------:R2:W-:Y:S01]  /*e020*/  MUFU.EX2 R168, R74 ;  /* 0x0000004a00a87308 */ /* 0x0005e20000000800 */
[C---:B------:R-:W-:Y:S04]  /*e030*/  HMMA.16816.F32.BF16 R48, R76.reuse, R94, R48 ;  /* 0x0000005e4c30723c */ /* 0x040fe80000041830 */
[----:B---3--:R-:W-:Y:S04]  /*e040*/  F2FP.BF16.PACK_AB R167, R169, R170 ;  /* 0x000000aaa9a7723e */ /* 0x008fe800000010ff */
[-C--:B-1----:R-:W-:Y:S08]  /*e050*/  HMMA.16816.F32.BF16 R52, R76, R88.reuse, R52 ;  /* 0x000000584c34723c */ /* 0x082ff00000041834 */
[C---:B------:R-:W-:Y:S04]  /*e060*/  HMMA.16816.F32.BF16 R56, R80.reuse, R88, R56 ;  /* 0x000000585038723c */ /* 0x040fe80000041838 */
[----:B--2---:R-:W-:Y:S04]  /*e070*/  FFMA.FTZ R74, R238, c[0x0][0x2d0], -R96 ;  /* 0x0000b400ee4a7a23 */ /* 0x004fe80000010860 */
[-C--:B------:R-:W-:Y:S01]  /*e080*/  HMMA.16816.F32.BF16 R60, R80, R90.reuse, R60 ;  /* 0x0000005a503c723c */ /* 0x080fe2000004183c */
[----:B------:R1:W2:Y:S07]  /*e090*/  MUFU.EX2 R85, R74 ;  /* 0x0000004a00557308 */ /* 0x0002ae0000000800 */
[----:B------:R-:W-:Y:S08]  /*e0a0*/  HMMA.16816.F32.BF16 R64, R76, R90, R64 ;  /* 0x0000005a4c40723c */ /* 0x000ff00000041840 */
[-C--:B------:R-:W-:Y:S07]  /*e0b0*/  HMMA.16816.F32.BF16 R104, R164, R116.reuse, R4 ;  /* 0x00000074a468723c */ /* 0x080fee0000041804 */
[----:B------:R-:W-:Y:S01]  /*e0c0*/  FADD.FTZ R4, R228, R69 ;  /* 0x00000045e4047221 */ /* 0x000fe20000010000 */
[----:B------:R-:W-:Y:S01]  /*e0d0*/  MOV R228, R149 ;  /* 0x0000009500e47202 */ /* 0x000fe20000000f00 */
[----:B------:R-:W-:Y:S03]  /*e0e0*/  FADD.FTZ R6, R204, R68 ;  /* 0x00000044cc067221 */ /* 0x000fe60000010000 */
[--C-:B-1----:R-:W-:Y:S01]  /*e0f0*/  FFMA.FTZ R74, R239, c[0x0][0x2d0], -R96.reuse ;  /* 0x0000b400ef4a7a23 */ /* 0x102fe20000010860 */
[----:B--2---:R-:W-:Y:S01]  /*e100*/  F2FP.BF16.PACK_AB R160, R85, R168 ;  /* 0x000000a855a0723e */ /* 0x004fe200000010ff */
[----:B------:R-:W-:Y:S02]  /*e110*/  FFMA.FTZ R96, R240, c[0x0][0x2d0], -R96 ;  /* 0x0000b400f0607a23 */ /* 0x000fe40000010860 */
[----:B------:R-:W-:Y:S01]  /*e120*/  IMAD.MOV.U32 R204, RZ, RZ, R148 ;  /* 0x000000ffffcc7224 */ /* 0x000fe200078e0094 */
[----:B------:R1:W-:Y:S01]  /*e130*/  MUFU.EX2 R86, R74 ;  /* 0x0000004a00567308 */ /* 0x0003e20000000800 */
[----:B------:R-:W-:Y:S01]  /*e140*/  FADD.FTZ R4, R123, R4 ;  /* 0x000000047b047221 */ /* 0x000fe20000010000 */
[----:B------:R-:W2:Y:S01]  /*e150*/  LDSM.16.MT88.4 R148, [R210+0x2900] ;  /* 0x00290000d294783b */ /* 0x000ea20000004200 */
[----:B------:R-:W-:Y:S02]  /*e160*/  FADD.FTZ R6, R122, R6 ;  /* 0x000000067a067221 */ /* 0x000fe40000010000 */
[----:B------:R-:W-:Y:S02]  /*e170*/  FADD.FTZ R5, R121, R2 ;  /* 0x0000000279057221 */ /* 0x000fe40000010000 */
[----:B------:R-:W-:Y:S02]  /*e180*/  FADD.FTZ R4, R206, R4 ;  /* 0x00000004ce047221 */ /* 0x000fe40000010000 */
[----:B------:R-:W-:Y:S01]  /*e190*/  FADD.FTZ R2, R202, R6 ;  /* 0x00000006ca027221 */ /* 0x000fe20000010000 */
[----:B------:R-:W3:Y:S01]  /*e1a0*/  MUFU.EX2 R96, R96 ;  /* 0x0000006000607308 */ /* 0x000ee20000000800 */
[----:B------:R-:W-:Y:S02]  /*e1b0*/  FADD.FTZ R6, R126, R4 ;  /* 0x000000047e067221 */ /* 0x000fe40000010000 */
[--C-:B-1----:R-:W-:Y:S07]  /*e1c0*/  FFMA.FTZ R74, R194, c[0x0][0x2d0], -R97.reuse ;  /* 0x0000b400c24a7a23 */ /* 0x102fee0000010861 */
[----:B------:R1:W-:Y:S01]  /*e1d0*/  MUFU.EX2 R75, R74 ;  /* 0x0000004a004b7308 */ /* 0x0003e20000000800 */
[----:B---3--:R-:W-:Y:S01]  /*e1e0*/  F2FP.BF16.PACK_AB R162, R96, R86 ;  /* 0x0000005660a2723e */ /* 0x008fe200000010ff */
[--C-:B-1----:R-:W-:Y:S08]  /*e1f0*/  FFMA.FTZ R74, R196, c[0x0][0x2d0], -R97.reuse ;  /* 0x0000b400c44a7a23 */ /* 0x102ff00000010861 */
[----:B------:R1:W3:Y:S02]  /*e200*/  MUFU.EX2 R84, R74 ;  /* 0x0000004a00547308 */ /* 0x0002e40000000800 */
[--C-:B-1----:R-:W-:Y:S01]  /*e210*/  FFMA.FTZ R74, R197, c[0x0][0x2d0], -R97.reuse ;  /* 0x0000b400c54a7a23 */ /* 0x102fe20000010861 */
[----:B---3--:R-:W-:Y:S01]  /*e220*/  F2FP.BF16.PACK_AB R161, R84, R75 ;  /* 0x0000004b54a1723e */ /* 0x008fe200000010ff */
[----:B------:R-:W-:Y:S02]  /*e230*/  FFMA.FTZ R97, R73, c[0x0][0x2d0], -R97 ;  /* 0x0000b40049617a23 */ /* 0x000fe40000010861 */
[----:B------:R-:W3:Y:S04]  /*e240*/  LDL.LU R73, [R1+0x14] ;  /* 0x0000140001497983 */ /* 0x000ee80000300800 */
[----:B------:R-:W-:Y:S10]  /*e250*/  MUFU.EX2 R74, R74 ;  /* 0x0000004a004a7308 */ /* 0x000ff40000000800 */
[----:B------:R-:W1:Y:S02]  /*e260*/  MUFU.EX2 R97, R97 ;  /* 0x0000006100617308 */ /* 0x000e640000000800 */
[----:B-1----:R-:W-:Y:S07]  /*e270*/  F2FP.BF16.PACK_AB R163, R97, R74 ;  /* 0x0000004a61a3723e */ /* 0x002fee00000010ff */
[C---:B------:R-:W-:Y:S08]  /*e280*/  HMMA.16816.F32.BF16 R108, R160.reuse, R116, R8 ;  /* 0x00000074a06c723c */ /* 0x040ff00000041808 */
[-C--:B------:R-:W-:Y:S08]  /*e290*/  HMMA.16816.F32.BF16 R112, R160, R118.reuse, R12 ;  /* 0x00000076a070723c */ /* 0x080ff0000004180c */
[C---:B------:R-:W-:Y:S08]  /*e2a0*/  HMMA.16816.F32.BF16 R116, R164.reuse, R118, R16 ;  /* 0x00000076a474723c */ /* 0x040ff00000041810 */
[-C--:B------:R-:W-:Y:S04]  /*e2b0*/  HMMA.16816.F32.BF16 R120, R164, R132.reuse, R20 ;  /* 0x00000084a478723c */ /* 0x080fe80000041814 */
[----:B---3--:R-:W-:Y:S02]  /*e2c0*/  FFMA.FTZ R8, R0, R73, R200 ;  /* 0x0000004900087223 */ /* 0x008fe400000100c8 */
[----:B------:R-:W-:Y:S02]  /*e2d0*/  FADD.FTZ R0, R230, R5 ;  /* 0x00000005e6007221 */ /* 0x000fe40000010000 */
[----:B------:R-:W-:Y:S04]  /*e2e0*/  FADD.FTZ R8, R127, R8 ;  /* 0x000000087f087221 */ /* 0x000fe80000010000 */
        /* <DEDUP_REMOVED lines=17> */
[----:B------:R-:W-:Y:S02]  /*e400*/  FADD.FTZ R11, R190, R4 ;  /* 0x00000004be0b7221 */ /* 0x000fe40000010000 */
[----:B------:R-:W-:Y:S01]  /*e410*/  FADD.FTZ R8, R204, R2 ;  /* 0x00000002cc087221 */ /* 0x000fe20000010000 */
[----:B------:R-:W1:Y:S01]  /*e420*/  LDSM.16.MT88.4 R4, [R211+0x2900] ;  /* 0x00290000d304783b */ /* 0x000e620000004200 */
[----:B------:R-:W-:Y:S04]  /*e430*/  FADD.FTZ R9, R189, R0 ;  /* 0x00000000bd097221 */ /* 0x000fe80000010000 */
[----:B------:R-:W-:Y:S02]  /*e440*/  FADD.FTZ R2, R139, R10 ;  /* 0x0000000a8b027221 */ /* 0x000fe40000010000 */
[----:B------:R-:W-:Y:S02]  /*e450*/  FADD.FTZ R0, R137, R8 ;  /* 0x0000000889007221 */ /* 0x000fe40000010000 */
[----:B------:R-:W-:Y:S02]  /*e460*/  FADD.FTZ R8, R188, R11 ;  /* 0x0000000bbc087221 */ /* 0x000fe40000010000 */
[----:B------:R-:W-:Y:S02]  /*e470*/  FADD.FTZ R9, R251, R9 ;  /* 0x00000009fb097221 */ /* 0x000fe40000010000 */
[----:B------:R-:W-:Y:S02]  /*e480*/  FADD.FTZ R2, R138, R2 ;  /* 0x000000028a027221 */ /* 0x000fe40000010000 */
[----:B------:R-:W-:Y:S02]  /*e490*/  FADD.FTZ R0, R136, R0 ;  /* 0x0000000088007221 */ /* 0x000fe40000010000 */
[----:B------:R-:W-:Y:S01]  /*e4a0*/  FADD.FTZ R12, R198, R8 ;  /* 0x00000008c60c7221 */ /* 0x000fe20000010000 */
[-C--:B--2---:R-:W-:Y:S03]  /*e4b0*/  HMMA.16816.F32.BF16 R136, R164, R148.reuse, R36 ;  /* 0x00000094a488723c */ /* 0x084fe60000041824 */
        /* <DEDUP_REMOVED lines=36> */
[----:B------:R-:W-:Y:S02]  /*e700*/  FADD.FTZ R9, R157, R0 ;  /* 0x000000009d097221 */ /* 0x000fe40000010000 */
[C---:B------:R-:W-:Y:S04]  /*e710*/  HMMA.16816.F32.BF16 R156, R160.reuse, R4, R56 ;  /* 0x00000004a09c723c */ /* 0x040fe80000041838 */
[----:B------:R-:W-:Y:S01]  /*e720*/  FADD.FTZ R8, R102, R8 ;  /* 0x0000000866087221 */ /* 0x000fe20000010000 */
[----:B------:R-:W-:Y:S01]  /*e730*/  MOV R102, R70 ;  /* 0x0000004600667202 */ /* 0x000fe20000000f00 */
[----:B------:R-:W-:Y:S02]  /*e740*/  FADD.FTZ R2, R178, R10 ;  /* 0x0000000ab2027221 */ /* 0x000fe40000010000 */
[----:B------:R-:W-:Y:S01]  /*e750*/  FADD.FTZ R8, R101, R8 ;  /* 0x0000000865087221 */ /* 0x000fe20000010000 */
[-C--:B------:R-:W-:Y:S03]  /*e760*/  HMMA.16816.F32.BF16 R160, R160, R6.reuse, R60 ;  /* 0x00000006a0a0723c */ /* 0x080fe6000004183c */
[----:B------:R-:W-:Y:S01]  /*e770*/  FADD.FTZ R4, R100, R8 ;  /* 0x0000000864047221 */ /* 0x000fe20000010000 */
[----:B------:R-:W-:Y:S01]  /*e780*/  MOV R101, R71 ;  /* 0x0000004700657202 */ /* 0x000fe20000000f00 */
        /* <DEDUP_REMOVED lines=18> */
[----:B------:R1:W-:Y:S01]  /*e8b0*/  STL [R1+0x8], R6 ;  /* 0x0000080601007387 */ /* 0x0003e20000100800 */
[----:B------:R-:W-:Y:S02]  /*e8c0*/  FADD.FTZ R4, R86, R4 ;  /* 0x0000000456047221 */ /* 0x000fe40000010000 */
[----:B------:R-:W-:Y:S01]  /*e8d0*/  FADD.FTZ R0, R74, R2 ;  /* 0x000000024a007221 */ /* 0x000fe20000010000 */
[----:B------:R1:W-:Y:S01]  /*e8e0*/  STL [R1+0xc], R5 ;  /* 0x00000c0501007387 */ /* 0x0003e20000100800 */
[----:B------:R-:W-:Y:S02]  /*e8f0*/  FADD.FTZ R2, R96, R4 ;  /* 0x0000000460027221 */ /* 0x000fe40000010000 */
[----:B------:R-:W-:Y:S02]  /*e900*/  FADD.FTZ R0, R97, R0 ;  /* 0x0000000061007221 */ /* 0x000fe40000010000 */
[----:B------:R-:W-:Y:S01]  /*e910*/  IMAD.MOV.U32 R100, RZ, RZ, R72 ;  /* 0x000000ffff647224 */ /* 0x000fe200078e0048 */
[----:B------:R1:W-:Y:S04]  /*e920*/  STL [R1+0x10], R2 ;  /* 0x0000100201007387 */ /* 0x0003e80000100800 */
[----:B------:R1:W-:Y:S01]  /*e930*/  STL [R1+0x14], R0 ;  /* 0x0000140001007387 */ /* 0x0003e20000100800 */
[----:B------:R-:W-:-:S05]  /*e940*/  @P0 BRA `(.L_x_181) ;  /* 0xffff98f000000947 */ /* 0x000fca000383ffff */
.L_x_164:
[----:B------:R-:W2:Y:S01]  /*e950*/  S2UR UR6, SR_CTAID.X ;  /* 0x00000000000679c3 */ /* 0x000ea20000002500 */
[----:B------:R-:W-:Y:S01]  /*e960*/  ULDC.64 UR4, c[0x0][0x2c8] ;  /* 0x0000b20000047ab9 */ /* 0x000fe20000000a00 */
[----:B------:R-:W-:Y:S01]  /*e970*/  PLOP3.LUT P0, PT, PT, PT, UP1, 0x40, 0x0 ;  /* 0x000000000000781c */ /* 0x000fe20003f0e818 */
[----:B--2---:R-:W-:-:S04]  /*e980*/  ULEA UR6, UR6, 0x7f, 0x7 ;  /* 0x0000007f06067891 */ /* 0x004fc8000f8e383f */
[----:B------:R-:W-:-:S03]  /*e990*/  UIMAD.WIDE.U32 UR14, UR6, UR4, URZ ;  /* 0x00000004060e72a5 */ /* 0x000fc6000f8e003f */
[----:B------:R-:W-:Y:S02]  /*e9a0*/  ULDC UR4, c[0x0][0x168] ;  /* 0x00005a0000047ab9 */ /* 0x000fe40000000800 */
[----:B------:R-:W-:Y:S02]  /*e9b0*/  @UP2 USHF.R.U32.HI UR6, URZ, UR5, UR15 ;  /* 0x000000053f062299 */ /* 0x000fe4000801160f */
[----:B------:R-:W-:Y:S02]  /*e9c0*/  UIADD3 UR4, -UR4, 0x1, URZ ;  /* 0x0000000104047890 */ /* 0x000fe4000fffe13f */
[----:B------:R-:W-:Y:S02]  /*e9d0*/  ULDC UR5, c[0x0][0x1d0] ;  /* 0x0000740000057ab9 */ /* 0x000fe40000000800 */
[----:B------:R-:W-:-:S03]  /*e9e0*/  UIADD3 UR7, UR6, UR5, UR4 ;  /* 0x0000000506077290 */ /* 0x000fc6000fffe004 */
[----:B------:R-:W-:Y:S02]  /*e9f0*/  ULDC UR6, c[0x0][0x324] ;  /* 0x0000c90000067ab9 */ /* 0x000fe40000000800 */
[----:B------:R-:W-:Y:S01]  /*ea00*/  UIADD3 UR6, UR7, -UR6, URZ ;  /* 0x8000000607067290 */ /* 0x000fe2000fffe03f */
[----:B------:R-:W-:Y:S05]  /*ea10*/  @P0 BRA `(.L_x_182) ;  /* 0x0000014000000947 */ /* 0x000fea0003800000 */
        /* <DEDUP_REMOVED lines=11> */
.L_x_183:
[----:B------:R-:W-:Y:S02]  /*ead0*/  ULDC UR4, c[0x0][0x32c] ;  /* 0x0000cb0000047ab9 */ /* 0x000fe40000000800 */
[----:B------:R-:W-:-:S03]  /*eae0*/  UISETP.NE.AND UP0, UPT, UR4, 0x1, UPT ;  /* 0x000000010400788c */ /* 0x000fc6000bf05270 */
[----:B------:R-:W-:Y:S02]  /*eaf0*/  ULDC.64 UR4, c[0x0][0x330] ;  /* 0x0000cc0000047ab9 */ /* 0x000fe40000000a00 */
[----:B------:R-:W-:-:S06]  /*eb00*/  UIMAD.WIDE.U32 UR14, UR7, UR4, URZ ;  /* 0x00000004070e72a5 */ /* 0x000fcc000f8e003f */
[----:B------:R-:W-:Y:S02]  /*eb10*/  @UP0 USHF.R.U32.HI UR7, URZ, UR5, UR15 ;  /* 0x000000053f070299 */ /* 0x000fe4000801160f */
.L_x_184:
[----:B------:R-:W-:Y:S02]  /*eb20*/  ULDC UR4, c[0x0][0x32c] ;  /* 0x0000cb0000047ab9 */ /* 0x000fe40000000800 */
[----:B------:R-:W-:-:S04]  /*eb30*/  UIMAD UR4, UR7, UR4, URZ ;  /* 0x00000004070472a4 */ /* 0x000fc8000f8e023f */
[----:B------:R-:W-:-:S04]  /*eb40*/  UISETP.LT.AND UP0, UPT, UR6, UR4, UPT ;  /* 0x000000040600728c */ /* 0x000fc8000bf01270 */
[----:B------:R-:W-:-:S04]  /*eb50*/  USEL UR6, UR6, UR4, !UP0 ;  /* 0x0000000406067287 */ /* 0x000fc8000c000000 */
.L_x_182:
[----:B------:R-:W-:-:S04]  /*eb60*/  UIADD3 UR6, UR6, 0x5f, URZ ;  /* 0x0000005f06067890 */ /* 0x000fc8000fffe03f */
[----:B------:R-:W-:-:S04]  /*eb70*/  UIMAD.WIDE UR4, UR6, 0x2aaaaaab, URZ ;  /* 0x2aaaaaab060478a5 */ /* 0x000fc8000f8e023f */
[----:B------:R-:W-:-:S04]  /*eb80*/  USHF.R.U32.HI UR4, URZ, 0x1f, UR5 ;  /* 0x0000001f3f047899 */ /* 0x000fc80008011605 */
[----:B------:R-:W-:-:S04]  /*eb90*/  ULEA.HI.SX32 UR4, UR5, UR4, 0x1c ;  /* 0x0000000405047291 */ /* 0x000fc8000f8fe23f */
[----:B------:R-:W-:-:S04]  /*eba0*/  UISETP.LT.AND UP0, UPT, UR8, UR4, UPT ;  /* 0x000000040800728c */ /* 0x000fc8000bf01270 */
[----:B------:R-:W-:-:S06]  /*ebb0*/  USEL UR4, UR8, UR4, !UP0 ;  /* 0x0000000408047287 */ /* 0x000fcc000c000000 */
[----:B------:R-:W-:-:S13]  /*ebc0*/  ISETP.GE.AND P0, PT, R225, UR4, PT ;  /* 0x00000004e1007c0c */ /* 0x000fda000bf06270 */
[----:B------:R-:W-:Y:S05]  /*ebd0*/  @!P0 BRA `(.L_x_185) ;  /* 0x00004da000008947 */ /* 0x000fea0003800000 */
[----:B------:R-:W-:Y:S01]  /*ebe0*/  MOV R100, R71 ;  /* 0x0000004700647202 */ /* 0x000fe20000000f00 */
[----:B------:R-:W-:Y:S01]  /*ebf0*/  IMAD.MOV.U32 R102, RZ, RZ, R3 ;  /* 0x000000ffff667224 */ /* 0x000fe200078e0003 */
[----:B-1----:R-:W-:Y:S01]  /*ec00*/  MOV R2, R72 ;  /* 0x0000004800027202 */ /* 0x002fe20000000f00 */
[----:B------:R-:W-:Y:S01]  /*ec10*/  IMAD.MOV.U32 R103, RZ, RZ, R225 ;  /* 0x000000ffff677224 */ /* 0x000fe200078e00e1 */
[----:B------:R-:W-:Y:S02]  /*ec20*/  MOV R101, R70 ;  /* 0x0000004600657202 */ /* 0x000fe40000000f00 */
.L_x_186:
[----:B------:R-:W-:Y:S04]  /*ec30*/  DEPBAR.LE SB0, 0x0 ;  /* 0x000080000000791a */ /* 0x000fe80000000000 */
[----:B------:R-:W-:Y:S01]  /*ec40*/  BAR.SYNC.DEFER_BLOCKING 0x0 ;  /* 0x0000000000007b1d */ /* 0x000fe20000010000 */
[C---:B------:R-:W-:Y:S11]  /*ec50*/  ISETP.LT.AND P0, PT, R103.reuse, UR8, PT ;  /* 0x0000000867007c0c */ /* 0x040ff6000bf01270 */
[----:B------:R-:W-:Y:S02]  /*ec60*/  @!UPT UIADD3 URZ, URZ, URZ, URZ ;  /* 0x0000003f3f3ff290 */ /* 0x000fe4000fffe03f */
[----:B--2---:R-:W-:Y:S05]  /*ec70*/  @!P0 SHF.R.S32.HI R0, RZ, 0x1f, R103 ;  /* 0x0000001fff008819 */ /* 0x004fea0000011467 */
[----:B------:R-:W-:Y:S04]  /*ec80*/  @!P0 IMAD R0, R0, c[0x0][0x208], RZ ;  /* 0x0000820000008a24 */ /* 0x000fe800078e02ff */
[C---:B------:R-:W-:Y:S01]  /*ec90*/  @!P0 IMAD R0, R103.reuse, c[0x0][0x20c], R0 ;  /* 0x0000830067008a24 */ /* 0x040fe200078e0200 */
[----:B-----5:R-:W-:Y:S08]  /*eca0*/  LDSM.16.M88.4 R96, [R215+0x6100] ;  /* 0x00610000d760783b */ /* 0x020ff00000000200 */
[----:B------:R-:W1:Y:S08]  /*ecb0*/  LDSM.16.M88.4 R16, [R208+0x3100] ;  /* 0x00310000d010783b */ /* 0x000e700000000200 */
[----:B------:R-:W2:Y:S06]  /*ecc0*/  LDL.64 R198, [R1+0x30] ;  /* 0x0000300001c67983 */ /* 0x000eac0000100a00 */
[----:B------:R-:W3:Y:S06]  /*ecd0*/  LDL.64 R196, [R1+0x38] ;  /* 0x0000380001c47983 */ /* 0x000eec0000100a00 */
[----:B------:R-:W4:Y:S08]  /*ece0*/  LDSM.16.M88.4 R92, [R215+0x8100] ;  /* 0x00810000d75c783b */ /* 0x000f300000000200 */
        /* <DEDUP_REMOVED lines=19> */
[-C--:B-1----:R-:W-:Y:S08]  /*ee20*/  HMMA.16816.F32.BF16 R4, R96, R16.reuse, RZ ;  /* 0x000000106004723c */ /* 0x082ff000000418ff */
[C---:B----4-:R-:W-:Y:S08]  /*ee30*/  HMMA.16816.F32.BF16 R8, R92.reuse, R16, RZ ;  /* 0x000000105c08723c */ /* 0x050ff000000418ff */
        /* <DEDUP_REMOVED lines=27> */
[----:B------:R-:W-:Y:S04]  /*eff0*/  @!P0 IADD3 R0, R177, R0, RZ ;  /* 0x00000000b1008210 */ /* 0x000fe80007ffe0ff */
[C---:B------:R-:W-:Y:S04]  /*f000*/  HMMA.16816.F32.BF16 R16, R172.reuse, R178, R16 ;  /* 0x000000b2ac10723c */ /* 0x040fe80000041810 */
[----:B------:R-:W-:Y:S04]  /*f010*/  @!P0 IMAD R0, R0, 0x60, RZ ;  /* 0x0000006000008824 */ /* 0x000fe800078e02ff */
[-C--:B------:R-:W-:Y:S08]  /*f020*/  HMMA.16816.F32.BF16 R20, R172, R184.reuse, R20 ;  /* 0x000000b8ac14723c */ /* 0x080ff00000041814 */
[C---:B------:R-:W-:Y:S07]  /*f030*/  HMMA.16816.F32.BF16 R24, R180.reuse, R184, R24 ;  /* 0x000000b8b418723c */ /* 0x040fee0000041818 */
[----:B---3--:R-:W-:Y:S01]  /*f040*/  @!P0 MOV R184, R196 ;  /* 0x000000c400b88202 */ /* 0x008fe20000000f00 */
[-C--:B------:R-:W-:Y:S04]  /*f050*/  HMMA.16816.F32.BF16 R28, R180, R186.reuse, R28 ;  /* 0x000000bab41c723c */ /* 0x080fe8000004181c */
[----:B--2---:R-:W-:Y:S04]  /*f060*/  @!P0 MOV R185, R199 ;  /* 0x000000c700b98202 */ /* 0x004fe80000000f00 */
[C---:B------:R-:W-:Y:S04]  /*f070*/  HMMA.16816.F32.BF16 R32, R172.reuse, R186, R32 ;  /* 0x000000baac20723c */ /* 0x040fe80000041820 */
[----:B------:R-:W-:Y:S02]  /*f080*/  @!P0 IMAD.WIDE.U32 R184, R176, 0x60, R184 ;  /* 0x00000060b0b88825 */ /* 0x000fe400078e00b8 */
[----:B------:R-:W2:Y:S02]  /*f090*/  LDSM.16.M88.4 R176, [R221] ;  /* 0x00000000ddb0783b */ /* 0x000ea40000000200 */
[-C--:B------:R-:W-:Y:S04]  /*f0a0*/  HMMA.16816.F32.BF16 R36, R172, R188.reuse, R36 ;  /* 0x000000bcac24723c */ /* 0x080fe80000041824 */
[C---:B------:R-:W-:Y:S02]  /*f0b0*/  @!P0 LEA R194, P1, R184.reuse, c[0x0][0x1f8], 0x1 ;  /* 0x00007e00b8c28a11 */ /* 0x040fe400078208ff */
[----:B------:R-:W-:Y:S02]  /*f0c0*/  @!P0 IADD3 R0, R185, R0, RZ ;  /* 0x00000000b9008210 */ /* 0x000fe40007ffe0ff */
[C---:B------:R-:W-:Y:S04]  /*f0d0*/  HMMA.16816.F32.BF16 R40, R180.reuse, R188, R40 ;  /* 0x000000bcb428723c */ /* 0x040fe80000041828 */
[----:B------:R-:W-:Y:S02]  /*f0e0*/  @!P0 LEA.HI.X R195, R184, c[0x0][0x1fc], R0, 0x1, P1 ;  /* 0x00007f00b8c38a11 */ /* 0x000fe400008f0c00 */
[----:B------:R-:W3:Y:S01]  /*f0f0*/  LDSM.16.M88.4 R184, [R220] ;  /* 0x00000000dcb8783b */ /* 0x000ee20000000200 */
[----:B------:R-:W-:Y:S01]  /*f100*/  @!P0 IADD3 R192, P2, R194, UR10, RZ ;  /* 0x0000000ac2c08c10 */ /* 0x000fe2000ff5e0ff */
[-C--:B------:R-:W-:Y:S04]  /*f110*/  HMMA.16816.F32.BF16 R44, R180, R190.reuse, R44 ;  /* 0x000000beb42c723c */ /* 0x080fe8000004182c */
[----:B------:R-:W-:Y:S02]  /*f120*/  @!P0 IADD3.X R193, R195, UR9, RZ, P2, !PT ;  /* 0x00000009c3c18c10 */ /* 0x000fe400097fe4ff */
[----:B------:R-:W-:Y:S01]  /*f130*/  @!PT LDS RZ, [RZ] ;  /* 0x00000000fffff984 */ /* 0x000fe20000000800 */
[----:B------:R-:W-:Y:S01]  /*f140*/  @!PT LDS RZ, [RZ] ;  /* 0x00000000fffff984 */ /* 0x000fe20000000800 */
[----:B------:R-:W-:Y:S01]  /*f150*/  @!PT LDS RZ, [RZ] ;  /* 0x00000000fffff984 */ /* 0x000fe20000000800 */
[----:B------:R4:W-:Y:S02]  /*f160*/  @!P0 LDGSTS.E.BYPASS.LTC128B.128 [R227+0x100], [R194.64], !P6 ;  /* 0x00100000c2e38fae */ /* 0x0009e4000f101d4c */
[C---:B------:R-:W-:Y:S06]  /*f170*/  HMMA.16816.F32.BF16 R48, R172.reuse, R190, R48 ;  /* 0x000000beac30723c */ /* 0x040fec0000041830 */
[----:B------:R2:W-:Y:S01]  /*f180*/  @!P0 LDGSTS.E.BYPASS.LTC128B.128 [R227+0x900], [R192.64], !P6 ;  /* 0x00900000c0e38fae */ /* 0x0005e2000f101d4c */
        /* <DEDUP_REMOVED lines=11> */
[----:B----4-:R-:W-:Y:S02]  /*f240*/  @!P0 IADD3 R194, P1, R168, UR10, RZ ;  /* 0x0000000aa8c28c10 */ /* 0x010fe4000ff3e0ff */
[C---:B------:R-:W-:Y:S01]  /*f250*/  HMMA.16816.F32.BF16 R64, R172.reuse, R170, R64 ;  /* 0x000000aaac40723c */ /* 0x040fe20000041840 */
[----:B------:R4:W-:Y:S03]  /*f260*/  @!P0 LDGSTS.E.BYPASS.LTC128B.128 [R227+0x2100], [R168.64], !P6 ;  /* 0x02100000a8e38fae */ /* 0x0009e6000f101d4c */
[----:B------:R-:W-:Y:S04]  /*f270*/  @!P0 IADD3.X R195, R169, UR9, RZ, P1, !PT ;  /* 0x00000009a9c38c10 */ /* 0x000fe80008ffe4ff */
[-C--:B--2---:R-:W-:Y:S01]  /*f280*/  HMMA.16816.F32.BF16 R68, R172, R176.reuse, R68 ;  /* 0x000000b0ac44723c */ /* 0x084fe20000041844 */
[----:B------:R2:W-:Y:S02]  /*f290*/  @!P0 LDGSTS.E.BYPASS.LTC128B.128 [R227+0x2900], [R194.64], !P6 ;  /* 0x02900000c2e38fae */ /* 0x0005e4000f101d4c */
[----:B------:R-:W-:Y:S05]  /*f2a0*/  ISETP.GT.AND P0, PT, R103, UR8, PT ;  /* 0x0000000867007c0c */ /* 0x000fea000bf04270 */
[C---:B------:R-:W-:Y:S01]  /*f2b0*/  HMMA.16816.F32.BF16 R72, R180.reuse, R176, R72 ;  /* 0x000000b0b448723c */ /* 0x040fe20000041848 */
[----:B------:R-:W-:Y:S07]  /*f2c0*/  LDSM.16.M88.4 R196, [R214+0x3900] ;  /* 0x00390000d6c4783b */ /* 0x000fee0000000200 */
[-C--:B------:R-:W-:Y:S01]  /*f2d0*/  HMMA.16816.F32.BF16 R76, R180, R178.reuse, R76 ;  /* 0x000000b2b44c723c */ /* 0x080fe2000004184c */
[----:B-1----:R-:W-:Y:S07]  /*f2e0*/  LDSM.16.M88.4 R188, [R214+0x3100] ;  /* 0x00310000d6bc783b */ /* 0x002fee0000000200 */
[C---:B------:R-:W-:Y:S01]  /*f2f0*/  HMMA.16816.F32.BF16 R80, R172.reuse, R178, R80 ;  /* 0x000000b2ac50723c */ /* 0x040fe20000041850 */
[----:B----4-:R-:W1:Y:S07]  /*f300*/  LDSM.16.M88.4 R168, [R216+0x6100] ;  /* 0x00610000d8a8783b */ /* 0x010e6e0000000200 */
[-C--:B---3--:R-:W-:Y:S01]  /*f310*/  HMMA.16816.F32.BF16 R84, R172, R184.reuse, R84 ;  /* 0x000000b8ac54723c */ /* 0x088fe20000041854 */
[----:B--2---:R-:W2:Y:S07]  /*f320*/  LDSM.16.M88.4 R192, [R216+0x8100] ;  /* 0x00810000d8c0783b */ /* 0x004eae0000000200 */
[C---:B------:R-:W-:Y:S01]  /*f330*/  HMMA.16816.F32.BF16 R88, R180.reuse, R184, R88 ;  /* 0x000000b8b458723c */ /* 0x040fe20000041858 */
[----:B------:R-:W3:Y:S07]  /*f340*/  LDSM.16.M88.4 R200, [R214+0x4100] ;  /* 0x00410000d6c8783b */ /* 0x000eee0000000200 */
[-C--:B------:R-:W-:Y:S01]  /*f350*/  HMMA.16816.F32.BF16 R92, R180, R186.reuse, R92 ;  /* 0x000000bab45c723c */ /* 0x080fe2000004185c */
[----:B------:R-:W4:Y:S07]  /*f360*/  LDSM.16.M88.4 R176, [R214+0x4900] ;  /* 0x00490000d6b0783b */ /* 0x000f2e0000000200 */
[----:B------:R-:W-:Y:S01]  /*f370*/  HMMA.16816.F32.BF16 R96, R172, R186, R96 ;  /* 0x000000baac60723c */ /* 0x000fe20000041860 */
[----:B------:R-:W3:Y:S07]  /*f380*/  LDSM.16.M88.4 R180, [R214+0x5100] ;  /* 0x00510000d6b4783b */ /* 0x000eee0000000200 */
[-C--:B-1----:R-:W-:Y:S01]  /*f390*/  HMMA.16816.F32.BF16 R4, R168, R188.reuse, R4 ;  /* 0x000000bca804723c */ /* 0x082fe20000041804 */
[----:B------:R-:W1:Y:S07]  /*f3a0*/  LDSM.16.M88.4 R204, [R214+0x5900] ;  /* 0x00590000d6cc783b */ /* 0x000e6e0000000200 */
[C---:B--2---:R-:W-:Y:S01]  /*f3b0*/  HMMA.16816.F32.BF16 R8, R192.reuse, R188, R8 ;  /* 0x000000bcc008723c */ /* 0x044fe20000041808 */
[----:B------:R-:W-:Y:S07]  /*f3c0*/  LDSM.16.M88.4 R172, [R217+0x6100] ;  /* 0x00610000d9ac783b */ /* 0x000fee0000000200 */
[-C--:B------:R-:W-:Y:S01]  /*f3d0*/  HMMA.16816.F32.BF16 R12, R192, R190.reuse, R12 ;  /* 0x000000bec00c723c */ /* 0x080fe2000004180c */
[----:B------:R-:W2:Y:S07]  /*f3e0*/  LDSM.16.M88.4 R184, [R213] ;  /* 0x00000000d5b8783b */ /* 0x000eae0000000200 */
[C---:B------:R-:W-:Y:S01]  /*f3f0*/  HMMA.16816.F32.BF16 R16, R168.reuse, R190, R16 ;  /* 0x000000bea810723c */ /* 0x040fe20000041810 */
[----:B------:R-:W1:Y:S07]  /*f400*/  LDSM.16.M88.4 R188, [R217+0x8100] ;  /* 0x00810000d9bc783b */ /* 0x000e6e0000000200 */
[-C--:B------:R-:W-:Y:S01]  /*f410*/  HMMA.16816.F32.BF16 R20, R168, R196.reuse, R20 ;  /* 0x000000c4a814723c */ /* 0x080fe20000041814 */
[----:B------:R-:W0:Y:S07]  /*f420*/  LDGDEPBAR ;  /* 0x00000000000079af */ /* 0x000e2e0000000000 */
[C---:B------:R-:W-:Y:S08]  /*f430*/  HMMA.16816.F32.BF16 R24, R192.reuse, R196, R24 ;  /* 0x000000c4c018723c */ /* 0x040ff00000041818 */
[-C--:B------:R-:W-:Y:S08]  /*f440*/  HMMA.16816.F32.BF16 R28, R192, R198.reuse, R28 ;  /* 0x000000c6c01c723c */ /* 0x080ff0000004181c */
[C---:B------:R-:W-:Y:S08]  /*f450*/  HMMA.16816.F32.BF16 R32, R168.reuse, R198, R32 ;  /* 0x000000c6a820723c */ /* 0x040ff00000041820 */
        /* <DEDUP_REMOVED lines=26> */
[----:B------:R-:W-:Y:S01]  /*f600*/  MUFU.TANH R177, R6 ;  /* 0x0000000600b17308 */ /* 0x000fe20000002400 */
[----:B------:R-:W-:Y:S02]  /*f610*/  FMUL.FTZ R9, R9, c[0x0][0x320] ;  /* 0x0000c80009097a20 */ /* 0x000fe40000410000 */
[----:B------:R-:W-:Y:S02]  /*f620*/  FMUL.FTZ R10, R10, c[0x0][0x320] ;  /* 0x0000c8000a0a7a20 */ /* 0x000fe40000410000 */
[----:B------:R-:W-:Y:S02]  /*f630*/  FMUL.FTZ R11, R11, c[0x0][0x320] ;  /* 0x0000c8000b0b7a20 */ /* 0x000fe40000410000 */
[----:B------:R-:W-:Y:S02]  /*f640*/  FMUL.FTZ R15, R15, c[0x0][0x320] ;  /* 0x0000c8000f0f7a20 */ /* 0x000fe40000410000 */
[----:B------:R-:W-:Y:S01]  /*f650*/  FMUL.FTZ R12, R12, c[0x0][0x320] ;  /* 0x0000c8000c0c7a20 */ /* 0x000fe20000410000 */
[----:B------:R-:W2:Y:S01]  /*f660*/  MUFU.TANH R168, R5 ;  /* 0x0000000500a87308 */ /* 0x000ea20000002400 */
[----:B------:R-:W-:Y:S02]  /*f670*/  FMUL.FTZ R13, R13, c[0x0][0x320] ;  /* 0x0000c8000d0d7a20 */ /* 0x000fe40000410000 */
[----:B------:R-:W-:Y:S01]  /*f680*/  FMUL.FTZ R17, R17, c[0x0][0x320] ;  /* 0x0000c80011117a20 */ /* 0x000fe20000410000 */
[----:B-1----:R-:W-:Y:S01]  /*f690*/  FMNMX.FTZ R0, R169, R2, !PT ;  /* 0x00000002a9007209 */ /* 0x002fe20007810000 */
[----:B------:R-:W-:Y:S02]  /*f6a0*/  FMUL.FTZ R14, R14, c[0x0][0x320] ;  /* 0x0000c8000e0e7a20 */ /* 0x000fe40000410000 */
[----:B------:R-:W-:Y:S02]  /*f6b0*/  FMUL.FTZ R16, R16, c[0x0][0x320] ;  /* 0x0000c80010107a20 */ /* 0x000fe40000410000 */
[----:B------:R-:W-:Y:S01]  /*f6c0*/  FMUL.FTZ R18, R18, c[0x0][0x320] ;  /* 0x0000c80012127a20 */ /* 0x000fe20000410000 */
[----:B------:R-:W-:Y:S01]  /*f6d0*/  MUFU.TANH R179, R15 ;  /* 0x0000000f00b37308 */ /* 0x000fe20000002400 */
[----:B------:R-:W-:Y:S09]  /*f6e0*/  FMUL.FTZ R19, R19, c[0x0][0x320] ;  /* 0x0000c80013137a20 */ /* 0x000ff20000410000 */
[----:B------:R1:W-:Y:S01]  /*f6f0*/  MUFU.TANH R170, R7 ;  /* 0x0000000700aa7308 */ /* 0x0003e20000002400 */
[----:B--2---:R-:W-:Y:S09]  /*f700*/  FMNMX.FTZ R0, R168, R0, !PT ;  /* 0x00000000a8007209 */ /* 0x004ff20007810000 */
[----:B------:R-:W2:Y:S10]  /*f710*/  MUFU.TANH R180, R8 ;  /* 0x0000000800b47308 */ /* 0x000eb40000002400 */
[----:B------:R-:W-:Y:S01]  /*f720*/  MUFU.TANH R171, R9 ;  /* 0x0000000900ab7308 */ /* 0x000fe20000002400 */
[----:B-1----:R-:W1:Y:S09]  /*f730*/  LDSM.16.M88.4 R4, [R213+0x800] ;  /* 0x00080000d504783b */ /* 0x002e720000000200 */
[----:B------:R-:W-:Y:S10]  /*f740*/  MUFU.TANH R176, R10 ;  /* 0x0000000a00b07308 */ /* 0x000ff40000002400 */
[----:B------:R3:W-:Y:S10]  /*f750*/  MUFU.TANH R178, R11 ;  /* 0x0000000b00b27308 */ /* 0x0007f40000002400 */
[----:B------:R-:W4:Y:S10]  /*f760*/  MUFU.TANH R16, R16 ;  /* 0x0000001000107308 */ /* 0x000f340000002400 */
[----:B------:R-:W-:Y:S01]  /*f770*/  MUFU.TANH R18, R18 ;  /* 0x0000001200127308 */ /* 0x000fe20000002400 */
[----:B---3--:R-:W3:Y:S01]  /*f780*/  LDSM.16.M88.4 R8, [R213+0x1000] ;  /* 0x00100000d508783b */ /* 0x008ee20000000200 */
[-C--:B-1----:R-:W-:Y:S08]  /*f790*/  HMMA.16816.F32.BF16 R20, R172, R4.reuse, R20 ;  /* 0x00000004ac14723c */ /* 0x082ff00000041814 */
[----:B------:R-:W1:Y:S01]  /*f7a0*/  MUFU.TANH R17, R17 ;  /* 0x0000001100117308 */ /* 0x000e620000002400 */
[C---:B------:R-:W-:Y:S09]  /*f7b0*/  HMMA.16816.F32.BF16 R24, R188.reuse, R4, R24 ;  /* 0x00000004bc18723c */ /* 0x040ff20000041818 */
[----:B------:R-:W-:Y:S01]  /*f7c0*/  MUFU.TANH R19, R19 ;  /* 0x0000001300137308 */ /* 0x000fe20000002400 */
[-C--:B------:R-:W-:Y:S08]  /*f7d0*/  HMMA.16816.F32.BF16 R28, R188, R6.reuse, R28 ;  /* 0x00000006bc1c723c */ /* 0x080ff0000004181c */
        /* <DEDUP_REMOVED lines=8> */
[----:B------:R-:W-:Y:S01]  /*f860*/  FMUL.FTZ R26, R26, c[0x0][0x320] ;  /* 0x0000c8001a1a7a20 */ /* 0x000fe20000410000 */
[-C--:B---3--:R-:W-:Y:S03]  /*f870*/  HMMA.16816.F32.BF16 R36, R172, R8.reuse, R36 ;  /* 0x00000008ac24723c */ /* 0x088fe60000041824 */
        /* <DEDUP_REMOVED lines=8> */
[-C--:B------:R-:W-:Y:S03]  /*f900*/  HMMA.16816.F32.BF16 R44, R188, R10.reuse, R44 ;  /* 0x0000000abc2c723c */ /* 0x080fe6000004182c */
[----:B------:R-:W-:Y:S02]  /*f910*/  FMUL.FTZ R33, R33, c[0x0][0x320] ;  /* 0x0000c80021217a20 */ /* 0x000fe40000410000 */
[----:B------:R-:W-:Y:S02]  /*f920*/  FMUL.FTZ R35, R35, c[0x0][0x320] ;  /* 0x0000c80023237a20 */ /* 0x000fe40000410000 */
[----:B------:R-:W-:Y:S01]  /*f930*/  FMUL.FTZ R36, R36, c[0x0][0x320] ;  /* 0x0000c80024247a20 */ /* 0x000fe20000410000 */
[C---:B------:R-:W-:Y:S01]  /*f940*/  HMMA.16816.F32.BF16 R48, R172.reuse, R10, R48 ;  /* 0x0000000aac30723c */ /* 0x040fe20000041830 */
[----:B------:R-:W-:Y:S01]  /*f950*/  MUFU.TANH R32, R32 ;  /* 0x0000002000207308 */ /* 0x000fe20000002400 */
[----:B------:R-:W3:Y:S02]  /*f960*/  LDSM.16.M88.4 R8, [R213+0x2000] ;  /* 0x00200000d508783b */ /* 0x000ee40000000200 */
        /* <DEDUP_REMOVED lines=8> */
[----:B------:R1:W-:Y:S01]  /*f9f0*/  MUFU.TANH R15, R23 ;  /* 0x00000017000f7308 */ /* 0x0003e20000002400 */
[----:B------:R-:W-:Y:S02]  /*fa00*/  FMUL.FTZ R42, R42, c[0x0][0x320] ;  /* 0x0000c8002a2a7a20 */ /* 0x000fe40000410000 */
[-C--:B------:R-:W-:Y:S04]  /*fa10*/  HMMA.16816.F32.BF16 R60, R188, R6.reuse, R60 ;  /* 0x00000006bc3c723c */ /* 0x080fe8000004183c */
[----:B------:R-:W-:Y:S02]  /*fa20*/  FMUL.FTZ R47, R47, c[0x0][0x320] ;  /* 0x0000c8002f2f7a20 */ /* 0x000fe40000410000 */
[----:B------:R-:W-:Y:S01]  /*fa30*/  FMUL.FTZ R44, R44, c[0x0][0x320] ;  /* 0x0000c8002c2c7a20 */ /* 0x000fe20000410000 */
[----:B------:R-:W-:Y:S01]  /*fa40*/  MUFU.TANH R34, R34 ;  /* 0x0000002200227308 */ /* 0x000fe20000002400 */
[C---:B------:R-:W-:Y:S01]  /*fa50*/  HMMA.16816.F32.BF16 R64, R172.reuse, R6, R64 ;  /* 0x00000006ac40723c */ /* 0x040fe20000041840 */
[----:B------:R-:W2:Y:S01]  /*fa60*/  LDSM.16.M88.4 R4, [R213+0x2800] ;  /* 0x00280000d504783b */ /* 0x000ea20000000200 */
[----:B------:R-:W-:Y:S04]  /*fa70*/  DEPBAR.LE SB0, 0x0 ;  /* 0x000080000000791a */ /* 0x000fe80000000000 */
[----:B------:R-:W-:Y:S02]  /*fa80*/  FMUL.FTZ R54, R54, c[0x0][0x320] ;  /* 0x0000c80036367a20 */ /* 0x000fe40000410000 */
[----:B------:R-:W-:Y:S01]  /*fa90*/  FMUL.FTZ R55, R55, c[0x0][0x320] ;  /* 0x0000c80037377a20 */ /* 0x000fe20000410000 */
[----:B------:R-:W-:Y:S01]  /*faa0*/  MUFU.TANH R33, R33 ;  /* 0x0000002100217308 */ /* 0x000fe20000002400 */
[-C--:B---3--:R-:W-:Y:S01]  /*fab0*/  HMMA.16816.F32.BF16 R68, R172, R8.reuse, R68 ;  /* 0x00000008ac44723c */ /* 0x088fe20000041844 */
[----:B------:R-:W-:Y:S04]  /*fac0*/  BAR.SYNC.DEFER_BLOCKING 0x0 ;  /* 0x0000000000007b1d */ /* 0x000fe80000010000 */
[----:B------:R-:W-:Y:S02]  /*fad0*/  FMUL.FTZ R53, R53, c[0x0][0x320] ;  /* 0x0000c80035357a20 */ /* 0x000fe40000410000 */
[----:B------:R-:W-:Y:S01]  /*fae0*/  FMUL.FTZ R52, R52, c[0x0][0x320] ;  /* 0x0000c80034347a20 */ /* 0x000fe20000410000 */
[C---:B------:R-:W-:Y:S01]  /*faf0*/  HMMA.16816.F32.BF16 R72, R188.reuse, R8, R72 ;  /* 0x00000008bc48723c */ /* 0x040fe20000041848 */
[----:B------:R-:W-:Y:S01]  /*fb00*/  MUFU.TANH R35, R35 ;  /* 0x0000002300237308 */ /* 0x000fe20000002400 */
[----:B-1----:R-:W3:Y:S02]  /*fb10*/  LDL.64 R22, [R1+0x28] ;  /* 0x0000280001167983 */ /* 0x002ee40000100a00 */
[----:B------:R-:W-:Y:S02]  /*fb20*/  FMUL.FTZ R56, R56, c[0x0][0x320] ;  /* 0x0000c80038387a20 */ /* 0x000fe40000410000 */
[----:B------:R-:W-:Y:S02]  /*fb30*/  FMUL.FTZ R66, R66, c[0x0][0x320] ;  /* 0x0000c80042427a20 */ /* 0x000fe40000410000 */
[-C--:B------:R-:W-:Y:S03]  /*fb40*/  HMMA.16816.F32.BF16 R76, R188, R10.reuse, R76 ;  /* 0x0000000abc4c723c */ /* 0x080fe6000004184c */
[----:B------:R-:W-:Y:S01]  /*fb50*/  MUFU.TANH R194, R36 ;  /* 0x0000002400c27308 */ /* 0x000fe20000002400 */
[----:B------:R-:W-:Y:S02]  /*fb60*/  FMUL.FTZ R57, R57, c[0x0][0x320] ;  /* 0x0000c80039397a20 */ /* 0x000fe40000410000 */
[----:B------:R-:W-:Y:S02]  /*fb70*/  FMUL.FTZ R50, R50, c[0x0][0x320] ;  /* 0x0000c80032327a20 */ /* 0x000fe40000410000 */
[C---:B------:R-:W-:Y:S04]  /*fb80*/  HMMA.16816.F32.BF16 R80, R172.reuse, R10, R80 ;  /* 0x0000000aac50723c */ /* 0x040fe80000041850 */
[----:B------:R-:W-:Y:S01]  /*fb90*/  FMUL.FTZ R69, R69, c[0x0][0x320] ;  /* 0x0000c80045457a20 */ /* 0x000fe20000410000 */
[----:B------:R-:W-:Y:S01]  /*fba0*/  MUFU.TANH R199, R38 ;  /* 0x0000002600c77308 */ /* 0x000fe20000002400 */
[----:B------:R-:W-:Y:S02]  /*fbb0*/  FMUL.FTZ R70, R70, c[0x0][0x320] ;  /* 0x0000c80046467a20 */ /* 0x000fe40000410000 */
[-C--:B--2---:R-:W-:Y:S04]  /*fbc0*/  HMMA.16816.F32.BF16 R84, R172, R4.reuse, R84 ;  /* 0x00000004ac54723c */ /* 0x084fe80000041854 */
[----:B------:R-:W-:Y:S02]  /*fbd0*/  FMUL.FTZ R48, R48, c[0x0][0x320] ;  /* 0x0000c80030307a20 */ /* 0x000fe40000410000 */
[----:B------:R-:W-:Y:S01]  /*fbe0*/  FMUL.FTZ R51, R51, c[0x0][0x320] ;  /* 0x0000c80033337a20 */ /* 0x000fe20000410000 */
[----:B------:R-:W1:Y:S01]  /*fbf0*/  MUFU.TANH R3, R69 ;  /* 0x0000004500037308 */ /* 0x000e620000002400 */
[C---:B------:R-:W-:Y:S04]  /*fc00*/  HMMA.16816.F32.BF16 R88, R188.reuse, R4, R88 ;  /* 0x00000004bc58723c */ /* 0x040fe80000041858 */
[----:B------:R-:W-:Y:S02]  /*fc10*/  FMUL.FTZ R72, R72, c[0x0][0x320] ;  /* 0x0000c80048487a20 */ /* 0x000fe40000410000 */
[----:B------:R-:W-:Y:S01]  /*fc20*/  FMUL.FTZ R76, R76, c[0x0][0x320] ;  /* 0x0000c8004c4c7a20 */ /* 0x000fe20000410000 */
[----:B------:R-:W-:Y:S01]  /*fc30*/  FMNMX.FTZ R5, R180, R101, !PT ;  /* 0x00000065b4057209 */ /* 0x000fe20007810000 */
[-C--:B------:R-:W-:Y:S01]  /*fc40*/  HMMA.16816.F32.BF16 R92, R188, R6.reuse, R92 ;  /* 0x00000006bc5c723c */ /* 0x080fe2000004185c */
[----:B------:R-:W-:Y:S03]  /*fc50*/  MUFU.TANH R201, R44 ;  /* 0x0000002c00c97308 */ /* 0x000fe60000002400 */
[----:B------:R-:W-:Y:S01]  /*fc60*/  FMUL.FTZ R82, R82, c[0x0][0x320] ;  /* 0x0000c80052527a20 */ /* 0x000fe20000410000 */
[----:B----4-:R-:W-:Y:S01]  /*fc70*/  FMNMX.FTZ R4, R16, R0, !PT ;  /* 0x0000000010047209 */ /* 0x010fe20007810000 */
[----:B------:R-:W-:Y:S02]  /*fc80*/  FMUL.FTZ R80, R80, c[0x0][0x320] ;  /* 0x0000c80050507a20 */ /* 0x000fe40000410000 */
[----:B------:R-:W-:Y:S01]  /*fc90*/  FMUL.FTZ R83, R83, c[0x0][0x320] ;  /* 0x0000c80053537a20 */ /* 0x000fe20000410000 */
[----:B------:R-:W-:Y:S01]  /*fca0*/  FMNMX.FTZ R4, R17, R4, !PT ;  /* 0x0000000411047209 */ /* 0x000fe20007810000 */
[----:B------:R-:W-:Y:S01]  /*fcb0*/  HMMA.16816.F32.BF16 R96, R172, R6, R96 ;  /* 0x00000006ac60723c */ /* 0x000fe20000041860 */
[----:B------:R2:W-:Y:S03]  /*fcc0*/  MUFU.TANH R44, R72 ;  /* 0x00000048002c7308 */ /* 0x0005e60000002400 */
[----:B------:R-:W-:Y:S01]  /*fcd0*/  FMNMX.FTZ R4, R20, R4, !PT ;  /* 0x0000000414047209 */ /* 0x000fe20007810000 */
[----:B------:R-:W-:Y:S01]  /*fce0*/  FMUL.FTZ R81, R81, c[0x0][0x320] ;  /* 0x0000c80051517a20 */ /* 0x000fe20000410000 */
[----:B-1----:R-:W-:Y:S01]  /*fcf0*/  MOV R191, R3 ;  /* 0x0000000300bf7202 */ /* 0x002fe20000000f00 */
[----:B------:R-:W-:Y:S01]  /*fd00*/  FMUL.FTZ R86, R86, c[0x0][0x320] ;  /* 0x0000c80056567a20 */ /* 0x000fe20000410000 */
[----:B------:R-:W-:Y:S01]  /*fd10*/  FMNMX.FTZ R3, R177, R100, !PT ;  /* 0x00000064b1037209 */ /* 0x000fe20007810000 */
[----:B------:R-:W-:Y:S02]  /*fd20*/  FMUL.FTZ R84, R84, c[0x0][0x320] ;  /* 0x0000c80054547a20 */ /* 0x000fe40000410000 */
[----:B------:R-:W-:Y:S01]  /*fd30*/  MUFU.TANH R200, R39 ;  /* 0x0000002700c87308 */ /* 0x000fe20000002400 */
        /* <DEDUP_REMOVED lines=29> */
[----:B------:R-:W2:Y:S01]  /*ff10*/  MUFU.TANH R184, R48 ;  /* 0x0000003000b87308 */ /* 0x000ea20000002400 */
[----:B------:R-:W-:Y:S01]  /*ff20*/  FMUL.FTZ R96, R96, c[0x0][0x320] ;  /* 0x0000c80060607a20 */ /* 0x000fe20000410000 */
[----:B------:R-:W-:Y:S01]  /*ff30*/  FMNMX.FTZ R0, R199, R3, !PT ;  /* 0x00000003c7007209 */ /* 0x000fe20007810000 */
[----:B------:R-:W-:Y:S01]  /*ff40*/  FMUL.FTZ R61, R61, c[0x0][0x320] ;  /* 0x0000c8003d3d7a20 */ /* 0x000fe20000410000 */
[----:B-1----:R-:W3:Y:S01]  /*ff50*/  LDL.64 R36, [R1+0x20] ;  /* 0x0000200001247983 */ /* 0x002ee20000100a00 */
[----:B----4-:R-:W-:Y:S01]  /*ff60*/  FMNMX.FTZ R72, R195, R72, !PT ;  /* 0x00000048c3487209 */ /* 0x010fe20007810000 */
[----:B------:R-:W-:Y:S01]  /*ff70*/  FMUL.FTZ R73, R73, c[0x0][0x320] ;  /* 0x0000c80049497a20 */ /* 0x000fe20000410000 */
[----:B------:R-:W-:Y:S01]  /*ff80*/  FMNMX.FTZ R0, R200, R0, !PT ;  /* 0x00000000c8007209 */ /* 0x000fe20007810000 */
[----:B------:R-:W-:Y:S02]  /*ff90*/  FMUL.FTZ R77, R77, c[0x0][0x320] ;  /* 0x0000c8004d4d7a20 */ /* 0x000fe40000410000 */
[----:B------:R-:W1:Y:S01]  /*ffa0*/  MUFU.TANH R198, R51 ;  /* 0x0000003300c67308 */ /* 0x000e620000002400 */
[----:B------:R-:W-:Y:S02]  /*ffb0*/  FMUL.FTZ R74, R74, c[0x0][0x320] ;  /* 0x0000c8004a4a7a20 */ /* 0x000fe40000410000 */
[----:B------:R-:W-:Y:S01]  /*ffc0*/  FMUL.FTZ R92, R92, c[0x0][0x320] ;  /* 0x0000c8005c5c7a20 */ /* 0x000fe20000410000 */
[----:B------:R-:W-:Y:S01]  /*ffd0*/  FMNMX.FTZ R0, R197, R0, !PT ;  /* 0x00000000c5007209 */ /* 0x000fe20007810000 */
[----:B------:R-:W-:Y:S02]  /*ffe0*/  FMUL.FTZ R79, R79, c[0x0][0x320] ;  /* 0x0000c8004f4f7a20 */ /* 0x000fe40000410000 */
[----:B------:R-:W-:Y:S02]  /*fff0*/  FMUL.FTZ R99, R99, c[0x0][0x320] ;  /* 0x0000c80063637a20 */ /* 0x000fe40000410000 */
[----:B------:R-:W-:Y:S01]  /*10000*/  FMUL.FTZ R64, R64, c[0x0][0x320] ;  /* 0x0000c80040407a20 */ /* 0x000fe20000410000 */
[----:B------:R4:W-:Y:S01]  /*10010*/  MUFU.TANH R239, R74 ;  /* 0x0000004a00ef7308 */ /* 0x0009e20000002400 */
[----:B------:R-:W-:Y:S02]  /*10020*/  FMUL.FTZ R75, R75, c[0x0][0x320] ;  /* 0x0000c8004b4b7a20 */ /* 0x000fe40000410000 */
[----:B------:R-:W-:Y:S01]  /*10030*/  FMUL.FTZ R65, R65, c[0x0][0x320] ;  /* 0x0000c80041417a20 */ /* 0x000fe20000410000 */
[----:B--2---:R-:W-:Y:S01]  /*10040*/  FMNMX.FTZ R72, R184, R72, !PT ;  /* 0x00000048b8487209 */ /* 0x004fe20007810000 */
        /* <DEDUP_REMOVED lines=12> */
[----:B------:R-:W-:Y:S02]  /*10110*/  FMUL.FTZ R78, R78, c[0x0][0x320] ;  /* 0x0000c8004e4e7a20 */ /* 0x000fe40000410000 */
[----:B----4-:R-:W-:Y:S02]  /*10120*/  FMUL.FTZ R74, R94, c[0x0][0x320] ;  /* 0x0000c8005e4a7a20 */ /* 0x010fe40000410000 */
[----:B------:R-:W-:Y:S02]  /*10130*/  FMUL.FTZ R25, R25, c[0x0][0x320] ;  /* 0x0000c80019197a20 */ /* 0x000fe40000410000 */
[----:B------:R-:W-:Y:S01]  /*10140*/  FMUL.FTZ R28, R28, c[0x0][0x320] ;  /* 0x0000c8001c1c7a20 */ /* 0x000fe20000410000 */
[----:B------:R-:W4:Y:S01]  /*10150*/  MUFU.TANH R228, R54 ;  /* 0x0000003600e47308 */ /* 0x000f220000002400 */
[----:B------:R-:W-:Y:S01]  /*10160*/  FMUL.FTZ R29, R29, c[0x0][0x320] ;  /* 0x0000c8001d1d7a20 */ /* 0x000fe20000410000 */
[----:B--2---:R-:W-:Y:S08]  /*10170*/  FMNMX.FTZ R72, R183, R72, !PT ;  /* 0x00000048b7487209 */ /* 0x004ff00007810000 */
[----:B------:R-:W2:Y:S01]  /*10180*/  MUFU.TANH R52, R52 ;  /* 0x0000003400347308 */ /* 0x000ea20000002400 */
[----:B-1----:R-:W-:Y:S09]  /*10190*/  MOV R190, R238 ;  /* 0x000000ee00be7202 */ /* 0x002ff20000000f00 */
[----:B------:R-:W-:Y:S01]  /*101a0*/  MUFU.TANH R226, R40 ;  /* 0x0000002800e27308 */ /* 0x000fe20000002400 */
[----:B----4-:R-:W-:Y:S09]  /*101b0*/  FMNMX.FTZ R0, R228, R0, !PT ;  /* 0x00000000e4007209 */ /* 0x010ff20007810000 */
[----:B------:R-:W1:Y:S01]  /*101c0*/  MUFU.TANH R40, R55 ;  /* 0x0000003700287308 */ /* 0x000e620000002400 */
[----:B--2---:R-:W-:Y:S09]  /*101d0*/  FMNMX.FTZ R72, R52, R72, !PT ;  /* 0x0000004834487209 */ /* 0x004ff20007810000 */
[----:B------:R-:W2:Y:S10]  /*101e0*/  MUFU.TANH R24, R24 ;  /* 0x0000001800187308 */ /* 0x000eb40000002400 */
[----:B------:R-:W4:Y:S01]  /*101f0*/  MUFU.TANH R234, R53 ;  /* 0x0000003500ea7308 */ /* 0x000f220000002400 */
[----:B-1----:R-:W-:Y:S09]  /*10200*/  FMNMX.FTZ R0, R40, R0, !PT ;  /* 0x0000000028007209 */ /* 0x002ff20007810000 */
[----:B------:R-:W1:Y:S01]  /*10210*/  MUFU.TANH R221, R66 ;  /* 0x0000004200dd7308 */ /* 0x000e620000002400 */
[----:B--2---:R-:W-:Y:S09]  /*10220*/  FMNMX.FTZ R4, R24, R5, !PT ;  /* 0x0000000518047209 */ /* 0x004ff20007810000 */
[----:B------:R-:W2:Y:S01]  /*10230*/  MUFU.TANH R25, R25 ;  /* 0x0000001900197308 */ /* 0x000ea20000002400 */
[----:B----4-:R-:W-:Y:S09]  /*10240*/  FMNMX.FTZ R72, R234, R72, !PT ;  /* 0x00000048ea487209 */ /* 0x010ff20007810000 */
        /* <DEDUP_REMOVED lines=14> */
[----:B------:R-:W-:Y:S01]  /*10330*/  MUFU.TANH R237, R43 ;  /* 0x0000002b00ed7308 */ /* 0x000fe20000002400 */
[----:B--2---:R-:W-:Y:S02]  /*10340*/  FMNMX.FTZ R3, R29, R4, !PT ;  /* 0x000000041d037209 */ /* 0x004fe40007810000 */
[----:B------:R-:W-:Y:S02]  /*10350*/  FMNMX.FTZ R4, R176, R102, !PT ;  /* 0x00000066b0047209 */ /* 0x000fe40007810000 */
[----:B------:R-:W-:Y:S05]  /*10360*/  FMNMX.FTZ R3, R226, R3, !PT ;  /* 0x00000003e2037209 */ /* 0x000fea0007810000 */
[----:B------:R-:W1:Y:S01]  /*10370*/  MUFU.TANH R43, R71 ;  /* 0x00000047002b7308 */ /* 0x000e620000002400 */
[----:B---3--:R-:W-:Y:S02]  /*10380*/  MOV R23, c[0x0][0x1e4] ;  /* 0x0000790000177a02 */ /* 0x008fe40000000f00 */
[----:B------:R-:W-:Y:S02]  /*10390*/  FMNMX.FTZ R4, R178, R4, !PT ;  /* 0x00000004b2047209 */ /* 0x000fe40007810000 */
[----:B----4-:R-:W-:Y:S04]  /*103a0*/  FMNMX.FTZ R72, R51, R72, !PT ;  /* 0x0000004833487209 */ /* 0x010fe80007810000 */
[----:B------:R-:W-:Y:S01]  /*103b0*/  FMNMX.FTZ R72, R191, R72, !PT ;  /* 0x00000048bf487209 */ /* 0x000fe20007810000 */
[----:B------:R-:W2:Y:S10]  /*103c0*/  MUFU.TANH R230, R82 ;  /* 0x0000005200e67308 */ /* 0x000eb40000002400 */
[----:B------:R-:W3:Y:S01]  /*103d0*/  MUFU.TANH R14, R14 ;  /* 0x0000000e000e7308 */ /* 0x000ee20000002400 */
[----:B-1----:R-:W-:Y:S09]  /*103e0*/  FMNMX.FTZ R0, R43, R0, !PT ;  /* 0x000000002b007209 */ /* 0x002ff20007810000 */
[----:B------:R-:W1:Y:S01]  /*103f0*/  MUFU.TANH R219, R80 ;  /* 0x0000005000db7308 */ /* 0x000e620000002400 */
[----:B--2---:R-:W-:Y:S09]  /*10400*/  FMNMX.FTZ R0, R230, R0, !PT ;  /* 0x00000000e6007209 */ /* 0x004ff20007810000 */
[----:B------:R-:W2:Y:S01]  /*10410*/  MUFU.TANH R236, R46 ;  /* 0x0000002e00ec7308 */ /* 0x000ea20000002400 */
[----:B---3--:R-:W-:Y:S04]  /*10420*/  FMNMX.FTZ R4, R14, R4, !PT ;  /* 0x000000040e047209 */ /* 0x008fe80007810000 */
[----:B------:R-:W-:Y:S05]  /*10430*/  FMNMX.FTZ R4, R179, R4, !PT ;  /* 0x00000004b3047209 */ /* 0x000fea0007810000 */
[----:B------:R-:W3:Y:S01]  /*10440*/  MUFU.TANH R46, R83 ;  /* 0x00000053002e7308 */ /* 0x000ee20000002400 */
[----:B-1----:R-:W-:Y:S09]  /*10450*/  FMNMX.FTZ R72, R219, R72, !PT ;  /* 0x00000048db487209 */ /* 0x002ff20007810000 */
[----:B------:R-:W1:Y:S01]  /*10460*/  MUFU.TANH R204, R81 ;  /* 0x0000005100cc7308 */ /* 0x000e620000002400 */
[----:B--2---:R-:W-:Y:S09]  /*10470*/  MOV R48, R236 ;  /* 0x000000ec00307202 */ /* 0x004ff20000000f00 */
[----:B------:R-:W2:Y:S01]  /*10480*/  MUFU.TANH R220, R86 ;  /* 0x0000005600dc7308 */ /* 0x000ea20000002400 */
[----:B---3--:R-:W-:Y:S09]  /*10490*/  FMNMX.FTZ R0, R46, R0, !PT ;  /* 0x000000002e007209 */ /* 0x008ff20007810000 */
[----:B------:R-:W3:Y:S01]  /*104a0*/  MUFU.TANH R182, R26 ;  /* 0x0000001a00b67308 */ /* 0x000ee20000002400 */
[----:B-1----:R-:W-:Y:S09]  /*104b0*/  FMNMX.FTZ R72, R204, R72, !PT ;  /* 0x00000048cc487209 */ /* 0x002ff20007810000 */
[----:B------:R-:W1:Y:S01]  /*104c0*/  MUFU.TANH R202, R41 ;  /* 0x0000002900ca7308 */ /* 0x000e620000002400 */
[----:B--2---:R-:W-:Y:S09]  /*104d0*/  FMNMX.FTZ R0, R220, R0, !PT ;  /* 0x00000000dc007209 */ /* 0x004ff20007810000 */
[----:B------:R-:W2:Y:S01]  /*104e0*/  MUFU.TANH R208, R84 ;  /* 0x0000005400d07308 */ /* 0x000ea20000002400 */
[----:B---3--:R-:W-:Y:S09]  /*104f0*/  FMNMX.FTZ R4, R182, R4, !PT ;  /* 0x00000004b6047209 */ /* 0x008ff20007810000 */
[----:B------:R-:W-:Y:S01]  /*10500*/  MUFU.TANH R196, R31 ;  /* 0x0000001f00c47308 */ /* 0x000fe20000002400 */
[----:B-1----:R-:W-:Y:S04]  /*10510*/  FMNMX.FTZ R3, R202, R3, !PT ;  /* 0x00000003ca037209 */ /* 0x002fe80007810000 */
[----:B------:R-:W-:Y:S05]  /*10520*/  FMNMX.FTZ R3, R201, R3, !PT ;  /* 0x00000003c9037209 */ /* 0x000fea0007810000 */
[----:B------:R-:W1:Y:S01]  /*10530*/  MUFU.TANH R31, R87 ;  /* 0x00000057001f7308 */ /* 0x000e620000002400 */
[----:B--2---:R-:W-:Y:S09]  /*10540*/  FMNMX.FTZ R72, R208, R72, !PT ;  /* 0x00000048d0487209 */ /* 0x004ff20007810000 */
[----:B------:R-:W2:Y:S10]  /*10550*/  MUFU.TANH R192, R27 ;  /* 0x0000001b00c07308 */ /* 0x000eb40000002400 */
[----:B------:R-:W-:Y:S01]  /*10560*/  MUFU.TANH R41, R42 ;  /* 0x0000002a00297308 */ /* 0x000fe20000002400 */
[----:B-1----:R-:W-:Y:S09]  /*10570*/  FMNMX.FTZ R0, R31, R0, !PT ;  /* 0x000000001f007209 */ /* 0x002ff20007810000 */
[----:B------:R-:W1:Y:S01]  /*10580*/  MUFU.TANH R42, R85 ;  /* 0x00000055002a7308 */ /* 0x000e620000002400 */
[----:B--2---:R-:W-:Y:S09]  /*10590*/  FMNMX.FTZ R4, R192, R4, !PT ;  /* 0x00000004c0047209 */ /* 0x004ff20007810000 */
        /* <DEDUP_REMOVED lines=8> */
[----:B------:R3:W4:Y:S01]  /*10620*/  MUFU.TANH R175, R99 ;  /* 0x0000006300af7308 */ /* 0x0007220000002400 */
[----:B------:R-:W-:Y:S02]  /*10630*/  FMNMX.FTZ R4, R41, R4, !PT ;  /* 0x0000000429047209 */ /* 0x000fe40007810000 */
[----:B-1----:R-:W-:Y:S02]  /*10640*/  FMNMX.FTZ R3, R30, R3, !PT ;  /* 0x000000031e037209 */ /* 0x002fe40007810000 */
[----:B------:R-:W-:Y:S05]  /*10650*/  MOV R45, R237 ;  /* 0x000000ed002d7202 */ /* 0x000fea0000000f00 */
[----:B------:R-:W1:Y:S01]  /*10660*/  MUFU.TANH R218, R56 ;  /* 0x0000003800da7308 */ /* 0x000e620000002400 */
[----:B------:R-:W-:Y:S02]  /*10670*/  FMNMX.FTZ R4, R45, R4, !PT ;  /* 0x000000042d047209 */ /* 0x000fe40007810000 */
[----:B--2---:R-:W-:Y:S02]  /*10680*/  FMNMX.FTZ R72, R173, R72, !PT ;  /* 0x00000048ad487209 */ /* 0x004fe40007810000 */
[----:B------:R-:W-:Y:S05]  /*10690*/  FMNMX.FTZ R4, R48, R4, !PT ;  /* 0x0000000430047209 */ /* 0x000fea0007810000 */
[----:B------:R-:W2:Y:S01]  /*106a0*/  MUFU.TANH R172, R97 ;  /* 0x0000006100ac7308 */ /* 0x000ea20000002400 */
[----:B---3--:R-:W-:Y:S02]  /*106b0*/  MOV R99, R239 ;  /* 0x000000ef00637202 */ /* 0x008fe40000000f00 */
[----:B----4-:R-:W-:Y:S07]  /*106c0*/  FMNMX.FTZ R0, R175, R0, !PT ;  /* 0x00000000af007209 */ /* 0x010fee0007810000 */
[----:B------:R-:W3:Y:S01]  /*106d0*/  MUFU.TANH R224, R57 ;  /* 0x0000003900e07308 */ /* 0x000ee20000002400 */
[----:B------:R-:W4:Y:S01]  /*106e0*/  SHFL.BFLY PT, R71, R0, 0x2, 0x1f ;  /* 0x0c401f0000477f89 */ /* 0x000f2200000e0000 */
[----:B-1----:R-:W-:Y:S08]  /*106f0*/  FMNMX.FTZ R3, R218, R3, !PT ;  /* 0x00000003da037209 */ /* 0x002ff00007810000 */
[----:B------:R-:W1:Y:S01]  /*10700*/  MUFU.TANH R233, R60 ;  /* 0x0000003c00e97308 */ /* 0x000e620000002400 */
[----:B--2---:R-:W-:Y:S05]  /*10710*/  FMNMX.FTZ R72, R172, R72, !PT ;  /* 0x00000048ac487209 */ /* 0x004fea0007810000 */
[----:B------:R-:W2:Y:S04]  /*10720*/  SHFL.BFLY PT, R5, R72, 0x2, 0x1f ;  /* 0x0c401f0048057f89 */ /* 0x000ea800000e0000 */
[----:B------:R-:W2:Y:S01]  /*10730*/  MUFU.TANH R225, R47 ;  /* 0x0000002f00e17308 */ /* 0x000ea20000002400 */
[----:B---3--:R-:W-:Y:S02]  /*10740*/  FMNMX.FTZ R3, R224, R3, !PT ;  /* 0x00000003e0037209 */ /* 0x008fe40007810000 */
[----:B----4-:R-:W-:Y:S07]  /*10750*/  FMNMX.FTZ R71, R0, R71, !PT ;  /* 0x0000004700477209 */ /* 0x010fee0007810000 */
[----:B------:R-:W3:Y:S01]  /*10760*/  MUFU.TANH R235, R61 ;  /* 0x0000003d00eb7308 */ /* 0x000ee20000002400 */
[----:B-1----:R-:W-:Y:S09]  /*10770*/  FMNMX.FTZ R3, R233, R3, !PT ;  /* 0x00000003e9037209 */ /* 0x002ff20007810000 */
[----:B------:R-:W1:Y:S01]  /*10780*/  MUFU.TANH R229, R58 ;  /* 0x0000003a00e57308 */ /* 0x000e620000002400 */
[----:B--2---:R-:W-:Y:S02]  /*10790*/  FMNMX.FTZ R72, R72, R5, !PT ;  /* 0x0000000548487209 */ /* 0x004fe40007810000 */
[----:B------:R-:W-:Y:S01]  /*107a0*/  MOV R50, R225 ;  /* 0x000000e100327202 */ /* 0x000fe20000000f00 */
[----:B------:R-:W2:Y:S01]  /*107b0*/  SHFL.BFLY PT, R5, R71, 0x1, 0x1f ;  /* 0x0c201f0047057f89 */ /* 0x000ea200000e0000 */
[----:B------:R-:W-:Y:S02]  /*107c0*/  IADD3 R225, R103, -0x1, RZ ;  /* 0xffffffff67e17810 */ /* 0x000fe40007ffe0ff */
[----:B------:R-:W-:Y:S03]  /*107d0*/  FMNMX.FTZ R4, R50, R4, !PT ;  /* 0x0000000432047209 */ /* 0x000fe60007810000 */
[----:B------:R-:W4:Y:S01]  /*107e0*/  MUFU.TANH R231, R73 ;  /* 0x0000004900e77308 */ /* 0x000f220000002400 */
[----:B---3--:R-:W-:Y:S01]  /*107f0*/  MOV R94, R235 ;  /* 0x000000eb005e7202 */ /* 0x008fe20000000f00 */
[----:B------:R-:W3:Y:S01]  /*10800*/  SHFL.BFLY PT, R7, R72, 0x1, 0x1f ;  /* 0x0c201f0048077f89 */ /* 0x000ee200000e0000 */
[----:B------:R-:W-:Y:S07]  /*10810*/  FMNMX.FTZ R3, R235, R3, !PT ;  /* 0x00000003eb037209 */ /* 0x000fee0007810000 */
[----:B------:R-:W3:Y:S01]  /*10820*/  MUFU.TANH R232, R59 ;  /* 0x0000003b00e87308 */ /* 0x000ee20000002400 */
[----:B------:R-:W-:Y:S02]  /*10830*/  FMNMX.FTZ R3, R44, R3, !PT ;  /* 0x000000032c037209 */ /* 0x000fe40007810000 */
[----:B-1----:R-:W-:Y:S07]  /*10840*/  FMNMX.FTZ R4, R229, R4, !PT ;  /* 0x00000004e5047209 */ /* 0x002fee0007810000 */
[----:B------:R-:W1:Y:S01]  /*10850*/  MUFU.TANH R222, R76 ;  /* 0x0000004c00de7308 */ /* 0x000e620000002400 */
[----:B--2---:R-:W-:Y:S02]  /*10860*/  FMNMX.FTZ R71, R71, R5, !PT ;  /* 0x0000000547477209 */ /* 0x004fe40007810000 */
[----:B----4-:R-:W-:Y:S02]  /*10870*/  FMNMX.FTZ R3, R231, R3, !PT ;  /* 0x00000003e7037209 */ /* 0x010fe40007810000 */
[----:B---3--:R-:W-:Y:S05]  /*10880*/  FMNMX.FTZ R72, R72, R7, !PT ;  /* 0x0000000748487209 */ /* 0x008fea0007810000 */
[----:B------:R-:W2:Y:S01]  /*10890*/  MUFU.TANH R215, R77 ;  /* 0x0000004d00d77308 */ /* 0x000ea20000002400 */
[----:B------:R-:W-:Y:S09]  /*108a0*/  FMNMX.FTZ R4, R232, R4, !PT ;  /* 0x00000004e8047209 */ /* 0x000ff20007810000 */
[----:B------:R2:W-:Y:S01]  /*108b0*/  MUFU.TANH R26, R93 ;  /* 0x0000005d001a7308 */ /* 0x0005e20000002400 */
[----:B-1----:R-:W-:Y:S09]  /*108c0*/  FMNMX.FTZ R3, R222, R3, !PT ;  /* 0x00000003de037209 */ /* 0x002ff20007810000 */
[----:B------:R-:W1:Y:S10]  /*108d0*/  MUFU.TANH R206, R62 ;  /* 0x0000003e00ce7308 */ /* 0x000e740000002400 */
[----:B------:R-:W3:Y:S01]  /*108e0*/  MUFU.TANH R205, R63 ;  /* 0x0000003f00cd7308 */ /* 0x000ee20000002400 */
[----:B--2---:R-:W-:Y:S04]  /*108f0*/  MOV R93, R215 ;  /* 0x000000d7005d7202 */ /* 0x004fe80000000f00 */
[----:B------:R-:W-:Y:S05]  /*10900*/  FMNMX.FTZ R3, R93, R3, !PT ;  /* 0x000000035d037209 */ /* 0x000fea0007810000 */
[----:B------:R-:W2:Y:S01]  /*10910*/  MUFU.TANH R174, R88 ;  /* 0x0000005800ae7308 */ /* 0x000ea20000002400 */
[----:B-1----:R-:W-:Y:S09]  /*10920*/  FMNMX.FTZ R0, R206, R4, !PT ;  /* 0x00000004ce007209 */ /* 0x002ff20007810000 */
[----:B------:R-:W1:Y:S01]  /*10930*/  MUFU.TANH R47, R89 ;  /* 0x00000059002f7308 */ /* 0x000e620000002400 */
[----:B---3--:R-:W-:Y:S04]  /*10940*/  FMNMX.FTZ R0, R205, R0, !PT ;  /* 0x00000000cd007209 */ /* 0x008fe80007810000 */
[----:B------:R-:W-:Y:S01]  /*10950*/  FMNMX.FTZ R4, R99, R0, !PT ;  /* 0x0000000063047209 */ /* 0x000fe20007810000 */
[----:B------:R-:W-:Y:S04]  /*10960*/  FMUL.FTZ R0, R95, c[0x0][0x320] ;  /* 0x0000c8005f007a20 */ /* 0x000fe80000410000 */
[----:B------:R-:W3:Y:S01]  /*10970*/  MUFU.TANH R27, R92 ;  /* 0x0000005c001b7308 */ /* 0x000ee20000002400 */
[----:B------:R-:W-:Y:S02]  /*10980*/  MOV R95, R234 ;  /* 0x000000ea005f7202 */ /* 0x000fe40000000f00 */
[----:B------:R-:W-:Y:S02]  /*10990*/  FMNMX.FTZ R4, R190, R4, !PT ;  /* 0x00000004be047209 */ /* 0x000fe40007810000 */
[----:B--2---:R-:W-:Y:S05]  /*109a0*/  FMNMX.FTZ R3, R174, R3, !PT ;  /* 0x00000003ae037209 */ /* 0x004fea0007810000 */
[----:B------:R2:W-:Y:S01]  /*109b0*/  MUFU.TANH R75, R0 ;  /* 0x00000000004b7308 */ /* 0x0005e20000002400 */
[----:B-1----:R-:W-:Y:S09]  /*109c0*/  FMNMX.FTZ R3, R47, R3, !PT ;  /* 0x000000032f037209 */ /* 0x002ff20007810000 */
[----:B------:R-:W1:Y:S01]  /*109d0*/  MUFU.TANH R98, R78 ;  /* 0x0000004e00627308 */ /* 0x000e620000002400 */
[----:B---3--:R-:W-:Y:S02]  /*109e0*/  FMNMX.FTZ R3, R27, R3, !PT ;  /* 0x000000031b037209 */ /* 0x008fe40007810000 */
[----:B------:R-:W-:Y:S02]  /*109f0*/  MOV R92, R226 ;  /* 0x000000e2005c7202 */ /* 0x000fe40000000f00 */
[----:B------:R-:W-:Y:S05]  /*10a00*/  FMNMX.FTZ R3, R26, R3, !PT ;  /* 0x000000031a037209 */ /* 0x000fea0007810000 */
[----:B------:R-:W3:Y:S01]  /*10a10*/  MUFU.TANH R96, R79 ;  /* 0x0000004f00607308 */ /* 0x000ee20000002400 */
[----:B------:R-:W4:Y:S01]  /*10a20*/  SHFL.BFLY PT, R6, R3, 0x2, 0x1f ;  /* 0x0c401f0003067f89 */ /* 0x000f2200000e0000 */
[----:B--2---:R-:W-:Y:S04]  /*10a30*/  FADD.FTZ R0, -R72, R2 ;  /* 0x0000000248007221 */ /* 0x004fe80000010100 */
[----:B------:R-:W-:Y:S04]  /*10a40*/  FMUL.FTZ R2, R0, c[0x0][0x2d0] ;  /* 0x0000b40000027a20 */ /* 0x000fe80000410000 */
[----:B------:R-:W2:Y:S01]  /*10a50*/  MUFU.TANH R215, R90 ;  /* 0x0000005a00d77308 */ /* 0x000ea20000002400 */
[----:B-1----:R-:W-:Y:S09]  /*10a60*/  FMNMX.FTZ R4, R98, R4, !PT ;  /* 0x0000000462047209 */ /* 0x002ff20007810000 */
[----:B------:R-:W1:Y:S01]  /*10a70*/  MUFU.TANH R97, R91 ;  /* 0x0000005b00617308 */ /* 0x000e620000002400 */
[----:B---3--:R-:W-:Y:S02]  /*10a80*/  FMNMX.FTZ R4, R96, R4, !PT ;  /* 0x0000000460047209 */ /* 0x008fe40007810000 */
[----:B----4-:R-:W-:Y:S02]  /*10a90*/  FMNMX.FTZ R3, R3, R6, !PT ;  /* 0x0000000603037209 */ /* 0x010fe40007810000 */
[----:B------:R-:W-:Y:S05]  /*10aa0*/  @P0 SHF.R.S32.HI R6, RZ, 0x1f, R225 ;  /* 0x0000001fff060819 */ /* 0x000fea00000114e1 */
[----:B------:R-:W3:Y:S01]  /*10ab0*/  MUFU.TANH R74, R74 ;  /* 0x0000004a004a7308 */ /* 0x000ee20000002400 */
[----:B------:R-:W4:Y:S01]  /*10ac0*/  SHFL.BFLY PT, R70, R3, 0x1, 0x1f ;  /* 0x0c201f0003467f89 */ /* 0x000f2200000e0000 */
[----:B--2---:R-:W-:Y:S01]  /*10ad0*/  FMNMX.FTZ R4, R215, R4, !PT ;  /* 0x00000004d7047209 */ /* 0x004fe20007810000 */
[----:B------:R-:W-:Y:S04]  /*10ae0*/  @P0 IMAD R6, R6, c[0x0][0x1e0], RZ ;  /* 0x0000780006060a24 */ /* 0x000fe800078e02ff */
[----:B------:R-:W-:Y:S03]  /*10af0*/  @P0 IMAD R6, R225, c[0x0][0x1e4], R6 ;  /* 0x00007900e1060a24 */ /* 0x000fe600078e0206 */
[----:B------:R2:W2:Y:S01]  /*10b00*/  MUFU.EX2 R73, R2 ;  /* 0x0000000200497308 */ /* 0x0004a20000000800 */
[----:B-1----:R-:W-:Y:S04]  /*10b10*/  FMNMX.FTZ R0, R97, R4, !PT ;  /* 0x0000000461007209 */ /* 0x002fe80007810000 */
[----:B---3--:R-:W-:Y:S02]  /*10b20*/  FMNMX.FTZ R0, R74, R0, !PT ;  /* 0x000000004a007209 */ /* 0x008fe40007810000 */
[----:B----4-:R-:W-:Y:S02]  /*10b30*/  FMNMX.FTZ R70, R3, R70, !PT ;  /* 0x0000004603467209 */ /* 0x010fe40007810000 */
[----:B------:R-:W-:Y:S05]  /*10b40*/  FMNMX.FTZ R0, R75, R0, !PT ;  /* 0x000000004b007209 */ /* 0x000fea0007810000 */
[----:B------:R-:W1:Y:S01]  /*10b50*/  SHFL.BFLY PT, R3, R0, 0x2, 0x1f ;  /* 0x0c401f0000037f89 */ /* 0x000e6200000e0000 */
[----:B--2---:R-:W-:Y:S02]  /*10b60*/  FADD.FTZ R2, -R71, R100 ;  /* 0x0000006447027221 */ /* 0x004fe40000010100 */
[----:B------:R-:W-:Y:S02]  /*10b70*/  FMUL.FTZ R100, R72, c[0x0][0x2d0] ;  /* 0x0000b40048647a20 */ /* 0x000fe40000410000 */
[----:B------:R-:W-:Y:S02]  /*10b80*/  FMUL.FTZ R2, R2, c[0x0][0x2d0] ;  /* 0x0000b40002027a20 */ /* 0x000fe40000410000 */
[--C-:B------:R-:W-:Y:S01]  /*10b90*/  FFMA.FTZ R4, R169, c[0x0][0x2d0], -R100.reuse ;  /* 0x0000b400a9047a23 */ /* 0x100fe20000010864 */
[----:B------:R-:W-:Y:S01]  /*10ba0*/  MOV R169, R47 ;  /* 0x0000002f00a97202 */ /* 0x000fe20000000f00 */
[----:B------:R2:W-:Y:S01]  /*10bb0*/  MUFU.EX2 R69, R2 ;  /* 0x0000000200457308 */ /* 0x0005e20000000800 */
[--C-:B------:R-:W-:Y:S09]  /*10bc0*/  FFMA.FTZ R56, R183, c[0x0][0x2d0], -R100.reuse ;  /* 0x0000b400b7387a23 */ /* 0x100ff20000010864 */
[----:B------:R-:W-:Y:S01]  /*10bd0*/  MUFU.EX2 R246, R4 ;  /* 0x0000000400f67308 */ /* 0x000fe20000000800 */
[----:B-1----:R-:W-:Y:S01]  /*10be0*/  FMNMX.FTZ R0, R0, R3, !PT ;  /* 0x0000000300007209 */ /* 0x002fe20007810000 */
[--C-:B------:R-:W-:Y:S02]  /*10bf0*/  FFMA.FTZ R3, R17, c[0x0][0x2d0], -R100.reuse ;  /* 0x0000b40011037a23 */ /* 0x100fe40000010864 */
[----:B------:R-:W-:Y:S01]  /*10c00*/  FMUL.FTZ R17, R73, R117 ;  /* 0x0000007549117220 */ /* 0x000fe20000410000 */
[----:B------:R-:W-:Y:S05]  /*10c10*/  MOV R117, R229 ;  /* 0x000000e500757202 */ /* 0x000fea0000000f00 */
[----:B------:R1:W-:Y:S01]  /*10c20*/  MUFU.EX2 R252, R3 ;  /* 0x0000000300fc7308 */ /* 0x0003e20000000800 */
[----:B--2---:R-:W-:Y:S02]  /*10c30*/  FADD.FTZ R2, -R70, R101 ;  /* 0x0000006546027221 */ /* 0x004fe40000010100 */
[----:B------:R-:W-:Y:S02]  /*10c40*/  FMUL.FTZ R101, R71, c[0x0][0x2d0] ;  /* 0x0000b40047657a20 */ /* 0x000fe40000410000 */
[----:B------:R-:W-:Y:S02]  /*10c50*/  FMUL.FTZ R2, R2, c[0x0][0x2d0] ;  /* 0x0000b40002027a20 */ /* 0x000fe40000410000 */
[--C-:B------:R-:W-:Y:S03]  /*10c60*/  FFMA.FTZ R60, R199, c[0x0][0x2d0], -R101.reuse ;  /* 0x0000b400c73c7a23 */ /* 0x100fe60000010865 */
[----:B------:R2:W3:Y:S01]  /*10c70*/  MUFU.EX2 R68, R2 ;  /* 0x0000000200447308 */ /* 0x0004e20000000800 */
[--C-:B-1----:R-:W-:Y:S01]  /*10c80*/  FFMA.FTZ R3, R177, c[0x0][0x2d0], -R101.reuse ;  /* 0x0000b400b1037a23 */ /* 0x102fe20000010865 */
[----:B------:R-:W-:Y:S08]  /*10c90*/  MOV R177, R31 ;  /* 0x0000001f00b17202 */ /* 0x000ff00000000f00 */
[----:B------:R1:W-:Y:S01]  /*10ca0*/  MUFU.EX2 R244, R3 ;  /* 0x0000000300f47308 */ /* 0x0003e20000000800 */
[--C-:B--2---:R-:W-:Y:S01]  /*10cb0*/  FFMA.FTZ R2, R168, c[0x0][0x2d0], -R100.reuse ;  /* 0x0000b400a8027a23 */ /* 0x104fe20000010864 */
[----:B------:R-:W-:Y:S01]  /*10cc0*/  MOV R168, R27 ;  /* 0x0000001b00a87202 */ /* 0x000fe20000000f00 */
[C---:B---3--:R-:W-:Y:S07]  /*10cd0*/  FMUL.FTZ R57, R68.reuse, R157 ;  /* 0x0000009d44397220 */ /* 0x048fee0000410000 */
[----:B------:R2:W3:Y:S01]  /*10ce0*/  MUFU.EX2 R251, R2 ;  /* 0x0000000200fb7308 */ /* 0x0004e20000000800 */
[----:B------:R-:W-:Y:S02]  /*10cf0*/  FMUL.FTZ R61, R68, R161 ;  /* 0x000000a1443d7220 */ /* 0x000fe40000410000 */
[--C-:B-1----:R-:W-:Y:S01]  /*10d00*/  FFMA.FTZ R3, R170, c[0x0][0x2d0], -R101.reuse ;  /* 0x0000b400aa037a23 */ /* 0x102fe20000010865 */
[----:B------:R-:W-:Y:S06]  /*10d10*/  MOV R170, R233 ;  /* 0x000000e900aa7202 */ /* 0x000fec0000000f00 */
[----:B------:R1:W4:Y:S01]  /*10d20*/  MUFU.EX2 R247, R3 ;  /* 0x0000000300f77308 */ /* 0x0003220000000800 */
[----:B--2---:R-:W-:Y:S01]  /*10d30*/  FFMA.FTZ R2, R16, c[0x0][0x2d0], -R100 ;  /* 0x0000b40010027a23 */ /* 0x004fe20000010864 */
[----:B---3--:R-:W-:Y:S08]  /*10d40*/  F2FP.BF16.PACK_AB R76, R251, R246 ;  /* 0x000000f6fb4c723e */ /* 0x008ff000000010ff */
[----:B------:R2:W3:Y:S01]  /*10d50*/  MUFU.EX2 R250, R2 ;  /* 0x0000000200fa7308 */ /* 0x0004e20000000800 */
[--C-:B-1----:R-:W-:Y:S01]  /*10d60*/  FFMA.FTZ R3, R18, c[0x0][0x2d0], -R101.reuse ;  /* 0x0000b40012037a23 */ /* 0x102fe20000010865 */
[----:B----4-:R-:W-:Y:S01]  /*10d70*/  F2FP.BF16.PACK_AB R77, R247, R244 ;  /* 0x000000f4f74d723e */ /* 0x010fe200000010ff */
[----:B------:R-:W-:Y:S01]  /*10d80*/  FMUL.FTZ R18, R69, R118 ;  /* 0x0000007645127220 */ /* 0x000fe20000410000 */
[----:B------:R-:W-:Y:S06]  /*10d90*/  MOV R118, R49 ;  /* 0x0000003100767202 */ /* 0x000fec0000000f00 */
[----:B------:R1:W-:Y:S01]  /*10da0*/  MUFU.EX2 R249, R3 ;  /* 0x0000000300f97308 */ /* 0x0003e20000000800 */
[----:B------:R-:W-:Y:S01]  /*10db0*/  FMUL.FTZ R49, R73, R149 ;  /* 0x0000009549317220 */ /* 0x000fe20000410000 */
[----:B--2---:R-:W1:Y:S01]  /*10dc0*/  SHFL.BFLY PT, R2, R0, 0x1, 0x1f ;  /* 0x0c201f0000027f89 */ /* 0x004e6200000e0000 */
[----:B---3--:R-:W-:Y:S02]  /*10dd0*/  F2FP.BF16.PACK_AB R78, R252, R250 ;  /* 0x000000fafc4e723e */ /* 0x008fe400000010ff */
[----:B-1----:R-:W-:Y:S01]  /*10de0*/  FMNMX.FTZ R3, R0, R2, !PT ;  /* 0x0000000200037209 */ /* 0x002fe20007810000 */
[----:B------:R-:W-:Y:S02]  /*10df0*/  FFMA.FTZ R0, R19, c[0x0][0x2d0], -R101 ;  /* 0x0000b40013007a23 */ /* 0x000fe40000010865 */
[----:B------:R-:W-:Y:S01]  /*10e00*/  FMUL.FTZ R19, R69, R119 ;  /* 0x0000007745137220 */ /* 0x000fe20000410000 */
[----:B------:R-:W-:Y:S01]  /*10e10*/  MOV R119, R207 ;  /* 0x000000cf00777202 */ /* 0x000fe20000000f00 */
[----:B------:R1:W2:Y:S02]  /*10e20*/  MUFU.EX2 R248, R0 ;  /* 0x0000000000f87308 */ /* 0x0002a40000000800 */
[----:B-1----:R-:W-:Y:S01]  /*10e30*/  FADD.FTZ R0, -R3, R102 ;  /* 0x0000006603007221 */ /* 0x002fe20000010100 */
[----:B--2---:R-:W-:Y:S01]  /*10e40*/  F2FP.BF16.PACK_AB R79, R248, R249 ;  /* 0x000000f9f84f723e */ /* 0x004fe200000010ff */
[----:B------:R-:W-:Y:S02]  /*10e50*/  FMUL.FTZ R102, R70, c[0x0][0x2d0] ;  /* 0x0000b40046667a20 */ /* 0x000fe40000410000 */
[----:B------:R-:W-:Y:S02]  /*10e60*/  FMUL.FTZ R0, R0, c[0x0][0x2d0] ;  /* 0x0000b40000007a20 */ /* 0x000fe40000410000 */
[--C-:B------:R-:W-:Y:S01]  /*10e70*/  FFMA.FTZ R2, R180, c[0x0][0x2d0], -R102.reuse ;  /* 0x0000b400b4027a23 */ /* 0x100fe20000010866 */
[----:B------:R-:W-:Y:S01]  /*10e80*/  MOV R180, R42 ;  /* 0x0000002a00b47202 */ /* 0x000fe20000000f00 */
[--C-:B------:R-:W-:Y:S02]  /*10e90*/  FFMA.FTZ R92, R92, c[0x0][0x2d0], -R102.reuse ;  /* 0x0000b4005c5c7a23 */ /* 0x100fe40000010866 */
[----:B------:R1:W-:Y:S01]  /*10ea0*/  MUFU.EX2 R241, R2 ;  /* 0x0000000200f17308 */ /* 0x0003e20000000800 */
[--C-:B------:R-:W-:Y:S02]  /*10eb0*/  FFMA.FTZ R16, R25, c[0x0][0x2d0], -R102.reuse ;  /* 0x0000b40019107a23 */ /* 0x100fe40000010866 */
[----:B------:R-:W-:Y:S07]  /*10ec0*/  FMUL.FTZ R25, R68, R125 ;  /* 0x0000007d44197220 */ /* 0x000fee0000410000 */
[----:B------:R-:W2:Y:S01]  /*10ed0*/  MUFU.EX2 R0, R0 ;  /* 0x0000000000007308 */ /* 0x000ea20000000800 */
[--C-:B-1----:R-:W-:Y:S01]  /*10ee0*/  FFMA.FTZ R2, R171, c[0x0][0x2d0], -R102.reuse ;  /* 0x0000b400ab027a23 */ /* 0x102fe20000010866 */
[----:B------:R-:W-:Y:S08]  /*10ef0*/  MOV R171, R231 ;  /* 0x000000e700ab7202 */ /* 0x000ff00000000f00 */
[----:B------:R1:W-:Y:S01]  /*10f00*/  MUFU.EX2 R231, R16 ;  /* 0x0000001000e77308 */ /* 0x0003e20000000800 */
[C---:B--2---:R-:W-:Y:S02]  /*10f10*/  FMUL.FTZ R27, R0.reuse, R127 ;  /* 0x0000007f001b7220 */ /* 0x044fe40000410000 */
[C---:B------:R-:W-:Y:S07]  /*10f20*/  FMUL.FTZ R31, R0.reuse, R131 ;  /* 0x00000083001f7220 */ /* 0x040fee0000410000 */
[----:B------:R2:W3:Y:S01]  /*10f30*/  MUFU.EX2 R242, R2 ;  /* 0x0000000200f27308 */ /* 0x0004e20000000800 */
[C---:B------:R-:W-:Y:S02]  /*10f40*/  FMUL.FTZ R42, R0.reuse, R142 ;  /* 0x0000008e002a7220 */ /* 0x040fe40000410000 */
[C---:B------:R-:W-:Y:S02]  /*10f50*/  FMUL.FTZ R47, R0.reuse, R147 ;  /* 0x00000093002f7220 */ /* 0x040fe40000410000 */
[C---:B------:R-:W-:Y:S02]  /*10f60*/  FMUL.FTZ R58, R0.reuse, R158 ;  /* 0x0000009e003a7220 */ /* 0x040fe40000410000 */
[C---:B------:R-:W-:Y:S02]  /*10f70*/  FMUL.FTZ R59, R0.reuse, R159 ;  /* 0x0000009f003b7220 */ /* 0x040fe40000410000 */
[C---:B------:R-:W-:Y:S02]  /*10f80*/  FMUL.FTZ R62, R0.reuse, R162 ;  /* 0x000000a2003e7220 */ /* 0x040fe40000410000 */
[----:B------:R-:W-:Y:S02]  /*10f90*/  FMUL.FTZ R63, R0, R163 ;  /* 0x000000a3003f7220 */ /* 0x000fe40000410000 */
[----:B-1----:R-:W-:Y:S01]  /*10fa0*/  FMUL.FTZ R16, R73, R116 ;  /* 0x0000007449107220 */ /* 0x002fe20000410000 */
[----:B------:R-:W-:Y:S01]  /*10fb0*/  MOV R116, R50 ;  /* 0x0000003200747202 */ /* 0x000fe20000000f00 */
[----:B------:R-:W-:Y:S02]  /*10fc0*/  FMUL.FTZ R50, R69, R150 ;  /* 0x0000009645327220 */ /* 0x000fe40000410000 */
[--C-:B--2---:R-:W-:Y:S01]  /*10fd0*/  FFMA.FTZ R2, R12, c[0x0][0x2d0], -R102.reuse ;  /* 0x0000b4000c027a23 */ /* 0x104fe20000010866 */
[----:B---3--:R-:W-:Y:S03]  /*10fe0*/  F2FP.BF16.PACK_AB R64, R242, R241 ;  /* 0x000000f1f240723e */ /* 0x008fe600000010ff */
[----:B------:R1:W-:Y:S02]  /*10ff0*/  MUFU.EX2 R243, R2 ;  /* 0x0000000200f37308 */ /* 0x0003e40000000800 */
[----:B-1----:R-:W-:Y:S08]  /*11000*/  FFMA.FTZ R2, R13, c[0x0][0x2d0], -R102 ;  /* 0x0000b4000d027a23 */ /* 0x002ff00000010866 */
[----:B------:R1:W2:Y:S02]  /*11010*/  MUFU.EX2 R245, R2 ;  /* 0x0000000200f57308 */ /* 0x0002a40000000800 */
[----:B-1----:R-:W-:Y:S01]  /*11020*/  FMUL.FTZ R2, R3, c[0x0][0x2d0] ;  /* 0x0000b40003027a20 */ /* 0x002fe20000410000 */
[----:B--2---:R-:W-:Y:S03]  /*11030*/  F2FP.BF16.PACK_AB R66, R245, R243 ;  /* 0x000000f3f542723e */ /* 0x004fe600000010ff */
[--C-:B------:R-:W-:Y:S01]  /*11040*/  FFMA.FTZ R4, R176, c[0x0][0x2d0], -R2.reuse ;  /* 0x0000b400b0047a23 */ /* 0x100fe20000010802 */
[----:B------:R-:W-:Y:S01]  /*11050*/  MOV R176, R43 ;  /* 0x0000002b00b07202 */ /* 0x000fe20000000f00 */
[--C-:B------:R-:W-:Y:S02]  /*11060*/  FFMA.FTZ R7, R14, c[0x0][0x2d0], -R2.reuse ;  /* 0x0000b4000e077a23 */ /* 0x100fe40000010802 */
[----:B------:R1:W-:Y:S01]  /*11070*/  MUFU.EX2 R186, R4 ;  /* 0x0000000400ba7308 */ /* 0x0003e20000000800 */
[--C-:B------:R-:W-:Y:S02]  /*11080*/  FFMA.FTZ R8, R179, c[0x0][0x2d0], -R2.reuse ;  /* 0x0000b400b3087a23 */ /* 0x100fe40000010802 */
[C---:B------:R-:W-:Y:S01]  /*11090*/  FMUL.FTZ R14, R0.reuse, R114 ;  /* 0x00000072000e7220 */ /* 0x040fe20000410000 */
[----:B------:R-:W-:Y:S01]  /*110a0*/  MOV R114, R52 ;  /* 0x0000003400727202 */ /* 0x000fe20000000f00 */
[----:B------:R-:W-:Y:S02]  /*110b0*/  FMUL.FTZ R43, R0, R143 ;  /* 0x0000008f002b7220 */ /* 0x000fe40000410000 */
[--C-:B------:R-:W-:Y:S03]  /*110c0*/  FFMA.FTZ R74, R74, c[0x0][0x2d0], -R2.reuse ;  /* 0x0000b4004a4a7a23 */ /* 0x100fe60000010802 */
[----:B------:R2:W-:Y:S10]  /*110d0*/  MUFU.EX2 R188, R7 ;  /* 0x0000000700bc7308 */ /* 0x0005f40000000800 */
[----:B------:R-:W3:Y:S01]  /*110e0*/  MUFU.EX2 R185, R8 ;  /* 0x0000000800b97308 */ /* 0x000ee20000000800 */
[----:B-1----:R-:W-:Y:S01]  /*110f0*/  FFMA.FTZ R4, R178, c[0x0][0x2d0], -R2 ;  /* 0x0000b400b2047a23 */ /* 0x002fe20000010802 */
[----:B------:R-:W-:Y:S08]  /*11100*/  MOV R178, R232 ;  /* 0x000000e800b27202 */ /* 0x000ff00000000f00 */
[----:B------:R1:W4:Y:S01]  /*11110*/  MUFU.EX2 R187, R4 ;  /* 0x0000000400bb7308 */ /* 0x0003220000000800 */
[----:B--2---:R-:W-:Y:S02]  /*11120*/  @P0 MOV R7, R37 ;  /* 0x0000002500070202 */ /* 0x004fe40000000f00 */
[----:B---3--:R-:W-:Y:S01]  /*11130*/  F2FP.BF16.PACK_AB R67, R185, R188 ;  /* 0x000000bcb943723e */ /* 0x008fe200000010ff */
[----:B-1----:R-:W-:Y:S01]  /*11140*/  @P0 IMAD.WIDE.U32 R4, R225, c[0x0][0x1e0], RZ ;  /* 0x00007800e1040a25 */ /* 0x002fe200078e00ff */
[----:B----4-:R-:W-:Y:S04]  /*11150*/  F2FP.BF16.PACK_AB R65, R187, R186 ;  /* 0x000000babb41723e */ /* 0x010fe800000010ff */
[----:B------:R-:W-:Y:S02]  /*11160*/  @P0 IADD3 R5, R5, R6, RZ ;  /* 0x0000000605050210 */ /* 0x000fe40007ffe0ff */
[----:B------:R-:W-:Y:S02]  /*11170*/  @P0 MOV R6, R22 ;  /* 0x0000001600060202 */ /* 0x000fe40000000f00 */
[----:B------:R-:W-:Y:S01]  /*11180*/  MOV R22, c[0x0][0x1e0] ;  /* 0x0000780000167a02 */ /* 0x000fe20000000f00 */
[----:B------:R-:W-:Y:S02]  /*11190*/  @P0 IMAD R5, R5, 0x60, RZ ;  /* 0x0000006005050824 */ /* 0x000fe400078e02ff */
[----:B------:R-:W-:Y:S01]  /*111a0*/  @P0 IMAD.WIDE.U32 R6, R4, 0x60, R6 ;  /* 0x0000006004060825 */ /* 0x000fe200078e0006 */
[C---:B------:R-:W-:Y:S02]  /*111b0*/  @P0 SHF.L.U32 R13, R22.reuse, 0x5, RZ ;  /* 0x00000005160d0819 */ /* 0x040fe400000006ff */
[----:B------:R-:W-:Y:S02]  /*111c0*/  @P0 SHF.L.U64.HI R12, R22, 0x5, R23 ;  /* 0x00000005160c0819 */ /* 0x000fe40000010217 */
[----:B------:R-:W-:Y:S01]  /*111d0*/  @P0 IADD3 R5, R7, R5, RZ ;  /* 0x0000000507050210 */ /* 0x000fe20007ffe0ff */
[--C-:B------:R-:W-:Y:S01]  /*111e0*/  FFMA.FTZ R7, R20, c[0x0][0x2d0], -R100.reuse ;  /* 0x0000b40014077a23 */ /* 0x100fe20000010864 */
[C---:B------:R-:W-:Y:S03]  /*111f0*/  @P0 LEA R4, P1, R6.reuse, c[0x0][0x1c8], 0x1 ;  /* 0x0000720006040a11 */ /* 0x040fe600078208ff */
[----:B------:R1:W-:Y:S01]  /*11200*/  MUFU.EX2 R240, R7 ;  /* 0x0000000700f07308 */ /* 0x0003e20000000800 */
[----:B------:R-:W-:Y:S02]  /*11210*/  @P0 LEA.HI.X R5, R6, c[0x0][0x1cc], R5, 0x1, P1 ;  /* 0x0000730006050a11 */ /* 0x000fe400008f0c05 */
[-C--:B------:R-:W-:Y:S03]  /*11220*/  @P0 IADD3 R10, P2, R4, R13.reuse, RZ ;  /* 0x0000000d040a0210 */ /* 0x080fe60007f5e0ff */
[----:B------:R2:W-:Y:S01]  /*11230*/  @P0 LDGSTS.E.BYPASS.LTC128B.128 [R227+0x3100], [R4.64], !P6 ;  /* 0x0310000004e30fae */ /* 0x0005e2000f101d4c */
[-C--:B------:R-:W-:Y:S02]  /*11240*/  @P0 IADD3.X R11, R5, R12.reuse, RZ, P2, !PT ;  /* 0x0000000c050b0210 */ /* 0x080fe400017fe4ff */
[-C--:B------:R-:W-:Y:S04]  /*11250*/  @P0 IADD3 R8, P1, R10, R13.reuse, RZ ;  /* 0x0000000d0a080210 */ /* 0x080fe80007f3e0ff */
[----:B------:R-:W-:Y:S01]  /*11260*/  @P0 IADD3.X R9, R11, R12, RZ, P1, !PT ;  /* 0x0000000c0b090210 */ /* 0x000fe20000ffe4ff */
[----:B------:R3:W-:Y:S01]  /*11270*/  @P0 LDGSTS.E.BYPASS.LTC128B.128 [R227+0x3900], [R10.64], !P6 ;  /* 0x039000000ae30fae */ /* 0x0007e2000f101d4c */
[-C--:B------:R-:W-:Y:S07]  /*11280*/  @P0 IADD3 R6, P3, R8, R13.reuse, RZ ;  /* 0x0000000d08060210 */ /* 0x080fee0007f7e0ff */
[----:B------:R4:W-:Y:S01]  /*11290*/  @P0 LDGSTS.E.BYPASS.LTC128B.128 [R227+0x4100], [R8.64], !P6 ;  /* 0x0410000008e30fae */ /* 0x0009e2000f101d4c */
[--C-:B-1----:R-:W-:Y:S04]  /*112a0*/  FFMA.FTZ R7, R21, c[0x0][0x2d0], -R100.reuse ;  /* 0x0000b40015077a23 */ /* 0x102fe80000010864 */
[----:B------:R1:W-:Y:S01]  /*112b0*/  MUFU.EX2 R239, R7 ;  /* 0x0000000700ef7308 */ /* 0x0003e20000000800 */
[-C--:B--2---:R-:W-:Y:S04]  /*112c0*/  @P0 IADD3 R4, P2, R6, R13.reuse, RZ ;  /* 0x0000000d06040210 */ /* 0x084fe80007f5e0ff */
[----:B---3--:R-:W-:Y:S01]  /*112d0*/  @P0 IADD3 R10, P1, R4, R13, RZ ;  /* 0x0000000d040a0210 */ /* 0x008fe20007f3e0ff */
[----:B------:R-:W-:Y:S02]  /*112e0*/  FFMA.FTZ R11, R32, c[0x0][0x2d0], -R100 ;  /* 0x0000b400200b7a23 */ /* 0x000fe40000010864 */
[----:B------:R-:W-:Y:S02]  /*112f0*/  FFMA.FTZ R32, R192, c[0x0][0x2d0], -R2 ;  /* 0x0000b400c0207a23 */ /* 0x000fe40000010802 */
[----:B------:R2:W-:Y:S01]  /*11300*/  MUFU.EX2 R238, R11 ;  /* 0x0000000b00ee7308 */ /* 0x0005e20000000800 */
[C---:B------:R-:W-:Y:S01]  /*11310*/  FMUL.FTZ R13, R68.reuse, R113 ;  /* 0x00000071440d7220 */ /* 0x040fe20000410000 */
[----:B------:R-:W-:Y:S01]  /*11320*/  MOV R113, R51 ;  /* 0x0000003300717202 */ /* 0x000fe20000000f00 */
[----:B----4-:R-:W-:Y:S01]  /*11330*/  FMUL.FTZ R8, R68, R108 ;  /* 0x0000006c44087220 */ /* 0x010fe20000410000 */
[----:B------:R-:W-:Y:S01]  /*11340*/  MOV R108, R44 ;  /* 0x0000002c006c7202 */ /* 0x000fe20000000f00 */
[----:B------:R-:W-:Y:S01]  /*11350*/  FFMA.FTZ R44, R194, c[0x0][0x2d0], -R100 ;  /* 0x0000b400c22c7a23 */ /* 0x000fe20000010864 */
[----:B-1----:R-:W-:Y:S01]  /*11360*/  @P0 IADD3.X R7, R9, R12, RZ, P3, !PT ;  /* 0x0000000c09070210 */ /* 0x002fe20001ffe4ff */
[----:B------:R-:W-:Y:S01]  /*11370*/  FMUL.FTZ R9, R68, R109 ;  /* 0x0000006d44097220 */ /* 0x000fe20000410000 */
[----:B------:R-:W-:Y:S01]  /*11380*/  MOV R109, R40 ;  /* 0x00000028006d7202 */ /* 0x000fe20000000f00 */
[----:B------:R-:W-:Y:S01]  /*11390*/  FFMA.FTZ R40, R196, c[0x0][0x2d0], -R2 ;  /* 0x0000b400c4287a23 */ /* 0x000fe20000010802 */
[-C--:B------:R-:W-:Y:S01]  /*113a0*/  @P0 IADD3.X R5, R7, R12.reuse, RZ, P2, !PT ;  /* 0x0000000c07050210 */ /* 0x080fe200017fe4ff */
[----:B------:R1:W-:Y:S01]  /*113b0*/  @P0 LDGSTS.E.BYPASS.LTC128B.128 [R227+0x4900], [R6.64], !P6 ;  /* 0x0490000006e30fae */ /* 0x0003e2000f101d4c */
[----:B------:R-:W-:Y:S07]  /*113c0*/  FMUL.FTZ R51, R69, R151 ;  /* 0x0000009745337220 */ /* 0x000fee0000410000 */
[----:B------:R3:W-:Y:S01]  /*113d0*/  @P0 LDGSTS.E.BYPASS.LTC128B.128 [R227+0x5100], [R4.64], !P6 ;  /* 0x0510000004e30fae */ /* 0x0007e2000f101d4c */
[----:B--2---:R-:W-:Y:S01]  /*113e0*/  @P0 IADD3.X R11, R5, R12, RZ, P1, !PT ;  /* 0x0000000c050b0210 */ /* 0x004fe20000ffe4ff */
[--C-:B------:R-:W-:Y:S02]  /*113f0*/  FFMA.FTZ R12, R24, c[0x0][0x2d0], -R102.reuse ;  /* 0x0000b400180c7a23 */ /* 0x100fe40000010866 */
[----:B------:R-:W-:Y:S04]  /*11400*/  FFMA.FTZ R24, R29, c[0x0][0x2d0], -R102 ;  /* 0x0000b4001d187a23 */ /* 0x000fe80000010866 */
[----:B------:R2:W-:Y:S01]  /*11410*/  @P0 LDGSTS.E.BYPASS.LTC128B.128 [R227+0x5900], [R10.64], !P6 ;  /* 0x059000000ae30fae */ /* 0x0005e2000f101d4c */
[----:B------:R4:W-:Y:S01]  /*11420*/  MUFU.EX2 R232, R12 ;  /* 0x0000000c00e87308 */ /* 0x0009e20000000800 */
[C---:B------:R-:W-:Y:S01]  /*11430*/  FMUL.FTZ R29, R68.reuse, R129 ;  /* 0x00000081441d7220 */ /* 0x040fe20000410000 */
[----:B------:R-:W-:Y:S02]  /*11440*/  ISETP.GT.AND P0, PT, R103, UR4, PT ;  /* 0x0000000467007c0c */ /* 0x000fe4000bf04270 */
[----:B------:R-:W-:Y:S03]  /*11450*/  MOV R103, R225 ;  /* 0x000000e100677202 */ /* 0x000fe60000000f00 */
[----:B------:R-:W2:Y:S01]  /*11460*/  LDSM.16.MT88.4 R20, [R209+0x100] ;  /* 0x00010000d114783b */ /* 0x000ea20000004200 */
[----:B-1----:R-:W-:Y:S02]  /*11470*/  FFMA.FTZ R6, R33, c[0x0][0x2d0], -R100 ;  /* 0x0000b40021067a23 */ /* 0x002fe40000010864 */
[----:B------:R-:W-:Y:S01]  /*11480*/  FMUL.FTZ R7, R69, R107 ;  /* 0x0000006b45077220 */ /* 0x000fe20000410000 */
[----:B------:R-:W-:Y:S01]  /*11490*/  MOV R107, R230 ;  /* 0x000000e6006b7202 */ /* 0x000fe20000000f00 */
[----:B------:R1:W-:Y:S01]  /*114a0*/  MUFU.EX2 R237, R6 ;  /* 0x0000000600ed7308 */ /* 0x0003e20000000800 */
[----:B------:R-:W-:Y:S02]  /*114b0*/  FMUL.FTZ R33, R73, R133 ;  /* 0x0000008549217220 */ /* 0x000fe40000410000 */
[----:B------:R-:W2:Y:S01]  /*114c0*/  LDSM.16.MT88.4 R36, [R212+0x100] ;  /* 0x00010000d424783b */ /* 0x000ea20000004200 */
[--C-:B---3--:R-:W-:Y:S02]  /*114d0*/  FFMA.FTZ R4, R181, c[0x0][0x2d0], -R101.reuse ;  /* 0x0000b400b5047a23 */ /* 0x108fe40000010865 */
[----:B------:R-:W-:Y:S01]  /*114e0*/  FMUL.FTZ R5, R73, R105 ;  /* 0x0000006949057220 */ /* 0x000fe20000410000 */
[----:B------:R-:W-:Y:S03]  /*114f0*/  MOV R105, R204 ;  /* 0x000000cc00697202 */ /* 0x000fe60000000f00 */
[----:B------:R3:W-:Y:S01]  /*11500*/  MUFU.EX2 R233, R4 ;  /* 0x0000000400e97308 */ /* 0x0007e20000000800 */
[----:B------:R-:W2:Y:S01]  /*11510*/  LDSM.16.MT88.4 R52, [R210+0x100] ;  /* 0x00010000d234783b */ /* 0x000ea20000004200 */
[----:B----4-:R-:W-:Y:S01]  /*11520*/  FMUL.FTZ R12, R68, R112 ;  /* 0x00000070440c7220 */ /* 0x010fe20000410000 */
[----:B------:R-:W-:Y:S01]  /*11530*/  MOV R112, R203 ;  /* 0x000000cb00707202 */ /* 0x000fe20000000f00 */
[C---:B--2---:R-:W-:Y:S01]  /*11540*/  FMUL.FTZ R10, R0.reuse, R110 ;  /* 0x0000006e000a7220 */ /* 0x044fe20000410000 */
[----:B------:R-:W-:Y:S01]  /*11550*/  MOV R110, R46 ;  /* 0x0000002e006e7202 */ /* 0x000fe20000000f00 */
[C---:B------:R-:W-:Y:S01]  /*11560*/  FMUL.FTZ R11, R0.reuse, R111 ;  /* 0x0000006f000b7220 */ /* 0x040fe20000410000 */
[----:B------:R-:W-:Y:S01]  /*11570*/  MOV R111, R205 ;  /* 0x000000cd006f7202 */ /* 0x000fe20000000f00 */
[C---:B------:R-:W-:Y:S01]  /*11580*/  FMUL.FTZ R46, R0.reuse, R146 ;  /* 0x00000092002e7220 */ /* 0x040fe20000410000 */
[----:B------:R-:W2:Y:S01]  /*11590*/  LDSM.16.MT88.4 R80, [R211+0x100] ;  /* 0x00010000d350783b */ /* 0x000ea20000004200 */
[----:B------:R4:W-:Y:S01]  /*115a0*/  MUFU.EX2 R230, R24 ;  /* 0x0000001800e67308 */ /* 0x0009e20000000800 */
[----:B-1----:R-:W-:Y:S01]  /*115b0*/  FMUL.FTZ R6, R69, R106 ;  /* 0x0000006a45067220 */ /* 0x002fe20000410000 */
[----:B------:R-:W-:Y:S01]  /*115c0*/  MOV R106, R26 ;  /* 0x0000001a006a7202 */ /* 0x000fe20000000f00 */
[C---:B------:R-:W-:Y:S04]  /*115d0*/  FMUL.FTZ R26, R0.reuse, R126 ;  /* 0x0000007e001a7220 */ /* 0x040fe80000410000 */
[----:B------:R-:W1:Y:S03]  /*115e0*/  LDSM.16.MT88.4 R84, [R209+0x900] ;  /* 0x00090000d154783b */ /* 0x000e660000004200 */
[----:B------:R2:W-:Y:S01]  /*115f0*/  MUFU.EX2 R181, R32 ;  /* 0x0000002000b57308 */ /* 0x0005e20000000800 */
[--C-:B---3--:R-:W-:Y:S04]  /*11600*/  FFMA.FTZ R4, R15, c[0x0][0x2d0], -R101.reuse ;  /* 0x0000b4000f047a23 */ /* 0x108fe80000010865 */
[----:B------:R-:W3:Y:S01]  /*11610*/  LDSM.16.MT88.4 R88, [R212+0x900] ;  /* 0x00090000d458783b */ /* 0x000ee20000004200 */
[----:B------:R-:W-:Y:S01]  /*11620*/  FMUL.FTZ R15, R0, R115 ;  /* 0x00000073000f7220 */ /* 0x000fe20000410000 */
[----:B------:R-:W-:Y:S03]  /*11630*/  MOV R115, R206 ;  /* 0x000000ce00737202 */ /* 0x000fe60000000f00 */
[----:B------:R1:W-:Y:S03]  /*11640*/  MUFU.EX2 R234, R4 ;  /* 0x0000000400ea7308 */ /* 0x0003e60000000800 */
[----:B------:R-:W0:Y:S01]  /*11650*/  LDGDEPBAR ;  /* 0x00000000000079af */ /* 0x000e220000000000 */
[----:B----4-:R-:W-:Y:S06]  /*11660*/  FMUL.FTZ R24, R68, R124 ;  /* 0x0000007c44187220 */ /* 0x010fec0000410000 */
[----:B------:R4:W-:Y:S01]  /*11670*/  MUFU.EX2 R206, R56 ;  /* 0x0000003800ce7308 */ /* 0x0009e20000000800 */
[----:B--2---:R-:W-:Y:S02]  /*11680*/  FMUL.FTZ R32, R73, R132 ;  /* 0x0000008449207220 */ /* 0x004fe40000410000 */
[--C-:B-1----:R-:W-:Y:S02]  /*11690*/  FFMA.FTZ R4, R34, c[0x0][0x2d0], -R101.reuse ;  /* 0x0000b40022047a23 */ /* 0x102fe40000010865 */
[----:B------:R-:W-:Y:S05]  /*116a0*/  FMUL.FTZ R34, R69, R134 ;  /* 0x0000008645227220 */ /* 0x000fea0000410000 */
[----:B------:R1:W-:Y:S01]  /*116b0*/  MUFU.EX2 R235, R4 ;  /* 0x0000000400eb7308 */ /* 0x0003e20000000800 */
[----:B----4-:R-:W-:Y:S02]  /*116c0*/  FMUL.FTZ R56, R68, R156 ;  /* 0x0000009c44387220 */ /* 0x010fe40000410000 */
[--C-:B-1----:R-:W-:Y:S02]  /*116d0*/  FFMA.FTZ R4, R35, c[0x0][0x2d0], -R101.reuse ;  /* 0x0000b40023047a23 */ /* 0x102fe40000010865 */
[----:B------:R-:W-:Y:S05]  /*116e0*/  FMUL.FTZ R35, R69, R135 ;  /* 0x0000008745237220 */ /* 0x000fea0000410000 */
[----:B------:R1:W-:Y:S01]  /*116f0*/  MUFU.EX2 R236, R4 ;  /* 0x0000000400ec7308 */ /* 0x0003e20000000800 */
[----:B------:R-:W-:Y:S01]  /*11700*/  LDSM.16.MT88.4 R132, [R212+0x2900] ;  /* 0x00290000d484783b */ /* 0x000fe20000004200 */
[C---:B-1----:R-:W-:Y:S01]  /*11710*/  FMUL.FTZ R4, R73.reuse, R104 ;  /* 0x0000006849047220 */ /* 0x042fe20000410000 */
[----:B------:R-:W-:Y:S07]  /*11720*/  MOV R104, R228 ;  /* 0x000000e400687202 */ /* 0x000fee0000000f00 */
[----:B------:R1:W-:Y:S01]  /*11730*/  MUFU.EX2 R228, R44 ;  /* 0x0000002c00e47308 */ /* 0x0003e20000000800 */
[-C--:B------:R-:W-:Y:S08]  /*11740*/  HMMA.16816.F32.BF16 R4, R76, R20.reuse, R4 ;  /* 0x000000144c04723c */ /* 0x080ff00000041804 */
[C---:B------:R-:W-:Y:S07]  /*11750*/  HMMA.16816.F32.BF16 R8, R64.reuse, R20, R8 ;  /* 0x000000144008723c */ /* 0x040fee0000041808 */
[----:B------:R-:W-:Y:S01]  /*11760*/  FFMA.FTZ R20, R28, c[0x0][0x2d0], -R102 ;  /* 0x0000b4001c147a23 */ /* 0x000fe20000010866 */
[-C--:B------:R-:W-:Y:S03]  /*11770*/  HMMA.16816.F32.BF16 R12, R64, R22.reuse, R12 ;  /* 0x00000016400c723c */ /* 0x080fe6000004180c */
[----:B------:R2:W-:Y:S01]  /*11780*/  MUFU.EX2 R229, R20 ;  /* 0x0000001400e57308 */ /* 0x0005e20000000800 */
[----:B------:R-:W-:Y:S01]  /*11790*/  FMUL.FTZ R21, R73, R121 ;  /* 0x0000007949157220 */ /* 0x000fe20000410000 */
[----:B------:R-:W-:Y:S01]  /*117a0*/  MOV R121, R45 ;  /* 0x0000002d00797202 */ /* 0x000fe20000000f00 */
[----:B-1----:R-:W-:Y:S02]  /*117b0*/  FMUL.FTZ R44, R68, R144 ;  /* 0x00000090442c7220 */ /* 0x002fe40000410000 */
[C---:B------:R-:W-:Y:S04]  /*117c0*/  HMMA.16816.F32.BF16 R16, R76.reuse, R22, R16 ;  /* 0x000000164c10723c */ /* 0x040fe80000041810 */
[----:B------:R-:W-:Y:S01]  /*117d0*/  FFMA.FTZ R28, R182, c[0x0][0x2d0], -R2 ;  /* 0x0000b400b61c7a23 */ /* 0x000fe20000010802 */
[----:B------:R-:W-:Y:S01]  /*117e0*/  MOV R124, R121 ;  /* 0x00000079007c7202 */ /* 0x000fe20000000f00 */
[----:B------:R-:W-:Y:S01]  /*117f0*/  FMUL.FTZ R45, R68, R145 ;  /* 0x00000091442d7220 */ /* 0x000fe20000410000 */
[----:B------:R-:W-:Y:S01]  /*11800*/  MOV R121, R114 ;  /* 0x0000007200797202 */ /* 0x000fe20000000f00 */
[C---:B------:R-:W-:Y:S01]  /*11810*/  FMUL.FTZ R22, R69.reuse, R122 ;  /* 0x0000007a45167220 */ /* 0x040fe20000410000 */
[----:B------:R1:W4:Y:S03]  /*11820*/  MUFU.EX2 R182, R28 ;  /* 0x0000001c00b67308 */ /* 0x0003260000000800 */
[----:B------:R-:W-:Y:S01]  /*11830*/  FMUL.FTZ R23, R69, R123 ;  /* 0x0000007b45177220 */ /* 0x000fe20000410000 */
[----:B------:R-:W-:Y:S01]  /*11840*/  MOV R123, R30 ;  /* 0x0000001e007b7202 */ /* 0x000fe20000000f00 */
[----:B------:R-:W-:Y:S01]  /*11850*/  FMUL.FTZ R30, R0, R130 ;  /* 0x00000082001e7220 */ /* 0x000fe20000410000 */
[----:B------:R-:W-:Y:S01]  /*11860*/  MOV R122, R41 ;  /* 0x00000029007a7202 */ /* 0x000fe20000000f00 */
[C---:B------:R-:W-:Y:S01]  /*11870*/  FMUL.FTZ R41, R68.reuse, R141 ;  /* 0x0000008d44297220 */ /* 0x040fe20000410000 */
[----:B------:R-:W-:Y:S01]  /*11880*/  MOV R126, R123 ;  /* 0x0000007b007e7202 */ /* 0x000fe20000000f00 */
[----:B--2---:R-:W-:Y:S01]  /*11890*/  FMUL.FTZ R20, R73, R120 ;  /* 0x0000007849147220 */ /* 0x004fe20000410000 */
[----:B------:R-:W-:Y:S01]  /*118a0*/  MOV R120, R48 ;  /* 0x0000003000787202 */ /* 0x000fe20000000f00 */
[----:B------:R-:W-:Y:S01]  /*118b0*/  FFMA.FTZ R48, R195, c[0x0][0x2d0], -R100 ;  /* 0x0000b400c3307a23 */ /* 0x000fe20000010864 */
[----:B------:R-:W-:Y:S02]  /*118c0*/  MOV R114, R178 ;  /* 0x000000b200727202 */ /* 0x000fe40000000f00 */
[----:B------:R-:W-:Y:S01]  /*118d0*/  MOV R178, R93 ;  /* 0x0000005d00b27202 */ /* 0x000fe20000000f00 */
[----:B------:R2:W-:Y:S01]  /*118e0*/  MUFU.EX2 R226, R48 ;  /* 0x0000003000e27308 */ /* 0x0005e20000000800 */
[-C--:B------:R-:W-:Y:S03]  /*118f0*/  HMMA.16816.F32.BF16 R20, R76, R36.reuse, R20 ;  /* 0x000000244c14723c */ /* 0x080fe60000041814 */
[----:B------:R-:W-:Y:S02]  /*11900*/  MOV R123, R120 ;  /* 0x00000078007b7202 */ /* 0x000fe40000000f00 */
[----:B------:R-:W-:Y:S01]  /*11910*/  MOV R120, R95 ;  /* 0x0000005f00787202 */ /* 0x000fe20000000f00 */
[C---:B-1----:R-:W-:Y:S02]  /*11920*/  FMUL.FTZ R28, R68.reuse, R128 ;  /* 0x00000080441c7220 */ /* 0x042fe40000410000 */
[C---:B------:R-:W-:Y:S04]  /*11930*/  HMMA.16816.F32.BF16 R24, R64.reuse, R36, R24 ;  /* 0x000000244018723c */ /* 0x040fe80000041818 */
[----:B------:R-:W-:Y:S02]  /*11940*/  MOV R125, R122 ;  /* 0x0000007a007d7202 */ /* 0x000fe40000000f00 */
[----:B------:R-:W-:Y:S01]  /*11950*/  MOV R122, R116 ;  /* 0x00000074007a7202 */ /* 0x000fe20000000f00 */
[----:B------:R-:W-:Y:S01]  /*11960*/  FFMA.FTZ R36, R193, c[0x0][0x2d0], -R2 ;  /* 0x0000b400c1247a23 */ /* 0x000fe20000010802 */
[-C--:B------:R-:W-:Y:S03]  /*11970*/  HMMA.16816.F32.BF16 R28, R64, R38.reuse, R28 ;  /* 0x00000026401c723c */ /* 0x080fe6000004181c */
[----:B------:R1:W-:Y:S01]  /*11980*/  MUFU.EX2 R179, R36 ;  /* 0x0000002400b37308 */ /* 0x0003e20000000800 */
[C---:B------:R-:W-:Y:S01]  /*11990*/  FMUL.FTZ R37, R73.reuse, R137 ;  /* 0x0000008949257220 */ /* 0x040fe20000410000 */
[----:B------:R-:W-:Y:S01]  /*119a0*/  MOV R116, R170 ;  /* 0x000000aa00747202 */ /* 0x000fe20000000f00 */
[----:B--2---:R-:W-:Y:S02]  /*119b0*/  FMUL.FTZ R48, R73, R148 ;  /* 0x0000009449307220 */ /* 0x004fe40000410000 */
[C---:B------:R-:W-:Y:S01]  /*119c0*/  HMMA.16816.F32.BF16 R32, R76.reuse, R38, R32 ;  /* 0x000000264c20723c */ /* 0x040fe20000041820 */
[----:B------:R-:W-:Y:S03]  /*119d0*/  LDSM.16.MT88.4 R148, [R210+0x2900] ;  /* 0x00290000d294783b */ /* 0x000fe60000004200 */
[----:B------:R-:W-:Y:S01]  /*119e0*/  MOV R170, R94 ;  /* 0x0000005e00aa7202 */ /* 0x000fe20000000f00 */
[----:B------:R2:W2:Y:S02]  /*119f0*/  MUFU.EX2 R137, R40 ;  /* 0x0000002800897308 */ /* 0x0004a40000000800 */
[C---:B------:R-:W-:Y:S02]  /*11a00*/  FMUL.FTZ R38, R69.reuse, R138 ;  /* 0x0000008a45267220 */ /* 0x040fe40000410000 */
[----:B------:R-:W-:Y:S06]  /*11a10*/  FMUL.FTZ R39, R69, R139 ;  /* 0x0000008b45277220 */ /* 0x000fec0000410000 */
[----:B------:R3:W-:Y:S01]  /*11a20*/  MUFU.EX2 R139, R60 ;  /* 0x0000003c008b7308 */ /* 0x0007e20000000800 */
[C---:B-1----:R-:W-:Y:S09]  /*11a30*/  FMUL.FTZ R36, R73.reuse, R136 ;  /* 0x0000008849247220 */ /* 0x042ff20000410000 */
[----:B------:R1:W-:Y:S01]  /*11a40*/  MUFU.EX2 R138, R92 ;  /* 0x0000005c008a7308 */ /* 0x0003e20000000800 */
[-C--:B------:R-:W-:Y:S03]  /*11a50*/  HMMA.16816.F32.BF16 R36, R76, R52.reuse, R36 ;  /* 0x000000344c24723c */ /* 0x080fe60000041824 */
[C---:B--2---:R-:W-:Y:S07]  /*11a60*/  FMUL.FTZ R40, R68.reuse, R140 ;  /* 0x0000008c44287220 */ /* 0x044fee0000410000 */
[C---:B------:R-:W-:Y:S04]  /*11a70*/  HMMA.16816.F32.BF16 R40, R64.reuse, R52, R40 ;  /* 0x000000344028723c */ /* 0x040fe80000041828 */
[----:B---3--:R-:W-:Y:S03]  /*11a80*/  FMUL.FTZ R60, R68, R160 ;  /* 0x000000a0443c7220 */ /* 0x008fe60000410000 */
[----:B------:R-:W-:Y:S01]  /*11a90*/  FFMA.FTZ R52, R184, c[0x0][0x2d0], -R100 ;  /* 0x0000b400b8347a23 */ /* 0x000fe20000010864 */
[-C--:B------:R-:W-:Y:S03]  /*11aa0*/  HMMA.16816.F32.BF16 R44, R64, R54.reuse, R44 ;  /* 0x00000036402c723c */ /* 0x080fe6000004182c */
[----:B------:R2:W3:Y:S01]  /*11ab0*/  MUFU.EX2 R207, R52 ;  /* 0x0000003400cf7308 */ /* 0x0004e20000000800 */
[----:B------:R-:W-:Y:S01]  /*11ac0*/  FMUL.FTZ R53, R73, R153 ;  /* 0x0000009949357220 */ /* 0x000fe20000410000 */
[----:B-1----:R-:W1:Y:S03]  /*11ad0*/  LDSM.16.MT88.4 R92, [R210+0x900] ;  /* 0x00090000d25c783b */ /* 0x002e660000004200 */
[C---:B------:R-:W-:Y:S07]  /*11ae0*/  HMMA.16816.F32.BF16 R48, R76.reuse, R54, R48 ;  /* 0x000000364c30723c */ /* 0x040fee0000041830 */
[C---:B------:R-:W-:Y:S02]  /*11af0*/  FMUL.FTZ R54, R69.reuse, R154 ;  /* 0x0000009a45367220 */ /* 0x040fe40000410000 */
[----:B------:R-:W-:Y:S03]  /*11b00*/  FMUL.FTZ R55, R69, R155 ;  /* 0x0000009b45377220 */ /* 0x000fe60000410000 */
[----:B--2---:R-:W-:Y:S07]  /*11b10*/  FMUL.FTZ R52, R73, R152 ;  /* 0x0000009849347220 */ /* 0x004fee0000410000 */
[-C--:B------:R-:W-:Y:S08]  /*11b20*/  HMMA.16816.F32.BF16 R52, R76, R80.reuse, R52 ;  /* 0x000000504c34723c */ /* 0x080ff00000041834 */
[C---:B------:R-:W-:Y:S07]  /*11b30*/  HMMA.16816.F32.BF16 R56, R64.reuse, R80, R56 ;  /* 0x000000504038723c */ /* 0x040fee0000041838 */
[--C-:B------:R-:W-:Y:S01]  /*11b40*/  FFMA.FTZ R80, R200, c[0x0][0x2d0], -R101.reuse ;  /* 0x0000b400c8507a23 */ /* 0x100fe20000010865 */
[-C--:B------:R-:W-:Y:S03]  /*11b50*/  HMMA.16816.F32.BF16 R60, R64, R82.reuse, R60 ;  /* 0x00000052403c723c */ /* 0x080fe6000004183c */
[----:B------:R2:W1:Y:S01]  /*11b60*/  MUFU.EX2 R205, R80 ;  /* 0x0000005000cd7308 */ /* 0x0004620000000800 */
[----:B----4-:R-:W-:Y:S03]  /*11b70*/  F2FP.BF16.PACK_AB R81, R181, R182 ;  /* 0x000000b6b551723e */ /* 0x010fe600000010ff */
        /* <DEDUP_REMOVED lines=14> */
[--C-:B--2---:R-:W-:Y:S04]  /*11c60*/  FFMA.FTZ R80, R198, c[0x0][0x2d0], -R101.reuse ;  /* 0x0000b400c6507a23 */ /* 0x104fe80000010865 */
[----:B------:R2:W4:Y:S02]  /*11c70*/  MUFU.EX2 R203, R80 ;  /* 0x0000005000cb7308 */ /* 0x0005240000000800 */
[----:B--2---:R-:W-:Y:S07]  /*11c80*/  F2FP.BF16.PACK_AB R80, R231, R232 ;  /* 0x000000e8e750723e */ /* 0x004fee00000010ff */
[C---:B------:R-:W-:Y:S07]  /*11c90*/  HMMA.16816.F32.BF16 R8, R80.reuse, R84, R8 ;  /* 0x000000545008723c */ /* 0x040fee0000041808 */
[--C-:B------:R-:W-:Y:S01]  /*11ca0*/  FFMA.FTZ R84, R202, c[0x0][0x2d0], -R102.reuse ;  /* 0x0000b400ca547a23 */ /* 0x100fe20000010866 */
[-C--:B------:R-:W-:Y:S03]  /*11cb0*/  HMMA.16816.F32.BF16 R12, R80, R86.reuse, R12 ;  /* 0x00000056500c723c */ /* 0x080fe6000004180c */
[----:B------:R2:W-:Y:S05]  /*11cc0*/  MUFU.EX2 R143, R84 ;  /* 0x00000054008f7308 */ /* 0x0005ea0000000800 */
[C---:B------:R-:W-:Y:S08]  /*11cd0*/  HMMA.16816.F32.BF16 R16, R76.reuse, R86, R16 ;  /* 0x000000564c10723c */ /* 0x040ff00000041810 */
[-C--:B------:R-:W-:Y:S08]  /*11ce0*/  HMMA.16816.F32.BF16 R20, R76, R88.reuse, R20 ;  /* 0x000000584c14723c */ /* 0x080ff00000041814 */
[C---:B------:R-:W-:Y:S04]  /*11cf0*/  HMMA.16816.F32.BF16 R24, R80.reuse, R88, R24 ;  /* 0x000000585018723c */ /* 0x040fe80000041818 */
[--C-:B--2---:R-:W-:Y:S04]  /*11d00*/  FFMA.FTZ R84, R201, c[0x0][0x2d0], -R102.reuse ;  /* 0x0000b400c9547a23 */ /* 0x104fe80000010866 */
[-C--:B------:R-:W-:Y:S01]  /*11d10*/  HMMA.16816.F32.BF16 R28, R80, R90.reuse, R28 ;  /* 0x0000005a501c723c */ /* 0x080fe2000004181c */
[----:B------:R2:W-:Y:S07]  /*11d20*/  MUFU.EX2 R142, R84 ;  /* 0x00000054008e7308 */ /* 0x0005ee0000000800 */
[C---:B------:R-:W-:Y:S08]  /*11d30*/  HMMA.16816.F32.BF16 R32, R76.reuse, R90, R32 ;  /* 0x0000005a4c20723c */ /* 0x040ff00000041820 */
[-C--:B-1----:R-:W-:Y:S08]  /*11d40*/  HMMA.16816.F32.BF16 R36, R76, R92.reuse, R36 ;  /* 0x0000005c4c24723c */ /* 0x082ff00000041824 */
[C---:B------:R-:W-:Y:S04]  /*11d50*/  HMMA.16816.F32.BF16 R40, R80.reuse, R92, R40 ;  /* 0x0000005c5028723c */ /* 0x040fe80000041828 */
[----:B--2---:R-:W-:Y:S01]  /*11d60*/  FFMA.FTZ R84, R126, c[0x0][0x2d0], -R102 ;  /* 0x0000b4007e547a23 */ /* 0x004fe20000010866 */
[----:B------:R-:W-:Y:S02]  /*11d70*/  MOV R126, R125 ;  /* 0x0000007d007e7202 */ /* 0x000fe40000000f00 */
[----:B------:R-:W-:Y:S01]  /*11d80*/  MOV R125, R124 ;  /* 0x0000007c007d7202 */ /* 0x000fe20000000f00 */
[-C--:B------:R-:W-:Y:S01]  /*11d90*/  HMMA.16816.F32.BF16 R44, R80, R94.reuse, R44 ;  /* 0x0000005e502c723c */ /* 0x080fe2000004182c */
[----:B------:R1:W2:Y:S03]  /*11da0*/  MUFU.EX2 R202, R84 ;  /* 0x0000005400ca7308 */ /* 0x0002a60000000800 */
[----:B------:R-:W-:Y:S02]  /*11db0*/  MOV R124, R123 ;  /* 0x0000007b007c7202 */ /* 0x000fe40000000f00 */
[----:B------:R-:W-:Y:S02]  /*11dc0*/  MOV R123, R122 ;  /* 0x0000007a007b7202 */ /* 0x000fe40000000f00 */
[C---:B------:R-:W-:Y:S04]  /*11dd0*/  HMMA.16816.F32.BF16 R48, R76.reuse, R94, R48 ;  /* 0x0000005e4c30723c */ /* 0x040fe80000041830 */
[----:B------:R-:W-:Y:S02]  /*11de0*/  MOV R122, R121 ;  /* 0x00000079007a7202 */ /* 0x000fe40000000f00 */
[----:B------:R-:W-:Y:S02]  /*11df0*/  MOV R121, R120 ;  /* 0x0000007800797202 */ /* 0x000fe40000000f00 */
[----:B------:R-:W-:Y:S04]  /*11e00*/  MOV R120, R119 ;  /* 0x0000007700787202 */ /* 0x000fe80000000f00 */
[----:B------:R-:W-:Y:S02]  /*11e10*/  MOV R119, R112 ;  /* 0x0000007000777202 */ /* 0x000fe40000000f00 */
[----:B------:R-:W-:Y:S02]  /*11e20*/  MOV R112, R104 ;  /* 0x0000006800707202 */ /* 0x000fe40000000f00 */
[----:B------:R-:W-:Y:S01]  /*11e30*/  MOV R104, R220 ;  /* 0x000000dc00687202 */ /* 0x000fe20000000f00 */
[--C-:B-1----:R-:W-:Y:S01]  /*11e40*/  FFMA.FTZ R84, R126, c[0x0][0x2d0], -R2.reuse ;  /* 0x0000b4007e547a23 */ /* 0x102fe20000010802 */
[----:B------:R-:W-:Y:S01]  /*11e50*/  MOV R126, R125 ;  /* 0x0000007d007e7202 */ /* 0x000fe20000000f00 */
[----:B------:R1:W5:Y:S01]  /*11e60*/  LDL.LU R220, [R1+0x60] ;  /* 0x0000600001dc7983 */ /* 0x0003620000300800 */
[----:B------:R-:W-:Y:S01]  /*11e70*/  MOV R125, R124 ;  /* 0x0000007c007d7202 */ /* 0x000fe20000000f00 */
[----:B------:R1:W-:Y:S01]  /*11e80*/  MUFU.EX2 R136, R84 ;  /* 0x0000005400887308 */ /* 0x0003e20000000800 */
[----:B------:R-:W-:Y:S01]  /*11e90*/  MOV R124, R123 ;  /* 0x0000007b007c7202 */ /* 0x000fe20000000f00 */
[--C-:B------:R-:W-:Y:S01]  /*11ea0*/  FFMA.FTZ R88, R126, c[0x0][0x2d0], -R2.reuse ;  /* 0x0000b4007e587a23 */ /* 0x100fe20000010802 */
[----:B------:R-:W-:Y:S02]  /*11eb0*/  MOV R126, R125 ;  /* 0x0000007d007e7202 */ /* 0x000fe40000000f00 */
[----:B------:R-:W-:Y:S02]  /*11ec0*/  MOV R125, R124 ;  /* 0x0000007c007d7202 */ /* 0x000fe40000000f00 */
[----:B------:R-:W-:Y:S02]  /*11ed0*/  MOV R123, R122 ;  /* 0x0000007a007b7202 */ /* 0x000fe40000000f00 */
[----:B------:R-:W-:Y:S01]  /*11ee0*/  MOV R122, R121 ;  /* 0x00000079007a7202 */ /* 0x000fe20000000f00 */
[----:B------:R2:W2:Y:S01]  /*11ef0*/  MUFU.EX2 R141, R88 ;  /* 0x00000058008d7308 */ /* 0x0004a20000000800 */
        /* <DEDUP_REMOVED lines=11> */
[----:B------:R-:W-:Y:S02]  /*11fb0*/  MOV R109, R221 ;  /* 0x000000dd006d7202 */ /* 0x000fe40000000f00 */
[----:B------:R1:W5:Y:S01]  /*11fc0*/  LDL.LU R221, [R1+0x5c] ;  /* 0x00005c0001dd7983 */ /* 0x0003620000300800 */
[--C-:B--2---:R-:W-:Y:S01]  /*11fd0*/  FFMA.FTZ R88, R126, c[0x0][0x2d0], -R2.reuse ;  /* 0x0000b4007e587a23 */ /* 0x104fe20000010802 */
        /* <DEDUP_REMOVED lines=11> */
[----:B------:R3:W5:Y:S01]  /*12090*/  LDL.LU R222, [R1+0x58] ;  /* 0x0000580001de7983 */ /* 0x0007620000300800 */
[----:B------:R-:W-:Y:S02]  /*120a0*/  MOV R119, R112 ;  /* 0x0000007000777202 */ /* 0x000fe40000000f00 */
[----:B------:R-:W-:Y:S02]  /*120b0*/  MOV R112, R223 ;  /* 0x000000df00707202 */ /* 0x000fe40000000f00 */
[----:B------:R3:W5:Y:S01]  /*120c0*/  LDL.LU R223, [R1+0x54] ;  /* 0x0000540001df7983 */ /* 0x0007620000300800 */
[----:B--2---:R-:W-:Y:S01]  /*120d0*/  FFMA.FTZ R88, R126, c[0x0][0x2d0], -R2 ;  /* 0x0000b4007e587a23 */ /* 0x004fe20000010802 */
[----:B------:R-:W-:Y:S01]  /*120e0*/  MOV R126, R125 ;  /* 0x0000007d007e7202 */ /* 0x000fe20000000f00 */
[-C--:B-1----:R-:W-:Y:S02]  /*120f0*/  HMMA.16816.F32.BF16 R52, R76, R84.reuse, R52 ;  /* 0x000000544c34723c */ /* 0x082fe40000041834 */
[----:B------:R1:W2:Y:S01]  /*12100*/  MUFU.EX2 R144, R88 ;  /* 0x0000005800907308 */ /* 0x0002a20000000800 */
[----:B------:R-:W-:Y:S02]  /*12110*/  MOV R125, R124 ;  /* 0x0000007c007d7202 */ /* 0x000fe40000000f00 */
[----:B------:R-:W-:Y:S02]  /*12120*/  MOV R124, R123 ;  /* 0x0000007b007c7202 */ /* 0x000fe40000000f00 */
[----:B------:R-:W-:Y:S01]  /*12130*/  MOV R123, R122 ;  /* 0x0000007a007b7202 */ /* 0x000fe20000000f00 */
[C---:B------:R-:W-:Y:S04]  /*12140*/  HMMA.16816.F32.BF16 R56, R80.reuse, R84, R56 ;  /* 0x000000545038723c */ /* 0x040fe80000041838 */
[----:B------:R-:W-:Y:S02]  /*12150*/  MOV R122, R121 ;  /* 0x00000079007a7202 */ /* 0x000fe40000000f00 */
[----:B------:R-:W-:Y:S02]  /*12160*/  MOV R121, R120 ;  /* 0x0000007800797202 */ /* 0x000fe40000000f00 */
[-C--:B------:R-:W-:Y:S04]  /*12170*/  HMMA.16816.F32.BF16 R60, R80, R86.reuse, R60 ;  /* 0x00000056503c723c */ /* 0x080fe8000004183c */
[----:B------:R-:W-:Y:S02]  /*12180*/  MOV R120, R119 ;  /* 0x0000007700787202 */ /* 0x000fe40000000f00 */
[----:B------:R-:W-:Y:S02]  /*12190*/  MOV R119, R118 ;  /* 0x0000007600777202 */ /* 0x000fe40000000f00 */
[----:B------:R-:W-:Y:S04]  /*121a0*/  HMMA.16816.F32.BF16 R64, R76, R86, R64 ;  /* 0x000000564c40723c */ /* 0x000fe80000041840 */
[--C-:B-1----:R-:W-:Y:S01]  /*121b0*/  FFMA.FTZ R88, R126, c[0x0][0x2d0], -R100.reuse ;  /* 0x0000b4007e587a23 */ /* 0x102fe20000010864 */
[----:B------:R-:W-:Y:S02]  /*121c0*/  MOV R126, R125 ;  /* 0x0000007d007e7202 */ /* 0x000fe40000000f00 */
[----:B------:R-:W-:Y:S01]  /*121d0*/  MOV R125, R124 ;  /* 0x0000007c007d7202 */ /* 0x000fe20000000f00 */
[----:B------:R1:W-:Y:S01]  /*121e0*/  MUFU.EX2 R147, R88 ;  /* 0x0000005800937308 */ /* 0x0003e20000000800 */
[----:B------:R-:W-:Y:S03]  /*121f0*/  MOV R124, R123 ;  /* 0x0000007b007c7202 */ /* 0x000fe60000000f00 */
[----:B------:R-:W-:Y:S02]  /*12200*/  MOV R123, R122 ;  /* 0x0000007a007b7202 */ /* 0x000fe40000000f00 */
[----:B------:R-:W-:Y:S02]  /*12210*/  MOV R122, R121 ;  /* 0x00000079007a7202 */ /* 0x000fe40000000f00 */
[----:B------:R-:W-:Y:S02]  /*12220*/  MOV R121, R120 ;  /* 0x0000007800797202 */ /* 0x000fe40000000f00 */
[----:B------:R-:W-:Y:S02]  /*12230*/  F2FP.BF16.PACK_AB R76, R226, R228 ;  /* 0x000000e4e24c723e */ /* 0x000fe400000010ff */
[----:B---3--:R-:W-:Y:S02]  /*12240*/  F2FP.BF16.PACK_AB R78, R206, R207 ;  /* 0x000000cfce4e723e */ /* 0x008fe400000010ff */
[----:B------:R-:W-:Y:S02]  /*12250*/  F2FP.BF16.PACK_AB R77, R205, R139 ;  /* 0x0000008bcd4d723e */ /* 0x000fe400000010ff */
[----:B----4-:R-:W-:Y:S02]  /*12260*/  F2FP.BF16.PACK_AB R79, R203, R204 ;  /* 0x000000cccb4f723e */ /* 0x010fe400000010ff */
[----:B------:R-:W-:Y:S02]  /*12270*/  MOV R118, R117 ;  /* 0x0000007500767202 */ /* 0x000fe40000000f00 */
[----:B------:R-:W-:Y:S02]  /*12280*/  MOV R117, R224 ;  /* 0x000000e000757202 */ /* 0x000fe40000000f00 */
[----:B------:R-:W-:Y:S01]  /*12290*/  MOV R120, R119 ;  /* 0x0000007700787202 */ /* 0x000fe20000000f00 */
[----:B------:R3:W5:Y:S01]  /*122a0*/  LDL.LU R224, [R1+0x50] ;  /* 0x0000500001e07983 */ /* 0x0007620000300800 */
[--C-:B-1----:R-:W-:Y:S01]  /*122b0*/  FFMA.FTZ R88, R126, c[0x0][0x2d0], -R100.reuse ;  /* 0x0000b4007e587a23 */ /* 0x102fe20000010864 */
[----:B------:R-:W-:Y:S02]  /*122c0*/  MOV R126, R125 ;  /* 0x0000007d007e7202 */ /* 0x000fe40000000f00 */
        /* <DEDUP_REMOVED lines=8> */
[----:B------:R4:W-:Y:S01]  /*12350*/  MUFU.EX2 R199, R92 ;  /* 0x0000005c00c77308 */ /* 0x0009e20000000800 */
[----:B------:R-:W-:Y:S02]  /*12360*/  MOV R122, R121 ;  /* 0x00000079007a7202 */ /* 0x000fe40000000f00 */
[----:B------:R-:W-:Y:S02]  /*12370*/  MOV R119, R117 ;  /* 0x0000007500777202 */ /* 0x000fe40000000f00 */
[----:B------:R-:W-:Y:S02]  /*12380*/  MOV R123, R122 ;  /* 0x0000007a007b7202 */ /* 0x000fe40000000f00 */
[----:B------:R-:W-:Y:S02]  /*12390*/  MOV R117, R218 ;  /* 0x000000da00757202 */ /* 0x000fe40000000f00 */
[----:B------:R-:W-:Y:S01]  /*123a0*/  F2FP.BF16.PACK_AB R82, R202, R142 ;  /* 0x0000008eca52723e */ /* 0x000fe200000010ff */
[----:B------:R3:W5:Y:S01]  /*123b0*/  LDL.LU R218, [R1+0x4c] ;  /* 0x00004c0001da7983 */ /* 0x0007620000300800 */
[----:B------:R-:W-:Y:S02]  /*123c0*/  F2FP.BF16.PACK_AB R81, R141, R136 ;  /* 0x000000888d51723e */ /* 0x000fe400000010ff */
[----:B--2---:R-:W-:Y:S01]  /*123d0*/  F2FP.BF16.PACK_AB R83, R144, R140 ;  /* 0x0000008c9053723e */ /* 0x004fe200000010ff */
[----:B-1----:R-:W1:Y:S01]  /*123e0*/  LDSM.16.MT88.4 R88, [R209+0x1100] ;  /* 0x00110000d158783b */ /* 0x002e620000004200 */
[----:B------:R-:W-:Y:S02]  /*123f0*/  MOV R121, R120 ;  /* 0x0000007800797202 */ /* 0x000fe40000000f00 */
[----:B------:R-:W-:Y:S02]  /*12400*/  MOV R120, R119 ;  /* 0x0000007700787202 */ /* 0x000fe40000000f00 */
[----:B------:R-:W-:Y:S02]  /*12410*/  MOV R119, R117 ;  /* 0x0000007500777202 */ /* 0x000fe40000000f00 */
[----:B------:R-:W-:Y:S02]  /*12420*/  MOV R117, R116 ;  /* 0x0000007400757202 */ /* 0x000fe40000000f00 */
[----:B------:R-:W-:Y:S01]  /*12430*/  MOV R116, R114 ;  /* 0x0000007200747202 */ /* 0x000fe20000000f00 */
[----:B----4-:R-:W-:Y:S01]  /*12440*/  FFMA.FTZ R92, R126, c[0x0][0x2d0], -R100 ;  /* 0x0000b4007e5c7a23 */ /* 0x010fe20000010864 */
[----:B------:R-:W-:Y:S02]  /*12450*/  MOV R126, R125 ;  /* 0x0000007d007e7202 */ /* 0x000fe40000000f00 */
[----:B------:R-:W-:Y:S01]  /*12460*/  MOV R125, R124 ;  /* 0x0000007c007d7202 */ /* 0x000fe20000000f00 */
[----:B------:R2:W-:Y:S01]  /*12470*/  MUFU.EX2 R200, R92 ;  /* 0x0000005c00c87308 */ /* 0x0005e20000000800 */
[----:B------:R-:W-:Y:S01]  /*12480*/  MOV R124, R123 ;  /* 0x0000007b007c7202 */ /* 0x000fe20000000f00 */
[--C-:B------:R-:W-:Y:S01]  /*12490*/  FFMA.FTZ R84, R126, c[0x0][0x2d0], -R101.reuse ;  /* 0x0000b4007e547a23 */ /* 0x100fe20000010865 */
[----:B------:R-:W-:Y:S01]  /*124a0*/  MOV R114, R219 ;  /* 0x000000db00727202 */ /* 0x000fe20000000f00 */
[--C-:B------:R-:W-:Y:S01]  /*124b0*/  FFMA.FTZ R80, R125, c[0x0][0x2d0], -R101.reuse ;  /* 0x0000b4007d507a23 */ /* 0x100fe20000010865 */
[----:B------:R3:W5:Y:S01]  /*124c0*/  LDL.LU R219, [R1+0x48] ;  /* 0x0000480001db7983 */ /* 0x0007620000300800 */
[----:B------:R-:W-:Y:S02]  /*124d0*/  MOV R122, R121 ;  /* 0x00000079007a7202 */ /* 0x000fe40000000f00 */
[----:B------:R-:W-:Y:S02]  /*124e0*/  MOV R121, R120 ;  /* 0x0000007800797202 */ /* 0x000fe40000000f00 */
[----:B------:R4:W-:Y:S01]  /*124f0*/  MUFU.EX2 R198, R80 ;  /* 0x0000005000c67308 */ /* 0x0009e20000000800 */
[----:B------:R-:W-:Y:S02]  /*12500*/  MOV R123, R122 ;  /* 0x0000007a007b7202 */ /* 0x000fe40000000f00 */
[----:B------:R-:W-:Y:S02]  /*12510*/  MOV R120, R119 ;  /* 0x0000007700787202 */ /* 0x000fe40000000f00 */
[----:B------:R-:W-:Y:S02]  /*12520*/  MOV R119, R117 ;  /* 0x0000007500777202 */ /* 0x000fe40000000f00 */
[----:B------:R-:W-:Y:S02]  /*12530*/  MOV R117, R116 ;  /* 0x0000007400757202 */ /* 0x000fe40000000f00 */
[----:B------:R-:W-:Y:S01]  /*12540*/  MOV R116, R115 ;  /* 0x0000007300747202 */ /* 0x000fe20000000f00 */
[----:B------:R3:W-:Y:S01]  /*12550*/  MUFU.EX2 R146, R84 ;  /* 0x0000005400927308 */ /* 0x0007e20000000800 */
[----:B------:R-:W-:Y:S02]  /*12560*/  MOV R115, R170 ;  /* 0x000000aa00737202 */ /* 0x000fe40000000f00 */
[----:B------:R-:W-:Y:S01]  /*12570*/  MOV R170, R208 ;  /* 0x000000d000aa7202 */ /* 0x000fe20000000f00 */
[--C-:B--2---:R-:W-:Y:S01]  /*12580*/  FFMA.FTZ R92, R123, c[0x0][0x2d0], -R101.reuse ;  /* 0x0000b4007b5c7a23 */ /* 0x104fe20000010865 */
[----:B------:R2:W5:Y:S01]  /*12590*/  LDL.LU R208, [R1+0x44] ;  /* 0x0000440001d07983 */ /* 0x0005620000300800 */
[-C--:B-1----:R-:W-:Y:S03]  /*125a0*/  HMMA.16816.F32.BF16 R4, R76, R88.reuse, R4 ;  /* 0x000000584c04723c */ /* 0x082fe60000041804 */
[----:B------:R-:W-:Y:S01]  /*125b0*/  MOV R122, R120 ;  /* 0x00000078007a7202 */ /* 0x000fe20000000f00 */
[----:B------:R1:W-:Y:S01]  /*125c0*/  MUFU.EX2 R197, R92 ;  /* 0x0000005c00c57308 */ /* 0x0003e20000000800 */
[----:B------:R-:W-:Y:S02]  /*125d0*/  MOV R120, R119 ;  /* 0x0000007700787202 */ /* 0x000fe40000000f00 */
[----:B------:R-:W-:Y:S01]  /*125e0*/  MOV R119, R115 ;  /* 0x0000007300777202 */ /* 0x000fe20000000f00 */
[--C-:B----4-:R-:W-:Y:S01]  /*125f0*/  FFMA.FTZ R80, R124, c[0x0][0x2d0], -R101.reuse ;  /* 0x0000b4007c507a23 */ /* 0x110fe20000010865 */
[----:B------:R-:W-:Y:S03]  /*12600*/  MOV R115, R111 ;  /* 0x0000006f00737202 */ /* 0x000fe60000000f00 */
[----:B------:R-:W-:Y:S02]  /*12610*/  MOV R111, R105 ;  /* 0x00000069006f7202 */ /* 0x000fe40000000f00 */
[----:B------:R4:W-:Y:S01]  /*12620*/  MUFU.EX2 R196, R80 ;  /* 0x0000005000c47308 */ /* 0x0009e20000000800 */
[----:B------:R-:W-:Y:S02]  /*12630*/  MOV R105, R215 ;  /* 0x000000d700697202 */ /* 0x000fe40000000f00 */
[----:B------:R2:W5:Y:S04]  /*12640*/  LDL.LU R215, [R1+0x40] ;  /* 0x0000400001d77983 */ /* 0x0005680000300800 */
[----:B---3--:R-:W3:Y:S08]  /*12650*/  LDSM.16.MT88.4 R84, [R212+0x1100] ;  /* 0x00110000d454783b */ /* 0x008ef00000004200 */
[----:B-1----:R-:W1:Y:S01]  /*12660*/  LDSM.16.MT88.4 R92, [R210+0x1100] ;  /* 0x00110000d25c783b */ /* 0x002e620000004200 */
[----:B----4-:R-:W-:Y:S07]  /*12670*/  F2FP.BF16.PACK_AB R80, R143, R138 ;  /* 0x0000008a8f50723e */ /* 0x010fee00000010ff */
[C---:B------:R-:W-:Y:S07]  /*12680*/  HMMA.16816.F32.BF16 R8, R80.reuse, R88, R8 ;  /* 0x000000585008723c */ /* 0x040fee0000041808 */
[--C-:B------:R-:W-:Y:S01]  /*12690*/  FFMA.FTZ R88, R122, c[0x0][0x2d0], -R102.reuse ;  /* 0x0000b4007a587a23 */ /* 0x100fe20000010866 */
[-C--:B------:R-:W-:Y:S03]  /*126a0*/  HMMA.16816.F32.BF16 R12, R80, R90.reuse, R12 ;  /* 0x0000005a500c723c */ /* 0x080fe6000004180c */
[----:B------:R4:W-:Y:S05]  /*126b0*/  MUFU.EX2 R145, R88 ;  /* 0x0000005800917308 */ /* 0x0009ea0000000800 */
[C---:B------:R-:W-:Y:S08]  /*126c0*/  HMMA.16816.F32.BF16 R16, R76.reuse, R90, R16 ;  /* 0x0000005a4c10723c */ /* 0x040ff00000041810 */
[-C--:B---3--:R-:W-:Y:S08]  /*126d0*/  HMMA.16816.F32.BF16 R20, R76, R84.reuse, R20 ;  /* 0x000000544c14723c */ /* 0x088ff00000041814 */
[C---:B------:R-:W-:Y:S04]  /*126e0*/  HMMA.16816.F32.BF16 R24, R80.reuse, R84, R24 ;  /* 0x000000545018723c */ /* 0x040fe80000041818 */
[----:B----4-:R-:W-:Y:S03]  /*126f0*/  FFMA.FTZ R88, R121, c[0x0][0x2d0], -R102 ;  /* 0x0000b40079587a23 */ /* 0x010fe60000010866 */
[----:B------:R-:W-:Y:S01]  /*12700*/  FFMA.FTZ R84, R118, c[0x0][0x2d0], -R2 ;  /* 0x0000b40076547a23 */ /* 0x000fe20000010802 */
[-C--:B------:R-:W-:Y:S01]  /*12710*/  HMMA.16816.F32.BF16 R28, R80, R86.reuse, R28 ;  /* 0x00000056501c723c */ /* 0x080fe2000004181c */
[----:B------:R3:W-:Y:S07]  /*12720*/  MUFU.EX2 R194, R88 ;  /* 0x0000005800c27308 */ /* 0x0007ee0000000800 */
[C---:B------:R-:W-:Y:S03]  /*12730*/  HMMA.16816.F32.BF16 R32, R76.reuse, R86, R32 ;  /* 0x000000564c20723c */ /* 0x040fe60000041820 */
[----:B------:R4:W-:Y:S05]  /*12740*/  MUFU.EX2 R155, R84 ;  /* 0x00000054009b7308 */ /* 0x0009ea0000000800 */
[-C--:B-1----:R-:W-:Y:S08]  /*12750*/  HMMA.16816.F32.BF16 R36, R76, R92.reuse, R36 ;  /* 0x0000005c4c24723c */ /* 0x082ff00000041824 */
[C---:B------:R-:W-:Y:S04]  /*12760*/  HMMA.16816.F32.BF16 R40, R80.reuse, R92, R40 ;  /* 0x0000005c5028723c */ /* 0x040fe80000041828 */
[----:B---3--:R-:W-:Y:S03]  /*12770*/  FFMA.FTZ R88, R120, c[0x0][0x2d0], -R102 ;  /* 0x0000b40078587a23 */ /* 0x008fe60000010866 */
[----:B------:R-:W-:Y:S01]  /*12780*/  FFMA.FTZ R92, R191, c[0x0][0x2d0], -R100 ;  /* 0x0000b400bf5c7a23 */ /* 0x000fe20000010864 */
[-C--:B------:R-:W-:Y:S01]  /*12790*/  HMMA.16816.F32.BF16 R44, R80, R94.reuse, R44 ;  /* 0x0000005e502c723c */ /* 0x080fe2000004182c */
[----:B------:R1:W-:Y:S03]  /*127a0*/  MUFU.EX2 R195, R88 ;  /* 0x0000005800c37308 */ /* 0x0003e60000000800 */
[----:B----4-:R-:W-:Y:S04]  /*127b0*/  FFMA.FTZ R84, R117, c[0x0][0x2d0], -R2 ;  /* 0x0000b40075547a23 */ /* 0x010fe80000010802 */
[C---:B------:R-:W-:Y:S03]  /*127c0*/  HMMA.16816.F32.BF16 R48, R76.reuse, R94, R48 ;  /* 0x0000005e4c30723c */ /* 0x040fe60000041830 */
[----:B------:R3:W-:Y:S10]  /*127d0*/  MUFU.EX2 R153, R84 ;  /* 0x0000005400997308 */ /* 0x0007f40000000800 */
[----:B------:R4:W-:Y:S01]  /*127e0*/  MUFU.EX2 R191, R92 ;  /* 0x0000005c00bf7308 */ /* 0x0009e20000000800 */
[----:B-1----:R-:W-:Y:S09]  /*127f0*/  FFMA.FTZ R88, R119, c[0x0][0x2d0], -R102 ;  /* 0x0000b40077587a23 */ /* 0x002ff20000010866 */
[----:B------:R1:W1:Y:S01]  /*12800*/  MUFU.EX2 R193, R88 ;  /* 0x0000005800c17308 */ /* 0x0002620000000800 */
[----:B---3--:R-:W-:Y:S02]  /*12810*/  FFMA.FTZ R84, R116, c[0x0][0x2d0], -R2 ;  /* 0x0000b40074547a23 */ /* 0x008fe40000010802 */
[----:B------:R-:W-:Y:S07]  /*12820*/  LDSM.16.MT88.4 R116, [R209+0x2900] ;  /* 0x00290000d174783b */ /* 0x000fee0000004200 */
[----:B------:R3:W-:Y:S01]  /*12830*/  MUFU.EX2 R154, R84 ;  /* 0x00000054009a7308 */ /* 0x0007e20000000800 */
[----:B----4-:R-:W-:Y:S09]  /*12840*/  FFMA.FTZ R92, R114, c[0x0][0x2d0], -R100 ;  /* 0x0000b400725c7a23 */ /* 0x010ff20000010864 */
[----:B------:R-:W-:Y:S01]  /*12850*/  MUFU.EX2 R192, R92 ;  /* 0x0000005c00c07308 */ /* 0x000fe20000000800 */
[----:B-1----:R-:W1:Y:S01]  /*12860*/  LDSM.16.MT88.4 R88, [R211+0x1100] ;  /* 0x00110000d358783b */ /* 0x002e620000004200 */
[----:B---3--:R-:W-:Y:S08]  /*12870*/  FFMA.FTZ R84, R115, c[0x0][0x2d0], -R2 ;  /* 0x0000b40073547a23 */ /* 0x008ff00000010802 */
[----:B------:R3:W4:Y:S02]  /*12880*/  MUFU.EX2 R152, R84 ;  /* 0x0000005400987308 */ /* 0x0007240000000800 */
[--C-:B---3--:R-:W-:Y:S01]  /*12890*/  FFMA.FTZ R84, R113, c[0x0][0x2d0], -R100.reuse ;  /* 0x0000b40071547a23 */ /* 0x108fe20000010864 */
[----:B------:R-:W-:Y:S01]  /*128a0*/  MOV R113, R112 ;  /* 0x0000007000717202 */ /* 0x000fe20000000f00 */
[-C--:B-1----:R-:W-:Y:S03]  /*128b0*/  HMMA.16816.F32.BF16 R52, R76, R88.reuse, R52 ;  /* 0x000000584c34723c */ /* 0x082fe60000041834 */
[----:B------:R-:W-:Y:S02]  /*128c0*/  MOV R112, R109 ;  /* 0x0000006d00707202 */ /* 0x000fe40000000f00 */
[----:B------:R-:W-:Y:S02]  /*128d0*/  MOV R109, R108 ;  /* 0x0000006c006d7202 */ /* 0x000fe40000000f00 */
[----:B------:R-:W-:Y:S01]  /*128e0*/  MOV R108, R171 ;  /* 0x000000ab006c7202 */ /* 0x000fe20000000f00 */
[C---:B------:R-:W-:Y:S04]  /*128f0*/  HMMA.16816.F32.BF16 R56, R80.reuse, R88, R56 ;  /* 0x000000585038723c */ /* 0x040fe80000041838 */
[----:B------:R-:W-:Y:S02]  /*12900*/  MOV R171, R170 ;  /* 0x000000aa00ab7202 */ /* 0x000fe40000000f00 */
[----:B------:R-:W-:Y:S01]  /*12910*/  MOV R170, R189 ;  /* 0x000000bd00aa7202 */ /* 0x000fe20000000f00 */
[----:B------:R-:W-:Y:S01]  /*12920*/  FFMA.FTZ R88, R111, c[0x0][0x2d0], -R100 ;  /* 0x0000b4006f587a23 */ /* 0x000fe20000010864 */
[-C--:B------:R-:W-:Y:S01]  /*12930*/  HMMA.16816.F32.BF16 R60, R80, R90.reuse, R60 ;  /* 0x0000005a503c723c */ /* 0x080fe2000004183c */
[----:B------:R1:W-:Y:S03]  /*12940*/  MUFU.EX2 R189, R84 ;  /* 0x0000005400bd7308 */ /* 0x0003e60000000800 */
[----:B------:R-:W-:Y:S02]  /*12950*/  MOV R111, R107 ;  /* 0x0000006b006f7202 */ /* 0x000fe40000000f00 */
[----:B------:R-:W-:Y:S01]  /*12960*/  MOV R107, R190 ;  /* 0x000000be006b7202 */ /* 0x000fe20000000f00 */
[--C-:B------:R-:W-:Y:S01]  /*12970*/  FFMA.FTZ R80, R113, c[0x0][0x2d0], -R101.reuse ;  /* 0x0000b40071507a23 */ /* 0x100fe20000010865 */
[----:B------:R-:W-:Y:S03]  /*12980*/  HMMA.16816.F32.BF16 R64, R76, R90, R64 ;  /* 0x0000005a4c40723c */ /* 0x000fe60000041840 */
[----:B------:R3:W-:Y:S01]  /*12990*/  MUFU.EX2 R159, R80 ;  /* 0x00000050009f7308 */ /* 0x0007e20000000800 */
[----:B------:R-:W-:Y:S01]  /*129a0*/  F2FP.BF16.PACK_AB R82, R193, R195 ;  /* 0x000000c3c152723e */ /* 0x000fe200000010ff */
[--C-:B------:R-:W-:Y:S01]  /*129b0*/  FFMA.FTZ R92, R111, c[0x0][0x2d0], -R101.reuse ;  /* 0x0000b4006f5c7a23 */ /* 0x100fe20000010865 */
[----:B------:R-:W-:Y:S02]  /*129c0*/  F2FP.BF16.PACK_AB R81, R153, R155 ;  /* 0x0000009b9951723e */ /* 0x000fe400000010ff */
[----:B------:R-:W-:Y:S04]  /*129d0*/  F2FP.BF16.PACK_AB R76, R201, R147 ;  /* 0x00000093c94c723e */ /* 0x000fe800000010ff */
[----:B------:R-:W-:Y:S01]  /*129e0*/  F2FP.BF16.PACK_AB R78, R200, R199 ;  /* 0x000000c7c84e723e */ /* 0x000fe200000010ff */
[----:B------:R2:W-:Y:S01]  /*129f0*/  MUFU.EX2 R190, R88 ;  /* 0x0000005800be7308 */ /* 0x0005e20000000800 */
[----:B------:R-:W-:Y:S02]  /*12a00*/  F2FP.BF16.PACK_AB R77, R198, R146 ;  /* 0x00000092c64d723e */ /* 0x000fe400000010ff */
[----:B------:R-:W-:Y:S01]  /*12a10*/  F2FP.BF16.PACK_AB R79, R197, R196 ;  /* 0x000000c4c54f723e */ /* 0x000fe200000010ff */
[----:B-1----:R-:W1:Y:S01]  /*12a20*/  LDSM.16.MT88.4 R84, [R209+0x1900] ;  /* 0x00190000d154783b */ /* 0x002e620000004200 */
[----:B----4-:R-:W-:Y:S05]  /*12a30*/  F2FP.BF16.PACK_AB R83, R152, R154 ;  /* 0x0000009a9853723e */ /* 0x010fea00000010ff */
[----:B------:R4:W-:Y:S01]  /*12a40*/  MUFU.EX2 R184, R92 ;  /* 0x0000005c00b87308 */ /* 0x0009e20000000800 */
[--C-:B---3--:R-:W-:Y:S09]  /*12a50*/  FFMA.FTZ R80, R112, c[0x0][0x2d0], -R101.reuse ;  /* 0x0000b40070507a23 */ /* 0x108ff20000010865 */
[----:B------:R3:W-:Y:S01]  /*12a60*/  MUFU.EX2 R158, R80 ;  /* 0x00000050009e7308 */ /* 0x0007e20000000800 */
[----:B--2---:R-:W2:Y:S08]  /*12a70*/  LDSM.16.MT88.4 R88, [R212+0x1900] ;  /* 0x00190000d458783b */ /* 0x004eb00000004200 */
[----:B----4-:R-:W4:Y:S01]  /*12a80*/  LDSM.16.MT88.4 R92, [R210+0x1900] ;  /* 0x00190000d25c783b */ /* 0x010f220000004200 */
[-C--:B-1----:R-:W-:Y:S03]  /*12a90*/  HMMA.16816.F32.BF16 R4, R76, R84.reuse, R4 ;  /* 0x000000544c04723c */ /* 0x082fe60000041804 */
[----:B---3--:R-:W-:Y:S07]  /*12aa0*/  F2FP.BF16.PACK_AB R80, R194, R145 ;  /* 0x00000091c250723e */ /* 0x008fee00000010ff */
[C---:B------:R-:W-:Y:S07]  /*12ab0*/  HMMA.16816.F32.BF16 R8, R80.reuse, R84, R8 ;  /* 0x000000545008723c */ /* 0x040fee0000041808 */
[--C-:B------:R-:W-:Y:S01]  /*12ac0*/  FFMA.FTZ R84, R110, c[0x0][0x2d0], -R101.reuse ;  /* 0x0000b4006e547a23 */ /* 0x100fe20000010865 */
[-C--:B------:R-:W-:Y:S03]  /*12ad0*/  HMMA.16816.F32.BF16 R12, R80, R86.reuse, R12 ;  /* 0x00000056500c723c */ /* 0x080fe6000004180c */
[----:B------:R1:W-:Y:S05]  /*12ae0*/  MUFU.EX2 R183, R84 ;  /* 0x0000005400b77308 */ /* 0x0003ea0000000800 */
[C---:B------:R-:W-:Y:S08]  /*12af0*/  HMMA.16816.F32.BF16 R16, R76.reuse, R86, R16 ;  /* 0x000000564c10723c */ /* 0x040ff00000041810 */
[-C--:B--2---:R-:W-:Y:S08]  /*12b00*/  HMMA.16816.F32.BF16 R20, R76, R88.reuse, R20 ;  /* 0x000000584c14723c */ /* 0x084ff00000041814 */
[C---:B------:R-:W-:Y:S04]  /*12b10*/  HMMA.16816.F32.BF16 R24, R80.reuse, R88, R24 ;  /* 0x000000585018723c */ /* 0x040fe80000041818 */
[--C-:B-1----:R-:W-:Y:S01]  /*12b20*/  FFMA.FTZ R84, R109, c[0x0][0x2d0], -R102.reuse ;  /* 0x0000b4006d547a23 */ /* 0x102fe20000010866 */
[----:B------:R-:W-:Y:S02]  /*12b30*/  MOV R109, R104 ;  /* 0x00000068006d7202 */ /* 0x000fe40000000f00 */
[--C-:B------:R-:W-:Y:S01]  /*12b40*/  FFMA.FTZ R88, R178, c[0x0][0x2d0], -R102.reuse ;  /* 0x0000b400b2587a23 */ /* 0x100fe20000010866 */
[-C--:B------:R-:W-:Y:S01]  /*12b50*/  HMMA.16816.F32.BF16 R28, R80, R90.reuse, R28 ;  /* 0x0000005a501c723c */ /* 0x080fe2000004181c */
[----:B------:R1:W-:Y:S03]  /*12b60*/  MUFU.EX2 R157, R84 ;  /* 0x00000054009d7308 */ /* 0x0003e60000000800 */
[----:B------:R-:W-:Y:S02]  /*12b70*/  MOV R104, R168 ;  /* 0x000000a800687202 */ /* 0x000fe40000000f00 */
[----:B------:R-:W-:Y:S02]  /*12b80*/  MOV R168, R174 ;  /* 0x000000ae00a87202 */ /* 0x000fe40000000f00 */
[C---:B------:R-:W-:Y:S03]  /*12b90*/  HMMA.16816.F32.BF16 R32, R76.reuse, R90, R32 ;  /* 0x0000005a4c20723c */ /* 0x040fe60000041820 */
[----:B------:R2:W-:Y:S05]  /*12ba0*/  MUFU.EX2 R178, R88 ;  /* 0x0000005800b27308 */ /* 0x0005ea0000000800 */
[-C--:B----4-:R-:W-:Y:S08]  /*12bb0*/  HMMA.16816.F32.BF16 R36, R76, R92.reuse, R36 ;  /* 0x0000005c4c24723c */ /* 0x090ff00000041824 */
[C---:B------:R-:W-:Y:S04]  /*12bc0*/  HMMA.16816.F32.BF16 R40, R80.reuse, R92, R40 ;  /* 0x0000005c5028723c */ /* 0x040fe80000041828 */
[----:B-1----:R-:W-:Y:S01]  /*12bd0*/  FFMA.FTZ R84, R108, c[0x0][0x2d0], -R102 ;  /* 0x0000b4006c547a23 */ /* 0x002fe20000010866 */
[----:B------:R-:W-:Y:S02]  /*12be0*/  MOV R108, R105 ;  /* 0x00000069006c7202 */ /* 0x000fe40000000f00 */
[----:B------:R-:W-:Y:S01]  /*12bf0*/  MOV R105, R170 ;  /* 0x000000aa00697202 */ /* 0x000fe20000000f00 */
[-C--:B------:R-:W-:Y:S01]  /*12c00*/  HMMA.16816.F32.BF16 R44, R80, R94.reuse, R44 ;  /* 0x0000005e502c723c */ /* 0x080fe2000004182c */
[----:B------:R1:W-:Y:S03]  /*12c10*/  MUFU.EX2 R156, R84 ;  /* 0x00000054009c7308 */ /* 0x0003e60000000800 */
[----:B--2---:R-:W-:Y:S01]  /*12c20*/  FFMA.FTZ R88, R99, c[0x0][0x2d0], -R2 ;  /* 0x0000b40063587a23 */ /* 0x004fe20000010802 */
[----:B------:R-:W-:Y:S01]  /*12c30*/  MOV R170, R175 ;  /* 0x000000af00aa7202 */ /* 0x000fe20000000f00 */
[----:B------:R-:W-:Y:S01]  /*12c40*/  FFMA.FTZ R92, R171, c[0x0][0x2d0], -R100 ;  /* 0x0000b400ab5c7a23 */ /* 0x000fe20000010864 */
[----:B------:R-:W-:Y:S01]  /*12c50*/  MOV R171, R177 ;  /* 0x000000b100ab7202 */ /* 0x000fe20000000f00 */
[C---:B------:R-:W-:Y:S03]  /*12c60*/  HMMA.16816.F32.BF16 R48, R76.reuse, R94, R48 ;  /* 0x0000005e4c30723c */ /* 0x040fe60000041830 */
[----:B------:R2:W-:Y:S10]  /*12c70*/  MUFU.EX2 R99, R88 ;  /* 0x0000005800637308 */ /* 0x0005f40000000800 */
[----:B------:R3:W-:Y:S01]  /*12c80*/  MUFU.EX2 R177, R92 ;  /* 0x0000005c00b17308 */ /* 0x0007e20000000800 */
[----:B-1----:R-:W-:Y:S01]  /*12c90*/  FFMA.FTZ R84, R176, c[0x0][0x2d0], -R102 ;  /* 0x0000b400b0547a23 */ /* 0x002fe20000010866 */
[----:B------:R-:W-:Y:S08]  /*12ca0*/  MOV R176, R180 ;  /* 0x000000b400b07202 */ /* 0x000ff00000000f00 */
[----:B------:R1:W-:Y:S01]  /*12cb0*/  MUFU.EX2 R180, R84 ;  /* 0x0000005400b47308 */ /* 0x0003e20000000800 */
[----:B--2---:R-:W-:Y:S01]  /*12cc0*/  FFMA.FTZ R88, R107, c[0x0][0x2d0], -R2 ;  /* 0x0000b4006b587a23 */ /* 0x004fe20000010802 */
[----:B------:R-:W-:Y:S08]  /*12cd0*/  MOV R107, R97 ;  /* 0x00000061006b7202 */ /* 0x000ff00000000f00 */
[----:B------:R2:W-:Y:S01]  /*12ce0*/  MUFU.EX2 R97, R88 ;  /* 0x0000005800617308 */ /* 0x0005e20000000800 */
[----:B---3--:R-:W-:Y:S09]  /*12cf0*/  FFMA.FTZ R92, R176, c[0x0][0x2d0], -R100 ;  /* 0x0000b400b05c7a23 */ /* 0x008ff20000010864 */
[----:B------:R3:W4:Y:S01]  /*12d00*/  MUFU.EX2 R175, R92 ;  /* 0x0000005c00af7308 */ /* 0x0007220000000800 */
[----:B-1----:R-:W1:Y:S01]  /*12d10*/  LDSM.16.MT88.4 R84, [R211+0x1900] ;  /* 0x00190000d354783b */ /* 0x002e620000004200 */
[--C-:B--2---:R-:W-:Y:S08]  /*12d20*/  FFMA.FTZ R88, R98, c[0x0][0x2d0], -R2.reuse ;  /* 0x0000b40062587a23 */ /* 0x104ff00000010802 */
[----:B------:R2:W-:Y:S01]  /*12d30*/  MUFU.EX2 R98, R88 ;  /* 0x0000005800627308 */ /* 0x0005e20000000800 */
[--C-:B---3--:R-:W-:Y:S01]  /*12d40*/  FFMA.FTZ R92, R171, c[0x0][0x2d0], -R101.reuse ;  /* 0x0000b400ab5c7a23 */ /* 0x108fe20000010865 */
[----:B----4-:R-:W-:Y:S08]  /*12d50*/  F2FP.BF16.PACK_AB R164, R175, R177 ;  /* 0x000000b1afa4723e */ /* 0x010ff000000010ff */
[----:B------:R3:W-:Y:S01]  /*12d60*/  MUFU.EX2 R171, R92 ;  /* 0x0000005c00ab7308 */ /* 0x0007e20000000800 */
[----:B--2---:R-:W-:Y:S01]  /*12d70*/  FFMA.FTZ R88, R96, c[0x0][0x2d0], -R2 ;  /* 0x0000b40060587a23 */ /* 0x004fe20000010802 */
[-C--:B-1----:R-:W-:Y:S08]  /*12d80*/  HMMA.16816.F32.BF16 R52, R76, R84.reuse, R52 ;  /* 0x000000544c34723c */ /* 0x082ff00000041834 */
[----:B------:R1:W2:Y:S01]  /*12d90*/  MUFU.EX2 R96, R88 ;  /* 0x0000005800607308 */ /* 0x0002a20000000800 */
[C---:B------:R-:W-:Y:S01]  /*12da0*/  HMMA.16816.F32.BF16 R56, R80.reuse, R84, R56 ;  /* 0x000000545038723c */ /* 0x040fe20000041838 */
[----:B---3--:R-:W-:Y:S06]  /*12db0*/  LDSM.16.MT88.4 R92, [R210+0x2100] ;  /* 0x00210000d25c783b */ /* 0x008fec0000004200 */
[--C-:B------:R-:W-:Y:S01]  /*12dc0*/  FFMA.FTZ R84, R173, c[0x0][0x2d0], -R100.reuse ;  /* 0x0000b400ad547a23 */ /* 0x100fe20000010864 */
[-C--:B------:R-:W-:Y:S03]  /*12dd0*/  HMMA.16816.F32.BF16 R60, R80, R86.reuse, R60 ;  /* 0x00000056503c723c */ /* 0x080fe6000004183c */
[----:B------:R3:W-:Y:S04]  /*12de0*/  MUFU.EX2 R176, R84 ;  /* 0x0000005400b07308 */ /* 0x0007e80000000800 */
[----:B------:R-:W-:Y:S01]  /*12df0*/  FFMA.FTZ R80, R172, c[0x0][0x2d0], -R100 ;  /* 0x0000b400ac507a23 */ /* 0x000fe20000010864 */
[----:B------:R-:W-:Y:S01]  /*12e00*/  HMMA.16816.F32.BF16 R64, R76, R86, R64 ;  /* 0x000000564c40723c */ /* 0x000fe20000041840 */
[----:B-1----:R-:W1:Y:S03]  /*12e10*/  LDSM.16.MT88.4 R88, [R209+0x2100] ;  /* 0x00210000d158783b */ /* 0x002e660000004200 */
[----:B------:R-:W-:Y:S01]  /*12e20*/  F2FP.BF16.PACK_AB R82, R178, R180 ;  /* 0x000000b4b252723e */ /* 0x000fe200000010ff */
[----:B------:R4:W4:Y:S01]  /*12e30*/  MUFU.EX2 R174, R80 ;  /* 0x0000005000ae7308 */ /* 0x0009220000000800 */
[----:B------:R-:W-:Y:S02]  /*12e40*/  F2FP.BF16.PACK_AB R81, R97, R99 ;  /* 0x000000636151723e */ /* 0x000fe400000010ff */
[----:B------:R-:W-:Y:S04]  /*12e50*/  F2FP.BF16.PACK_AB R76, R191, R189 ;  /* 0x000000bdbf4c723e */ /* 0x000fe800000010ff */
[----:B------:R-:W-:Y:S02]  /*12e60*/  F2FP.BF16.PACK_AB R78, R190, R192 ;  /* 0x000000c0be4e723e */ /* 0x000fe400000010ff */
[----:B------:R-:W-:Y:S02]  /*12e70*/  F2FP.BF16.PACK_AB R77, R158, R159 ;  /* 0x0000009f9e4d723e */ /* 0x000fe400000010ff */
[----:B------:R-:W-:Y:S02]  /*12e80*/  F2FP.BF16.PACK_AB R79, R183, R184 ;  /* 0x000000b8b74f723e */ /* 0x000fe400000010ff */
[----:B--2---:R-:W-:Y:S01]  /*12e90*/  F2FP.BF16.PACK_AB R83, R96, R98 ;  /* 0x000000626053723e */ /* 0x004fe200000010ff */
[----:B---3--:R-:W2:Y:S01]  /*12ea0*/  LDSM.16.MT88.4 R84, [R212+0x2100] ;  /* 0x00210000d454783b */ /* 0x008ea20000004200 */
[--C-:B----4-:R-:W-:Y:S01]  /*12eb0*/  FFMA.FTZ R80, R109, c[0x0][0x2d0], -R101.reuse ;  /* 0x0000b4006d507a23 */ /* 0x110fe20000010865 */
[----:B------:R-:W-:Y:S06]  /*12ec0*/  MOV R109, R106 ;  /* 0x0000006a006d7202 */ /* 0x000fec0000000f00 */
[----:B------:R-:W3:Y:S01]  /*12ed0*/  LDL.LU R106, [R1+0x8] ;  /* 0x00000800016a7983 */ /* 0x000ee20000300800 */
[----:B------:R4:W2:Y:S01]  /*12ee0*/  MUFU.EX2 R173, R80 ;  /* 0x0000005000ad7308 */ /* 0x0008a20000000800 */
[----:B------:R-:W-:Y:S01]  /*12ef0*/  F2FP.BF16.PACK_AB R166, R174, R176 ;  /* 0x000000b0aea6723e */ /* 0x000fe200000010ff */
[-C--:B-1----:R-:W-:Y:S03]  /*12f00*/  HMMA.16816.F32.BF16 R4, R76, R88.reuse, R4 ;  /* 0x000000584c04723c */ /* 0x082fe60000041804 */
[----:B----4-:R-:W-:Y:S02]  /*12f10*/  F2FP.BF16.PACK_AB R80, R156, R157 ;  /* 0x0000009d9c50723e */ /* 0x010fe400000010ff */
[----:B--2---:R-:W-:Y:S05]  /*12f20*/  F2FP.BF16.PACK_AB R165, R171, R173 ;  /* 0x000000adaba5723e */ /* 0x004fea00000010ff */
[C---:B------:R-:W-:Y:S07]  /*12f30*/  HMMA.16816.F32.BF16 R8, R80.reuse, R88, R8 ;  /* 0x000000585008723c */ /* 0x040fee0000041808 */
[--C-:B------:R-:W-:Y:S01]  /*12f40*/  FFMA.FTZ R88, R105, c[0x0][0x2d0], -R101.reuse ;  /* 0x0000b40069587a23 */ /* 0x100fe20000010865 */
[-C--:B------:R-:W-:Y:S01]  /*12f50*/  HMMA.16816.F32.BF16 R12, R80, R90.reuse, R12 ;  /* 0x0000005a500c723c */ /* 0x080fe2000004180c */
[----:B------:R-:W2:Y:S02]  /*12f60*/  LDL.LU R105, [R1+0xc] ;  /* 0x00000c0001697983 */ /* 0x000ea40000300800 */
[----:B------:R1:W-:Y:S05]  /*12f70*/  MUFU.EX2 R172, R88 ;  /* 0x0000005800ac7308 */ /* 0x0003ea0000000800 */
[C---:B------:R-:W-:Y:S08]  /*12f80*/  HMMA.16816.F32.BF16 R16, R76.reuse, R90, R16 ;  /* 0x0000005a4c10723c */ /* 0x040ff00000041810 */
[-C--:B------:R-:W-:Y:S08]  /*12f90*/  HMMA.16816.F32.BF16 R20, R76, R84.reuse, R20 ;  /* 0x000000544c14723c */ /* 0x080ff00000041814 */
[C---:B------:R-:W-:Y:S04]  /*12fa0*/  HMMA.16816.F32.BF16 R24, R80.reuse, R84, R24 ;  /* 0x000000545018723c */ /* 0x040fe80000041818 */
[----:B-1----:R-:W-:Y:S03]  /*12fb0*/  FFMA.FTZ R88, R170, c[0x0][0x2d0], -R101 ;  /* 0x0000b400aa587a23 */ /* 0x002fe60000010865 */
[--C-:B------:R-:W-:Y:S01]  /*12fc0*/  FFMA.FTZ R84, R104, c[0x0][0x2d0], -R102.reuse ;  /* 0x0000b40068547a23 */ /* 0x100fe20000010866 */
[-C--:B------:R-:W-:Y:S01]  /*12fd0*/  HMMA.16816.F32.BF16 R28, R80, R86.reuse, R28 ;  /* 0x00000056501c723c */ /* 0x080fe2000004181c */
[----:B------:R-:W4:Y:S01]  /*12fe0*/  LDL.LU R104, [R1+0x10] ;  /* 0x0000100001687983 */ /* 0x000f220000300800 */
[----:B------:R1:W1:Y:S06]  /*12ff0*/  MUFU.EX2 R170, R88 ;  /* 0x0000005800aa7308 */ /* 0x00026c0000000800 */
[C---:B------:R-:W-:Y:S01]  /*13000*/  HMMA.16816.F32.BF16 R32, R76.reuse, R86, R32 ;  /* 0x000000564c20723c */ /* 0x040fe20000041820 */
[----:B------:R-:W4:Y:S03]  /*13010*/  LDL.LU R87, [R1+0x14] ;  /* 0x0000140001577983 */ /* 0x000f260000300800 */
[----:B------:R1:W-:Y:S04]  /*13020*/  MUFU.EX2 R101, R84 ;  /* 0x0000005400657308 */ /* 0x0003e80000000800 */
[-C--:B------:R-:W-:Y:S08]  /*13030*/  HMMA.16816.F32.BF16 R36, R76, R92.reuse, R36 ;  /* 0x0000005c4c24723c */ /* 0x080ff00000041824 */
[C---:B------:R-:W-:Y:S04]  /*13040*/  HMMA.16816.F32.BF16 R40, R80.reuse, R92, R40 ;  /* 0x0000005c5028723c */ /* 0x040fe80000041828 */
[--C-:B-1----:R-:W-:Y:S01]  /*13050*/  FFMA.FTZ R88, R168, c[0x0][0x2d0], -R102.reuse ;  /* 0x0000b400a8587a23 */ /* 0x102fe20000010866 */
[----:B------:R-:W-:Y:S03]  /*13060*/  F2FP.BF16.PACK_AB R167, R170, R172 ;  /* 0x000000acaaa7723e */ /* 0x000fe600000010ff */
[----:B------:R1:W-:Y:S01]  /*13070*/  MUFU.EX2 R168, R88 ;  /* 0x0000005800a87308 */ /* 0x0003e20000000800 */
[-C--:B------:R-:W-:Y:S03]  /*13080*/  HMMA.16816.F32.BF16 R44, R80, R94.reuse, R44 ;  /* 0x0000005e502c723c */ /* 0x080fe6000004182c */
[--C-:B------:R-:W-:Y:S05]  /*13090*/  FFMA.FTZ R84, R109, c[0x0][0x2d0], -R102.reuse ;  /* 0x0000b4006d547a23 */ /* 0x100fea0000010866 */
[C---:B------:R-:W-:Y:S01]  /*130a0*/  HMMA.16816.F32.BF16 R48, R76.reuse, R94, R48 ;  /* 0x0000005e4c30723c */ /* 0x040fe20000041830 */
[----:B------:R1:W1:Y:S03]  /*130b0*/  MUFU.EX2 R100, R84 ;  /* 0x0000005400647308 */ /* 0x0002660000000800 */
[----:B-1----:R-:W-:Y:S01]  /*130c0*/  FFMA.FTZ R88, R169, c[0x0][0x2d0], -R102 ;  /* 0x0000b400a9587a23 */ /* 0x002fe20000010866 */
[----:B------:R-:W-:Y:S06]  /*130d0*/  MOV R102, R3 ;  /* 0x0000000300667202 */ /* 0x000fec0000000f00 */
[----:B------:R1:W1:Y:S01]  /*130e0*/  MUFU.EX2 R169, R88 ;  /* 0x0000005800a97308 */ /* 0x0002620000000800 */
[--C-:B------:R-:W-:Y:S01]  /*130f0*/  FFMA.FTZ R84, R108, c[0x0][0x2d0], -R2.reuse ;  /* 0x0000b4006c547a23 */ /* 0x100fe20000010802 */
[----:B------:R-:W-:Y:S08]  /*13100*/  F2FP.BF16.PACK_AB R162, R100, R101 ;  /* 0x0000006564a2723e */ /* 0x000ff000000010ff */
[----:B------:R1:W-:Y:S02]  /*13110*/  MUFU.EX2 R85, R84 ;  /* 0x0000005400557308 */ /* 0x0003e40000000800 */
[----:B-1----:R-:W1:Y:S01]  /*13120*/  LDSM.16.MT88.4 R88, [R211+0x2100] ;  /* 0x00210000d358783b */ /* 0x002e620000004200 */
[----:B------:R-:W-:Y:S01]  /*13130*/  F2FP.BF16.PACK_AB R160, R169, R168 ;  /* 0x000000a8a9a0723e */ /* 0x000fe200000010ff */
[--C-:B------:R-:W-:Y:S02]  /*13140*/  FFMA.FTZ R84, R107, c[0x0][0x2d0], -R2.reuse ;  /* 0x0000b4006b547a23 */ /* 0x100fe40000010802 */
[----:B------:R-:W-:Y:S04]  /*13150*/  FFMA.FTZ R2, R75, c[0x0][0x2d0], -R2 ;  /* 0x0000b4004b027a23 */ /* 0x000fe80000010802 */
[----:B------:R-:W1:Y:S10]  /*13160*/  MUFU.EX2 R86, R84 ;  /* 0x0000005400567308 */ /* 0x000e740000000800 */
[----:B------:R-:W-:Y:S10]  /*13170*/  MUFU.EX2 R84, R74 ;  /* 0x0000004a00547308 */ /* 0x000ff40000000800 */
[----:B------:R-:W1:Y:S02]  /*13180*/  MUFU.EX2 R74, R2 ;  /* 0x00000002004a7308 */ /* 0x000e640000000800 */
[----:B-1----:R-:W-:Y:S01]  /*13190*/  F2FP.BF16.PACK_AB R161, R86, R85 ;  /* 0x0000005556a1723e */ /* 0x002fe200000010ff */
[-C--:B------:R-:W-:Y:S08]  /*131a0*/  HMMA.16816.F32.BF16 R52, R76, R88.reuse, R52 ;  /* 0x000000584c34723c */ /* 0x080ff00000041834 */
[C---:B------:R-:W-:Y:S08]  /*131b0*/  HMMA.16816.F32.BF16 R56, R80.reuse, R88, R56 ;  /* 0x000000585038723c */ /* 0x040ff00000041838 */
[-C--:B------:R-:W-:Y:S04]  /*131c0*/  HMMA.16816.F32.BF16 R60, R80, R90.reuse, R60 ;  /* 0x0000005a503c723c */ /* 0x080fe8000004183c */
[----:B------:R-:W-:Y:S04]  /*131d0*/  F2FP.BF16.PACK_AB R163, R74, R84 ;  /* 0x000000544aa3723e */ /* 0x000fe800000010ff */
[----:B------:R-:W-:Y:S04]  /*131e0*/  HMMA.16816.F32.BF16 R64, R76, R90, R64 ;  /* 0x0000005a4c40723c */ /* 0x000fe80000041840 */
[----:B---3--:R-:W-:Y:S02]  /*131f0*/  FFMA.FTZ R73, R73, R106, R246 ;  /* 0x0000006a49497223 */ /* 0x008fe400000100f6 */
[----:B--2---:R-:W-:Y:S02]  /*13200*/  FFMA.FTZ R69, R69, R105, R244 ;  /* 0x0000006945457223 */ /* 0x004fe400000100f4 */
[----:B----4-:R-:W-:Y:S02]  /*13210*/  FFMA.FTZ R2, R68, R104, R241 ;  /* 0x0000006844027223 */ /* 0x010fe400000100f1 */
[-C--:B------:R-:W-:Y:S05]  /*13220*/  HMMA.16816.F32.BF16 R104, R164, R116.reuse, R4 ;  /* 0x00000074a468723c */ /* 0x080fea0000041804 */
[----:B------:R-:W-:Y:S02]  /*13230*/  FADD.FTZ R2, R242, R2 ;  /* 0x00000002f2027221 */ /* 0x000fe40000010000 */
[----:B------:R-:W-:Y:S01]  /*13240*/  FFMA.FTZ R0, R0, R87, R186 ;  /* 0x0000005700007223 */ /* 0x000fe200000100ba */
        /* <DEDUP_REMOVED lines=31> */
[----:B------:R-:W1:Y:S01]  /*13440*/  LDSM.16.MT88.4 R4, [R211+0x2900] ;  /* 0x00290000d304783b */ /* 0x000e620000004200 */
        /* <DEDUP_REMOVED lines=71> */
[----:B------:R-:W-:Y:S01]  /*138c0*/  FADD.FTZ R2, R101, R0 ;  /* 0x0000000065027221 */ /* 0x000fe20000010000 */
[----:B------:R-:W-:Y:S01]  /*138d0*/  MOV R101, R70 ;  /* 0x0000004600657202 */ /* 0x000fe20000000f00 */
[----:B------:R-:W-:Y:S02]  /*138e0*/  FADD.FTZ R0, R84, R4 ;  /* 0x0000000454007221 */ /* 0x000fe40000010000 */
[----:B------:R-:W-:Y:S02]  /*138f0*/  FADD.FTZ R4, R170, R5 ;  /* 0x00000005aa047221 */ /* 0x000fe40000010000 */
[----:B------:R-:W-:Y:S01]  /*13900*/  FADD.FTZ R2, R100, R2 ;  /* 0x0000000264027221 */ /* 0x000fe20000010000 */
[----:B------:R-:W-:Y:S01]  /*13910*/  MOV R100, R71 ;  /* 0x0000004700647202 */ /* 0x000fe20000000f00 */
[----:B------:R-:W-:Y:S01]  /*13920*/  FADD.FTZ R0, R74, R0 ;  /* 0x000000004a007221 */ /* 0x000fe20000010000 */
[----:B------:R-:W-:Y:S04]  /*13930*/  STL [R1+0xc], R4 ;  /* 0x00000c0401007387 */ /* 0x000fe80000100800 */
[----:B------:R1:W-:Y:S04]  /*13940*/  STL [R1+0x10], R2 ;  /* 0x0000100201007387 */ /* 0x0003e80000100800 */
[----:B------:R2:W-:Y:S01]  /*13950*/  STL [R1+0x14], R0 ;  /* 0x0000140001007387 */ /* 0x0005e20000100800 */
[----:B-1----:R-:W-:Y:S01]  /*13960*/  MOV R2, R72 ;  /* 0x0000004800027202 */ /* 0x002fe20000000f00 */
[----:B------:R-:W-:-:S05]  /*13970*/  @P0 BRA `(.L_x_186) ;  /* 0xffffb2b000000947 */ /* 0x000fca000383ffff */
.L_x_185:
[----:B------:R-:W-:-:S13]  /*13980*/  ISETP.GE.AND P0, PT, R225, UR8, PT ;  /* 0x00000008e1007c0c */ /* 0x000fda000bf06270 */
[----:B------:R-:W-:Y:S05]  /*13990*/  @!P0 BRA `(.L_x_187) ;  /* 0x0000677000008947 */ /* 0x000fea0003800000 */
[----:B-1----:R-:W3:Y:S01]  /*139a0*/  LDL.LU.64 R6, [R1+0x30] ;  /* 0x0000300001067983 */ /* 0x002ee20000300a00 */
[----:B------:R-:W-:Y:S01]  /*139b0*/  MOV R103, R3 ;  /* 0x0000000300677202 */ /* 0x000fe20000000f00 */
[----:B------:R-:W-:Y:S01]  /*139c0*/  UMOV UR14, 0x60 ;  /* 0x00000060000e7882 */ /* 0x000fe20000000000 */
[----:B------:R-:W-:Y:S01]  /*139d0*/  IMAD.MOV.U32 R101, RZ, RZ, R71 ;  /* 0x000000ffff657224 */ /* 0x000fe200078e0047 */
[----:B------:R-:W4:Y:S01]  /*139e0*/  LDL.LU.64 R4, [R1+0x38] ;  /* 0x0000380001047983 */ /* 0x000f220000300a00 */
[----:B------:R-:W-:Y:S01]  /*139f0*/  ULDC.64 UR4, c[0x0][0x208] ;  /* 0x0000820000047ab9 */ /* 0x000fe20000000a00 */
[----:B------:R-:W-:Y:S01]  /*13a00*/  IMAD.MOV.U32 R100, RZ, RZ, R72 ;  /* 0x000000ffff647224 */ /* 0x000fe200078e0048 */
[----:B------:R-:W-:Y:S01]  /*13a10*/  UIMAD.WIDE.U32 UR16, UR14, UR4, URZ ;  /* 0x000000040e1072a5 */ /* 0x000fe2000f8e003f */
[----:B------:R-:W-:Y:S01]  /*13a20*/  IMAD.MOV.U32 R102, RZ, RZ, R70 ;  /* 0x000000ffff667224 */ /* 0x000fe200078e0046 */
[----:B------:R-:W-:Y:S02]  /*13a30*/  UIMAD UR5, UR14, UR5, URZ ;  /* 0x000000050e0572a4 */ /* 0x000fe4000f8e023f */
[----:B------:R-:W-:-:S02]  /*13a40*/  ULDC.64 UR6, c[0x0][0x1e0] ;  /* 0x0000780000067ab9 */ /* 0x000fc40000000a00 */
[----:B------:R-:W-:Y:S02]  /*13a50*/  USHF.L.U64.HI UR7, UR6, 0x5, UR7 ;  /* 0x0000000506077899 */ /* 0x000fe40008010207 */
[----:B------:R-:W-:Y:S02]  /*13a60*/  USHF.L.U32 UR6, UR6, 0x5, URZ ;  /* 0x0000000506067899 */ /* 0x000fe4000800063f */
[----:B------:R-:W-:Y:S01]  /*13a70*/  UIADD3 UR5, UR17, UR5, URZ ;  /* 0x0000000511057290 */ /* 0x000fe2000fffe03f */
[----:B---3--:R-:W-:Y:S02]  /*13a80*/  MOV R3, R7 ;  /* 0x0000000700037202 */ /* 0x008fe40000000f00 */
[----:B----4-:R-:W-:-:S05]  /*13a90*/  MOV R2, R4 ;  /* 0x0000000400027202 */ /* 0x010fca0000000f00 */
[----:B------:R1:W-:Y:S04]  /*13aa0*/  STL.64 [R1], R2 ;  /* 0x0000000201007387 */ /* 0x0003e80000100a00 */
.L_x_204:
[----:B------:R-:W-:Y:S04]  /*13ab0*/  DEPBAR.LE SB0, 0x0 ;  /* 0x000080000000791a */ /* 0x000fe80000000000 */
[----:B------:R-:W-:Y:S01]  /*13ac0*/  BAR.SYNC.DEFER_BLOCKING 0x0 ;  /* 0x0000000000007b1d */ /* 0x000fe20000010000 */
[----:B-12---:R-:W-:Y:S01]  /*13ad0*/  SHF.R.S32.HI R2, RZ, 0x1f, R225 ;  /* 0x0000001fff027819 */ /* 0x006fe200000114e1 */
[C---:B--2---:R-:W-:Y:S01]  /*13ae0*/  IMAD R0, R225.reuse, UR5, RZ ;  /* 0x00000005e1007c24 */ /* 0x044fe2000f8e02ff */
[----:B------:R-:W-:Y:S03]  /*13af0*/  PLOP3.LUT P3, PT, PT, PT, UP2, 0x80, 0x0 ;  /* 0x000000000000781c */ /* 0x000fe60003f6f028 */
[----:B------:R-:W-:Y:S02]  /*13b00*/  IMAD R0, R2, UR16, R0 ;  /* 0x0000001002007c24 */ /* 0x000fe4000f8e0200 */
[----:B-----5:R-:W-:Y:S08]  /*13b10*/  LDSM.16.M88.4 R96, [R215+0x6100] ;  /* 0x00610000d760783b */ /* 0x020ff00000000200 */
[----:B------:R-:W2:Y:S06]  /*13b20*/  LDL.64 R196, [R1] ;  /* 0x0000000001c47983 */ /* 0x000eac0000100a00 */
[----:B------:R-:W1:Y:S08]  /*13b30*/  LDSM.16.M88.4 R16, [R208+0x3100] ;  /* 0x00310000d010783b */ /* 0x000e700000000200 */
[----:B------:R-:W3:Y:S08]  /*13b40*/  LDSM.16.M88.4 R92, [R215+0x8100] ;  /* 0x00810000d75c783b */ /* 0x000ef00000000200 */
[----:B------:R-:W4:Y:S08]  /*13b50*/  LDSM.16.M88.4 R32, [R208+0x3900] ;  /* 0x00390000d020783b */ /* 0x000f300000000200 */
[----:B------:R-:W1:Y:S08]  /*13b60*/  LDSM.16.M88.4 R48, [R208+0x4100] ;  /* 0x00410000d030783b */ /* 0x000e700000000200 */
[----:B------:R-:W1:Y:S08]  /*13b70*/  LDSM.16.M88.4 R64, [R208+0x4900] ;  /* 0x00490000d040783b */ /* 0x000e700000000200 */
[----:B------:R-:W1:Y:S08]  /*13b80*/  LDSM.16.M88.4 R80, [R208+0x5100] ;  /* 0x00510000d050783b */ /* 0x000e700000000200 */
[----:B------:R-:W1:Y:S08]  /*13b90*/  LDSM.16.M88.4 R168, [R208+0x5900] ;  /* 0x00590000d0a8783b */ /* 0x000e700000000200 */
[----:B------:R-:W-:Y:S08]  /*13ba0*/  LDSM.16.M88.4 R172, [R218+0x6100] ;  /* 0x00610000daac783b */ /* 0x000ff00000000200 */
[----:B------:R-:W1:Y:S08]  /*13bb0*/  LDSM.16.M88.4 R176, [R219] ;  /* 0x00000000dbb0783b */ /* 0x000e700000000200 */
[----:B------:R-:W2:Y:S08]  /*13bc0*/  LDSM.16.M88.4 R180, [R218+0x8100] ;  /* 0x00810000dab4783b */ /* 0x000eb00000000200 */
[----:B------:R-:W2:Y:S08]  /*13bd0*/  LDSM.16.M88.4 R184, [R224] ;  /* 0x00000000e0b8783b */ /* 0x000eb00000000200 */
[----:B------:R-:W2:Y:S08]  /*13be0*/  LDSM.16.M88.4 R188, [R223] ;  /* 0x00000000dfbc783b */ /* 0x000eb00000000200 */
[----:B------:R-:W2:Y:S08]  /*13bf0*/  LDSM.16.M88.4 R192, [R222] ;  /* 0x00000000dec0783b */ /* 0x000eb00000000200 */
[----:B------:R-:W2:Y:S06]  /*13c00*/  LDL.64 R250, [R1+0x28] ;  /* 0x0000280001fa7983 */ /* 0x000eac0000100a00 */
[----:B------:R-:W2:Y:S01]  /*13c10*/  LDL R226, [R1+0x1c] ;  /* 0x00001c0001e27983 */ /* 0x000ea20000100800 */
[-C--:B-1----:R-:W-:Y:S08]  /*13c20*/  HMMA.16816.F32.BF16 R4, R96, R16.reuse, RZ ;  /* 0x000000106004723c */ /* 0x082ff000000418ff */
[C---:B---3--:R-:W-:Y:S08]  /*13c30*/  HMMA.16816.F32.BF16 R8, R92.reuse, R16, RZ ;  /* 0x000000105c08723c */ /* 0x048ff000000418ff */
        /* <DEDUP_REMOVED lines=24> */
[C---:B--2---:R-:W-:Y:S07]  /*13dc0*/  HMMA.16816.F32.BF16 R8, R180.reuse, R176, R8 ;  /* 0x000000b0b408723c */ /* 0x044fee0000041808 */
[----:B------:R-:W-:Y:S01]  /*13dd0*/  IMAD.WIDE.U32 R176, R225, UR16, R196 ;  /* 0x00000010e1b07c25 */ /* 0x000fe2000f8e00c4 */
[-C--:B------:R-:W-:Y:S04]  /*13de0*/  HMMA.16816.F32.BF16 R12, R180, R178.reuse, R12 ;  /* 0x000000b2b40c723c */ /* 0x080fe8000004180c */
[----:B------:R-:W-:Y:S02]  /*13df0*/  IADD3 R0, R177, R0, RZ ;  /* 0x00000000b1007210 */ /* 0x000fe40007ffe0ff */
[C---:B------:R-:W-:Y:S02]  /*13e00*/  LEA R2, P0, R176.reuse, c[0x0][0x1f8], 0x1 ;  /* 0x00007e00b0027a11 */ /* 0x040fe400078008ff */
[C---:B------:R-:W-:Y:S04]  /*13e10*/  HMMA.16816.F32.BF16 R16, R172.reuse, R178, R16 ;  /* 0x000000b2ac10723c */ /* 0x040fe80000041810 */
[----:B------:R-:W-:Y:S02]  /*13e20*/  LEA.HI.X R3, R176, c[0x0][0x1fc], R0, 0x1, P0 ;  /* 0x00007f00b0037a11 */ /* 0x000fe400000f0c00 */
[----:B------:R-:W2:Y:S02]  /*13e30*/  LDSM.16.M88.4 R176, [R220] ;  /* 0x00000000dcb0783b */ /* 0x000ea40000000200 */
[-C--:B------:R-:W-:Y:S06]  /*13e40*/  HMMA.16816.F32.BF16 R20, R172, R184.reuse, R20 ;  /* 0x000000b8ac14723c */ /* 0x080fec0000041814 */
[----:B------:R-:W-:Y:S01]  /*13e50*/  @!PT LDS RZ, [RZ] ;  /* 0x00000000fffff984 */ /* 0x000fe20000000800 */
[----:B------:R-:W-:Y:S01]  /*13e60*/  @!PT LDS RZ, [RZ] ;  /* 0x00000000fffff984 */ /* 0x000fe20000000800 */
[----:B------:R-:W-:Y:S01]  /*13e70*/  @!PT LDS RZ, [RZ] ;  /* 0x00000000fffff984 */ /* 0x000fe20000000800 */
[----:B------:R3:W-:Y:S02]  /*13e80*/  LDGSTS.E.BYPASS.LTC128B.128 [R227+0x100], [R2.64], !P6 ;  /* 0x0010000002e37fae */ /* 0x0007e4000f101d4c */
[C---:B------:R-:W-:Y:S08]  /*13e90*/  HMMA.16816.F32.BF16 R24, R180.reuse, R184, R24 ;  /* 0x000000b8b418723c */ /* 0x040ff00000041818 */
[-C--:B------:R-:W-:Y:S08]  /*13ea0*/  HMMA.16816.F32.BF16 R28, R180, R186.reuse, R28 ;  /* 0x000000bab41c723c */ /* 0x080ff0000004181c */
[C---:B------:R-:W-:Y:S08]  /*13eb0*/  HMMA.16816.F32.BF16 R32, R172.reuse, R186, R32 ;  /* 0x000000baac20723c */ /* 0x040ff00000041820 */
[-C--:B------:R-:W-:Y:S08]  /*13ec0*/  HMMA.16816.F32.BF16 R36, R172, R188.reuse, R36 ;  /* 0x000000bcac24723c */ /* 0x080ff00000041824 */
[C---:B------:R-:W-:Y:S07]  /*13ed0*/  HMMA.16816.F32.BF16 R40, R180.reuse, R188, R40 ;  /* 0x000000bcb428723c */ /* 0x040fee0000041828 */
[----:B------:R-:W-:Y:S01]  /*13ee0*/  IADD3 R188, P1, R2, UR10, RZ ;  /* 0x0000000a02bc7c10 */ /* 0x000fe2000ff3e0ff */
[-C--:B------:R-:W-:Y:S04]  /*13ef0*/  HMMA.16816.F32.BF16 R44, R180, R190.reuse, R44 ;  /* 0x000000beb42c723c */ /* 0x080fe8000004182c */
[----:B------:R-:W-:Y:S02]  /*13f00*/  IADD3.X R189, R3, UR9, RZ, P1, !PT ;  /* 0x0000000903bd7c10 */ /* 0x000fe40008ffe4ff */
[----:B------:R-:W-:Y:S02]  /*13f10*/  IADD3 R186, P0, R188, UR10, RZ ;  /* 0x0000000abcba7c10 */ /* 0x000fe4000ff1e0ff */
[C---:B------:R-:W-:Y:S01]  /*13f20*/  HMMA.16816.F32.BF16 R48, R172.reuse, R190, R48 ;  /* 0x000000beac30723c */ /* 0x040fe20000041830 */
[----:B------:R4:W-:Y:S03]  /*13f30*/  LDGSTS.E.BYPASS.LTC128B.128 [R227+0x900], [R188.64], !P6 ;  /* 0x00900000bce37fae */ /* 0x0009e6000f101d4c */
[----:B------:R-:W-:Y:S02]  /*13f40*/  IADD3.X R187, R189, UR9, RZ, P0, !PT ;  /* 0x00000009bdbb7c10 */ /* 0x000fe400087fe4ff */
[----:B------:R-:W-:Y:S02]  /*13f50*/  IADD3 R184, P2, R186, UR10, RZ ;  /* 0x0000000abab87c10 */ /* 0x000fe4000ff5e0ff */
[-C--:B------:R-:W-:Y:S01]  /*13f60*/  HMMA.16816.F32.BF16 R52, R172, R192.reuse, R52 ;  /* 0x000000c0ac34723c */ /* 0x080fe20000041834 */
[----:B------:R1:W-:Y:S03]  /*13f70*/  LDGSTS.E.BYPASS.LTC128B.128 [R227+0x1100], [R186.64], !P6 ;  /* 0x01100000bae37fae */ /* 0x0003e6000f101d4c */
[----:B------:R-:W-:Y:S02]  /*13f80*/  IADD3.X R185, R187, UR9, RZ, P2, !PT ;  /* 0x00000009bbb97c10 */ /* 0x000fe400097fe4ff */
[----:B---3--:R-:W-:Y:S02]  /*13f90*/  IADD3 R2, P1, R184, UR10, RZ ;  /* 0x0000000ab8027c10 */ /* 0x008fe4000ff3e0ff */
[C---:B------:R-:W-:Y:S01]  /*13fa0*/  HMMA.16816.F32.BF16 R56, R180.reuse, R192, R56 ;  /* 0x000000c0b438723c */ /* 0x040fe20000041838 */
[----:B------:R3:W-:Y:S03]  /*13fb0*/  LDGSTS.E.BYPASS.LTC128B.128 [R227+0x1900], [R184.64], !P6 ;  /* 0x01900000b8e37fae */ /* 0x0007e6000f101d4c */
[----:B------:R-:W-:Y:S02]  /*13fc0*/  IADD3.X R3, R185, UR9, RZ, P1, !PT ;  /* 0x00000009b9037c10 */ /* 0x000fe40008ffe4ff */
[----:B------:R-:W-:Y:S02]  /*13fd0*/  IADD3 R190, P0, R2, UR10, RZ ;  /* 0x0000000a02be7c10 */ /* 0x000fe4000ff1e0ff */
[-C--:B------:R-:W-:Y:S01]  /*13fe0*/  HMMA.16816.F32.BF16 R60, R180, R194.reuse, R60 ;  /* 0x000000c2b43c723c */ /* 0x080fe2000004183c */
[----:B------:R2:W-:Y:S01]  /*13ff0*/  LDGSTS.E.BYPASS.LTC128B.128 [R227+0x2100], [R2.64], !P6 ;  /* 0x0210000002e37fae */ /* 0x0005e2000f101d4c */
[----:B------:R-:W-:Y:S02]  /*14000*/  PLOP3.LUT P1, PT, PT, PT, UP2, 0x80, 0x0 ;  /* 0x000000000000781c */ /* 0x000fe40003f2f028 */
[----:B------:R-:W-:Y:S02]  /*14010*/  IADD3.X R191, R3, UR9, RZ, P0, !PT ;  /* 0x0000000903bf7c10 */ /* 0x000fe400087fe4ff */
[C---:B------:R-:W-:Y:S02]  /*14020*/  ISETP.GT.AND P0, PT, R225.reuse, UR8, PT ;  /* 0x00000008e1007c0c */ /* 0x040fe4000bf04270 */
[C---:B------:R-:W-:Y:S01]  /*14030*/  HMMA.16816.F32.BF16 R64, R172.reuse, R194, R64 ;  /* 0x000000c2ac40723c */ /* 0x040fe20000041840 */
[----:B------:R4:W-:Y:S07]  /*14040*/  LDGSTS.E.BYPASS.LTC128B.128 [R227+0x2900], [R190.64], !P6 ;  /* 0x02900000bee37fae */ /* 0x0009ee000f101d4c */
[-C--:B-1----:R-:W-:Y:S01]  /*14050*/  HMMA.16816.F32.BF16 R68, R172, R168.reuse, R68 ;  /* 0x000000a8ac44723c */ /* 0x082fe20000041844 */
[----:B------:R-:W-:Y:S07]  /*14060*/  LDSM.16.M88.4 R192, [R216+0x8100] ;  /* 0x00810000d8c0783b */ /* 0x000fee0000000200 */
[C---:B------:R-:W-:Y:S01]  /*14070*/  HMMA.16816.F32.BF16 R72, R180.reuse, R168, R72 ;  /* 0x000000a8b448723c */ /* 0x040fe20000041848 */
[----:B------:R-:W0:Y:S03]  /*14080*/  LDGDEPBAR ;  /* 0x00000000000079af */ /* 0x000e260000000000 */
[----:B--2---:R-:W-:Y:S04]  /*14090*/  @P0 IADD3 R2, R225, -0x1, RZ ;  /* 0xffffffffe1020810 */ /* 0x004fe80007ffe0ff */
[-C--:B------:R-:W-:Y:S01]  /*140a0*/  HMMA.16816.F32.BF16 R76, R180, R170.reuse, R76 ;  /* 0x000000aab44c723c */ /* 0x080fe2000004184c */
[----:B---3--:R-:W-:Y:S03]  /*140b0*/  LDSM.16.M88.4 R184, [R216+0x6100] ;  /* 0x00610000d8b8783b */ /* 0x008fe60000000200 */
[----:B------:R-:W-:Y:S04]  /*140c0*/  @P0 SHF.R.S32.HI R0, RZ, 0x1f, R2 ;  /* 0x0000001fff000819 */ /* 0x000fe80000011402 */
[C---:B------:R-:W-:Y:S01]  /*140d0*/  HMMA.16816.F32.BF16 R80, R172.reuse, R170, R80 ;  /* 0x000000aaac50723c */ /* 0x040fe20000041850 */
[----:B----4-:R-:W1:Y:S03]  /*140e0*/  LDSM.16.M88.4 R188, [R214+0x3100] ;  /* 0x00310000d6bc783b */ /* 0x010e660000000200 */
[----:B------:R-:W-:Y:S04]  /*140f0*/  @P0 IMAD R0, R0, c[0x0][0x1e0], RZ ;  /* 0x0000780000000a24 */ /* 0x000fe800078e02ff */
[-C--:B------:R-:W-:Y:S01]  /*14100*/  HMMA.16816.F32.BF16 R84, R172, R176.reuse, R84 ;  /* 0x000000b0ac54723c */ /* 0x080fe20000041854 */
[----:B------:R-:W2:Y:S03]  /*14110*/  LDSM.16.M88.4 R196, [R214+0x3900] ;  /* 0x00390000d6c4783b */ /* 0x000ea60000000200 */
[C---:B------:R-:W-:Y:S02]  /*14120*/  @P0 IMAD R0, R2.reuse, c[0x0][0x1e4], R0 ;  /* 0x0000790002000a24 */ /* 0x040fe400078e0200 */
[----:B------:R-:W-:Y:S02]  /*14130*/  @P0 IMAD.WIDE.U32 R2, R2, c[0x0][0x1e0], RZ ;  /* 0x0000780002020a25 */ /* 0x000fe400078e00ff */
[C---:B------:R-:W-:Y:S01]  /*14140*/  HMMA.16816.F32.BF16 R88, R180.reuse, R176, R88 ;  /* 0x000000b0b458723c */ /* 0x040fe20000041858 */
[----:B------:R-:W3:Y:S03]  /*14150*/  LDSM.16.M88.4 R200, [R214+0x4100] ;  /* 0x00410000d6c8783b */ /* 0x000ee60000000200 */
[----:B------:R-:W-:Y:S04]  /*14160*/  @P0 IADD3 R0, R3, R0, RZ ;  /* 0x0000000003000210 */ /* 0x000fe80007ffe0ff */
[-C--:B------:R-:W-:Y:S01]  /*14170*/  HMMA.16816.F32.BF16 R92, R180, R178.reuse, R92 ;  /* 0x000000b2b45c723c */ /* 0x080fe2000004185c */
[----:B------:R-:W4:Y:S03]  /*14180*/  LDSM.16.M88.4 R168, [R214+0x4900] ;  /* 0x00490000d6a8783b */ /* 0x000f260000000200 */
[----:B------:R-:W-:Y:S04]  /*14190*/  @P0 IMAD R0, R0, 0x60, RZ ;  /* 0x0000006000000824 */ /* 0x000fe800078e02ff */
[----:B------:R-:W-:Y:S01]  /*141a0*/  HMMA.16816.F32.BF16 R96, R172, R178, R96 ;  /* 0x000000b2ac60723c */ /* 0x000fe20000041860 */
[----:B------:R-:W2:Y:S08]  /*141b0*/  LDSM.16.M88.4 R180, [R214+0x5100] ;  /* 0x00510000d6b4783b */ /* 0x000eb00000000200 */
[----:B------:R-:W3:Y:S01]  /*141c0*/  LDSM.16.M88.4 R204, [R214+0x5900] ;  /* 0x00590000d6cc783b */ /* 0x000ee20000000200 */
[-C--:B-1----:R-:W-:Y:S07]  /*141d0*/  HMMA.16816.F32.BF16 R4, R184, R188.reuse, R4 ;  /* 0x000000bcb804723c */ /* 0x082fee0000041804 */
[----:B------:R-:W-:Y:S01]  /*141e0*/  LDSM.16.M88.4 R172, [R217+0x6100] ;  /* 0x00610000d9ac783b */ /* 0x000fe20000000200 */
[C---:B------:R-:W-:Y:S07]  /*141f0*/  HMMA.16816.F32.BF16 R8, R192.reuse, R188, R8 ;  /* 0x000000bcc008723c */ /* 0x040fee0000041808 */
[----:B------:R-:W1:Y:S01]  /*14200*/  LDSM.16.M88.4 R176, [R213] ;  /* 0x00000000d5b0783b */ /* 0x000e620000000200 */
[-C--:B------:R-:W-:Y:S08]  /*14210*/  HMMA.16816.F32.BF16 R12, R192, R190.reuse, R12 ;  /* 0x000000bec00c723c */ /* 0x080ff0000004180c */
[C---:B------:R-:W-:Y:S01]  /*14220*/  HMMA.16816.F32.BF16 R16, R184.reuse, R190, R16 ;  /* 0x000000beb810723c */ /* 0x040fe20000041810 */
[----:B------:R-:W1:Y:S07]  /*14230*/  LDSM.16.M88.4 R188, [R217+0x8100] ;  /* 0x00810000d9bc783b */ /* 0x000e6e0000000200 */
[-C--:B--2---:R-:W-:Y:S08]  /*14240*/  HMMA.16816.F32.BF16 R20, R184, R196.reuse, R20 ;  /* 0x000000c4b814723c */ /* 0x084ff00000041814 */
        /* <DEDUP_REMOVED lines=19> */
[-C--:B-1----:R-:W-:Y:S08]  /*14380*/  HMMA.16816.F32.BF16 R4, R172, R176.reuse, R4 ;  /* 0x000000b0ac04723c */ /* 0x082ff00000041804 */
        /* <DEDUP_REMOVED lines=67> */
[----:B------:R2:W1:Y:S01]  /*147c0*/  MUFU.TANH R230, R30 ;  /* 0x0000001e00e67308 */ /* 0x0004620000002400 */
        /* <DEDUP_REMOVED lines=11> */
[----:B------:R-:W2:Y:S01]  /*14880*/  LDSM.16.M88.4 R4, [R213+0x2800] ;  /* 0x00280000d504783b */ /* 0x000ea20000000200 */
[----:B------:R-:W-:Y:S04]  /*14890*/  DEPBAR.LE SB0, 0x0 ;  /* 0x000080000000791a */ /* 0x000fe80000000000 */
[----:B------:R-:W-:Y:S02]  /*148a0*/  FMUL.FTZ R50, R50, c[0x0][0x320] ;  /* 0x0000c80032327a20 */ /* 0x000fe40000410000 */
[----:B------:R-:W-:Y:S01]  /*148b0*/  FMUL.FTZ R52, R52, c[0x0][0x320] ;  /* 0x0000c80034347a20 */ /* 0x000fe20000410000 */
[----:B------:R2:W2:Y:S01]  /*148c0*/  MUFU.TANH R194, R22 ;  /* 0x0000001600c27308 */ /* 0x0004a20000002400 */
[----:B------:R-:W-:Y:S01]  /*148d0*/  BAR.SYNC.DEFER_BLOCKING 0x0 ;  /* 0x0000000000007b1d */ /* 0x000fe20000010000 */
[-C--:B-1----:R-:W-:Y:S05]  /*148e0*/  HMMA.16816.F32.BF16 R68, R172, R8.reuse, R68 ;  /* 0x00000008ac44723c */ /* 0x082fea0000041844 */
[----:B------:R-:W-:Y:S02]  /*148f0*/  FMUL.FTZ R53, R53, c[0x0][0x320] ;  /* 0x0000c80035357a20 */ /* 0x000fe40000410000 */
[----:B------:R-:W-:Y:S01]  /*14900*/  FMUL.FTZ R54, R54, c[0x0][0x320] ;  /* 0x0000c80036367a20 */ /* 0x000fe20000410000 */
[----:B------:R1:W1:Y:S01]  /*14910*/  MUFU.TANH R186, R23 ;  /* 0x0000001700ba7308 */ /* 0x0002620000002400 */
[C---:B------:R-:W-:Y:S04]  /*14920*/  HMMA.16816.F32.BF16 R72, R188.reuse, R8, R72 ;  /* 0x00000008bc48723c */ /* 0x040fe80000041848 */
[----:B------:R-:W-:Y:S02]  /*14930*/  FMUL.FTZ R55, R55, c[0x0][0x320] ;  /* 0x0000c80037377a20 */ /* 0x000fe40000410000 */
[----:B------:R-:W-:Y:S02]  /*14940*/  FMUL.FTZ R56, R56, c[0x0][0x320] ;  /* 0x0000c80038387a20 */ /* 0x000fe40000410000 */
[-C--:B------:R-:W-:Y:S01]  /*14950*/  HMMA.16816.F32.BF16 R76, R188, R10.reuse, R76 ;  /* 0x0000000abc4c723c */ /* 0x080fe2000004184c */
[----:B------:R1:W1:Y:S03]  /*14960*/  MUFU.TANH R207, R24 ;  /* 0x0000001800cf7308 */ /* 0x0002660000002400 */
[----:B------:R-:W-:Y:S02]  /*14970*/  FMUL.FTZ R57, R57, c[0x0][0x320] ;  /* 0x0000c80039397a20 */ /* 0x000fe40000410000 */
[----:B------:R-:W-:Y:S02]  /*14980*/  FMUL.FTZ R59, R59, c[0x0][0x320] ;  /* 0x0000c8003b3b7a20 */ /* 0x000fe40000410000 */
[C---:B------:R-:W-:Y:S03]  /*14990*/  HMMA.16816.F32.BF16 R80, R172.reuse, R10, R80 ;  /* 0x0000000aac50723c */ /* 0x040fe60000041850 */
[----:B------:R1:W1:Y:S01]  /*149a0*/  MUFU.TANH R206, R25 ;  /* 0x0000001900ce7308 */ /* 0x0002620000002400 */
[----:B------:R-:W-:Y:S02]  /*149b0*/  FMUL.FTZ R60, R60, c[0x0][0x320] ;  /* 0x0000c8003c3c7a20 */ /* 0x000fe40000410000 */
[----:B------:R-:W-:Y:S02]  /*149c0*/  FMUL.FTZ R61, R61, c[0x0][0x320] ;  /* 0x0000c8003d3d7a20 */ /* 0x000fe40000410000 */
[-C--:B--2---:R-:W-:Y:S04]  /*149d0*/  HMMA.16816.F32.BF16 R84, R172, R4.reuse, R84 ;  /* 0x00000004ac54723c */ /* 0x084fe80000041854 */
        /* <DEDUP_REMOVED lines=8> */
[----:B------:R-:W-:Y:S01]  /*14a60*/  @P0 MOV R4, R250 ;  /* 0x000000fa00040202 */ /* 0x000fe20000000f00 */
[----:B------:R-:W-:Y:S02]  /*14a70*/  FMUL.FTZ R67, R67, c[0x0][0x320] ;  /* 0x0000c80043437a20 */ /* 0x000fe40000410000 */
[----:B------:R-:W-:Y:S01]  /*14a80*/  FMUL.FTZ R68, R68, c[0x0][0x320] ;  /* 0x0000c80044447a20 */ /* 0x000fe20000410000 */
[----:B------:R-:W-:Y:S01]  /*14a90*/  HMMA.16816.F32.BF16 R96, R172, R6, R96 ;  /* 0x00000006ac60723c */ /* 0x000fe20000041860 */
[----:B------:R2:W1:Y:S03]  /*14aa0*/  MUFU.TANH R12, R32 ;  /* 0x00000020000c7308 */ /* 0x0004660000002400 */
[----:B------:R-:W-:Y:S02]  /*14ab0*/  FMUL.FTZ R69, R69, c[0x0][0x320] ;  /* 0x0000c80045457a20 */ /* 0x000fe40000410000 */
[----:B------:R-:W-:Y:S02]  /*14ac0*/  FMUL.FTZ R70, R70, c[0x0][0x320] ;  /* 0x0000c80046467a20 */ /* 0x000fe40000410000 */
[----:B------:R-:W-:Y:S03]  /*14ad0*/  @P1 IMAD.HI.U32 R6, R226, c[0x0][0x2c8], RZ ;  /* 0x0000b200e2061a27 */ /* 0x000fe600078e00ff */
        /* <DEDUP_REMOVED lines=45> */
[----:B---3--:R-:W3:Y:S01]  /*14db0*/  LDL R14, [R1+0x18] ;  /* 0x00001800010e7983 */ /* 0x008ee20000100800 */
[----:B------:R-:W-:Y:S01]  /*14dc0*/  @P0 MOV R5, R15 ;  /* 0x0000000f00050202 */ /* 0x000fe20000000f00 */
[----:B------:R-:W-:Y:S02]  /*14dd0*/  FMUL.FTZ R62, R62, c[0x0][0x320] ;  /* 0x0000c8003e3e7a20 */ /* 0x000fe40000410000 */
[----:B------:R-:W-:Y:S02]  /*14de0*/  FMUL.FTZ R90, R90, c[0x0][0x320] ;  /* 0x0000c8005a5a7a20 */ /* 0x000fe40000410000 */
[----:B------:R2:W1:Y:S01]  /*14df0*/  MUFU.TANH R192, R41 ;  /* 0x0000002900c07308 */ /* 0x0004620000002400 */
[----:B------:R-:W-:Y:S04]  /*14e00*/  @P0 IMAD.WIDE.U32 R4, R2, 0x60, R4 ;  /* 0x0000006002040825 */ /* 0x000fe800078e0004 */
[----:B------:R-:W-:Y:S01]  /*14e10*/  FMUL.FTZ R94, R94, c[0x0][0x320] ;  /* 0x0000c8005e5e7a20 */ /* 0x000fe20000410000 */
[----:B------:R-:W-:Y:S01]  /*14e20*/  @P0 LEA R2, P2, R4, c[0x0][0x1c8], 0x1 ;  /* 0x0000720004020a11 */ /* 0x000fe200078408ff */
[----:B------:R-:W-:Y:S01]  /*14e30*/  FMUL.FTZ R95, R95, c[0x0][0x320] ;  /* 0x0000c8005f5f7a20 */ /* 0x000fe20000410000 */
[----:B------:R-:W-:Y:S02]  /*14e40*/  @P0 IADD3 R0, R5, R0, RZ ;  /* 0x0000000005000210 */ /* 0x000fe40007ffe0ff */
[----:B------:R2:W1:Y:S01]  /*14e50*/  MUFU.TANH R200, R42 ;  /* 0x0000002a00c87308 */ /* 0x0004620000002400 */
[----:B------:R-:W-:Y:S02]  /*14e60*/  @P0 IADD3 R10, P4, R2, UR6, RZ ;  /* 0x00000006020a0c10 */ /* 0x000fe4000ff9e0ff */
[----:B------:R-:W-:Y:S01]  /*14e70*/  @P0 LEA.HI.X R3, R4, c[0x0][0x1cc], R0, 0x1, P2 ;  /* 0x0000730004030a11 */ /* 0x000fe200010f0c00 */
[----:B------:R-:W-:Y:S01]  /*14e80*/  IMAD R0, R225, -0x60, RZ ;  /* 0xffffffa0e1007824 */ /* 0x000fe200078e02ff */
[----:B------:R-:W-:Y:S02]  /*14e90*/  @P0 IADD3 R8, P1, R10, UR6, RZ ;  /* 0x000000060a080c10 */ /* 0x000fe4000ff3e0ff */
[----:B------:R-:W-:Y:S01]  /*14ea0*/  @P0 IADD3.X R11, R3, UR7, RZ, P4, !PT ;  /* 0x00000007030b0c10 */ /* 0x000fe2000a7fe4ff */
[----:B------:R-:W-:Y:S01]  /*14eb0*/  @!PT LDS RZ, [RZ] ;  /* 0x00000000fffff984 */ /* 0x000fe20000000800 */
[----:B------:R-:W-:Y:S01]  /*14ec0*/  @!PT LDS RZ, [RZ] ;  /* 0x00000000fffff984 */ /* 0x000fe20000000800 */
[----:B------:R-:W-:Y:S01]  /*14ed0*/  @!PT LDS RZ, [RZ] ;  /* 0x00000000fffff984 */ /* 0x000fe20000000800 */
[----:B------:R1:W-:Y:S01]  /*14ee0*/  @P0 LDGSTS.E.BYPASS.LTC128B.128 [R227+0x3100], [R2.64], !P6 ;  /* 0x0310000002e30fae */ /* 0x0003e2000f101d4c */
[----:B------:R-:W-:Y:S01]  /*14ef0*/  MOV R5, R226 ;  /* 0x000000e200057202 */ /* 0x000fe20000000f00 */
[----:B------:R2:W1:Y:S01]  /*14f00*/  MUFU.TANH R199, R43 ;  /* 0x0000002b00c77308 */ /* 0x0004620000002400 */
[----:B------:R-:W-:Y:S02]  /*14f10*/  @P0 IADD3.X R9, R11, UR7, RZ, P1, !PT ;  /* 0x000000070b090c10 */ /* 0x000fe40008ffe4ff */
[----:B------:R-:W-:Y:S02]  /*14f20*/  @P3 SHF.R.U32.HI R5, RZ, c[0x0][0x2cc], R6 ;  /* 0x0000b300ff053a19 */ /* 0x000fe40000011606 */
[----:B------:R-:W-:Y:S01]  /*14f30*/  @P0 IADD3 R6, P3, R8, UR6, RZ ;  /* 0x0000000608060c10 */ /* 0x000fe2000ff7e0ff */
[----:B------:R2:W-:Y:S03]  /*14f40*/  @P0 LDGSTS.E.BYPASS.LTC128B.128 [R227+0x3900], [R10.64], !P6 ;  /* 0x039000000ae30fae */ /* 0x0005e6000f101d4c */
[----:B------:R-:W-:Y:S01]  /*14f50*/  @P0 IADD3.X R7, R9, UR7, RZ, P3, !PT ;  /* 0x0000000709070c10 */ /* 0x000fe20009ffe4ff */
[----:B------:R2:W2:Y:S04]  /*14f60*/  MUFU.TANH R185, R44 ;  /* 0x0000002c00b97308 */ /* 0x0004a80000002400 */
[----:B------:R2:W-:Y:S06]  /*14f70*/  @P0 LDGSTS.E.BYPASS.LTC128B.128 [R227+0x4100], [R8.64], !P6 ;  /* 0x0410000008e30fae */ /* 0x0005ec000f101d4c */
[----:B------:R3:W3:Y:S02]  /*14f80*/  MUFU.TANH R184, R45 ;  /* 0x0000002d00b87308 */ /* 0x0006e40000002400 */
[----:B------:R3:W-:Y:S01]  /*14f90*/  @P0 LDGSTS.E.BYPASS.LTC128B.128 [R227+0x4900], [R6.64], !P6 ;  /* 0x0490000006e30fae */ /* 0x0007e2000f101d4c */
[----:B-1----:R-:W-:Y:S04]  /*14fa0*/  @P0 IADD3 R2, P2, R6, UR6, RZ ;  /* 0x0000000606020c10 */ /* 0x002fe8000ff5e0ff */
[----:B------:R-:W-:Y:S03]  /*14fb0*/  @P0 IADD3.X R3, R7, UR7, RZ, P2, !PT ;  /* 0x0000000707030c10 */ /* 0x000fe600097fe4ff */
[----:B------:R1:W1:Y:S01]  /*14fc0*/  MUFU.TANH R197, R46 ;  /* 0x0000002e00c57308 */ /* 0x0002620000002400 */
[----:B------:R-:W1:Y:S08]  /*14fd0*/  SHFL.IDX PT, R4, R5, RZ, 0x1c1f ;  /* 0x001c1fff05047589 */ /* 0x000e7000000e0000 */
[----:B------:R1:W-:Y:S01]  /*14fe0*/  @P0 LDGSTS.E.BYPASS.LTC128B.128 [R227+0x5100], [R2.64], !P6 ;  /* 0x0510000002e30fae */ /* 0x0003e2000f101d4c */
[----:B------:R1:W1:Y:S01]  /*14ff0*/  MUFU.TANH R195, R47 ;  /* 0x0000002f00c37308 */ /* 0x0002620000002400 */
[----:B--2---:R-:W-:Y:S04]  /*15000*/  @P0 IADD3 R8, P1, R2, UR6, RZ ;  /* 0x0000000602080c10 */ /* 0x004fe8000ff3e0ff */
[----:B------:R-:W-:Y:S05]  /*15010*/  @P0 IADD3.X R9, R3, UR7, RZ, P1, !PT ;  /* 0x0000000703090c10 */ /* 0x000fea0008ffe4ff */
[----:B------:R-:W2:Y:S01]  /*15020*/  MUFU.TANH R48, R48 ;  /* 0x0000003000307308 */ /* 0x000ea20000002400 */
[----:B------:R1:W-:Y:S01]  /*15030*/  @P0 LDGSTS.E.BYPASS.LTC128B.128 [R227+0x5900], [R8.64], !P6 ;  /* 0x0590000008e30fae */ /* 0x0003e2000f101d4c */
[----:B------:R-:W-:Y:S07]  /*15040*/  PLOP3.LUT P0, PT, PT, PT, UP1, 0x40, 0x0 ;  /* 0x000000000000781c */ /* 0x000fee0003f0e818 */
[----:B------:R-:W0:Y:S01]  /*15050*/  LDGDEPBAR ;  /* 0x00000000000079af */ /* 0x000e220000000000 */
[----:B------:R-:W1:Y:S10]  /*15060*/  MUFU.TANH R49, R49 ;  /* 0x0000003100317308 */ /* 0x000e740000002400 */
[----:B------:R-:W1:Y:S10]  /*15070*/  MUFU.TANH R50, R50 ;  /* 0x0000003200327308 */ /* 0x000e740000002400 */
[----:B------:R1:W1:Y:S10]  /*15080*/  MUFU.TANH R35, R51 ;  /* 0x0000003300237308 */ /* 0x0002740000002400 */
[----:B------:R-:W1:Y:S10]  /*15090*/  MUFU.TANH R52, R52 ;  /* 0x0000003400347308 */ /* 0x000e740000002400 */
[----:B------:R-:W1:Y:S10]  /*150a0*/  MUFU.TANH R53, R53 ;  /* 0x0000003500357308 */ /* 0x000e740000002400 */
[----:B------:R-:W1:Y:S10]  /*150b0*/  MUFU.TANH R54, R54 ;  /* 0x0000003600367308 */ /* 0x000e740000002400 */
[----:B------:R-:W1:Y:S10]  /*150c0*/  MUFU.TANH R55, R55 ;  /* 0x0000003700377308 */ /* 0x000e740000002400 */
[----:B------:R1:W1:Y:S10]  /*150d0*/  MUFU.TANH R168, R56 ;  /* 0x0000003800a87308 */ /* 0x0002740000002400 */
[----:B------:R1:W1:Y:S10]  /*150e0*/  MUFU.TANH R56, R57 ;  /* 0x0000003900387308 */ /* 0x0002740000002400 */
[----:B------:R1:W1:Y:S10]  /*150f0*/  MUFU.TANH R180, R58 ;  /* 0x0000003a00b47308 */ /* 0x0002740000002400 */
[----:B------:R1:W1:Y:S10]  /*15100*/  MUFU.TANH R179, R59 ;  /* 0x0000003b00b37308 */ /* 0x0002740000002400 */
        /* <DEDUP_REMOVED lines=9> */
[----:B------:R-:W2:Y:S10]  /*151a0*/  MUFU.TANH R69, R69 ;  /* 0x0000004500457308 */ /* 0x000eb40000002400 */
[----:B------:R-:W2:Y:S01]  /*151b0*/  MUFU.TANH R70, R70 ;  /* 0x0000004600467308 */ /* 0x000ea20000002400 */
[C---:B---3--:R-:W-:Y:S02]  /*151c0*/  IADD3 R7, -R14.reuse, 0x1, R0 ;  /* 0x000000010e077810 */ /* 0x048fe40007ffe100 */
[----:B-1----:R-:W-:Y:S02]  /*151d0*/  IADD3 R8, -R14, R0, RZ ;  /* 0x000000000e087210 */ /* 0x002fe40007ffe1ff */
[----:B------:R-:W-:Y:S05]  /*151e0*/  IADD3 R7, R7, c[0x0][0x1d0], RZ ;  /* 0x0000740007077a10 */ /* 0x000fea0007ffe0ff */
[----:B------:R-:W1:Y:S01]  /*151f0*/  MUFU.TANH R71, R71 ;  /* 0x0000004700477308 */ /* 0x000e620000002400 */
[----:B------:R-:W-:Y:S04]  /*15200*/  IADD3 R7, R7, -c[0x0][0x168], RZ ;  /* 0x80005a0007077a10 */ /* 0x000fe80007ffe0ff */
[C---:B------:R-:W-:Y:S02]  /*15210*/  IADD3 R6, R7.reuse, c[0x0][0x328], RZ ;  /* 0x0000ca0007067a10 */ /* 0x040fe40007ffe0ff */
[----:B------:R-:W-:Y:S03]  /*15220*/  IADD3 R7, R7, UR11, RZ ;  /* 0x0000000b07077c10 */ /* 0x000fe6000fffe0ff */
[----:B------:R-:W3:Y:S01]  /*15230*/  MUFU.TANH R72, R72 ;  /* 0x0000004800487308 */ /* 0x000ee20000002400 */
[-C--:B------:R-:W-:Y:S02]  /*15240*/  IADD3 R3, R6, R4.reuse, RZ ;  /* 0x0000000406037210 */ /* 0x080fe40007ffe0ff */
[----:B------:R-:W-:Y:S07]  /*15250*/  IADD3 R2, R7, R4, RZ ;  /* 0x0000000407027210 */ /* 0x000fee0007ffe0ff */
        /* <DEDUP_REMOVED lines=42> */
.L_x_190:
[----:B------:R-:W-:Y:S04]  /*15500*/  MOV R9, c[0x0][0x32c] ;  /* 0x0000cb0000097a02 */ /* 0x000fe80000000f00 */
[----:B------:R-:W-:Y:S11]  /*15510*/  ISETP.NE.AND P0, PT, R9, 0x1, PT ;  /* 0x000000010900780c */ /* 0x000ff60003f05270 */
[----:B------:R-:W-:Y:S02]  /*15520*/  @!UPT UIADD3 URZ, URZ, URZ, URZ ;  /* 0x0000003f3f3ff290 */ /* 0x000fe4000fffe03f */
[----:B------:R-:W-:Y:S05]  /*15530*/  @P0 IMAD.HI.U32 R9, R4, c[0x0][0x330], RZ ;  /* 0x0000cc0004090a27 */ /* 0x000fea00078e00ff */
[----:B------:R-:W-:Y:S02]  /*15540*/  @P0 SHF.R.U32.HI R4, RZ, c[0x0][0x334], R9 ;  /* 0x0000cd00ff040a19 */ /* 0x000fe40000011609 */
.L_x_191:
[----:B------:R-:W-:Y:S05]  /*15550*/  BSYNC B0 ;  /* 0x0000000000007941 */ /* 0x000fea0003800000 */
.L_x_189:
[----:B------:R-:W-:Y:S05]  /*15560*/  IMAD R4, R4, c[0x0][0x32c], R8 ;  /* 0x0000cb0004047a24 */ /* 0x000fea00078e0208 */
[----:B------:R-:W-:Y:S02]  /*15570*/  IADD3 R9, R4, c[0x0][0x32c], RZ ;  /* 0x0000cb0004097a10 */ /* 0x000fe40007ffe0ff */
[----:B------:R-:W-:Y:S02]  /*15580*/  IMNMX R2, R2, R4, !PT ;  /* 0x0000000402027217 */ /* 0x000fe40007800200 */
[----:B------:R-:W-:Y:S02]  /*15590*/  IMNMX R3, R3, R9, PT ;  /* 0x0000000903037217 */ /* 0x000fe40003800200 */
.L_x_188:
        /* <DEDUP_REMOVED lines=108> */
[----:B------:R-:W-:Y:S04]  /*15c60*/  ISETP.LT.OR P0, PT, R3, 0x1, P0 ;  /* 0x000000010300780c */ /* 0x000fe80000701670 */
        /* <DEDUP_REMOVED lines=25> */
.L_x_194:
[----:B------:R-:W-:Y:S04]  /*15e00*/  MOV R26, c[0x0][0x32c] ;  /* 0x0000cb00001a7a02 */ /* 0x000fe80000000f00 */
[----:B------:R-:W-:Y:S11]  /*15e10*/  ISETP.NE.AND P0, PT, R26, 0x1, PT ;  /* 0x000000011a00780c */ /* 0x000ff60003f05270 */
[----:B------:R-:W-:Y:S02]  /*15e20*/  @!UPT UIADD3 URZ, URZ, URZ, URZ ;  /* 0x0000003f3f3ff290 */ /* 0x000fe4000fffe03f */
[----:B------:R-:W-:Y:S05]  /*15e30*/  @P0 IMAD.HI.U32 R26, R3, c[0x0][0x330], RZ ;  /* 0x0000cc00031a0a27 */ /* 0x000fea00078e00ff */
[----:B------:R-:W-:Y:S02]  /*15e40*/  @P0 SHF.R.U32.HI R3, RZ, c[0x0][0x334], R26 ;  /* 0x0000cd00ff030a19 */ /* 0x000fe4000001161a */
.L_x_195:
[----:B------:R-:W-:Y:S05]  /*15e50*/  BSYNC B0 ;  /* 0x0000000000007941 */ /* 0x000fea0003800000 */
.L_x_193:
[----:B------:R-:W-:Y:S05]  /*15e60*/  IMAD R3, R3, c[0x0][0x32c], R8 ;  /* 0x0000cb0003037a24 */ /* 0x000fea00078e0208 */
[----:B------:R-:W-:Y:S02]  /*15e70*/  IADD3 R26, R3, c[0x0][0x32c], RZ ;  /* 0x0000cb00031a7a10 */ /* 0x000fe40007ffe0ff */
[----:B------:R-:W-:Y:S02]  /*15e80*/  IMNMX R0, R0, R3, !PT ;  /* 0x0000000300007217 */ /* 0x000fe40007800200 */
[----:B------:R-:W-:Y:S02]  /*15e90*/  IMNMX R2, R2, R26, PT ;  /* 0x0000001a02027217 */ /* 0x000fe40003800200 */
.L_x_192:
        /* <DEDUP_REMOVED lines=111> */
.L_x_198:
[----:B------:R-:W-:Y:S04]  /*16590*/  MOV R26, c[0x0][0x32c] ;  /* 0x0000cb00001a7a02 */ /* 0x000fe80000000f00 */
[----:B------:R-:W-:Y:S11]  /*165a0*/  ISETP.NE.AND P0, PT, R26, 0x1, PT ;  /* 0x000000011a00780c */ /* 0x000ff60003f05270 */
[----:B------:R-:W-:Y:S02]  /*165b0*/  @!UPT UIADD3 URZ, URZ, URZ, URZ ;  /* 0x0000003f3f3ff290 */ /* 0x000fe4000fffe03f */
[----:B------:R-:W-:Y:S05]  /*165c0*/  @P0 IMAD.HI.U32 R26, R3, c[0x0][0x330], RZ ;  /* 0x0000cc00031a0a27 */ /* 0x000fea00078e00ff */
[----:B------:R-:W-:Y:S02]  /*165d0*/  @P0 SHF.R.U32.HI R3, RZ, c[0x0][0x334], R26 ;  /* 0x0000cd00ff030a19 */ /* 0x000fe4000001161a */
.L_x_199:
[----:B------:R-:W-:Y:S05]  /*165e0*/  BSYNC B0 ;  /* 0x0000000000007941 */ /* 0x000fea0003800000 */
.L_x_197:
[----:B------:R-:W-:Y:S05]  /*165f0*/  IMAD R3, R3, c[0x0][0x32c], R8 ;  /* 0x0000cb0003037a24 */ /* 0x000fea00078e0208 */
[----:B------:R-:W-:Y:S02]  /*16600*/  IADD3 R26, R3, c[0x0][0x32c], RZ ;  /* 0x0000cb00031a7a10 */ /* 0x000fe40007ffe0ff */
[----:B------:R-:W-:Y:S02]  /*16610*/  IMNMX R0, R0, R3, !PT ;  /* 0x0000000300007217 */ /* 0x000fe40007800200 */
[----:B------:R-:W-:Y:S02]  /*16620*/  IMNMX R2, R2, R26, PT ;  /* 0x0000001a02027217 */ /* 0x000fe40003800200 */
.L_x_196:
        /* <DEDUP_REMOVED lines=111> */
.L_x_202:
[----:B------:R-:W-:Y:S04]  /*16d20*/  MOV R5, c[0x0][0x32c] ;  /* 0x0000cb0000057a02 */ /* 0x000fe80000000f00 */
[----:B------:R-:W-:Y:S11]  /*16d30*/  ISETP.NE.AND P0, PT, R5, 0x1, PT ;  /* 0x000000010500780c */ /* 0x000ff60003f05270 */
[----:B------:R-:W-:Y:S02]  /*16d40*/  @!UPT UIADD3 URZ, URZ, URZ, URZ ;  /* 0x0000003f3f3ff290 */ /* 0x000fe4000fffe03f */
[----:B------:R-:W-:Y:S05]  /*16d50*/  @P0 IMAD.HI.U32 R5, R3, c[0x0][0x330], RZ ;  /* 0x0000cc0003050a27 */ /* 0x000fea00078e00ff */
[----:B------:R-:W-:Y:S02]  /*16d60*/  @P0 SHF.R.U32.HI R3, RZ, c[0x0][0x334], R5 ;  /* 0x0000cd00ff030a19 */ /* 0x000fe40000011605 */
.L_x_203:
[----:B------:R-:W-:Y:S05]  /*16d70*/  BSYNC B0 ;  /* 0x0000000000007941 */ /* 0x000fea0003800000 */
.L_x_201:
[----:B------:R-:W-:Y:S05]  /*16d80*/  IMAD R8, R3, c[0x0][0x32c], R8 ;  /* 0x0000cb0003087a24 */ /* 0x000fea00078e0208 */
[----:B------:R-:W-:Y:S02]  /*16d90*/  IADD3 R3, R8, c[0x0][0x32c], RZ ;  /* 0x0000cb0008037a10 */ /* 0x000fe40007ffe0ff */
[----:B------:R-:W-:Y:S02]  /*16da0*/  IMNMX R0, R0, R8, !PT ;  /* 0x0000000800007217 */ /* 0x000fe40007800200 */
[----:B------:R-:W-:Y:S02]  /*16db0*/  IMNMX R2, R2, R3, PT ;  /* 0x0000000302027217 */ /* 0x000fe40003800200 */
.L_x_200:
        /* <DEDUP_REMOVED lines=71> */
[----:B------:R-:W-:Y:S02]  /*17230*/  FMNMX.FTZ R72, R234, R72, !PT ;  /* 0x00000048ea487209 */ /* 0x000fe40007810000 */
[----:B------:R-:W-:Y:S02]  /*17240*/  FSEL R168, R199, -INF , !P0 ;  /* 0xff800000c7a87808 */ /* 0x000fe40004000000 */
        /* <DEDUP_REMOVED lines=65> */
[----:B------:R-:W-:Y:S02]  /*17660*/  FMNMX.FTZ R4, R48, R4, !PT ;  /* 0x0000000430047209 */ /* 0x000fe40007810000 */
[----:B------:R-:W-:Y:S01]  /*17670*/  FMNMX.FTZ R71, R3, R71, !PT ;  /* 0x0000004703477209 */ /* 0x000fe20007810000 */
[--C-:B------:R-:W-:Y:S01]  /*17680*/  FFMA.FTZ R3, R32, c[0x0][0x2d0], -R74.reuse ;  /* 0x0000b40020037a23 */ /* 0x100fe2000001084a */
[----:B------:R-:W-:Y:S01]  /*17690*/  FMNMX.FTZ R4, R49, R4, !PT ;  /* 0x0000000431047209 */ /* 0x000fe20007810000 */
[--C-:B------:R-:W-:Y:S01]  /*176a0*/  FFMA.FTZ R16, R43, c[0x0][0x2d0], -R74.reuse ;  /* 0x0000b4002b107a23 */ /* 0x100fe2000001084a */
[----:B------:R-:W-:Y:S01]  /*176b0*/  ISETP.LT.OR P0, PT, R2, 0x49, P0 ;  /* 0x000000490200780c */ /* 0x000fe20000701670 */
[----:B------:R1:W-:Y:S01]  /*176c0*/  MUFU.EX2 R248, R3 ;  /* 0x0000000300f87308 */ /* 0x0003e20000000800 */
[----:B------:R-:W-:Y:S01]  /*176d0*/  FMNMX.FTZ R5, R25, R5, !PT ;  /* 0x0000000519057209 */ /* 0x000fe20007810000 */
[----:B------:R-:W-:Y:S01]  /*176e0*/  FMUL.FTZ R75, R71, c[0x0][0x2d0] ;  /* 0x0000b400474b7a20 */ /* 0x000fe20000410000 */
        /* <DEDUP_REMOVED lines=16> */
[----:B------:R-:W-:Y:S02]  /*177f0*/  ISETP.GT.AND P4, PT, R0, 0x59, !P4 ;  /* 0x000000590000780c */ /* 0x000fe40006784270 */
[----:B------:R-:W-:Y:S02]  /*17800*/  ISETP.NE.AND P1, PT, R10, RZ, PT ;  /* 0x000000ff0a00720c */ /* 0x000fe40003f25270 */
[----:B------:R-:W-:Y:S02]  /*17810*/  ISETP.NE.AND P3, PT, R9, RZ, PT ;  /* 0x000000ff0900720c */ /* 0x000fe40003f65270 */
[----:B------:R-:W-:Y:S01]  /*17820*/  ISETP.GT.AND P0, PT, R0, 0x49, !P1 ;  /* 0x000000490000780c */ /* 0x000fe20004f04270 */
[----:B------:R2:W3:Y:S01]  /*17830*/  MUFU.EX2 R93, R3 ;  /* 0x00000003005d7308 */ /* 0x0004e20000000800 */
[----:B------:R-:W-:Y:S02]  /*17840*/  FMNMX.FTZ R4, R189, R4, !PT ;  /* 0x00000004bd047209 */ /* 0x000fe40007810000 */
[----:B------:R-:W-:Y:S02]  /*17850*/  FSETP.NEU.FTZ.AND P1, PT, R71, -INF , PT ;  /* 0xff8000004700780b */ /* 0x000fe40003f3d000 */
[----:B------:R-:W-:Y:S02]  /*17860*/  FMNMX.FTZ R4, R191, R4, !PT ;  /* 0x00000004bf047209 */ /* 0x000fe40007810000 */
        /* <DEDUP_REMOVED lines=10> */
[----:B------:R-:W-:Y:S02]  /*17910*/  FMNMX.FTZ R4, R229, R4, !PT ;  /* 0x00000004e5047209 */ /* 0x000fe40007810000 */
[----:B------:R-:W-:Y:S01]  /*17920*/  FMNMX.FTZ R5, R180, R5, !PT ;  /* 0x00000005b4057209 */ /* 0x000fe20007810000 */
[--C-:B--2---:R-:W-:Y:S01]  /*17930*/  FFMA.FTZ R3, R29, c[0x0][0x2d0], -R75.reuse ;  /* 0x0000b4001d037a23 */ /* 0x104fe2000001084b */
[----:B------:R-:W-:Y:S02]  /*17940*/  FMNMX.FTZ R4, R237, R4, !PT ;  /* 0x00000004ed047209 */ /* 0x000fe40007810000 */
[----:B------:R-:W-:Y:S02]  /*17950*/  ISETP.LT.OR P0, PT, R2, 0x4a, P0 ;  /* 0x0000004a0200780c */ /* 0x000fe40000701670 */
[----:B------:R-:W-:Y:S01]  /*17960*/  ISETP.GT.AND P3, PT, R0, 0x50, !P3 ;  /* 0x000000500000780c */ /* 0x000fe20005f64270 */
[----:B------:R2:W-:Y:S01]  /*17970*/  MUFU.EX2 R92, R3 ;  /* 0x00000003005c7308 */ /* 0x0005e20000000800 */
[----:B------:R-:W-:Y:S02]  /*17980*/  FMNMX.FTZ R4, R238, R4, !PT ;  /* 0x00000004ee047209 */ /* 0x000fe40007810000 */
[----:B------:R-:W-:Y:S02]  /*17990*/  FMNMX.FTZ R5, R179, R5, !PT ;  /* 0x00000005b3057209 */ /* 0x000fe40007810000 */
[----:B------:R-:W-:Y:S02]  /*179a0*/  FMNMX.FTZ R4, R239, R4, !PT ;  /* 0x00000004ef047209 */ /* 0x000fe40007810000 */
[----:B------:R-:W-:Y:S02]  /*179b0*/  FMNMX.FTZ R5, R178, R5, !PT ;  /* 0x00000005b2057209 */ /* 0x000fe40007810000 */
[----:B------:R-:W-:Y:S02]  /*179c0*/  FMNMX.FTZ R4, R240, R4, !PT ;  /* 0x00000004f0047209 */ /* 0x000fe40007810000 */
[----:B------:R-:W-:Y:S02]  /*179d0*/  FMNMX.FTZ R5, R185, R5, !PT ;  /* 0x00000005b9057209 */ /* 0x000fe40007810000 */
[----:B------:R-:W-:Y:S01]  /*179e0*/  FSEL R183, R79, -INF , !P0 ;  /* 0xff8000004fb77808 */ /* 0x000fe20004000000 */
[----:B------:R-:W4:Y:S01]  /*179f0*/  SHFL.BFLY PT, R7, R4, 0x2, 0x1f ;  /* 0x0c401f0004077f89 */ /* 0x000f2200000e0000 */
[----:B------:R-:W-:Y:S02]  /*17a00*/  FMNMX.FTZ R5, R199, R5, !PT ;  /* 0x00000005c7057209 */ /* 0x000fe40007810000 */
[----:B------:R-:W-:Y:S02]  /*17a10*/  ISETP.NE.AND P0, PT, R27, RZ, PT ;  /* 0x000000ff1b00720c */ /* 0x000fe40003f05270 */
[----:B------:R-:W-:Y:S02]  /*17a20*/  FMNMX.FTZ R5, R201, R5, !PT ;  /* 0x00000005c9057209 */ /* 0x000fe40007810000 */
[----:B------:R-:W-:Y:S02]  /*17a30*/  ISETP.GT.AND P0, PT, R0, 0x51, !P0 ;  /* 0x000000510000780c */ /* 0x000fe40004704270 */
[----:B------:R-:W-:Y:S02]  /*17a40*/  ISETP.LT.OR P3, PT, R2, 0x51, P3 ;  /* 0x000000510200780c */ /* 0x000fe40001f61670 */
[----:B--2---:R-:W-:Y:S02]  /*17a50*/  FMNMX.FTZ R3, R192, R5, !PT ;  /* 0x00000005c0037209 */ /* 0x004fe40007810000 */
[C---:B------:R-:W-:Y:S02]  /*17a60*/  ISETP.LT.OR P0, PT, R2.reuse, 0x52, P0 ;  /* 0x000000520200780c */ /* 0x040fe40000701670 */
[----:B------:R-:W-:Y:S01]  /*17a70*/  FMNMX.FTZ R0, R183, R3, !PT ;  /* 0x00000003b7007209 */ /* 0x000fe20007810000 */
[--C-:B------:R-:W-:Y:S01]  /*17a80*/  FFMA.FTZ R3, R33, c[0x0][0x2d0], -R75.reuse ;  /* 0x0000b40021037a23 */ /* 0x100fe2000001084b */
[----:B------:R-:W-:Y:S01]  /*17a90*/  FSEL R195, R91, -INF , !P0 ;  /* 0xff8000005bc37808 */ /* 0x000fe20004000000 */
[----:B------:R-:W-:Y:S01]  /*17aa0*/  MUFU.EX2 R33, R16 ;  /* 0x0000001000217308 */ /* 0x000fe20000000800 */
[----:B------:R-:W-:Y:S02]  /*17ab0*/  ISETP.LT.OR P0, PT, R2, 0x5a, P4 ;  /* 0x0000005a0200780c */ /* 0x000fe40002701670 */
[----:B------:R-:W-:Y:S02]  /*17ac0*/  FSEL R193, R78, -INF , !P3 ;  /* 0xff8000004ec17808 */ /* 0x000fe40005800000 */
[----:B------:R-:W-:Y:S02]  /*17ad0*/  FSEL R73, R57, -INF , !P0 ;  /* 0xff80000039497808 */ /* 0x000fe40004000000 */
[----:B---3--:R-:W-:Y:S02]  /*17ae0*/  F2FP.BF16.PACK_AB R78, R93, R248 ;  /* 0x000000f85d4e723e */ /* 0x008fe400000010ff */
[----:B----4-:R-:W-:Y:S01]  /*17af0*/  FMNMX.FTZ R4, R4, R7, !PT ;  /* 0x0000000704047209 */ /* 0x010fe20007810000 */
[----:B------:R2:W3:Y:S01]  /*17b00*/  MUFU.EX2 R60, R3 ;  /* 0x00000003003c7308 */ /* 0x0004e20000000800 */
[----:B------:R-:W-:Y:S01]  /*17b10*/  ISETP.LT.OR P3, PT, R2, 0x59, P5 ;  /* 0x000000590200780c */ /* 0x000fe20002f61670 */
[--C-:B------:R-:W-:Y:S01]  /*17b20*/  FFMA.FTZ R2, R37, c[0x0][0x2d0], -R75.reuse ;  /* 0x0000b40025027a23 */ /* 0x100fe2000001084b */
[----:B-1----:R-:W-:Y:S01]  /*17b30*/  F2FP.BF16.PACK_AB R76, R61, R233 ;  /* 0x000000e93d4c723e */ /* 0x002fe200000010ff */
[----:B------:R-:W1:Y:S01]  /*17b40*/  SHFL.BFLY PT, R70, R4, 0x1, 0x1f ;  /* 0x0c201f0004467f89 */ /* 0x000e6200000e0000 */
[----:B------:R-:W-:Y:S02]  /*17b50*/  FSEL R197, R59, -INF , !P3 ;  /* 0xff8000003bc57808 */ /* 0x000fe40005800000 */
[----:B------:R-:W-:Y:S03]  /*17b60*/  FMNMX.FTZ R0, R193, R0, !PT ;  /* 0x00000000c1007209 */ /* 0x000fe60007810000 */
[----:B------:R4:W-:Y:S01]  /*17b70*/  MUFU.EX2 R249, R2 ;  /* 0x0000000200f97308 */ /* 0x0009e20000000800 */
[----:B------:R-:W-:Y:S04]  /*17b80*/  FMNMX.FTZ R0, R195, R0, !PT ;  /* 0x00000000c3007209 */ /* 0x000fe80007810000 */
[----:B------:R-:W-:Y:S04]  /*17b90*/  FMNMX.FTZ R0, R197, R0, !PT ;  /* 0x00000000c5007209 */ /* 0x000fe80007810000 */
[----:B------:R-:W-:Y:S01]  /*17ba0*/  FMNMX.FTZ R0, R73, R0, !PT ;  /* 0x0000000049007209 */ /* 0x000fe20007810000 */
[----:B------:R-:W-:Y:S01]  /*17bb0*/  MUFU.EX2 R57, R12 ;  /* 0x0000000c00397308 */ /* 0x000fe20000000800 */
[--C-:B--2---:R-:W-:Y:S01]  /*17bc0*/  FFMA.FTZ R3, R38, c[0x0][0x2d0], -R75.reuse ;  /* 0x0000b40026037a23 */ /* 0x104fe2000001084b */
[----:B---3--:R-:W-:Y:S02]  /*17bd0*/  F2FP.BF16.PACK_AB R77, R60, R92 ;  /* 0x0000005c3c4d723e */ /* 0x008fe400000010ff */
[----:B-1----:R-:W-:Y:S06]  /*17be0*/  FMNMX.FTZ R70, R4, R70, !PT ;  /* 0x0000004604467209 */ /* 0x002fec0007810000 */
[----:B------:R1:W2:Y:S01]  /*17bf0*/  MUFU.EX2 R246, R3 ;  /* 0x0000000300f67308 */ /* 0x0002a20000000800 */
[C---:B------:R-:W-:Y:S01]  /*17c00*/  FSETP.NEU.FTZ.AND P0, PT, R70.reuse, -INF , PT ;  /* 0xff8000004600780b */ /* 0x040fe20003f1d000 */
[----:B------:R-:W-:Y:S01]  /*17c10*/  FMUL.FTZ R96, R70, c[0x0][0x2d0] ;  /* 0x0000b40046607a20 */ /* 0x000fe20000410000 */
[----:B----4-:R-:W3:Y:S04]  /*17c20*/  SHFL.BFLY PT, R2, R0, 0x2, 0x1f ;  /* 0x0c401f0000027f89 */ /* 0x010ee800000e0000 */
[----:B------:R-:W-:Y:S05]  /*17c30*/  FSEL R96, R96, RZ, P0 ;  /* 0x000000ff60607208 */ /* 0x000fea0000000000 */
[--C-:B------:R-:W-:Y:S02]  /*17c40*/  FFMA.FTZ R4, R36, c[0x0][0x2d0], -R96.reuse ;  /* 0x0000b40024047a23 */ /* 0x100fe40000010860 */
[--C-:B------:R-:W-:Y:S02]  /*17c50*/  FFMA.FTZ R32, R45, c[0x0][0x2d0], -R96.reuse ;  /* 0x0000b4002d207a23 */ /* 0x100fe40000010860 */
[----:B------:R-:W-:Y:S01]  /*17c60*/  MUFU.EX2 R243, R4 ;  /* 0x0000000400f37308 */ /* 0x000fe20000000800 */
[--C-:B-1----:R-:W-:Y:S01]  /*17c70*/  FFMA.FTZ R3, R26, c[0x0][0x2d0], -R96.reuse ;  /* 0x0000b4001a037a23 */ /* 0x102fe20000010860 */
[----:B--2---:R-:W-:Y:S08]  /*17c80*/  F2FP.BF16.PACK_AB R79, R246, R249 ;  /* 0x000000f9f64f723e */ /* 0x004ff000000010ff */
[----:B------:R1:W-:Y:S02]  /*17c90*/  MUFU.EX2 R86, R3 ;  /* 0x0000000300567308 */ /* 0x0003e40000000800 */
[--C-:B-1----:R-:W-:Y:S02]  /*17ca0*/  FFMA.FTZ R3, R28, c[0x0][0x2d0], -R96.reuse ;  /* 0x0000b4001c037a23 */ /* 0x102fe40000010860 */
[----:B------:R-:W-:Y:S06]  /*17cb0*/  FFMA.FTZ R28, R47, c[0x0][0x2d0], -R75 ;  /* 0x0000b4002f1c7a23 */ /* 0x000fec000001084b */
[----:B------:R1:W2:Y:S10]  /*17cc0*/  MUFU.EX2 R244, R3 ;  /* 0x0000000300f47308 */ /* 0x0002b40000000800 */
[----:B------:R-:W-:Y:S01]  /*17cd0*/  MUFU.EX2 R63, R28 ;  /* 0x0000001c003f7308 */ /* 0x000fe20000000800 */
[----:B-1----:R-:W-:Y:S01]  /*17ce0*/  FFMA.FTZ R3, R35, c[0x0][0x2d0], -R96 ;  /* 0x0000b40023037a23 */ /* 0x002fe20000010860 */
[----:B--2---:R-:W-:Y:S08]  /*17cf0*/  F2FP.BF16.PACK_AB R64, R244, R86 ;  /* 0x00000056f440723e */ /* 0x004ff000000010ff */
[----:B------:R3:W-:Y:S02]  /*17d00*/  MUFU.EX2 R52, R3 ;  /* 0x0000000300347308 */ /* 0x0007e40000000800 */
[----:B---3--:R-:W-:Y:S01]  /*17d10*/  FMNMX.FTZ R3, R0, R2, !PT ;  /* 0x0000000200037209 */ /* 0x008fe20007810000 */
[----:B------:R-:W-:Y:S01]  /*17d20*/  FFMA.FTZ R2, R39, c[0x0][0x2d0], -R74 ;  /* 0x0000b40027027a23 */ /* 0x000fe2000001084a */
[----:B------:R-:W-:Y:S01]  /*17d30*/  FSEL R0, R72, RZ, P2 ;  /* 0x000000ff48007208 */ /* 0x000fe20001000000 */
[----:B------:R-:W-:Y:S05]  /*17d40*/  LDSM.16.MT88.4 R36, [R212+0x100] ;  /* 0x00010000d424783b */ /* 0x000fea0000004200 */
[----:B------:R1:W-:Y:S01]  /*17d50*/  MUFU.EX2 R80, R2 ;  /* 0x0000000200507308 */ /* 0x0003e20000000800 */
[----:B------:R-:W-:Y:S04]  /*17d60*/  FADD.FTZ R0, -R0, R100 ;  /* 0x0000006400007221 */ /* 0x000fe80000010100 */
[----:B------:R-:W-:Y:S01]  /*17d70*/  FMUL.FTZ R0, R0, c[0x0][0x2d0] ;  /* 0x0000b40000007a20 */ /* 0x000fe20000410000 */
[----:B------:R-:W2:Y:S04]  /*17d80*/  SHFL.BFLY PT, R4, R3, 0x1, 0x1f ;  /* 0x0c201f0003047f89 */ /* 0x000ea800000e0000 */
[----:B------:R3:W4:Y:S01]  /*17d90*/  MUFU.EX2 R69, R0 ;  /* 0x0000000000457308 */ /* 0x0007220000000800 */
[----:B-1----:R-:W-:Y:S05]  /*17da0*/  FSEL R2, R71, RZ, P1 ;  /* 0x000000ff47027208 */ /* 0x002fea0000800000 */
[----:B------:R-:W-:Y:S01]  /*17db0*/  FADD.FTZ R2, -R2, R101 ;  /* 0x0000006502027221 */ /* 0x000fe20000010100 */
[----:B--2---:R-:W-:Y:S03]  /*17dc0*/  FMNMX.FTZ R3, R3, R4, !PT ;  /* 0x0000000403037209 */ /* 0x004fe60007810000 */
[----:B------:R-:W-:Y:S01]  /*17dd0*/  FMUL.FTZ R2, R2, c[0x0][0x2d0] ;  /* 0x0000b40002027a20 */ /* 0x000fe20000410000 */
[----:B---3--:R-:W-:Y:S01]  /*17de0*/  FSEL R0, R70, RZ, P0 ;  /* 0x000000ff46007208 */ /* 0x008fe20000000000 */
[----:B----4-:R-:W-:Y:S01]  /*17df0*/  FMUL.FTZ R16, R69, R116 ;  /* 0x0000007445107220 */ /* 0x010fe20000410000 */
[C---:B------:R-:W-:Y:S01]  /*17e00*/  FSETP.NEU.FTZ.AND P0, PT, R3.reuse, -INF , PT ;  /* 0xff8000000300780b */ /* 0x040fe20003f1d000 */
[----:B------:R-:W1:Y:S01]  /*17e10*/  MUFU.EX2 R68, R2 ;  /* 0x0000000200447308 */ /* 0x000e620000000800 */
[----:B------:R-:W-:Y:S02]  /*17e20*/  FMUL.FTZ R97, R3, c[0x0][0x2d0] ;  /* 0x0000b40003617a20 */ /* 0x000fe40000410000 */
[----:B------:R-:W-:Y:S02]  /*17e30*/  FADD.FTZ R0, -R0, R102 ;  /* 0x0000006600007221 */ /* 0x000fe40000010100 */
[----:B------:R-:W-:Y:S01]  /*17e40*/  FMUL.FTZ R5, R69, R105 ;  /* 0x0000006945057220 */ /* 0x000fe20000410000 */
[----:B------:R-:W-:Y:S01]  /*17e50*/  FSEL R97, R97, RZ, P0 ;  /* 0x000000ff61617208 */ /* 0x000fe20000000000 */
[----:B------:R-:W-:Y:S02]  /*17e60*/  FMUL.FTZ R0, R0, c[0x0][0x2d0] ;  /* 0x0000b40000007a20 */ /* 0x000fe40000410000 */
[----:B------:R-:W-:Y:S02]  /*17e70*/  FMUL.FTZ R17, R69, R117 ;  /* 0x0000007545117220 */ /* 0x000fe40000410000 */
[----:B------:R2:W3:Y:S01]  /*17e80*/  MUFU.EX2 R2, R0 ;  /* 0x0000000000027308 */ /* 0x0004e20000000800 */
[----:B------:R-:W-:Y:S02]  /*17e90*/  FFMA.FTZ R4, R24, c[0x0][0x2d0], -R97 ;  /* 0x0000b40018047a23 */ /* 0x000fe40000010861 */
[----:B------:R-:W-:Y:S02]  /*17ea0*/  IMAD.MOV.U32 R117, RZ, RZ, R57 ;  /* 0x000000ffff757224 */ /* 0x000fe400078e0039 */
[--C-:B------:R-:W-:Y:S02]  /*17eb0*/  FFMA.FTZ R58, R58, c[0x0][0x2d0], -R97.reuse ;  /* 0x0000b4003a3a7a23 */ /* 0x100fe40000010861 */
[----:B------:R-:W-:Y:S02]  /*17ec0*/  FFMA.FTZ R62, R62, c[0x0][0x2d0], -R97 ;  /* 0x0000b4003e3e7a23 */ /* 0x000fe40000010861 */
[----:B------:R-:W-:Y:S01]  /*17ed0*/  FFMA.FTZ R24, R44, c[0x0][0x2d0], -R75 ;  /* 0x0000b4002c187a23 */ /* 0x000fe2000001084b */
[----:B------:R4:W-:Y:S01]  /*17ee0*/  MUFU.EX2 R89, R4 ;  /* 0x0000000400597308 */ /* 0x0009e20000000800 */
[----:B------:R-:W-:Y:S02]  /*17ef0*/  FFMA.FTZ R44, R50, c[0x0][0x2d0], -R96 ;  /* 0x0000b400322c7a23 */ /* 0x000fe40000010860 */
[C---:B-1----:R-:W-:Y:S01]  /*17f00*/  FMUL.FTZ R7, R68.reuse, R107 ;  /* 0x0000006b44077220 */ /* 0x042fe20000410000 */
[----:B------:R-:W-:Y:S01]  /*17f10*/  MOV R107, R52 ;  /* 0x00000034006b7202 */ /* 0x000fe20000000f00 */
[C---:B------:R-:W-:Y:S01]  /*17f20*/  FMUL.FTZ R6, R68.reuse, R106 ;  /* 0x0000006a44067220 */ /* 0x040fe20000410000 */
[----:B------:R-:W-:Y:S01]  /*17f30*/  LDSM.16.MT88.4 R52, [R210+0x100] ;  /* 0x00010000d234783b */ /* 0x000fe20000004200 */
[C---:B------:R-:W-:Y:S01]  /*17f40*/  FMUL.FTZ R34, R68.reuse, R134 ;  /* 0x0000008644227220 */ /* 0x040fe20000410000 */
[----:B------:R-:W-:Y:S01]  /*17f50*/  F2FP.BF16.PACK_AB R66, R243, R107 ;  /* 0x0000006bf342723e */ /* 0x000fe200000010ff */
[C---:B------:R-:W-:Y:S01]  /*17f60*/  FMUL.FTZ R35, R68.reuse, R135 ;  /* 0x0000008744237220 */ /* 0x040fe20000410000 */
[----:B------:R1:W5:Y:S01]  /*17f70*/  MUFU.EX2 R30, R24 ;  /* 0x00000018001e7308 */ /* 0x0003620000000800 */
[C---:B------:R-:W-:Y:S01]  /*17f80*/  FMUL.FTZ R18, R68.reuse, R118 ;  /* 0x0000007644127220 */ /* 0x040fe20000410000 */
[----:B------:R-:W-:Y:S01]  /*17f90*/  MOV R118, R86 ;  /* 0x0000005600767202 */ /* 0x000fe20000000f00 */
[----:B------:R-:W-:Y:S01]  /*17fa0*/  FMUL.FTZ R19, R68, R119 ;  /* 0x0000007744137220 */ /* 0x000fe20000410000 */
[----:B------:R-:W-:Y:S01]  /*17fb0*/  MOV R106, R246 ;  /* 0x000000f6006a7202 */ /* 0x000fe20000000f00 */
[----:B--2---:R-:W-:Y:S02]  /*17fc0*/  FFMA.FTZ R0, R8, c[0x0][0x2d0], -R97 ;  /* 0x0000b40008007a23 */ /* 0x004fe40000010861 */
[C---:B---3--:R-:W-:Y:S01]  /*17fd0*/  FMUL.FTZ R13, R2.reuse, R113 ;  /* 0x00000071020d7220 */ /* 0x048fe20000410000 */
[----:B------:R-:W-:Y:S01]  /*17fe0*/  MOV R113, R233 ;  /* 0x000000e900717202 */ /* 0x000fe20000000f00 */
[----:B------:R-:W-:Y:S01]  /*17ff0*/  FMUL.FTZ R45, R2, R145 ;  /* 0x00000091022d7220 */ /* 0x000fe20000410000 */
[----:B------:R2:W-:Y:S01]  /*18000*/  MUFU.EX2 R200, R0 ;  /* 0x0000000000c87308 */ /* 0x0005e20000000800 */
[----:B------:R-:W-:Y:S02]  /*18010*/  FFMA.FTZ R8, R40, c[0x0][0x2d0], -R75 ;  /* 0x0000b40028087a23 */ /* 0x000fe4000001084b */
[----:B------:R-:W-:Y:S02]  /*18020*/  FMUL.FTZ R50, R68, R150 ;  /* 0x0000009644327220 */ /* 0x000fe40000410000 */
[--C-:B----4-:R-:W-:Y:S02]  /*18030*/  FFMA.FTZ R4, R25, c[0x0][0x2d0], -R97.reuse ;  /* 0x0000b40019047a23 */ /* 0x110fe40000010861 */
[C---:B------:R-:W-:Y:S01]  /*18040*/  FMUL.FTZ R9, R2.reuse, R109 ;  /* 0x0000006d02097220 */ /* 0x040fe20000410000 */
[----:B------:R-:W-:Y:S01]  /*18050*/  MOV R109, R248 ;  /* 0x000000f8006d7202 */ /* 0x000fe20000000f00 */
[C---:B------:R-:W-:Y:S01]  /*18060*/  FMUL.FTZ R12, R2.reuse, R112 ;  /* 0x00000070020c7220 */ /* 0x040fe20000410000 */
[----:B------:R3:W4:Y:S01]  /*18070*/  MUFU.EX2 R85, R4 ;  /* 0x0000000400557308 */ /* 0x0007220000000800 */
[C---:B------:R-:W-:Y:S02]  /*18080*/  FMUL.FTZ R25, R2.reuse, R125 ;  /* 0x0000007d02197220 */ /* 0x040fe40000410000 */
[C---:B------:R-:W-:Y:S02]  /*18090*/  FMUL.FTZ R28, R2.reuse, R128 ;  /* 0x00000080021c7220 */ /* 0x040fe40000410000 */
[C---:B-1----:R-:W-:Y:S02]  /*180a0*/  FMUL.FTZ R24, R2.reuse, R124 ;  /* 0x0000007c02187220 */ /* 0x042fe40000410000 */
[----:B------:R-:W-:Y:S02]  /*180b0*/  FMUL.FTZ R29, R2, R129 ;  /* 0x00000081021d7220 */ /* 0x000fe40000410000 */
[----:B-----5:R-:W-:Y:S01]  /*180c0*/  IMAD.MOV.U32 R129, RZ, RZ, R30 ;  /* 0x000000ffff817224 */ /* 0x020fe200078e001e */
[----:B------:R1:W5:Y:S01]  /*180d0*/  MUFU.EX2 R31, R8 ;  /* 0x00000008001f7308 */ /* 0x0003620000000800 */
[----:B------:R-:W-:Y:S02]  /*180e0*/  FFMA.FTZ R40, R49, c[0x0][0x2d0], -R96 ;  /* 0x0000b40031287a23 */ /* 0x000fe40000010860 */
[----:B------:R-:W-:Y:S01]  /*180f0*/  FMUL.FTZ R49, R69, R149 ;  /* 0x0000009545317220 */ /* 0x000fe20000410000 */
[----:B------:R-:W-:Y:S01]  /*18100*/  MOV R149, R63 ;  /* 0x0000003f00957202 */ /* 0x000fe20000000f00 */
[----:B--2---:R-:W-:Y:S02]  /*18110*/  FFMA.FTZ R0, R22, c[0x0][0x2d0], -R97 ;  /* 0x0000b40016007a23 */ /* 0x004fe40000010861 */
[----:B------:R-:W2:Y:S01]  /*18120*/  LDSM.16.MT88.4 R20, [R209+0x100] ;  /* 0x00010000d114783b */ /* 0x000ea20000004200 */
[C---:B------:R-:W-:Y:S02]  /*18130*/  FMUL.FTZ R57, R2.reuse, R157 ;  /* 0x0000009d02397220 */ /* 0x040fe40000410000 */
[----:B------:R5:W5:Y:S01]  /*18140*/  MUFU.EX2 R235, R0 ;  /* 0x0000000000eb7308 */ /* 0x000b620000000800 */
[--C-:B---3--:R-:W-:Y:S01]  /*18150*/  FFMA.FTZ R4, R41, c[0x0][0x2d0], -R74.reuse ;  /* 0x0000b40029047a23 */ /* 0x108fe2000001084a */
[----:B----4-:R-:W-:Y:S01]  /*18160*/  F2FP.BF16.PACK_AB R67, R85, R89 ;  /* 0x000000595543723e */ /* 0x010fe200000010ff */
[C---:B------:R-:W-:Y:S02]  /*18170*/  FMUL.FTZ R41, R2.reuse, R141 ;  /* 0x0000008d02297220 */ /* 0x040fe40000410000 */
[----:B------:R-:W-:Y:S05]  /*18180*/  IMAD.MOV.U32 R119, RZ, RZ, R85 ;  /* 0x000000ffff777224 */ /* 0x000fea00078e0055 */
[----:B------:R-:W3:Y:S01]  /*18190*/  MUFU.EX2 R87, R4 ;  /* 0x0000000400577308 */ /* 0x000ee20000000800 */
[----:B-1----:R-:W-:Y:S02]  /*181a0*/  FMUL.FTZ R8, R2, R108 ;  /* 0x0000006c02087220 */ /* 0x002fe40000410000 */
[----:B-----5:R-:W-:Y:S02]  /*181b0*/  IMAD.MOV.U32 R125, RZ, RZ, R31 ;  /* 0x000000ffff7d7224 */ /* 0x020fe400078e001f */
[----:B------:R-:W-:Y:S05]  /*181c0*/  IMAD.MOV.U32 R108, RZ, RZ, R249 ;  /* 0x000000ffff6c7224 */ /* 0x000fea00078e00f9 */
[----:B------:R1:W-:Y:S01]  /*181d0*/  MUFU.EX2 R124, R32 ;  /* 0x00000020007c7308 */ /* 0x0003e20000000800 */
[----:B------:R-:W-:Y:S01]  /*181e0*/  FSEL R0, R3, RZ, P0 ;  /* 0x000000ff03007208 */ /* 0x000fe20000000000 */
[----:B------:R-:W-:Y:S01]  /*181f0*/  IMAD.MOV.U32 R112, RZ, RZ, R235 ;  /* 0x000000ffff707224 */ /* 0x000fe200078e00eb */
[----:B------:R-:W-:Y:S02]  /*18200*/  F2FP.BF16.PACK_AB R65, R235, R200 ;  /* 0x000000c8eb41723e */ /* 0x000fe400000010ff */
[----:B------:R-:W-:Y:S01]  /*18210*/  ISETP.GT.AND P0, PT, R225, UR8, PT ;  /* 0x00000008e1007c0c */ /* 0x000fe2000bf04270 */
[----:B------:R-:W-:Y:S04]  /*18220*/  FADD.FTZ R0, -R0, R103 ;  /* 0x0000006700007221 */ /* 0x000fe80000010100 */
[----:B------:R4:W-:Y:S01]  /*18230*/  MUFU.EX2 R91, R44 ;  /* 0x0000002c005b7308 */ /* 0x0009e20000000800 */
[----:B------:R-:W-:Y:S01]  /*18240*/  FMUL.FTZ R0, R0, c[0x0][0x2d0] ;  /* 0x0000b40000007a20 */ /* 0x000fe20000410000 */
[----:B---3--:R-:W-:Y:S01]  /*18250*/  MOV R116, R87 ;  /* 0x0000005700747202 */ /* 0x008fe20000000f00 */
[C---:B------:R-:W-:Y:S02]  /*18260*/  FMUL.FTZ R4, R69.reuse, R104 ;  /* 0x0000006845047220 */ /* 0x040fe40000410000 */
[----:B------:R-:W-:Y:S05]  /*18270*/  IMAD.MOV.U32 R104, RZ, RZ, R93 ;  /* 0x000000ffff687224 */ /* 0x000fea00078e005d */
[----:B------:R-:W3:Y:S01]  /*18280*/  MUFU.EX2 R0, R0 ;  /* 0x0000000000007308 */ /* 0x000ee20000000800 */
[-C--:B--2---:R-:W-:Y:S01]  /*18290*/  HMMA.16816.F32.BF16 R4, R76, R20.reuse, R4 ;  /* 0x000000144c04723c */ /* 0x084fe20000041804 */
[----:B-1----:R-:W-:Y:S02]  /*182a0*/  FMUL.FTZ R32, R69, R132 ;  /* 0x0000008445207220 */ /* 0x002fe40000410000 */
[----:B----4-:R-:W-:Y:S02]  /*182b0*/  FMUL.FTZ R44, R2, R144 ;  /* 0x00000090022c7220 */ /* 0x010fe40000410000 */
[C---:B---3--:R-:W-:Y:S02]  /*182c0*/  FMUL.FTZ R10, R0.reuse, R110 ;  /* 0x0000006e000a7220 */ /* 0x048fe40000410000 */
[C---:B------:R-:W-:Y:S01]  /*182d0*/  FMUL.FTZ R11, R0.reuse, R111 ;  /* 0x0000006f000b7220 */ /* 0x040fe20000410000 */
[----:B------:R-:W-:Y:S01]  /*182e0*/  MOV R111, R243 ;  /* 0x000000f3006f7202 */ /* 0x000fe20000000f00 */
[C---:B------:R-:W-:Y:S03]  /*182f0*/  FMUL.FTZ R15, R0.reuse, R115 ;  /* 0x00000073000f7220 */ /* 0x040fe60000410000 */
[----:B------:R-:W-:Y:S02]  /*18300*/  IMAD.MOV.U32 R115, RZ, RZ, R89 ;  /* 0x000000ffff737224 */ /* 0x000fe400078e0059 */
[C---:B------:R-:W-:Y:S01]  /*18310*/  FMUL.FTZ R26, R0.reuse, R126 ;  /* 0x0000007e001a7220 */ /* 0x040fe20000410000 */
[C---:B------:R-:W-:Y:S01]  /*18320*/  HMMA.16816.F32.BF16 R8, R64.reuse, R20, R8 ;  /* 0x000000144008723c */ /* 0x040fe20000041808 */
[C---:B------:R-:W-:Y:S01]  /*18330*/  FMUL.FTZ R14, R0.reuse, R114 ;  /* 0x00000072000e7220 */ /* 0x040fe20000410000 */
[----:B------:R-:W-:Y:S01]  /*18340*/  MOV R126, R80 ;  /* 0x00000050007e7202 */ /* 0x000fe20000000f00 */
[C---:B------:R-:W-:Y:S01]  /*18350*/  FMUL.FTZ R31, R0.reuse, R131 ;  /* 0x00000083001f7220 */ /* 0x040fe20000410000 */
[----:B------:R-:W1:Y:S01]  /*18360*/  LDSM.16.MT88.4 R80, [R211+0x100] ;  /* 0x00010000d350783b */ /* 0x000e620000004200 */
[----:B------:R-:W-:Y:S01]  /*18370*/  MOV R131, R84 ;  /* 0x0000005400837202 */ /* 0x000fe20000000f00 */
[----:B------:R-:W-:Y:S01]  /*18380*/  FMUL.FTZ R27, R0, R127 ;  /* 0x0000007f001b7220 */ /* 0x000fe20000410000 */
[----:B------:R-:W-:Y:S01]  /*18390*/  MOV R114, R92 ;  /* 0x0000005c00727202 */ /* 0x000fe20000000f00 */
[-C--:B------:R-:W-:Y:S01]  /*183a0*/  HMMA.16816.F32.BF16 R12, R64, R22.reuse, R12 ;  /* 0x00000016400c723c */ /* 0x080fe2000004180c */
[----:B------:R-:W-:Y:S01]  /*183b0*/  FFMA.FTZ R20, R46, c[0x0][0x2d0], -R74 ;  /* 0x0000b4002e147a23 */ /* 0x000fe2000001084a */
[----:B------:R2:W-:Y:S02]  /*183c0*/  MUFU.EX2 R127, R40 ;  /* 0x00000028007f7308 */ /* 0x0005e40000000800 */
[----:B------:R-:W3:Y:S01]  /*183d0*/  LDSM.16.MT88.4 R84, [R209+0x900] ;  /* 0x00090000d154783b */ /* 0x000ee20000004200 */
[----:B------:R-:W-:Y:S02]  /*183e0*/  FFMA.FTZ R92, R95, c[0x0][0x2d0], -R75 ;  /* 0x0000b4005f5c7a23 */ /* 0x000fe4000001084b */
[C---:B------:R-:W-:Y:S01]  /*183f0*/  FMUL.FTZ R21, R69.reuse, R121 ;  /* 0x0000007945157220 */ /* 0x040fe20000410000 */
[C---:B------:R-:W-:Y:S01]  /*18400*/  HMMA.16816.F32.BF16 R16, R76.reuse, R22, R16 ;  /* 0x000000164c10723c */ /* 0x040fe20000041810 */
[----:B------:R-:W-:Y:S03]  /*18410*/  FMUL.FTZ R30, R0, R130 ;  /* 0x00000082001e7220 */ /* 0x000fe60000410000 */
[----:B------:R4:W5:Y:S01]  /*18420*/  MUFU.EX2 R59, R20 ;  /* 0x00000014003b7308 */ /* 0x0009620000000800 */
[----:B------:R-:W-:Y:S01]  /*18430*/  MOV R130, R33 ;  /* 0x0000002100827202 */ /* 0x000fe20000000f00 */
[C---:B------:R-:W-:Y:S01]  /*18440*/  FMUL.FTZ R33, R69.reuse, R133 ;  /* 0x0000008545217220 */ /* 0x040fe20000410000 */
[----:B------:R-:W-:Y:S01]  /*18450*/  MOV R121, R61 ;  /* 0x0000003d00797202 */ /* 0x000fe20000000f00 */
[C---:B------:R-:W-:Y:S01]  /*18460*/  FMUL.FTZ R22, R68.reuse, R122 ;  /* 0x0000007a44167220 */ /* 0x040fe20000410000 */
[----:B------:R-:W-:Y:S03]  /*18470*/  LDSM.16.MT88.4 R132, [R212+0x2900] ;  /* 0x00290000d484783b */ /* 0x000fe60000004200 */
[----:B------:R-:W-:Y:S02]  /*18480*/  FMUL.FTZ R23, R68, R123 ;  /* 0x0000007b44177220 */ /* 0x000fe40000410000 */
[C---:B------:R-:W-:Y:S02]  /*18490*/  FMUL.FTZ R42, R0.reuse, R142 ;  /* 0x0000008e002a7220 */ /* 0x040fe40000410000 */
[----:B------:R-:W-:Y:S02]  /*184a0*/  FMUL.FTZ R43, R0, R143 ;  /* 0x0000008f002b7220 */ /* 0x000fe40000410000 */
[----:B--2---:R-:W-:Y:S02]  /*184b0*/  FMUL.FTZ R40, R2, R140 ;  /* 0x0000008c02287220 */ /* 0x004fe40000410000 */
[C---:B------:R-:W-:Y:S02]  /*184c0*/  FMUL.FTZ R46, R0.reuse, R146 ;  /* 0x00000092002e7220 */ /* 0x040fe40000410000 */
[----:B------:R-:W-:Y:S02]  /*184d0*/  FMUL.FTZ R47, R0, R147 ;  /* 0x00000093002f7220 */ /* 0x000fe40000410000 */
[----:B------:R-:W-:Y:S02]  /*184e0*/  IMAD.MOV.U32 R122, RZ, RZ, R60 ;  /* 0x000000ffff7a7224 */ /* 0x000fe400078e003c */
[----:B------:R-:W-:Y:S02]  /*184f0*/  FMUL.FTZ R60, R2, R160 ;  /* 0x000000a0023c7220 */ /* 0x000fe40000410000 */
[C---:B----4-:R-:W-:Y:S02]  /*18500*/  FMUL.FTZ R20, R69.reuse, R120 ;  /* 0x0000007845147220 */ /* 0x050fe40000410000 */
[----:B-----5:R-:W-:Y:S01]  /*18510*/  IMAD.MOV.U32 R150, RZ, RZ, R59 ;  /* 0x000000ffff967224 */ /* 0x020fe200078e003b */
[----:B------:R2:W-:Y:S01]  /*18520*/  MUFU.EX2 R120, R62 ;  /* 0x0000003e00787308 */ /* 0x0005e20000000800 */
[----:B------:R-:W-:Y:S02]  /*18530*/  FMUL.FTZ R59, R0, R159 ;  /* 0x0000009f003b7220 */ /* 0x000fe40000410000 */
[----:B------:R-:W-:Y:S01]  /*18540*/  FMUL.FTZ R61, R2, R161 ;  /* 0x000000a1023d7220 */ /* 0x000fe20000410000 */
[-C--:B------:R-:W-:Y:S01]  /*18550*/  HMMA.16816.F32.BF16 R20, R76, R36.reuse, R20 ;  /* 0x000000244c14723c */ /* 0x080fe20000041814 */
[----:B------:R-:W-:Y:S02]  /*18560*/  FMUL.FTZ R63, R0, R163 ;  /* 0x000000a3003f7220 */ /* 0x000fe40000410000 */
[----:B------:R-:W-:Y:S05]  /*18570*/  IMAD.MOV.U32 R110, RZ, RZ, R244 ;  /* 0x000000ffff6e7224 */ /* 0x000fea00078e00f4 */
[C---:B------:R-:W-:Y:S07]  /*18580*/  HMMA.16816.F32.BF16 R24, R64.reuse, R36, R24 ;  /* 0x000000244018723c */ /* 0x040fee0000041818 */
[----:B------:R-:W-:Y:S01]  /*18590*/  FFMA.FTZ R36, R48, c[0x0][0x2d0], -R96 ;  /* 0x0000b40030247a23 */ /* 0x000fe20000010860 */
[-C--:B------:R-:W-:Y:S01]  /*185a0*/  HMMA.16816.F32.BF16 R28, R64, R38.reuse, R28 ;  /* 0x00000026401c723c */ /* 0x080fe2000004181c */
[----:B------:R-:W-:Y:S02]  /*185b0*/  FMUL.FTZ R37, R69, R137 ;  /* 0x0000008945257220 */ /* 0x000fe40000410000 */
[----:B------:R4:W-:Y:S01]  /*185c0*/  MUFU.EX2 R128, R36 ;  /* 0x0000002400807308 */ /* 0x0009e20000000800 */
[--C-:B------:R-:W-:Y:S02]  /*185d0*/  FFMA.FTZ R48, R51, c[0x0][0x2d0], -R74.reuse ;  /* 0x0000b40033307a23 */ /* 0x100fe4000001084a */
[----:B------:R-:W-:Y:S02]  /*185e0*/  FMUL.FTZ R51, R68, R151 ;  /* 0x0000009744337220 */ /* 0x000fe40000410000 */
[C---:B------:R-:W-:Y:S01]  /*185f0*/  HMMA.16816.F32.BF16 R32, R76.reuse, R38, R32 ;  /* 0x000000264c20723c */ /* 0x040fe20000041820 */
[----:B--2---:R-:W-:Y:S04]  /*18600*/  FMUL.FTZ R62, R0, R162 ;  /* 0x000000a2003e7220 */ /* 0x004fe80000410000 */
[----:B------:R2:W-:Y:S02]  /*18610*/  MUFU.EX2 R123, R48 ;  /* 0x00000030007b7308 */ /* 0x0005e40000000800 */
[C---:B------:R-:W-:Y:S02]  /*18620*/  FMUL.FTZ R38, R68.reuse, R138 ;  /* 0x0000008a44267220 */ /* 0x040fe40000410000 */
[----:B------:R-:W-:Y:S06]  /*18630*/  FMUL.FTZ R39, R68, R139 ;  /* 0x0000008b44277220 */ /* 0x000fec0000410000 */
[----:B------:R5:W-:Y:S01]  /*18640*/  MUFU.EX2 R151, R58 ;  /* 0x0000003a00977308 */ /* 0x000be20000000800 */
[C---:B----4-:R-:W-:Y:S09]  /*18650*/  FMUL.FTZ R36, R69.reuse, R136 ;  /* 0x0000008845247220 */ /* 0x050ff20000410000 */
[----:B------:R-:W-:Y:S01]  /*18660*/  MUFU.EX2 R138, R92 ;  /* 0x0000005c008a7308 */ /* 0x000fe20000000800 */
[-C--:B------:R-:W-:Y:S01]  /*18670*/  HMMA.16816.F32.BF16 R36, R76, R52.reuse, R36 ;  /* 0x000000344c24723c */ /* 0x080fe20000041824 */
[C---:B--2---:R-:W-:Y:S02]  /*18680*/  FMUL.FTZ R48, R69.reuse, R148 ;  /* 0x0000009445307220 */ /* 0x044fe40000410000 */
[----:B------:R-:W-:Y:S05]  /*18690*/  IMAD.MOV.U32 R148, RZ, RZ, R91 ;  /* 0x000000ffff947224 */ /* 0x000fea00078e005b */
[C---:B------:R-:W-:Y:S01]  /*186a0*/  HMMA.16816.F32.BF16 R40, R64.reuse, R52, R40 ;  /* 0x000000344028723c */ /* 0x040fe20000041828 */
[----:B-----5:R-:W-:Y:S06]  /*186b0*/  FMUL.FTZ R58, R0, R158 ;  /* 0x0000009e003a7220 */ /* 0x020fec0000410000 */
[--C-:B------:R-:W-:Y:S01]  /*186c0*/  FFMA.FTZ R52, R56, c[0x0][0x2d0], -R97.reuse ;  /* 0x0000b40038347a23 */ /* 0x100fe20000010861 */
[-C--:B------:R-:W-:Y:S01]  /*186d0*/  HMMA.16816.F32.BF16 R44, R64, R54.reuse, R44 ;  /* 0x00000036402c723c */ /* 0x080fe2000004182c */
[C---:B------:R-:W-:Y:S02]  /*186e0*/  FMUL.FTZ R53, R69.reuse, R153 ;  /* 0x0000009945357220 */ /* 0x040fe40000410000 */
[----:B------:R2:W4:Y:S01]  /*186f0*/  MUFU.EX2 R103, R52 ;  /* 0x0000003400677308 */ /* 0x0005220000000800 */
[----:B------:R-:W-:Y:S04]  /*18700*/  FMUL.FTZ R56, R2, R156 ;  /* 0x0000009c02387220 */ /* 0x000fe80000410000 */
[C---:B------:R-:W-:Y:S07]  /*18710*/  HMMA.16816.F32.BF16 R48, R76.reuse, R54, R48 ;  /* 0x000000364c30723c */ /* 0x040fee0000041830 */
[C---:B------:R-:W-:Y:S02]  /*18720*/  FMUL.FTZ R54, R68.reuse, R154 ;  /* 0x0000009a44367220 */ /* 0x040fe40000410000 */
[----:B------:R-:W-:Y:S03]  /*18730*/  FMUL.FTZ R55, R68, R155 ;  /* 0x0000009b44377220 */ /* 0x000fe60000410000 */
[----:B--2---:R-:W-:Y:S07]  /*18740*/  FMUL.FTZ R52, R69, R152 ;  /* 0x0000009845347220 */ /* 0x004fee0000410000 */
[-C--:B-1----:R-:W-:Y:S08]  /*18750*/  HMMA.16816.F32.BF16 R52, R76, R80.reuse, R52 ;  /* 0x000000504c34723c */ /* 0x082ff00000041834 */
[C---:B------:R-:W-:Y:S07]  /*18760*/  HMMA.16816.F32.BF16 R56, R64.reuse, R80, R56 ;  /* 0x000000504038723c */ /* 0x040fee0000041838 */
[----:B------:R-:W-:Y:S01]  /*18770*/  FFMA.FTZ R80, R88, c[0x0][0x2d0], -R97 ;  /* 0x0000b40058507a23 */ /* 0x000fe20000010861 */
[-C--:B------:R-:W-:Y:S01]  /*18780*/  HMMA.16816.F32.BF16 R60, R64, R82.reuse, R60 ;  /* 0x00000052403c723c */ /* 0x080fe2000004183c */
[----:B----4-:R-:W-:Y:S02]  /*18790*/  F2FP.BF16.PACK_AB R81, R151, R103 ;  /* 0x000000679751723e */ /* 0x010fe400000010ff */
[----:B------:R1:W2:Y:S04]  /*187a0*/  MUFU.EX2 R105, R80 ;  /* 0x0000005000697308 */ /* 0x0002a80000000800 */
[C---:B------:R-:W-:Y:S02]  /*187b0*/  FMUL.FTZ R64, R69.reuse, R164 ;  /* 0x000000a445407220 */ /* 0x040fe40000410000 */
[----:B------:R-:W-:Y:S03]  /*187c0*/  FMUL.FTZ R65, R69, R165 ;  /* 0x000000a545417220 */ /* 0x000fe60000410000 */
[C---:B------:R-:W-:Y:S02]  /*187d0*/  FMUL.FTZ R66, R68.reuse, R166 ;  /* 0x000000a644427220 */ /* 0x040fe40000410000 */
[----:B------:R-:W-:Y:S07]  /*187e0*/  FMUL.FTZ R67, R68, R167 ;  /* 0x000000a744437220 */ /* 0x000fee0000410000 */
[----:B------:R-:W-:Y:S01]  /*187f0*/  HMMA.16816.F32.BF16 R64, R76, R82, R64 ;  /* 0x000000524c40723c */ /* 0x000fe20000041840 */
[--C-:B-1----:R-:W-:Y:S06]  /*18800*/  FFMA.FTZ R80, R90, c[0x0][0x2d0], -R74.reuse ;  /* 0x0000b4005a507a23 */ /* 0x102fec000001084a */
[----:B------:R-:W-:Y:S01]  /*18810*/  F2FP.BF16.PACK_AB R76, R116, R126 ;  /* 0x0000007e744c723e */ /* 0x000fe200000010ff */
[----:B------:R-:W1:Y:S01]  /*18820*/  LDSM.16.MT88.4 R88, [R212+0x900] ;  /* 0x00090000d458783b */ /* 0x000e620000004200 */
[----:B------:R-:W-:Y:S01]  /*18830*/  F2FP.BF16.PACK_AB R77, R117, R125 ;  /* 0x0000007d754d723e */ /* 0x000fe200000010ff */
[----:B------:R4:W-:Y:S02]  /*18840*/  MUFU.EX2 R249, R80 ;  /* 0x0000005000f97308 */ /* 0x0009e40000000800 */
[----:B------:R-:W-:Y:S02]  /*18850*/  F2FP.BF16.PACK_AB R78, R150, R130 ;  /* 0x00000082964e723e */ /* 0x000fe400000010ff */
[----:B------:R-:W-:Y:S02]  /*18860*/  F2FP.BF16.PACK_AB R79, R149, R129 ;  /* 0x00000081954f723e */ /* 0x000fe400000010ff */
[----:B------:R-:W-:Y:S02]  /*18870*/  F2FP.BF16.PACK_AB R82, R148, R127 ;  /* 0x0000007f9452723e */ /* 0x000fe400000010ff */
[----:B--2---:R-:W-:Y:S03]  /*18880*/  F2FP.BF16.PACK_AB R83, R105, R120 ;  /* 0x000000786953723e */ /* 0x004fe600000010ff */
[-C--:B---3--:R-:W-:Y:S01]  /*18890*/  HMMA.16816.F32.BF16 R4, R76, R84.reuse, R4 ;  /* 0x000000544c04723c */ /* 0x088fe20000041804 */
[--C-:B----4-:R-:W-:Y:S02]  /*188a0*/  FFMA.FTZ R80, R94, c[0x0][0x2d0], -R75.reuse ;  /* 0x0000b4005e507a23 */ /* 0x110fe4000001084b */
        /* <DEDUP_REMOVED lines=9> */
[C---:B------:R-:W-:Y:S01]  /*18940*/  HMMA.16816.F32.BF16 R24, R80.reuse, R88, R24 ;  /* 0x000000585018723c */ /* 0x040fe20000041818 */
[----:B---3--:R-:W-:Y:S06]  /*18950*/  FFMA.FTZ R84, R177, c[0x0][0x2d0], -R74 ;  /* 0x0000b400b1547a23 */ /* 0x008fec000001084a */
[--C-:B------:R-:W-:Y:S01]  /*18960*/  FFMA.FTZ R88, R170, c[0x0][0x2d0], -R96.reuse ;  /* 0x0000b400aa587a23 */ /* 0x100fe20000010860 */
[-C--:B------:R-:W-:Y:S01]  /*18970*/  HMMA.16816.F32.BF16 R28, R80, R90.reuse, R28 ;  /* 0x0000005a501c723c */ /* 0x080fe2000004181c */
[----:B------:R1:W-:Y:S07]  /*18980*/  MUFU.EX2 R246, R84 ;  /* 0x0000005400f67308 */ /* 0x0003ee0000000800 */
[C---:B------:R-:W-:Y:S03]  /*18990*/  HMMA.16816.F32.BF16 R32, R76.reuse, R90, R32 ;  /* 0x0000005a4c20723c */ /* 0x040fe60000041820 */
[----:B------:R3:W-:Y:S05]  /*189a0*/  MUFU.EX2 R136, R88 ;  /* 0x0000005800887308 */ /* 0x0007ea0000000800 */
[-C--:B--2---:R-:W-:Y:S08]  /*189b0*/  HMMA.16816.F32.BF16 R36, R76, R92.reuse, R36 ;  /* 0x0000005c4c24723c */ /* 0x084ff00000041824 */
[C---:B------:R-:W-:Y:S01]  /*189c0*/  HMMA.16816.F32.BF16 R40, R80.reuse, R92, R40 ;  /* 0x0000005c5028723c */ /* 0x040fe20000041828 */
[----:B-1----:R-:W-:Y:S04]  /*189d0*/  FFMA.FTZ R84, R171, c[0x0][0x2d0], -R75 ;  /* 0x0000b400ab547a23 */ /* 0x002fe8000001084b */
[----:B------:R1:W-:Y:S02]  /*189e0*/  MUFU.EX2 R244, R84 ;  /* 0x0000005400f47308 */ /* 0x0003e40000000800 */
[----:B------:R-:W-:Y:S01]  /*189f0*/  FFMA.FTZ R92, R168, c[0x0][0x2d0], -R97 ;  /* 0x0000b400a85c7a23 */ /* 0x000fe20000010861 */
[-C--:B------:R-:W-:Y:S01]  /*18a00*/  HMMA.16816.F32.BF16 R44, R80, R94.reuse, R44 ;  /* 0x0000005e502c723c */ /* 0x080fe2000004182c */
[--C-:B---3--:R-:W-:Y:S06]  /*18a10*/  FFMA.FTZ R88, R173, c[0x0][0x2d0], -R96.reuse ;  /* 0x0000b400ad587a23 */ /* 0x108fec0000010860 */
[----:B------:R2:W-:Y:S01]  /*18a20*/  MUFU.EX2 R235, R92 ;  /* 0x0000005c00eb7308 */ /* 0x0005e20000000800 */
[C---:B------:R-:W-:Y:S09]  /*18a30*/  HMMA.16816.F32.BF16 R48, R76.reuse, R94, R48 ;  /* 0x0000005e4c30723c */ /* 0x040ff20000041830 */
[----:B------:R3:W-:Y:S03]  /*18a40*/  MUFU.EX2 R142, R88 ;  /* 0x00000058008e7308 */ /* 0x0007e60000000800 */
[----:B-1----:R-:W-:Y:S07]  /*18a50*/  FFMA.FTZ R84, R174, c[0x0][0x2d0], -R75 ;  /* 0x0000b400ae547a23 */ /* 0x002fee000001084b */
[----:B------:R1:W-:Y:S01]  /*18a60*/  MUFU.EX2 R143, R84 ;  /* 0x00000054008f7308 */ /* 0x0003e20000000800 */
[----:B--2---:R-:W-:Y:S09]  /*18a70*/  FFMA.FTZ R92, R169, c[0x0][0x2d0], -R97 ;  /* 0x0000b400a95c7a23 */ /* 0x004ff20000010861 */
[----:B------:R2:W-:Y:S01]  /*18a80*/  MUFU.EX2 R233, R92 ;  /* 0x0000005c00e97308 */ /* 0x0005e20000000800 */
[--C-:B---3--:R-:W-:Y:S09]  /*18a90*/  FFMA.FTZ R88, R175, c[0x0][0x2d0], -R96.reuse ;  /* 0x0000b400af587a23 */ /* 0x108ff20000010860 */
[----:B------:R3:W4:Y:S01]  /*18aa0*/  MUFU.EX2 R141, R88 ;  /* 0x00000058008d7308 */ /* 0x0007220000000800 */
[----:B-1----:R-:W-:Y:S09]  /*18ab0*/  FFMA.FTZ R84, R99, c[0x0][0x2d0], -R96 ;  /* 0x0000b40063547a23 */ /* 0x002ff20000010860 */
[----:B------:R1:W-:Y:S01]  /*18ac0*/  MUFU.EX2 R137, R84 ;  /* 0x0000005400897308 */ /* 0x0003e20000000800 */
[----:B--2---:R-:W-:Y:S09]  /*18ad0*/  FFMA.FTZ R92, R186, c[0x0][0x2d0], -R75 ;  /* 0x0000b400ba5c7a23 */ /* 0x004ff2000001084b */
[----:B------:R2:W-:Y:S01]  /*18ae0*/  MUFU.EX2 R145, R92 ;  /* 0x0000005c00917308 */ /* 0x0005e20000000800 */
[--C-:B---3--:R-:W-:Y:S09]  /*18af0*/  FFMA.FTZ R88, R181, c[0x0][0x2d0], -R74.reuse ;  /* 0x0000b400b5587a23 */ /* 0x108ff2000001084a */
[----:B------:R3:W-:Y:S01]  /*18b00*/  MUFU.EX2 R243, R88 ;  /* 0x0000005800f37308 */ /* 0x0007e20000000800 */
[----:B-1----:R-:W1:Y:S08]  /*18b10*/  LDSM.16.MT88.4 R84, [R211+0x900] ;  /* 0x00090000d354783b */ /* 0x002e700000004200 */
[----:B--2---:R-:W-:Y:S01]  /*18b20*/  LDSM.16.MT88.4 R92, [R210+0x1100] ;  /* 0x00110000d25c783b */ /* 0x004fe20000004200 */
[--C-:B---3--:R-:W-:Y:S04]  /*18b30*/  FFMA.FTZ R88, R98, c[0x0][0x2d0], -R97.reuse ;  /* 0x0000b40062587a23 */ /* 0x108fe80000010861 */
[----:B------:R2:W3:Y:S01]  /*18b40*/  MUFU.EX2 R140, R88 ;  /* 0x00000058008c7308 */ /* 0x0004e20000000800 */
[-C--:B-1----:R-:W-:Y:S08]  /*18b50*/  HMMA.16816.F32.BF16 R52, R76, R84.reuse, R52 ;  /* 0x000000544c34723c */ /* 0x082ff00000041834 */
[C---:B------:R-:W-:Y:S01]  /*18b60*/  HMMA.16816.F32.BF16 R56, R80.reuse, R84, R56 ;  /* 0x000000545038723c */ /* 0x040fe20000041838 */
[----:B--2---:R-:W1:Y:S06]  /*18b70*/  LDSM.16.MT88.4 R88, [R209+0x1100] ;  /* 0x00110000d158783b */ /* 0x004e6c0000004200 */
[----:B------:R-:W-:Y:S01]  /*18b80*/  FFMA.FTZ R84, R172, c[0x0][0x2d0], -R97 ;  /* 0x0000b400ac547a23 */ /* 0x000fe20000010861 */
[-C--:B------:R-:W-:Y:S03]  /*18b90*/  HMMA.16816.F32.BF16 R60, R80, R86.reuse, R60 ;  /* 0x00000056503c723c */ /* 0x080fe6000004183c */
[----:B------:R2:W5:Y:S04]  /*18ba0*/  MUFU.EX2 R230, R84 ;  /* 0x0000005400e67308 */ /* 0x0005680000000800 */
[--C-:B------:R-:W-:Y:S01]  /*18bb0*/  FFMA.FTZ R80, R187, c[0x0][0x2d0], -R74.reuse ;  /* 0x0000b400bb507a23 */ /* 0x100fe2000001084a */
[----:B------:R-:W-:Y:S01]  /*18bc0*/  HMMA.16816.F32.BF16 R64, R76, R86, R64 ;  /* 0x000000564c40723c */ /* 0x000fe20000041840 */
[----:B----4-:R-:W-:Y:S03]  /*18bd0*/  F2FP.BF16.PACK_AB R82, R141, R142 ;  /* 0x0000008e8d52723e */ /* 0x010fe600000010ff */
[----:B---3--:R-:W-:Y:S01]  /*18be0*/  F2FP.BF16.PACK_AB R81, R235, R140 ;  /* 0x0000008ceb51723e */ /* 0x008fe200000010ff */
[----:B------:R3:W-:Y:S02]  /*18bf0*/  MUFU.EX2 R147, R80 ;  /* 0x0000005000937308 */ /* 0x0007e40000000800 */
[----:B------:R-:W-:Y:S02]  /*18c00*/  F2FP.BF16.PACK_AB R76, R249, R123 ;  /* 0x0000007bf94c723e */ /* 0x000fe400000010ff */
[----:B------:R-:W-:Y:S03]  /*18c10*/  F2FP.BF16.PACK_AB R77, R138, R139 ;  /* 0x0000008b8a4d723e */ /* 0x000fe600000010ff */
[----:B------:R-:W-:Y:S02]  /*18c20*/  F2FP.BF16.PACK_AB R78, R246, R248 ;  /* 0x000000f8f64e723e */ /* 0x000fe400000010ff */
[----:B------:R-:W-:Y:S01]  /*18c30*/  F2FP.BF16.PACK_AB R79, R143, R244 ;  /* 0x000000f48f4f723e */ /* 0x000fe200000010ff */
[----:B--2---:R-:W2:Y:S01]  /*18c40*/  LDSM.16.MT88.4 R84, [R212+0x1100] ;  /* 0x00110000d454783b */ /* 0x004ea20000004200 */
[----:B-----5:R-:W-:Y:S05]  /*18c50*/  F2FP.BF16.PACK_AB R83, R230, R233 ;  /* 0x000000e9e653723e */ /* 0x020fea00000010ff */
[-C--:B-1----:R-:W-:Y:S01]  /*18c60*/  HMMA.16816.F32.BF16 R4, R76, R88.reuse, R4 ;  /* 0x000000584c04723c */ /* 0x082fe20000041804 */
[--C-:B---3--:R-:W-:Y:S04]  /*18c70*/  FFMA.FTZ R80, R182, c[0x0][0x2d0], -R75.reuse ;  /* 0x0000b400b6507a23 */ /* 0x108fe8000001084b */
[----:B------:R1:W-:Y:S02]  /*18c80*/  MUFU.EX2 R146, R80 ;  /* 0x0000005000927308 */ /* 0x0003e40000000800 */
[----:B-1----:R-:W-:Y:S07]  /*18c90*/  F2FP.BF16.PACK_AB R80, R136, R137 ;  /* 0x000000898850723e */ /* 0x002fee00000010ff */
[C---:B------:R-:W-:Y:S07]  /*18ca0*/  HMMA.16816.F32.BF16 R8, R80.reuse, R88, R8 ;  /* 0x000000585008723c */ /* 0x040fee0000041808 */
[--C-:B------:R-:W-:Y:S01]  /*18cb0*/  FFMA.FTZ R88, R196, c[0x0][0x2d0], -R74.reuse ;  /* 0x0000b400c4587a23 */ /* 0x100fe2000001084a */
[-C--:B------:R-:W-:Y:S03]  /*18cc0*/  HMMA.16816.F32.BF16 R12, R80, R90.reuse, R12 ;  /* 0x0000005a500c723c */ /* 0x080fe6000004180c */
[----:B------:R1:W-:Y:S05]  /*18cd0*/  MUFU.EX2 R228, R88 ;  /* 0x0000005800e47308 */ /* 0x0003ea0000000800 */
[C---:B------:R-:W-:Y:S08]  /*18ce0*/  HMMA.16816.F32.BF16 R16, R76.reuse, R90, R16 ;  /* 0x0000005a4c10723c */ /* 0x040ff00000041810 */
[-C--:B--2---:R-:W-:Y:S08]  /*18cf0*/  HMMA.16816.F32.BF16 R20, R76, R84.reuse, R20 ;  /* 0x000000544c14723c */ /* 0x084ff00000041814 */
[C---:B------:R-:W-:Y:S01]  /*18d00*/  HMMA.16816.F32.BF16 R24, R80.reuse, R84, R24 ;  /* 0x000000545018723c */ /* 0x040fe20000041818 */
[----:B-1----:R-:W-:Y:S03]  /*18d10*/  FFMA.FTZ R88, R198, c[0x0][0x2d0], -R74 ;  /* 0x0000b400c6587a23 */ /* 0x002fe6000001084a */
[----:B------:R-:W-:Y:S03]  /*18d20*/  MOV R198, R105 ;  /* 0x0000006900c67202 */ /* 0x000fe60000000f00 */
[--C-:B------:R-:W-:Y:S01]  /*18d30*/  FFMA.FTZ R84, R184, c[0x0][0x2d0], -R96.reuse ;  /* 0x0000b400b8547a23 */ /* 0x100fe20000010860 */
[-C--:B------:R-:W-:Y:S01]  /*18d40*/  HMMA.16816.F32.BF16 R28, R80, R86.reuse, R28 ;  /* 0x00000056501c723c */ /* 0x080fe2000004181c */
[----:B------:R1:W-:Y:S07]  /*18d50*/  MUFU.EX2 R196, R88 ;  /* 0x0000005800c47308 */ /* 0x0003ee0000000800 */
[C---:B------:R-:W-:Y:S03]  /*18d60*/  HMMA.16816.F32.BF16 R32, R76.reuse, R86, R32 ;  /* 0x000000564c20723c */ /* 0x040fe60000041820 */
[----:B------:R2:W-:Y:S05]  /*18d70*/  MUFU.EX2 R144, R84 ;  /* 0x0000005400907308 */ /* 0x0005ea0000000800 */
[-C--:B------:R-:W-:Y:S08]  /*18d80*/  HMMA.16816.F32.BF16 R36, R76, R92.reuse, R36 ;  /* 0x0000005c4c24723c */ /* 0x080ff00000041824 */
[C---:B------:R-:W-:Y:S01]  /*18d90*/  HMMA.16816.F32.BF16 R40, R80.reuse, R92, R40 ;  /* 0x0000005c5028723c */ /* 0x040fe20000041828 */
[----:B-1----:R-:W-:Y:S04]  /*18da0*/  FFMA.FTZ R88, R190, c[0x0][0x2d0], -R75 ;  /* 0x0000b400be587a23 */ /* 0x002fe8000001084b */
[----:B------:R1:W-:Y:S02]  /*18db0*/  MUFU.EX2 R190, R88 ;  /* 0x0000005800be7308 */ /* 0x0003e40000000800 */
[----:B------:R-:W-:Y:S01]  /*18dc0*/  FFMA.FTZ R92, R179, c[0x0][0x2d0], -R97 ;  /* 0x0000b400b35c7a23 */ /* 0x000fe20000010861 */
[-C--:B------:R-:W-:Y:S01]  /*18dd0*/  HMMA.16816.F32.BF16 R44, R80, R94.reuse, R44 ;  /* 0x0000005e502c723c */ /* 0x080fe2000004182c */
[--C-:B--2---:R-:W-:Y:S06]  /*18de0*/  FFMA.FTZ R84, R188, c[0x0][0x2d0], -R96.reuse ;  /* 0x0000b400bc547a23 */ /* 0x104fec0000010860 */
[----:B------:R2:W-:Y:S01]  /*18df0*/  MUFU.EX2 R155, R92 ;  /* 0x0000005c009b7308 */ /* 0x0005e20000000800 */
[C---:B------:R-:W-:Y:S09]  /*18e00*/  HMMA.16816.F32.BF16 R48, R76.reuse, R94, R48 ;  /* 0x0000005e4c30723c */ /* 0x040ff20000041830 */
[----:B------:R3:W-:Y:S03]  /*18e10*/  MUFU.EX2 R188, R84 ;  /* 0x0000005400bc7308 */ /* 0x0007e60000000800 */
[----:B-1----:R-:W-:Y:S07]  /*18e20*/  FFMA.FTZ R88, R194, c[0x0][0x2d0], -R75 ;  /* 0x0000b400c2587a23 */ /* 0x002fee000001084b */
[----:B------:R1:W-:Y:S01]  /*18e30*/  MUFU.EX2 R194, R88 ;  /* 0x0000005800c27308 */ /* 0x0003e20000000800 */
[----:B--2---:R-:W-:Y:S09]  /*18e40*/  FFMA.FTZ R92, R178, c[0x0][0x2d0], -R97 ;  /* 0x0000b400b25c7a23 */ /* 0x004ff20000010861 */
[----:B------:R2:W-:Y:S01]  /*18e50*/  MUFU.EX2 R154, R92 ;  /* 0x0000005c009a7308 */ /* 0x0005e20000000800 */
[----:B---3--:R-:W-:Y:S02]  /*18e60*/  FFMA.FTZ R84, R189, c[0x0][0x2d0], -R96 ;  /* 0x0000b400bd547a23 */ /* 0x008fe40000010860 */
[----:B------:R-:W-:Y:S07]  /*18e70*/  IMAD.MOV.U32 R189, RZ, RZ, R110 ;  /* 0x000000ffffbd7224 */ /* 0x000fee00078e006e */
[----:B------:R3:W-:Y:S01]  /*18e80*/  MUFU.EX2 R186, R84 ;  /* 0x0000005400ba7308 */ /* 0x0007e20000000800 */
[----:B-1----:R-:W1:Y:S01]  /*18e90*/  LDSM.16.MT88.4 R88, [R211+0x1100] ;  /* 0x00110000d358783b */ /* 0x002e620000004200 */
[----:B--2---:R-:W-:Y:S01]  /*18ea0*/  FFMA.FTZ R92, R205, c[0x0][0x2d0], -R75 ;  /* 0x0000b400cd5c7a23 */ /* 0x004fe2000001084b */
[----:B------:R-:W-:Y:S07]  /*18eb0*/  MOV R205, R117 ;  /* 0x0000007500cd7202 */ /* 0x000fee0000000f00 */
[----:B------:R2:W-:Y:S01]  /*18ec0*/  MUFU.EX2 R159, R92 ;  /* 0x0000005c009f7308 */ /* 0x0005e20000000800 */
[----:B---3--:R-:W-:Y:S01]  /*18ed0*/  FFMA.FTZ R84, R191, c[0x0][0x2d0], -R96 ;  /* 0x0000b400bf547a23 */ /* 0x008fe20000010860 */
[----:B------:R-:W-:Y:S02]  /*18ee0*/  MOV R191, R123 ;  /* 0x0000007b00bf7202 */ /* 0x000fe40000000f00 */
[----:B------:R-:W-:Y:S06]  /*18ef0*/  MOV R123, R109 ;  /* 0x0000006d007b7202 */ /* 0x000fec0000000f00 */
[----:B------:R3:W4:Y:S01]  /*18f00*/  MUFU.EX2 R187, R84 ;  /* 0x0000005400bb7308 */ /* 0x0007220000000800 */
[----:B--2---:R-:W-:Y:S01]  /*18f10*/  LDSM.16.MT88.4 R92, [R210+0x1900] ;  /* 0x00190000d25c783b */ /* 0x004fe20000004200 */
[-C--:B-1----:R-:W-:Y:S08]  /*18f20*/  HMMA.16816.F32.BF16 R52, R76, R88.reuse, R52 ;  /* 0x000000584c34723c */ /* 0x082ff00000041834 */
[C---:B------:R-:W-:Y:S01]  /*18f30*/  HMMA.16816.F32.BF16 R56, R80.reuse, R88, R56 ;  /* 0x000000585038723c */ /* 0x040fe20000041838 */
[----:B---3--:R-:W-:Y:S03]  /*18f40*/  FFMA.FTZ R84, R203, c[0x0][0x2d0], -R74 ;  /* 0x0000b400cb547a23 */ /* 0x008fe6000001084a */
[----:B------:R-:W-:Y:S01]  /*18f50*/  IMAD.MOV.U32 R203, RZ, RZ, R127 ;  /* 0x000000ffffcb7224 */ /* 0x000fe200078e007f */
[----:B------:R1:W-:Y:S01]  /*18f60*/  MUFU.EX2 R184, R84 ;  /* 0x0000005400b87308 */ /* 0x0003e20000000800 */
[----:B------:R-:W-:Y:S01]  /*18f70*/  MOV R127, R112 ;  /* 0x00000070007f7202 */ /* 0x000fe20000000f00 */
[----:B------:R-:W-:Y:S01]  /*18f80*/  FFMA.FTZ R88, R185, c[0x0][0x2d0], -R97 ;  /* 0x0000b400b9587a23 */ /* 0x000fe20000010861 */
[-C--:B------:R-:W-:Y:S01]  /*18f90*/  HMMA.16816.F32.BF16 R60, R80, R90.reuse, R60 ;  /* 0x0000005a503c723c */ /* 0x080fe2000004183c */
[----:B------:R-:W-:Y:S03]  /*18fa0*/  IMAD.MOV.U32 R185, RZ, RZ, R122 ;  /* 0x000000ffffb97224 */ /* 0x000fe600078e007a */
[----:B------:R-:W-:Y:S03]  /*18fb0*/  MOV R122, R108 ;  /* 0x0000006c007a7202 */ /* 0x000fe60000000f00 */
[--C-:B------:R-:W-:Y:S01]  /*18fc0*/  FFMA.FTZ R80, R226, c[0x0][0x2d0], -R74.reuse ;  /* 0x0000b400e2507a23 */ /* 0x100fe2000001084a */
[----:B------:R-:W-:Y:S01]  /*18fd0*/  HMMA.16816.F32.BF16 R64, R76, R90, R64 ;  /* 0x0000005a4c40723c */ /* 0x000fe20000041840 */
[----:B------:R-:W2:Y:S03]  /*18fe0*/  MUFU.EX2 R102, R88 ;  /* 0x0000005800667308 */ /* 0x000ea60000000800 */
[----:B----4-:R-:W-:Y:S02]  /*18ff0*/  F2FP.BF16.PACK_AB R82, R187, R186 ;  /* 0x000000babb52723e */ /* 0x010fe400000010ff */
[----:B------:R-:W-:Y:S01]  /*19000*/  MOV R226, R121 ;  /* 0x0000007900e27202 */ /* 0x000fe20000000f00 */
[----:B------:R-:W-:Y:S01]  /*19010*/  IMAD.MOV.U32 R121, RZ, RZ, R107 ;  /* 0x000000ffff797224 */ /* 0x000fe200078e006b */
[----:B------:R-:W-:Y:S03]  /*19020*/  F2FP.BF16.PACK_AB R76, R147, R243 ;  /* 0x000000f3934c723e */ /* 0x000fe600000010ff */
[----:B------:R3:W-:Y:S01]  /*19030*/  MUFU.EX2 R181, R80 ;  /* 0x0000005000b57308 */ /* 0x0007e20000000800 */
[----:B------:R-:W-:Y:S01]  /*19040*/  F2FP.BF16.PACK_AB R77, R145, R146 ;  /* 0x00000092914d723e */ /* 0x000fe200000010ff */
[----:B-1----:R-:W-:Y:S01]  /*19050*/  FFMA.FTZ R84, R180, c[0x0][0x2d0], -R97 ;  /* 0x0000b400b4547a23 */ /* 0x002fe20000010861 */
[----:B------:R-:W-:Y:S02]  /*19060*/  F2FP.BF16.PACK_AB R78, R196, R228 ;  /* 0x000000e4c44e723e */ /* 0x000fe400000010ff */
[----:B------:R-:W-:Y:S05]  /*19070*/  F2FP.BF16.PACK_AB R79, R194, R190 ;  /* 0x000000bec24f723e */ /* 0x000fea00000010ff */
[----:B------:R1:W4:Y:S01]  /*19080*/  MUFU.EX2 R182, R84 ;  /* 0x0000005400b67308 */ /* 0x0003220000000800 */
[----:B--2---:R-:W-:Y:S01]  /*19090*/  F2FP.BF16.PACK_AB R83, R102, R154 ;  /* 0x0000009a6653723e */ /* 0x004fe200000010ff */
[----:B------:R-:W-:Y:S01]  /*190a0*/  LDSM.16.MT88.4 R88, [R212+0x1900] ;  /* 0x00190000d458783b */ /* 0x000fe20000004200 */
[--C-:B---3--:R-:W-:Y:S01]  /*190b0*/  FFMA.FTZ R80, R204, c[0x0][0x2d0], -R75.reuse ;  /* 0x0000b400cc507a23 */ /* 0x108fe2000001084b */
[----:B------:R-:W-:Y:S06]  /*190c0*/  MOV R204, R118 ;  /* 0x0000007600cc7202 */ /* 0x000fec0000000f00 */
[----:B------:R2:W-:Y:S01]  /*190d0*/  MUFU.EX2 R153, R80 ;  /* 0x0000005000997308 */ /* 0x0005e20000000800 */
[----:B-1----:R-:W1:Y:S01]  /*190e0*/  LDSM.16.MT88.4 R84, [R209+0x1900] ;  /* 0x00190000d154783b */ /* 0x002e620000004200 */
[----:B----4-:R-:W-:Y:S02]  /*190f0*/  F2FP.BF16.PACK_AB R81, R155, R182 ;  /* 0x000000b69b51723e */ /* 0x010fe400000010ff */
[----:B--2---:R-:W-:Y:S01]  /*19100*/  F2FP.BF16.PACK_AB R80, R188, R144 ;  /* 0x00000090bc50723e */ /* 0x004fe200000010ff */
[-C--:B-1----:R-:W-:Y:S08]  /*19110*/  HMMA.16816.F32.BF16 R4, R76, R84.reuse, R4 ;  /* 0x000000544c04723c */ /* 0x082ff00000041804 */
[C---:B------:R-:W-:Y:S07]  /*19120*/  HMMA.16816.F32.BF16 R8, R80.reuse, R84, R8 ;  /* 0x000000545008723c */ /* 0x040fee0000041808 */
[----:B------:R-:W-:Y:S01]  /*19130*/  FFMA.FTZ R84, R234, c[0x0][0x2d0], -R74 ;  /* 0x0000b400ea547a23 */ /* 0x000fe2000001084a */
[-C--:B------:R-:W-:Y:S01]  /*19140*/  HMMA.16816.F32.BF16 R12, R80, R86.reuse, R12 ;  /* 0x00000056500c723c */ /* 0x080fe2000004180c */
[----:B------:R-:W-:Y:S02]  /*19150*/  IMAD.MOV.U32 R234, RZ, RZ, R116 ;  /* 0x000000ffffea7224 */ /* 0x000fe400078e0074 */
[----:B------:R1:W-:Y:S05]  /*19160*/  MUFU.EX2 R158, R84 ;  /* 0x00000054009e7308 */ /* 0x0003ea0000000800 */
[C---:B------:R-:W-:Y:S08]  /*19170*/  HMMA.16816.F32.BF16 R16, R76.reuse, R86, R16 ;  /* 0x000000564c10723c */ /* 0x040ff00000041810 */
[-C--:B------:R-:W-:Y:S08]  /*19180*/  HMMA.16816.F32.BF16 R20, R76, R88.reuse, R20 ;  /* 0x000000584c14723c */ /* 0x080ff00000041814 */
[C---:B------:R-:W-:Y:S01]  /*19190*/  HMMA.16816.F32.BF16 R24, R80.reuse, R88, R24 ;  /* 0x000000585018723c */ /* 0x040fe20000041818 */
[----:B-1----:R-:W-:Y:S03]  /*191a0*/  FFMA.FTZ R84, R236, c[0x0][0x2d0], -R74 ;  /* 0x0000b400ec547a23 */ /* 0x002fe6000001084a */
[----:B------:R-:W-:Y:S03]  /*191b0*/  MOV R236, R115 ;  /* 0x0000007300ec7202 */ /* 0x000fe60000000f00 */
[----:B------:R-:W-:Y:S01]  /*191c0*/  FFMA.FTZ R88, R206, c[0x0][0x2d0], -R96 ;  /* 0x0000b400ce587a23 */ /* 0x000fe20000010860 */
[-C--:B------:R-:W-:Y:S01]  /*191d0*/  HMMA.16816.F32.BF16 R28, R80, R90.reuse, R28 ;  /* 0x0000005a501c723c */ /* 0x080fe2000004181c */
[----:B------:R1:W-:Y:S03]  /*191e0*/  MUFU.EX2 R180, R84 ;  /* 0x0000005400b47308 */ /* 0x0003e60000000800 */
[----:B------:R-:W-:Y:S04]  /*191f0*/  IMAD.MOV.U32 R206, RZ, RZ, R104 ;  /* 0x000000ffffce7224 */ /* 0x000fe800078e0068 */
[C---:B------:R-:W-:Y:S03]  /*19200*/  HMMA.16816.F32.BF16 R32, R76.reuse, R90, R32 ;  /* 0x0000005a4c20723c */ /* 0x040fe60000041820 */
[----:B------:R2:W-:Y:S05]  /*19210*/  MUFU.EX2 R156, R88 ;  /* 0x00000058009c7308 */ /* 0x0005ea0000000800 */
[-C--:B------:R-:W-:Y:S08]  /*19220*/  HMMA.16816.F32.BF16 R36, R76, R92.reuse, R36 ;  /* 0x0000005c4c24723c */ /* 0x080ff00000041824 */
[C---:B------:R-:W-:Y:S01]  /*19230*/  HMMA.16816.F32.BF16 R40, R80.reuse, R92, R40 ;  /* 0x0000005c5028723c */ /* 0x040fe20000041828 */
[----:B-1----:R-:W-:Y:S03]  /*19240*/  FFMA.FTZ R84, R231, c[0x0][0x2d0], -R75 ;  /* 0x0000b400e7547a23 */ /* 0x002fe6000001084b */
[----:B------:R-:W-:Y:S01]  /*19250*/  MOV R231, R114 ;  /* 0x0000007200e77202 */ /* 0x000fe20000000f00 */
[----:B------:R1:W-:Y:S01]  /*19260*/  MUFU.EX2 R157, R84 ;  /* 0x00000054009d7308 */ /* 0x0003e20000000800 */
[----:B------:R-:W-:Y:S02]  /*19270*/  IMAD.MOV.U32 R114, RZ, RZ, R113 ;  /* 0x000000ffff727224 */ /* 0x000fe400078e0071 */
[-C--:B------:R-:W-:Y:S01]  /*19280*/  HMMA.16816.F32.BF16 R44, R80, R94.reuse, R44 ;  /* 0x0000005e502c723c */ /* 0x080fe2000004182c */
[----:B------:R-:W3:Y:S03]  /*19290*/  LDL.LU R113, [R1+0x8] ;  /* 0x0000080001717983 */ /* 0x000ee60000300800 */
[--C-:B--2---:R-:W-:Y:S02]  /*192a0*/  FFMA.FTZ R88, R207, c[0x0][0x2d0], -R96.reuse ;  /* 0x0000b400cf587a23 */ /* 0x104fe40000010860 */
[----:B------:R-:W-:Y:S02]  /*192b0*/  FFMA.FTZ R92, R201, c[0x0][0x2d0], -R97 ;  /* 0x0000b400c95c7a23 */ /* 0x000fe40000010861 */
[C---:B------:R-:W-:Y:S01]  /*192c0*/  HMMA.16816.F32.BF16 R48, R76.reuse, R94, R48 ;  /* 0x0000005e4c30723c */ /* 0x040fe20000041830 */
[----:B------:R2:W-:Y:S10]  /*192d0*/  MUFU.EX2 R178, R88 ;  /* 0x0000005800b27308 */ /* 0x0005f40000000800 */
[----:B------:R4:W-:Y:S01]  /*192e0*/  MUFU.EX2 R100, R92 ;  /* 0x0000005c00647308 */ /* 0x0009e20000000800 */
[----:B-1----:R-:W-:Y:S01]  /*192f0*/  FFMA.FTZ R84, R232, c[0x0][0x2d0], -R75 ;  /* 0x0000b400e8547a23 */ /* 0x002fe2000001084b */
[----:B------:R-:W-:Y:S08]  /*19300*/  MOV R232, R111 ;  /* 0x0000006f00e87202 */ /* 0x000ff00000000f00 */
[----:B------:R1:W-:Y:S01]  /*19310*/  MUFU.EX2 R179, R84 ;  /* 0x0000005400b37308 */ /* 0x0003e20000000800 */
[--C-:B--2---:R-:W-:Y:S09]  /*19320*/  FFMA.FTZ R88, R229, c[0x0][0x2d0], -R96.reuse ;  /* 0x0000b400e5587a23 */ /* 0x104ff20000010860 */
[----:B------:R2:W5:Y:S01]  /*19330*/  MUFU.EX2 R177, R88 ;  /* 0x0000005800b17308 */ /* 0x0005620000000800 */
[----:B----4-:R-:W-:Y:S02]  /*19340*/  FFMA.FTZ R92, R192, c[0x0][0x2d0], -R97 ;  /* 0x0000b400c05c7a23 */ /* 0x010fe40000010861 */
[----:B------:R-:W4:Y:S07]  /*19350*/  LDL.LU R192, [R1+0xc] ;  /* 0x00000c0001c07983 */ /* 0x000f2e0000300800 */
[----:B------:R5:W-:Y:S01]  /*19360*/  MUFU.EX2 R99, R92 ;  /* 0x0000005c00637308 */ /* 0x000be20000000800 */
[----:B-1----:R-:W-:Y:S01]  /*19370*/  FFMA.FTZ R84, R202, c[0x0][0x2d0], -R96 ;  /* 0x0000b400ca547a23 */ /* 0x002fe20000010860 */
[----:B------:R-:W-:Y:S08]  /*19380*/  MOV R202, R106 ;  /* 0x0000006a00ca7202 */ /* 0x000ff00000000f00 */
[----:B------:R1:W-:Y:S01]  /*19390*/  MUFU.EX2 R152, R84 ;  /* 0x0000005400987308 */ /* 0x0003e20000000800 */
[--C-:B--2---:R-:W-:Y:S09]  /*193a0*/  FFMA.FTZ R88, R241, c[0x0][0x2d0], -R74.reuse ;  /* 0x0000b400f1587a23 */ /* 0x104ff2000001084a */
[----:B------:R2:W-:Y:S01]  /*193b0*/  MUFU.EX2 R176, R88 ;  /* 0x0000005800b07308 */ /* 0x0005e20000000800 */
[----:B-----5:R-:W-:Y:S09]  /*193c0*/  FFMA.FTZ R92, R245, c[0x0][0x2d0], -R75 ;  /* 0x0000b400f55c7a23 */ /* 0x020ff2000001084b */
[----:B------:R5:W-:Y:S01]  /*193d0*/  MUFU.EX2 R172, R92 ;  /* 0x0000005c00ac7308 */ /* 0x000be20000000800 */
[----:B-1----:R-:W1:Y:S01]  /*193e0*/  LDSM.16.MT88.4 R84, [R211+0x1900] ;  /* 0x00190000d354783b */ /* 0x002e620000004200 */
[--C-:B--2---:R-:W-:Y:S08]  /*193f0*/  FFMA.FTZ R88, R199, c[0x0][0x2d0], -R97.reuse ;  /* 0x0000b400c7587a23 */ /* 0x104ff00000010861 */
[----:B------:R2:W1:Y:S01]  /*19400*/  MUFU.EX2 R101, R88 ;  /* 0x0000005800657308 */ /* 0x0004620000000800 */
[----:B-----5:R-:W-:Y:S08]  /*19410*/  LDSM.16.MT88.4 R92, [R210+0x2100] ;  /* 0x00210000d25c783b */ /* 0x020ff00000004200 */
[----:B--2---:R-:W2:Y:S01]  /*19420*/  LDSM.16.MT88.4 R88, [R209+0x2100] ;  /* 0x00210000d158783b */ /* 0x004ea20000004200 */
[-C--:B-1----:R-:W-:Y:S08]  /*19430*/  HMMA.16816.F32.BF16 R52, R76, R84.reuse, R52 ;  /* 0x000000544c34723c */ /* 0x082ff00000041834 */
[C---:B------:R-:W-:Y:S07]  /*19440*/  HMMA.16816.F32.BF16 R56, R80.reuse, R84, R56 ;  /* 0x000000545038723c */ /* 0x040fee0000041838 */
[----:B------:R-:W-:Y:S01]  /*19450*/  FFMA.FTZ R84, R183, c[0x0][0x2d0], -R97 ;  /* 0x0000b400b7547a23 */ /* 0x000fe20000010861 */
[-C--:B------:R-:W-:Y:S01]  /*19460*/  HMMA.16816.F32.BF16 R60, R80, R86.reuse, R60 ;  /* 0x00000056503c723c */ /* 0x080fe2000004183c */
[----:B------:R-:W5:Y:S02]  /*19470*/  LDL.LU R183, [R1+0x10] ;  /* 0x0000100001b77983 */ /* 0x000f640000300800 */
[----:B------:R1:W1:Y:S04]  /*19480*/  MUFU.EX2 R98, R84 ;  /* 0x0000005400627308 */ /* 0x0002680000000800 */
[--C-:B------:R-:W-:Y:S01]  /*19490*/  FFMA.FTZ R80, R247, c[0x0][0x2d0], -R74.reuse ;  /* 0x0000b400f7507a23 */ /* 0x100fe2000001084a */
[----:B------:R-:W-:Y:S01]  /*194a0*/  HMMA.16816.F32.BF16 R64, R76, R86, R64 ;  /* 0x000000564c40723c */ /* 0x000fe20000041840 */
[----:B------:R-:W-:Y:S03]  /*194b0*/  F2FP.BF16.PACK_AB R82, R177, R178 ;  /* 0x000000b2b152723e */ /* 0x000fe600000010ff */
[----:B------:R-:W-:Y:S01]  /*194c0*/  F2FP.BF16.PACK_AB R81, R100, R101 ;  /* 0x000000656451723e */ /* 0x000fe200000010ff */
[----:B------:R2:W2:Y:S02]  /*194d0*/  MUFU.EX2 R175, R80 ;  /* 0x0000005000af7308 */ /* 0x0004a40000000800 */
[----:B------:R-:W-:Y:S02]  /*194e0*/  F2FP.BF16.PACK_AB R76, R181, R184 ;  /* 0x000000b8b54c723e */ /* 0x000fe400000010ff */
[----:B------:R-:W-:Y:S03]  /*194f0*/  F2FP.BF16.PACK_AB R77, R159, R153 ;  /* 0x000000999f4d723e */ /* 0x000fe600000010ff */
[----:B------:R-:W-:Y:S02]  /*19500*/  F2FP.BF16.PACK_AB R78, R180, R158 ;  /* 0x0000009eb44e723e */ /* 0x000fe400000010ff */
[----:B------:R-:W-:Y:S01]  /*19510*/  F2FP.BF16.PACK_AB R79, R179, R157 ;  /* 0x0000009db34f723e */ /* 0x000fe200000010ff */
[----:B-1----:R-:W1:Y:S01]  /*19520*/  LDSM.16.MT88.4 R84, [R212+0x2100] ;  /* 0x00210000d454783b */ /* 0x002e620000004200 */
[----:B------:R-:W-:Y:S05]  /*19530*/  F2FP.BF16.PACK_AB R83, R98, R99 ;  /* 0x000000636253723e */ /* 0x000fea00000010ff */
[-C--:B--2---:R-:W-:Y:S01]  /*19540*/  HMMA.16816.F32.BF16 R4, R76, R88.reuse, R4 ;  /* 0x000000584c04723c */ /* 0x084fe20000041804 */
[----:B------:R-:W-:Y:S01]  /*19550*/  FFMA.FTZ R80, R242, c[0x0][0x2d0], -R75 ;  /* 0x0000b400f2507a23 */ /* 0x000fe2000001084b */
[----:B------:R-:W-:Y:S03]  /*19560*/  F2FP.BF16.PACK_AB R164, R175, R176 ;  /* 0x000000b0afa4723e */ /* 0x000fe600000010ff */
[----:B------:R2:W1:Y:S02]  /*19570*/  MUFU.EX2 R174, R80 ;  /* 0x0000005000ae7308 */ /* 0x0004640000000800 */
[----:B--2---:R-:W-:Y:S02]  /*19580*/  F2FP.BF16.PACK_AB R80, R156, R152 ;  /* 0x000000989c50723e */ /* 0x004fe400000010ff */
[----:B-1----:R-:W-:Y:S05]  /*19590*/  F2FP.BF16.PACK_AB R165, R172, R174 ;  /* 0x000000aeaca5723e */ /* 0x002fea00000010ff */
[C---:B------:R-:W-:Y:S07]  /*195a0*/  HMMA.16816.F32.BF16 R8, R80.reuse, R88, R8 ;  /* 0x000000585008723c */ /* 0x040fee0000041808 */
[--C-:B------:R-:W-:Y:S01]  /*195b0*/  FFMA.FTZ R88, R252, c[0x0][0x2d0], -R74.reuse ;  /* 0x0000b400fc587a23 */ /* 0x100fe2000001084a */
[-C--:B------:R-:W-:Y:S01]  /*195c0*/  HMMA.16816.F32.BF16 R12, R80, R90.reuse, R12 ;  /* 0x0000005a500c723c */ /* 0x080fe2000004180c */
[----:B------:R-:W-:Y:S02]  /*195d0*/  FFMA.FTZ R74, R131, c[0x0][0x2d0], -R74 ;  /* 0x0000b400834a7a23 */ /* 0x000fe4000001084a */
[----:B------:R1:W-:Y:S01]  /*195e0*/  MUFU.EX2 R173, R88 ;  /* 0x0000005800ad7308 */ /* 0x0003e20000000800 */
[----:B------:R-:W-:Y:S02]  /*195f0*/  IMAD.MOV.U32 R131, RZ, RZ, R119 ;  /* 0x000000ffff837224 */ /* 0x000fe400078e0077 */
[----:B------:R-:W-:Y:S02]  /*19600*/  LDSM.16.MT88.4 R116, [R209+0x2900] ;  /* 0x00290000d174783b */ /* 0x000fe40000004200 */
[C---:B------:R-:W-:Y:S05]  /*19610*/  HMMA.16816.F32.BF16 R16, R76.reuse, R90, R16 ;  /* 0x0000005a4c10723c */ /* 0x040fea0000041810 */
[----:B------:R2:W2:Y:S03]  /*19620*/  MUFU.EX2 R171, R74 ;  /* 0x0000004a00ab7308 */ /* 0x0004a60000000800 */
[-C--:B------:R-:W-:Y:S08]  /*19630*/  HMMA.16816.F32.BF16 R20, R76, R84.reuse, R20 ;  /* 0x000000544c14723c */ /* 0x080ff00000041814 */
[C---:B------:R-:W-:Y:S01]  /*19640*/  HMMA.16816.F32.BF16 R24, R80.reuse, R84, R24 ;  /* 0x000000545018723c */ /* 0x040fe20000041818 */
[----:B-1----:R-:W1:Y:S07]  /*19650*/  LDSM.16.MT88.4 R88, [R211+0x2100] ;  /* 0x00210000d358783b */ /* 0x002e6e0000004200 */
[-C--:B------:R-:W-:Y:S01]  /*19660*/  HMMA.16816.F32.BF16 R28, R80, R86.reuse, R28 ;  /* 0x00000056501c723c */ /* 0x080fe2000004181c */
[--C-:B--2---:R-:W-:Y:S03]  /*19670*/  FFMA.FTZ R74, R250, c[0x0][0x2d0], -R75.reuse ;  /* 0x0000b400fa4a7a23 */ /* 0x104fe6000001084b */
[----:B------:R-:W-:Y:S01]  /*19680*/  F2FP.BF16.PACK_AB R166, R171, R173 ;  /* 0x000000adaba6723e */ /* 0x000fe200000010ff */
[----:B------:R-:W-:Y:S03]  /*19690*/  FFMA.FTZ R75, R251, c[0x0][0x2d0], -R75 ;  /* 0x0000b400fb4b7a23 */ /* 0x000fe6000001084b */
[C---:B------:R-:W-:Y:S01]  /*196a0*/  HMMA.16816.F32.BF16 R32, R76.reuse, R86, R32 ;  /* 0x000000564c20723c */ /* 0x040fe20000041820 */
[----:B------:R2:W-:Y:S07]  /*196b0*/  MUFU.EX2 R170, R74 ;  /* 0x0000004a00aa7308 */ /* 0x0005ee0000000800 */
[-C--:B------:R-:W-:Y:S03]  /*196c0*/  HMMA.16816.F32.BF16 R36, R76, R92.reuse, R36 ;  /* 0x0000005c4c24723c */ /* 0x080fe60000041824 */
[----:B------:R-:W1:Y:S05]  /*196d0*/  MUFU.EX2 R169, R75 ;  /* 0x0000004b00a97308 */ /* 0x000e6a0000000800 */
[C---:B------:R-:W-:Y:S08]  /*196e0*/  HMMA.16816.F32.BF16 R40, R80.reuse, R92, R40 ;  /* 0x0000005c5028723c */ /* 0x040ff00000041828 */
[-C--:B------:R-:W-:Y:S01]  /*196f0*/  HMMA.16816.F32.BF16 R44, R80, R94.reuse, R44 ;  /* 0x0000005e502c723c */ /* 0x080fe2000004182c */
[----:B--2---:R-:W-:Y:S04]  /*19700*/  FFMA.FTZ R74, R237, c[0x0][0x2d0], -R96 ;  /* 0x0000b400ed4a7a23 */ /* 0x004fe80000010860 */
[----:B------:R2:W-:Y:S03]  /*19710*/  MUFU.EX2 R168, R74 ;  /* 0x0000004a00a87308 */ /* 0x0005e60000000800 */
[C---:B------:R-:W-:Y:S01]  /*19720*/  HMMA.16816.F32.BF16 R48, R76.reuse, R94, R48 ;  /* 0x0000005e4c30723c */ /* 0x040fe20000041830 */
[----:B-1----:R-:W-:Y:S07]  /*19730*/  F2FP.BF16.PACK_AB R167, R169, R170 ;  /* 0x000000aaa9a7723e */ /* 0x002fee00000010ff */
[-C--:B------:R-:W-:Y:S01]  /*19740*/  HMMA.16816.F32.BF16 R52, R76, R88.reuse, R52 ;  /* 0x000000584c34723c */ /* 0x080fe20000041834 */
[----:B---3--:R-:W-:Y:S07]  /*19750*/  FFMA.FTZ R69, R69, R113, R114 ;  /* 0x0000007145457223 */ /* 0x008fee0000010072 */
[C---:B------:R-:W-:Y:S01]  /*19760*/  HMMA.16816.F32.BF16 R56, R80.reuse, R88, R56 ;  /* 0x000000585038723c */ /* 0x040fe20000041838 */
[--C-:B--2---:R-:W-:Y:S07]  /*19770*/  FFMA.FTZ R74, R238, c[0x0][0x2d0], -R96.reuse ;  /* 0x0000b400ee4a7a23 */ /* 0x104fee0000010860 */
[-C--:B------:R-:W-:Y:S01]  /*19780*/  HMMA.16816.F32.BF16 R60, R80, R90.reuse, R60 ;  /* 0x0000005a503c723c */ /* 0x080fe2000004183c */
[----:B------:R1:W2:Y:S07]  /*19790*/  MUFU.EX2 R85, R74 ;  /* 0x0000004a00557308 */ /* 0x0002ae0000000800 */
[----:B------:R-:W-:Y:S08]  /*197a0*/  HMMA.16816.F32.BF16 R64, R76, R90, R64 ;  /* 0x0000005a4c40723c */ /* 0x000ff00000041840 */
[-C--:B------:R-:W-:Y:S07]  /*197b0*/  HMMA.16816.F32.BF16 R104, R164, R116.reuse, R4 ;  /* 0x00000074a468723c */ /* 0x080fee0000041804 */
[----:B------:R-:W-:Y:S01]  /*197c0*/  FADD.FTZ R4, R226, R69 ;  /* 0x00000045e2047221 */ /* 0x000fe20000010000 */
[----:B------:R-:W-:Y:S01]  /*197d0*/  MOV R226, R149 ;  /* 0x0000009500e27202 */ /* 0x000fe20000000f00 */
[--C-:B-1----:R-:W-:Y:S03]  /*197e0*/  FFMA.FTZ R74, R239, c[0x0][0x2d0], -R96.reuse ;  /* 0x0000b400ef4a7a23 */ /* 0x102fe60000010860 */
[----:B------:R-:W-:Y:S01]  /*197f0*/  FFMA.FTZ R96, R240, c[0x0][0x2d0], -R96 ;  /* 0x0000b400f0607a23 */ /* 0x000fe20000010860 */
[----:B------:R1:W-:Y:S01]  /*19800*/  MUFU.EX2 R86, R74 ;  /* 0x0000004a00567308 */ /* 0x0003e20000000800 */
[----:B----4-:R-:W-:Y:S01]  /*19810*/  FFMA.FTZ R68, R68, R192, R231 ;  /* 0x000000c044447223 */ /* 0x010fe200000100e7 */
[----:B--2---:R-:W-:Y:S01]  /*19820*/  F2FP.BF16.PACK_AB R160, R85, R168 ;  /* 0x000000a855a0723e */ /* 0x004fe200000010ff */
[----:B------:R-:W-:Y:S01]  /*19830*/  FADD.FTZ R4, R123, R4 ;  /* 0x000000047b047221 */ /* 0x000fe20000010000 */
[----:B------:R-:W-:Y:S01]  /*19840*/  MOV R231, R236 ;  /* 0x000000ec00e77202 */ /* 0x000fe20000000f00 */
[----:B------:R-:W-:Y:S01]  /*19850*/  FADD.FTZ R6, R185, R68 ;  /* 0x00000044b9067221 */ /* 0x000fe20000010000 */
[----:B------:R-:W-:Y:S01]  /*19860*/  MOV R185, R148 ;  /* 0x0000009400b97202 */ /* 0x000fe20000000f00 */
[----:B------:R-:W-:Y:S01]  /*19870*/  FADD.FTZ R4, R206, R4 ;  /* 0x00000004ce047221 */ /* 0x000fe20000010000 */
[----:B------:R-:W-:Y:S01]  /*19880*/  MOV R236, R234 ;  /* 0x000000ea00ec7202 */ /* 0x000fe20000000f00 */
[----:B------:R-:W-:Y:S01]  /*19890*/  IMAD.MOV.U32 R234, RZ, RZ, R205 ;  /* 0x000000ffffea7224 */ /* 0x000fe200078e00cd */
[----:B------:R-:W2:Y:S01]  /*198a0*/  MUFU.EX2 R96, R96 ;  /* 0x0000006000607308 */ /* 0x000ea20000000800 */
[----:B------:R-:W-:Y:S01]  /*198b0*/  FADD.FTZ R6, R122, R6 ;  /* 0x000000067a067221 */ /* 0x000fe20000010000 */
[----:B------:R-:W-:Y:S02]  /*198c0*/  MOV R205, R203 ;  /* 0x000000cb00cd7202 */ /* 0x000fe40000000f00 */
[----:B------:R-:W-:Y:S01]  /*198d0*/  MOV R203, R151 ;  /* 0x0000009700cb7202 */ /* 0x000fe20000000f00 */
[--C-:B-1----:R-:W-:Y:S05]  /*198e0*/  FFMA.FTZ R74, R193, c[0x0][0x2d0], -R97.reuse ;  /* 0x0000b400c14a7a23 */ /* 0x102fea0000010861 */
[----:B------:R1:W-:Y:S01]  /*198f0*/  MUFU.EX2 R75, R74 ;  /* 0x0000004a004b7308 */ /* 0x0003e20000000800 */
[----:B--2---:R-:W-:Y:S01]  /*19900*/  F2FP.BF16.PACK_AB R162, R96, R86 ;  /* 0x0000005660a2723e */ /* 0x004fe200000010ff */
[--C-:B-1----:R-:W-:Y:S08]  /*19910*/  FFMA.FTZ R74, R195, c[0x0][0x2d0], -R97.reuse ;  /* 0x0000b400c34a7a23 */ /* 0x102ff00000010861 */
[----:B------:R1:W2:Y:S02]  /*19920*/  MUFU.EX2 R84, R74 ;  /* 0x0000004a00547308 */ /* 0x0002a40000000800 */
[--C-:B-1----:R-:W-:Y:S01]  /*19930*/  FFMA.FTZ R74, R197, c[0x0][0x2d0], -R97.reuse ;  /* 0x0000b400c54a7a23 */ /* 0x102fe20000010861 */
[----:B--2---:R-:W-:Y:S01]  /*19940*/  F2FP.BF16.PACK_AB R161, R84, R75 ;  /* 0x0000004b54a1723e */ /* 0x004fe200000010ff */
[----:B------:R-:W-:Y:S02]  /*19950*/  FFMA.FTZ R97, R73, c[0x0][0x2d0], -R97 ;  /* 0x0000b40049617a23 */ /* 0x000fe40000010861 */
[----:B------:R-:W2:Y:S04]  /*19960*/  LDL.LU R73, [R1+0x14] ;  /* 0x0000140001497983 */ /* 0x000ea80000300800 */
[----:B------:R-:W-:Y:S01]  /*19970*/  MUFU.EX2 R74, R74 ;  /* 0x0000004a004a7308 */ /* 0x000fe20000000800 */
[----:B-----5:R-:W-:Y:S09]  /*19980*/  FFMA.FTZ R2, R2, R183, R204 ;  /* 0x000000b702027223 */ /* 0x020ff200000100cc */
[----:B------:R-:W1:Y:S01]  /*19990*/  MUFU.EX2 R97, R97 ;  /* 0x0000006100617308 */ /* 0x000e620000000800 */
[----:B------:R-:W-:Y:S02]  /*199a0*/  IMAD.MOV.U32 R204, RZ, RZ, R150 ;  /* 0x000000ffffcc7224 */ /* 0x000fe400078e0096 */
[----:B------:R-:W-:Y:S01]  /*199b0*/  FADD.FTZ R2, R189, R2 ;  /* 0x00000002bd027221 */ /* 0x000fe20000010000 */
[----:B------:R-:W3:Y:S01]  /*199c0*/  LDSM.16.MT88.4 R148, [R210+0x2900] ;  /* 0x00290000d294783b */ /* 0x000ee20000004200 */
[----:B------:R-:W-:Y:S02]  /*199d0*/  IMAD.MOV.U32 R189, RZ, RZ, R120 ;  /* 0x000000ffffbd7224 */ /* 0x000fe400078e0078 */
[----:B------:R-:W-:Y:S02]  /*199e0*/  FADD.FTZ R5, R121, R2 ;  /* 0x0000000279057221 */ /* 0x000fe40000010000 */
[----:B------:R-:W-:Y:S02]  /*199f0*/  FADD.FTZ R2, R202, R6 ;  /* 0x00000006ca027221 */ /* 0x000fe40000010000 */
[----:B------:R-:W-:Y:S01]  /*19a00*/  FADD.FTZ R6, R126, R4 ;  /* 0x000000047e067221 */ /* 0x000fe20000010000 */
[----:B-1----:R-:W-:Y:S07]  /*19a10*/  F2FP.BF16.PACK_AB R163, R97, R74 ;  /* 0x0000004a61a3723e */ /* 0x002fee00000010ff */
[C---:B------:R-:W-:Y:S08]  /*19a20*/  HMMA.16816.F32.BF16 R108, R160.reuse, R116, R8 ;  /* 0x00000074a06c723c */ /* 0x040ff00000041808 */
[-C--:B------:R-:W-:Y:S08]  /*19a30*/  HMMA.16816.F32.BF16 R112, R160, R118.reuse, R12 ;  /* 0x00000076a070723c */ /* 0x080ff0000004180c */
[C---:B------:R-:W-:Y:S08]  /*19a40*/  HMMA.16816.F32.BF16 R116, R164.reuse, R118, R16 ;  /* 0x00000076a474723c */ /* 0x040ff00000041810 */
[-C--:B------:R-:W-:Y:S01]  /*19a50*/  HMMA.16816.F32.BF16 R120, R164, R132.reuse, R20 ;  /* 0x00000084a478723c */ /* 0x080fe20000041814 */
[----:B--2---:R-:W-:Y:S03]  /*19a60*/  FFMA.FTZ R8, R0, R73, R200 ;  /* 0x0000004900087223 */ /* 0x004fe600000100c8 */
[----:B------:R-:W-:Y:S02]  /*19a70*/  FADD.FTZ R0, R232, R5 ;  /* 0x00000005e8007221 */ /* 0x000fe40000010000 */
[----:B------:R-:W-:Y:S02]  /*19a80*/  FADD.FTZ R8, R127, R8 ;  /* 0x000000087f087221 */ /* 0x000fe40000010000 */
[----:B------:R-:W-:Y:S04]  /*19a90*/  FADD.FTZ R5, R125, R2 ;  /* 0x000000027d057221 */ /* 0x000fe80000010000 */
[----:B------:R-:W-:Y:S02]  /*19aa0*/  FADD.FTZ R7, R124, R0 ;  /* 0x000000007c077221 */ /* 0x000fe40000010000 */
[----:B------:R-:W-:Y:S01]  /*19ab0*/  FADD.FTZ R4, R231, R8 ;  /* 0x00000008e7047221 */ /* 0x000fe20000010000 */
[C---:B------:R-:W-:Y:S01]  /*19ac0*/  HMMA.16816.F32.BF16 R124, R160.reuse, R132, R24 ;  /* 0x00000084a07c723c */ /* 0x040fe20000041818 */
[----:B------:R-:W-:Y:S02]  /*19ad0*/  FADD.FTZ R2, R236, R6 ;  /* 0x00000006ec027221 */ /* 0x000fe40000010000 */
[----:B------:R-:W-:Y:S02]  /*19ae0*/  FADD.FTZ R0, R234, R5 ;  /* 0x00000005ea007221 */ /* 0x000fe40000010000 */
[----:B------:R-:W-:Y:S02]  /*19af0*/  FADD.FTZ R7, R128, R7 ;  /* 0x0000000780077221 */ /* 0x000fe40000010000 */
[----:B------:R-:W-:Y:S02]  /*19b00*/  FADD.FTZ R4, R131, R4 ;  /* 0x0000000483047221 */ /* 0x000fe40000010000 */
[----:B------:R-:W-:Y:S03]  /*19b10*/  FADD.FTZ R6, R130, R2 ;  /* 0x0000000282067221 */ /* 0x000fe60000010000 */
[----:B------:R-:W-:Y:S02]  /*19b20*/  FADD.FTZ R5, R129, R0 ;  /* 0x0000000081057221 */ /* 0x000fe40000010000 */
[----:B------:R-:W-:Y:S01]  /*19b30*/  FADD.FTZ R2, R205, R7 ;  /* 0x00000007cd027221 */ /* 0x000fe20000010000 */
[-C--:B------:R-:W-:Y:S01]  /*19b40*/  HMMA.16816.F32.BF16 R128, R160, R134.reuse, R28 ;  /* 0x00000086a080723c */ /* 0x080fe2000004181c */
[----:B------:R-:W-:Y:S01]  /*19b50*/  FADD.FTZ R4, R103, R4 ;  /* 0x0000000467047221 */ /* 0x000fe20000010000 */
[----:B------:R-:W-:Y:S01]  /*19b60*/  MOV R103, R3 ;  /* 0x0000000300677202 */ /* 0x000fe20000000f00 */
[----:B------:R-:W-:Y:S02]  /*19b70*/  FADD.FTZ R0, R204, R6 ;  /* 0x00000006cc007221 */ /* 0x000fe40000010000 */
[----:B------:R-:W-:Y:S02]  /*19b80*/  FADD.FTZ R10, R226, R5 ;  /* 0x00000005e20a7221 */ /* 0x000fe40000010000 */
[----:B------:R-:W-:Y:S01]  /*19b90*/  FADD.FTZ R11, R203, R4 ;  /* 0x00000004cb0b7221 */ /* 0x000fe20000010000 */
[C---:B------:R-:W-:Y:S01]  /*19ba0*/  HMMA.16816.F32.BF16 R132, R164.reuse, R134, R32 ;  /* 0x00000086a484723c */ /* 0x040fe20000041820 */
[----:B------:R-:W-:Y:S01]  /*19bb0*/  FADD.FTZ R8, R185, R2 ;  /* 0x00000002b9087221 */ /* 0x000fe20000010000 */
[----:B------:R-:W1:Y:S02]  /*19bc0*/  LDSM.16.MT88.4 R4, [R211+0x2900] ;  /* 0x00290000d304783b */ /* 0x000e640000004200 */
        /* <DEDUP_REMOVED lines=8> */
[-C--:B---3--:R-:W-:Y:S01]  /*19c50*/  HMMA.16816.F32.BF16 R136, R164, R148.reuse, R36 ;  /* 0x00000094a488723c */ /* 0x088fe20000041824 */
[----:B------:R-:W-:Y:S02]  /*19c60*/  FADD.FTZ R8, R248, R9 ;  /* 0x00000009f8087221 */ /* 0x000fe40000010000 */
[----:B------:R-:W-:Y:S02]  /*19c70*/  FADD.FTZ R2, R244, R2 ;  /* 0x00000002f4027221 */ /* 0x000fe40000010000 */
[----:B------:R-:W-:Y:S02]  /*19c80*/  FADD.FTZ R0, R142, R0 ;  /* 0x000000008e007221 */ /* 0x000fe40000010000 */
[----:B------:R-:W-:Y:S02]  /*19c90*/  FADD.FTZ R12, R140, R12 ;  /* 0x0000000c8c0c7221 */ /* 0x000fe40000010000 */
[----:B------:R-:W-:Y:S03]  /*19ca0*/  FADD.FTZ R10, R246, R8 ;  /* 0x00000008f60a7221 */ /* 0x000fe60000010000 */
[----:B------:R-:W-:Y:S02]  /*19cb0*/  FADD.FTZ R9, R143, R2 ;  /* 0x000000028f097221 */ /* 0x000fe40000010000 */
        /* <DEDUP_REMOVED lines=11> */
[----:B------:R-:W-:Y:S02]  /*19d70*/  FADD.FTZ R8, R230, R8 ;  /* 0x00000008e6087221 */ /* 0x000fe40000010000 */
[----:B------:R-:W-:Y:S02]  /*19d80*/  FADD.FTZ R0, R228, R10 ;  /* 0x0000000ae4007221 */ /* 0x000fe40000010000 */
[----:B------:R-:W-:Y:S02]  /*19d90*/  FADD.FTZ R9, R190, R9 ;  /* 0x00000009be097221 */ /* 0x000fe40000010000 */
[----:B------:R-:W-:Y:S01]  /*19da0*/  FADD.FTZ R11, R186, R2 ;  /* 0x00000002ba0b7221 */ /* 0x000fe20000010000 */
[C---:B------:R-:W-:Y:S01]  /*19db0*/  HMMA.16816.F32.BF16 R148, R164.reuse, R150, R48 ;  /* 0x00000096a494723c */ /* 0x040fe20000041830 */
[----:B------:R-:W-:Y:S03]  /*19dc0*/  FADD.FTZ R8, R182, R8 ;  /* 0x00000008b6087221 */ /* 0x000fe60000010000 */
        /* <DEDUP_REMOVED lines=8> */
[----:B------:R-:W-:Y:S01]  /*19e50*/  FADD.FTZ R2, R181, R10 ;  /* 0x0000000ab5027221 */ /* 0x000fe20000010000 */
[-C--:B-1----:R-:W-:Y:S01]  /*19e60*/  HMMA.16816.F32.BF16 R152, R164, R4.reuse, R52 ;  /* 0x00000004a498723c */ /* 0x082fe20000041834 */
[----:B------:R-:W-:Y:S02]  /*19e70*/  FADD.FTZ R0, R159, R11 ;  /* 0x0000000b9f007221 */ /* 0x000fe40000010000 */
[----:B------:R-:W-:Y:S02]  /*19e80*/  FADD.FTZ R10, R156, R9 ;  /* 0x000000099c0a7221 */ /* 0x000fe40000010000 */
[----:B------:R-:W-:Y:S02]  /*19e90*/  FADD.FTZ R11, R158, R2 ;  /* 0x000000029e0b7221 */ /* 0x000fe40000010000 */
[----:B------:R-:W-:Y:S02]  /*19ea0*/  FADD.FTZ R9, R157, R0 ;  /* 0x000000009d097221 */ /* 0x000fe40000010000 */
[----:B------:R-:W-:Y:S01]  /*19eb0*/  FADD.FTZ R8, R102, R8 ;  /* 0x0000000866087221 */ /* 0x000fe20000010000 */
[C---:B------:R-:W-:Y:S02]  /*19ec0*/  HMMA.16816.F32.BF16 R156, R160.reuse, R4, R56 ;  /* 0x00000004a09c723c */ /* 0x040fe40000041838 */
[----:B------:R-:W-:Y:S01]  /*19ed0*/  FADD.FTZ R2, R178, R10 ;  /* 0x0000000ab2027221 */ /* 0x000fe20000010000 */
[----:B------:R-:W-:Y:S01]  /*19ee0*/  MOV R102, R70 ;  /* 0x0000004600667202 */ /* 0x000fe20000000f00 */
[----:B------:R-:W-:Y:S01]  /*19ef0*/  FADD.FTZ R8, R101, R8 ;  /* 0x0000000865087221 */ /* 0x000fe20000010000 */
[----:B------:R-:W-:Y:S01]  /*19f00*/  MOV R101, R71 ;  /* 0x0000004700657202 */ /* 0x000fe20000000f00 */
[----:B------:R-:W-:Y:S02]  /*19f10*/  FADD.FTZ R0, R180, R11 ;  /* 0x0000000bb4007221 */ /* 0x000fe40000010000 */
[----:B------:R-:W-:Y:S01]  /*19f20*/  FADD.FTZ R4, R100, R8 ;  /* 0x0000000864047221 */ /* 0x000fe20000010000 */
[-C--:B------:R-:W-:Y:S03]  /*19f30*/  HMMA.16816.F32.BF16 R160, R160, R6.reuse, R60 ;  /* 0x00000006a0a0723c */ /* 0x080fe6000004183c */
[----:B------:R-:W-:Y:S02]  /*19f40*/  FADD.FTZ R8, R179, R9 ;  /* 0x00000009b3087221 */ /* 0x000fe40000010000 */
[----:B------:R-:W-:Y:S02]  /*19f50*/  FADD.FTZ R9, R177, R2 ;  /* 0x00000002b1097221 */ /* 0x000fe40000010000 */
[----:B------:R-:W-:Y:S01]  /*19f60*/  FADD.FTZ R4, R99, R4 ;  /* 0x0000000463047221 */ /* 0x000fe20000010000 */
[----:B------:R-:W-:Y:S01]  /*19f70*/  HMMA.16816.F32.BF16 R164, R164, R6, R64 ;  /* 0x00000006a4a4723c */ /* 0x000fe20000041840 */
        /* <DEDUP_REMOVED lines=18> */
[----:B------:R-:W-:Y:S01]  /*1a0a0*/  IMAD.MOV.U32 R100, RZ, RZ, R72 ;  /* 0x000000ffff647224 */ /* 0x000fe200078e0048 */
[----:B------:R2:W-:Y:S01]  /*1a0b0*/  STL [R1+0x10], R4 ;  /* 0x0000100401007387 */ /* 0x0005e20000100800 */
[----:B------:R-:W-:Y:S05]  /*1a0c0*/  FADD.FTZ R2, R97, R2 ;  /* 0x0000000261027221 */ /* 0x000fea0000010000 */
[----:B------:R2:W-:Y:S01]  /*1a0d0*/  STL [R1+0x14], R2 ;  /* 0x0000140201007387 */ /* 0x0005e20000100800 */
[----:B-1----:R-:W-:Y:S04]  /*1a0e0*/  IADD3 R0, R225, -0x1, RZ ;  /* 0xffffffffe1007810 */ /* 0x002fe80007ffe0ff */
[----:B------:R-:W-:Y:S01]  /*1a0f0*/  MOV R225, R0 ;  /* 0x0000000000e17202 */ /* 0x000fe20000000f00 */
[----:B------:R-:W-:-:S05]  /*1a100*/  @P0 BRA `(.L_x_204) ;  /* 0xffff99a000000947 */ /* 0x000fca000383ffff */
.L_x_187:
        /* <DEDUP_REMOVED lines=24> */
[----:B------:R-:W-:Y:S01]  /*1a290*/  FSETP.NE.FTZ.AND P3, PT, R5, RZ, PT ;  /* 0x000000ff0500720b */ /* 0x000fe20003f75000 */
[----:B---3--:R-:W-:Y:S01]  /*1a2a0*/  FADD.FTZ R7, R7, R4 ;  /* 0x0000000407077221 */ /* 0x008fe20000010000 */
[----:B------:R-:W-:Y:S02]  /*1a2b0*/  FSETP.NE.FTZ.AND P2, PT, R6, RZ, PT ;  /* 0x000000ff0600720b */ /* 0x000fe40003f55000 */
[----:B------:R-:W-:Y:S01]  /*1a2c0*/  MOV R4, RZ ;  /* 0x000000ff00047202 */ /* 0x000fe20000000f00 */
[----:B----4-:R-:W-:Y:S01]  /*1a2d0*/  FADD.FTZ R8, R2, R8 ;  /* 0x0000000802087221 */ /* 0x010fe20000010000 */
[----:B------:R-:W-:Y:S02]  /*1a2e0*/  FSETP.NE.FTZ.AND P1, PT, R7, RZ, PT ;  /* 0x000000ff0700720b */ /* 0x000fe40003f35000 */
[----:B------:R-:W-:-:S05]  /*1a2f0*/  MOV R2, RZ ;  /* 0x000000ff00027202 */ /* 0x000fca0000000f00 */
[----:B------:R-:W1:Y:S01]  /*1a300*/  @P3 MUFU.RCP R0, R5 ;  /* 0x0000000500003308 */ /* 0x000e620000001000 */
[----:B------:R-:W-:-:S07]  /*1a310*/  FSETP.NE.FTZ.AND P0, PT, R8, RZ, PT ;  /* 0x000000ff0800720b */ /* 0x000fce0003f15000 */
[----:B------:R-:W-:Y:S01]  /*1a320*/  @P2 MUFU.RCP R4, R6 ;  /* 0x0000000600042308 */ /* 0x000fe20000001000 */
        /* <DEDUP_REMOVED lines=21> */
[C---:B-1----:R-:W-:Y:S01]  /*1a480*/  FMUL.FTZ R108, R2.reuse, R108 ;  /* 0x0000006c026c7220 */ /* 0x042fe20000410000 */
[----:B------:R-:W-:Y:S01]  /*1a490*/  @P0 MUFU.LG2 R6, R8 ;  /* 0x0000000800060308 */ /* 0x000fe20000000c00 */
[C---:B------:R-:W-:Y:S02]  /*1a4a0*/  FMUL.FTZ R109, R2.reuse, R109 ;  /* 0x0000006d026d7220 */ /* 0x040fe40000410000 */
[C---:B------:R-:W-:Y:S02]  /*1a4b0*/  FMUL.FTZ R112, R2.reuse, R112 ;  /* 0x0000007002707220 */ /* 0x040fe40000410000 */
[----:B------:R-:W-:-:S02]  /*1a4c0*/  FMUL.FTZ R113, R2, R113 ;  /* 0x0000007102717220 */ /* 0x000fc40000410000 */
[C---:B------:R-:W-:Y:S01]  /*1a4d0*/  FMUL.FTZ R124, R2.reuse, R124 ;  /* 0x0000007c027c7220 */ /* 0x040fe20000410000 */
[----:B------:R1:W2:Y:S01]  /*1a4e0*/  @P0 MUFU.RCP R0, R8 ;  /* 0x0000000800000308 */ /* 0x0002a20000001000 */
        /* <DEDUP_REMOVED lines=8> */
[----:B-1----:R-:W-:Y:S01]  /*1a570*/  @P0 MOV R8, 0x3f317218 ;  /* 0x3f31721800080802 */ /* 0x002fe20000000f00 */
[C---:B------:R-:W-:Y:S02]  /*1a580*/  FMUL.FTZ R157, R2.reuse, R157 ;  /* 0x0000009d029d7220 */ /* 0x040fe40000410000 */
[C---:B------:R-:W-:Y:S02]  /*1a590*/  FMUL.FTZ R160, R2.reuse, R160 ;  /* 0x000000a002a07220 */ /* 0x040fe40000410000 */
[----:B------:R-:W-:Y:S01]  /*1a5a0*/  FMUL.FTZ R161, R2, R161 ;  /* 0x000000a102a17220 */ /* 0x000fe20000410000 */
[----:B------:R-:W-:Y:S01]  /*1a5b0*/  @P2 MOV R2, 0x3f317218 ;  /* 0x3f31721800022802 */ /* 0x000fe20000000f00 */
        /* <DEDUP_REMOVED lines=17> */
[C---:B--2---:R-:W-:Y:S02]  /*1a6d0*/  FMUL.FTZ R110, R0.reuse, R110 ;  /* 0x0000006e006e7220 */ /* 0x044fe40000410000 */
        /* <DEDUP_REMOVED lines=28> */
.L_x_143:
[----:B------:R-:W-:Y:S05]  /*1a8a0*/  @P4 BRA `(.L_x_205) ;  /* 0x000011f000004947 */ /* 0x000fea0003800000 */
[----:B------:R-:W1:Y:S01]  /*1a8b0*/  S2R R13, SR_TID.X ;  /* 0x00000000000d7919 */ /* 0x000e620000002100 */
[----:B------:R-:W-:Y:S01]  /*1a8c0*/  IMAD.MOV.U32 R54, RZ, RZ, c[0x0][0x4e8] ;  /* 0x00013a00ff367624 */ /* 0x000fe200078e00ff */
[----:B------:R-:W-:Y:S02]  /*1a8d0*/  F2FP.BF16.PACK_AB R104, R105, R104 ;  /* 0x000000686968723e */ /* 0x000fe400000010ff */
[----:B------:R-:W2:Y:S01]  /*1a8e0*/  S2R R16, SR_CTAID.Y ;  /* 0x0000000000107919 */ /* 0x000ea20000002600 */
[----:B------:R-:W-:Y:S02]  /*1a8f0*/  F2FP.BF16.PACK_AB R106, R107, R106 ;  /* 0x0000006a6b6a723e */ /* 0x000fe400000010ff */
[C---:B------:R-:W-:Y:S01]  /*1a900*/  ISETP.NE.AND P3, PT, R54.reuse, 0x1, PT ;  /* 0x000000013600780c */ /* 0x040fe20003f65270 */
[----:B------:R-:W3:Y:S01]  /*1a910*/  S2R R28, SR_CTAID.Z ;  /* 0x00000000001c7919 */ /* 0x000ee20000002700 */
[----:B------:R-:W-:Y:S01]  /*1a920*/  IMAD R54, R54, c[0x0][0x388], RZ ;  /* 0x0000e20036367a24 */ /* 0x000fe200078e02ff */
[----:B------:R-:W-:-:S02]  /*1a930*/  F2FP.BF16.PACK_AB R23, R23, R116 ;  /* 0x000000741717723e */ /* 0x000fc400000010ff */
[----:B------:R-:W4:Y:S01]  /*1a940*/  S2R R29, SR_CTAID.X ;  /* 0x00000000001d7919 */ /* 0x000f220000002500 */
[----:B------:R-:W-:Y:S02]  /*1a950*/  F2FP.BF16.PACK_AB R118, R119, R118 ;  /* 0x000000767776723e */ /* 0x000fe400000010ff */
[----:B------:R-:W-:Y:S01]  /*1a960*/  F2FP.BF16.PACK_AB R108, R109, R108 ;  /* 0x0000006c6d6c723e */ /* 0x000fe200000010ff */
[----:B------:R-:W-:Y:S01]  /*1a970*/  BAR.SYNC.DEFER_BLOCKING 0x1, 0x80 ;  /* 0x0042000000007b1d */ /* 0x000fe20000010000 */
[----:B------:R-:W-:Y:S02]  /*1a980*/  F2FP.BF16.PACK_AB R110, R111, R110 ;  /* 0x0000006e6f6e723e */ /* 0x000fe400000010ff */
[----:B------:R-:W-:Y:S02]  /*1a990*/  F2FP.BF16.PACK_AB R112, R113, R112 ;  /* 0x000000707170723e */ /* 0x000fe400000010ff */
[----:B------:R-:W-:Y:S02]  /*1a9a0*/  F2FP.BF16.PACK_AB R114, R115, R114 ;  /* 0x000000727372723e */ /* 0x000fe400000010ff */
[----:B------:R-:W-:-:S02]  /*1a9b0*/  F2FP.BF16.PACK_AB R120, R121, R120 ;  /* 0x000000787978723e */ /* 0x000fc400000010ff */
[----:B-1----:R-:W-:Y:S02]  /*1a9c0*/  SHF.R.S32.HI R20, RZ, 0x1f, R13 ;  /* 0x0000001fff147819 */ /* 0x002fe4000001140d */
[----:B------:R-:W-:Y:S01]  /*1a9d0*/  F2FP.BF16.PACK_AB R122, R123, R122 ;  /* 0x0000007a7b7a723e */ /* 0x000fe200000010ff */
[----:B--2---:R-:W-:Y:S01]  /*1a9e0*/  IMAD.WIDE.U32 R14, R16, c[0x0][0x490], RZ ;  /* 0x00012400100e7a25 */ /* 0x004fe200078e00ff */
[----:B------:R-:W-:Y:S02]  /*1a9f0*/  SHF.R.S32.HI R0, RZ, 0x1f, R16 ;  /* 0x0000001fff007819 */ /* 0x000fe40000011410 */
[CC--:B------:R-:W-:Y:S02]  /*1aa00*/  LEA.HI R2, R20.reuse, R13.reuse, RZ, 0x2 ;  /* 0x0000000d14027211 */ /* 0x0c0fe400078f10ff */
[-C--:B------:R-:W-:Y:S01]  /*1aa10*/  LEA.HI R7, R20, R13.reuse, RZ, 0x5 ;  /* 0x0000000d14077211 */ /* 0x080fe200078f28ff */
[----:B------:R-:W-:Y:S01]  /*1aa20*/  IMAD R4, R0, c[0x0][0x490], RZ ;  /* 0x0001240000047a24 */ /* 0x000fe200078e02ff */
[----:B------:R-:W-:Y:S01]  /*1aa30*/  LEA.HI R12, R20, R13, RZ, 0x3 ;  /* 0x0000000d140c7211 */ /* 0x000fe200078f18ff */
[----:B------:R-:W-:Y:S01]  /*1aa40*/  IMAD R3, R0, c[0x0][0x3e8], RZ ;  /* 0x0000fa0000037a24 */ /* 0x000fe200078e02ff */
[----:B------:R-:W-:Y:S01]  /*1aa50*/  SHF.R.S32.HI R8, RZ, 0x2, R2 ;  /* 0x00000002ff087819 */ /* 0x000fe20000011402 */
[C---:B------:R-:W-:Y:S01]  /*1aa60*/  IMAD R4, R16.reuse, c[0x0][0x494], R4 ;  /* 0x0001250010047a24 */ /* 0x040fe200078e0204 */
[----:B------:R-:W-:Y:S01]  /*1aa70*/  SHF.R.S32.HI R0, RZ, 0x1f, R2 ;  /* 0x0000001fff007819 */ /* 0x000fe20000011402 */
[----:B------:R-:W-:Y:S01]  /*1aa80*/  IMAD R3, R16, c[0x0][0x3ec], R3 ;  /* 0x0000fb0010037a24 */ /* 0x000fe200078e0203 */
[----:B------:R-:W-:Y:S01]  /*1aa90*/  LOP3.LUT R10, R7, 0xffffffe0, RZ, 0xc0, !PT ;  /* 0xffffffe0070a7812 */ /* 0x000fe200078ec0ff */
[----:B------:R-:W-:Y:S01]  /*1aaa0*/  IMAD.IADD R5, R15, 0x1, R4 ;  /* 0x000000010f057824 */ /* 0x000fe200078e0204 */
[----:B------:R-:W-:Y:S01]  /*1aab0*/  LOP3.LUT R2, R2, 0xfffffffc, RZ, 0xc0, !PT ;  /* 0xfffffffc02027812 */ /* 0x000fe200078ec0ff */
[----:B------:R-:W-:Y:S01]  /*1aac0*/  IMAD.WIDE.U32 R16, R16, c[0x0][0x3e8], RZ ;  /* 0x0000fa0010107a25 */ /* 0x000fe200078e00ff */
[----:B------:R-:W-:-:S02]  /*1aad0*/  LOP3.LUT R11, R12, 0xfffffff8, RZ, 0xc0, !PT ;  /* 0xfffffff80c0b7812 */ /* 0x000fc400078ec0ff */
[----:B------:R-:W-:Y:S01]  /*1aae0*/  LEA.HI R6, R0, R8, RZ, 0x3 ;  /* 0x0000000800067211 */ /* 0x000fe200078f18ff */
[C---:B------:R-:W-:Y:S01]  /*1aaf0*/  IMAD.IADD R0, R13.reuse, 0x1, -R10 ;  /* 0x000000010d007824 */ /* 0x040fe200078e0a0a */
[----:B------:R-:W-:Y:S01]  /*1ab00*/  LEA.HI R20, R20, R13, RZ, 0x6 ;  /* 0x0000000d14147211 */ /* 0x000fe200078f30ff */
[C---:B------:R-:W-:Y:S01]  /*1ab10*/  IMAD.IADD R9, R13.reuse, 0x1, -R2 ;  /* 0x000000010d097824 */ /* 0x040fe200078e0a02 */
[----:B------:R-:W-:Y:S01]  /*1ab20*/  LOP3.LUT R6, R6, 0xfffffff8, RZ, 0xc0, !PT ;  /* 0xfffffff806067812 */ /* 0x000fe200078ec0ff */
[----:B------:R-:W-:Y:S01]  /*1ab30*/  IMAD.IADD R11, R13, 0x1, -R11 ;  /* 0x000000010d0b7824 */ /* 0x000fe200078e0a0b */
[----:B------:R-:W-:Y:S01]  /*1ab40*/  SHF.R.S32.HI R13, RZ, 0x1f, R0 ;  /* 0x0000001fff0d7819 */ /* 0x000fe20000011400 */
[----:B------:R-:W-:Y:S01]  /*1ab50*/  IMAD.MOV.U32 R4, RZ, RZ, R14 ;  /* 0x000000ffff047224 */ /* 0x000fe200078e000e */
[----:B------:R-:W-:Y:S01]  /*1ab60*/  LOP3.LUT P0, RZ, R0, 0x3, RZ, 0xc0, !PT ;  /* 0x0000000300ff7812 */ /* 0x000fe2000780c0ff */
[----:B------:R-:W-:Y:S01]  /*1ab70*/  IMAD.IADD R10, R8, 0x1, -R6 ;  /* 0x00000001080a7824 */ /* 0x000fe200078e0a06 */
[----:B------:R-:W-:Y:S01]  /*1ab80*/  LEA.HI R15, R13, R0, RZ, 0x2 ;  /* 0x000000000d0f7211 */ /* 0x000fe200078f10ff */
[----:B------:R-:W-:Y:S01]  /*1ab90*/  IMAD.IADD R3, R17, 0x1, R3 ;  /* 0x0000000111037824 */ /* 0x000fe200078e0203 */
[--C-:B------:R-:W-:Y:S01]  /*1aba0*/  SHF.R.S32.HI R6, RZ, 0x5, R7.reuse ;  /* 0x00000005ff067819 */ /* 0x100fe20000011407 */
[----:B------:R-:W-:Y:S01]  /*1abb0*/  IMAD.MOV.U32 R2, RZ, RZ, R16 ;  /* 0x000000ffff027224 */ /* 0x000fe200078e0010 */
[----:B------:R-:W-:Y:S01]  /*1abc0*/  SHF.R.S32.HI R0, RZ, 0x1f, R7 ;  /* 0x0000001fff007819 */ /* 0x000fe20000011407 */
[----:B---3--:R-:W-:Y:S01]  /*1abd0*/  IMAD.WIDE.U32 R18, R28, c[0x0][0x498], R4 ;  /* 0x000126001c127a25 */ /* 0x008fe200078e0004 */
[----:B------:R-:W-:-:S02]  /*1abe0*/  SHF.R.S32.HI R22, RZ, 0x3, R12 ;  /* 0x00000003ff167819 */ /* 0x000fc4000001140c */
[----:B------:R-:W-:Y:S01]  /*1abf0*/  LEA.HI R0, R0, R6, RZ, 0x2 ;  /* 0x0000000600007211 */ /* 0x000fe200078f10ff */
[----:B------:R-:W-:Y:S01]  /*1ac00*/  IMAD.WIDE.U32 R12, R28, c[0x0][0x3f0], R2 ;  /* 0x0000fc001c0c7a25 */ /* 0x000fe200078e0002 */
[----:B------:R-:W-:Y:S02]  /*1ac10*/  LEA.HI R2, R9, R9, RZ, 0x1 ;  /* 0x0000000909027211 */ /* 0x000fe400078f08ff */
[----:B------:R-:W-:Y:S01]  /*1ac20*/  LOP3.LUT R3, R0, 0xffffffc, RZ, 0xc0, !PT ;  /* 0x0ffffffc00037812 */ /* 0x000fe200078ec0ff */
[----:B------:R-:W-:Y:S01]  /*1ac30*/  IMAD.SHL.U32 R4, R22, 0x40, RZ ;  /* 0x0000004016047824 */ /* 0x000fe200078e00ff */
[----:B------:R-:W-:Y:S01]  /*1ac40*/  LOP3.LUT R5, R2, 0x1ffffffe, RZ, 0xc0, !PT ;  /* 0x1ffffffe02057812 */ /* 0x000fe200078ec0ff */
[----:B------:R-:W-:Y:S01]  /*1ac50*/  IMAD.SHL.U32 R8, R11, 0x8, RZ ;  /* 0x000000080b087824 */ /* 0x000fe200078e00ff */
[----:B------:R-:W-:Y:S01]  /*1ac60*/  SHF.R.S32.HI R14, RZ, 0x1f, R28 ;  /* 0x0000001fff0e7819 */ /* 0x000fe2000001141c */
[----:B------:R-:W-:Y:S01]  /*1ac70*/  IMAD.IADD R7, R6, 0x1, -R3 ;  /* 0x0000000106077824 */ /* 0x000fe200078e0a03 */
[----:B------:R-:W-:Y:S01]  /*1ac80*/  LOP3.LUT R0, R4, 0x1c0, RZ, 0xc0, !PT ;  /* 0x000001c004007812 */ /* 0x000fe200078ec0ff */
[----:B------:R-:W-:Y:S01]  /*1ac90*/  IMAD.IADD R5, R9, 0x1, -R5 ;  /* 0x0000000109057824 */ /* 0x000fe200078e0a05 */
[----:B------:R-:W-:Y:S01]  /*1aca0*/  F2FP.BF16.PACK_AB R132, R133, R132 ;  /* 0x000000848584723e */ /* 0x000fe200000010ff */
[----:B------:R-:W-:Y:S01]  /*1acb0*/  IMAD R21, R14, c[0x0][0x498], RZ ;  /* 0x000126000e157a24 */ /* 0x000fe200078e02ff */
[----:B------:R-:W-:Y:S01]  /*1acc0*/  LOP3.LUT R4, R0, 0x38, R8, 0xf8, !PT ;  /* 0x0000003800047812 */ /* 0x000fe200078ef808 */
[----:B------:R-:W-:Y:S01]  /*1acd0*/  IMAD R17, R14, c[0x0][0x3f0], RZ ;  /* 0x0000fc000e117a24 */ /* 0x000fe200078e02ff */
[----:B------:R-:W-:Y:S01]  /*1ace0*/  SHF.R.U32.HI R3, RZ, 0x3, R0 ;  /* 0x00000003ff037819 */ /* 0x000fe20000011600 */
[----:B------:R-:W-:Y:S01]  /*1acf0*/  IMAD.SHL.U32 R0, R2, 0x20, RZ ;  /* 0x0000002002007824 */ /* 0x000fe200078e00ff */
[----:B------:R-:W-:Y:S01]  /*1ad00*/  F2FP.BF16.PACK_AB R134, R135, R134 ;  /* 0x000000868786723e */ /* 0x000fe200000010ff */
[----:B------:R-:W-:Y:S01]  /*1ad10*/  IMAD R16, R6, 0x200, R9 ;  /* 0x0000020006107824 */ /* 0x000fe200078e0209 */
[----:B------:R-:W-:Y:S01]  /*1ad20*/  LOP3.LUT R14, R4, R3, RZ, 0x3c, !PT ;  /* 0x00000003040e7212 */ /* 0x000fe200078e3cff */
[----:B------:R-:W-:Y:S01]  /*1ad30*/  IMAD R17, R28, c[0x0][0x3f4], R17 ;  /* 0x0000fd001c117a24 */ /* 0x000fe200078e0211 */
[----:B------:R-:W-:Y:S01]  /*1ad40*/  LOP3.LUT R2, R0, 0xffffffc0, RZ, 0xc0, !PT ;  /* 0xffffffc000027812 */ /* 0x000fe200078ec0ff */
[----:B------:R-:W-:Y:S01]  /*1ad50*/  IMAD R0, R11, 0x10, R22 ;  /* 0x000000100b007824 */ /* 0x000fe200078e0216 */
[----:B------:R-:W-:Y:S01]  /*1ad60*/  LOP3.LUT R4, R10, 0x1, RZ, 0xc0, !PT ;  /* 0x000000010a047812 */ /* 0x000fe200078ec0ff */
[----:B------:R-:W-:Y:S01]  /*1ad70*/  IMAD.SHL.U32 R6, R20, 0x8, RZ ;  /* 0x0000000814067824 */ /* 0x000fe200078e00ff */
[----:B------:R-:W-:Y:S01]  /*1ad80*/  SHF.R.S32.HI R3, RZ, 0x2, R15 ;  /* 0x00000002ff037819 */ /* 0x000fe2000001140f */
[----:B------:R-:W-:Y:S01]  /*1ad90*/  IMAD R11, R5, 0x8, R2 ;  /* 0x00000008050b7824 */ /* 0x000fe200078e0202 */
[----:B------:R-:W-:Y:S01]  /*1ada0*/  ISETP.NE.U32.AND P4, PT, R4, 0x1, PT ;  /* 0x000000010400780c */ /* 0x000fe20003f85070 */
[----:B----4-:R-:W-:Y:S01]  /*1adb0*/  IMAD R5, R29, 0x80, R0 ;  /* 0x000000801d057824 */ /* 0x010fe200078e0200 */
[----:B------:R-:W-:Y:S01]  /*1adc0*/  F2FP.BF16.PACK_AB R124, R125, R124 ;  /* 0x0000007c7d7c723e */ /* 0x000fe200000010ff */
[C---:B------:R-:W-:Y:S01]  /*1add0*/  IMAD.SHL.U32 R2, R10.reuse, 0x40, RZ ;  /* 0x000000400a027824 */ /* 0x040fe200078e00ff */
[----:B------:R-:W-:Y:S01]  /*1ade0*/  R2P PR, R10, 0x6 ;  /* 0x000000060a007804 */ /* 0x000fe20000000000 */
[----:B------:R-:W-:Y:S01]  /*1adf0*/  @P3 IMAD.HI.U32 R9, R5, c[0x0][0x4ec], RZ ;  /* 0x00013b0005093a27 */ /* 0x000fe200078e00ff */
[----:B------:R-:W-:-:S02]  /*1ae00*/  F2FP.BF16.PACK_AB R126, R127, R126 ;  /* 0x0000007e7f7e723e */ /* 0x000fc400000010ff */
[----:B------:R-:W-:Y:S01]  /*1ae10*/  F2FP.BF16.PACK_AB R128, R129, R128 ;  /* 0x000000808180723e */ /* 0x000fe200000010ff */
[----:B------:R-:W-:Y:S01]  /*1ae20*/  IMAD.MOV.U32 R4, RZ, RZ, R5 ;  /* 0x000000ffff047224 */ /* 0x000fe200078e0005 */
[----:B------:R-:W-:Y:S01]  /*1ae30*/  @P3 SHF.R.U32.HI R4, RZ, c[0x0][0x4f0], R9 ;  /* 0x00013c00ff043a19 */ /* 0x000fe20000011609 */
[----:B------:R-:W-:Y:S01]  /*1ae40*/  IMAD R0, R7, 0x10, R3 ;  /* 0x0000001007007824 */ /* 0x000fe200078e0203 */
[----:B------:R-:W-:Y:S01]  /*1ae50*/  LOP3.LUT R7, R2, 0x1c0, RZ, 0xc0, !PT ;  /* 0x000001c002077812 */ /* 0x000fe200078ec0ff */
[----:B------:R-:W-:Y:S01]  /*1ae60*/  IMAD.IADD R3, R13, 0x1, R17 ;  /* 0x000000010d037824 */ /* 0x000fe200078e0211 */
[----:B------:R-:W-:Y:S01]  /*1ae70*/  LOP3.LUT R17, R14, 0x7ffffe00, R6, 0xf8, !PT ;  /* 0x7ffffe000e117812 */ /* 0x000fe200078ef806 */
[----:B------:R-:W-:Y:S01]  /*1ae80*/  IMAD.IADD R9, R0, 0x1, R11 ;  /* 0x0000000100097824 */ /* 0x000fe200078e020b */
[----:B------:R-:W-:Y:S01]  /*1ae90*/  LEA.HI R7, R7, R7, RZ, 0x1d ;  /* 0x0000000707077211 */ /* 0x000fe200078fe8ff */
[----:B------:R-:W-:Y:S01]  /*1aea0*/  IMAD.MOV R6, RZ, RZ, -R4 ;  /* 0x000000ffff067224 */ /* 0x000fe200078e0a04 */
[----:B------:R-:W-:Y:S01]  /*1aeb0*/  F2FP.BF16.PACK_AB R130, R131, R130 ;  /* 0x000000828382723e */ /* 0x000fe200000010ff */
[----:B------:R-:W-:Y:S01]  /*1aec0*/  IMAD R0, R29, 0x80, R0 ;  /* 0x000000801d007824 */ /* 0x000fe200078e0200 */
[----:B------:R-:W-:Y:S01]  /*1aed0*/  F2FP.BF16.PACK_AB R136, R137, R136 ;  /* 0x000000888988723e */ /* 0x000fe200000010ff */
[----:B------:R-:W-:Y:S01]  /*1aee0*/  IMAD R10, R6, c[0x0][0x4e8], R5 ;  /* 0x00013a00060a7a24 */ /* 0x000fe200078e0205 */
[----:B------:R-:W-:Y:S01]  /*1aef0*/  SHF.R.S32.HI R5, RZ, 0x1f, R4 ;  /* 0x0000001fff057819 */ /* 0x000fe20000011404 */
[----:B------:R-:W-:Y:S01]  /*1af00*/  IMAD.U32 R11, R16, 0x2, R7 ;  /* 0x00000002100b7824 */ /* 0x000fe200078e0007 */
[C---:B------:R-:W-:Y:S01]  /*1af10*/  IADD3 R7, R0.reuse, 0x8, RZ ;  /* 0x0000000800077810 */ /* 0x040fe20007ffe0ff */
[----:B------:R-:W-:Y:S01]  /*1af20*/  IMAD R14, R29, 0x80, R9 ;  /* 0x000000801d0e7824 */ /* 0x000fe200078e0209 */
[CC--:B------:R-:W-:Y:S01]  /*1af30*/  ISETP.GE.OR P5, PT, R0.reuse, R54.reuse, P0 ;  /* 0x000000360000720c */ /* 0x0c0fe200007a6670 */
[----:B------:R-:W-:Y:S01]  /*1af40*/  IMAD.MOV.U32 R2, RZ, RZ, R12 ;  /* 0x000000ffff027224 */ /* 0x000fe200078e000c */
[----:B------:R-:W-:Y:S01]  /*1af50*/  IADD3 R6, R0, 0x40, RZ ;  /* 0x0000004000067810 */ /* 0x000fe20007ffe0ff */
[----:B------:R-:W-:Y:S01]  /*1af60*/  IMAD R5, R5, c[0x0][0x3e0], RZ ;  /* 0x0000f80005057a24 */ /* 0x000fe200078e02ff */
[----:B------:R-:W-:Y:S01]  /*1af70*/  ISETP.GE.OR P6, PT, R7, R54, P0 ;  /* 0x000000360700720c */ /* 0x000fe200007c6670 */
[----:B------:R-:W-:Y:S01]  /*1af80*/  @P3 IMAD.HI.U32 R7, R14, c[0x0][0x4ec], RZ ;  /* 0x00013b000e073a27 */ /* 0x000fe200078e00ff */
[----:B------:R-:W-:-:S02]  /*1af90*/  P2R R9, PR, RZ, 0x20 ;  /* 0x00000020ff097803 */ /* 0x000fc40000000000 */
[----:B------:R-:W-:Y:S01]  /*1afa0*/  ISETP.GE.OR P5, PT, R6, R54, P0 ;  /* 0x000000360600720c */ /* 0x000fe200007a6670 */
[----:B------:R-:W-:Y:S01]  /*1afb0*/  IMAD.MOV.U32 R15, RZ, RZ, -0x10 ;  /* 0xfffffff0ff0f7424 */ /* 0x000fe200078e00ff */
[----:B------:R-:W-:Y:S01]  /*1afc0*/  IADD3 R0, R0, 0x48, RZ ;  /* 0x0000004800007810 */ /* 0x000fe20007ffe0ff */
[C---:B------:R-:W-:Y:S01]  /*1afd0*/  IMAD.WIDE.U32 R2, R4.reuse, c[0x0][0x3e0], R2 ;  /* 0x0000f80004027a25 */ /* 0x040fe200078e0002 */
[----:B------:R-:W-:Y:S02]  /*1afe0*/  F2FP.BF16.PACK_AB R138, R139, R138 ;  /* 0x0000008a8b8a723e */ /* 0x000fe400000010ff */
[----:B------:R-:W-:Y:S01]  /*1aff0*/  SEL R15, R15, 0x10, !P4 ;  /* 0x000000100f0f7807 */ /* 0x000fe20006000000 */
[----:B------:R-:W-:Y:S01]  /*1b000*/  IMAD R6, R4, c[0x0][0x3e4], R5 ;  /* 0x0000f90004067a24 */ /* 0x000fe200078e0205 */
[----:B------:R-:W-:Y:S01]  /*1b010*/  ISETP.GE.OR P4, PT, R0, R54, P0 ;  /* 0x000000360000720c */ /* 0x000fe20000786670 */
[----:B------:R-:W-:Y:S01]  /*1b020*/  IMAD.MOV.U32 R4, RZ, RZ, R14 ;  /* 0x000000ffff047224 */ /* 0x000fe200078e000e */
[----:B------:R-:W-:Y:S01]  /*1b030*/  @P3 SHF.R.U32.HI R4, RZ, c[0x0][0x4f0], R7 ;  /* 0x00013c00ff043a19 */ /* 0x000fe20000011607 */
[----:B------:R-:W-:Y:S01]  /*1b040*/  IMAD R21, R28, c[0x0][0x49c], R21 ;  /* 0x000127001c157a24 */ /* 0x000fe200078e0215 */
[----:B------:R-:W-:Y:S01]  /*1b050*/  ISETP.NE.AND P3, PT, R9, RZ, PT ;  /* 0x000000ff0900720c */ /* 0x000fe20003f65270 */
[----:B------:R-:W-:Y:S01]  /*1b060*/  IMAD.SHL.U32 R0, R11, 0x2, RZ ;  /* 0x000000020b007824 */ /* 0x000fe200078e00ff */
[----:B------:R-:W-:Y:S01]  /*1b070*/  SHF.R.S32.HI R11, RZ, 0x1f, R10 ;  /* 0x0000001fff0b7819 */ /* 0x000fe2000001140a */
[----:B------:R-:W-:Y:S01]  /*1b080*/  IMAD.IADD R3, R3, 0x1, R6 ;  /* 0x0000000103037824 */ /* 0x000fe200078e0206 */
[--C-:B------:R-:W-:Y:S01]  /*1b090*/  SHF.R.S32.HI R6, RZ, 0x1f, R4.reuse ;  /* 0x0000001fff067819 */ /* 0x100fe20000011404 */
[----:B------:R-:W-:Y:S01]  /*1b0a0*/  IMAD.MOV.U32 R16, RZ, RZ, 0x20 ;  /* 0x00000020ff107424 */ /* 0x000fe200078e00ff */
[----:B------:R-:W-:Y:S01]  /*1b0b0*/  IADD3 R12, P0, R4, R18, RZ ;  /* 0x00000012040c7210 */ /* 0x000fe20007f1e0ff */
[----:B------:R-:W-:Y:S01]  /*1b0c0*/  IMAD.MOV R4, RZ, RZ, -R4 ;  /* 0x000000ffff047224 */ /* 0x000fe200078e0a04 */
[----:B------:R-:W-:Y:S01]  /*1b0d0*/  STS [R0+0x80], R104 ;  /* 0x0000806800007388 */ /* 0x000fe20000000800 */
[----:B------:R-:W-:Y:S01]  /*1b0e0*/  IMAD.WIDE.U32 R2, R10, c[0x0][0x3d8], R2 ;  /* 0x0000f6000a027a25 */ /* 0x000fe200078e0002 */
[----:B------:R-:W-:-:S02]  /*1b0f0*/  IADD3.X R13, R6, R19, R21, P0, !PT ;  /* 0x00000013060d7210 */ /* 0x000fc400007fe415 */
[----:B------:R-:W-:Y:S01]  /*1b100*/  SEL R16, R16, 0xffffffe0, !P1 ;  /* 0xffffffe010107807 */ /* 0x000fe20004800000 */
[----:B------:R-:W-:Y:S01]  /*1b110*/  IMAD R6, R11, c[0x0][0x3d8], RZ ;  /* 0x0000f6000b067a24 */ /* 0x000fe200078e02ff */
[----:B------:R-:W-:Y:S01]  /*1b120*/  STS [R0+0x480], R106 ;  /* 0x0004806a00007388 */ /* 0x000fe20000000800 */
[----:B------:R-:W-:Y:S01]  /*1b130*/  IMAD R4, R4, c[0x0][0x4e8], R14 ;  /* 0x00013a0004047a24 */ /* 0x000fe200078e020e */
[----:B------:R-:W-:Y:S01]  /*1b140*/  IADD3 R7, R0, 0x80, RZ ;  /* 0x0000008000077810 */ /* 0x000fe20007ffe0ff */
[----:B------:R-:W-:Y:S01]  /*1b150*/  IMAD R6, R10, c[0x0][0x3dc], R6 ;  /* 0x0000f7000a067a24 */ /* 0x000fe200078e0206 */
[C---:B------:R-:W-:Y:S01]  /*1b160*/  IADD3 R9, R0.reuse, 0xc0, RZ ;  /* 0x000000c000097810 */ /* 0x040fe20007ffe0ff */
[----:B------:R-:W-:Y:S01]  /*1b170*/  IMAD.IADD R5, R0, 0x1, R15 ;  /* 0x0000000100057824 */ /* 0x000fe200078e020f */
[----:B------:R-:W-:Y:S01]  /*1b180*/  LEA R21, P0, R2, c[0x0][0x380], 0x1 ;  /* 0x0000e00002157a11 */ /* 0x000fe200078008ff */
[----:B------:R-:W-:Y:S01]  /*1b190*/  IMAD.IADD R3, R3, 0x1, R6 ;  /* 0x0000000103037824 */ /* 0x000fe200078e0206 */
[----:B------:R-:W-:Y:S01]  /*1b1a0*/  SHF.R.S32.HI R6, RZ, 0x1f, R4 ;  /* 0x0000001fff067819 */ /* 0x000fe20000011404 */
[----:B------:R-:W-:Y:S01]  /*1b1b0*/  IMAD R22, R29, 0x80, R22 ;  /* 0x000000801d167824 */ /* 0x000fe200078e0216 */
[----:B------:R-:W-:Y:S01]  /*1b1c0*/  STS [R5+0x80], R23 ;  /* 0x0000801705007388 */ /* 0x000fe20000000800 */
[----:B------:R-:W-:-:S02]  /*1b1d0*/  @P2 IADD3 R9, R7, -0x40, RZ ;  /* 0xffffffc007092810 */ /* 0x000fc40007ffe0ff */
[----:B------:R-:W-:Y:S01]  /*1b1e0*/  IMAD R6, R6, c[0x0][0x488], RZ ;  /* 0x0001220006067a24 */ /* 0x000fe200078e02ff */
[----:B------:R-:W-:Y:S01]  /*1b1f0*/  STS [R5+0x480], R118 ;  /* 0x0004807605007388 */ /* 0x000fe20000000800 */
[----:B------:R-:W-:Y:S01]  /*1b200*/  LEA.HI.X R20, R2, c[0x0][0x384], R3, 0x1, P0 ;  /* 0x0000e10002147a11 */ /* 0x000fe200000f0c03 */
[C---:B------:R-:W-:Y:S01]  /*1b210*/  IMAD.WIDE.U32 R2, R4.reuse, c[0x0][0x488], R12 ;  /* 0x0001220004027a25 */ /* 0x040fe200078e000c */
[----:B------:R-:W-:Y:S01]  /*1b220*/  F2FP.BF16.PACK_AB R148, R149, R148 ;  /* 0x000000949594723e */ /* 0x000fe200000010ff */
[----:B------:R-:W-:Y:S01]  /*1b230*/  STS [R0+0x2080], R108 ;  /* 0x0020806c00007388 */ /* 0x000fe20000000800 */
[----:B------:R-:W-:Y:S01]  /*1b240*/  F2FP.BF16.PACK_AB R150, R151, R150 ;  /* 0x000000969796723e */ /* 0x000fe200000010ff */
[----:B------:R-:W-:Y:S01]  /*1b250*/  IMAD R6, R4, c[0x0][0x48c], R6 ;  /* 0x0001230004067a24 */ /* 0x000fe200078e0206 */
[----:B------:R-:W-:Y:S01]  /*1b260*/  LEA R4, P0, R2, c[0x0][0x450], 0x2 ;  /* 0x0001140002047a11 */ /* 0x000fe200078010ff */
[----:B------:R1:W-:Y:S01]  /*1b270*/  STS [R0+0x2480], R110 ;  /* 0x0024806e00007388 */ /* 0x0003e20000000800 */
[----:B------:R-:W-:-:S02]  /*1b280*/  F2FP.BF16.PACK_AB R140, R141, R140 ;  /* 0x0000008c8d8c723e */ /* 0x000fc400000010ff */
[----:B------:R-:W-:Y:S01]  /*1b290*/  F2FP.BF16.PACK_AB R142, R143, R142 ;  /* 0x0000008e8f8e723e */ /* 0x000fe200000010ff */
[----:B------:R-:W-:Y:S01]  /*1b2a0*/  STS [R5+0x2080], R112 ;  /* 0x0020807005007388 */ /* 0x000fe20000000800 */
[----:B------:R-:W-:Y:S02]  /*1b2b0*/  F2FP.BF16.PACK_AB R144, R145, R144 ;  /* 0x000000909190723e */ /* 0x000fe400000010ff */
[----:B------:R-:W-:Y:S01]  /*1b2c0*/  F2FP.BF16.PACK_AB R146, R147, R146 ;  /* 0x000000929392723e */ /* 0x000fe200000010ff */
[----:B------:R2:W-:Y:S01]  /*1b2d0*/  STS [R5+0x2480], R114 ;  /* 0x0024807205007388 */ /* 0x0005e20000000800 */
[----:B------:R-:W-:Y:S02]  /*1b2e0*/  F2FP.BF16.PACK_AB R152, R153, R152 ;  /* 0x000000989998723e */ /* 0x000fe400000010ff */
[----:B------:R-:W-:Y:S01]  /*1b2f0*/  F2FP.BF16.PACK_AB R154, R155, R154 ;  /* 0x0000009a9b9a723e */ /* 0x000fe200000010ff */
[----:B------:R-:W-:Y:S01]  /*1b300*/  SHFL.IDX PT, R12, R4, RZ, 0x1c1f ;  /* 0x001c1fff040c7589 */ /* 0x000fe200000e0000 */
[----:B------:R-:W-:-:S02]  /*1b310*/  F2FP.BF16.PACK_AB R164, R165, R164 ;  /* 0x000000a4a5a4723e */ /* 0x000fc400000010ff */
[----:B------:R-:W-:Y:S01]  /*1b320*/  F2FP.BF16.PACK_AB R166, R167, R166 ;  /* 0x000000a6a7a6723e */ /* 0x000fe200000010ff */
[----:B------:R-:W-:Y:S01]  /*1b330*/  SHFL.IDX PT, R10, R4, 0x1, 0x1c1f ;  /* 0x003c1f00040a7f89 */ /* 0x000fe200000e0000 */
[----:B------:R-:W-:Y:S02]  /*1b340*/  F2FP.BF16.PACK_AB R156, R157, R156 ;  /* 0x0000009c9d9c723e */ /* 0x000fe400000010ff */
[----:B------:R-:W-:Y:S01]  /*1b350*/  F2FP.BF16.PACK_AB R158, R159, R158 ;  /* 0x0000009e9f9e723e */ /* 0x000fe200000010ff */
[----:B------:R-:W-:Y:S01]  /*1b360*/  SHFL.IDX PT, R44, R20, 0x3, 0x181f ;  /* 0x00781f00142c7f89 */ /* 0x000fe200000e0000 */
[----:B------:R-:W-:Y:S02]  /*1b370*/  F2FP.BF16.PACK_AB R160, R161, R160 ;  /* 0x000000a0a1a0723e */ /* 0x000fe400000010ff */
[----:B------:R-:W-:Y:S01]  /*1b380*/  F2FP.BF16.PACK_AB R162, R163, R162 ;  /* 0x000000a2a3a2723e */ /* 0x000fe200000010ff */
[----:B------:R-:W-:Y:S01]  /*1b390*/  SHFL.IDX PT, R48, R21, 0x6, 0x181f ;  /* 0x00d81f0015307f89 */ /* 0x000fe200000e0000 */
[----:B-1----:R-:W-:Y:S01]  /*1b3a0*/  IMAD.IADD R0, R0, 0x1, R16 ;  /* 0x0000000100007824 */ /* 0x002fe200078e0210 */
[----:B------:R-:W-:-:S02]  /*1b3b0*/  SHF.R.S32.HI R52, RZ, 0x1f, R8 ;  /* 0x0000001fff347819 */ /* 0x000fc40000011408 */
[C---:B------:R-:W-:Y:S01]  /*1b3c0*/  IADD3 R23, R22.reuse, 0x40, RZ ;  /* 0x0000004016177810 */ /* 0x040fe20007ffe0ff */
[----:B------:R-:W-:Y:S01]  /*1b3d0*/  SHFL.IDX PT, R51, R20, 0x4, 0x181f ;  /* 0x00981f0014337f89 */ /* 0x000fe200000e0000 */
[C---:B------:R-:W-:Y:S02]  /*1b3e0*/  IADD3 R45, R22.reuse, 0x50, RZ ;  /* 0x00000050162d7810 */ /* 0x040fe40007ffe0ff */
[----:B------:R-:W-:Y:S01]  /*1b3f0*/  IADD3 R53, R22, 0x60, RZ ;  /* 0x0000006016357810 */ /* 0x000fe20007ffe0ff */
[C---:B--2---:R-:W-:Y:S01]  /*1b400*/  IMAD.IADD R5, R16.reuse, 0x1, R5 ;  /* 0x0000000110057824 */ /* 0x044fe200078e0205 */
[----:B------:R-:W-:Y:S04]  /*1b410*/  STS [R0+0x80], R120 ;  /* 0x0000807800007388 */ /* 0x000fe80000000800 */
[----:B------:R-:W-:Y:S04]  /*1b420*/  STS [R0+0x480], R122 ;  /* 0x0004807a00007388 */ /* 0x000fe80000000800 */
[----:B------:R-:W-:Y:S04]  /*1b430*/  STS [R5+0x80], R132 ;  /* 0x0000808405007388 */ /* 0x000fe80000000800 */
[----:B------:R-:W-:Y:S04]  /*1b440*/  STS [R5+0x480], R134 ;  /* 0x0004808605007388 */ /* 0x000fe80000000800 */
[----:B------:R-:W-:Y:S04]  /*1b450*/  STS [R0+0x2080], R124 ;  /* 0x0020807c00007388 */ /* 0x000fe80000000800 */
[----:B------:R1:W-:Y:S04]  /*1b460*/  STS [R0+0x2480], R126 ;  /* 0x0024807e00007388 */ /* 0x0003e80000000800 */
[----:B------:R-:W-:Y:S04]  /*1b470*/  STS [R5+0x2080], R128 ;  /* 0x0020808005007388 */ /* 0x000fe80000000800 */
[----:B------:R-:W-:Y:S04]  /*1b480*/  STS [R5+0x2480], R130 ;  /* 0x0024808205007388 */ /* 0x000fe80000000800 */
[----:B------:R-:W-:Y:S04]  /*1b490*/  STS [R9], R136 ;  /* 0x0000008809007388 */ /* 0x000fe80000000800 */
[----:B------:R-:W-:Y:S04]  /*1b4a0*/  STS [R9+0x400], R138 ;  /* 0x0004008a09007388 */ /* 0x000fe80000000800 */
[----:B------:R-:W-:Y:S04]  /*1b4b0*/  SHFL.IDX PT, R50, R20, 0x5, 0x181f ;  /* 0x00b81f0014327f89 */ /* 0x000fe800000e0000 */
[----:B------:R-:W-:Y:S01]  /*1b4c0*/  SHFL.IDX PT, R49, R20, 0x6, 0x181f ;  /* 0x00d81f0014317f89 */ /* 0x000fe200000e0000 */
[----:B-1----:R-:W-:Y:S01]  /*1b4d0*/  IMAD.IADD R0, R3, 0x1, R6 ;  /* 0x0000000103007824 */ /* 0x002fe200078e0206 */
[----:B------:R-:W-:-:S02]  /*1b4e0*/  IADD3 R3, R16, 0x400, R9 ;  /* 0x0000040010037810 */ /* 0x000fc40007ffe009 */
[----:B------:R-:W-:Y:S02]  /*1b4f0*/  SHFL.IDX PT, R6, R4, 0x2, 0x1c1f ;  /* 0x005c1f0004067f89 */ /* 0x000fe400000e0000 */
[----:B------:R-:W-:Y:S01]  /*1b500*/  LEA.HI.X R2, R2, c[0x0][0x454], R0, 0x2, P0 ;  /* 0x0001150002027a11 */ /* 0x000fe200000f1400 */
[C---:B------:R-:W-:Y:S01]  /*1b510*/  IMAD.IADD R0, R15.reuse, 0x1, R9 ;  /* 0x000000010f007824 */ /* 0x040fe200078e0209 */
[----:B------:R-:W-:Y:S01]  /*1b520*/  SHFL.IDX PT, R4, R4, 0x3, 0x1c1f ;  /* 0x007c1f0004047f89 */ /* 0x000fe200000e0000 */
[----:B------:R-:W-:Y:S01]  /*1b530*/  IMAD.IADD R14, R15, 0x1, R3 ;  /* 0x000000010f0e7824 */ /* 0x000fe200078e0203 */
[----:B------:R-:W-:Y:S01]  /*1b540*/  ISETP.GE.AND P0, PT, R8, c[0x0][0x3c8], PT ;  /* 0x0000f20008007a0c */ /* 0x000fe20003f06270 */
[----:B------:R-:W-:Y:S01]  /*1b550*/  IMAD.IADD R3, R16, 0x1, R9 ;  /* 0x0000000110037824 */ /* 0x000fe200078e0209 */
[----:B------:R-:W1:Y:S02]  /*1b560*/  SHFL.IDX PT, R13, R2, RZ, 0x1c1f ;  /* 0x001c1fff020d7589 */ /* 0x000e6400000e0000 */
[----:B------:R-:W-:-:S02]  /*1b570*/  ISETP.GE.OR P1, PT, R22, R54, P0 ;  /* 0x000000361600720c */ /* 0x000fc40000726670 */
[----:B------:R-:W2:Y:S04]  /*1b580*/  SHFL.IDX PT, R11, R2, 0x1, 0x1c1f ;  /* 0x003c1f00020b7f89 */ /* 0x000ea800000e0000 */
[----:B------:R-:W3:Y:S04]  /*1b590*/  SHFL.IDX PT, R7, R2, 0x2, 0x1c1f ;  /* 0x005c1f0002077f89 */ /* 0x000ee800000e0000 */
[----:B------:R4:W1:Y:S04]  /*1b5a0*/  SHFL.IDX PT, R5, R2, 0x3, 0x1c1f ;  /* 0x007c1f0002057f89 */ /* 0x00086800000e0000 */
[----:B------:R-:W-:Y:S04]  /*1b5b0*/  STS [R0], R148 ;  /* 0x0000009400007388 */ /* 0x000fe80000000800 */
[----:B------:R-:W-:Y:S04]  /*1b5c0*/  STS [R0+0x400], R150 ;  /* 0x0004009600007388 */ /* 0x000fe80000000800 */
[----:B------:R-:W-:Y:S04]  /*1b5d0*/  STS [R9+0x2000], R140 ;  /* 0x0020008c09007388 */ /* 0x000fe80000000800 */
[----:B------:R-:W-:Y:S04]  /*1b5e0*/  STS [R9+0x2400], R142 ;  /* 0x0024008e09007388 */ /* 0x000fe80000000800 */
[----:B------:R-:W-:Y:S01]  /*1b5f0*/  STS [R0+0x2000], R144 ;  /* 0x0020009000007388 */ /* 0x000fe20000000800 */
[----:B----4-:R-:W-:-:S03]  /*1b600*/  IMAD.IADD R2, R16, 0x1, R0 ;  /* 0x0000000110027824 */ /* 0x010fc600078e0200 */
[----:B------:R4:W-:Y:S04]  /*1b610*/  STS [R0+0x2400], R146 ;  /* 0x0024009200007388 */ /* 0x0009e80000000800 */
[----:B------:R-:W-:Y:S04]  /*1b620*/  STS [R3], R152 ;  /* 0x0000009803007388 */ /* 0x000fe80000000800 */
[----:B------:R-:W-:Y:S04]  /*1b630*/  STS [R3+0x400], R154 ;  /* 0x0004009a03007388 */ /* 0x000fe80000000800 */
[----:B------:R-:W-:Y:S04]  /*1b640*/  STS [R2], R164 ;  /* 0x000000a402007388 */ /* 0x000fe80000000800 */
[----:B------:R-:W-:Y:S04]  /*1b650*/  STS [R14], R166 ;  /* 0x000000a60e007388 */ /* 0x000fe80000000800 */
[----:B------:R-:W-:Y:S04]  /*1b660*/  STS [R3+0x2000], R156 ;  /* 0x0020009c03007388 */ /* 0x000fe80000000800 */
[----:B------:R-:W-:Y:S01]  /*1b670*/  STS [R3+0x2400], R158 ;  /* 0x0024009e03007388 */ /* 0x000fe20000000800 */
[----:B----4-:R-:W-:-:S03]  /*1b680*/  IMAD.SHL.U32 R0, R17, 0x2, RZ ;  /* 0x0000000211007824 */ /* 0x010fc600078e00ff */
[----:B------:R4:W-:Y:S04]  /*1b690*/  STS [R2+0x2000], R160 ;  /* 0x002000a002007388 */ /* 0x0009e80000000800 */
[----:B------:R-:W-:Y:S04]  /*1b6a0*/  STS [R14+0x2000], R162 ;  /* 0x002000a20e007388 */ /* 0x000fe80000000800 */
[----:B------:R-:W-:Y:S06]  /*1b6b0*/  BAR.SYNC.DEFER_BLOCKING 0x1, 0x80 ;  /* 0x0042000000007b1d */ /* 0x000fec0000010000 */
[----:B------:R-:W3:Y:S04]  /*1b6c0*/  SHFL.IDX PT, R3, R21, 0x1, 0x181f ;  /* 0x00381f0015037f89 */ /* 0x000ee800000e0000 */
[----:B------:R-:W-:Y:S01]  /*1b6d0*/  SHFL.IDX PT, R9, R21, 0x2, 0x181f ;  /* 0x00581f0015097f89 */ /* 0x000fe200000e0000 */
[----:B----4-:R-:W-:-:S03]  /*1b6e0*/  IADD3 R2, R22, 0x10, RZ ;  /* 0x0000001016027810 */ /* 0x010fc60007ffe0ff */
[----:B-1----:R-:W-:Y:S04]  /*1b6f0*/  @!P3 ST.E [R12.64], R24 ;  /* 0x000000180c00b985 */ /* 0x002fe8000c10190c */
[----:B--2---:R-:W-:Y:S04]  /*1b700*/  @!P6 ST.E [R10.64], R25 ;  /* 0x000000190a00e985 */ /* 0x004fe8000c10190c */
[----:B---3--:R-:W-:Y:S04]  /*1b710*/  @!P5 ST.E [R6.64], R26 ;  /* 0x0000001a0600d985 */ /* 0x008fe8000c10190c */
[----:B------:R1:W-:Y:S01]  /*1b720*/  @!P4 ST.E [R4.64], R27 ;  /* 0x0000001b0400c985 */ /* 0x0003e2000c10190c */
[----:B------:R-:W-:-:S02]  /*1b730*/  ISETP.GE.OR P4, PT, R2, R54, P0 ;  /* 0x000000360200720c */ /* 0x000fc40000786670 */
[----:B------:R-:W-:Y:S01]  /*1b740*/  IADD3 R2, R22, 0x20, RZ ;  /* 0x0000002016027810 */ /* 0x000fe20007ffe0ff */
[----:B------:R-:W2:Y:S03]  /*1b750*/  SHFL.IDX PT, R6, R21, RZ, 0x181f ;  /* 0x00181fff15067589 */ /* 0x000ea600000e0000 */
[----:B------:R-:W-:Y:S01]  /*1b760*/  ISETP.GE.OR P3, PT, R2, R54, P0 ;  /* 0x000000360200720c */ /* 0x000fe20000766670 */
[----:B------:R-:W3:Y:S01]  /*1b770*/  SHFL.IDX PT, R7, R20, RZ, 0x181f ;  /* 0x00181fff14077589 */ /* 0x000ee200000e0000 */
[----:B------:R-:W-:-:S03]  /*1b780*/  IADD3 R2, R22, 0x30, RZ ;  /* 0x0000003016027810 */ /* 0x000fc60007ffe0ff */
[----:B------:R-:W-:Y:S01]  /*1b790*/  LDS.128 R24, [R0+0x80] ;  /* 0x0000800000187984 */ /* 0x000fe20000000c00 */
[----:B------:R-:W-:-:S03]  /*1b7a0*/  ISETP.GE.OR P2, PT, R2, R54, P0 ;  /* 0x000000360200720c */ /* 0x000fc60000746670 */
[----:B------:R-:W4:Y:S04]  /*1b7b0*/  SHFL.IDX PT, R5, R20, 0x1, 0x181f ;  /* 0x00381f0014057f89 */ /* 0x000f2800000e0000 */
[----:B------:R-:W4:Y:S04]  /*1b7c0*/  SHFL.IDX PT, R11, R20, 0x2, 0x181f ;  /* 0x00581f00140b7f89 */ /* 0x000f2800000e0000 */
[----:B------:R-:W4:Y:S01]  /*1b7d0*/  SHFL.IDX PT, R10, R21, 0x3, 0x181f ;  /* 0x00781f00150a7f89 */ /* 0x000f2200000e0000 */
[----:B-1----:R-:W-:-:S03]  /*1b7e0*/  @!P4 LEA R4, P6, R8, R3, 0x1 ;  /* 0x000000030804c211 */ /* 0x002fc600078c08ff */
[----:B------:R-:W1:Y:S01]  /*1b7f0*/  LDS.128 R16, [R0+0x880] ;  /* 0x0008800000107984 */ /* 0x000e620000000c00 */
[----:B--2---:R-:W-:-:S03]  /*1b800*/  @!P1 LEA R6, P5, R8, R6, 0x1 ;  /* 0x0000000608069211 */ /* 0x004fc600078a08ff */
[----:B------:R-:W2:Y:S01]  /*1b810*/  LDS.128 R12, [R0+0x1080] ;  /* 0x00108000000c7984 */ /* 0x000ea20000000c00 */
[----:B---3--:R-:W-:-:S03]  /*1b820*/  @!P1 LEA.HI.X R7, R8, R7, R52, 0x1, P5 ;  /* 0x0000000708079211 */ /* 0x008fc600028f0c34 */
[----:B------:R-:W3:Y:S02]  /*1b830*/  LDS.128 R28, [R0+0x1880] ;  /* 0x00188000001c7984 */ /* 0x000ee40000000c00 */
[----:B------:R-:W-:Y:S02]  /*1b840*/  P2R R2, PR, RZ, 0x40 ;  /* 0x00000040ff027803 */ /* 0x000fe40000000000 */
[----:B------:R-:W-:Y:S01]  /*1b850*/  LDS.128 R32, [R0+0x2080] ;  /* 0x0020800000207984 */ /* 0x000fe20000000c00 */
[----:B------:R-:W-:Y:S02]  /*1b860*/  ISETP.GE.OR P6, PT, R23, R54, P0 ;  /* 0x000000361700720c */ /* 0x000fe400007c6670 */
[----:B------:R-:W-:Y:S01]  /*1b870*/  ISETP.NE.AND P5, PT, R2, RZ, PT ;  /* 0x000000ff0200720c */ /* 0x000fe20003fa5270 */
[----:B------:R-:W-:Y:S03]  /*1b880*/  LDS.128 R36, [R0+0x2880] ;  /* 0x0028800000247984 */ /* 0x000fe60000000c00 */
[C---:B----4-:R-:W-:Y:S01]  /*1b890*/  @!P4 LEA.HI.X R5, R8.reuse, R5, R52, 0x1, P5 ;  /* 0x000000050805c211 */ /* 0x050fe200028f0c34 */
[----:B------:R-:W-:Y:S01]  /*1b8a0*/  LDS.128 R40, [R0+0x3080] ;  /* 0x0030800000287984 */ /* 0x000fe20000000c00 */
[----:B------:R-:W-:-:S03]  /*1b8b0*/  @!P3 LEA R2, P5, R8, R9, 0x1 ;  /* 0x000000090802b211 */ /* 0x000fc600078a08ff */
[----:B------:R-:W4:Y:S01]  /*1b8c0*/  SHFL.IDX PT, R23, R21, 0x4, 0x181f ;  /* 0x00981f0015177f89 */ /* 0x000f2200000e0000 */
[C-C-:B------:R-:W-:Y:S02]  /*1b8d0*/  @!P3 LEA.HI.X R3, R8.reuse, R11, R52.reuse, 0x1, P5 ;  /* 0x0000000b0803b211 */ /* 0x140fe400028f0c34 */
[C---:B------:R-:W-:Y:S01]  /*1b8e0*/  @!P2 LEA R10, P5, R8.reuse, R10, 0x1 ;  /* 0x0000000a080aa211 */ /* 0x040fe200078a08ff */
[----:B------:R-:W4:Y:S03]  /*1b8f0*/  SHFL.IDX PT, R9, R21, 0x5, 0x181f ;  /* 0x00b81f0015097f89 */ /* 0x000f2600000e0000 */
[----:B------:R-:W-:Y:S02]  /*1b900*/  @!P2 LEA.HI.X R11, R8, R44, R52, 0x1, P5 ;  /* 0x0000002c080ba211 */ /* 0x000fe400028f0c34 */
[-C--:B------:R-:W-:Y:S02]  /*1b910*/  ISETP.GE.OR P5, PT, R45, R54.reuse, P0 ;  /* 0x000000362d00720c */ /* 0x080fe400007a6670 */
[----:B------:R4:W4:Y:S04]  /*1b920*/  LDS.128 R44, [R0+0x3880] ;  /* 0x00388000002c7984 */ /* 0x0009280000000c00 */
[----:B------:R4:W-:Y:S01]  /*1b930*/  @!P1 ST.E.128 [R6.64], R24 ;  /* 0x0000001806009985 */ /* 0x0009e2000c101d0c */
[----:B------:R-:W-:-:S03]  /*1b940*/  ISETP.GE.OR P1, PT, R53, R54, P0 ;  /* 0x000000363500720c */ /* 0x000fc60000726670 */
[----:B-1----:R1:W-:Y:S04]  /*1b950*/  @!P4 ST.E.128 [R4.64], R16 ;  /* 0x000000100400c985 */ /* 0x0023e8000c101d0c */
[----:B--2---:R2:W-:Y:S04]  /*1b960*/  @!P3 ST.E.128 [R2.64], R12 ;  /* 0x0000000c0200b985 */ /* 0x0045e8000c101d0c */
[----:B---3--:R3:W-:Y:S01]  /*1b970*/  @!P2 ST.E.128 [R10.64], R28 ;  /* 0x0000001c0a00a985 */ /* 0x0087e2000c101d0c */
[----:B----4-:R-:W-:-:S04]  /*1b980*/  IADD3 R0, R22, 0x70, RZ ;  /* 0x0000007016007810 */ /* 0x010fc80007ffe0ff */
[----:B------:R-:W-:Y:S02]  /*1b990*/  ISETP.GE.OR P0, PT, R0, R54, P0 ;  /* 0x000000360000720c */ /* 0x000fe40000706670 */
[C---:B------:R-:W-:Y:S02]  /*1b9a0*/  @!P6 LEA R6, P4, R8.reuse, R23, 0x1 ;  /* 0x000000170806e211 */ /* 0x040fe400078808ff */
[C---:B-1----:R-:W-:Y:S02]  /*1b9b0*/  @!P5 LEA R4, P3, R8.reuse, R9, 0x1 ;  /* 0x000000090804d211 */ /* 0x042fe400078608ff */
[C-C-:B------:R-:W-:Y:S02]  /*1b9c0*/  @!P6 LEA.HI.X R7, R8.reuse, R51, R52.reuse, 0x1, P4 ;  /* 0x000000330807e211 */ /* 0x140fe400020f0c34 */
[C---:B--2---:R-:W-:Y:S02]  /*1b9d0*/  @!P1 LEA R2, P2, R8.reuse, R48, 0x1 ;  /* 0x0000003008029211 */ /* 0x044fe400078408ff */
[C-C-:B------:R-:W-:Y:S01]  /*1b9e0*/  @!P5 LEA.HI.X R5, R8.reuse, R50, R52.reuse, 0x1, P3 ;  /* 0x000000320805d211 */ /* 0x140fe200018f0c34 */
[----:B------:R3:W-:Y:S01]  /*1b9f0*/  @!P6 ST.E.128 [R6.64], R32 ;  /* 0x000000200600e985 */ /* 0x0007e2000c101d0c */
[----:B------:R-:W-:-:S03]  /*1ba00*/  @!P1 LEA.HI.X R3, R8, R49, R52, 0x1, P2 ;  /* 0x0000003108039211 */ /* 0x000fc600010f0c34 */
[----:B------:R3:W-:Y:S04]  /*1ba10*/  @!P5 ST.E.128 [R4.64], R36 ;  /* 0x000000240400d985 */ /* 0x0007e8000c101d0c */
[----:B------:R3:W1:Y:S04]  /*1ba20*/  SHFL.IDX PT, R6, R21, 0x7, 0x181f ;  /* 0x00f81f0015067f89 */ /* 0x00066800000e0000 */
[----:B------:R3:W2:Y:S04]  /*1ba30*/  SHFL.IDX PT, R4, R20, 0x7, 0x181f ;  /* 0x00f81f0014047f89 */ /* 0x0006a800000e0000 */
[----:B------:R3:W-:Y:S01]  /*1ba40*/  @!P1 ST.E.128 [R2.64], R40 ;  /* 0x0000002802009985 */ /* 0x0007e2000c101d0c */
[----:B------:R-:W-:Y:S05]  /*1ba50*/  @P0 EXIT ;  /* 0x000000000000094d */ /* 0x000fea0003800000 */
[----:B-1-3--:R-:W-:-:S04]  /*1ba60*/  LEA R2, P0, R8, R6, 0x1 ;  /* 0x0000000608027211 */ /* 0x00afc800078008ff */
[----:B--2---:R-:W-:-:S05]  /*1ba70*/  LEA.HI.X R3, R8, R4, R52, 0x1, P0 ;  /* 0x0000000408037211 */ /* 0x004fca00000f0c34 */
[----:B------:R-:W-:Y:S01]  /*1ba80*/  ST.E.128 [R2.64], R44 ;  /* 0x0000002c02007985 */ /* 0x000fe2000c101d0c */
[----:B------:R-:W-:Y:S05]  /*1ba90*/  EXIT ;  /* 0x000000000000794d */ /* 0x000fea0003800000 */
.L_x_205:
[----:B------:R-:W1:Y:S01]  /*1baa0*/  S2R R8, SR_TID.X ;  /* 0x0000000000087919 */ /* 0x000e620000002100 */
[----:B------:R-:W-:Y:S03]  /*1bab0*/  BSSY B0, `(.L_x_206) ;  /* 0x0000027000007945 */ /* 0x000fe60003800000 */
[----:B------:R-:W2:Y:S01]  /*1bac0*/  S2R R10, SR_CTAID.Z ;  /* 0x00000000000a7919 */ /* 0x000ea20000002700 */
[----:B-1----:R-:W-:Y:S02]  /*1bad0*/  ISETP.GT.AND P0, PT, R8, 0x7f, PT ;  /* 0x0000007f0800780c */ /* 0x002fe40003f04270 */
[----:B--2---:R-:W-:-:S11]  /*1bae0*/  SHF.R.S32.HI R11, RZ, 0x1f, R10 ;  /* 0x0000001fff0b7819 */ /* 0x004fd6000001140a */
[----:B------:R-:W-:Y:S05]  /*1baf0*/  @P0 BRA `(.L_x_207) ;  /* 0x0000022000000947 */ /* 0x000fea0003800000 */
[----:B------:R-:W1:Y:S01]  /*1bb00*/  S2R R5, SR_CTAID.X ;  /* 0x0000000000057919 */ /* 0x000e620000002500 */
[----:B------:R-:W-:-:S05]  /*1bb10*/  MOV R2, c[0x0][0x4e8] ;  /* 0x00013a0000027a02 */ /* 0x000fca0000000f00 */
[----:B------:R-:W-:Y:S01]  /*1bb20*/  IMAD R0, R2, c[0x0][0x388], RZ ;  /* 0x0000e20002007a24 */ /* 0x000fe200078e02ff */
[----:B-1----:R-:W-:-:S04]  /*1bb30*/  LEA R5, R5, R8, 0x7 ;  /* 0x0000000805057211 */ /* 0x002fc800078e38ff */
[----:B------:R-:W-:-:S13]  /*1bb40*/  ISETP.GE.AND P0, PT, R5, R0, PT ;  /* 0x000000000500720c */ /* 0x000fda0003f06270 */
[----:B------:R-:W-:Y:S05]  /*1bb50*/  @P0 BRA `(.L_x_207) ;  /* 0x000001c000000947 */ /* 0x000fea0003800000 */
[----:B------:R-:W1:Y:S01]  /*1bb60*/  S2R R4, SR_CTAID.Y ;  /* 0x0000000000047919 */ /* 0x000e620000002600 */
[----:B------:R-:W-:Y:S02]  /*1bb70*/  ISETP.NE.AND P0, PT, R2, 0x1, PT ;  /* 0x000000010200780c */ /* 0x000fe40003f05270 */
[----:B------:R-:W-:-:S11]  /*1bb80*/  MOV R0, R5 ;  /* 0x0000000500007202 */ /* 0x000fd60000000f00 */
[----:B------:R-:W-:-:S05]  /*1bb90*/  @P0 IMAD.HI.U32 R2, R5, c[0x0][0x4ec], RZ ;  /* 0x00013b0005020a27 */ /* 0x000fca00078e00ff */
[----:B------:R-:W-:Y:S02]  /*1bba0*/  @P0 SHF.R.U32.HI R0, RZ, c[0x0][0x4f0], R2 ;  /* 0x00013c00ff000a19 */ /* 0x000fe40000011602 */
[----:B-1----:R-:W-:Y:S01]  /*1bbb0*/  SHF.R.S32.HI R3, RZ, 0x1f, R4 ;  /* 0x0000001fff037819 */ /* 0x002fe20000011404 */
[----:B------:R-:W-:-:S04]  /*1bbc0*/  IMAD.WIDE.U32 R6, R4, c[0x0][0x490], RZ ;  /* 0x0001240004067a25 */ /* 0x000fc800078e00ff */
[----:B------:R-:W-:-:S04]  /*1bbd0*/  IMAD R3, R3, c[0x0][0x490], RZ ;  /* 0x0001240003037a24 */ /* 0x000fc800078e02ff */
[----:B------:R-:W-:Y:S01]  /*1bbe0*/  IMAD R2, R4, c[0x0][0x494], R3 ;  /* 0x0001250004027a24 */ /* 0x000fe200078e0203 */
[----:B------:R-:W-:-:S04]  /*1bbf0*/  IADD3 R4, -R0, RZ, RZ ;  /* 0x000000ff00047210 */ /* 0x000fc80007ffe1ff */
[----:B------:R-:W-:Y:S01]  /*1bc00*/  IADD3 R3, R7, R2, RZ ;  /* 0x0000000207037210 */ /* 0x000fe20007ffe0ff */
[----:B------:R-:W-:Y:S02]  /*1bc10*/  IMAD.MOV.U32 R2, RZ, RZ, R6 ;  /* 0x000000ffff027224 */ /* 0x000fe400078e0006 */
[----:B------:R-:W-:Y:S02]  /*1bc20*/  IMAD R7, R11, c[0x0][0x498], RZ ;  /* 0x000126000b077a24 */ /* 0x000fe400078e02ff */
[----:B------:R-:W-:Y:S02]  /*1bc30*/  IMAD R4, R4, c[0x0][0x4e8], R5 ;  /* 0x00013a0004047a24 */ /* 0x000fe400078e0205 */
[----:B------:R-:W-:-:S03]  /*1bc40*/  IMAD.WIDE.U32 R2, R10, c[0x0][0x498], R2 ;  /* 0x000126000a027a25 */ /* 0x000fc600078e0002 */
[----:B------:R-:W-:Y:S01]  /*1bc50*/  SHF.R.S32.HI R5, RZ, 0x1f, R4 ;  /* 0x0000001fff057819 */ /* 0x000fe20000011404 */
[----:B------:R-:W-:Y:S01]  /*1bc60*/  IMAD R6, R10, c[0x0][0x49c], R7 ;  /* 0x000127000a067a24 */ /* 0x000fe200078e0207 */
[----:B------:R-:W-:Y:S02]  /*1bc70*/  SHF.R.S32.HI R7, RZ, 0x1f, R0 ;  /* 0x0000001fff077819 */ /* 0x000fe40000011400 */
[----:B------:R-:W-:Y:S01]  /*1bc80*/  IADD3 R2, P0, R0, R2, RZ ;  /* 0x0000000200027210 */ /* 0x000fe20007f1e0ff */
[----:B------:R-:W-:-:S03]  /*1bc90*/  IMAD R0, R5, c[0x0][0x488], RZ ;  /* 0x0001220005007a24 */ /* 0x000fc600078e02ff */
[----:B------:R-:W-:Y:S01]  /*1bca0*/  IADD3.X R3, R7, R3, R6, P0, !PT ;  /* 0x0000000307037210 */ /* 0x000fe200007fe406 */
[----:B------:R-:W-:-:S04]  /*1bcb0*/  IMAD R0, R4, c[0x0][0x48c], R0 ;  /* 0x0001230004007a24 */ /* 0x000fc800078e0200 */
[----:B------:R-:W-:-:S05]  /*1bcc0*/  IMAD.WIDE.U32 R2, R4, c[0x0][0x488], R2 ;  /* 0x0001220004027a25 */ /* 0x000fca00078e0002 */
[----:B------:R-:W-:Y:S02]  /*1bcd0*/  IADD3 R0, R3, R0, RZ ;  /* 0x0000000003007210 */ /* 0x000fe40007ffe0ff */
[----:B------:R-:W-:-:S04]  /*1bce0*/  LEA R4, P0, R2, c[0x0][0x450], 0x2 ;  /* 0x0001140002047a11 */ /* 0x000fc800078010ff */
[----:B------:R-:W-:Y:S01]  /*1bcf0*/  LEA.HI.X R5, R2, c[0x0][0x454], R0, 0x2, P0 ;  /* 0x0001150002057a11 */ /* 0x000fe200000f1400 */
[----:B------:R-:W-:-:S05]  /*1bd00*/  IMAD.MOV.U32 R0, RZ, RZ, -0x800000 ;  /* 0xff800000ff007424 */ /* 0x000fca00078e00ff */
[----:B------:R1:W-:Y:S03]  /*1bd10*/  STG.E [R4.64], R0 ;  /* 0x0000000004007986 */ /* 0x0003e6000c10190c */
.L_x_207:
[----:B------:R-:W-:Y:S05]  /*1bd20*/  BSYNC B0 ;  /* 0x0000000000007941 */ /* 0x000fea0003800000 */
.L_x_206:
[----:B------:R-:W2:Y:S01]  /*1bd30*/  S2R R6, SR_CTAID.Y ;  /* 0x0000000000067919 */ /* 0x000ea20000002600 */
[----:B-1----:R-:W-:Y:S01]  /*1bd40*/  SHF.R.S32.HI R0, RZ, 0x1f, R8 ;  /* 0x0000001fff007819 */ /* 0x002fe20000011408 */
[----:B------:R-:W-:Y:S02]  /*1bd50*/  IMAD.MOV.U32 R20, RZ, RZ, c[0x0][0x4e8] ;  /* 0x00013a00ff147624 */ /* 0x000fe400078e00ff */
[----:B------:R-:W1:Y:S01]  /*1bd60*/  S2R R12, SR_CTAID.X ;  /* 0x00000000000c7919 */ /* 0x000e620000002500 */
[----:B------:R-:W-:Y:S02]  /*1bd70*/  LEA.HI R0, R0, R8, RZ, 0x3 ;  /* 0x0000000800007211 */ /* 0x000fe400078f18ff */
[C---:B------:R-:W-:Y:S01]  /*1bd80*/  ISETP.NE.AND P0, PT, R20.reuse, 0x1, PT ;  /* 0x000000011400780c */ /* 0x040fe20003f05270 */
[----:B------:R-:W-:Y:S01]  /*1bd90*/  IMAD R20, R20, c[0x0][0x388], RZ ;  /* 0x0000e20014147a24 */ /* 0x000fe200078e02ff */
[----:B------:R-:W-:Y:S02]  /*1bda0*/  LOP3.LUT R2, R0, 0xfffffff8, RZ, 0xc0, !PT ;  /* 0xfffffff800027812 */ /* 0x000fe400078ec0ff */
[----:B------:R-:W-:-:S03]  /*1bdb0*/  SHF.R.S32.HI R9, RZ, 0x3, R0 ;  /* 0x00000003ff097819 */ /* 0x000fc60000011400 */
[----:B------:R-:W-:-:S04]  /*1bdc0*/  IMAD.IADD R8, R8, 0x1, -R2 ;  /* 0x0000000108087824 */ /* 0x000fc800078e0a02 */
[----:B------:R-:W-:Y:S01]  /*1bdd0*/  IMAD R0, R8, 0x10, R9 ;  /* 0x0000001008007824 */ /* 0x000fe200078e0209 */
[----:B--2---:R-:W-:-:S03]  /*1bde0*/  SHF.R.S32.HI R3, RZ, 0x1f, R6 ;  /* 0x0000001fff037819 */ /* 0x004fc60000011406 */
[----:B-1----:R-:W-:Y:S02]  /*1bdf0*/  IMAD R5, R12, 0x80, R0 ;  /* 0x000000800c057824 */ /* 0x002fe400078e0200 */
[----:B------:R-:W-:Y:S02]  /*1be00*/  IMAD R2, R3, c[0x0][0x3e8], RZ ;  /* 0x0000fa0003027a24 */ /* 0x000fe400078e02ff */
[----:B------:R-:W-:-:S04]  /*1be10*/  @P0 IMAD.HI.U32 R4, R5, c[0x0][0x4ec], RZ ;  /* 0x00013b0005040a27 */ /* 0x000fc800078e00ff */
[C---:B------:R-:W-:Y:S02]  /*1be20*/  IMAD R2, R6.reuse, c[0x0][0x3ec], R2 ;  /* 0x0000fb0006027a24 */ /* 0x040fe400078e0202 */
[----:B------:R-:W-:-:S04]  /*1be30*/  IMAD.WIDE.U32 R6, R6, c[0x0][0x3e8], RZ ;  /* 0x0000fa0006067a25 */ /* 0x000fc800078e00ff */
[----:B------:R-:W-:Y:S01]  /*1be40*/  IMAD.MOV.U32 R0, RZ, RZ, R5 ;  /* 0x000000ffff007224 */ /* 0x000fe200078e0005 */
[----:B------:R-:W-:Y:S01]  /*1be50*/  @P0 SHF.R.U32.HI R0, RZ, c[0x0][0x4f0], R4 ;  /* 0x00013c00ff000a19 */ /* 0x000fe20000011604 */
[----:B------:R-:W-:Y:S02]  /*1be60*/  IMAD.IADD R3, R7, 0x1, R2 ;  /* 0x0000000107037824 */ /* 0x000fe400078e0202 */
[----:B------:R-:W-:Y:S02]  /*1be70*/  IMAD R7, R11, c[0x0][0x3f0], RZ ;  /* 0x0000fc000b077a24 */ /* 0x000fe400078e02ff */
[----:B------:R-:W-:Y:S01]  /*1be80*/  IMAD.MOV.U32 R2, RZ, RZ, R6 ;  /* 0x000000ffff027224 */ /* 0x000fe200078e0006 */
[----:B------:R-:W-:Y:S01]  /*1be90*/  SHF.R.S32.HI R6, RZ, 0x1f, R0 ;  /* 0x0000001fff067819 */ /* 0x000fe20000011400 */
[C---:B------:R-:W-:Y:S02]  /*1bea0*/  IMAD R7, R10.reuse, c[0x0][0x3f4], R7 ;  /* 0x0000fd000a077a24 */ /* 0x040fe400078e0207 */
[----:B------:R-:W-:-:S04]  /*1beb0*/  IMAD.WIDE.U32 R2, R10, c[0x0][0x3f0], R2 ;  /* 0x0000fc000a027a25 */ /* 0x000fc800078e0002 */
        /* <DEDUP_REMOVED lines=31> */
[----:B------:R-:W-:Y:S01]  /*1c0b0*/  ISETP.GE.OR P3, PT, R10, R20, P0 ;  /* 0x000000140a00720c */ /* 0x000fe20000766670 */
        /* <DEDUP_REMOVED lines=45> */
.L_x_208:
        /* <DEDUP_REMOVED lines=15> */
.L_x_1473:


//--------------------- .text._ZN7cutlass13device_kernelIN5flash19enable_sm80_to_sm89INS1_16FlashAttnFwdSm80INS1_25CollectiveMainloopFwdSm80ILi4ELi1ELb0EN4cute5tupleIJNS5_1CILi128EEENS7_ILi96EEENS7_ILi64EEEEEELi64ENS_10bfloat16_tEfNS_4arch4Sm80ELb0ELb1ELb1ELb1ELb0ELb0ELb1ELb0EEENS1_21CollectiveEpilogueFwdINS6_IJS8_SA_S9_EEENS6_IJNS7_ILi1EEESI_SI_EEESC_SE_Li128ELb1ELb1ELb0ELb0EEENS1_19SingleTileSchedulerILb1ELb0ELb1ELi128EEEEEEEEEvNT_6ParamsE --------------------------
	.section	.text._ZN7cutlass13device_kernelIN5flash19enable_sm80_to_sm89INS1_16FlashAttnFwdSm80INS1_25CollectiveMainloopFwdSm80ILi4ELi1ELb0EN4cute5tupleIJNS5_1CILi128EEENS7_ILi96EEENS7_ILi64EEEEEELi64ENS_10bfloat16_tEfNS_4arch4Sm80ELb0ELb1ELb1ELb1ELb0ELb0ELb1ELb0EEENS1_21CollectiveEpilogueFwdINS6_IJS8_SA_S9_EEENS6_IJNS7_ILi1EEESI_SI_EEESC_SE_Li128ELb1ELb1ELb0ELb0EEENS1_19SingleTileSchedulerILb1ELb0ELb1ELi128EEEEEEEEEvNT_6ParamsE,"ax",@progbits
	.sectioninfo	@"SHI_REGISTERS=255"
	.align	128
.text._ZN7cutlass13device_kernelIN5flash19enable_sm80_to_sm89INS1_16FlashAttnFwdSm80INS1_25CollectiveMainloopFwdSm80ILi4ELi1ELb0EN4cute5tupleIJNS5_1CILi128EEENS7_ILi96EEENS7_ILi64EEEEEELi64ENS_10bfloat16_tEfNS_4arch4Sm80ELb0ELb1ELb1ELb1ELb0ELb0ELb1ELb0EEENS1_21CollectiveEpilogueFwdINS6_IJS8_SA_S9_EEENS6_IJNS7_ILi1EEESI_SI_EEESC_SE_Li128ELb1ELb1ELb0ELb0EEENS1_19SingleTileSchedulerILb1ELb0ELb1ELi128EEEEEEEEEvNT_6ParamsE:
        .type           _ZN7cutlass13device_kernelIN5flash19enable_sm80_to_sm89INS1_16FlashAttnFwdSm80INS1_25CollectiveMainloopFwdSm80ILi4ELi1ELb0EN4cute5tupleIJNS5_1CILi128EEENS7_ILi96EEENS7_ILi64EEEEEELi64ENS_10bfloat16_tEfNS_4arch4Sm80ELb0ELb1ELb1ELb1ELb0ELb0ELb1ELb0EEENS1_21CollectiveEpilogueFwdINS6_IJS8_SA_S9_EEENS6_IJNS7_ILi1EEESI_SI_EEESC_SE_Li128ELb1ELb1ELb0ELb0EEENS1_19SingleTileSchedulerILb1ELb0ELb1ELi128EEEEEEEEEvNT_6ParamsE,@function
        .size           _ZN7cutlass13device_kernelIN5flash19enable_sm80_to_sm89INS1_16FlashAttnFwdSm80INS1_25CollectiveMainloopFwdSm80ILi4ELi1ELb0EN4cute5tupleIJNS5_1CILi128EEENS7_ILi96EEENS7_ILi64EEEEEELi64ENS_10bfloat16_tEfNS_4arch4Sm80ELb0ELb1ELb1ELb1ELb0ELb0ELb1ELb0EEENS1_21CollectiveEpilogueFwdINS6_IJS8_SA_S9_EEENS6_IJNS7_ILi1EEESI_SI_EEESC_SE_Li128ELb1ELb1ELb0ELb0EEENS1_19SingleTileSchedulerILb1ELb0ELb1ELi128EEEEEEEEEvNT_6ParamsE,(.L_x_1474 - _ZN7cutlass13device_kernelIN5flash19enable_sm80_to_sm89INS1_16FlashAttnFwdSm80INS1_25CollectiveMainloopFwdSm80ILi4ELi1ELb0EN4cute5tupleIJNS5_1CILi128EEENS7_ILi96EEENS7_ILi64EEEEEELi64ENS_10bfloat16_tEfNS_4arch4Sm80ELb0ELb1ELb1ELb1ELb0ELb0ELb1ELb0EEENS1_21CollectiveEpilogueFwdINS6_IJS8_SA_S9_EEENS6_IJNS7_ILi1EEESI_SI_EEESC_SE_Li128ELb1ELb1ELb0ELb0EEENS1_19SingleTileSchedulerILb1ELb0ELb1ELi128EEEEEEEEEvNT_6ParamsE)
        .other          _ZN7cutlass13device_kernelIN5flash19enable_sm80_to_sm89INS1_16FlashAttnFwdSm80INS1_25CollectiveMainloopFwdSm80ILi4ELi1ELb0EN4cute5tupleIJNS5_1CILi128EEENS7_ILi96EEENS7_ILi64EEEEEELi64ENS_10bfloat16_tEfNS_4arch4Sm80ELb0ELb1ELb1ELb1ELb0ELb0ELb1ELb0EEENS1_21CollectiveEpilogueFwdINS6_IJS8_SA_S9_EEENS6_IJNS7_ILi1EEESI_SI_EEESC_SE_Li128ELb1ELb1ELb0ELb0EEENS1_19SingleTileSchedulerILb1ELb0ELb1ELi128EEEEEEEEEvNT_6ParamsE,@"STO_CUDA_ENTRY STV_DEFAULT"
_ZN7cutlass13device_kernelIN5flash19enable_sm80_to_sm89INS1_16FlashAttnFwdSm80INS1_25CollectiveMainloopFwdSm80ILi4ELi1ELb0EN4cute5tupleIJNS5_1CILi128EEENS7_ILi96EEENS7_ILi64EEEEEELi64ENS_10bfloat16_tEfNS_4arch4Sm80ELb0ELb1ELb1ELb1ELb0ELb0ELb1ELb0EEENS1_21CollectiveEpilogueFwdINS6_IJS8_SA_S9_EEENS6_IJNS7_ILi1EEESI_SI_EEESC_SE_Li128ELb1ELb1ELb0ELb0EEENS1_19SingleTileSchedulerILb1ELb0ELb1ELi128EEEEEEEEEvNT_6ParamsE:
[----:B------:R-:W-:Y:S02]  /*0000*/  MOV R1, c[0x0][0x28] ;  /* 0x00000a0000017a02 */ /* 0x000fe40000000f00 */
[----:B------:R-:W1:Y:S01]  /*0010*/  S2R R209, SR_TID.X ;  /* 0x0000000000d17919 */ /* 0x000e620000002100 */
[----:B------:R-:W-:Y:S01]  /*0020*/  IMAD.MOV.U32 R10, RZ, RZ, 0x4 ;  /* 0x00000004ff0a7424 */ /* 0x000fe200078e00ff */
[----:B------:R-:W2:Y:S01]  /*0030*/  S2UR UR4, SR_CTAID.X ;  /* 0x00000000000479c3 */ /* 0x000ea20000002500 */
[----:B------:R-:W-:Y:S01]  /*0040*/  ULDC.64 UR40, c[0x0][0x118] ;  /* 0x0000460000287ab9 */ /* 0x000fe20000000a00 */
[----:B------:R-:W3:Y:S01]  /*0050*/  S2R R5, SR_CTAID.Z ;  /* 0x0000000000057919 */ /* 0x000ee20000002700 */
[----:B------:R-:W-:Y:S02]  /*0060*/  IADD3 R1, R1, -0x70, RZ ;  /* 0xffffff9001017810 */ /* 0x000fe40007ffe0ff */
[----:B-1----:R-:W-:Y:S01]  /*0070*/  SHF.R.U32.HI R0, RZ, 0x5, R209 ;  /* 0x00000005ff007819 */ /* 0x002fe200000116d1 */
[----:B---3--:R-:W-:-:S05]  /*0080*/  IMAD.WIDE R2, R5, R10, c[0x0][0x568] ;  /* 0x00015a0005027625 */ /* 0x008fca00078e020a */
[----:B------:R-:W1:Y:S02]  /*0090*/  SHFL.IDX PT, R0, R0, RZ, 0x1f ;  /* 0x00001fff00007589 */ /* 0x000e6400000e0000 */
[----:B-1----:R-:W-:-:S13]  /*00a0*/  ISETP.NE.AND P0, PT, R0, RZ, PT ;  /* 0x000000ff0000720c */ /* 0x002fda0003f05270 */
[----:B--2---:R-:W-:Y:S05]  /*00b0*/  @!P0 BRA `(.L_x_209) ;  /* 0x0000015000008947 */ /* 0x004fea0003800000 */
[----:B------:R-:W-:-:S04]  /*00c0*/  ISETP.NE.U32.AND P0, PT, RZ, c[0x0][0x568], PT ;  /* 0x00015a00ff007a0c */ /* 0x000fc80003f05070 */
[----:B------:R-:W-:-:S13]  /*00d0*/  ISETP.NE.AND.EX P0, PT, RZ, c[0x0][0x56c], PT, P0 ;  /* 0x00015b00ff007a0c */ /* 0x000fda0003f05300 */
[----:B------:R-:W-:Y:S05]  /*00e0*/  @!P0 BRA `(.L_x_210) ;  /* 0x0000002000008947 */ /* 0x000fea0003800000 */
[----:B------:R1:W5:Y:S01]  /*00f0*/  LDG.E R0, [R2.64] ;  /* 0x0000002802007981 */ /* 0x000362000c1e1900 */
[----:B------:R-:W-:Y:S05]  /*0100*/  BRA `(.L_x_211) ;  /* 0x0000009000007947 */ /* 0x000fea0003800000 */
.L_x_210:
        /* <DEDUP_REMOVED lines=8> */
.L_x_212:
[----:B------:R-:W-:-:S04]  /*0190*/  MOV R0, c[0x0][0x54c] ;  /* 0x0001530000007a02 */ /* 0x000fc80000000f00 */
.L_x_211:
[----:B------:R-:W-:Y:S01]  /*01a0*/  USHF.L.U32 UR4, UR4, 0x7, URZ ;  /* 0x0000000704047899 */ /* 0x000fe2000800063f */
[----:B-----5:R-:W-:-:S05]  /*01b0*/  IMAD R0, R0, c[0x0][0x548], RZ ;  /* 0x0001520000007a24 */ /* 0x020fca00078e02ff */
[----:B------:R-:W-:-:S04]  /*01c0*/  MOV R6, UR4 ;  /* 0x0000000400067c02 */ /* 0x000fc80008000f00 */
[----:B------:R-:W-:-:S04]  /*01d0*/  ISETP.GE.AND P0, PT, R6, R0, PT ;  /* 0x000000000600720c */ /* 0x000fc80003f06270 */
[----:B------:R-:W-:-:S05]  /*01e0*/  SEL R0, R5, 0xffffffff, !P0 ;  /* 0xffffffff05007807 */ /* 0x000fca0004000000 */
[----:B------:R2:W-:Y:S01]  /*01f0*/  STL [R1+0x48], R0 ;  /* 0x0000480001007387 */ /* 0x0005e20000100800 */
[----:B------:R-:W-:Y:S05]  /*0200*/  BRA `(.L_x_213) ;  /* 0x0000014000007947 */ /* 0x000fea0003800000 */
.L_x_209:
[----:B------:R-:W-:-:S04]  /*0210*/  ISETP.NE.U32.AND P0, PT, RZ, c[0x0][0x568], PT ;  /* 0x00015a00ff007a0c */ /* 0x000fc80003f05070 */
[----:B------:R-:W-:-:S13]  /*0220*/  ISETP.NE.AND.EX P0, PT, RZ, c[0x0][0x56c], PT, P0 ;  /* 0x00015b00ff007a0c */ /* 0x000fda0003f05300 */
[----:B------:R-:W-:Y:S05]  /*0230*/  @!P0 BRA `(.L_x_214) ;  /* 0x0000002000008947 */ /* 0x000fea0003800000 */
[----:B------:R1:W5:Y:S01]  /*0240*/  LDG.E R0, [R2.64] ;  /* 0x0000002802007981 */ /* 0x000362000c1e1900 */
[----:B------:R-:W-:Y:S05]  /*0250*/  BRA `(.L_x_215) ;  /* 0x0000009000007947 */ /* 0x000fea0003800000 */
.L_x_214:
        /* <DEDUP_REMOVED lines=8> */
.L_x_216:
[----:B------:R-:W-:-:S04]  /*02e0*/  MOV R0, c[0x0][0x54c] ;  /* 0x0001530000007a02 */ /* 0x000fc80000000f00 */
.L_x_215:
[----:B------:R-:W-:Y:S01]  /*02f0*/  USHF.L.U32 UR4, UR4, 0x7, URZ ;  /* 0x0000000704047899 */ /* 0x000fe2000800063f */
[----:B-----5:R-:W-:-:S05]  /*0300*/  IMAD R0, R0, c[0x0][0x548], RZ ;  /* 0x0001520000007a24 */ /* 0x020fca00078e02ff */
[----:B------:R-:W-:-:S04]  /*0310*/  MOV R6, UR4 ;  /* 0x0000000400067c02 */ /* 0x000fc80008000f00 */
[----:B------:R-:W-:-:S04]  /*0320*/  ISETP.GE.AND P0, PT, R6, R0, PT ;  /* 0x000000000600720c */ /* 0x000fc80003f06270 */
[----:B------:R-:W-:-:S05]  /*0330*/  SEL R0, R5, 0xffffffff, !P0 ;  /* 0xffffffff05007807 */ /* 0x000fca0004000000 */
[----:B------:R2:W-:Y:S04]  /*0340*/  STL [R1+0x48], R0 ;  /* 0x0000480001007387 */ /* 0x0005e80000100800 */
.L_x_213:
[----:B------:R-:W3:Y:S02]  /*0350*/  LDL R35, [R1+0x48] ;  /* 0x0000480001237983 */ /* 0x000ee40000100800 */
[----:B---3--:R-:W-:-:S13]  /*0360*/  ISETP.GE.AND P0, PT, R35, RZ, PT ;  /* 0x000000ff2300720c */ /* 0x008fda0003f06270 */
[----:B------:R-:W-:Y:S05]  /*0370*/  @!P0 EXIT ;  /* 0x000000000000894d */ /* 0x000fea0003800000 */
[----:B------:R-:W-:Y:S02]  /*0380*/  ISETP.NE.U32.AND P3, PT, RZ, c[0x0][0x370], PT ;  /* 0x0000dc00ff007a0c */ /* 0x000fe40003f65070 */
[----:B------:R-:W-:Y:S02]  /*0390*/  ISETP.NE.U32.AND P2, PT, RZ, c[0x0][0x360], PT ;  /* 0x0000d800ff007a0c */ /* 0x000fe40003f45070 */
[----:B------:R-:W-:Y:S02]  /*03a0*/  ISETP.NE.AND.EX P3, PT, RZ, c[0x0][0x374], PT, P3 ;  /* 0x0000dd00ff007a0c */ /* 0x000fe40003f65330 */
[----:B------:R-:W-:Y:S02]  /*03b0*/  ISETP.NE.AND.EX P2, PT, RZ, c[0x0][0x364], PT, P2 ;  /* 0x0000d900ff007a0c */ /* 0x000fe40003f45320 */
[----:B------:R-:W-:Y:S02]  /*03c0*/  ISETP.NE.U32.AND P1, PT, RZ, c[0x0][0x348], PT ;  /* 0x0000d200ff007a0c */ /* 0x000fe40003f25070 */
[----:B------:R-:W-:-:S02]  /*03d0*/  ISETP.NE.U32.AND P0, PT, RZ, c[0x0][0x350], PT ;  /* 0x0000d400ff007a0c */ /* 0x000fc40003f05070 */
[----:B------:R-:W-:Y:S02]  /*03e0*/  ISETP.NE.AND.EX P1, PT, RZ, c[0x0][0x34c], PT, P1 ;  /* 0x0000d300ff007a0c */ /* 0x000fe40003f25310 */
[----:B------:R-:W-:-:S03]  /*03f0*/  ISETP.NE.AND.EX P0, PT, RZ, c[0x0][0x354], PT, P0 ;  /* 0x0000d500ff007a0c */ /* 0x000fc60003f05300 */
[----:B------:R-:W-:-:S04]  /*0400*/  @P3 IMAD.WIDE R4, R35, R10, c[0x0][0x370] ;  /* 0x0000dc0023043625 */ /* 0x000fc800078e020a */
[CC--:B-1----:R-:W-:Y:S01]  /*0410*/  @P2 IMAD.WIDE R2, R35.reuse, R10.reuse, c[0x0][0x360] ;  /* 0x0000d80023022625 */ /* 0x0c2fe200078e020a */
[----:B------:R1:W3:Y:S03]  /*0420*/  @P3 LDG.E R8, [R4.64] ;  /* 0x0000002804083981 */ /* 0x0002e6000c1e1900 */
[----:B------:R-:W-:Y:S01]  /*0430*/  IMAD.MOV.U32 R7, RZ, RZ, RZ ;  /* 0x000000ffff077224 */ /* 0x000fe200078e00ff */
[----:B--2---:R2:W4:Y:S01]  /*0440*/  @P2 LDG.E R0, [R2.64] ;  /* 0x0000002802002981 */ /* 0x004522000c1e1900 */
[----:B------:R-:W-:Y:S02]  /*0450*/  IMAD.MOV.U32 R9, RZ, RZ, RZ ;  /* 0x000000ffff097224 */ /* 0x000fe400078e00ff */
[----:B-1----:R-:W-:-:S04]  /*0460*/  IMAD.WIDE R4, R35, R10, c[0x0][0x348] ;  /* 0x0000d20023047625 */ /* 0x002fc800078e020a */
[----:B--2---:R-:W-:Y:S01]  /*0470*/  IMAD.WIDE R2, R35, R10, c[0x0][0x350] ;  /* 0x0000d40023027625 */ /* 0x004fe200078e020a */
[----:B------:R1:W5:Y:S04]  /*0480*/  @P1 LDG.E R7, [R4.64] ;  /* 0x0000002804071981 */ /* 0x000368000c1e1900 */
[----:B------:R1:W5:Y:S01]  /*0490*/  @P0 LDG.E R9, [R2.64] ;  /* 0x0000002802090981 */ /* 0x000362000c1e1900 */
[----:B------:R-:W-:Y:S02]  /*04a0*/  UMOV UR6, URZ ;  /* 0x0000003f00067c82 */ /* 0x000fe40008000000 */
[----:B------:R-:W-:Y:S02]  /*04b0*/  ULDC UR12, c[0x0][0x168] ;  /* 0x00005a00000c7ab9 */ /* 0x000fe40000000800 */
[----:B------:R-:W-:Y:S01]  /*04c0*/  ULDC UR7, c[0x0][0x1d0] ;  /* 0x0000740000077ab9 */ /* 0x000fe20000000800 */
[----:B---3--:R1:W2:Y:S08]  /*04d0*/  @P3 R2UR UR6, R8 ;  /* 0x00000000080633c2 */ /* 0x0082b000000e0000 */
[----:B----4-:R1:W3:Y:S02]  /*04e0*/  @P2 R2UR UR12, R0 ;  /* 0x00000000000c23c2 */ /* 0x0102e400000e0000 */
[----:B-12---:R-:W-:Y:S05]  /*04f0*/  @P2 BRA `(.L_x_217) ;  /* 0x0000006000002947 */ /* 0x006fea0003800000 */
[----:B------:R-:W-:Y:S05]  /*0500*/  @!P1 BRA `(.L_x_217) ;  /* 0x0000005000009947 */ /* 0x000fea0003800000 */
[----:B------:R1:W2:Y:S04]  /*0510*/  LDG.E R0, [R4.64] ;  /* 0x0000002804007981 */ /* 0x0002a8000c1e1900 */
[----:B-1----:R-:W4:Y:S01]  /*0520*/  LDG.E R4, [R4.64+0x4] ;  /* 0x0000042804047981 */ /* 0x002f22000c1e1900 */
[----:B--23--:R-:W1:Y:S08]  /*0530*/  R2UR UR12, R0 ;  /* 0x00000000000c73c2 */ /* 0x00ce7000000e0000 */
[----:B----4-:R-:W1:Y:S02]  /*0540*/  R2UR UR4, R4 ;  /* 0x00000000040473c2 */ /* 0x010e6400000e0000 */
[----:B-1----:R-:W-:-:S06]  /*0550*/  UIADD3 UR12, -UR12, UR4, URZ ;  /* 0x000000040c0c7290 */ /* 0x002fcc000fffe13f */
.L_x_217:
[----:B------:R-:W-:-:S04]  /*0560*/  ISETP.NE.U32.AND P2, PT, RZ, c[0x0][0x368], PT ;  /* 0x0000da00ff007a0c */ /* 0x000fc80003f45070 */
[----:B------:R-:W-:-:S13]  /*0570*/  ISETP.NE.AND.EX P2, PT, RZ, c[0x0][0x36c], PT, P2 ;  /* 0x0000db00ff007a0c */ /* 0x000fda0003f45320 */
[----:B------:R-:W-:Y:S05]  /*0580*/  @!P2 BRA `(.L_x_218) ;  /* 0x000000400000a947 */ /* 0x000fea0003800000 */
[----:B------:R-:W-:-:S05]  /*0590*/  IMAD.WIDE R2, R35, R10, c[0x0][0x368] ;  /* 0x0000da0023027625 */ /* 0x000fca00078e020a */
[----:B------:R-:W2:Y:S02]  /*05a0*/  LDG.E R0, [R2.64] ;  /* 0x0000002802007981 */ /* 0x000ea4000c1e1900 */
[----:B--2---:R1:W2:Y:S02]  /*05b0*/  R2UR UR7, R0 ;  /* 0x00000000000773c2 */ /* 0x0042a400000e0000 */
[----:B-12---:R-:W-:Y:S05]  /*05c0*/  BRA `(.L_x_219) ;  /* 0x0000006000007947 */ /* 0x006fea0003800000 */
.L_x_218:
[----:B------:R-:W-:Y:S05]  /*05d0*/  @!P0 BRA `(.L_x_219) ;  /* 0x0000005000008947 */ /* 0x000fea0003800000 */
[----:B------:R1:W2:Y:S04]  /*05e0*/  LDG.E R0, [R2.64] ;  /* 0x0000002802007981 */ /* 0x0002a8000c1e1900 */
[----:B-1----:R-:W4:Y:S01]  /*05f0*/  LDG.E R2, [R2.64+0x4] ;  /* 0x0000042802027981 */ /* 0x002f22000c1e1900 */
[----:B--2---:R-:W1:Y:S08]  /*0600*/  R2UR UR7, R0 ;  /* 0x00000000000773c2 */ /* 0x004e7000000e0000 */
[----:B----4-:R-:W1:Y:S02]  /*0610*/  R2UR UR4, R2 ;  /* 0x00000000020473c2 */ /* 0x010e6400000e0000 */
[----:B-1----:R-:W-:-:S06]  /*0620*/  UIADD3 UR7, -UR7, UR4, URZ ;  /* 0x0000000407077290 */ /* 0x002fcc000fffe13f */
.L_x_219:
[----:B------:R-:W1:Y:S01]  /*0630*/  R2UR UR11, R6 ;  /* 0x00000000060b73c2 */ /* 0x000e6200000e0000 */
[----:B------:R-:W-:Y:S01]  /*0640*/  ULDC UR4, c[0x0][0x2c4] ;  /* 0x0000b10000047ab9 */ /* 0x000fe20000000800 */
[----:B------:R-:W-:Y:S01]  /*0650*/  IADD3 R0, R6, 0x7f, RZ ;  /* 0x0000007f06007810 */ /* 0x000fe20007ffe0ff */
[----:B------:R-:W-:Y:S01]  /*0660*/  UISETP.NE.AND UP1, UPT, UR4, 0x1, UPT ;  /* 0x000000010400788c */ /* 0x000fe2000bf25270 */
[----:B-----5:R-:W-:Y:S01]  /*0670*/  IADD3 R9, R9, UR6, RZ ;  /* 0x0000000609097c10 */ /* 0x020fe2000fffe0ff */
[----:B------:R-:W-:-:S02]  /*0680*/  ULDC.64 UR8, c[0x0][0x328] ;  /* 0x0000ca0000087ab9 */ /* 0x000fc40000000a00 */
[----:B------:R-:W-:Y:S01]  /*0690*/  ULDC.64 UR4, c[0x0][0x2c8] ;  /* 0x0000b20000047ab9 */ /* 0x000fe20000000a00 */
[----:B------:R2:W4:Y:S01]  /*06a0*/  R2UR UR10, R0 ;  /* 0x00000000000a73c2 */ /* 0x00052200000e0000 */
[----:B------:R-:W-:Y:S02]  /*06b0*/  UISETP.GE.AND UP0, UPT, UR9, 0x1, UPT ;  /* 0x000000010900788c */ /* 0x000fe4000bf06270 */
[----:B------:R-:W-:-:S04]  /*06c0*/  UIADD3 UR7, -UR6, UR7, URZ ;  /* 0x0000000706077290 */ /* 0x000fc8000fffe13f */
[----:B------:R-:W-:Y:S01]  /*06d0*/  PLOP3.LUT P2, PT, PT, PT, UP0, 0x40, 0x0 ;  /* 0x000000000000781c */ /* 0x000fe20003f4e808 */
[----:B-1----:R-:W-:-:S04]  /*06e0*/  @UP1 UIADD3 UR14, UR11, 0x7f, URZ ;  /* 0x0000007f0b0e1890 */ /* 0x002fc8000fffe03f */
[----:B------:R-:W-:Y:S02]  /*06f0*/  UIMAD.WIDE.U32 UR14, UR14, UR4, URZ ;  /* 0x000000040e0e72a5 */ /* 0x000fe4000f8e003f */
[----:B---3--:R-:W-:-:S05]  /*0700*/  UIADD3 UR4, UR7, 0x1, -UR12 ;  /* 0x0000000107047890 */ /* 0x008fca000fffe80c */
[----:B------:R-:W-:Y:S02]  /*0710*/  @UP1 UMOV UR13, UR15 ;  /* 0x0000000f000d1c82 */ /* 0x000fe40008000000 */
[----:B----4-:R-:W-:-:S04]  /*0720*/  @UP1 USHF.R.U32.HI UR10, URZ, UR5, UR13 ;  /* 0x000000053f0a1299 */ /* 0x010fc8000801160d */
[----:B------:R-:W-:-:S04]  /*0730*/  UIADD3 UR4, UR4, UR10, URZ ;  /* 0x0000000a04047290 */ /* 0x000fc8000fffe03f */
[----:B------:R-:W-:Y:S01]  /*0740*/  UIADD3 UR8, UR4, UR8, URZ ;  /* 0x0000000804087290 */ /* 0x000fe2000fffe03f */
[----:B--2---:R-:W-:Y:S05]  /*0750*/  @P2 BRA `(.L_x_220) ;  /* 0x0000014000002947 */ /* 0x004fea0003800000 */
[----:B------:R-:W-:Y:S01]  /*0760*/  ISETP.LT.AND P2, PT, RZ, UR4, PT ;  /* 0x00000004ff007c0c */ /* 0x000fe2000bf41270 */
[----:B------:R-:W-:-:S12]  /*0770*/  UIADD3 UR6, UR4, -0x1, URZ ;  /* 0xffffffff04067890 */ /* 0x000fd8000fffe03f */
        /* <DEDUP_REMOVED lines=9> */
.L_x_221:
[----:B------:R-:W-:Y:S02]  /*0810*/  UISETP.NE.AND UP2, UPT, UR9, 0x1, UPT ;  /* 0x000000010900788c */ /* 0x000fe4000bf45270 */
[----:B------:R-:W-:Y:S02]  /*0820*/  ULDC.64 UR4, c[0x0][0x330] ;  /* 0x0000cc0000047ab9 */ /* 0x000fe40000000a00 */
[----:B------:R-:W-:-:S07]  /*0830*/  UIMAD.WIDE.U32 UR14, UR6, UR4, URZ ;  /* 0x00000004060e72a5 */ /* 0x000fce000f8e003f */
[----:B------:R-:W-:Y:S02]  /*0840*/  @UP2 UMOV UR13, UR15 ;  /* 0x0000000f000d2c82 */ /* 0x000fe40008000000 */
[----:B------:R-:W-:Y:S02]  /*0850*/  @UP2 USHF.R.U32.HI UR6, URZ, UR5, UR13 ;  /* 0x000000053f062299 */ /* 0x000fe4000801160d */
.L_x_222:
[----:B------:R-:W-:Y:S02]  /*0860*/  ULDC UR4, c[0x0][0x32c] ;  /* 0x0000cb0000047ab9 */ /* 0x000fe40000000800 */
[----:B------:R-:W-:-:S04]  /*0870*/  UIMAD UR4, UR6, UR9, UR4 ;  /* 0x00000009060472a4 */ /* 0x000fc8000f8e0204 */
[----:B------:R-:W-:-:S04]  /*0880*/  UISETP.LT.AND UP2, UPT, UR8, UR4, UPT ;  /* 0x000000040800728c */ /* 0x000fc8000bf41270 */
[----:B------:R-:W-:-:S03]  /*0890*/  USEL UR8, UR8, UR4, UP2 ;  /* 0x0000000408087287 */ /* 0x000fc60009000000 */
.L_x_220:
[----:B------:R-:W-:Y:S01]  /*08a0*/  ULDC.64 UR4, c[0x0][0x2c8] ;  /* 0x0000b20000047ab9 */ /* 0x000fe20000000a00 */
[----:B------:R-:W-:Y:S01]  /*08b0*/  PLOP3.LUT P2, PT, PT, PT, UP0, 0x40, 0x0 ;  /* 0x000000000000781c */ /* 0x000fe20003f4e808 */
[----:B------:R-:W-:Y:S02]  /*08c0*/  UIADD3 UR16, UR8, 0x5f, URZ ;  /* 0x0000005f08107890 */ /* 0x000fe4000fffe03f */
[----:B------:R-:W-:Y:S02]  /*08d0*/  UIMAD.WIDE.U32 UR18, UR11, UR4, URZ ;  /* 0x000000040b1272a5 */ /* 0x000fe4000f8e003f */
[----:B------:R-:W-:Y:S02]  /*08e0*/  UIMAD.WIDE UR16, UR16, 0x2aaaaaab, URZ ;  /* 0x2aaaaaab101078a5 */ /* 0x000fe4000f8e023f */
[----:B------:R-:W-:Y:S02]  /*08f0*/  UIADD3 UR14, UR7, 0x5f, URZ ;  /* 0x0000005f070e7890 */ /* 0x000fe4000fffe03f */
[----:B------:R-:W-:-:S02]  /*0900*/  UMOV UR8, UR11 ;  /* 0x0000000b00087c82 */ /* 0x000fc40008000000 */
[----:B------:R-:W-:Y:S02]  /*0910*/  @UP1 UMOV UR13, UR19 ;  /* 0x00000013000d1c82 */ /* 0x000fe40008000000 */
[----:B------:R-:W-:Y:S02]  /*0920*/  UIMAD.WIDE UR14, UR14, 0x2aaaaaab, URZ ;  /* 0x2aaaaaab0e0e78a5 */ /* 0x000fe4000f8e023f */
[----:B------:R-:W-:Y:S02]  /*0930*/  @UP1 USHF.R.U32.HI UR8, URZ, UR5, UR13 ;  /* 0x000000053f081299 */ /* 0x000fe4000801160d */
[----:B------:R-:W-:Y:S02]  /*0940*/  USHF.R.U32.HI UR10, URZ, 0x1f, UR15 ;  /* 0x0000001f3f0a7899 */ /* 0x000fe4000801160f */
[----:B------:R-:W-:Y:S02]  /*0950*/  UMOV UR13, UR17 ;  /* 0x00000011000d7c82 */ /* 0x000fe40008000000 */
[----:B------:R-:W-:-:S02]  /*0960*/  USHF.R.U32.HI UR6, URZ, 0x1f, UR13 ;  /* 0x0000001f3f067899 */ /* 0x000fc4000801160d */
[----:B------:R-:W-:Y:S02]  /*0970*/  UIADD3 UR5, UR7, -UR12, URZ ;  /* 0x8000000c07057290 */ /* 0x000fe4000fffe03f */
[----:B------:R-:W-:Y:S02]  /*0980*/  ULEA.HI.SX32 UR10, UR15, UR10, 0x1c ;  /* 0x0000000a0f0a7291 */ /* 0x000fe4000f8fe23f */
[----:B------:R-:W-:Y:S02]  /*0990*/  ULEA.HI.SX32 UR6, UR13, UR6, 0x1c ;  /* 0x000000060d067291 */ /* 0x000fe4000f8fe23f */
[----:B------:R-:W-:Y:S02]  /*09a0*/  UIADD3 UR8, UR5, UR8, URZ ;  /* 0x0000000805087290 */ /* 0x000fe4000fffe03f */
[----:B------:R-:W-:Y:S02]  /*09b0*/  UISETP.LT.AND UP2, UPT, UR10, UR6, UPT ;  /* 0x000000060a00728c */ /* 0x000fe4000bf41270 */
[----:B------:R-:W-:-:S02]  /*09c0*/  ULDC UR4, c[0x0][0x324] ;  /* 0x0000c90000047ab9 */ /* 0x000fc40000000800 */
[----:B------:R-:W-:Y:S02]  /*09d0*/  UIADD3 UR4, UR8, -UR4, URZ ;  /* 0x8000000408047290 */ /* 0x000fe4000fffe03f */
[----:B------:R-:W-:Y:S01]  /*09e0*/  USEL UR6, UR10, UR6, UP2 ;  /* 0x000000060a067287 */ /* 0x000fe20009000000 */
[----:B------:R-:W-:Y:S05]  /*09f0*/  @P2 BRA `(.L_x_223) ;  /* 0x0000015000002947 */ /* 0x000fea0003800000 */
[----:B------:R-:W-:Y:S02]  /*0a00*/  UMOV UR10, UR8 ;  /* 0x00000008000a7c82 */ /* 0x000fe40008000000 */
[----:B------:R-:W-:-:S06]  /*0a10*/  UISETP.GT.AND UP2, UPT, UR10, -0x1, UPT ;  /* 0xffffffff0a00788c */ /* 0x000fcc000bf44270 */
[----:B------:R-:W-:-:S13]  /*0a20*/  PLOP3.LUT P2, PT, PT, PT, UP2, 0x80, 0x0 ;  /* 0x000000000000781c */ /* 0x000fda0003f4f028 */
[----:B------:R-:W-:Y:S05]  /*0a30*/  @P2 BRA `(.L_x_224) ;  /* 0x0000008000002947 */ /* 0x000fea0003800000 */
[----:B------:R-:W-:Y:S02]  /*0a40*/  UISETP.NE.AND UP2, UPT, UR9, 0x1, UPT ;  /* 0x000000010900788c */ /* 0x000fe4000bf45270 */
[----:B------:R-:W-:Y:S02]  /*0a50*/  ULOP3.LUT UR10, URZ, UR10, URZ, 0x33, !UPT ;  /* 0x0000000a3f0a7292 */ /* 0x000fe4000f8e333f */
[----:B------:R-:W-:Y:S02]  /*0a60*/  ULDC.64 UR8, c[0x0][0x330] ;  /* 0x0000cc0000087ab9 */ /* 0x000fe40000000a00 */
[----:B------:R-:W-:-:S07]  /*0a70*/  UIMAD.WIDE.U32 UR14, UR10, UR8, URZ ;  /* 0x000000080a0e72a5 */ /* 0x000fce000f8e003f */
[----:B------:R-:W-:Y:S02]  /*0a80*/  @UP2 UMOV UR13, UR15 ;  /* 0x0000000f000d2c82 */ /* 0x000fe40008000000 */
[----:B------:R-:W-:-:S04]  /*0a90*/  @UP2 USHF.R.U32.HI UR10, URZ, UR9, UR13 ;  /* 0x000000093f0a2299 */ /* 0x000fc8000801160d */
[----:B------:R-:W-:Y:S01]  /*0aa0*/  ULOP3.LUT UR10, URZ, UR10, URZ, 0x33, !UPT ;  /* 0x0000000a3f0a7292 */ /* 0x000fe2000f8e333f */
[----:B------:R-:W-:Y:S05]  /*0ab0*/  BRA `(.L_x_225) ;  /* 0x0000005000007947 */ /* 0x000fea0003800000 */
.L_x_224:
[----:B------:R-:W-:-:S03]  /*0ac0*/  UISETP.NE.AND UP2, UPT, UR9, 0x1, UPT ;  /* 0x000000010900788c */ /* 0x000fc6000bf45270 */
[----:B------:R-:W-:Y:S02]  /*0ad0*/  ULDC.64 UR8, c[0x0][0x330] ;  /* 0x0000cc0000087ab9 */ /* 0x000fe40000000a00 */
[----:B------:R-:W-:-:S07]  /*0ae0*/  UIMAD.WIDE.U32 UR14, UR10, UR8, URZ ;  /* 0x000000080a0e72a5 */ /* 0x000fce000f8e003f */
[----:B------:R-:W-:Y:S02]  /*0af0*/  @UP2 UMOV UR13, UR15 ;  /* 0x0000000f000d2c82 */ /* 0x000fe40008000000 */
[----:B------:R-:W-:Y:S02]  /*0b00*/  @UP2 USHF.R.U32.HI UR10, URZ, UR9, UR13 ;  /* 0x000000093f0a2299 */ /* 0x000fe4000801160d */
.L_x_225:
[----:B------:R-:W-:Y:S02]  /*0b10*/  ULDC UR8, c[0x0][0x32c] ;  /* 0x0000cb0000087ab9 */ /* 0x000fe40000000800 */
[----:B------:R-:W-:-:S04]  /*0b20*/  UIMAD UR8, UR10, UR8, URZ ;  /* 0x000000080a0872a4 */ /* 0x000fc8000f8e023f */
[----:B------:R-:W-:-:S04]  /*0b30*/  UISETP.LT.AND UP2, UPT, UR4, UR8, UPT ;  /* 0x000000080400728c */ /* 0x000fc8000bf41270 */
[----:B------:R-:W-:-:S04]  /*0b40*/  USEL UR4, UR4, UR8, !UP2 ;  /* 0x0000000804047287 */ /* 0x000fc8000d000000 */
.L_x_223:
[----:B------:R-:W-:Y:S01]  /*0b50*/  UIMAD.WIDE UR8, UR4, 0x2aaaaaab, URZ ;  /* 0x2aaaaaab040878a5 */ /* 0x000fe2000f8e023f */
[----:B------:R-:W-:Y:S01]  /*0b60*/  PLOP3.LUT P4, PT, PT, PT, PT, 0x80, 0x0 ;  /* 0x000000000000781c */ /* 0x000fe20003f8f070 */
[----:B------:R-:W-:Y:S01]  /*0b70*/  CS2R R162, SRZ ;  /* 0x0000000000a27805 */ /* 0x000fe2000001ff00 */
[----:B------:R-:W-:Y:S01]  /*0b80*/  CS2R R160, SRZ ;  /* 0x0000000000a07805 */ /* 0x000fe2000001ff00 */
[----:B------:R-:W-:Y:S01]  /*0b90*/  USHF.R.U32.HI UR4, URZ, 0x1f, UR9 ;  /* 0x0000001f3f047899 */ /* 0x000fe20008011609 */
[----:B------:R-:W-:Y:S01]  /*0ba0*/  CS2R R166, SRZ ;  /* 0x0000000000a67805 */ /* 0x000fe2000001ff00 */
[----:B------:R-:W-:Y:S01]  /*0bb0*/  CS2R R12, SRZ ;  /* 0x00000000000c7805 */ /* 0x000fe2000001ff00 */
[----:B------:R-:W-:Y:S01]  /*0bc0*/  IMAD.MOV.U32 R164, RZ, RZ, RZ ;  /* 0x000000ffffa47224 */ /* 0x000fe200078e00ff */
[----:B------:R-:W-:Y:S01]  /*0bd0*/  ULEA.HI.SX32 UR4, UR9, UR4, 0x1c ;  /* 0x0000000409047291 */ /* 0x000fe2000f8fe23f */
[----:B------:R-:W-:Y:S01]  /*0be0*/  CS2R R14, SRZ ;  /* 0x00000000000e7805 */ /* 0x000fe2000001ff00 */
[----:B------:R-:W-:Y:S01]  /*0bf0*/  IMAD.MOV.U32 R158, RZ, RZ, RZ ;  /* 0x000000ffff9e7224 */ /* 0x000fe200078e00ff */
[----:B------:R-:W-:Y:S01]  /*0c00*/  MOV R156, RZ ;  /* 0x000000ff009c7202 */ /* 0x000fe20000000f00 */
[----:B------:R-:W-:Y:S01]  /*0c10*/  UISETP.LT.AND UP2, UPT, URZ, UR4, UPT ;  /* 0x000000043f00728c */ /* 0x000fe2000bf41270 */
[----:B------:R-:W-:Y:S01]  /*0c20*/  CS2R R16, SRZ ;  /* 0x0000000000107805 */ /* 0x000fe2000001ff00 */
[----:B------:R-:W-:Y:S01]  /*0c30*/  IMAD.MOV.U32 R154, RZ, RZ, RZ ;  /* 0x000000ffff9a7224 */ /* 0x000fe200078e00ff */
[----:B------:R-:W-:Y:S01]  /*0c40*/  MOV R19, RZ ;  /* 0x000000ff00137202 */ /* 0x000fe20000000f00 */
[----:B------:R-:W-:Y:S01]  /*0c50*/  USEL UR4, URZ, UR4, !UP2 ;  /* 0x000000043f047287 */ /* 0x000fe2000d000000 */
[----:B------:R-:W-:Y:S01]  /*0c60*/  IMAD.MOV.U32 R152, RZ, RZ, RZ ;  /* 0x000000ffff987224 */ /* 0x000fe200078e00ff */
[----:B------:R-:W-:Y:S01]  /*0c70*/  CS2R R26, SRZ ;  /* 0x00000000001a7805 */ /* 0x000fe2000001ff00 */
[----:B------:R-:W-:Y:S01]  /*0c80*/  MOV R146, RZ ;  /* 0x000000ff00927202 */ /* 0x000fe20000000f00 */
[----:B------:R-:W-:Y:S01]  /*0c90*/  UISETP.GT.AND UP2, UPT, UR6, UR4, UPT ;  /* 0x000000040600728c */ /* 0x000fe2000bf44270 */
[----:B------:R-:W-:Y:S01]  /*0ca0*/  CS2R R20, SRZ ;  /* 0x0000000000147805 */ /* 0x000fe2000001ff00 */
[----:B------:R-:W-:Y:S01]  /*0cb0*/  IMAD.MOV.U32 R144, RZ, RZ, RZ ;  /* 0x000000ffff907224 */ /* 0x000fe200078e00ff */
[----:B------:R-:W-:Y:S01]  /*0cc0*/  MOV R150, RZ ;  /* 0x000000ff00967202 */ /* 0x000fe20000000f00 */
[----:B------:R-:W-:Y:S01]  /*0cd0*/  IMAD.MOV.U32 R148, RZ, RZ, RZ ;  /* 0x000000ffff947224 */ /* 0x000fe200078e00ff */
[----:B------:R-:W-:Y:S01]  /*0ce0*/  CS2R R22, SRZ ;  /* 0x0000000000167805 */ /* 0x000fe2000001ff00 */
[----:B------:R-:W-:Y:S01]  /*0cf0*/  PLOP3.LUT P2, PT, PT, PT, UP2, 0x80, 0x0 ;  /* 0x000000000000781c */ /* 0x000fe20003f4f028 */
[----:B------:R-:W-:Y:S01]  /*0d00*/  IMAD.MOV.U32 R140, RZ, RZ, RZ ;  /* 0x000000ffff8c7224 */ /* 0x000fe200078e00ff */
[----:B------:R-:W-:Y:S01]  /*0d10*/  MOV R142, RZ ;  /* 0x000000ff008e7202 */ /* 0x000fe20000000f00 */
[----:B------:R-:W-:Y:S01]  /*0d20*/  CS2R R24, SRZ ;  /* 0x0000000000187805 */ /* 0x000fe2000001ff00 */
[----:B------:R-:W-:Y:S01]  /*0d30*/  MOV R138, RZ ;  /* 0x000000ff008a7202 */ /* 0x000fe20000000f00 */
[----:B------:R-:W-:Y:S01]  /*0d40*/  IMAD.MOV.U32 R136, RZ, RZ, RZ ;  /* 0x000000ffff887224 */ /* 0x000fe200078e00ff */
[----:B------:R-:W-:Y:S01]  /*0d50*/  CS2R R130, SRZ ;  /* 0x0000000000827805 */ /* 0x000fe2000001ff00 */
[----:B------:R-:W-:Y:S01]  /*0d60*/  CS2R R30, SRZ ;  /* 0x00000000001e7805 */ /* 0x000fe2000001ff00 */
[----:B------:R-:W-:Y:S01]  /*0d70*/  MOV R128, RZ ;  /* 0x000000ff00807202 */ /* 0x000fe20000000f00 */
[----:B------:R-:W-:Y:S01]  /*0d80*/  IMAD.MOV.U32 R134, RZ, RZ, RZ ;  /* 0x000000ffff867224 */ /* 0x000fe200078e00ff */
[----:B------:R-:W-:Y:S01]  /*0d90*/  MOV R132, RZ ;  /* 0x000000ff00847202 */ /* 0x000fe20000000f00 */
[----:B------:R-:W-:Y:S01]  /*0da0*/  CS2R R126, SRZ ;  /* 0x00000000007e7805 */ /* 0x000fe2000001ff00 */
[----:B------:R-:W-:Y:S01]  /*0db0*/  CS2R R32, SRZ ;  /* 0x0000000000207805 */ /* 0x000fe2000001ff00 */
[----:B------:R-:W-:Y:S01]  /*0dc0*/  IMAD.MOV.U32 R124, RZ, RZ, RZ ;  /* 0x000000ffff7c7224 */ /* 0x000fe200078e00ff */
[----:B------:R-:W-:Y:S01]  /*0dd0*/  CS2R R28, SRZ ;  /* 0x00000000001c7805 */ /* 0x000fe2000001ff00 */
[----:B------:R-:W-:Y:S01]  /*0de0*/  MOV R122, RZ ;  /* 0x000000ff007a7202 */ /* 0x000fe20000000f00 */
[----:B------:R-:W-:Y:S01]  /*0df0*/  IMAD.MOV.U32 R120, RZ, RZ, RZ ;  /* 0x000000ffff787224 */ /* 0x000fe200078e00ff */
        /* <DEDUP_REMOVED lines=12> */
[----:B------:R-:W-:Y:S05]  /*0ec0*/  @!P2 BRA `(.L_x_226) ;  /* 0x0001ae100000a947 */ /* 0x000fea0003800000 */
[----:B------:R-:W-:-:S04]  /*0ed0*/  ISETP.NE.U32.AND P4, PT, RZ, c[0x0][0x340], PT ;  /* 0x0000d000ff007a0c */ /* 0x000fc80003f85070 */
[----:B------:R-:W-:-:S13]  /*0ee0*/  ISETP.NE.AND.EX P4, PT, RZ, c[0x0][0x344], PT, P4 ;  /* 0x0000d100ff007a0c */ /* 0x000fda0003f85340 */
[----:B------:R-:W-:-:S05]  /*0ef0*/  @P4 IMAD.WIDE R2, R35, R10, c[0x0][0x340] ;  /* 0x0000d00023024625 */ /* 0x000fca00078e020a */
[----:B------:R1:W2:Y:S01]  /*0f00*/  @P4 LDG.E R17, [R2.64] ;  /* 0x0000002802114981 */ /* 0x0002a2000c1e1900 */
[----:B------:R-:W-:Y:S01]  /*0f10*/  SHF.R.S32.HI R207, RZ, 0x1f, R209 ;  /* 0x0000001fffcf7819 */ /* 0x000fe200000114d1 */
[----:B------:R-:W-:Y:S01]  /*0f20*/  ULDC UR8, c[0x0][0x2c4] ;  /* 0x0000b10000087ab9 */ /* 0x000fe20000000800 */
[----:B------:R-:W-:Y:S01]  /*0f30*/  SHF.R.S32.HI R0, RZ, 0x1f, R7 ;  /* 0x0000001fff007819 */ /* 0x000fe20000011407 */
[----:B------:R-:W3:Y:S01]  /*0f40*/  S2R R18, SR_CTAID.Y ;  /* 0x0000000000127919 */ /* 0x000ee20000002600 */
[-C--:B------:R-:W-:Y:S01]  /*0f50*/  LEA.HI R4, R207, R209.reuse, RZ, 0x3 ;  /* 0x000000d1cf047211 */ /* 0x080fe200078f18ff */
[----:B------:R-:W-:Y:S01]  /*0f60*/  UIMAD UR8, UR12, UR8, URZ ;  /* 0x000000080c0872a4 */ /* 0x000fe2000f8e023f */
[----:B------:R-:W-:Y:S01]  /*0f70*/  PLOP3.LUT P3, PT, PT, PT, UP1, 0x80, 0x0 ;  /* 0x000000000000781c */ /* 0x000fe20003f6f018 */
[----:B------:R-:W-:Y:S01]  /*0f80*/  IMAD R0, R0, c[0x0][0x178], RZ ;  /* 0x00005e0000007a24 */ /* 0x000fe200078e02ff */
[----:B------:R-:W-:Y:S01]  /*0f90*/  SHF.R.S32.HI R16, RZ, 0x3, R4 ;  /* 0x00000003ff107819 */ /* 0x000fe20000011404 */
[----:B------:R-:W-:Y:S01]  /*0fa0*/  BSSY B0, `(.L_x_227) ;  /* 0x000006c000007945 */ /* 0x000fe20003800000 */
[----:B------:R-:W-:Y:S01]  /*0fb0*/  LOP3.LUT R4, R4, 0xfffffff8, RZ, 0xc0, !PT ;  /* 0xfffffff804047812 */ /* 0x000fe200078ec0ff */
[----:B------:R-:W-:Y:S01]  /*0fc0*/  IMAD R0, R7, c[0x0][0x17c], R0 ;  /* 0x00005f0007007a24 */ /* 0x000fe200078e0200 */
[----:B------:R-:W-:Y:S01]  /*0fd0*/  SHF.R.S32.HI R15, RZ, 0x1f, R35 ;  /* 0x0000001fff0f7819 */ /* 0x000fe20000011423 */
[----:B------:R-:W-:Y:S01]  /*0fe0*/  IMAD.SHL.U32 R5, R16, 0x40, RZ ;  /* 0x0000004010057824 */ /* 0x000fe200078e00ff */
[----:B------:R-:W-:Y:S01]  /*0ff0*/  LEA.HI R25, R207, R209, RZ, 0x4 ;  /* 0x000000d1cf197211 */ /* 0x000fe200078f20ff */
[----:B------:R-:W-:Y:S01]  /*1000*/  IMAD.IADD R23, R209, 0x1, -R4 ;  /* 0x00000001d1177824 */ /* 0x000fe200078e0a04 */
[----:B------:R-:W-:-:S02]  /*1010*/  SHF.R.S32.HI R4, RZ, 0x1f, R9 ;  /* 0x0000001fff047819 */ /* 0x000fc40000011409 */
[----:B------:R-:W-:Y:S01]  /*1020*/  SEL R10, R15, RZ, !P1 ;  /* 0x000000ff0f0a7207 */ /* 0x000fe20004800000 */
[----:B------:R-:W-:-:S04]  /*1030*/  IMAD.SHL.U32 R20, R23, 0x8, RZ ;  /* 0x0000000817147824 */ /* 0x000fc800078e00ff */
[----:B------:R-:W-:Y:S01]  /*1040*/  IMAD R10, R10, c[0x0][0x1c0], RZ ;  /* 0x000070000a0a7a24 */ /* 0x000fe200078e02ff */
[----:B------:R-:W-:Y:S01]  /*1050*/  SHF.R.S32.HI R21, RZ, 0x1f, R20 ;  /* 0x0000001fff157819 */ /* 0x000fe20000011414 */
[----:B-1----:R-:W-:Y:S01]  /*1060*/  IMAD.WIDE.U32 R2, R7, c[0x0][0x178], RZ ;  /* 0x00005e0007027a25 */ /* 0x002fe200078e00ff */
[----:B---3--:R-:W-:-:S04]  /*1070*/  SHF.R.S32.HI R14, RZ, 0x1f, R18 ;  /* 0x0000001fff0e7819 */ /* 0x008fc80000011412 */
[----:B------:R-:W-:Y:S02]  /*1080*/  IADD3 R3, R3, R0, RZ ;  /* 0x0000000003037210 */ /* 0x000fe40007ffe0ff */
[----:B------:R-:W-:Y:S01]  /*1090*/  LOP3.LUT R0, R5, 0x1c0, RZ, 0xc0, !PT ;  /* 0x000001c005007812 */ /* 0x000fe200078ec0ff */
[----:B------:R-:W-:Y:S02]  /*10a0*/  IMAD R8, R14, c[0x0][0x1b8], RZ ;  /* 0x00006e000e087a24 */ /* 0x000fe400078e02ff */
[----:B------:R-:W-:Y:S01]  /*10b0*/  IMAD.WIDE.U32 R2, R18, c[0x0][0x1b8], R2 ;  /* 0x00006e0012027a25 */ /* 0x000fe200078e0002 */
[----:B------:R-:W-:Y:S02]  /*10c0*/  LOP3.LUT R6, R0, 0x38, R20, 0xf8, !PT ;  /* 0x0000003800067812 */ /* 0x000fe400078ef814 */
[----:B------:R-:W-:Y:S01]  /*10d0*/  SHF.R.U32.HI R5, RZ, 0x3, R0 ;  /* 0x00000003ff057819 */ /* 0x000fe20000011600 */
[----:B------:R-:W-:Y:S01]  /*10e0*/  IMAD R8, R18, c[0x0][0x1bc], R8 ;  /* 0x00006f0012087a24 */ /* 0x000fe200078e0208 */
[----:B------:R-:W-:-:S02]  /*10f0*/  IADD3 R0, P2, R9, R16, RZ ;  /* 0x0000001009007210 */ /* 0x000fc40007f5e0ff */
[----:B------:R-:W-:Y:S01]  /*1100*/  LOP3.LUT R19, R6, R5, RZ, 0x3c, !PT ;  /* 0x0000000506137212 */ /* 0x000fe200078e3cff */
[----:B------:R-:W-:Y:S01]  /*1110*/  IMAD R5, R23, 0x10, R16 ;  /* 0x0000001017057824 */ /* 0x000fe200078e0210 */
[----:B------:R-:W-:Y:S02]  /*1120*/  LEA.HI.X.SX32 R4, R16, R4, 0x1, P2 ;  /* 0x0000000410047211 */ /* 0x000fe400010f0eff */
[----:B------:R-:W-:Y:S02]  /*1130*/  PLOP3.LUT P2, PT, PT, PT, UP1, 0x80, 0x0 ;  /* 0x000000000000781c */ /* 0x000fe40003f4f018 */
[----:B------:R-:W-:Y:S01]  /*1140*/  IADD3 R9, R5, UR11, RZ ;  /* 0x0000000b05097c10 */ /* 0x000fe2000fffe0ff */
[C---:B------:R-:W-:Y:S01]  /*1150*/  IMAD R6, R4.reuse, c[0x0][0x1e0], RZ ;  /* 0x0000780004067a24 */ /* 0x040fe200078e02ff */
[----:B------:R-:W-:Y:S01]  /*1160*/  IADD3 R3, R3, R8, RZ ;  /* 0x0000000803037210 */ /* 0x000fe20007ffe0ff */
[----:B------:R-:W-:Y:S01]  /*1170*/  IMAD R4, R4, c[0x0][0x208], RZ ;  /* 0x0000820004047a24 */ /* 0x000fe200078e02ff */
[----:B------:R-:W-:Y:S01]  /*1180*/  SEL R8, R35, RZ, !P1 ;  /* 0x000000ff23087207 */ /* 0x000fe20004800000 */
[----:B------:R-:W-:-:S04]  /*1190*/  @P3 IMAD.HI.U32 R11, R9, c[0x0][0x2c8], RZ ;  /* 0x0000b200090b3a27 */ /* 0x000fc800078e00ff */
[C---:B------:R-:W-:Y:S02]  /*11a0*/  IMAD R12, R0.reuse, c[0x0][0x1e4], R6 ;  /* 0x00007900000c7a24 */ /* 0x040fe400078e0206 */
[C---:B------:R-:W-:Y:S02]  /*11b0*/  IMAD R13, R0.reuse, c[0x0][0x20c], R4 ;  /* 0x00008300000d7a24 */ /* 0x040fe400078e0204 */
[----:B------:R-:W-:-:S04]  /*11c0*/  IMAD.WIDE.U32 R6, R0, c[0x0][0x1e0], R20 ;  /* 0x0000780000067a25 */ /* 0x000fc800078e0014 */
[----:B------:R-:W-:-:S04]  /*11d0*/  IMAD.WIDE.U32 R4, R0, c[0x0][0x208], R20 ;  /* 0x0000820000047a25 */ /* 0x000fc800078e0014 */
[----:B------:R-:W-:Y:S01]  /*11e0*/  IMAD.MOV.U32 R0, RZ, RZ, R9 ;  /* 0x000000ffff007224 */ /* 0x000fe200078e0009 */
[----:B------:R-:W-:Y:S01]  /*11f0*/  @P2 SHF.R.U32.HI R0, RZ, c[0x0][0x2cc], R11 ;  /* 0x0000b300ff002a19 */ /* 0x000fe2000001160b */
[C---:B------:R-:W-:Y:S01]  /*1200*/  IMAD R11, R8.reuse, c[0x0][0x1c4], R10 ;  /* 0x00007100080b7a24 */ /* 0x040fe200078e020a */
[----:B------:R-:W-:Y:S01]  /*1210*/  IADD3 R5, R5, R13, RZ ;  /* 0x0000000d05057210 */ /* 0x000fe20007ffe0ff */
[----:B------:R-:W-:Y:S01]  /*1220*/  IMAD.WIDE.U32 R2, R8, c[0x0][0x1c0], R2 ;  /* 0x0000700008027a25 */ /* 0x000fe200078e0002 */
[----:B------:R-:W-:-:S03]  /*1230*/  SHF.R.S32.HI R8, RZ, 0x1f, R0 ;  /* 0x0000001fff087819 */ /* 0x000fc60000011400 */
[----:B------:R-:W-:Y:S02]  /*1240*/  IMAD.MOV R10, RZ, RZ, -R0 ;  /* 0x000000ffff0a7224 */ /* 0x000fe400078e0a00 */
[----:B------:R-:W-:Y:S02]  /*1250*/  IMAD.IADD R3, R3, 0x1, R11 ;  /* 0x0000000103037824 */ /* 0x000fe400078e020b */
[----:B------:R-:W-:Y:S01]  /*1260*/  IMAD R10, R10, c[0x0][0x2c4], R9 ;  /* 0x0000b1000a0a7a24 */ /* 0x000fe200078e0209 */
[----:B------:R-:W-:Y:S01]  /*1270*/  LOP3.LUT R9, R25, 0xfffffff0, RZ, 0xc0, !PT ;  /* 0xfffffff019097812 */ /* 0x000fe200078ec0ff */
[----:B------:R-:W-:Y:S02]  /*1280*/  IMAD R8, R8, c[0x0][0x1b0], RZ ;  /* 0x00006c0008087a24 */ /* 0x000fe400078e02ff */
[----:B------:R-:W-:Y:S01]  /*1290*/  IMAD.WIDE.U32 R2, R0, c[0x0][0x1b0], R2 ;  /* 0x00006c0000027a25 */ /* 0x000fe200078e0002 */
[----:B------:R-:W-:-:S03]  /*12a0*/  SHF.R.S32.HI R11, RZ, 0x1f, R10 ;  /* 0x0000001fff0b7819 */ /* 0x000fc6000001140a */
[----:B------:R-:W-:Y:S01]  /*12b0*/  IMAD R8, R0, c[0x0][0x1b4], R8 ;  /* 0x00006d0000087a24 */ /* 0x000fe200078e0208 */
[----:B------:R-:W-:Y:S01]  /*12c0*/  IADD3 R0, -R9, R209, RZ ;  /* 0x000000d109007210 */ /* 0x000fe20007ffe1ff */
[----:B------:R-:W-:Y:S02]  /*12d0*/  IMAD.IADD R7, R7, 0x1, R12 ;  /* 0x0000000107077824 */ /* 0x000fe400078e020c */
[C---:B------:R-:W-:Y:S02]  /*12e0*/  IMAD R12, R14.reuse, c[0x0][0x1e8], RZ ;  /* 0x00007a000e0c7a24 */ /* 0x040fe400078e02ff */
[----:B------:R-:W-:Y:S01]  /*12f0*/  IMAD R13, R14, c[0x0][0x210], RZ ;  /* 0x000084000e0d7a24 */ /* 0x000fe200078e02ff */
[----:B------:R-:W-:Y:S01]  /*1300*/  SHF.R.S32.HI R14, RZ, 0x1f, R0 ;  /* 0x0000001fff0e7819 */ /* 0x000fe20000011400 */
[----:B------:R-:W-:Y:S02]  /*1310*/  IMAD.IADD R3, R3, 0x1, R8 ;  /* 0x0000000103037824 */ /* 0x000fe400078e0208 */
[----:B------:R-:W-:Y:S01]  /*1320*/  IMAD.WIDE.U32 R8, R18, c[0x0][0x1e8], R6 ;  /* 0x00007a0012087a25 */ /* 0x000fe200078e0006 */
[----:B------:R-:W-:-:S03]  /*1330*/  LEA.HI R24, R14, R0, RZ, 0x3 ;  /* 0x000000000e187211 */ /* 0x000fc600078f18ff */
[----:B------:R-:W-:-:S04]  /*1340*/  IMAD.WIDE.U32 R6, R18, c[0x0][0x210], R4 ;  /* 0x0000840012067a25 */ /* 0x000fc800078e0004 */
[----:B------:R-:W-:Y:S01]  /*1350*/  IMAD.WIDE.U32 R4, R10, c[0x0][0x1a8], R2 ;  /* 0x00006a000a047a25 */ /* 0x000fe200078e0002 */
[----:B------:R-:W-:-:S03]  /*1360*/  LOP3.LUT R2, R24, 0xfffffff8, RZ, 0xc0, !PT ;  /* 0xfffffff818027812 */ /* 0x000fc600078ec0ff */
[C---:B------:R-:W-:Y:S02]  /*1370*/  IMAD R12, R18.reuse, c[0x0][0x1ec], R12 ;  /* 0x00007b00120c7a24 */ /* 0x040fe400078e020c */
[----:B------:R-:W-:Y:S01]  /*1380*/  IMAD R13, R18, c[0x0][0x214], R13 ;  /* 0x00008500120d7a24 */ /* 0x000fe200078e020d */
[----:B------:R-:W-:Y:S01]  /*1390*/  IADD3 R18, R0, -R2, RZ ;  /* 0x8000000200127210 */ /* 0x000fe20007ffe0ff */
[----:B------:R-:W-:Y:S01]  /*13a0*/  IMAD.IADD R9, R9, 0x1, R12 ;  /* 0x0000000109097824 */ /* 0x000fe200078e020c */
[----:B------:R-:W-:Y:S01]  /*13b0*/  LEA R12, P1, R4, c[0x0][0x160], 0x1 ;  /* 0x00005800040c7a11 */ /* 0x000fe200078208ff */
[----:B------:R-:W-:Y:S01]  /*13c0*/  IMAD R11, R11, c[0x0][0x1a8], RZ ;  /* 0x00006a000b0b7a24 */ /* 0x000fe200078e02ff */
[----:B------:R-:W-:-:S03]  /*13d0*/  IADD3 R7, R7, R13, RZ ;  /* 0x0000000d07077210 */ /* 0x000fc60007ffe0ff */
[----:B------:R-:W-:Y:S01]  /*13e0*/  IMAD R11, R10, c[0x0][0x1ac], R11 ;  /* 0x00006b000a0b7a24 */ /* 0x000fe200078e020b */
[----:B------:R-:W-:Y:S01]  /*13f0*/  IADD3 R10, R16, UR11, RZ ;  /* 0x0000000b100a7c10 */ /* 0x000fe2000fffe0ff */
[----:B------:R1:W3:Y:S02]  /*1400*/  SHFL.IDX PT, R14, R12, RZ, 0x181f ;  /* 0x00181fff0c0e7589 */ /* 0x0002e400000e0000 */
[----:B------:R-:W-:Y:S01]  /*1410*/  IMAD.IADD R11, R5, 0x1, R11 ;  /* 0x00000001050b7824 */ /* 0x000fe200078e020b */
[----:B------:R-:W-:Y:S02]  /*1420*/  ISETP.GE.AND P3, PT, R10, UR8, PT ;  /* 0x000000080a007c0c */ /* 0x000fe4000bf66270 */
[----:B------:R-:W-:Y:S02]  /*1430*/  LEA.HI R5, R207, R209, RZ, 0x6 ;  /* 0x000000d1cf057211 */ /* 0x000fe400078f30ff */
[----:B------:R-:W-:Y:S02]  /*1440*/  LEA.HI.X R11, R4, c[0x0][0x164], R11, 0x1, P1 ;  /* 0x00005900040b7a11 */ /* 0x000fe400008f0c0b */
[----:B------:R-:W-:-:S02]  /*1450*/  MOV R4, 0x10 ;  /* 0x0000001000047802 */ /* 0x000fc40000000f00 */
[----:B------:R-:W-:-:S04]  /*1460*/  SHF.L.U32 R5, R5, 0x3, RZ ;  /* 0x0000000305057819 */ /* 0x000fc800000006ff */
[----:B------:R-:W-:Y:S02]  /*1470*/  LOP3.LUT R5, R19, 0xfffffe00, R5, 0xf8, !PT ;  /* 0xfffffe0013057812 */ /* 0x000fe400078ef805 */
[--C-:B--2---:R-:W-:Y:S01]  /*1480*/  @P4 SHF.R.S32.HI R3, RZ, 0x1f, R17.reuse ;  /* 0x0000001fff034819 */ /* 0x104fe20000011411 */
[----:B------:R-:W-:Y:S01]  /*1490*/  @P4 IMAD.MOV.U32 R2, RZ, RZ, R17 ;  /* 0x000000ffff024224 */ /* 0x000fe200078e0011 */
[----:B------:R-:W-:Y:S01]  /*14a0*/  @!P4 MOV R2, R35 ;  /* 0x000000230002c202 */ /* 0x000fe20000000f00 */
[----:B------:R-:W-:Y:S02]  /*14b0*/  @!P4 IMAD.MOV.U32 R3, RZ, RZ, R15 ;  /* 0x000000ffff03c224 */ /* 0x000fe400078e000f */
[----:B------:R-:W-:Y:S01]  /*14c0*/  IMAD.MOV.U32 R17, RZ, RZ, 0x20 ;  /* 0x00000020ff117424 */ /* 0x000fe200078e00ff */
[----:B------:R-:W-:Y:S01]  /*14d0*/  SEL R0, R2, RZ, !P0 ;  /* 0x000000ff02007207 */ /* 0x000fe20004000000 */
[----:B------:R1:W2:Y:S01]  /*14e0*/  SHFL.IDX PT, R15, R11, RZ, 0x181f ;  /* 0x00181fff0b0f7589 */ /* 0x0002a200000e0000 */
[----:B------:R-:W-:-:S02]  /*14f0*/  SEL R2, R3, RZ, !P0 ;  /* 0x000000ff03027207 */ /* 0x000fc40004000000 */
[----:B------:R-:W-:Y:S01]  /*1500*/  ISETP.GE.AND P0, PT, R20, c[0x0][0x198], PT ;  /* 0x0000660014007a0c */ /* 0x000fe20003f06270 */
[----:B------:R-:W-:-:S03]  /*1510*/  IMAD.WIDE.U32 R62, R0, c[0x0][0x218], R6 ;  /* 0x00008600003e7a25 */ /* 0x000fc600078e0006 */
[----:B------:R-:W-:Y:S01]  /*1520*/  R2P PR, R18, 0x6 ;  /* 0x0000000612007804 */ /* 0x000fe20000000000 */
[C---:B------:R-:W-:Y:S02]  /*1530*/  IMAD R3, R2.reuse, c[0x0][0x1f0], RZ ;  /* 0x00007c0002037a24 */ /* 0x040fe400078e02ff */
[----:B------:R-:W-:Y:S02]  /*1540*/  IMAD R2, R2, c[0x0][0x218], RZ ;  /* 0x0000860002027a24 */ /* 0x000fe400078e02ff */
[C---:B------:R-:W-:Y:S02]  /*1550*/  IMAD R13, R0.reuse, c[0x0][0x1f4], R3 ;  /* 0x00007d00000d7a24 */ /* 0x040fe400078e0203 */
[----:B------:R-:W-:Y:S01]  /*1560*/  IMAD R3, R0, c[0x0][0x21c], R2 ;  /* 0x0000870000037a24 */ /* 0x000fe200078e0202 */
[----:B------:R-:W-:Y:S01]  /*1570*/  SEL R2, R4, 0xfffffff0, !P1 ;  /* 0xfffffff004027807 */ /* 0x000fe20004800000 */
[----:B------:R-:W-:Y:S01]  /*1580*/  IMAD.WIDE.U32 R28, R0, c[0x0][0x1f0], R8 ;  /* 0x00007c00001c7a25 */ /* 0x000fe200078e0008 */
[----:B------:R-:W-:-:S02]  /*1590*/  SEL R4, R17, 0xffffffe0, !P2 ;  /* 0xffffffe011047807 */ /* 0x000fc40005000000 */
[----:B------:R-:W-:Y:S01]  /*15a0*/  IADD3 R27, R63, R3, RZ ;  /* 0x000000033f1b7210 */ /* 0x000fe20007ffe0ff */
[----:B------:R-:W-:Y:S01]  /*15b0*/  IMAD.IADD R31, R29, 0x1, R13 ;  /* 0x000000011d1f7824 */ /* 0x000fe200078e020d */
[----:B------:R1:W-:Y:S04]  /*15c0*/  STL.64 [R1+0x30], R28 ;  /* 0x0000301c01007387 */ /* 0x0003e80000100a00 */
[----:B------:R1:W-:Y:S04]  /*15d0*/  STL.64 [R1+0x40], R62 ;  /* 0x0000403e01007387 */ /* 0x0003e80000100a00 */
[----:B------:R1:W-:Y:S04]  /*15e0*/  STL [R1+0x3c], R27 ;  /* 0x00003c1b01007387 */ /* 0x0003e80000100800 */
[----:B------:R1:W-:Y:S01]  /*15f0*/  STL [R1+0x2c], R31 ;  /* 0x00002c1f01007387 */ /* 0x0003e20000100800 */
[----:B------:R-:W-:Y:S05]  /*1600*/  @P3 BRA `(.L_x_228) ;  /* 0x0000005000003947 */ /* 0x000fea0003800000 */
[----:B--23--:R-:W-:Y:S01]  /*1610*/  LEA R6, P1, R20, R14, 0x1 ;  /* 0x0000000e14067211 */ /* 0x00cfe200078208ff */
[----:B------:R-:W-:-:S03]  /*1620*/  IMAD.SHL.U32 R0, R5, 0x2, RZ ;  /* 0x0000000205007824 */ /* 0x000fc600078e00ff */
[----:B------:R-:W-:-:S05]  /*1630*/  LEA.HI.X R7, R20, R15, R21, 0x1, P1 ;  /* 0x0000000f14077211 */ /* 0x000fca00008f0c15 */
[----:B------:R-:W-:Y:S01]  /*1640*/  @!PT LDS RZ, [RZ] ;  /* 0x00000000fffff984 */ /* 0x000fe20000000800 */
[----:B------:R2:W-:Y:S04]  /*1650*/  LDGSTS.E.BYPASS.LTC128B.128 [R0+0x6100], [R6.64], !P0 ;  /* 0x0610000006007fae */ /* 0x0005e8000c101d68 */
.L_x_228:
[----:B--23--:R-:W-:Y:S05]  /*1660*/  BSYNC B0 ;  /* 0x0000000000007941 */ /* 0x00cfea0003800000 */
.L_x_227:
[----:B------:R-:W-:Y:S01]  /*1670*/  IADD3 R0, R10, 0x10, RZ ;  /* 0x000000100a007810 */ /* 0x000fe20007ffe0ff */
[----:B------:R2:W3:Y:S01]  /*1680*/  SHFL.IDX PT, R3, R11, 0x1, 0x181f ;  /* 0x00381f000b037f89 */ /* 0x0004e200000e0000 */
[----:B------:R-:W-:Y:S02]  /*1690*/  BSSY B0, `(.L_x_229) ;  /* 0x0000009000007945 */ /* 0x000fe40003800000 */
[----:B------:R-:W-:Y:S01]  /*16a0*/  ISETP.GE.AND P1, PT, R0, UR8, PT ;  /* 0x0000000800007c0c */ /* 0x000fe2000bf26270 */
[----:B------:R2:W4:-:S12]  /*16b0*/  SHFL.IDX PT, R6, R12, 0x1, 0x181f ;  /* 0x00381f000c067f89 */ /* 0x00051800000e0000 */
[----:B------:R-:W-:Y:S05]  /*16c0*/  @P1 BRA `(.L_x_230) ;  /* 0x0000005000001947 */ /* 0x000fea0003800000 */
[----:B----4-:R-:W-:Y:S01]  /*16d0*/  LEA R6, P1, R20, R6, 0x1 ;  /* 0x0000000614067211 */ /* 0x010fe200078208ff */
[----:B------:R-:W-:-:S03]  /*16e0*/  IMAD.SHL.U32 R0, R5, 0x2, RZ ;  /* 0x0000000205007824 */ /* 0x000fc600078e00ff */
[----:B---3--:R-:W-:-:S05]  /*16f0*/  LEA.HI.X R7, R20, R3, R21, 0x1, P1 ;  /* 0x0000000314077211 */ /* 0x008fca00008f0c15 */
[----:B------:R-:W-:Y:S01]  /*1700*/  @!PT LDS RZ, [RZ] ;  /* 0x00000000fffff984 */ /* 0x000fe20000000800 */
[----:B------:R3:W-:Y:S04]  /*1710*/  LDGSTS.E.BYPASS.LTC128B.128 [R0+0x6900], [R6.64], !P0 ;  /* 0x0690000006007fae */ /* 0x0007e8000c101d68 */
.L_x_230:
[----:B------:R-:W-:Y:S05]  /*1720*/  BSYNC B0 ;  /* 0x0000000000007941 */ /* 0x000fea0003800000 */
.L_x_229:
[----:B---3--:R-:W-:Y:S01]  /*1730*/  IADD3 R0, R10, 0x20, RZ ;  /* 0x000000200a007810 */ /* 0x008fe20007ffe0ff */
[----:B------:R3:W1:Y:S01]  /*1740*/  SHFL.IDX PT, R3, R11, 0x2, 0x181f ;  /* 0x00581f000b037f89 */ /* 0x00066200000e0000 */
[----:B------:R-:W-:Y:S02]  /*1750*/  BSSY B0, `(.L_x_231) ;  /* 0x0000009000007945 */ /* 0x000fe40003800000 */
[----:B------:R-:W-:Y:S01]  /*1760*/  ISETP.GE.AND P1, PT, R0, UR8, PT ;  /* 0x0000000800007c0c */ /* 0x000fe2000bf26270 */
[----:B----4-:R3:W4:-:S12]  /*1770*/  SHFL.IDX PT, R6, R12, 0x2, 0x181f ;  /* 0x00581f000c067f89 */ /* 0x01071800000e0000 */
[----:B------:R-:W-:Y:S05]  /*1780*/  @P1 BRA `(.L_x_232) ;  /* 0x0000005000001947 */ /* 0x000fea0003800000 */
[----:B----4-:R-:W-:Y:S01]  /*1790*/  LEA R6, P1, R20, R6, 0x1 ;  /* 0x0000000614067211 */ /* 0x010fe200078208ff */
[----:B------:R-:W-:-:S03]  /*17a0*/  IMAD.SHL.U32 R0, R5, 0x2, RZ ;  /* 0x0000000205007824 */ /* 0x000fc600078e00ff */
[----:B-1----:R-:W-:-:S05]  /*17b0*/  LEA.HI.X R7, R20, R3, R21, 0x1, P1 ;  /* 0x0000000314077211 */ /* 0x002fca00008f0c15 */
[----:B------:R-:W-:Y:S01]  /*17c0*/  @!PT LDS RZ, [RZ] ;  /* 0x00000000fffff984 */ /* 0x000fe20000000800 */
[----:B------:R1:W-:Y:S04]  /*17d0*/  LDGSTS.E.BYPASS.LTC128B.128 [R0+0x7100], [R6.64], !P0 ;  /* 0x0710000006007fae */ /* 0x0003e8000c101d68 */
.L_x_232:
[----:B------:R-:W-:Y:S05]  /*17e0*/  BSYNC B0 ;  /* 0x0000000000007941 */ /* 0x000fea0003800000 */
.L_x_231:
[----:B-1----:R-:W-:Y:S01]  /*17f0*/  IADD3 R0, R10, 0x30, RZ ;  /* 0x000000300a007810 */ /* 0x002fe20007ffe0ff */
[----:B------:R1:W2:Y:S01]  /*1800*/  SHFL.IDX PT, R3, R11, 0x3, 0x181f ;  /* 0x00781f000b037f89 */ /* 0x0002a200000e0000 */
[----:B------:R-:W-:Y:S02]  /*1810*/  BSSY B0, `(.L_x_233) ;  /* 0x0000009000007945 */ /* 0x000fe40003800000 */
[----:B------:R-:W-:Y:S01]  /*1820*/  ISETP.GE.AND P1, PT, R0, UR8, PT ;  /* 0x0000000800007c0c */ /* 0x000fe2000bf26270 */
[----:B----4-:R1:W4:-:S12]  /*1830*/  SHFL.IDX PT, R6, R12, 0x3, 0x181f ;  /* 0x00781f000c067f89 */ /* 0x01031800000e0000 */
[----:B------:R-:W-:Y:S05]  /*1840*/  @P1 BRA `(.L_x_234) ;  /* 0x0000005000001947 */ /* 0x000fea0003800000 */
[----:B----4-:R-:W-:Y:S01]  /*1850*/  LEA R6, P1, R20, R6, 0x1 ;  /* 0x0000000614067211 */ /* 0x010fe200078208ff */
[----:B------:R-:W-:-:S03]  /*1860*/  IMAD.SHL.U32 R0, R5, 0x2, RZ ;  /* 0x0000000205007824 */ /* 0x000fc600078e00ff */
[----:B--2---:R-:W-:-:S05]  /*1870*/  LEA.HI.X R7, R20, R3, R21, 0x1, P1 ;  /* 0x0000000314077211 */ /* 0x004fca00008f0c15 */
[----:B------:R-:W-:Y:S01]  /*1880*/  @!PT LDS RZ, [RZ] ;  /* 0x00000000fffff984 */ /* 0x000fe20000000800 */
[----:B------:R2:W-:Y:S04]  /*1890*/  LDGSTS.E.BYPASS.LTC128B.128 [R0+0x7900], [R6.64], !P0 ;  /* 0x0790000006007fae */ /* 0x0005e8000c101d68 */
.L_x_234:
[----:B------:R-:W-:Y:S05]  /*18a0*/  BSYNC B0 ;  /* 0x0000000000007941 */ /* 0x000fea0003800000 */
.L_x_233:
[----:B--2---:R-:W-:Y:S01]  /*18b0*/  IADD3 R0, R10, 0x40, RZ ;  /* 0x000000400a007810 */ /* 0x004fe20007ffe0ff */
        /* <DEDUP_REMOVED lines=10> */
.L_x_236:
[----:B------:R-:W-:Y:S05]  /*1960*/  BSYNC B0 ;  /* 0x0000000000007941 */ /* 0x000fea0003800000 */
.L_x_235:
        /* <DEDUP_REMOVED lines=11> */
.L_x_238:
[----:B------:R-:W-:Y:S05]  /*1a20*/  BSYNC B0 ;  /* 0x0000000000007941 */ /* 0x000fea0003800000 */
.L_x_237:
        /* <DEDUP_REMOVED lines=11> */
.L_x_240:
[----:B------:R-:W-:Y:S05]  /*1ae0*/  BSYNC B0 ;  /* 0x0000000000007941 */ /* 0x000fea0003800000 */
.L_x_239:
[----:B------:R5:W2:Y:S01]  /*1af0*/  SHFL.IDX PT, R8, R12, 0x7, 0x181f ;  /* 0x00f81f000c087f89 */ /* 0x000aa200000e0000 */
[----:B-1----:R-:W-:Y:S01]  /*1b00*/  IADD3 R0, R10, 0x70, RZ ;  /* 0x000000700a007810 */ /* 0x002fe20007ffe0ff */
[----:B------:R-:W-:Y:S01]  /*1b10*/  UMOV UR10, 0x60 ;  /* 0x00000060000a7882 */ /* 0x000fe20000000000 */
[----:B------:R-:W-:Y:S01]  /*1b20*/  IMAD.SHL.U32 R227, R5, 0x2, RZ ;  /* 0x0000000205e37824 */ /* 0x000fe200078e00ff */
[----:B------:R-:W1:Y:S01]  /*1b30*/  SHFL.IDX PT, R3, R11, 0x7, 0x181f ;  /* 0x00f81f000b037f89 */ /* 0x000e6200000e0000 */
[----:B------:R-:W-:Y:S01]  /*1b40*/  ISETP.GE.AND P3, PT, R0, UR8, PT ;  /* 0x0000000800007c0c */ /* 0x000fe2000bf66270 */
[----:B------:R-:W-:Y:S01]  /*1b50*/  UIMAD UR32, UR6, -0x60, UR10 ;  /* 0xffffffa0062078a4 */ /* 0x000fe2000f8e020a */
[----:B------:R-:W-:Y:S01]  /*1b60*/  IMAD.MOV.U32 R228, RZ, RZ, R30 ;  /* 0x000000ffffe47224 */ /* 0x000fe200078e001e */
[----:B------:R-:W-:Y:S01]  /*1b70*/  ULDC.64 UR8, c[0x0][0x1e0] ;  /* 0x0000780000087ab9 */ /* 0x000fe20000000a00 */
[----:B------:R-:W-:Y:S01]  /*1b80*/  IMAD.MOV.U32 R229, RZ, RZ, R31 ;  /* 0x000000ffffe57224 */ /* 0x000fe200078e001f */
[----:B------:R-:W-:Y:S01]  /*1b90*/  UIMAD.WIDE.U32 UR18, UR10, UR8, URZ ;  /* 0x000000080a1272a5 */ /* 0x000fe2000f8e003f */
[----:B------:R-:W-:Y:S01]  /*1ba0*/  IMAD.MOV.U32 R210, RZ, RZ, c[0x0][0x1e0] ;  /* 0x00007800ffd27624 */ /* 0x000fe200078e00ff */
[----:B------:R-:W-:Y:S01]  /*1bb0*/  UIMAD UR9, UR10, UR9, URZ ;  /* 0x000000090a0972a4 */ /* 0x000fe2000f8e023f */
[----:B------:R-:W-:Y:S01]  /*1bc0*/  IMAD.U32 R0, RZ, RZ, UR32 ;  /* 0x00000020ff007e24 */ /* 0x000fe2000f8e00ff */
[----:B------:R-:W-:Y:S01]  /*1bd0*/  UIADD3 UR10, UR6, -0x1, URZ ;  /* 0xffffffff060a7890 */ /* 0x000fe2000fffe03f */
[----:B------:R-:W-:Y:S01]  /*1be0*/  IMAD.MOV.U32 R228, RZ, RZ, R28 ;  /* 0x000000ffffe47224 */ /* 0x000fe200078e001c */
[----:B------:R-:W-:Y:S01]  /*1bf0*/  UIADD3 UR16, UR19, UR9, URZ ;  /* 0x0000000913107290 */ /* 0x000fe2000fffe03f */
[----:B------:R-:W-:Y:S01]  /*1c00*/  IMAD.MOV.U32 R211, RZ, RZ, c[0x0][0x1e4] ;  /* 0x00007900ffd37624 */ /* 0x000fe200078e00ff */
[----:B------:R-:W-:Y:S01]  /*1c10*/  IADD3 R22, R0, UR7, -R16 ;  /* 0x0000000700167c10 */ /* 0x000fe2000fffe810 */
[----:B------:R-:W-:Y:S01]  /*1c20*/  USHF.R.S32.HI UR8, URZ, 0x1f, UR10 ;  /* 0x0000001f3f087899 */ /* 0x000fe2000801140a */
[----:B----4-:R-:W-:Y:S01]  /*1c30*/  IMAD.U32 R6, RZ, RZ, UR10 ;  /* 0x0000000aff067e24 */ /* 0x010fe2000f8e00ff */
[----:B------:R-:W-:Y:S01]  /*1c40*/  UIMAD UR9, UR16, UR10, URZ ;  /* 0x0000000a100972a4 */ /* 0x000fe2000f8e023f */
[----:B------:R-:W-:Y:S01]  /*1c50*/  ISETP.GE.AND P6, PT, R22, 0x21, PT ;  /* 0x000000211600780c */ /* 0x000fe20003fc6270 */
[----:B--23-5:R-:W-:Y:S01]  /*1c60*/  IMAD.WIDE.U32 R12, R210, 0x20, RZ ;  /* 0x00000020d20c7825 */ /* 0x02cfe200078e00ff */
[----:B------:R-:W-:Y:S01]  /*1c70*/  @!P3 LEA R8, P1, R20, R8, 0x1 ;  /* 0x000000081408b211 */ /* 0x000fe200078208ff */
[----:B------:R-:W-:Y:S01]  /*1c80*/  UIMAD UR9, UR8, UR18, UR9 ;  /* 0x00000012080972a4 */ /* 0x000fe2000f8e0209 */
[----:B------:R-:W-:Y:S01]  /*1c90*/  ISETP.GE.AND P2, PT, R22, 0x1, PT ;  /* 0x000000011600780c */ /* 0x000fe20003f46270 */
[----:B------:R-:W-:Y:S01]  /*1ca0*/  IMAD.WIDE.U32 R6, R6, UR18, R228 ;  /* 0x0000001206067c25 */ /* 0x000fe2000f8e00e4 */
[----:B-1----:R-:W-:Y:S01]  /*1cb0*/  @!P3 LEA.HI.X R9, R20, R3, R21, 0x1, P1 ;  /* 0x000000031409b211 */ /* 0x002fe200008f0c15 */
[----:B------:R-:W-:Y:S01]  /*1cc0*/  ULDC.64 UR14, c[0x0][0x208] ;  /* 0x00008200000e7ab9 */ /* 0x000fe20000000a00 */
[----:B------:R-:W-:Y:S01]  /*1cd0*/  ISETP.GE.AND P1, PT, R22, 0x11, PT ;  /* 0x000000111600780c */ /* 0x000fe20003f26270 */
[----:B------:R-:W-:Y:S01]  /*1ce0*/  IMAD.MOV.U32 R60, RZ, RZ, R26 ;  /* 0x000000ffff3c7224 */ /* 0x000fe200078e001a */
[----:B------:R-:W-:Y:S01]  /*1cf0*/  IADD3 R7, R7, UR9, RZ ;  /* 0x0000000907077c10 */ /* 0x000fe2000fffe0ff */
[----:B------:R-:W-:Y:S01]  /*1d00*/  @!PT LDS RZ, [RZ] ;  /* 0x00000000fffff984 */ /* 0x000fe20000000800 */
[----:B------:R1:W-:Y:S01]  /*1d10*/  @!P3 LDGSTS.E.BYPASS.LTC128B.128 [R227+0x9900], [R8.64], !P0 ;  /* 0x0990000008e3bfae */ /* 0x0003e2000c101d68 */
[----:B------:R-:W-:Y:S01]  /*1d20*/  ISETP.GE.AND P3, PT, R20, c[0x0][0x1d4], PT ;  /* 0x0000750014007a0c */ /* 0x000fe20003f66270 */
[----:B------:R-:W-:Y:S01]  /*1d30*/  IMAD.MOV.U32 R61, RZ, RZ, R27 ;  /* 0x000000ffff3d7224 */ /* 0x000fe200078e001b */
[----:B------:R-:W-:Y:S01]  /*1d40*/  @P6 IADD3 R3, P4, R6, R12, RZ ;  /* 0x0000000c06036210 */ /* 0x000fe20007f9e0ff */
[----:B------:R-:W0:Y:S01]  /*1d50*/  LDGDEPBAR ;  /* 0x00000000000079af */ /* 0x000e220000000000 */
[----:B------:R-:W-:Y:S01]  /*1d60*/  SHF.R.S32.HI R17, RZ, 0x4, R25 ;  /* 0x00000004ff117819 */ /* 0x000fe20000011419 */
[----:B------:R-:W-:Y:S01]  /*1d70*/  UIMAD UR13, UR8, UR14, URZ ;  /* 0x0000000e080d72a4 */ /* 0x000fe2000f8e023f */
[----:B------:R-:W-:Y:S01]  /*1d80*/  LEA.HI R206, R207, R209, RZ, 0x5 ;  /* 0x000000d1cfce7211 */ /* 0x000fe200078f28ff */
[----:B------:R-:W-:Y:S01]  /*1d90*/  UIMAD.WIDE.U32 UR8, UR10, UR14, URZ ;  /* 0x0000000e0a0872a5 */ /* 0x000fe2000f8e003f */
[----:B------:R-:W-:Y:S01]  /*1da0*/  IMAD.MOV.U32 R60, RZ, RZ, R62 ;  /* 0x000000ffff3c7224 */ /* 0x000fe200078e003e */
[----:B------:R-:W-:Y:S01]  /*1db0*/  BAR.SYNC.DEFER_BLOCKING 0x0 ;  /* 0x0000000000007b1d */ /* 0x000fe20000010000 */
[C---:B------:R-:W-:Y:S01]  /*1dc0*/  @P1 LEA R0, P0, R210.reuse, R6, 0x4 ;  /* 0x00000006d2001211 */ /* 0x040fe200078020ff */
[----:B------:R-:W-:Y:S01]  /*1dd0*/  UIMAD UR13, UR10, UR15, UR13 ;  /* 0x0000000f0a0d72a4 */ /* 0x000fe2000f8e020d */
[----:B------:R-:W-:Y:S01]  /*1de0*/  SHF.R.S32.HI R205, RZ, 0x5, R206 ;  /* 0x00000005ffcd7819 */ /* 0x000fe200000114ce */
[----:B------:R-:W-:Y:S01]  /*1df0*/  UISETP.GT.AND UP2, UPT, UR10, UR4, UPT ;  /* 0x000000040a00728c */ /* 0x000fe2000bf44270 */
[----:B------:R-:W-:Y:S01]  /*1e00*/  @P1 LEA.HI.X R5, R210, R7, R211, 0x4, P0 ;  /* 0x00000007d2051211 */ /* 0x000fe200000f24d3 */
[----:B------:R-:W-:Y:S01]  /*1e10*/  UIADD3 UR13, UR9, UR13, URZ ;  /* 0x0000000d090d7290 */ /* 0x000fe2000fffe03f */
[C---:B------:R-:W-:Y:S01]  /*1e20*/  @P1 LEA R10, P0, R0.reuse, c[0x0][0x1c8], 0x1 ;  /* 0x00007200000a1a11 */ /* 0x040fe200078008ff */
[----:B------:R-:W-:Y:S02]  /*1e30*/  STL.64 [R1+0x28], R228 ;  /* 0x000028e401007387 */ /* 0x000fe40000100a00 */
[----:B------:R-:W-:Y:S01]  /*1e40*/  UIMAD UR13, UR13, 0x60, URZ ;  /* 0x000000600d0d78a4 */ /* 0x000fe2000f8e023f */
[----:B------:R-:W-:Y:S01]  /*1e50*/  @P1 LEA.HI.X R11, R0, c[0x0][0x1cc], R5, 0x1, P0 ;  /* 0x00007300000b1a11 */ /* 0x000fe200000f0c05 */
[----:B------:R-:W-:Y:S01]  /*1e60*/  STL.64 [R1+0x38], R60 ;  /* 0x0000383c01007387 */ /* 0x000fe20000100a00 */
[----:B------:R-:W-:-:S02]  /*1e70*/  @P6 LEA R14, P0, R3, c[0x0][0x1c8], 0x1 ;  /* 0x00007200030e6a11 */ /* 0x000fc400078008ff */
[----:B------:R-:W-:Y:S01]  /*1e80*/  LEA.HI R5, R25, R17, RZ, 0x1 ;  /* 0x0000001119057211 */ /* 0x000fe200078f08ff */
[----:B-1----:R-:W-:Y:S01]  /*1e90*/  IMAD.SHL.U32 R9, R211, 0x20, RZ ;  /* 0x00000020d3097824 */ /* 0x002fe200078e00ff */
[C---:B------:R-:W-:Y:S02]  /*1ea0*/  @P2 LEA R8, P5, R6.reuse, c[0x0][0x1c8], 0x1 ;  /* 0x0000720006082a11 */ /* 0x040fe400078a08ff */
[----:B------:R-:W-:Y:S02]  /*1eb0*/  LOP3.LUT R5, R5, 0xfffffffe, RZ, 0xc0, !PT ;  /* 0xfffffffe05057812 */ /* 0x000fe400078ec0ff */
[----:B------:R-:W-:Y:S02]  /*1ec0*/  @P6 IADD3.X R12, R7, R13, R9, P4, !PT ;  /* 0x0000000d070c6210 */ /* 0x000fe400027fe409 */
[----:B------:R-:W-:Y:S02]  /*1ed0*/  @P2 LEA.HI.X R9, R6, c[0x0][0x1cc], R7, 0x1, P5 ;  /* 0x0000730006092a11 */ /* 0x000fe400028f0c07 */
[----:B------:R-:W-:-:S02]  /*1ee0*/  ISETP.GE.AND P5, PT, R22, 0x31, PT ;  /* 0x000000311600780c */ /* 0x000fc40003fa6270 */
[C---:B------:R-:W-:Y:S01]  /*1ef0*/  ISETP.GE.AND P4, PT, R22.reuse, 0x41, PT ;  /* 0x000000411600780c */ /* 0x040fe20003f86270 */
[----:B------:R-:W-:Y:S01]  /*1f00*/  @!PT LDS RZ, [RZ] ;  /* 0x00000000fffff984 */ /* 0x000fe20000000800 */
[----:B------:R-:W-:Y:S01]  /*1f10*/  @!PT LDS RZ, [RZ] ;  /* 0x00000000fffff984 */ /* 0x000fe20000000800 */
[----:B------:R-:W-:Y:S01]  /*1f20*/  @!PT LDS RZ, [RZ] ;  /* 0x00000000fffff984 */ /* 0x000fe20000000800 */
[----:B------:R1:W-:Y:S01]  /*1f30*/  @P2 LDGSTS.E.BYPASS.LTC128B.128 [R227+0x3100], [R8.64], !P3 ;  /* 0x0310000008e32fae */ /* 0x0003e2000d901d68 */
[----:B------:R-:W-:Y:S02]  /*1f40*/  ISETP.GE.AND P2, PT, R22, 0x51, PT ;  /* 0x000000511600780c */ /* 0x000fe40003f46270 */
[----:B------:R-:W-:Y:S01]  /*1f50*/  @P6 LEA.HI.X R15, R3, c[0x0][0x1cc], R12, 0x1, P0 ;  /* 0x00007300030f6a11 */ /* 0x000fe200000f0c0c */
[----:B------:R2:W-:Y:S04]  /*1f60*/  @P1 LDGSTS.E.BYPASS.LTC128B.128 [R227+0x3900], [R10.64], !P3 ;  /* 0x039000000ae31fae */ /* 0x0005e8000d901d68 */
[----:B------:R3:W-:Y:S02]  /*1f70*/  @P6 LDGSTS.E.BYPASS.LTC128B.128 [R227+0x4100], [R14.64], !P3 ;  /* 0x041000000ee36fae */ /* 0x0007e4000d901d68 */
[----:B------:R-:W-:-:S02]  /*1f80*/  @P5 IMAD R0, R211, 0x30, RZ ;  /* 0x00000030d3005824 */ /* 0x000fc400078e02ff */
[C---:B------:R-:W-:Y:S01]  /*1f90*/  @P4 LEA R3, P0, R210.reuse, R6, 0x6 ;  /* 0x00000006d2034211 */ /* 0x040fe200078030ff */
[----:B-1----:R-:W-:-:S04]  /*1fa0*/  @P5 IMAD.WIDE.U32 R8, R210, 0x30, R6 ;  /* 0x00000030d2085825 */ /* 0x002fc800078e0006 */
[----:B--2---:R-:W-:Y:S01]  /*1fb0*/  @P2 IMAD.MOV.U32 R10, RZ, RZ, R6 ;  /* 0x000000ffff0a2224 */ /* 0x004fe200078e0006 */
[----:B------:R-:W-:Y:S01]  /*1fc0*/  @P5 LEA R12, P1, R8, c[0x0][0x1c8], 0x1 ;  /* 0x00007200080c5a11 */ /* 0x000fe200078208ff */
[----:B------:R-:W-:Y:S01]  /*1fd0*/  @P2 IMAD.MOV.U32 R11, RZ, RZ, R7 ;  /* 0x000000ffff0b2224 */ /* 0x000fe200078e0007 */
[C---:B------:R-:W-:Y:S01]  /*1fe0*/  @P4 LEA.HI.X R7, R210.reuse, R7, R211, 0x6, P0 ;  /* 0x00000007d2074211 */ /* 0x040fe200000f34d3 */
[----:B------:R-:W-:Y:S02]  /*1ff0*/  @P5 IMAD.IADD R0, R9, 0x1, R0 ;  /* 0x0000000109005824 */ /* 0x000fe400078e0200 */
[----:B------:R-:W-:Y:S02]  /*2000*/  @P2 IMAD R9, R211, 0x50, RZ ;  /* 0x00000050d3092824 */ /* 0x000fe400078e02ff */
[----:B------:R-:W-:Y:S01]  /*2010*/  @P2 IMAD.WIDE.U32 R10, R210, 0x50, R10 ;  /* 0x00000050d20a2825 */ /* 0x000fe200078e000a */
[----:B------:R-:W-:Y:S02]  /*2020*/  @P5 LEA.HI.X R13, R8, c[0x0][0x1cc], R0, 0x1, P1 ;  /* 0x00007300080d5a11 */ /* 0x000fe400008f0c00 */
[----:B------:R-:W-:Y:S01]  /*2030*/  @P4 LEA R8, P1, R3, c[0x0][0x1c8], 0x1 ;  /* 0x0000720003084a11 */ /* 0x000fe200078208ff */
[----:B------:R-:W-:Y:S01]  /*2040*/  @P2 IMAD.IADD R0, R11, 0x1, R9 ;  /* 0x000000010b002824 */ /* 0x000fe200078e0209 */
[C---:B------:R-:W-:Y:S01]  /*2050*/  @P2 LEA R6, P0, R10.reuse, c[0x0][0x1c8], 0x1 ;  /* 0x000072000a062a11 */ /* 0x040fe200078008ff */
[----:B------:R3:W-:Y:S01]  /*2060*/  @P5 LDGSTS.E.BYPASS.LTC128B.128 [R227+0x4900], [R12.64], !P3 ;  /* 0x049000000ce35fae */ /* 0x0007e2000d901d68 */
[----:B------:R-:W-:Y:S01]  /*2070*/  @P4 LEA.HI.X R9, R3, c[0x0][0x1cc], R7, 0x1, P1 ;  /* 0x0000730003094a11 */ /* 0x000fe200008f0c07 */
[----:B------:R-:W-:Y:S01]  /*2080*/  IMAD.IADD R11, R17, 0x1, -R5 ;  /* 0x00000001110b7824 */ /* 0x000fe200078e0a05 */
[----:B------:R-:W-:Y:S01]  /*2090*/  @P2 LEA.HI.X R7, R10, c[0x0][0x1cc], R0, 0x1, P0 ;  /* 0x000073000a072a11 */ /* 0x000fe200000f0c00 */
[----:B------:R-:W-:Y:S01]  /*20a0*/  IMAD.SHL.U32 R3, R18, 0x40, RZ ;  /* 0x0000004012037824 */ /* 0x000fe200078e00ff */
[C---:B------:R-:W-:Y:S01]  /*20b0*/  LOP3.LUT P0, RZ, R23.reuse, 0x2, RZ, 0xc0, !PT ;  /* 0x0000000217ff7812 */ /* 0x040fe2000780c0ff */
[----:B------:R1:W-:Y:S01]  /*20c0*/  @P4 LDGSTS.E.BYPASS.LTC128B.128 [R227+0x5100], [R8.64], !P3 ;  /* 0x0510000008e34fae */ /* 0x0003e2000d901d68 */
[C---:B------:R-:W-:Y:S01]  /*20d0*/  IMAD.SHL.U32 R0, R23.reuse, 0x40, RZ ;  /* 0x0000004017007824 */ /* 0x040fe200078e00ff */
[----:B------:R-:W-:Y:S01]  /*20e0*/  LOP3.LUT P1, RZ, R23, 0x4, RZ, 0xc0, !PT ;  /* 0x0000000417ff7812 */ /* 0x000fe2000782c0ff */
[----:B------:R-:W-:Y:S01]  /*20f0*/  IMAD.SHL.U32 R5, R24, 0x40, RZ ;  /* 0x0000004018057824 */ /* 0x000fe200078e00ff */
[----:B------:R2:W-:Y:S01]  /*2100*/  @P2 LDGSTS.E.BYPASS.LTC128B.128 [R227+0x5900], [R6.64], !P3 ;  /* 0x0590000006e32fae */ /* 0x0005e2000d901d68 */
[----:B------:R-:W-:-:S02]  /*2110*/  LOP3.LUT R3, R3, 0x1c0, RZ, 0xc0, !PT ;  /* 0x000001c003037812 */ /* 0x000fc400078ec0ff */
[----:B------:R-:W-:Y:S01]  /*2120*/  LOP3.LUT R0, R0, 0x1c0, RZ, 0xc0, !PT ;  /* 0x000001c000007812 */ /* 0x000fe200078ec0ff */
[----:B------:R-:W0:Y:S01]  /*2130*/  LDGDEPBAR ;  /* 0x00000000000079af */ /* 0x000e220000000000 */
[----:B------:R-:W-:Y:S02]  /*2140*/  LOP3.LUT R204, R5, 0xfffffe00, RZ, 0xc0, !PT ;  /* 0xfffffe0005cc7812 */ /* 0x000fe400078ec0ff */
[----:B------:R-:W-:-:S04]  /*2150*/  ISETP.GE.AND P2, PT, R20, c[0x0][0x1d4], PT ;  /* 0x0000750014007a0c */ /* 0x000fc80003f46270 */
[----:B------:R-:W-:Y:S01]  /*2160*/  ISETP.LT.OR P5, PT, R22, 0x1, P2 ;  /* 0x000000011600780c */ /* 0x000fe200017a1670 */
[----:B--2---:R-:W-:Y:S01]  /*2170*/  IMAD.SHL.U32 R7, R16, 0x8, RZ ;  /* 0x0000000810077824 */ /* 0x004fe200078e00ff */
[----:B------:R-:W-:-:S04]  /*2180*/  DEPBAR.LE SB0, 0x1 ;  /* 0x000080400000791a */ /* 0x000fc80000000000 */
[----:B------:R-:W-:-:S04]  /*2190*/  DEPBAR.LE SB0, 0x0 ;  /* 0x000080000000791a */ /* 0x000fc80000000000 */
[----:B------:R-:W-:Y:S01]  /*21a0*/  IMAD.SHL.U32 R6, R11, 0x8, RZ ;  /* 0x000000080b067824 */ /* 0x000fe200078e00ff */
[----:B------:R-:W-:Y:S02]  /*21b0*/  LOP3.LUT R7, R0, 0x8, R7, 0xf8, !PT ;  /* 0x0000000800077812 */ /* 0x000fe400078ef807 */
[----:B------:R-:W-:Y:S02]  /*21c0*/  SHF.R.U32.HI R0, RZ, 0x3, R0 ;  /* 0x00000003ff007819 */ /* 0x000fe40000011600 */
[----:B------:R-:W-:Y:S01]  /*21d0*/  LOP3.LUT R5, R3, 0x8, R6, 0xf8, !PT ;  /* 0x0000000803057812 */ /* 0x000fe200078ef806 */
[----:B------:R-:W-:Y:S01]  /*21e0*/  IMAD.U32 R6, RZ, RZ, UR8 ;  /* 0x00000008ff067e24 */ /* 0x000fe2000f8e00ff */
[----:B------:R-:W-:Y:S01]  /*21f0*/  SHF.R.U32.HI R3, RZ, 0x3, R3 ;  /* 0x00000003ff037819 */ /* 0x000fe20000011603 */
[----:B------:R-:W-:Y:S01]  /*2200*/  UMOV UR8, 0x5 ;  /* 0x0000000500087882 */ /* 0x000fe20000000000 */
[----:B------:R-:W-:Y:S01]  /*2210*/  LOP3.LUT R0, R7, R0, RZ, 0x3c, !PT ;  /* 0x0000000007007212 */ /* 0x000fe200078e3cff */
[----:B------:R-:W-:Y:S01]  /*2220*/  IMAD.U32 R7, RZ, RZ, UR9 ;  /* 0x00000009ff077e24 */ /* 0x000fe2000f8e00ff */
[----:B------:R-:W-:Y:S01]  /*2230*/  LOP3.LUT R5, R5, R3, RZ, 0x3c, !PT ;  /* 0x0000000305057212 */ /* 0x000fe200078e3cff */
[----:B------:R-:W-:Y:S01]  /*2240*/  IMAD R3, R205, 0x400, R204 ;  /* 0x00000400cd037824 */ /* 0x000fe200078e02cc */
[----:B------:R-:W-:Y:S01]  /*2250*/  USHF.L.U32 UR9, UR14, 0x5, URZ ;  /* 0x000000050e097899 */ /* 0x000fe2000800063f */
[----:B------:R-:W-:Y:S01]  /*2260*/  IMAD R0, R11, 0x200, R0 ;  /* 0x000002000b007824 */ /* 0x000fe200078e0200 */
[----:B------:R-:W-:Y:S01]  /*2270*/  USHF.L.U64.HI UR8, UR14, UR8, UR15 ;  /* 0x000000080e087299 */ /* 0x000fe2000801020f */
[----:B------:R-:W-:-:S02]  /*2280*/  IMAD.IADD R3, R5, 0x1, R3 ;  /* 0x0000000105037824 */ /* 0x000fc400078e0203 */
[----:B------:R-:W-:Y:S01]  /*2290*/  IMAD.SHL.U32 R208, R0, 0x2, RZ ;  /* 0x0000000200d07824 */ /* 0x000fe200078e00ff */
[----:B------:R-:W-:Y:S01]  /*22a0*/  BAR.SYNC.DEFER_BLOCKING 0x0 ;  /* 0x0000000000007b1d */ /* 0x000fe20000010000 */
[----:B------:R-:W-:-:S03]  /*22b0*/  IMAD.SHL.U32 R215, R3, 0x2, RZ ;  /* 0x0000000203d77824 */ /* 0x000fc600078e00ff */
[----:B------:R-:W-:Y:S01]  /*22c0*/  IADD3 R0, R208, 0x3100, RZ ;  /* 0x00003100d0007810 */ /* 0x000fe20007ffe0ff */
[--C-:B------:R-:W-:Y:S01]  /*22d0*/  IMAD R218, R2, 0x2, R215.reuse ;  /* 0x0000000202da7824 */ /* 0x100fe200078e02d7 */
[----:B------:R-:W-:Y:S01]  /*22e0*/  IADD3 R219, R208, 0x3120, RZ ;  /* 0x00003120d0db7810 */ /* 0x000fe20007ffe0ff */
[----:B------:R-:W-:Y:S01]  /*22f0*/  IMAD R216, R4, 0x2, R215 ;  /* 0x0000000204d87824 */ /* 0x000fe200078e02d7 */
[----:B------:R-:W-:-:S03]  /*2300*/  @P0 IADD3 R219, R0, -0x20, RZ ;  /* 0xffffffe000db0810 */ /* 0x000fc60007ffe0ff */
[----:B------:R-:W-:Y:S01]  /*2310*/  IMAD R217, R2, 0x2, R216 ;  /* 0x0000000202d97824 */ /* 0x000fe200078e02d8 */
[C---:B------:R-:W-:Y:S02]  /*2320*/  IADD3 R224, R219.reuse, 0x800, RZ ;  /* 0x00000800dbe07810 */ /* 0x040fe40007ffe0ff */
[C---:B------:R-:W-:Y:S02]  /*2330*/  IADD3 R223, R219.reuse, 0x1000, RZ ;  /* 0x00001000dbdf7810 */ /* 0x040fe40007ffe0ff */
[C---:B------:R-:W-:Y:S02]  /*2340*/  IADD3 R222, R219.reuse, 0x1800, RZ ;  /* 0x00001800dbde7810 */ /* 0x040fe40007ffe0ff */
[C---:B------:R-:W-:Y:S02]  /*2350*/  IADD3 R221, R219.reuse, 0x2000, RZ ;  /* 0x00002000dbdd7810 */ /* 0x040fe40007ffe0ff */
[----:B------:R-:W-:Y:S01]  /*2360*/  IADD3 R220, R219, 0x2800, RZ ;  /* 0x00002800dbdc7810 */ /* 0x000fe20007ffe0ff */
[----:B------:R-:W-:Y:S04]  /*2370*/  LDSM.16.M88.4 R24, [R208+0x3100] ;  /* 0x00310000d018783b */ /* 0x000fe80000000200 */
[----:B---3--:R-:W2:Y:S04]  /*2380*/  LDSM.16.M88.4 R12, [R215+0x6100] ;  /* 0x00610000d70c783b */ /* 0x008ea80000000200 */
[----:B-1----:R-:W1:Y:S04]  /*2390*/  LDSM.16.M88.4 R8, [R215+0x8100] ;  /* 0x00810000d708783b */ /* 0x002e680000000200 */
[----:B------:R-:W3:Y:S04]  /*23a0*/  LDSM.16.M88.4 R16, [R208+0x3900] ;  /* 0x00390000d010783b */ /* 0x000ee80000000200 */
[----:B------:R-:W4:Y:S04]  /*23b0*/  LDSM.16.M88.4 R32, [R208+0x4100] ;  /* 0x00410000d020783b */ /* 0x000f280000000200 */
[----:B------:R-:W5:Y:S04]  /*23c0*/  LDSM.16.M88.4 R28, [R208+0x4900] ;  /* 0x00490000d01c783b */ /* 0x000f680000000200 */
[----:B------:R-:W3:Y:S04]  /*23d0*/  LDSM.16.M88.4 R36, [R208+0x5100] ;  /* 0x00510000d024783b */ /* 0x000ee80000000200 */
[----:B------:R-:W-:Y:S04]  /*23e0*/  LDSM.16.M88.4 R40, [R219+0x800] ;  /* 0x00080000db28783b */ /* 0x000fe80000000200 */
[----:B------:R-:W-:Y:S01]  /*23f0*/  LDSM.16.M88.4 R44, [R219] ;  /* 0x00000000db2c783b */ /* 0x000fe20000000200 */
[-C--:B--2---:R-:W-:Y:S08]  /*2400*/  HMMA.16816.F32.BF16 R160, R12, R24.reuse, RZ ;  /* 0x000000180ca0723c */ /* 0x084ff000000418ff */
[C---:B-1----:R-:W-:Y:S08]  /*2410*/  HMMA.16816.F32.BF16 R48, R8.reuse, R24, RZ ;  /* 0x000000180830723c */ /* 0x042ff000000418ff */
[-C--:B------:R-:W-:Y:S08]  /*2420*/  HMMA.16816.F32.BF16 R88, R8, R26.reuse, RZ ;  /* 0x0000001a0858723c */ /* 0x080ff000000418ff */
[----:B------:R-:W-:Y:S01]  /*2430*/  HMMA.16816.F32.BF16 R156, R12, R26, RZ ;  /* 0x0000001a0c9c723c */ /* 0x000fe200000418ff */
[----:B------:R-:W1:Y:S07]  /*2440*/  LDSM.16.M88.4 R24, [R208+0x5900] ;  /* 0x00590000d018783b */ /* 0x000e6e0000000200 */
[C---:B---3--:R-:W-:Y:S08]  /*2450*/  HMMA.16816.F32.BF16 R52, R8.reuse, R16, RZ ;  /* 0x000000100834723c */ /* 0x048ff000000418ff */
[C---:B------:R-:W-:Y:S08]  /*2460*/  HMMA.16816.F32.BF16 R96, R8.reuse, R18, RZ ;  /* 0x000000120860723c */ /* 0x040ff000000418ff */
[C---:B----4-:R-:W-:Y:S08]  /*2470*/  HMMA.16816.F32.BF16 R68, R8.reuse, R32, RZ ;  /* 0x000000200844723c */ /* 0x050ff000000418ff */
[C---:B------:R-:W-:Y:S08]  /*2480*/  HMMA.16816.F32.BF16 R92, R8.reuse, R34, RZ ;  /* 0x00000022085c723c */ /* 0x040ff000000418ff */
[C---:B-----5:R-:W-:Y:S08]  /*2490*/  HMMA.16816.F32.BF16 R64, R8.reuse, R28, RZ ;  /* 0x0000001c0840723c */ /* 0x060ff000000418ff */
[C---:B------:R-:W-:Y:S08]  /*24a0*/  HMMA.16816.F32.BF16 R124, R8.reuse, R30, RZ ;  /* 0x0000001e087c723c */ /* 0x040ff000000418ff */
[C---:B------:R-:W-:Y:S08]  /*24b0*/  HMMA.16816.F32.BF16 R56, R8.reuse, R36, RZ ;  /* 0x000000240838723c */ /* 0x040ff000000418ff */
[C---:B------:R-:W-:Y:S08]  /*24c0*/  HMMA.16816.F32.BF16 R116, R8.reuse, R38, RZ ;  /* 0x000000260874723c */ /* 0x040ff000000418ff */
[C---:B-1----:R-:W-:Y:S08]  /*24d0*/  HMMA.16816.F32.BF16 R72, R8.reuse, R24, RZ ;  /* 0x000000180848723c */ /* 0x042ff000000418ff */
[----:B------:R-:W-:Y:S07]  /*24e0*/  HMMA.16816.F32.BF16 R108, R8, R26, RZ ;  /* 0x0000001a086c723c */ /* 0x000fee00000418ff */
[----:B------:R-:W-:Y:S01]  /*24f0*/  IMAD.WIDE.U32 R8, R6, 0x60, R60 ;  /* 0x0000006006087825 */ /* 0x000fe200078e003c */
[----:B------:R-:W-:Y:S04]  /*2500*/  HMMA.16816.F32.BF16 R148, R12, R16, RZ ;  /* 0x000000100c94723c */ /* 0x000fe800000418ff */
[----:B------:R-:W-:-:S04]  /*2510*/  IADD3 R0, R9, UR13, RZ ;  /* 0x0000000d09007c10 */ /* 0x000fc8000fffe0ff */
[C---:B------:R-:W-:Y:S01]  /*2520*/  HMMA.16816.F32.BF16 R144, R12.reuse, R18, RZ ;  /* 0x000000120c90723c */ /* 0x040fe200000418ff */
[----:B------:R-:W1:Y:S07]  /*2530*/  LDSM.16.M88.4 R16, [R218+0x8100] ;  /* 0x00810000da10783b */ /* 0x000e6e0000000200 */
[C---:B------:R-:W-:Y:S08]  /*2540*/  HMMA.16816.F32.BF16 R132, R12.reuse, R32, RZ ;  /* 0x000000200c84723c */ /* 0x040ff000000418ff */
[C---:B------:R-:W-:Y:S01]  /*2550*/  HMMA.16816.F32.BF16 R140, R12.reuse, R34, RZ ;  /* 0x000000220c8c723c */ /* 0x040fe200000418ff */
[----:B------:R-:W2:Y:S07]  /*2560*/  LDSM.16.M88.4 R32, [R219+0x1800] ;  /* 0x00180000db20783b */ /* 0x000eae0000000200 */
[C---:B------:R-:W-:Y:S08]  /*2570*/  HMMA.16816.F32.BF16 R128, R12.reuse, R28, RZ ;  /* 0x0000001c0c80723c */ /* 0x040ff000000418ff */
[C---:B------:R-:W-:Y:S01]  /*2580*/  HMMA.16816.F32.BF16 R152, R12.reuse, R30, RZ ;  /* 0x0000001e0c98723c */ /* 0x040fe200000418ff */
[----:B------:R-:W-:Y:S07]  /*2590*/  LDSM.16.M88.4 R28, [R219+0x2000] ;  /* 0x00200000db1c783b */ /* 0x000fee0000000200 */
[C---:B------:R-:W-:Y:S08]  /*25a0*/  HMMA.16816.F32.BF16 R120, R12.reuse, R36, RZ ;  /* 0x000000240c78723c */ /* 0x040ff000000418ff */
[C---:B------:R-:W-:Y:S01]  /*25b0*/  HMMA.16816.F32.BF16 R136, R12.reuse, R38, RZ ;  /* 0x000000260c88723c */ /* 0x040fe200000418ff */
[----:B------:R-:W3:Y:S07]  /*25c0*/  LDSM.16.M88.4 R36, [R219+0x1000] ;  /* 0x00100000db24783b */ /* 0x000eee0000000200 */
[C---:B------:R-:W-:Y:S08]  /*25d0*/  HMMA.16816.F32.BF16 R112, R12.reuse, R24, RZ ;  /* 0x000000180c70723c */ /* 0x040ff000000418ff */
[----:B------:R-:W-:Y:S01]  /*25e0*/  HMMA.16816.F32.BF16 R104, R12, R26, RZ ;  /* 0x0000001a0c68723c */ /* 0x000fe200000418ff */
[----:B------:R-:W4:Y:S06]  /*25f0*/  LDSM.16.M88.4 R24, [R219+0x2800] ;  /* 0x00280000db18783b */ /* 0x000f2c0000000200 */
[C---:B------:R-:W-:Y:S01]  /*2600*/  LEA R12, P0, R8.reuse, c[0x0][0x1f8], 0x1 ;  /* 0x00007e00080c7a11 */ /* 0x040fe200078008ff */
[C---:B-1----:R-:W-:Y:S03]  /*2610*/  HMMA.16816.F32.BF16 R80, R16.reuse, R40, R52 ;  /* 0x000000281050723c */ /* 0x042fe60000041834 */
[----:B------:R-:W-:Y:S01]  /*2620*/  LEA.HI.X R13, R8, c[0x0][0x1fc], R0, 0x1, P0 ;  /* 0x00007f00080d7a11 */ /* 0x000fe200000f0c00 */
[----:B------:R-:W-:Y:S01]  /*2630*/  IMAD.MOV.U32 R0, RZ, RZ, 0x40 ;  /* 0x00000040ff007424 */ /* 0x000fe200078e00ff */
[----:B------:R-:W-:Y:S01]  /*2640*/  IADD3 R6, P6, R12, UR9, RZ ;  /* 0x000000090c067c10 */ /* 0x000fe2000ffde0ff */
[----:B------:R-:W1:Y:S01]  /*2650*/  LDSM.16.M88.4 R8, [R218+0x6100] ;  /* 0x00610000da08783b */ /* 0x000e620000000200 */
[----:B------:R-:W-:Y:S01]  /*2660*/  ISETP.LT.OR P0, PT, R22, 0x11, P2 ;  /* 0x000000111600780c */ /* 0x000fe20001701670 */
[----:B------:R-:W-:Y:S01]  /*2670*/  HMMA.16816.F32.BF16 R100, R16, R44, R48 ;  /* 0x0000002c1064723c */ /* 0x000fe20000041830 */
[----:B------:R-:W-:Y:S01]  /*2680*/  IADD3 R20, P4, R6, UR9, RZ ;  /* 0x0000000906147c10 */ /* 0x000fe2000ff9e0ff */
[----:B------:R-:W-:Y:S01]  /*2690*/  @!PT LDS RZ, [RZ] ;  /* 0x00000000fffff984 */ /* 0x000fe20000000800 */
[----:B------:R-:W-:Y:S01]  /*26a0*/  @!PT LDS RZ, [RZ] ;  /* 0x00000000fffff984 */ /* 0x000fe20000000800 */
[----:B------:R-:W-:Y:S01]  /*26b0*/  @!PT LDS RZ, [RZ] ;  /* 0x00000000fffff984 */ /* 0x000fe20000000800 */
[----:B------:R5:W-:Y:S01]  /*26c0*/  LDGSTS.E.BYPASS.LTC128B.128 [R227+0x100], [R12.64], !P5 ;  /* 0x001000000ce37fae */ /* 0x000be2000e901d68 */
[----:B------:R-:W-:-:S02]  /*26d0*/  IADD3.X R7, R13, UR8, RZ, P6, !PT ;  /* 0x000000080d077c10 */ /* 0x000fc4000b7fe4ff */
[----:B------:R-:W-:Y:S02]  /*26e0*/  ISETP.LT.OR P6, PT, R22, 0x21, P2 ;  /* 0x000000211600780c */ /* 0x000fe400017c1670 */
[----:B------:R-:W-:Y:S01]  /*26f0*/  IADD3.X R21, R7, UR8, RZ, P4, !PT ;  /* 0x0000000807157c10 */ /* 0x000fe2000a7fe4ff */
[C---:B--2---:R-:W-:Y:S01]  /*2700*/  HMMA.16816.F32.BF16 R64, R16.reuse, R32, R64 ;  /* 0x000000201040723c */ /* 0x044fe20000041840 */
[----:B------:R-:W-:Y:S02]  /*2710*/  IADD3 R14, P4, R20, UR9, RZ ;  /* 0x00000009140e7c10 */ /* 0x000fe4000ff9e0ff */
[C---:B------:R-:W-:Y:S01]  /*2720*/  ISETP.LT.OR P5, PT, R22.reuse, 0x31, P2 ;  /* 0x000000311600780c */ /* 0x040fe200017a1670 */
[----:B------:R2:W-:Y:S01]  /*2730*/  LDGSTS.E.BYPASS.LTC128B.128 [R227+0x900], [R6.64], !P0 ;  /* 0x0090000006e37fae */ /* 0x0005e2000c101d68 */
[----:B------:R-:W-:Y:S02]  /*2740*/  IADD3.X R15, R21, UR8, RZ, P4, !PT ;  /* 0x00000008150f7c10 */ /* 0x000fe4000a7fe4ff */
[C---:B------:R-:W-:Y:S01]  /*2750*/  ISETP.LT.OR P4, PT, R22.reuse, 0x41, P2 ;  /* 0x000000411600780c */ /* 0x040fe20001781670 */
[----:B---3--:R-:W-:Y:S01]  /*2760*/  HMMA.16816.F32.BF16 R68, R16, R36, R68 ;  /* 0x000000241044723c */ /* 0x008fe20000041844 */
[----:B------:R-:W-:Y:S01]  /*2770*/  ISETP.LT.OR P2, PT, R22, 0x51, P2 ;  /* 0x000000511600780c */ /* 0x000fe20001741670 */
[----:B------:R3:W-:Y:S01]  /*2780*/  LDGSTS.E.BYPASS.LTC128B.128 [R227+0x1100], [R20.64], !P6 ;  /* 0x0110000014e37fae */ /* 0x0007e2000f101d68 */
[----:B------:R-:W-:-:S05]  /*2790*/  SEL R0, R0, 0xffffffc0, !P1 ;  /* 0xffffffc000007807 */ /* 0x000fca0004800000 */
[----:B------:R-:W-:Y:S01]  /*27a0*/  IMAD.IADD R214, R208, 0x1, R0 ;  /* 0x00000001d0d67824 */ /* 0x000fe200078e0200 */
[----:B------:R1:W-:Y:S01]  /*27b0*/  LDGSTS.E.BYPASS.LTC128B.128 [R227+0x1900], [R14.64], !P5 ;  /* 0x019000000ee37fae */ /* 0x0003e2000e901d68 */
[----:B----4-:R-:W-:Y:S01]  /*27c0*/  HMMA.16816.F32.BF16 R72, R16, R24, R72 ;  /* 0x000000181048723c */ /* 0x010fe20000041848 */
[----:B------:R-:W-:Y:S01]  /*27d0*/  IMAD.IADD R213, R0, 0x1, R219 ;  /* 0x0000000100d57824 */ /* 0x000fe200078e02db */
[----:B------:R-:W-:-:S06]  /*27e0*/  LOP3.LUT R0, R5, R204, RZ, 0xfc, !PT ;  /* 0x000000cc05007212 */ /* 0x000fcc00078efcff */
[----:B------:R-:W-:Y:S01]  /*27f0*/  HMMA.16816.F32.BF16 R88, R16, R46, R88 ;  /* 0x0000002e1058723c */ /* 0x000fe20000041858 */
[----:B--2---:R-:W-:-:S07]  /*2800*/  IADD3 R6, P0, R14, UR9, RZ ;  /* 0x000000090e067c10 */ /* 0x004fce000ff1e0ff */
[----:B------:R-:W-:Y:S01]  /*2810*/  HMMA.16816.F32.BF16 R96, R16, R42, R96 ;  /* 0x0000002a1060723c */ /* 0x000fe20000041860 */
[----:B------:R-:W-:Y:S02]  /*2820*/  IADD3.X R7, R15, UR8, RZ, P0, !PT ;  /* 0x000000080f077c10 */ /* 0x000fe400087fe4ff */
[----:B-----5:R-:W-:-:S03]  /*2830*/  IADD3 R12, P0, R6, UR9, RZ ;  /* 0x00000009060c7c10 */ /* 0x020fc6000ff1e0ff */
[----:B------:R2:W-:Y:S01]  /*2840*/  LDGSTS.E.BYPASS.LTC128B.128 [R227+0x2100], [R6.64], !P4 ;  /* 0x0210000006e37fae */ /* 0x0005e2000e101d68 */
[----:B------:R-:W-:Y:S01]  /*2850*/  IADD3.X R13, R7, UR8, RZ, P0, !PT ;  /* 0x00000008070d7c10 */ /* 0x000fe200087fe4ff */
[----:B------:R-:W-:Y:S01]  /*2860*/  HMMA.16816.F32.BF16 R92, R16, R38, R92 ;  /* 0x00000026105c723c */ /* 0x000fe2000004185c */
[----:B------:R-:W-:-:S03]  /*2870*/  PLOP3.LUT P0, PT, PT, PT, UP2, 0x80, 0x0 ;  /* 0x000000000000781c */ /* 0x000fc60003f0f028 */
[----:B------:R1:W-:Y:S04]  /*2880*/  LDGSTS.E.BYPASS.LTC128B.128 [R227+0x2900], [R12.64], !P2 ;  /* 0x029000000ce37fae */ /* 0x0003e8000d101d68 */
[----:B---3--:R-:W-:Y:S01]  /*2890*/  LDSM.16.M88.4 R20, [R216+0x8100] ;  /* 0x00810000d814783b */ /* 0x008fe20000000200 */
[C---:B------:R-:W-:Y:S03]  /*28a0*/  HMMA.16816.F32.BF16 R176, R16.reuse, R34, R124 ;  /* 0x0000002210b0723c */ /* 0x040fe6000004187c */
[----:B------:R-:W3:Y:S04]  /*28b0*/  LDSM.16.M88.4 R76, [R214+0x5100] ;  /* 0x00510000d64c783b */ /* 0x000ee80000000200 */
[----:B------:R-:W4:Y:S01]  /*28c0*/  LDSM.16.M88.4 R52, [R214+0x4100] ;  /* 0x00410000d634783b */ /* 0x000f220000000200 */
[C---:B------:R-:W-:Y:S03]  /*28d0*/  HMMA.16816.F32.BF16 R188, R16.reuse, R30, R116 ;  /* 0x0000001e10bc723c */ /* 0x040fe60000041874 */
[----:B------:R-:W5:Y:S04]  /*28e0*/  LDSM.16.M88.4 R60, [R214+0x3100] ;  /* 0x00310000d63c783b */ /* 0x000f680000000200 */
[----:B------:R-:W2:Y:S01]  /*28f0*/  LDSM.16.M88.4 R48, [R214+0x4900] ;  /* 0x00490000d630783b */ /* 0x000ea20000000200 */
[C---:B------:R-:W-:Y:S03]  /*2900*/  HMMA.16816.F32.BF16 R172, R16.reuse, R26, R108 ;  /* 0x0000001a10ac723c */ /* 0x040fe6000004186c */
[----:B------:R-:W-:Y:S04]  /*2910*/  LDSM.16.M88.4 R84, [R214+0x5900] ;  /* 0x00590000d654783b */ /* 0x000fe80000000200 */
[----:B------:R-:W0:Y:S01]  /*2920*/  LDGDEPBAR ;  /* 0x00000000000079af */ /* 0x000e220000000000 */
[----:B-1----:R-:W-:Y:S03]  /*2930*/  HMMA.16816.F32.BF16 R12, R16, R28, R56 ;  /* 0x0000001c100c723c */ /* 0x002fe60000041838 */
[----:B------:R-:W1:Y:S04]  /*2940*/  LDSM.16.M88.4 R56, [R214+0x3900] ;  /* 0x00390000d638783b */ /* 0x000e680000000200 */
[----:B------:R-:W1:Y:S01]  /*2950*/  LDSM.16.M88.4 R16, [R216+0x6100] ;  /* 0x00610000d810783b */ /* 0x000e620000000200 */
[C---:B------:R-:W-:Y:S08]  /*2960*/  HMMA.16816.F32.BF16 R184, R8.reuse, R36, R132 ;  /* 0x0000002408b8723c */ /* 0x040ff00000041884 */
[C---:B------:R-:W-:Y:S08]  /*2970*/  HMMA.16816.F32.BF16 R196, R8.reuse, R28, R120 ;  /* 0x0000001c08c4723c */ /* 0x040ff00000041878 */
[C---:B------:R-:W-:Y:S08]  /*2980*/  HMMA.16816.F32.BF16 R168, R8.reuse, R44, R160 ;  /* 0x0000002c08a8723c */ /* 0x040ff000000418a0 */
[C---:B------:R-:W-:Y:S08]  /*2990*/  HMMA.16816.F32.BF16 R180, R8.reuse, R40, R148 ;  /* 0x0000002808b4723c */ /* 0x040ff00000041894 */
[C---:B------:R-:W-:Y:S01]  /*29a0*/  HMMA.16816.F32.BF16 R120, R8.reuse, R46, R156 ;  /* 0x0000002e0878723c */ /* 0x040fe2000004189c */
[----:B------:R-:W-:Y:S07]  /*29b0*/  LDSM.16.M88.4 R44, [R213] ;  /* 0x00000000d52c783b */ /* 0x000fee0000000200 */
[C---:B------:R-:W-:Y:S01]  /*29c0*/  HMMA.16816.F32.BF16 R132, R8.reuse, R42, R144 ;  /* 0x0000002a0884723c */ /* 0x040fe20000041890 */
[----:B------:R-:W-:Y:S07]  /*29d0*/  LDSM.16.M88.4 R40, [R213+0x800] ;  /* 0x00080000d528783b */ /* 0x000fee0000000200 */
[C---:B------:R-:W-:Y:S08]  /*29e0*/  HMMA.16816.F32.BF16 R192, R8.reuse, R32, R128 ;  /* 0x0000002008c0723c */ /* 0x040ff00000041880 */
[C---:B------:R-:W-:Y:S01]  /*29f0*/  HMMA.16816.F32.BF16 R140, R8.reuse, R38, R140 ;  /* 0x00000026088c723c */ /* 0x040fe2000004188c */
[----:B------:R-:W-:Y:S07]  /*2a00*/  LDSM.16.M88.4 R36, [R213+0x1000] ;  /* 0x00100000d524783b */ /* 0x000fee0000000200 */
[C---:B------:R-:W-:Y:S01]  /*2a10*/  HMMA.16816.F32.BF16 R152, R8.reuse, R34, R152 ;  /* 0x000000220898723c */ /* 0x040fe20000041898 */
[----:B------:R-:W-:Y:S07]  /*2a20*/  LDSM.16.M88.4 R32, [R213+0x1800] ;  /* 0x00180000d520783b */ /* 0x000fee0000000200 */
[C---:B------:R-:W-:Y:S08]  /*2a30*/  HMMA.16816.F32.BF16 R200, R8.reuse, R24, R112 ;  /* 0x0000001808c8723c */ /* 0x040ff00000041870 */
[C---:B------:R-:W-:Y:S01]  /*2a40*/  HMMA.16816.F32.BF16 R164, R8.reuse, R30, R136 ;  /* 0x0000001e08a4723c */ /* 0x040fe20000041888 */
[----:B------:R-:W-:Y:S07]  /*2a50*/  LDSM.16.M88.4 R28, [R213+0x2000] ;  /* 0x00200000d51c783b */ /* 0x000fee0000000200 */
[----:B------:R-:W-:Y:S01]  /*2a60*/  HMMA.16816.F32.BF16 R160, R8, R26, R104 ;  /* 0x0000001a08a0723c */ /* 0x000fe20000041868 */
[----:B------:R-:W1:Y:S04]  /*2a70*/  LDSM.16.M88.4 R8, [R217+0x8100] ;  /* 0x00810000d908783b */ /* 0x000e680000000200 */
[----:B------:R-:W-:Y:S03]  /*2a80*/  LDSM.16.M88.4 R24, [R213+0x2800] ;  /* 0x00280000d518783b */ /* 0x000fe60000000200 */
[----:B---3--:R-:W-:Y:S01]  /*2a90*/  HMMA.16816.F32.BF16 R128, R20, R76, R12 ;  /* 0x0000004c1480723c */ /* 0x008fe2000004180c */
[----:B------:R-:W3:Y:S01]  /*2aa0*/  LDSM.16.M88.4 R12, [R217+0x6100] ;  /* 0x00610000d90c783b */ /* 0x000ee20000000200 */
[----:B------:R-:W-:-:S06]  /*2ab0*/  DEPBAR.LE SB0, 0x0 ;  /* 0x000080000000791a */ /* 0x000fcc0000000000 */
[C---:B----4-:R-:W-:Y:S08]  /*2ac0*/  HMMA.16816.F32.BF16 R108, R20.reuse, R54, R92 ;  /* 0x00000036146c723c */ /* 0x050ff0000004185c */
[C---:B-----5:R-:W-:Y:S08]  /*2ad0*/  HMMA.16816.F32.BF16 R156, R20.reuse, R60, R100 ;  /* 0x0000003c149c723c */ /* 0x060ff00000041864 */
[C---:B--2---:R-:W-:Y:S08]  /*2ae0*/  HMMA.16816.F32.BF16 R104, R20.reuse, R50, R176 ;  /* 0x000000321468723c */ /* 0x044ff000000418b0 */
[C---:B-1----:R-:W-:Y:S08]  /*2af0*/  HMMA.16816.F32.BF16 R148, R20.reuse, R56, R80 ;  /* 0x000000381494723c */ /* 0x042ff00000041850 */
        /* <DEDUP_REMOVED lines=9> */
[----:B------:R-:W-:Y:S08]  /*2b90*/  HMMA.16816.F32.BF16 R72, R16, R58, R132 ;  /* 0x0000003a1048723c */ /* 0x000ff00000041884 */
[----:B------:R-:W-:Y:S08]  /*2ba0*/  HMMA.16816.F32.BF16 R96, R20, R86, R172 ;  /* 0x000000561460723c */ /* 0x000ff000000418ac */
        /* <DEDUP_REMOVED lines=11> */
[-C--:B------:R-:W-:Y:S08]  /*2c60*/  HMMA.16816.F32.BF16 R164, R8, R40.reuse, R148 ;  /* 0x0000002808a4723c */ /* 0x080ff00000041894 */
[----:B---3--:R-:W-:Y:S08]  /*2c70*/  HMMA.16816.F32.BF16 R100, R12, R40, R80 ;  /* 0x000000280c64723c */ /* 0x008ff00000041850 */
[C---:B------:R-:W-:Y:S08]  /*2c80*/  HMMA.16816.F32.BF16 R160, R8.reuse, R44, R156 ;  /* 0x0000002c08a0723c */ /* 0x040ff0000004189c */
[----:B------:R-:W-:Y:S08]  /*2c90*/  HMMA.16816.F32.BF16 R148, R8, R36, R144 ;  /* 0x000000240894723c */ /* 0x000ff00000041890 */
[----:B------:R-:W-:Y:S08]  /*2ca0*/  HMMA.16816.F32.BF16 R80, R12, R32, R60 ;  /* 0x000000200c50723c */ /* 0x000ff0000004183c */
[C---:B------:R-:W-:Y:S08]  /*2cb0*/  HMMA.16816.F32.BF16 R156, R8.reuse, R42, R112 ;  /* 0x0000002a089c723c */ /* 0x040ff00000041870 */
[----:B------:R-:W-:Y:S08]  /*2cc0*/  HMMA.16816.F32.BF16 R144, R8, R26, R96 ;  /* 0x0000001a0890723c */ /* 0x000ff00000041860 */
[C---:B------:R-:W-:Y:S08]  /*2cd0*/  HMMA.16816.F32.BF16 R76, R12.reuse, R42, R72 ;  /* 0x0000002a0c4c723c */ /* 0x040ff00000041848 */
[----:B------:R-:W-:Y:S08]  /*2ce0*/  HMMA.16816.F32.BF16 R60, R12, R30, R48 ;  /* 0x0000001e0c3c723c */ /* 0x000ff00000041830 */
        /* <DEDUP_REMOVED lines=11> */
[----:B------:R-:W-:Y:S01]  /*2da0*/  HMMA.16816.F32.BF16 R48, R12, R26, R16 ;  /* 0x0000001a0c30723c */ /* 0x000fe20000041810 */
[----:B------:R-:W-:Y:S06]  /*2db0*/  BAR.SYNC.DEFER_BLOCKING 0x0 ;  /* 0x0000000000007b1d */ /* 0x000fec0000010000 */
[----:B------:R-:W-:Y:S05]  /*2dc0*/  @!P0 BRA `(.L_x_241) ;  /* 0x000001e000008947 */ /* 0x000fea0003800000 */
[----:B------:R-:W-:Y:S01]  /*2dd0*/  UIADD3 UR13, UR6, -0x2, URZ ;  /* 0xfffffffe060d7890 */ /* 0x000fe2000fffe03f */
[C---:B------:R-:W-:Y:S01]  /*2de0*/  IMAD.SHL.U32 R16, R210.reuse, 0x20, RZ ;  /* 0x00000020d2107824 */ /* 0x040fe200078e00ff */
[----:B------:R-:W-:-:S02]  /*2df0*/  SHF.L.U64.HI R5, R210, 0x5, R211 ;  /* 0x00000005d2057819 */ /* 0x000fc400000102d3 */
[----:B------:R-:W-:Y:S02]  /*2e00*/  USHF.R.S32.HI UR10, URZ, 0x1f, UR13 ;  /* 0x0000001f3f0a7899 */ /* 0x000fe4000801140d */
[----:B------:R-:W-:Y:S01]  /*2e10*/  IMAD.U32 R3, RZ, RZ, UR13 ;  /* 0x0000000dff037e24 */ /* 0x000fe2000f8e00ff */
[----:B------:R-:W-:-:S03]  /*2e20*/  UIMAD UR13, UR16, UR13, URZ ;  /* 0x0000000d100d72a4 */ /* 0x000fc6000f8e023f */
[----:B------:R-:W-:Y:S01]  /*2e30*/  IMAD.WIDE.U32 R6, R3, UR18, R228 ;  /* 0x0000001203067c25 */ /* 0x000fe2000f8e00e4 */
[----:B------:R-:W-:-:S04]  /*2e40*/  UIMAD UR10, UR10, UR18, UR13 ;  /* 0x000000120a0a72a4 */ /* 0x000fc8000f8e020d */
[----:B------:R-:W-:Y:S02]  /*2e50*/  LEA R14, P1, R6, c[0x0][0x1c8], 0x1 ;  /* 0x00007200060e7a11 */ /* 0x000fe400078208ff */
[----:B------:R-:W-:Y:S02]  /*2e60*/  IADD3 R3, R7, UR10, RZ ;  /* 0x0000000a07037c10 */ /* 0x000fe4000fffe0ff */
[----:B------:R-:W-:Y:S02]  /*2e70*/  IADD3 R12, P0, R16, R14, RZ ;  /* 0x0000000e100c7210 */ /* 0x000fe40007f1e0ff */
        /* <DEDUP_REMOVED lines=19> */
.L_x_241:
[----:B------:R-:W-:Y:S01]  /*2fb0*/  FMUL.FTZ R3, R96, c[0x0][0x320] ;  /* 0x0000c80060037a20 */ /* 0x000fe20000410000 */
[----:B--2---:R-:W-:Y:S01]  /*2fc0*/  SHF.R.S32.HI R7, RZ, 0x1f, R205 ;  /* 0x0000001fff077819 */ /* 0x004fe200000114cd */
[----:B------:R-:W-:Y:S01]  /*2fd0*/  FMUL.FTZ R5, R52, c[0x0][0x320] ;  /* 0x0000c80034057a20 */ /* 0x000fe20000410000 */
[----:B------:R-:W-:Y:S01]  /*2fe0*/  LEA.HI R6, R207, R209, RZ, 0x2 ;  /* 0x000000d1cf067211 */ /* 0x000fe200078f10ff */
[----:B------:R1:W2:Y:S01]  /*2ff0*/  MUFU.TANH R93, R3 ;  /* 0x00000003005d7308 */ /* 0x0002a20000002400 */
[----:B------:R-:W-:Y:S01]  /*3000*/  PLOP3.LUT P1, PT, PT, PT, UP1, 0x80, 0x0 ;  /* 0x000000000000781c */ /* 0x000fe20003f2f018 */
[----:B------:R-:W-:Y:S01]  /*3010*/  FMUL.FTZ R10, R60, c[0x0][0x320] ;  /* 0x0000c8003c0a7a20 */ /* 0x000fe20000410000 */
[----:B------:R-:W-:Y:S01]  /*3020*/  LOP3.LUT R6, R6, 0xfffffffc, RZ, 0xc0, !PT ;  /* 0xfffffffc06067812 */ /* 0x000fe200078ec0ff */
[----:B------:R-:W-:Y:S01]  /*3030*/  UIADD3 UR10, UR7, 0x1, UR32 ;  /* 0x00000001070a7890 */ /* 0x000fe2000fffe020 */
[----:B------:R-:W-:Y:S01]  /*3040*/  PLOP3.LUT P0, PT, PT, PT, UP1, 0x80, 0x0 ;  /* 0x000000000000781c */ /* 0x000fe20003f0f018 */
[----:B------:R-:W0:Y:S02]  /*3050*/  LDGDEPBAR ;  /* 0x00000000000079af */ /* 0x000e240000000000 */
        /* <DEDUP_REMOVED lines=47> */
[----:B------:R-:W-:Y:S01]  /*3350*/  LOP3.LUT R5, R7, 0xffffffc0, RZ, 0xc0, !PT ;  /* 0xffffffc007057812 */ /* 0x000fe200078ec0ff */
[----:B------:R-:W-:Y:S02]  /*3360*/  FMUL.FTZ R7, R49, c[0x0][0x320] ;  /* 0x0000c80031077a20 */ /* 0x000fe40000410000 */
[----:B------:R-:W-:Y:S01]  /*3370*/  IMAD.IADD R6, R6, 0x1, -R8 ;  /* 0x0000000106067824 */ /* 0x000fe200078e0a08 */
[----:B------:R-:W-:Y:S01]  /*3380*/  IADD3 R5, R5, R11, RZ ;  /* 0x0000000b05057210 */ /* 0x000fe20007ffe0ff */
[----:B------:R3:W1:Y:S04]  /*3390*/  MUFU.TANH R10, R7 ;  /* 0x00000007000a7308 */ /* 0x0006680000002400 */
[----:B------:R-:W-:-:S02]  /*33a0*/  IMAD R12, R6, 0x8, R5 ;  /* 0x00000008060c7824 */ /* 0x000fc400078e0205 */
[----:B------:R-:W-:Y:S02]  /*33b0*/  FMUL.FTZ R5, R72, c[0x0][0x320] ;  /* 0x0000c80048057a20 */ /* 0x000fe40000410000 */
[----:B------:R-:W-:Y:S01]  /*33c0*/  @P1 IMAD.HI.U32 R6, R12, c[0x0][0x2c8], RZ ;  /* 0x0000b2000c061a27 */ /* 0x000fe200078e00ff */
[----:B------:R5:W-:Y:S01]  /*33d0*/  STL [R1+0x24], R12 ;  /* 0x0000240c01007387 */ /* 0x000be20000100800 */
[----:B------:R1:W1:Y:S01]  /*33e0*/  MUFU.TANH R13, R5 ;  /* 0x00000005000d7308 */ /* 0x0002620000002400 */
[----:B------:R-:W-:Y:S02]  /*33f0*/  MOV R18, R12 ;  /* 0x0000000c00127202 */ /* 0x000fe40000000f00 */
[----:B------:R-:W-:Y:S02]  /*3400*/  @P0 SHF.R.U32.HI R18, RZ, c[0x0][0x2cc], R6 ;  /* 0x0000b300ff120a19 */ /* 0x000fe40000011606 */
[----:B------:R-:W-:Y:S01]  /*3410*/  PLOP3.LUT P0, PT, PT, PT, UP0, 0x40, 0x0 ;  /* 0x000000000000781c */ /* 0x000fe20003f0e808 */
[----:B---3--:R-:W-:-:S02]  /*3420*/  FMUL.FTZ R7, R80, c[0x0][0x320] ;  /* 0x0000c80050077a20 */ /* 0x008fc40000410000 */
[----:B------:R-:W3:Y:S01]  /*3430*/  SHFL.IDX PT, R6, R18, RZ, 0x1c1f ;  /* 0x001c1fff12067589 */ /* 0x000ee200000e0000 */
[----:B-1----:R-:W-:-:S04]  /*3440*/  FMUL.FTZ R5, R73, c[0x0][0x320] ;  /* 0x0000c80049057a20 */ /* 0x002fc80000410000 */
[----:B-----5:R1:W1:Y:S02]  /*3450*/  MUFU.TANH R12, R5 ;  /* 0x00000005000c7308 */ /* 0x0202640000002400 */
[----:B-1----:R-:W-:-:S06]  /*3460*/  FMUL.FTZ R5, R48, c[0x0][0x320] ;  /* 0x0000c80030057a20 */ /* 0x002fcc0000410000 */
[----:B------:R1:W1:Y:S02]  /*3470*/  MUFU.TANH R11, R5 ;  /* 0x00000005000b7308 */ /* 0x0002640000002400 */
[----:B-1----:R-:W-:-:S06]  /*3480*/  LOP3.LUT R5, R9, 0x7ffffffc, RZ, 0xc0, !PT ;  /* 0x7ffffffc09057812 */ /* 0x002fcc00078ec0ff */
[----:B------:R1:W1:Y:S01]  /*3490*/  MUFU.TANH R9, R7 ;  /* 0x0000000700097308 */ /* 0x0002620000002400 */
[----:B------:R-:W-:Y:S01]  /*34a0*/  IMAD.IADD R5, R3, 0x1, -R5 ;  /* 0x0000000103057824 */ /* 0x000fe200078e0a05 */
[----:B------:R-:W-:Y:S01]  /*34b0*/  MOV R3, UR10 ;  /* 0x0000000a00037c02 */ /* 0x000fe20008000f00 */
[----:B------:R-:W-:Y:S02]  /*34c0*/  ULDC UR10, c[0x0][0x324] ;  /* 0x0000c900000a7ab9 */ /* 0x000fe40000000800 */
[----:B------:R-:W-:Y:S01]  /*34d0*/  ULOP3.LUT UR10, URZ, UR10, URZ, 0x33, !UPT ;  /* 0x0000000a3f0a7292 */ /* 0x000fe2000f8e333f */
[----:B------:R-:W-:Y:S01]  /*34e0*/  SHF.L.U32 R8, R5, 0x1, RZ ;  /* 0x0000000105087819 */ /* 0x000fe200000006ff */
[----:B------:R-:W-:-:S03]  /*34f0*/  IMAD.U32 R5, RZ, RZ, UR32 ;  /* 0x00000020ff057e24 */ /* 0x000fc6000f8e00ff */
[----:B------:R-:W-:Y:S01]  /*3500*/  IADD3 R3, R3, -UR12, -R8 ;  /* 0x8000000c03037c10 */ /* 0x000fe2000fffe808 */
[----:B------:R1:W-:Y:S01]  /*3510*/  STL [R1+0x20], R8 ;  /* 0x0000200801007387 */ /* 0x0003e20000100800 */
[----:B------:R-:W-:Y:S02]  /*3520*/  IADD3 R22, -R8, UR7, R5 ;  /* 0x0000000708167c10 */ /* 0x000fe4000fffe105 */
[C---:B------:R-:W-:Y:S02]  /*3530*/  IADD3 R20, R3.reuse, c[0x0][0x328], RZ ;  /* 0x0000ca0003147a10 */ /* 0x040fe40007ffe0ff */
[----:B------:R-:W-:Y:S02]  /*3540*/  IADD3 R23, R3, UR10, RZ ;  /* 0x0000000a03177c10 */ /* 0x000fe4000fffe0ff */
[----:B---3--:R-:W-:Y:S02]  /*3550*/  IADD3 R5, R20, R6, RZ ;  /* 0x0000000614057210 */ /* 0x008fe40007ffe0ff */
[----:B------:R-:W-:-:S02]  /*3560*/  IADD3 R24, -R8, UR32, RZ ;  /* 0x0000002008187c10 */ /* 0x000fc4000fffe1ff */
[----:B------:R-:W-:Y:S02]  /*3570*/  IADD3 R3, R23, R6, RZ ;  /* 0x0000000617037210 */ /* 0x000fe40007ffe0ff */
[----:B------:R-:W-:Y:S01]  /*3580*/  IMNMX R5, R5, R22, PT ;  /* 0x0000001605057217 */ /* 0x000fe20003800200 */
[----:B------:R-:W-:Y:S05]  /*3590*/  @P0 BRA `(.L_x_242) ;  /* 0x0000015000000947 */ /* 0x000fea0003800000 */
[----:B-12-4-:R-:W-:Y:S01]  /*35a0*/  IMAD.U32 R7, RZ, RZ, UR12 ;  /* 0x0000000cff077e24 */ /* 0x016fe2000f8e00ff */
[----:B------:R-:W-:Y:S04]  /*35b0*/  BSSY B0, `(.L_x_243) ;  /* 0x000000f000007945 */ /* 0x000fe80003800000 */
[----:B------:R-:W-:-:S04]  /*35c0*/  IADD3 R6, -R7, UR7, R6 ;  /* 0x0000000707067c10 */ /* 0x000fc8000fffe106 */
        /* <DEDUP_REMOVED lines=9> */
.L_x_244:
[----:B------:R-:W-:-:S04]  /*3660*/  MOV R7, c[0x0][0x32c] ;  /* 0x0000cb0000077a02 */ /* 0x000fc80000000f00 */
[----:B------:R-:W-:-:S13]  /*3670*/  ISETP.NE.AND P0, PT, R7, 0x1, PT ;  /* 0x000000010700780c */ /* 0x000fda0003f05270 */
[----:B------:R-:W-:-:S05]  /*3680*/  @P0 IMAD.HI.U32 R7, R6, c[0x0][0x330], RZ ;  /* 0x0000cc0006070a27 */ /* 0x000fca00078e00ff */
[----:B------:R-:W-:Y:S02]  /*3690*/  @P0 SHF.R.U32.HI R6, RZ, c[0x0][0x334], R7 ;  /* 0x0000cd00ff060a19 */ /* 0x000fe40000011607 */
.L_x_245:
[----:B------:R-:W-:Y:S05]  /*36a0*/  BSYNC B0 ;  /* 0x0000000000007941 */ /* 0x000fea0003800000 */
.L_x_243:
[----:B------:R-:W-:-:S05]  /*36b0*/  IMAD R6, R6, c[0x0][0x32c], R24 ;  /* 0x0000cb0006067a24 */ /* 0x000fca00078e0218 */
[----:B------:R-:W-:Y:S02]  /*36c0*/  IADD3 R7, R6, c[0x0][0x32c], RZ ;  /* 0x0000cb0006077a10 */ /* 0x000fe40007ffe0ff */
[----:B------:R-:W-:Y:S02]  /*36d0*/  IMNMX R3, R3, R6, !PT ;  /* 0x0000000603037217 */ /* 0x000fe40007800200 */
[----:B------:R-:W-:Y:S02]  /*36e0*/  IMNMX R5, R5, R7, PT ;  /* 0x0000000705057217 */ /* 0x000fe40003800200 */
.L_x_242:
[----:B--2-4-:R-:W-:Y:S01]  /*36f0*/  FMUL.FTZ R6, R59, c[0x0][0x320] ;  /* 0x0000c8003b067a20 */ /* 0x014fe20000410000 */
[----:B------:R-:W-:Y:S01]  /*3700*/  UISETP.GE.AND UP2, UPT, UR32, 0x11, UPT ;  /* 0x000000112000788c */ /* 0x000fe2000bf46270 */
[----:B-1----:R-:W-:Y:S01]  /*3710*/  FMUL.FTZ R8, R50, c[0x0][0x320] ;  /* 0x0000c80032087a20 */ /* 0x002fe20000410000 */
[----:B------:R-:W-:Y:S01]  /*3720*/  UISETP.GE.AND UP6, UPT, UR32, 0x1, UPT ;  /* 0x000000012000788c */ /* 0x000fe2000bfc6270 */
[----:B------:R1:W2:Y:S01]  /*3730*/  MUFU.TANH R72, R6 ;  /* 0x0000000600487308 */ /* 0x0002a20000002400 */
[----:B------:R-:W-:Y:S01]  /*3740*/  UP2UR UR27, UPR, URZ, 0x4 ;  /* 0x000000043f1b7883 */ /* 0x000fe20008000000 */
[----:B------:R-:W-:Y:S01]  /*3750*/  FMUL.FTZ R7, R51, c[0x0][0x320] ;  /* 0x0000c80033077a20 */ /* 0x000fe20000410000 */
[----:B------:R-:W-:Y:S01]  /*3760*/  PLOP3.LUT P2, PT, PT, PT, UP2, 0x40, 0x0 ;  /* 0x000000000000781c */ /* 0x000fe20003f4e828 */
[----:B------:R-:W-:Y:S01]  /*3770*/  UISETP.GE.AND UP2, UPT, UR32, 0x12, UPT ;  /* 0x000000122000788c */ /* 0x000fe2000bf46270 */
[----:B------:R-:W-:Y:S01]  /*3780*/  PLOP3.LUT P0, PT, PT, PT, UP6, 0x40, 0x0 ;  /* 0x000000000000781c */ /* 0x000fe20003f0e868 */
[----:B------:R-:W-:Y:S01]  /*3790*/  UISETP.GE.AND UP5, UPT, UR32, 0x2, UPT ;  /* 0x000000022000788c */ /* 0x000fe2000bfa6270 */
[C---:B------:R-:W-:Y:S01]  /*37a0*/  ISETP.GT.AND P2, PT, R3.reuse, 0x10, P2 ;  /* 0x000000100300780c */ /* 0x040fe20001744270 */
[----:B------:R-:W-:Y:S01]  /*37b0*/  UP2UR UR26, UPR, URZ, 0x4 ;  /* 0x000000043f1a7883 */ /* 0x000fe20008000000 */
[----:B------:R-:W-:Y:S01]  /*37c0*/  ISETP.GT.AND P0, PT, R3, RZ, P0 ;  /* 0x000000ff0300720c */ /* 0x000fe20000704270 */
[----:B------:R-:W-:Y:S01]  /*37d0*/  UISETP.GE.AND UP4, UPT, UR32, 0x9, UPT ;  /* 0x000000092000788c */ /* 0x000fe2000bf86270 */
[----:B------:R-:W-:Y:S01]  /*37e0*/  PLOP3.LUT P1, PT, PT, PT, UP2, 0x40, 0x0 ;  /* 0x000000000000781c */ /* 0x000fe20003f2e828 */
[----:B------:R-:W-:Y:S01]  /*37f0*/  UISETP.GE.AND UP2, UPT, UR32, 0x19, UPT ;  /* 0x000000192000788c */ /* 0x000fe2000bf46270 */
[----:B------:R-:W-:Y:S01]  /*3800*/  PLOP3.LUT P6, PT, PT, PT, UP5, 0x40, 0x0 ;  /* 0x000000000000781c */ /* 0x000fe20003fce858 */
[----:B------:R-:W-:Y:S01]  /*3810*/  UISETP.GE.AND UP3, UPT, UR32, 0xa, UPT ;  /* 0x0000000a2000788c */ /* 0x000fe2000bf66270 */
[----:B------:R-:W-:Y:S01]  /*3820*/  ISETP.LT.OR P0, PT, R5, 0x1, P0 ;  /* 0x000000010500780c */ /* 0x000fe20000701670 */
[----:B-1----:R-:W-:Y:S01]  /*3830*/  FMUL.FTZ R6, R78, c[0x0][0x320] ;  /* 0x0000c8004e067a20 */ /* 0x002fe20000410000 */
[----:B------:R-:W-:Y:S01]  /*3840*/  ISETP.GT.AND P6, PT, R3, 0x1, P6 ;  /* 0x000000010300780c */ /* 0x000fe200037c4270 */
[----:B------:R-:W-:Y:S01]  /*3850*/  UP2UR UR25, UPR, URZ, 0x4 ;  /* 0x000000043f197883 */ /* 0x000fe20008000000 */
[----:B------:R-:W-:Y:S01]  /*3860*/  PLOP3.LUT P5, PT, PT, PT, UP4, 0x40, 0x0 ;  /* 0x000000000000781c */ /* 0x000fe20003fae848 */
[----:B------:R1:W3:Y:S01]  /*3870*/  MUFU.TANH R41, R6 ;  /* 0x0000000600297308 */ /* 0x0002e20000002400 */
[----:B------:R-:W-:Y:S01]  /*3880*/  ISETP.LT.OR P6, PT, R5, 0x2, P6 ;  /* 0x000000020500780c */ /* 0x000fe200037c1670 */
[----:B------:R-:W-:Y:S01]  /*3890*/  UP2UR UR31, UPR, URZ, 0x40 ;  /* 0x000000403f1f7883 */ /* 0x000fe20008000000 */
[----:B------:R-:W-:Y:S01]  /*38a0*/  ISETP.GT.AND P5, PT, R3, 0x8, P5 ;  /* 0x000000080300780c */ /* 0x000fe20002fa4270 */
[----:B------:R-:W-:Y:S01]  /*38b0*/  UP2UR UR30, UPR, URZ, 0x20 ;  /* 0x000000203f1e7883 */ /* 0x000fe20008000000 */
[----:B------:R-:W-:Y:S01]  /*38c0*/  PLOP3.LUT P4, PT, PT, PT, UP3, 0x40, 0x0 ;  /* 0x000000000000781c */ /* 0x000fe20003f8e838 */
[----:B------:R-:W-:Y:S01]  /*38d0*/  UP2UR UR29, UPR, URZ, 0x10 ;  /* 0x000000103f1d7883 */ /* 0x000fe20008000000 */
[----:B------:R-:W-:Y:S01]  /*38e0*/  ISETP.LT.OR P5, PT, R5, 0x9, P5 ;  /* 0x000000090500780c */ /* 0x000fe20002fa1670 */
[----:B------:R-:W-:Y:S01]  /*38f0*/  UP2UR UR28, UPR, URZ, 0x8 ;  /* 0x000000083f1c7883 */ /* 0x000fe20008000000 */
[----:B------:R-:W-:Y:S01]  /*3900*/  ISETP.GT.AND P4, PT, R3, 0x9, P4 ;  /* 0x000000090300780c */ /* 0x000fe20002784270 */
[----:B------:R-:W-:Y:S01]  /*3910*/  UISETP.GE.AND UP6, UPT, UR32, 0x4a, UPT ;  /* 0x0000004a2000788c */ /* 0x000fe2000bfc6270 */
[----:B------:R-:W-:Y:S01]  /*3920*/  FSEL R73, R88, -INF , !P5 ;  /* 0xff80000058497808 */ /* 0x000fe20006800000 */
[----:B------:R-:W-:Y:S01]  /*3930*/  UISETP.GE.AND UP5, UPT, UR32, 0x51, UPT ;  /* 0x000000512000788c */ /* 0x000fe2000bfa6270 */
[C---:B------:R-:W-:Y:S01]  /*3940*/  ISETP.LT.OR P4, PT, R5.reuse, 0xa, P4 ;  /* 0x0000000a0500780c */ /* 0x040fe20002781670 */
[----:B------:R-:W-:Y:S01]  /*3950*/  UISETP.GE.AND UP4, UPT, UR32, 0x52, UPT ;  /* 0x000000522000788c */ /* 0x000fe2000bf86270 */
[----:B------:R-:W-:Y:S01]  /*3960*/  ISETP.LT.OR P2, PT, R5, 0x11, P2 ;  /* 0x000000110500780c */ /* 0x000fe20001741670 */
[----:B-1----:R-:W-:Y:S01]  /*3970*/  FMUL.FTZ R6, R79, c[0x0][0x320] ;  /* 0x0000c8004f067a20 */ /* 0x002fe20000410000 */
[----:B------:R-:W-:Y:S01]  /*3980*/  ISETP.GT.AND P1, PT, R3, 0x11, P1 ;  /* 0x000000110300780c */ /* 0x000fe20000f24270 */
[----:B------:R-:W-:Y:S01]  /*3990*/  UISETP.GE.AND UP3, UPT, UR32, 0x59, UPT ;  /* 0x000000592000788c */ /* 0x000fe2000bf66270 */
[----:B------:R-:W1:Y:S02]  /*39a0*/  MUFU.TANH R25, R8 ;  /* 0x0000000800197308 */ /* 0x000e640000002400 */
[----:B------:R-:W-:-:S04]  /*39b0*/  ISETP.LT.OR P1, PT, R5, 0x12, P1 ;  /* 0x000000120500780c */ /* 0x000fc80000f21670 */
[----:B------:R-:W-:Y:S02]  /*39c0*/  FSEL R78, R85, -INF , !P1 ;  /* 0xff800000554e7808 */ /* 0x000fe40004800000 */
[----:B------:R4:W1:Y:S02]  /*39d0*/  MUFU.TANH R46, R6 ;  /* 0x00000006002e7308 */ /* 0x0008640000002400 */
[----:B----4-:R-:W-:Y:S01]  /*39e0*/  FMUL.FTZ R6, R70, c[0x0][0x320] ;  /* 0x0000c80046067a20 */ /* 0x010fe20000410000 */
[----:B------:R-:W-:-:S05]  /*39f0*/  FSEL R70, R92, -INF , !P6 ;  /* 0xff8000005c467808 */ /* 0x000fca0007000000 */
[----:B------:R4:W1:Y:S02]  /*3a00*/  MUFU.TANH R44, R6 ;  /* 0x00000006002c7308 */ /* 0x0008640000002400 */
[----:B----4-:R-:W-:-:S06]  /*3a10*/  FMUL.FTZ R6, R71, c[0x0][0x320] ;  /* 0x0000c80047067a20 */ /* 0x010fcc0000410000 */
[----:B------:R4:W1:Y:S02]  /*3a20*/  MUFU.TANH R43, R6 ;  /* 0x00000006002b7308 */ /* 0x0008640000002400 */
[----:B----4-:R-:W-:-:S06]  /*3a30*/  FMUL.FTZ R6, R98, c[0x0][0x320] ;  /* 0x0000c80062067a20 */ /* 0x010fcc0000410000 */
[----:B------:R4:W1:Y:S02]  /*3a40*/  MUFU.TANH R39, R6 ;  /* 0x0000000600277308 */ /* 0x0008640000002400 */
[----:B----4-:R-:W-:-:S06]  /*3a50*/  FMUL.FTZ R6, R90, c[0x0][0x320] ;  /* 0x0000c8005a067a20 */ /* 0x010fcc0000410000 */
[----:B------:R4:W1:Y:S02]  /*3a60*/  MUFU.TANH R37, R6 ;  /* 0x0000000600257308 */ /* 0x0008640000002400 */
[----:B----4-:R-:W-:Y:S01]  /*3a70*/  FMUL.FTZ R6, R66, c[0x0][0x320] ;  /* 0x0000c80042067a20 */ /* 0x010fe20000410000 */
[----:B------:R-:W-:Y:S02]  /*3a80*/  FSEL R66, R93, -INF , !P0 ;  /* 0xff8000005d427808 */ /* 0x000fe40004000000 */
[----:B------:R-:W-:-:S03]  /*3a90*/  PLOP3.LUT P0, PT, PT, PT, UP2, 0x40, 0x0 ;  /* 0x000000000000781c */ /* 0x000fc60003f0e828 */
[----:B------:R4:W1:Y:S01]  /*3aa0*/  MUFU.TANH R35, R6 ;  /* 0x0000000600237308 */ /* 0x0008620000002400 */
[----:B------:R-:W-:Y:S01]  /*3ab0*/  UISETP.GE.AND UP2, UPT, UR32, 0x1a, UPT ;  /* 0x0000001a2000788c */ /* 0x000fe2000bf46270 */
[----:B------:R-:W-:-:S03]  /*3ac0*/  ISETP.GT.AND P0, PT, R3, 0x18, P0 ;  /* 0x000000180300780c */ /* 0x000fc60000704270 */
[----:B------:R-:W-:Y:S02]  /*3ad0*/  UP2UR UR24, UPR, URZ, 0x4 ;  /* 0x000000043f187883 */ /* 0x000fe40008000000 */
[----:B------:R-:W-:Y:S01]  /*3ae0*/  PLOP3.LUT P6, PT, PT, PT, UP2, 0x40, 0x0 ;  /* 0x000000000000781c */ /* 0x000fe20003fce828 */
[----:B------:R-:W-:Y:S01]  /*3af0*/  UISETP.GE.AND UP2, UPT, UR32, 0x21, UPT ;  /* 0x000000212000788c */ /* 0x000fe2000bf46270 */
[----:B------:R-:W-:Y:S02]  /*3b00*/  ISETP.LT.OR P0, PT, R5, 0x19, P0 ;  /* 0x000000190500780c */ /* 0x000fe40000701670 */
[----:B------:R-:W-:Y:S01]  /*3b10*/  ISETP.GT.AND P6, PT, R3, 0x19, P6 ;  /* 0x000000190300780c */ /* 0x000fe200037c4270 */
[----:B------:R-:W-:Y:S01]  /*3b20*/  UP2UR UR23, UPR, URZ, 0x4 ;  /* 0x000000043f177883 */ /* 0x000fe20008000000 */
[----:B------:R-:W-:Y:S02]  /*3b30*/  FSEL R79, R84, -INF , !P0 ;  /* 0xff800000544f7808 */ /* 0x000fe40004000000 */
[----:B------:R-:W-:Y:S01]  /*3b40*/  PLOP3.LUT P5, PT, PT, PT, UP2, 0x40, 0x0 ;  /* 0x000000000000781c */ /* 0x000fe20003fae828 */
[----:B----4-:R-:W-:Y:S01]  /*3b50*/  FMUL.FTZ R6, R67, c[0x0][0x320] ;  /* 0x0000c80043067a20 */ /* 0x010fe20000410000 */
[----:B------:R-:W-:Y:S01]  /*3b60*/  UISETP.GE.AND UP2, UPT, UR32, 0x22, UPT ;  /* 0x000000222000788c */ /* 0x000fe2000bf46270 */
[----:B------:R-:W-:-:S02]  /*3b70*/  ISETP.LT.OR P6, PT, R5, 0x1a, P6 ;  /* 0x0000001a0500780c */ /* 0x000fc400037c1670 */
[----:B------:R4:W1:Y:S01]  /*3b80*/  MUFU.TANH R36, R6 ;  /* 0x0000000600247308 */ /* 0x0008620000002400 */
[----:B------:R-:W-:Y:S01]  /*3b90*/  UP2UR UR22, UPR, URZ, 0x4 ;  /* 0x000000043f167883 */ /* 0x000fe20008000000 */
[----:B------:R-:W-:Y:S02]  /*3ba0*/  ISETP.GT.AND P5, PT, R3, 0x20, P5 ;  /* 0x000000200300780c */ /* 0x000fe40002fa4270 */
[----:B------:R-:W-:Y:S02]  /*3bb0*/  FSEL R77, R77, -INF , !P6 ;  /* 0xff8000004d4d7808 */ /* 0x000fe40007000000 */
[----:B------:R-:W-:-:S04]  /*3bc0*/  ISETP.LT.OR P5, PT, R5, 0x21, P5 ;  /* 0x000000210500780c */ /* 0x000fc80002fa1670 */
[----:B------:R-:W-:Y:S01]  /*3bd0*/  FSEL R76, R76, -INF , !P5 ;  /* 0xff8000004c4c7808 */ /* 0x000fe20006800000 */
[----:B----4-:R-:W-:-:S04]  /*3be0*/  FMUL.FTZ R6, R91, c[0x0][0x320] ;  /* 0x0000c8005b067a20 */ /* 0x010fc80000410000 */
[----:B------:R4:W1:Y:S02]  /*3bf0*/  MUFU.TANH R34, R6 ;  /* 0x0000000600227308 */ /* 0x0008640000002400 */
[----:B----4-:R-:W-:-:S06]  /*3c00*/  FMUL.FTZ R6, R82, c[0x0][0x320] ;  /* 0x0000c80052067a20 */ /* 0x010fcc0000410000 */
        /* <DEDUP_REMOVED lines=21> */
[----:B------:R-:W-:Y:S01]  /*3d60*/  PLOP3.LUT P4, PT, PT, PT, UP2, 0x40, 0x0 ;  /* 0x000000000000781c */ /* 0x000fe20003f8e828 */
[----:B------:R-:W-:Y:S02]  /*3d70*/  UISETP.GE.AND UP2, UPT, UR32, 0x29, UPT ;  /* 0x000000292000788c */ /* 0x000fe4000bf46270 */
[----:B------:R4:W1:Y:S01]  /*3d80*/  MUFU.TANH R28, R6 ;  /* 0x00000006001c7308 */ /* 0x0008620000002400 */
[----:B------:R-:W-:Y:S01]  /*3d90*/  ISETP.GT.AND P4, PT, R3, 0x21, P4 ;  /* 0x000000210300780c */ /* 0x000fe20002784270 */
[----:B------:R-:W-:-:S03]  /*3da0*/  UP2UR UR21, UPR, URZ, 0x4 ;  /* 0x000000043f157883 */ /* 0x000fc60008000000 */
[----:B------:R-:W-:-:S04]  /*3db0*/  ISETP.LT.OR P4, PT, R5, 0x22, P4 ;  /* 0x000000220500780c */ /* 0x000fc80002781670 */
[----:B------:R-:W-:Y:S01]  /*3dc0*/  FSEL R80, R69, -INF , !P4 ;  /* 0xff80000045507808 */ /* 0x000fe20006000000 */
[----:B----4-:R-:W-:Y:S01]  /*3dd0*/  FMUL.FTZ R6, R75, c[0x0][0x320] ;  /* 0x0000c8004b067a20 */ /* 0x010fe20000410000 */
[----:B------:R-:W-:Y:S02]  /*3de0*/  FSEL R75, R86, -INF , !P2 ;  /* 0xff800000564b7808 */ /* 0x000fe40005000000 */
[----:B------:R-:W-:Y:S01]  /*3df0*/  PLOP3.LUT P2, PT, PT, PT, UP2, 0x40, 0x0 ;  /* 0x000000000000781c */ /* 0x000fe20003f4e828 */
[----:B------:R-:W-:Y:S01]  /*3e00*/  UISETP.GE.AND UP2, UPT, UR32, 0x2a, UPT ;  /* 0x0000002a2000788c */ /* 0x000fe2000bf46270 */
[----:B------:R4:W1:Y:S02]  /*3e10*/  MUFU.TANH R26, R6 ;  /* 0x00000006001a7308 */ /* 0x0008640000002400 */
[----:B------:R-:W-:Y:S01]  /*3e20*/  ISETP.GT.AND P2, PT, R3, 0x28, P2 ;  /* 0x000000280300780c */ /* 0x000fe20001744270 */
[----:B------:R-:W-:Y:S02]  /*3e30*/  UP2UR UR20, UPR, URZ, 0x4 ;  /* 0x000000043f147883 */ /* 0x000fe40008000000 */
[----:B------:R-:W-:Y:S01]  /*3e40*/  PLOP3.LUT P1, PT, PT, PT, UP2, 0x40, 0x0 ;  /* 0x000000000000781c */ /* 0x000fe20003f2e828 */
[----:B------:R-:W-:Y:S01]  /*3e50*/  UISETP.GE.AND UP2, UPT, UR32, 0x31, UPT ;  /* 0x000000312000788c */ /* 0x000fe2000bf46270 */
[----:B------:R-:W-:-:S02]  /*3e60*/  ISETP.LT.OR P2, PT, R5, 0x29, P2 ;  /* 0x000000290500780c */ /* 0x000fc40001741670 */
[----:B------:R-:W-:Y:S01]  /*3e70*/  ISETP.GT.AND P1, PT, R3, 0x29, P1 ;  /* 0x000000290300780c */ /* 0x000fe20000f24270 */
[----:B------:R-:W-:Y:S01]  /*3e80*/  UP2UR UR19, UPR, URZ, 0x4 ;  /* 0x000000043f137883 */ /* 0x000fe20008000000 */
[----:B------:R-:W-:Y:S02]  /*3e90*/  FSEL R81, R68, -INF , !P2 ;  /* 0xff80000044517808 */ /* 0x000fe40005000000 */
[----:B------:R-:W-:Y:S01]  /*3ea0*/  PLOP3.LUT P0, PT, PT, PT, UP2, 0x40, 0x0 ;  /* 0x000000000000781c */ /* 0x000fe20003f0e828 */
[----:B------:R-:W-:Y:S01]  /*3eb0*/  UISETP.GE.AND UP2, UPT, UR32, 0x32, UPT ;  /* 0x000000322000788c */ /* 0x000fe2000bf46270 */
[----:B------:R-:W-:Y:S01]  /*3ec0*/  ISETP.LT.OR P1, PT, R5, 0x2a, P1 ;  /* 0x0000002a0500780c */ /* 0x000fe20000f21670 */
[----:B----4-:R-:W4:Y:S01]  /*3ed0*/  SHFL.IDX PT, R6, R18, 0x1, 0x1c1f ;  /* 0x003c1f0012067f89 */ /* 0x010f2200000e0000 */
[----:B------:R-:W-:Y:S01]  /*3ee0*/  ISETP.GT.AND P0, PT, R3, 0x30, P0 ;  /* 0x000000300300780c */ /* 0x000fe20000704270 */
[----:B------:R-:W-:Y:S01]  /*3ef0*/  UP2UR UR18, UPR, URZ, 0x4 ;  /* 0x000000043f127883 */ /* 0x000fe20008000000 */
[----:B------:R-:W-:-:S02]  /*3f00*/  FSEL R82, R64, -INF , !P1 ;  /* 0xff80000040527808 */ /* 0x000fc40004800000 */
[----:B------:R-:W-:Y:S01]  /*3f10*/  PLOP3.LUT P6, PT, PT, PT, UP2, 0x40, 0x0 ;  /* 0x000000000000781c */ /* 0x000fe20003fce828 */
[----:B------:R-:W-:Y:S01]  /*3f20*/  UISETP.GE.AND UP2, UPT, UR32, 0x39, UPT ;  /* 0x000000392000788c */ /* 0x000fe2000bf46270 */
[----:B------:R-:W-:Y:S02]  /*3f30*/  ISETP.LT.OR P0, PT, R5, 0x31, P0 ;  /* 0x000000310500780c */ /* 0x000fe40000701670 */
[----:B------:R-:W-:Y:S01]  /*3f40*/  ISETP.GT.AND P6, PT, R3, 0x31, P6 ;  /* 0x000000310300780c */ /* 0x000fe200037c4270 */
[----:B------:R-:W-:Y:S01]  /*3f50*/  UP2UR UR17, UPR, URZ, 0x4 ;  /* 0x000000043f117883 */ /* 0x000fe20008000000 */
[----:B------:R-:W-:Y:S02]  /*3f60*/  FSEL R83, R9, -INF , !P0 ;  /* 0xff80000009537808 */ /* 0x000fe40004000000 */
        /* <DEDUP_REMOVED lines=8> */
[----:B------:R-:W-:Y:S02]  /*3ff0*/  ISETP.LT.OR P5, PT, R5, 0x39, P5 ;  /* 0x000000390500780c */ /* 0x000fe40002fa1670 */
        /* <DEDUP_REMOVED lines=18> */
[----:B------:R1:W1:Y:S01]  /*4120*/  MUFU.TANH R17, R7 ;  /* 0x0000000700117308 */ /* 0x0002620000002400 */
[----:B------:R-:W-:Y:S02]  /*4130*/  ISETP.GT.AND P0, PT, R3, 0x48, P0 ;  /* 0x000000480300780c */ /* 0x000fe40000704270 */
[----:B------:R-:W-:-:S02]  /*4140*/  FSEL R231, R16, -INF , !P1 ;  /* 0xff80000010e77808 */ /* 0x000fc40004800000 */
[----:B------:R-:W-:Y:S02]  /*4150*/  ISETP.LT.OR P0, PT, R5, 0x49, P0 ;  /* 0x000000490500780c */ /* 0x000fe40000701670 */
[----:B------:R-:W-:Y:S02]  /*4160*/  PLOP3.LUT P6, PT, PT, PT, UP6, 0x40, 0x0 ;  /* 0x000000000000781c */ /* 0x000fe40003fce868 */
[----:B------:R-:W-:Y:S02]  /*4170*/  FSEL R230, R15, -INF , !P0 ;  /* 0xff8000000fe67808 */ /* 0x000fe40004000000 */
[----:B------:R-:W-:Y:S02]  /*4180*/  PLOP3.LUT P0, PT, PT, PT, UP0, 0x40, 0x0 ;  /* 0x000000000000781c */ /* 0x000fe40003f0e808 */
[----:B------:R-:W-:Y:S02]  /*4190*/  PLOP3.LUT P5, PT, PT, PT, UP5, 0x40, 0x0 ;  /* 0x000000000000781c */ /* 0x000fe40003fae858 */
[----:B------:R-:W-:-:S02]  /*41a0*/  PLOP3.LUT P4, PT, PT, PT, UP4, 0x40, 0x0 ;  /* 0x000000000000781c */ /* 0x000fc40003f8e848 */
[----:B------:R-:W-:Y:S02]  /*41b0*/  PLOP3.LUT P2, PT, PT, PT, UP3, 0x40, 0x0 ;  /* 0x000000000000781c */ /* 0x000fe40003f4e838 */
[----:B------:R-:W-:Y:S02]  /*41c0*/  PLOP3.LUT P1, PT, PT, PT, UP2, 0x40, 0x0 ;  /* 0x000000000000781c */ /* 0x000fe40003f2e828 */
[C---:B------:R-:W-:Y:S02]  /*41d0*/  ISETP.GT.AND P6, PT, R3.reuse, 0x49, P6 ;  /* 0x000000490300780c */ /* 0x040fe400037c4270 */
[C---:B------:R-:W-:Y:S02]  /*41e0*/  ISETP.GT.AND P5, PT, R3.reuse, 0x50, P5 ;  /* 0x000000500300780c */ /* 0x040fe40002fa4270 */
[C---:B------:R-:W-:Y:S02]  /*41f0*/  ISETP.GT.AND P4, PT, R3.reuse, 0x51, P4 ;  /* 0x000000510300780c */ /* 0x040fe40002784270 */
[----:B------:R-:W-:-:S02]  /*4200*/  ISETP.GT.AND P2, PT, R3, 0x58, P2 ;  /* 0x000000580300780c */ /* 0x000fc40001744270 */
[----:B------:R-:W-:Y:S01]  /*4210*/  ISETP.GT.AND P1, PT, R3, 0x59, P1 ;  /* 0x000000590300780c */ /* 0x000fe20000f24270 */
[--C-:B----4-:R-:W-:Y:S01]  /*4220*/  IMAD.IADD R3, R23, 0x1, R6.reuse ;  /* 0x0000000117037824 */ /* 0x110fe200078e0206 */
[C---:B------:R-:W-:Y:S02]  /*4230*/  ISETP.LT.OR P6, PT, R5.reuse, 0x4a, P6 ;  /* 0x0000004a0500780c */ /* 0x040fe400037c1670 */
[C---:B------:R-:W-:Y:S02]  /*4240*/  ISETP.LT.OR P5, PT, R5.reuse, 0x51, P5 ;  /* 0x000000510500780c */ /* 0x040fe40002fa1670 */
[C---:B------:R-:W-:Y:S02]  /*4250*/  ISETP.LT.OR P4, PT, R5.reuse, 0x52, P4 ;  /* 0x000000520500780c */ /* 0x040fe40002781670 */
[C---:B------:R-:W-:Y:S02]  /*4260*/  ISETP.LT.OR P2, PT, R5.reuse, 0x59, P2 ;  /* 0x000000590500780c */ /* 0x040fe40001741670 */
[----:B------:R-:W-:Y:S01]  /*4270*/  ISETP.LT.OR P1, PT, R5, 0x5a, P1 ;  /* 0x0000005a0500780c */ /* 0x000fe20000f21670 */
[----:B------:R-:W-:Y:S01]  /*4280*/  IMAD.IADD R5, R20, 0x1, R6 ;  /* 0x0000000114057824 */ /* 0x000fe200078e0206 */
[----:B------:R-:W-:-:S02]  /*4290*/  FSEL R232, R14, -INF , !P6 ;  /* 0xff8000000ee87808 */ /* 0x000fc40007000000 */
[----:B------:R-:W-:Y:S02]  /*42a0*/  FSEL R233, R13, -INF , !P5 ;  /* 0xff8000000de97808 */ /* 0x000fe40006800000 */
[----:B------:R-:W-:Y:S02]  /*42b0*/  IMNMX R5, R5, R22, PT ;  /* 0x0000001605057217 */ /* 0x000fe40003800200 */
[----:B------:R-:W-:Y:S02]  /*42c0*/  FSEL R234, R12, -INF , !P4 ;  /* 0xff8000000cea7808 */ /* 0x000fe40006000000 */
[----:B------:R-:W-:Y:S02]  /*42d0*/  FSEL R241, R11, -INF , !P2 ;  /* 0xff8000000bf17808 */ /* 0x000fe40005000000 */
[----:B------:R-:W-:Y:S01]  /*42e0*/  FSEL R244, R10, -INF , !P1 ;  /* 0xff8000000af47808 */ /* 0x000fe20004800000 */
[----:B------:R-:W-:Y:S05]  /*42f0*/  @P0 BRA `(.L_x_246) ;  /* 0x0000015000000947 */ /* 0x000fea0003800000 */
[----:B-123--:R-:W-:Y:S01]  /*4300*/  IMAD.U32 R7, RZ, RZ, UR12 ;  /* 0x0000000cff077e24 */ /* 0x00efe2000f8e00ff */
        /* <DEDUP_REMOVED lines=11> */
.L_x_248:
[----:B------:R-:W-:-:S04]  /*43c0*/  MOV R7, c[0x0][0x32c] ;  /* 0x0000cb0000077a02 */ /* 0x000fc80000000f00 */
[----:B------:R-:W-:-:S13]  /*43d0*/  ISETP.NE.AND P0, PT, R7, 0x1, PT ;  /* 0x000000010700780c */ /* 0x000fda0003f05270 */
[----:B------:R-:W-:-:S05]  /*43e0*/  @P0 IMAD.HI.U32 R7, R6, c[0x0][0x330], RZ ;  /* 0x0000cc0006070a27 */ /* 0x000fca00078e00ff */
[----:B------:R-:W-:Y:S02]  /*43f0*/  @P0 SHF.R.U32.HI R6, RZ, c[0x0][0x334], R7 ;  /* 0x0000cd00ff060a19 */ /* 0x000fe40000011607 */
.L_x_249:
[----:B------:R-:W-:Y:S05]  /*4400*/  BSYNC B0 ;  /* 0x0000000000007941 */ /* 0x000fea0003800000 */
.L_x_247:
[----:B------:R-:W-:-:S05]  /*4410*/  IMAD R6, R6, c[0x0][0x32c], R24 ;  /* 0x0000cb0006067a24 */ /* 0x000fca00078e0218 */
[----:B------:R-:W-:Y:S02]  /*4420*/  IADD3 R7, R6, c[0x0][0x32c], RZ ;  /* 0x0000cb0006077a10 */ /* 0x000fe40007ffe0ff */
[----:B------:R-:W-:Y:S02]  /*4430*/  IMNMX R3, R3, R6, !PT ;  /* 0x0000000603037217 */ /* 0x000fe40007800200 */
[----:B------:R-:W-:Y:S02]  /*4440*/  IMNMX R5, R5, R7, PT ;  /* 0x0000000705057217 */ /* 0x000fe40003800200 */
.L_x_246:
[----:B-123--:R-:W-:Y:S01]  /*4450*/  FMUL.FTZ R6, R109, c[0x0][0x320] ;  /* 0x0000c8006d067a20 */ /* 0x00efe20000410000 */
[----:B------:R-:W-:Y:S01]  /*4460*/  UP2UR UR38, UPR, URZ, 0x40 ;  /* 0x000000403f267883 */ /* 0x000fe20008000000 */
[----:B------:R-:W-:Y:S01]  /*4470*/  FMUL.FTZ R9, R112, c[0x0][0x320] ;  /* 0x0000c80070097a20 */ /* 0x000fe20000410000 */
[----:B------:R-:W-:Y:S01]  /*4480*/  UISETP.NE.AND UP6, UPT, UR31, URZ, UPT ;  /* 0x0000003f1f00728c */ /* 0x000fe2000bfc5270 */
[----:B------:R1:W2:Y:S01]  /*4490*/  MUFU.TANH R63, R6 ;  /* 0x00000006003f7308 */ /* 0x0002a20000002400 */
[----:B------:R-:W-:Y:S01]  /*44a0*/  UP2UR UR36, UPR, URZ, 0x10 ;  /* 0x000000103f247883 */ /* 0x000fe20008000000 */
[----:B------:R-:W-:Y:S01]  /*44b0*/  FMUL.FTZ R11, R105, c[0x0][0x320] ;  /* 0x0000c800690b7a20 */ /* 0x000fe20000410000 */
[----:B------:R-:W-:Y:S01]  /*44c0*/  UP2UR UR37, UPR, URZ, 0x20 ;  /* 0x000000203f257883 */ /* 0x000fe20008000000 */
[----:B------:R-:W-:Y:S01]  /*44d0*/  FMUL.FTZ R16, R161, c[0x0][0x320] ;  /* 0x0000c800a1107a20 */ /* 0x000fe20000410000 */
[----:B------:R-:W-:Y:S01]  /*44e0*/  UISETP.NE.AND UP4, UPT, UR29, URZ, UPT ;  /* 0x0000003f1d00728c */ /* 0x000fe2000bf85270 */
[----:B------:R-:W-:Y:S01]  /*44f0*/  PLOP3.LUT P0, PT, PT, PT, UP6, 0x40, 0x0 ;  /* 0x000000000000781c */ /* 0x000fe20003f0e868 */
[----:B------:R-:W-:Y:S01]  /*4500*/  UISETP.NE.AND UP5, UPT, UR30, URZ, UPT ;  /* 0x0000003f1e00728c */ /* 0x000fe2000bfa5270 */
[----:B------:R-:W3:Y:S01]  /*4510*/  MUFU.TANH R54, R11 ;  /* 0x0000000b00367308 */ /* 0x000ee20000002400 */
[----:B------:R-:W-:Y:S01]  /*4520*/  UP2UR UR32, UPR, URZ, 0x2 ;  /* 0x000000023f207883 */ /* 0x000fe20008000000 */
[----:B------:R-:W-:Y:S01]  /*4530*/  ISETP.GT.AND P0, PT, R3, RZ, P0 ;  /* 0x000000ff0300720c */ /* 0x000fe20000704270 */
[----:B------:R-:W-:Y:S01]  /*4540*/  UP2UR UR34, UPR, URZ, 0x4 ;  /* 0x000000043f227883 */ /* 0x000fe20008000000 */
[----:B------:R-:W-:Y:S01]  /*4550*/  PLOP3.LUT P5, PT, PT, PT, UP4, 0x40, 0x0 ;  /* 0x000000000000781c */ /* 0x000fe20003fae848 */
[----:B------:R-:W-:Y:S01]  /*4560*/  UP2UR UR33, UPR, URZ, 0x1 ;  /* 0x000000013f217883 */ /* 0x000fe20008000000 */
[----:B------:R-:W-:Y:S01]  /*4570*/  PLOP3.LUT P6, PT, PT, PT, UP5, 0x40, 0x0 ;  /* 0x000000000000781c */ /* 0x000fe20003fce858 */
[----:B------:R-:W-:Y:S01]  /*4580*/  UISETP.NE.AND UP1, UPT, UR27, URZ, UPT ;  /* 0x0000003f1b00728c */ /* 0x000fe2000bf25270 */
[----:B-1----:R-:W-:Y:S01]  /*4590*/  FMUL.FTZ R6, R108, c[0x0][0x320] ;  /* 0x0000c8006c067a20 */ /* 0x002fe20000410000 */
[----:B------:R-:W-:Y:S01]  /*45a0*/  UP2UR UR35, UPR, URZ, 0x8 ;  /* 0x000000083f237883 */ /* 0x000fe20008000000 */
[----:B------:R-:W-:Y:S01]  /*45b0*/  ISETP.LT.OR P0, PT, R5, 0x1, P0 ;  /* 0x000000010500780c */ /* 0x000fe20000701670 */
[----:B------:R-:W-:Y:S01]  /*45c0*/  UISETP.NE.AND UP2, UPT, UR28, URZ, UPT ;  /* 0x0000003f1c00728c */ /* 0x000fe2000bf45270 */
[----:B------:R1:W4:Y:S01]  /*45d0*/  MUFU.TANH R62, R6 ;  /* 0x00000006003e7308 */ /* 0x0003220000002400 */
[----:B------:R-:W-:Y:S01]  /*45e0*/  UISETP.NE.AND UP0, UPT, UR26, URZ, UPT ;  /* 0x0000003f1a00728c */ /* 0x000fe2000bf05270 */
[C---:B------:R-:W-:Y:S01]  /*45f0*/  ISETP.GT.AND P5, PT, R3.reuse, 0x8, P5 ;  /* 0x000000080300780c */ /* 0x040fe20002fa4270 */
[----:B------:R-:W-:Y:S01]  /*4600*/  UISETP.NE.AND UP3, UPT, UR25, URZ, UPT ;  /* 0x0000003f1900728c */ /* 0x000fe2000bf65270 */
[----:B------:R-:W-:Y:S01]  /*4610*/  ISETP.GT.AND P6, PT, R3, 0x1, P6 ;  /* 0x000000010300780c */ /* 0x000fe200037c4270 */
[----:B------:R-:W-:Y:S01]  /*4620*/  UISETP.NE.AND UP6, UPT, UR38, URZ, UPT ;  /* 0x0000003f2600728c */ /* 0x000fe2000bfc5270 */
[----:B------:R-:W-:Y:S01]  /*4630*/  PLOP3.LUT P2, PT, PT, PT, UP1, 0x40, 0x0 ;  /* 0x000000000000781c */ /* 0x000fe20003f4e818 */
[----:B------:R-:W-:Y:S01]  /*4640*/  UISETP.NE.AND UP1, UPT, UR23, URZ, UPT ;  /* 0x0000003f1700728c */ /* 0x000fe2000bf25270 */
[----:B------:R-:W-:Y:S01]  /*4650*/  PLOP3.LUT P4, PT, PT, PT, UP2, 0x40, 0x0 ;  /* 0x000000000000781c */ /* 0x000fe20003f8e828 */
[----:B------:R-:W-:Y:S01]  /*4660*/  UISETP.NE.AND UP2, UPT, UR24, URZ, UPT ;  /* 0x0000003f1800728c */ /* 0x000fe2000bf45270 */
[----:B------:R-:W-:Y:S01]  /*4670*/  PLOP3.LUT P1, PT, PT, PT, UP0, 0x40, 0x0 ;  /* 0x000000000000781c */ /* 0x000fe20003f2e808 */
[----:B------:R-:W-:Y:S01]  /*4680*/  UISETP.NE.AND UP0, UPT, UR21, URZ, UPT ;  /* 0x0000003f1500728c */ /* 0x000fe2000bf05270 */
[----:B------:R-:W-:Y:S01]  /*4690*/  FSEL R52, R39, -INF , !P0 ;  /* 0xff80000027347808 */ /* 0x000fe20004000000 */
[----:B------:R-:W-:Y:S01]  /*46a0*/  UISETP.NE.AND UP5, UPT, UR37, URZ, UPT ;  /* 0x0000003f2500728c */ /* 0x000fe2000bfa5270 */
[----:B------:R-:W-:Y:S01]  /*46b0*/  PLOP3.LUT P0, PT, PT, PT, UP3, 0x40, 0x0 ;  /* 0x000000000000781c */ /* 0x000fe20003f0e838 */
[----:B------:R-:W-:Y:S01]  /*46c0*/  UISETP.NE.AND UP3, UPT, UR22, URZ, UPT ;  /* 0x0000003f1600728c */ /* 0x000fe2000bf65270 */
[----:B-1----:R-:W-:Y:S01]  /*46d0*/  FMUL.FTZ R6, R148, c[0x0][0x320] ;  /* 0x0000c80094067a20 */ /* 0x002fe20000410000 */
[C---:B------:R-:W-:Y:S01]  /*46e0*/  ISETP.LT.OR P5, PT, R5.reuse, 0x9, P5 ;  /* 0x000000090500780c */ /* 0x040fe20002fa1670 */
[----:B------:R-:W-:Y:S01]  /*46f0*/  UISETP.NE.AND UP4, UPT, UR36, URZ, UPT ;  /* 0x0000003f2400728c */ /* 0x000fe2000bf85270 */
[----:B------:R-:W-:Y:S01]  /*4700*/  ISETP.LT.OR P6, PT, R5, 0x2, P6 ;  /* 0x000000020500780c */ /* 0x000fe200037c1670 */
[----:B------:R1:W1:Y:S01]  /*4710*/  MUFU.TANH R59, R6 ;  /* 0x00000006003b7308 */ /* 0x0002620000002400 */
[----:B------:R-:W-:Y:S01]  /*4720*/  ISETP.GT.AND P1, PT, R3, 0x11, P1 ;  /* 0x000000110300780c */ /* 0x000fe20000f24270 */
[----:B------:R-:W-:Y:S01]  /*4730*/  FMUL.FTZ R15, R152, c[0x0][0x320] ;  /* 0x0000c800980f7a20 */ /* 0x000fe20000410000 */
[----:B------:R-:W-:Y:S01]  /*4740*/  FSEL R57, R37, -INF , !P5 ;  /* 0xff80000025397808 */ /* 0x000fe20006800000 */
[----:B------:R-:W-:Y:S01]  /*4750*/  FMUL.FTZ R14, R153, c[0x0][0x320] ;  /* 0x0000c800990e7a20 */ /* 0x000fe20000410000 */
[C---:B------:R-:W-:Y:S01]  /*4760*/  ISETP.GT.AND P2, PT, R3.reuse, 0x10, P2 ;  /* 0x000000100300780c */ /* 0x040fe20001744270 */
[----:B------:R-:W-:Y:S01]  /*4770*/  FMUL.FTZ R10, R168, c[0x0][0x320] ;  /* 0x0000c800a80a7a20 */ /* 0x000fe20000410000 */
[----:B------:R-:W-:Y:S01]  /*4780*/  ISETP.GT.AND P0, PT, R3, 0x18, P0 ;  /* 0x000000180300780c */ /* 0x000fe20000704270 */
[----:B------:R-:W-:Y:S01]  /*4790*/  FMUL.FTZ R8, R113, c[0x0][0x320] ;  /* 0x0000c80071087a20 */ /* 0x000fe20000410000 */
[----:B------:R-:W-:Y:S01]  /*47a0*/  FSEL R51, R27, -INF , !P6 ;  /* 0xff8000001b337808 */ /* 0x000fe20007000000 */
[----:B------:R-:W-:Y:S01]  /*47b0*/  FMUL.FTZ R7, R164, c[0x0][0x320] ;  /* 0x0000c800a4077a20 */ /* 0x000fe20000410000 */
[----:B------:R-:W-:Y:S01]  /*47c0*/  ISETP.GT.AND P4, PT, R3, 0x9, P4 ;  /* 0x000000090300780c */ /* 0x000fe20002784270 */
[----:B------:R-:W-:Y:S01]  /*47d0*/  FMUL.FTZ R13, R169, c[0x0][0x320] ;  /* 0x0000c800a90d7a20 */ /* 0x000fe20000410000 */
[----:B------:R-:W-:Y:S01]  /*47e0*/  PLOP3.LUT P5, PT, PT, PT, UP1, 0x40, 0x0 ;  /* 0x000000000000781c */ /* 0x000fe20003fae818 */
[----:B------:R-:W-:Y:S01]  /*47f0*/  UISETP.NE.AND UP1, UPT, UR20, URZ, UPT ;  /* 0x0000003f1400728c */ /* 0x000fe2000bf25270 */
[----:B------:R-:W-:Y:S01]  /*4800*/  PLOP3.LUT P6, PT, PT, PT, UP2, 0x40, 0x0 ;  /* 0x000000000000781c */ /* 0x000fe20003fce828 */
[----:B-1----:R-:W-:Y:S01]  /*4810*/  FMUL.FTZ R6, R120, c[0x0][0x320] ;  /* 0x0000c80078067a20 */ /* 0x002fe20000410000 */
[----:B------:R-:W-:Y:S01]  /*4820*/  UISETP.NE.AND UP2, UPT, UR19, URZ, UPT ;  /* 0x0000003f1300728c */ /* 0x000fe2000bf45270 */
[C---:B------:R-:W-:Y:S01]  /*4830*/  ISETP.LT.OR P1, PT, R5.reuse, 0x12, P1 ;  /* 0x000000120500780c */ /* 0x040fe20000f21670 */
[----:B------:R-:W-:Y:S01]  /*4840*/  FMUL.FTZ R12, R156, c[0x0][0x320] ;  /* 0x0000c8009c0c7a20 */ /* 0x000fe20000410000 */
[----:B------:R1:W1:Y:S01]  /*4850*/  MUFU.TANH R58, R6 ;  /* 0x00000006003a7308 */ /* 0x0002620000002400 */
[C---:B------:R-:W-:Y:S01]  /*4860*/  ISETP.LT.OR P2, PT, R5.reuse, 0x11, P2 ;  /* 0x000000110500780c */ /* 0x040fe20001741670 */
[----:B------:R-:W-:Y:S01]  /*4870*/  FMUL.FTZ R11, R144, c[0x0][0x320] ;  /* 0x0000c800900b7a20 */ /* 0x000fe20000410000 */
[----:B------:R-:W-:-:S02]  /*4880*/  ISETP.LT.OR P0, PT, R5, 0x19, P0 ;  /* 0x000000190500780c */ /* 0x000fc40000701670 */
[----:B------:R-:W-:Y:S02]  /*4890*/  ISETP.LT.OR P4, PT, R5, 0xa, P4 ;  /* 0x0000000a0500780c */ /* 0x000fe40002781670 */
[----:B------:R-:W-:Y:S01]  /*48a0*/  ISETP.GT.AND P5, PT, R3, 0x20, P5 ;  /* 0x000000200300780c */ /* 0x000fe20002fa4270 */
[----:B------:R-:W2:Y:S01]  /*48b0*/  MUFU.TANH R45, R16 ;  /* 0x00000010002d7308 */ /* 0x000ea20000002400 */
[----:B------:R-:W-:Y:S02]  /*48c0*/  FSEL R65, R19, -INF , !P1 ;  /* 0xff80000013417808 */ /* 0x000fe40004800000 */
[----:B------:R-:W-:Y:S02]  /*48d0*/  ISETP.GT.AND P6, PT, R3, 0x19, P6 ;  /* 0x000000190300780c */ /* 0x000fe400037c4270 */
[----:B------:R-:W-:Y:S02]  /*48e0*/  FSEL R64, R21, -INF , !P2 ;  /* 0xff80000015407808 */ /* 0x000fe40005000000 */
[----:B------:R-:W-:Y:S01]  /*48f0*/  PLOP3.LUT P1, PT, PT, PT, UP1, 0x40, 0x0 ;  /* 0x000000000000781c */ /* 0x000fe20003f2e818 */
[----:B-1----:R-:W-:Y:S01]  /*4900*/  FMUL.FTZ R6, R140, c[0x0][0x320] ;  /* 0x0000c8008c067a20 */ /* 0x002fe20000410000 */
[----:B------:R-:W-:Y:S01]  /*4910*/  FSEL R67, R41, -INF , !P0 ;  /* 0xff80000029437808 */ /* 0x000fe20004000000 */
[----:B------:R-:W-:Y:S01]  /*4920*/  UISETP.NE.AND UP1, UPT, UR17, URZ, UPT ;  /* 0x0000003f1100728c */ /* 0x000fe2000bf25270 */
[----:B------:R-:W-:Y:S01]  /*4930*/  FSEL R56, R34, -INF , !P4 ;  /* 0xff80000022387808 */ /* 0x000fe20006000000 */
[----:B------:R1:W1:Y:S01]  /*4940*/  MUFU.TANH R61, R6 ;  /* 0x00000006003d7308 */ /* 0x0002620000002400 */
[----:B------:R-:W-:Y:S01]  /*4950*/  PLOP3.LUT P2, PT, PT, PT, UP0, 0x40, 0x0 ;  /* 0x000000000000781c */ /* 0x000fe20003f4e808 */
[----:B------:R-:W-:Y:S01]  /*4960*/  UISETP.NE.AND UP0, UPT, UR18, URZ, UPT ;  /* 0x0000003f1200728c */ /* 0x000fe2000bf05270 */
[----:B------:R-:W-:Y:S01]  /*4970*/  PLOP3.LUT P0, PT, PT, PT, UP2, 0x40, 0x0 ;  /* 0x000000000000781c */ /* 0x000fe20003f0e828 */
[----:B------:R-:W-:Y:S01]  /*4980*/  UISETP.NE.AND UP2, UPT, UR15, URZ, UPT ;  /* 0x0000003f0f00728c */ /* 0x000fe2000bf45270 */
[----:B------:R-:W-:Y:S01]  /*4990*/  PLOP3.LUT P4, PT, PT, PT, UP3, 0x40, 0x0 ;  /* 0x000000000000781c */ /* 0x000fe20003f8e838 */
[----:B------:R-:W-:Y:S01]  /*49a0*/  UISETP.NE.AND UP3, UPT, UR16, URZ, UPT ;  /* 0x0000003f1000728c */ /* 0x000fe2000bf65270 */
[C---:B------:R-:W-:Y:S01]  /*49b0*/  ISETP.LT.OR P5, PT, R5.reuse, 0x21, P5 ;  /* 0x000000210500780c */ /* 0x040fe20002fa1670 */
[----:B------:R-:W2:Y:S01]  /*49c0*/  MUFU.TANH R47, R15 ;  /* 0x0000000f002f7308 */ /* 0x000ea20000002400 */
[----:B------:R-:W-:-:S02]  /*49d0*/  ISETP.LT.OR P6, PT, R5, 0x1a, P6 ;  /* 0x0000001a0500780c */ /* 0x000fc400037c1670 */
[C---:B------:R-:W-:Y:S02]  /*49e0*/  ISETP.GT.AND P0, PT, R3.reuse, 0x30, P0 ;  /* 0x000000300300780c */ /* 0x040fe40000704270 */
[C---:B------:R-:W-:Y:S02]  /*49f0*/  ISETP.GT.AND P4, PT, R3.reuse, 0x21, P4 ;  /* 0x000000210300780c */ /* 0x040fe40002784270 */
[----:B------:R-:W-:Y:S01]  /*4a00*/  ISETP.GT.AND P2, PT, R3, 0x28, P2 ;  /* 0x000000280300780c */ /* 0x000fe20001744270 */
[----:B-1----:R-:W-:Y:S01]  /*4a10*/  FMUL.FTZ R6, R141, c[0x0][0x320] ;  /* 0x0000c8008d067a20 */ /* 0x002fe20000410000 */
[----:B------:R-:W-:Y:S01]  /*4a20*/  FSEL R68, R44, -INF , !P5 ;  /* 0xff8000002c447808 */ /* 0x000fe20006800000 */
[----:B------:R-:W1:Y:S01]  /*4a30*/  MUFU.TANH R42, R14 ;  /* 0x0000000e002a7308 */ /* 0x000e620000002400 */
[----:B------:R-:W-:Y:S02]  /*4a40*/  ISETP.GT.AND P1, PT, R3, 0x29, P1 ;  /* 0x000000290300780c */ /* 0x000fe40000f24270 */
[----:B------:R-:W-:-:S02]  /*4a50*/  FSEL R46, R46, -INF , !P6 ;  /* 0xff8000002e2e7808 */ /* 0x000fc40007000000 */
[----:B------:R-:W-:Y:S01]  /*4a60*/  PLOP3.LUT P5, PT, PT, PT, UP1, 0x40, 0x0 ;  /* 0x000000000000781c */ /* 0x000fe20003fae818 */
[----:B------:R-:W-:Y:S01]  /*4a70*/  UISETP.NE.AND UP1, UPT, UR13, URZ, UPT ;  /* 0x0000003f0d00728c */ /* 0x000fe2000bf25270 */
[----:B------:R-:W-:Y:S01]  /*4a80*/  PLOP3.LUT P6, PT, PT, PT, UP0, 0x40, 0x0 ;  /* 0x000000000000781c */ /* 0x000fe20003fce808 */
[----:B------:R5:W1:Y:S01]  /*4a90*/  MUFU.TANH R60, R6 ;  /* 0x00000006003c7308 */ /* 0x000a620000002400 */
[----:B------:R-:W-:Y:S01]  /*4aa0*/  UISETP.NE.AND UP0, UPT, UR14, URZ, UPT ;  /* 0x0000003f0e00728c */ /* 0x000fe2000bf05270 */
[C---:B------:R-:W-:Y:S02]  /*4ab0*/  ISETP.LT.OR P0, PT, R5.reuse, 0x31, P0 ;  /* 0x000000310500780c */ /* 0x040fe40000701670 */
[C---:B------:R-:W-:Y:S02]  /*4ac0*/  ISETP.LT.OR P4, PT, R5.reuse, 0x22, P4 ;  /* 0x000000220500780c */ /* 0x040fe40002781670 */
[C---:B------:R-:W-:Y:S02]  /*4ad0*/  ISETP.LT.OR P2, PT, R5.reuse, 0x29, P2 ;  /* 0x000000290500780c */ /* 0x040fe40001741670 */
[----:B------:R-:W-:Y:S01]  /*4ae0*/  ISETP.LT.OR P1, PT, R5, 0x2a, P1 ;  /* 0x0000002a0500780c */ /* 0x000fe20000f21670 */
[----:B------:R-:W1:Y:S01]  /*4af0*/  MUFU.TANH R37, R10 ;  /* 0x0000000a00257308 */ /* 0x000e620000002400 */
[----:B------:R-:W-:-:S02]  /*4b00*/  FSEL R126, R33, -INF , !P0 ;  /* 0xff800000217e7808 */ /* 0x000fc40004000000 */
[----:B------:R-:W-:Y:S02]  /*4b10*/  FSEL R69, R43, -INF , !P4 ;  /* 0xff8000002b457808 */ /* 0x000fe40006000000 */
[----:B------:R-:W-:Y:S01]  /*4b20*/  FSEL R112, R35, -INF , !P2 ;  /* 0xff80000023707808 */ /* 0x000fe20005000000 */
[----:B-----5:R-:W-:Y:S01]  /*4b30*/  FMUL.FTZ R6, R121, c[0x0][0x320] ;  /* 0x0000c80079067a20 */ /* 0x020fe20000410000 */
[----:B------:R-:W-:Y:S01]  /*4b40*/  FSEL R118, R36, -INF , !P1 ;  /* 0xff80000024767808 */ /* 0x000fe20004800000 */
[----:B------:R-:W1:Y:S01]  /*4b50*/  MUFU.TANH R41, R9 ;  /* 0x0000000900297308 */ /* 0x000e620000002400 */
[----:B------:R-:W-:Y:S01]  /*4b60*/  PLOP3.LUT P0, PT, PT, PT, UP1, 0x40, 0x0 ;  /* 0x000000000000781c */ /* 0x000fe20003f0e818 */
[----:B------:R-:W-:Y:S01]  /*4b70*/  UISETP.NE.AND UP1, UPT, UR32, URZ, UPT ;  /* 0x0000003f2000728c */ /* 0x000fe2000bf25270 */
[----:B------:R-:W-:Y:S01]  /*4b80*/  PLOP3.LUT P4, PT, PT, PT, UP3, 0x40, 0x0 ;  /* 0x000000000000781c */ /* 0x000fe20003f8e838 */
[----:B------:R-:W-:Y:S01]  /*4b90*/  UISETP.NE.AND UP3, UPT, UR35, URZ, UPT ;  /* 0x0000003f2300728c */ /* 0x000fe2000bf65270 */
[----:B------:R-:W-:Y:S01]  /*4ba0*/  PLOP3.LUT P2, PT, PT, PT, UP2, 0x40, 0x0 ;  /* 0x000000000000781c */ /* 0x000fe20003f4e828 */
[----:B------:R-:W-:Y:S01]  /*4bb0*/  UISETP.NE.AND UP2, UPT, UR34, URZ, UPT ;  /* 0x0000003f2200728c */ /* 0x000fe2000bf45270 */
[----:B------:R-:W-:Y:S01]  /*4bc0*/  PLOP3.LUT P1, PT, PT, PT, UP0, 0x40, 0x0 ;  /* 0x000000000000781c */ /* 0x000fe20003f2e808 */
[----:B------:R5:W1:Y:S01]  /*4bd0*/  MUFU.TANH R53, R6 ;  /* 0x0000000600357308 */ /* 0x000a620000002400 */
[C---:B------:R-:W-:Y:S01]  /*4be0*/  ISETP.GT.AND P0, PT, R3.reuse, 0x48, P0 ;  /* 0x000000480300780c */ /* 0x040fe20000704270 */
[----:B------:R-:W-:Y:S01]  /*4bf0*/  UISETP.NE.AND UP0, UPT, UR33, URZ, UPT ;  /* 0x0000003f2100728c */ /* 0x000fe2000bf05270 */
[----:B------:R-:W-:-:S02]  /*4c00*/  ISETP.GT.AND P6, PT, R3, 0x31, P6 ;  /* 0x000000310300780c */ /* 0x000fc400037c4270 */
[C---:B------:R-:W-:Y:S02]  /*4c10*/  ISETP.GT.AND P5, PT, R3.reuse, 0x38, P5 ;  /* 0x000000380300780c */ /* 0x040fe40002fa4270 */
[C---:B------:R-:W-:Y:S01]  /*4c20*/  ISETP.GT.AND P4, PT, R3.reuse, 0x39, P4 ;  /* 0x000000390300780c */ /* 0x040fe20002784270 */
[----:B------:R-:W1:Y:S01]  /*4c30*/  MUFU.TANH R39, R8 ;  /* 0x0000000800277308 */ /* 0x000e620000002400 */
[C---:B------:R-:W-:Y:S02]  /*4c40*/  ISETP.GT.AND P2, PT, R3.reuse, 0x40, P2 ;  /* 0x000000400300780c */ /* 0x040fe40001744270 */
[----:B------:R-:W-:Y:S02]  /*4c50*/  ISETP.GT.AND P1, PT, R3, 0x41, P1 ;  /* 0x000000410300780c */ /* 0x000fe40000f24270 */
[C---:B------:R-:W-:Y:S02]  /*4c60*/  ISETP.LT.OR P0, PT, R5.reuse, 0x49, P0 ;  /* 0x000000490500780c */ /* 0x040fe40000701670 */
[C---:B------:R-:W-:Y:S01]  /*4c70*/  ISETP.LT.OR P6, PT, R5.reuse, 0x32, P6 ;  /* 0x000000320500780c */ /* 0x040fe200037c1670 */
[----:B-----5:R-:W-:Y:S01]  /*4c80*/  FMUL.FTZ R6, R160, c[0x0][0x320] ;  /* 0x0000c800a0067a20 */ /* 0x020fe20000410000 */
[C---:B------:R-:W-:Y:S01]  /*4c90*/  ISETP.LT.OR P5, PT, R5.reuse, 0x39, P5 ;  /* 0x000000390500780c */ /* 0x040fe20002fa1670 */
[----:B------:R-:W1:Y:S01]  /*4ca0*/  MUFU.TANH R35, R7 ;  /* 0x0000000700237308 */ /* 0x000e620000002400 */
[----:B------:R-:W-:-:S02]  /*4cb0*/  ISETP.LT.OR P4, PT, R5, 0x3a, P4 ;  /* 0x0000003a0500780c */ /* 0x000fc40002781670 */
[C---:B------:R-:W-:Y:S02]  /*4cc0*/  ISETP.LT.OR P2, PT, R5.reuse, 0x41, P2 ;  /* 0x000000410500780c */ /* 0x040fe40001741670 */
[----:B------:R-:W-:Y:S02]  /*4cd0*/  ISETP.LT.OR P1, PT, R5, 0x42, P1 ;  /* 0x000000420500780c */ /* 0x000fe40000f21670 */
[----:B------:R-:W-:Y:S01]  /*4ce0*/  FSEL R203, R38, -INF , !P0 ;  /* 0xff80000026cb7808 */ /* 0x000fe20004000000 */
[----:B------:R5:W1:Y:S01]  /*4cf0*/  MUFU.TANH R49, R6 ;  /* 0x0000000600317308 */ /* 0x000a620000002400 */
[----:B------:R-:W-:Y:S02]  /*4d00*/  FSEL R127, R32, -INF , !P6 ;  /* 0xff800000207f7808 */ /* 0x000fe40007000000 */
[----:B------:R-:W-:Y:S02]  /*4d10*/  FSEL R128, R29, -INF , !P5 ;  /* 0xff8000001d807808 */ /* 0x000fe40006800000 */
[----:B------:R-:W-:-:S02]  /*4d20*/  FSEL R130, R72, -INF , !P4 ;  /* 0xff80000048827808 */ /* 0x000fc40006000000 */
[----:B------:R-:W-:Y:S01]  /*4d30*/  FSEL R202, R31, -INF , !P2 ;  /* 0xff8000001fca7808 */ /* 0x000fe20005000000 */
[----:B------:R-:W1:Y:S01]  /*4d40*/  MUFU.TANH R32, R13 ;  /* 0x0000000d00207308 */ /* 0x000e620000002400 */
[----:B------:R-:W-:Y:S02]  /*4d50*/  FSEL R205, R30, -INF , !P1 ;  /* 0xff8000001ecd7808 */ /* 0x000fe40004800000 */
[----:B------:R-:W-:Y:S02]  /*4d60*/  PLOP3.LUT P0, PT, PT, PT, UP0, 0x40, 0x0 ;  /* 0x000000000000781c */ /* 0x000fe40003f0e808 */
[----:B------:R-:W-:Y:S02]  /*4d70*/  PLOP3.LUT P6, PT, PT, PT, UP6, 0x40, 0x0 ;  /* 0x000000000000781c */ /* 0x000fe40003fce868 */
[----:B------:R-:W-:Y:S01]  /*4d80*/  PLOP3.LUT P5, PT, PT, PT, UP5, 0x40, 0x0 ;  /* 0x000000000000781c */ /* 0x000fe20003fae858 */
[----:B-----5:R-:W-:Y:S01]  /*4d90*/  FMUL.FTZ R6, R149, c[0x0][0x320] ;  /* 0x0000c80095067a20 */ /* 0x020fe20000410000 */
[----:B------:R-:W-:Y:S01]  /*4da0*/  PLOP3.LUT P4, PT, PT, PT, UP4, 0x40, 0x0 ;  /* 0x000000000000781c */ /* 0x000fe20003f8e848 */
[----:B------:R-:W1:Y:S01]  /*4db0*/  MUFU.TANH R31, R12 ;  /* 0x0000000c001f7308 */ /* 0x000e620000002400 */
[----:B------:R-:W-:-:S02]  /*4dc0*/  PLOP3.LUT P2, PT, PT, PT, UP3, 0x40, 0x0 ;  /* 0x000000000000781c */ /* 0x000fc40003f4e838 */
[----:B------:R-:W-:Y:S02]  /*4dd0*/  PLOP3.LUT P1, PT, PT, PT, UP2, 0x40, 0x0 ;  /* 0x000000000000781c */ /* 0x000fe40003f2e828 */
[C---:B------:R-:W-:Y:S02]  /*4de0*/  ISETP.GT.AND P6, PT, R3.reuse, 0x49, P6 ;  /* 0x000000490300780c */ /* 0x040fe400037c4270 */
[C---:B------:R-:W-:Y:S01]  /*4df0*/  ISETP.GT.AND P5, PT, R3.reuse, 0x50, P5 ;  /* 0x000000500300780c */ /* 0x040fe20002fa4270 */
[----:B------:R5:W1:Y:S01]  /*4e00*/  MUFU.TANH R50, R6 ;  /* 0x0000000600327308 */ /* 0x000a620000002400 */
[C---:B------:R-:W-:Y:S02]  /*4e10*/  ISETP.GT.AND P4, PT, R3.reuse, 0x51, P4 ;  /* 0x000000510300780c */ /* 0x040fe40002784270 */
[C---:B------:R-:W-:Y:S02]  /*4e20*/  ISETP.GT.AND P2, PT, R3.reuse, 0x58, P2 ;  /* 0x000000580300780c */ /* 0x040fe40001744270 */
[----:B------:R-:W-:Y:S01]  /*4e30*/  ISETP.GT.AND P1, PT, R3, 0x59, P1 ;  /* 0x000000590300780c */ /* 0x000fe20000f24270 */
[----:B------:R-:W-:Y:S01]  /*4e40*/  FMUL.FTZ R3, R145, c[0x0][0x320] ;  /* 0x0000c80091037a20 */ /* 0x000fe20000410000 */
[C---:B------:R-:W-:Y:S01]  /*4e50*/  ISETP.LT.OR P6, PT, R5.reuse, 0x4a, P6 ;  /* 0x0000004a0500780c */ /* 0x040fe200037c1670 */
[----:B------:R-:W1:Y:S01]  /*4e60*/  MUFU.TANH R36, R11 ;  /* 0x0000000b00247308 */ /* 0x000e620000002400 */
[----:B------:R-:W-:-:S02]  /*4e70*/  ISETP.LT.OR P5, PT, R5, 0x51, P5 ;  /* 0x000000510500780c */ /* 0x000fc40002fa1670 */
[C---:B------:R-:W-:Y:S02]  /*4e80*/  ISETP.LT.OR P4, PT, R5.reuse, 0x52, P4 ;  /* 0x000000520500780c */ /* 0x040fe40002781670 */
[C---:B------:R-:W-:Y:S02]  /*4e90*/  ISETP.LT.OR P2, PT, R5.reuse, 0x59, P2 ;  /* 0x000000590500780c */ /* 0x040fe40001741670 */
[----:B------:R-:W-:Y:S01]  /*4ea0*/  ISETP.LT.OR P1, PT, R5, 0x5a, P1 ;  /* 0x0000005a0500780c */ /* 0x000fe20000f21670 */
[----:B-----5:R-:W-:Y:S01]  /*4eb0*/  FMUL.FTZ R6, R157, c[0x0][0x320] ;  /* 0x0000c8009d067a20 */ /* 0x020fe20000410000 */
[----:B------:R-:W1:Y:S01]  /*4ec0*/  MUFU.TANH R33, R3 ;  /* 0x0000000300217308 */ /* 0x000e620000002400 */
[----:B------:R-:W-:Y:S02]  /*4ed0*/  FSEL R206, R40, -INF , !P6 ;  /* 0xff80000028ce7808 */ /* 0x000fe40007000000 */
[----:B------:R-:W-:Y:S02]  /*4ee0*/  FSEL R207, R28, -INF , !P5 ;  /* 0xff8000001ccf7808 */ /* 0x000fe40006800000 */
[----:B------:R-:W-:-:S02]  /*4ef0*/  FSEL R225, R26, -INF , !P4 ;  /* 0xff8000001ae17808 */ /* 0x000fc40006000000 */
[----:B------:R-:W-:Y:S01]  /*4f00*/  FSEL R228, R25, -INF , !P2 ;  /* 0xff80000019e47808 */ /* 0x000fe20005000000 */
[----:B------:R5:W1:Y:S01]  /*4f10*/  MUFU.TANH R48, R6 ;  /* 0x0000000600307308 */ /* 0x000a620000002400 */
[----:B------:R-:W-:Y:S01]  /*4f20*/  FSEL R229, R17, -INF , !P1 ;  /* 0xff80000011e57808 */ /* 0x000fe20004800000 */
[----:B-----5:R-:W-:-:S06]  /*4f30*/  FMUL.FTZ R6, R104, c[0x0][0x320] ;  /* 0x0000c80068067a20 */ /* 0x020fcc0000410000 */
[----:B------:R5:W1:Y:S02]  /*4f40*/  MUFU.TANH R55, R6 ;  /* 0x0000000600377308 */ /* 0x000a640000002400 */
[----:B-----5:R-:W-:-:S06]  /*4f50*/  FMUL.FTZ R6, R165, c[0x0][0x320] ;  /* 0x0000c800a5067a20 */ /* 0x020fcc0000410000 */
[----:B------:R5:W1:Y:S02]  /*4f60*/  MUFU.TANH R34, R6 ;  /* 0x0000000600227308 */ /* 0x000a640000002400 */
[----:B-----5:R-:W5:Y:S02]  /*4f70*/  SHFL.IDX PT, R6, R18, 0x2, 0x1c1f ;  /* 0x005c1f0012067f89 */ /* 0x020f6400000e0000 */
[--C-:B-----5:R-:W-:Y:S02]  /*4f80*/  IMAD.IADD R5, R20, 0x1, R6.reuse ;  /* 0x0000000114057824 */ /* 0x120fe400078e0206 */
[----:B------:R-:W-:-:S03]  /*4f90*/  IMAD.IADD R3, R23, 0x1, R6 ;  /* 0x0000000117037824 */ /* 0x000fc600078e0206 */
[----:B------:R-:W-:Y:S01]  /*4fa0*/  IMNMX R5, R5, R22, PT ;  /* 0x0000001605057217 */ /* 0x000fe20003800200 */
[----:B------:R-:W-:Y:S05]  /*4fb0*/  @P0 BRA `(.L_x_250) ;  /* 0x0000015000000947 */ /* 0x000fea0003800000 */
[----:B-1234-:R-:W-:Y:S01]  /*4fc0*/  IMAD.U32 R7, RZ, RZ, UR12 ;  /* 0x0000000cff077e24 */ /* 0x01efe2000f8e00ff */
        /* <DEDUP_REMOVED lines=11> */
.L_x_252:
[----:B------:R-:W-:-:S04]  /*5080*/  MOV R7, c[0x0][0x32c] ;  /* 0x0000cb0000077a02 */ /* 0x000fc80000000f00 */
[----:B------:R-:W-:-:S13]  /*5090*/  ISETP.NE.AND P0, PT, R7, 0x1, PT ;  /* 0x000000010700780c */ /* 0x000fda0003f05270 */
[----:B------:R-:W-:-:S05]  /*50a0*/  @P0 IMAD.HI.U32 R7, R6, c[0x0][0x330], RZ ;  /* 0x0000cc0006070a27 */ /* 0x000fca00078e00ff */
[----:B------:R-:W-:Y:S02]  /*50b0*/  @P0 SHF.R.U32.HI R6, RZ, c[0x0][0x334], R7 ;  /* 0x0000cd00ff060a19 */ /* 0x000fe40000011607 */
.L_x_253:
[----:B------:R-:W-:Y:S05]  /*50c0*/  BSYNC B0 ;  /* 0x0000000000007941 */ /* 0x000fea0003800000 */
.L_x_251:
[----:B------:R-:W-:-:S05]  /*50d0*/  IMAD R6, R6, c[0x0][0x32c], R24 ;  /* 0x0000cb0006067a24 */ /* 0x000fca00078e0218 */
[----:B------:R-:W-:Y:S02]  /*50e0*/  IADD3 R7, R6, c[0x0][0x32c], RZ ;  /* 0x0000cb0006077a10 */ /* 0x000fe40007ffe0ff */
[----:B------:R-:W-:Y:S02]  /*50f0*/  IMNMX R3, R3, R6, !PT ;  /* 0x0000000603037217 */ /* 0x000fe40007800200 */
[----:B------:R-:W-:Y:S02]  /*5100*/  IMNMX R5, R5, R7, PT ;  /* 0x0000000705057217 */ /* 0x000fe40003800200 */
.L_x_250:
[----:B-1234-:R-:W-:Y:S01]  /*5110*/  FMUL.FTZ R6, R151, c[0x0][0x320] ;  /* 0x0000c80097067a20 */ /* 0x01efe20000410000 */
        /* <DEDUP_REMOVED lines=28> */
[----:B------:R-:W-:Y:S01]  /*52e0*/  FMUL.FTZ R10, R171, c[0x0][0x320] ;  /* 0x0000c800ab0a7a20 */ /* 0x000fe20000410000 */
[----:B------:R-:W-:Y:S01]  /*52f0*/  PLOP3.LUT P2, PT, PT, PT, UP1, 0x40, 0x0 ;  /* 0x000000000000781c */ /* 0x000fe20003f4e818 */
[----:B------:R-:W-:Y:S01]  /*5300*/  UISETP.NE.AND UP1, UPT, UR23, URZ, UPT ;  /* 0x0000003f1700728c */ /* 0x000fe2000bf25270 */
[----:B------:R-:W-:Y:S01]  /*5310*/  PLOP3.LUT P4, PT, PT, PT, UP2, 0x40, 0x0 ;  /* 0x000000000000781c */ /* 0x000fe20003f8e828 */
[----:B------:R-:W-:Y:S01]  /*5320*/  UISETP.NE.AND UP2, UPT, UR24, URZ, UPT ;  /* 0x0000003f1800728c */ /* 0x000fe2000bf45270 */
[----:B------:R-:W-:Y:S01]  /*5330*/  PLOP3.LUT P1, PT, PT, PT, UP0, 0x40, 0x0 ;  /* 0x000000000000781c */ /* 0x000fe20003f2e808 */
[----:B------:R-:W-:Y:S01]  /*5340*/  UISETP.NE.AND UP0, UPT, UR21, URZ, UPT ;  /* 0x0000003f1500728c */ /* 0x000fe2000bf05270 */
[----:B------:R-:W-:Y:S01]  /*5350*/  FSEL R120, R49, -INF , !P0 ;  /* 0xff80000031787808 */ /* 0x000fe20004000000 */
[----:B------:R5:W2:Y:S01]  /*5360*/  MUFU.TANH R19, R10 ;  /* 0x0000000a00137308 */ /* 0x000aa20000002400 */
[----:B------:R-:W-:Y:S01]  /*5370*/  PLOP3.LUT P0, PT, PT, PT, UP3, 0x40, 0x0 ;  /* 0x000000000000781c */ /* 0x000fe20003f0e838 */
[----:B------:R-:W-:Y:S01]  /*5380*/  UISETP.NE.AND UP3, UPT, UR22, URZ, UPT ;  /* 0x0000003f1600728c */ /* 0x000fe2000bf65270 */
[----:B-1----:R-:W-:Y:S01]  /*5390*/  FMUL.FTZ R6, R122, c[0x0][0x320] ;  /* 0x0000c8007a067a20 */ /* 0x002fe20000410000 */
[----:B------:R-:W-:Y:S01]  /*53a0*/  ISETP.LT.OR P5, PT, R5, 0x9, P5 ;  /* 0x000000090500780c */ /* 0x000fe20002fa1670 */
[----:B------:R-:W-:Y:S01]  /*53b0*/  FMUL.FTZ R17, R159, c[0x0][0x320] ;  /* 0x0000c8009f117a20 */ /* 0x000fe20000410000 */
[----:B------:R-:W-:Y:S01]  /*53c0*/  ISETP.LT.OR P6, PT, R5, 0x2, P6 ;  /* 0x000000020500780c */ /* 0x000fe200037c1670 */
[----:B------:R-:W-:Y:S01]  /*53d0*/  FMUL.FTZ R16, R114, c[0x0][0x320] ;  /* 0x0000c80072107a20 */ /* 0x000fe20000410000 */
[----:B------:R1:W1:Y:S01]  /*53e0*/  MUFU.TANH R28, R6 ;  /* 0x00000006001c7308 */ /* 0x0002620000002400 */
[----:B------:R-:W-:Y:S01]  /*53f0*/  ISETP.GT.AND P1, PT, R3, 0x11, P1 ;  /* 0x000000110300780c */ /* 0x000fe20000f24270 */
[----:B------:R-:W-:Y:S01]  /*5400*/  FMUL.FTZ R14, R163, c[0x0][0x320] ;  /* 0x0000c800a30e7a20 */ /* 0x000fe20000410000 */
[----:B------:R-:W-:Y:S01]  /*5410*/  FSEL R124, R37, -INF , !P5 ;  /* 0xff800000257c7808 */ /* 0x000fe20006800000 */
[----:B------:R-:W-:Y:S01]  /*5420*/  FMUL.FTZ R9, R150, c[0x0][0x320] ;  /* 0x0000c80096097a20 */ /* 0x000fe20000410000 */
[----:B------:R-:W-:Y:S01]  /*5430*/  ISETP.GT.AND P0, PT, R3, 0x18, P0 ;  /* 0x000000180300780c */ /* 0x000fe20000704270 */
[----:B------:R-:W-:Y:S01]  /*5440*/  FMUL.FTZ R8, R154, c[0x0][0x320] ;  /* 0x0000c8009a087a20 */ /* 0x000fe20000410000 */
[----:B------:R-:W-:Y:S01]  /*5450*/  FSEL R122, R45, -INF , !P6 ;  /* 0xff8000002d7a7808 */ /* 0x000fe20007000000 */
[----:B------:R-:W-:Y:S01]  /*5460*/  FMUL.FTZ R13, R155, c[0x0][0x320] ;  /* 0x0000c8009b0d7a20 */ /* 0x000fe20000410000 */
[----:B------:R-:W-:Y:S01]  /*5470*/  PLOP3.LUT P5, PT, PT, PT, UP1, 0x40, 0x0 ;  /* 0x000000000000781c */ /* 0x000fe20003fae818 */
[----:B------:R-:W-:Y:S01]  /*5480*/  UISETP.NE.AND UP1, UPT, UR20, URZ, UPT ;  /* 0x0000003f1400728c */ /* 0x000fe2000bf25270 */
[----:B------:R-:W-:Y:S01]  /*5490*/  PLOP3.LUT P6, PT, PT, PT, UP2, 0x40, 0x0 ;  /* 0x000000000000781c */ /* 0x000fe20003fce828 */
[----:B------:R-:W-:Y:S01]  /*54a0*/  UISETP.NE.AND UP2, UPT, UR19, URZ, UPT ;  /* 0x0000003f1300728c */ /* 0x000fe2000bf45270 */
[C---:B------:R-:W-:Y:S01]  /*54b0*/  ISETP.GT.AND P2, PT, R3.reuse, 0x10, P2 ;  /* 0x000000100300780c */ /* 0x040fe20001744270 */
[----:B-----5:R-:W-:Y:S01]  /*54c0*/  FMUL.FTZ R10, R166, c[0x0][0x320] ;  /* 0x0000c800a60a7a20 */ /* 0x020fe20000410000 */
[----:B------:R-:W-:Y:S01]  /*54d0*/  ISETP.GT.AND P4, PT, R3, 0x9, P4 ;  /* 0x000000090300780c */ /* 0x000fe20002784270 */
[----:B-1----:R-:W-:Y:S01]  /*54e0*/  FMUL.FTZ R6, R162, c[0x0][0x320] ;  /* 0x0000c800a2067a20 */ /* 0x002fe20000410000 */
[C---:B------:R-:W-:Y:S01]  /*54f0*/  ISETP.LT.OR P1, PT, R5.reuse, 0x12, P1 ;  /* 0x000000120500780c */ /* 0x040fe20000f21670 */
[----:B------:R-:W-:Y:S01]  /*5500*/  UISETP.NE.AND UP6, UPT, UR38, URZ, UPT ;  /* 0x0000003f2600728c */ /* 0x000fe2000bfc5270 */
[C---:B------:R-:W-:Y:S01]  /*5510*/  ISETP.LT.OR P0, PT, R5.reuse, 0x19, P0 ;  /* 0x000000190500780c */ /* 0x040fe20000701670 */
[----:B------:R1:W1:Y:S01]  /*5520*/  MUFU.TANH R27, R6 ;  /* 0x00000006001b7308 */ /* 0x0002620000002400 */
[----:B------:R-:W-:Y:S01]  /*5530*/  ISETP.LT.OR P2, PT, R5, 0x11, P2 ;  /* 0x000000110500780c */ /* 0x000fe20001741670 */
[----:B------:R-:W-:Y:S01]  /*5540*/  UISETP.NE.AND UP5, UPT, UR37, URZ, UPT ;  /* 0x0000003f2500728c */ /* 0x000fe2000bfa5270 */
[----:B------:R-:W-:Y:S01]  /*5550*/  ISETP.GT.AND P5, PT, R3, 0x20, P5 ;  /* 0x000000200300780c */ /* 0x000fe20002fa4270 */
[----:B------:R-:W-:Y:S01]  /*5560*/  UISETP.NE.AND UP4, UPT, UR36, URZ, UPT ;  /* 0x0000003f2400728c */ /* 0x000fe2000bf85270 */
[----:B------:R-:W-:Y:S01]  /*5570*/  ISETP.LT.OR P4, PT, R5, 0xa, P4 ;  /* 0x0000000a0500780c */ /* 0x000fe20002781670 */
[----:B------:R-:W-:Y:S01]  /*5580*/  FMUL.FTZ R7, R142, c[0x0][0x320] ;  /* 0x0000c8008e077a20 */ /* 0x000fe20000410000 */
[----:B------:R-:W-:Y:S01]  /*5590*/  FSEL R131, R34, -INF , !P1 ;  /* 0xff80000022837808 */ /* 0x000fe20004800000 */
[----:B------:R-:W2:Y:S01]  /*55a0*/  MUFU.TANH R136, R16 ;  /* 0x0000001000887308 */ /* 0x000ea20000002400 */
[----:B------:R-:W-:Y:S01]  /*55b0*/  PLOP3.LUT P1, PT, PT, PT, UP1, 0x40, 0x0 ;  /* 0x000000000000781c */ /* 0x000fe20003f2e818 */
[----:B------:R-:W-:Y:S01]  /*55c0*/  UISETP.NE.AND UP1, UPT, UR17, URZ, UPT ;  /* 0x0000003f1100728c */ /* 0x000fe2000bf25270 */
[----:B------:R-:W-:-:S02]  /*55d0*/  FSEL R141, R31, -INF , !P0 ;  /* 0xff8000001f8d7808 */ /* 0x000fc40004000000 */
[----:B------:R-:W-:Y:S02]  /*55e0*/  ISETP.GT.AND P6, PT, R3, 0x19, P6 ;  /* 0x000000190300780c */ /* 0x000fe400037c4270 */
[----:B------:R-:W-:Y:S01]  /*55f0*/  PLOP3.LUT P0, PT, PT, PT, UP2, 0x40, 0x0 ;  /* 0x000000000000781c */ /* 0x000fe20003f0e828 */
[----:B-1----:R-:W-:Y:S01]  /*5600*/  FMUL.FTZ R6, R158, c[0x0][0x320] ;  /* 0x0000c8009e067a20 */ /* 0x002fe20000410000 */
[----:B------:R-:W-:Y:S01]  /*5610*/  FSEL R129, R35, -INF , !P2 ;  /* 0xff80000023817808 */ /* 0x000fe20005000000 */
[----:B------:R-:W-:Y:S01]  /*5620*/  UISETP.NE.AND UP2, UPT, UR15, URZ, UPT ;  /* 0x0000003f0f00728c */ /* 0x000fe2000bf45270 */
[C---:B------:R-:W-:Y:S01]  /*5630*/  ISETP.LT.OR P5, PT, R5.reuse, 0x21, P5 ;  /* 0x000000210500780c */ /* 0x040fe20002fa1670 */
[----:B------:R1:W1:Y:S01]  /*5640*/  MUFU.TANH R26, R6 ;  /* 0x00000006001a7308 */ /* 0x0002620000002400 */
[----:B------:R-:W-:Y:S02]  /*5650*/  FSEL R125, R32, -INF , !P4 ;  /* 0xff800000207d7808 */ /* 0x000fe40006000000 */
[----:B------:R-:W-:Y:S01]  /*5660*/  PLOP3.LUT P2, PT, PT, PT, UP0, 0x40, 0x0 ;  /* 0x000000000000781c */ /* 0x000fe20003f4e808 */
[----:B------:R-:W-:Y:S01]  /*5670*/  UISETP.NE.AND UP0, UPT, UR18, URZ, UPT ;  /* 0x0000003f1200728c */ /* 0x000fe2000bf05270 */
[----:B------:R-:W-:Y:S01]  /*5680*/  PLOP3.LUT P4, PT, PT, PT, UP3, 0x40, 0x0 ;  /* 0x000000000000781c */ /* 0x000fe20003f8e838 */
[----:B------:R-:W-:Y:S01]  /*5690*/  UISETP.NE.AND UP3, UPT, UR16, URZ, UPT ;  /* 0x0000003f1000728c */ /* 0x000fe2000bf65270 */
[----:B------:R-:W-:Y:S01]  /*56a0*/  ISETP.LT.OR P6, PT, R5, 0x1a, P6 ;  /* 0x0000001a0500780c */ /* 0x000fe200037c1670 */
[----:B------:R-:W2:Y:S01]  /*56b0*/  MUFU.TANH R17, R17 ;  /* 0x0000001100117308 */ /* 0x000ea20000002400 */
[----:B------:R-:W-:-:S02]  /*56c0*/  ISETP.GT.AND P0, PT, R3, 0x30, P0 ;  /* 0x000000300300780c */ /* 0x000fc40000704270 */
[----:B------:R-:W-:Y:S02]  /*56d0*/  FSEL R186, R59, -INF , !P5 ;  /* 0xff8000003bba7808 */ /* 0x000fe40006800000 */
[----:B------:R-:W-:Y:S01]  /*56e0*/  PLOP3.LUT P5, PT, PT, PT, UP1, 0x40, 0x0 ;  /* 0x000000000000781c */ /* 0x000fe20003fae818 */
[----:B------:R-:W-:Y:S01]  /*56f0*/  UISETP.NE.AND UP1, UPT, UR13, URZ, UPT ;  /* 0x0000003f0d00728c */ /* 0x000fe2000bf25270 */
[C---:B------:R-:W-:Y:S01]  /*5700*/  ISETP.GT.AND P4, PT, R3.reuse, 0x21, P4 ;  /* 0x000000210300780c */ /* 0x040fe20002784270 */
[----:B-1----:R-:W-:Y:S01]  /*5710*/  FMUL.FTZ R6, R106, c[0x0][0x320] ;  /* 0x0000c8006a067a20 */ /* 0x002fe20000410000 */
[C---:B------:R-:W-:Y:S01]  /*5720*/  ISETP.GT.AND P2, PT, R3.reuse, 0x28, P2 ;  /* 0x000000280300780c */ /* 0x040fe20001744270 */
[----:B------:R-:W1:Y:S01]  /*5730*/  MUFU.TANH R14, R14 ;  /* 0x0000000e000e7308 */ /* 0x000e620000002400 */
[----:B------:R-:W-:Y:S02]  /*5740*/  ISETP.GT.AND P1, PT, R3, 0x29, P1 ;  /* 0x000000290300780c */ /* 0x000fe40000f24270 */
[----:B------:R-:W-:-:S02]  /*5750*/  FSEL R140, R48, -INF , !P6 ;  /* 0xff800000308c7808 */ /* 0x000fc40007000000 */
[C---:B------:R-:W-:Y:S02]  /*5760*/  ISETP.LT.OR P0, PT, R5.reuse, 0x31, P0 ;  /* 0x000000310500780c */ /* 0x040fe40000701670 */
[----:B------:R-:W-:Y:S01]  /*5770*/  PLOP3.LUT P6, PT, PT, PT, UP0, 0x40, 0x0 ;  /* 0x000000000000781c */ /* 0x000fe20003fce808 */
[----:B------:R5:W1:Y:S01]  /*5780*/  MUFU.TANH R135, R6 ;  /* 0x0000000600877308 */ /* 0x000a620000002400 */
[----:B------:R-:W-:Y:S01]  /*5790*/  UISETP.NE.AND UP0, UPT, UR14, URZ, UPT ;  /* 0x0000003f0e00728c */ /* 0x000fe2000bf05270 */
[C---:B------:R-:W-:Y:S02]  /*57a0*/  ISETP.LT.OR P4, PT, R5.reuse, 0x22, P4 ;  /* 0x000000220500780c */ /* 0x040fe40002781670 */
[C---:B------:R-:W-:Y:S02]  /*57b0*/  ISETP.LT.OR P2, PT, R5.reuse, 0x29, P2 ;  /* 0x000000290500780c */ /* 0x040fe40001741670 */
[----:B------:R-:W-:Y:S02]  /*57c0*/  ISETP.LT.OR P1, PT, R5, 0x2a, P1 ;  /* 0x0000002a0500780c */ /* 0x000fe40000f21670 */
[----:B------:R-:W-:Y:S01]  /*57d0*/  FSEL R199, R47, -INF , !P0 ;  /* 0xff8000002fc77808 */ /* 0x000fe20004000000 */
[----:B------:R-:W1:Y:S01]  /*57e0*/  MUFU.TANH R9, R9 ;  /* 0x0000000900097308 */ /* 0x000e620000002400 */
[----:B------:R-:W-:Y:S01]  /*57f0*/  PLOP3.LUT P0, PT, PT, PT, UP1, 0x40, 0x0 ;  /* 0x000000000000781c */ /* 0x000fe20003f0e818 */
[----:B------:R-:W-:Y:S01]  /*5800*/  UISETP.NE.AND UP1, UPT, UR32, URZ, UPT ;  /* 0x0000003f2000728c */ /* 0x000fe2000bf25270 */
[----:B------:R-:W-:-:S02]  /*5810*/  FSEL R185, R50, -INF , !P4 ;  /* 0xff80000032b97808 */ /* 0x000fc40006000000 */
        /* <DEDUP_REMOVED lines=10> */
[C---:B------:R-:W-:Y:S01]  /*58c0*/  ISETP.GT.AND P0, PT, R3.reuse, 0x48, P0 ;  /* 0x000000480300780c */ /* 0x040fe20000704270 */
[----:B------:R5:W1:Y:S01]  /*58d0*/  MUFU.TANH R138, R6 ;  /* 0x00000006008a7308 */ /* 0x000a620000002400 */
[----:B------:R-:W-:-:S02]  /*58e0*/  ISETP.GT.AND P6, PT, R3, 0x31, P6 ;  /* 0x000000310300780c */ /* 0x000fc400037c4270 */
[C---:B------:R-:W-:Y:S02]  /*58f0*/  ISETP.GT.AND P5, PT, R3.reuse, 0x38, P5 ;  /* 0x000000380300780c */ /* 0x040fe40002fa4270 */
[C---:B------:R-:W-:Y:S02]  /*5900*/  ISETP.GT.AND P4, PT, R3.reuse, 0x39, P4 ;  /* 0x000000390300780c */ /* 0x040fe40002784270 */
[C---:B------:R-:W-:Y:S01]  /*5910*/  ISETP.GT.AND P2, PT, R3.reuse, 0x40, P2 ;  /* 0x000000400300780c */ /* 0x040fe20001744270 */
[----:B------:R-:W1:Y:S01]  /*5920*/  MUFU.TANH R16, R7 ;  /* 0x0000000700107308 */ /* 0x000e620000002400 */
[----:B------:R-:W-:Y:S02]  /*5930*/  ISETP.GT.AND P1, PT, R3, 0x41, P1 ;  /* 0x000000410300780c */ /* 0x000fe40000f24270 */
[C---:B------:R-:W-:Y:S02]  /*5940*/  ISETP.LT.OR P0, PT, R5.reuse, 0x49, P0 ;  /* 0x000000490500780c */ /* 0x040fe40000701670 */
[----:B------:R-:W-:-:S02]  /*5950*/  ISETP.LT.OR P6, PT, R5, 0x32, P6 ;  /* 0x000000320500780c */ /* 0x000fc400037c1670 */
[----:B------:R-:W-:Y:S01]  /*5960*/  ISETP.LT.OR P5, PT, R5, 0x39, P5 ;  /* 0x000000390500780c */ /* 0x000fe20002fa1670 */
[----:B-----5:R-:W-:Y:S01]  /*5970*/  FMUL.FTZ R6, R167, c[0x0][0x320] ;  /* 0x0000c800a7067a20 */ /* 0x020fe20000410000 */
[C---:B------:R-:W-:Y:S01]  /*5980*/  ISETP.LT.OR P4, PT, R5.reuse, 0x3a, P4 ;  /* 0x0000003a0500780c */ /* 0x040fe20002781670 */
[----:B------:R-:W1:Y:S01]  /*5990*/  MUFU.TANH R13, R13 ;  /* 0x0000000d000d7308 */ /* 0x000e620000002400 */
[C---:B------:R-:W-:Y:S02]  /*59a0*/  ISETP.LT.OR P2, PT, R5.reuse, 0x41, P2 ;  /* 0x000000410500780c */ /* 0x040fe40001741670 */
[----:B------:R-:W-:Y:S02]  /*59b0*/  ISETP.LT.OR P1, PT, R5, 0x42, P1 ;  /* 0x000000420500780c */ /* 0x000fe40000f21670 */
[----:B------:R-:W-:Y:S02]  /*59c0*/  FSEL R236, R55, -INF , !P0 ;  /* 0xff80000037ec7808 */ /* 0x000fe40004000000 */
[----:B------:R-:W-:Y:S01]  /*59d0*/  PLOP3.LUT P0, PT, PT, PT, UP0, 0x40, 0x0 ;  /* 0x000000000000781c */ /* 0x000fe20003f0e808 */
[----:B------:R5:W1:Y:S01]  /*59e0*/  MUFU.TANH R25, R6 ;  /* 0x0000000600197308 */ /* 0x000a620000002400 */
[----:B------:R-:W-:-:S02]  /*59f0*/  FSEL R200, R42, -INF , !P6 ;  /* 0xff8000002ac87808 */ /* 0x000fc40007000000 */
[----:B------:R-:W-:Y:S02]  /*5a00*/  FSEL R201, R62, -INF , !P5 ;  /* 0xff8000003ec97808 */ /* 0x000fe40006800000 */
[----:B------:R-:W-:Y:S02]  /*5a10*/  FSEL R204, R63, -INF , !P4 ;  /* 0xff8000003fcc7808 */ /* 0x000fe40006000000 */
[----:B------:R-:W-:Y:S01]  /*5a20*/  FSEL R240, R61, -INF , !P2 ;  /* 0xff8000003df07808 */ /* 0x000fe20005000000 */
[----:B------:R-:W1:Y:S01]  /*5a30*/  MUFU.TANH R59, R12 ;  /* 0x0000000c003b7308 */ /* 0x000e620000002400 */
[----:B------:R-:W-:Y:S02]  /*5a40*/  FSEL R239, R60, -INF , !P1 ;  /* 0xff8000003cef7808 */ /* 0x000fe40004800000 */
[----:B------:R-:W-:Y:S02]  /*5a50*/  PLOP3.LUT P6, PT, PT, PT, UP6, 0x40, 0x0 ;  /* 0x000000000000781c */ /* 0x000fe40003fce868 */
[----:B------:R-:W-:-:S02]  /*5a60*/  PLOP3.LUT P5, PT, PT, PT, UP5, 0x40, 0x0 ;  /* 0x000000000000781c */ /* 0x000fc40003fae858 */
[----:B------:R-:W-:Y:S01]  /*5a70*/  PLOP3.LUT P4, PT, PT, PT, UP4, 0x40, 0x0 ;  /* 0x000000000000781c */ /* 0x000fe20003f8e848 */
[----:B-----5:R-:W-:Y:S01]  /*5a80*/  FMUL.FTZ R6, R110, c[0x0][0x320] ;  /* 0x0000c8006e067a20 */ /* 0x020fe20000410000 */
[----:B------:R-:W-:Y:S01]  /*5a90*/  PLOP3.LUT P2, PT, PT, PT, UP3, 0x40, 0x0 ;  /* 0x000000000000781c */ /* 0x000fe20003f4e838 */
[----:B------:R-:W1:Y:S01]  /*5aa0*/  MUFU.TANH R58, R11 ;  /* 0x0000000b003a7308 */ /* 0x000e620000002400 */
[----:B------:R-:W-:Y:S02]  /*5ab0*/  PLOP3.LUT P1, PT, PT, PT, UP2, 0x40, 0x0 ;  /* 0x000000000000781c */ /* 0x000fe40003f2e828 */
[C---:B------:R-:W-:Y:S02]  /*5ac0*/  ISETP.GT.AND P6, PT, R3.reuse, 0x49, P6 ;  /* 0x000000490300780c */ /* 0x040fe400037c4270 */
[C---:B------:R-:W-:Y:S02]  /*5ad0*/  ISETP.GT.AND P5, PT, R3.reuse, 0x50, P5 ;  /* 0x000000500300780c */ /* 0x040fe40002fa4270 */
[C---:B------:R-:W-:Y:S01]  /*5ae0*/  ISETP.GT.AND P4, PT, R3.reuse, 0x51, P4 ;  /* 0x000000510300780c */ /* 0x040fe20002784270 */
[----:B------:R5:W1:Y:S01]  /*5af0*/  MUFU.TANH R38, R6 ;  /* 0x0000000600267308 */ /* 0x000a620000002400 */
[----:B------:R-:W-:-:S02]  /*5b00*/  ISETP.GT.AND P2, PT, R3, 0x58, P2 ;  /* 0x000000580300780c */ /* 0x000fc40001744270 */
[----:B------:R-:W-:Y:S02]  /*5b10*/  ISETP.GT.AND P1, PT, R3, 0x59, P1 ;  /* 0x000000590300780c */ /* 0x000fe40000f24270 */
[C---:B------:R-:W-:Y:S02]  /*5b20*/  ISETP.LT.OR P6, PT, R5.reuse, 0x4a, P6 ;  /* 0x0000004a0500780c */ /* 0x040fe400037c1670 */
[C---:B------:R-:W-:Y:S01]  /*5b30*/  ISETP.LT.OR P5, PT, R5.reuse, 0x51, P5 ;  /* 0x000000510500780c */ /* 0x040fe20002fa1670 */
[----:B------:R-:W1:Y:S01]  /*5b40*/  MUFU.TANH R10, R10 ;  /* 0x0000000a000a7308 */ /* 0x000e620000002400 */
[C---:B------:R-:W-:Y:S02]  /*5b50*/  ISETP.LT.OR P4, PT, R5.reuse, 0x52, P4 ;  /* 0x000000520500780c */ /* 0x040fe40002781670 */
[C---:B------:R-:W-:Y:S02]  /*5b60*/  ISETP.LT.OR P2, PT, R5.reuse, 0x59, P2 ;  /* 0x000000590500780c */ /* 0x040fe40001741670 */
[----:B------:R-:W-:-:S02]  /*5b70*/  ISETP.LT.OR P1, PT, R5, 0x5a, P1 ;  /* 0x0000005a0500780c */ /* 0x000fc40000f21670 */
[----:B------:R-:W-:Y:S01]  /*5b80*/  FSEL R235, R54, -INF , !P6 ;  /* 0xff80000036eb7808 */ /* 0x000fe20007000000 */
[----:B-----5:R-:W-:Y:S01]  /*5b90*/  FMUL.FTZ R6, R111, c[0x0][0x320] ;  /* 0x0000c8006f067a20 */ /* 0x020fe20000410000 */
[----:B------:R-:W-:Y:S02]  /*5ba0*/  FSEL R237, R41, -INF , !P5 ;  /* 0xff80000029ed7808 */ /* 0x000fe40006800000 */
[----:B------:R-:W-:Y:S01]  /*5bb0*/  FSEL R238, R39, -INF , !P4 ;  /* 0xff80000027ee7808 */ /* 0x000fe20006000000 */
[----:B------:R5:W1:Y:S01]  /*5bc0*/  MUFU.TANH R40, R6 ;  /* 0x0000000600287308 */ /* 0x000a620000002400 */
[----:B------:R-:W-:Y:S02]  /*5bd0*/  FSEL R242, R36, -INF , !P2 ;  /* 0xff80000024f27808 */ /* 0x000fe40005000000 */
[----:B------:R-:W-:Y:S01]  /*5be0*/  FSEL R243, R33, -INF , !P1 ;  /* 0xff80000021f37808 */ /* 0x000fe20004800000 */
[----:B-----5:R-:W-:-:S04]  /*5bf0*/  FMUL.FTZ R6, R170, c[0x0][0x320] ;  /* 0x0000c800aa067a20 */ /* 0x020fc80000410000 */
[----:B------:R5:W1:Y:S02]  /*5c00*/  MUFU.TANH R21, R6 ;  /* 0x0000000600157308 */ /* 0x000a640000002400 */
[----:B-----5:R-:W-:-:S06]  /*5c10*/  FMUL.FTZ R6, R143, c[0x0][0x320] ;  /* 0x0000c8008f067a20 */ /* 0x020fcc0000410000 */
[----:B------:R5:W1:Y:S02]  /*5c20*/  MUFU.TANH R15, R6 ;  /* 0x00000006000f7308 */ /* 0x000a640000002400 */
[----:B-----5:R-:W5:Y:S02]  /*5c30*/  SHFL.IDX PT, R6, R18, 0x3, 0x1c1f ;  /* 0x007c1f0012067f89 */ /* 0x020f6400000e0000 */
[----:B-----5:R-:W-:-:S05]  /*5c40*/  IMAD.IADD R3, R20, 0x1, R6 ;  /* 0x0000000114037824 */ /* 0x020fca00078e0206 */
[----:B------:R-:W-:Y:S01]  /*5c50*/  IMNMX R5, R3, R22, PT ;  /* 0x0000001603057217 */ /* 0x000fe20003800200 */
[----:B------:R-:W-:Y:S01]  /*5c60*/  IMAD.IADD R3, R23, 0x1, R6 ;  /* 0x0000000117037824 */ /* 0x000fe200078e0206 */
        /* <DEDUP_REMOVED lines=13> */
.L_x_256:
[----:B------:R-:W-:-:S04]  /*5d40*/  MOV R7, c[0x0][0x32c] ;  /* 0x0000cb0000077a02 */ /* 0x000fc80000000f00 */
[----:B------:R-:W-:-:S13]  /*5d50*/  ISETP.NE.AND P0, PT, R7, 0x1, PT ;  /* 0x000000010700780c */ /* 0x000fda0003f05270 */
[----:B------:R-:W-:-:S05]  /*5d60*/  @P0 IMAD.HI.U32 R7, R6, c[0x0][0x330], RZ ;  /* 0x0000cc0006070a27 */ /* 0x000fca00078e00ff */
[----:B------:R-:W-:Y:S02]  /*5d70*/  @P0 SHF.R.U32.HI R6, RZ, c[0x0][0x334], R7 ;  /* 0x0000cd00ff060a19 */ /* 0x000fe40000011607 */
.L_x_257:
[----:B------:R-:W-:Y:S05]  /*5d80*/  BSYNC B0 ;  /* 0x0000000000007941 */ /* 0x000fea0003800000 */
.L_x_255:
[----:B------:R-:W-:-:S05]  /*5d90*/  IMAD R6, R6, c[0x0][0x32c], R24 ;  /* 0x0000cb0006067a24 */ /* 0x000fca00078e0218 */
[----:B------:R-:W-:Y:S02]  /*5da0*/  IADD3 R7, R6, c[0x0][0x32c], RZ ;  /* 0x0000cb0006077a10 */ /* 0x000fe40007ffe0ff */
[----:B------:R-:W-:Y:S02]  /*5db0*/  IMNMX R3, R3, R6, !PT ;  /* 0x0000000603037217 */ /* 0x000fe40007800200 */
[----:B------:R-:W-:Y:S02]  /*5dc0*/  IMNMX R5, R5, R7, PT ;  /* 0x0000000705057217 */ /* 0x000fe40003800200 */
.L_x_254:
[----:B-1234-:R-:W-:Y:S01]  /*5dd0*/  FMNMX.FTZ R7, R66, R70, !PT ;  /* 0x0000004642077209 */ /* 0x01efe20007810000 */
[----:B------:R-:W-:Y:S01]  /*5de0*/  UP2UR UR32, UPR, URZ, 0x40 ;  /* 0x000000403f207883 */ /* 0x000fe20008000000 */
[----:B------:R-:W-:Y:S01]  /*5df0*/  FMNMX.FTZ R6, R52, R51, !PT ;  /* 0x0000003334067209 */ /* 0x000fe20007810000 */
[----:B------:R-:W-:Y:S01]  /*5e00*/  UISETP.NE.AND UP6, UPT, UR30, URZ, UPT ;  /* 0x0000003f1e00728c */ /* 0x000fe2000bfc5270 */
[----:B------:R-:W-:Y:S01]  /*5e10*/  FMNMX.FTZ R7, R73, R7, !PT ;  /* 0x0000000749077209 */ /* 0x000fe20007810000 */
[----:B------:R-:W-:Y:S01]  /*5e20*/  IMAD.SHL.U32 R209, R0, 0x2, RZ ;  /* 0x0000000200d17824 */ /* 0x000fe200078e00ff */
[----:B------:R-:W-:Y:S01]  /*5e30*/  FMNMX.FTZ R6, R57, R6, !PT ;  /* 0x0000000639067209 */ /* 0x000fe20007810000 */
[----:B------:R-:W-:Y:S01]  /*5e40*/  UP2UR UR30, UPR, URZ, 0x40 ;  /* 0x000000403f1e7883 */ /* 0x000fe20008000000 */
[----:B------:R-:W-:Y:S01]  /*5e50*/  FMNMX.FTZ R72, R74, R7, !PT ;  /* 0x000000074a487209 */ /* 0x000fe20007810000 */
[----:B------:R-:W-:Y:S01]  /*5e60*/  UISETP.NE.AND UP6, UPT, UR31, URZ, UPT ;  /* 0x0000003f1f00728c */ /* 0x000fe2000bfc5270 */
        /* <DEDUP_REMOVED lines=25> */
[----:B------:R-:W-:Y:S01]  /*6000*/  IMAD R212, R2, 0x2, R209 ;  /* 0x0000000202d47824 */ /* 0x000fe200078e02d1 */
[----:B------:R-:W-:Y:S01]  /*6010*/  FMNMX.FTZ R72, R81, R72, !PT ;  /* 0x0000004851487209 */ /* 0x000fe20007810000 */
[----:B------:R-:W-:Y:S01]  /*6020*/  LDSM.16.MT88.4 R60, [R209+0x100] ;  /* 0x00010000d13c783b */ /* 0x000fe20000004200 */
[----:B------:R-:W-:-:S02]  /*6030*/  FMNMX.FTZ R6, R112, R6, !PT ;  /* 0x0000000670067209 */ /* 0x000fc40007810000 */
[----:B------:R-:W-:Y:S01]  /*6040*/  FMNMX.FTZ R72, R82, R72, !PT ;  /* 0x0000004852487209 */ /* 0x000fe20007810000 */
[----:B------:R-:W-:Y:S01]  /*6050*/  LDSM.16.MT88.4 R84, [R212+0x100] ;  /* 0x00010000d454783b */ /* 0x000fe20000004200 */
[----:B------:R-:W-:Y:S02]  /*6060*/  FMNMX.FTZ R6, R118, R6, !PT ;  /* 0x0000000676067209 */ /* 0x000fe40007810000 */
[----:B------:R-:W-:Y:S01]  /*6070*/  FMNMX.FTZ R72, R83, R72, !PT ;  /* 0x0000004853487209 */ /* 0x000fe20007810000 */
[----:B------:R-:W-:Y:S01]  /*6080*/  LDSM.16.MT88.4 R92, [R212+0x900] ;  /* 0x00090000d45c783b */ /* 0x000fe20000004200 */
[----:B------:R-:W-:Y:S02]  /*6090*/  FMNMX.FTZ R6, R126, R6, !PT ;  /* 0x000000067e067209 */ /* 0x000fe40007810000 */
        /* <DEDUP_REMOVED lines=25> */
[----:B------:R-:W-:Y:S01]  /*6230*/  PLOP3.LUT P6, PT, PT, PT, UP6, 0x40, 0x0 ;  /* 0x000000000000781c */ /* 0x000fe20003fce868 */
[----:B------:R-:W1:Y:S01]  /*6240*/  SHFL.BFLY PT, R6, R72, 0x2, 0x1f ;  /* 0x0c401f0048067f89 */ /* 0x000e6200000e0000 */
[----:B------:R-:W-:Y:S01]  /*6250*/  PLOP3.LUT P4, PT, PT, PT, UP5, 0x40, 0x0 ;  /* 0x000000000000781c */ /* 0x000fe20003f8e858 */
[----:B------:R-:W-:Y:S01]  /*6260*/  UISETP.NE.AND UP6, UPT, UR30, URZ, UPT ;  /* 0x0000003f1e00728c */ /* 0x000fe2000bfc5270 */
[C---:B------:R-:W-:Y:S01]  /*6270*/  ISETP.GT.AND P6, PT, R3.reuse, RZ, P6 ;  /* 0x000000ff0300720c */ /* 0x040fe200037c4270 */
[----:B------:R-:W2:Y:S01]  /*6280*/  SHFL.BFLY PT, R7, R71, 0x2, 0x1f ;  /* 0x0c401f0047077f89 */ /* 0x000ea200000e0000 */
[----:B------:R-:W-:Y:S01]  /*6290*/  ISETP.GT.AND P4, PT, R3, 0x8, P4 ;  /* 0x000000080300780c */ /* 0x000fe20002784270 */
[----:B------:R-:W-:Y:S01]  /*62a0*/  UISETP.NE.AND UP5, UPT, UR31, URZ, UPT ;  /* 0x0000003f1f00728c */ /* 0x000fe2000bfa5270 */
[----:B------:R-:W-:-:S02]  /*62b0*/  ISETP.LT.OR P6, PT, R5, 0x1, P6 ;  /* 0x000000010500780c */ /* 0x000fc400037c1670 */
[----:B------:R-:W-:Y:S01]  /*62c0*/  PLOP3.LUT P2, PT, PT, PT, UP0, 0x40, 0x0 ;  /* 0x000000000000781c */ /* 0x000fe20003f4e808 */
[----:B------:R-:W-:Y:S01]  /*62d0*/  UISETP.NE.AND UP0, UPT, UR23, URZ, UPT ;  /* 0x0000003f1700728c */ /* 0x000fe2000bf05270 */
[----:B------:R-:W-:Y:S02]  /*62e0*/  FSEL R116, R27, -INF , !P6 ;  /* 0xff8000001b747808 */ /* 0x000fe40007000000 */
[----:B------:R-:W-:Y:S01]  /*62f0*/  PLOP3.LUT P6, PT, PT, PT, UP2, 0x40, 0x0 ;  /* 0x000000000000781c */ /* 0x000fe20003fce828 */
[----:B------:R-:W-:Y:S01]  /*6300*/  UISETP.NE.AND UP2, UPT, UR21, URZ, UPT ;  /* 0x0000003f1500728c */ /* 0x000fe2000bf45270 */
[----:B------:R-:W-:Y:S02]  /*6310*/  ISETP.LT.OR P4, PT, R5, 0x9, P4 ;  /* 0x000000090500780c */ /* 0x000fe40002781670 */
[----:B------:R-:W-:Y:S02]  /*6320*/  ISETP.GT.AND P6, PT, R3, 0x18, P6 ;  /* 0x000000180300780c */ /* 0x000fe400037c4270 */
[----:B------:R-:W-:-:S02]  /*6330*/  FSEL R114, R21, -INF , !P4 ;  /* 0xff80000015727808 */ /* 0x000fc40006000000 */
[----:B------:R-:W-:Y:S01]  /*6340*/  PLOP3.LUT P4, PT, PT, PT, UP0, 0x40, 0x0 ;  /* 0x000000000000781c */ /* 0x000fe20003f8e808 */
[----:B------:R-:W-:Y:S01]  /*6350*/  UISETP.NE.AND UP0, UPT, UR19, URZ, UPT ;  /* 0x0000003f1300728c */ /* 0x000fe2000bf05270 */
[----:B------:R-:W-:Y:S02]  /*6360*/  ISETP.LT.OR P6, PT, R5, 0x19, P6 ;  /* 0x000000190500780c */ /* 0x000fe400037c1670 */
[----:B-1----:R-:W-:Y:S02]  /*6370*/  FMNMX.FTZ R72, R72, R6, !PT ;  /* 0x0000000648487209 */ /* 0x002fe40007810000 */
[----:B------:R-:W-:Y:S02]  /*6380*/  FSEL R121, R26, -INF , !P6 ;  /* 0xff8000001a797808 */ /* 0x000fe40007000000 */
[----:B--2---:R-:W-:Y:S01]  /*6390*/  FMNMX.FTZ R71, R71, R7, !PT ;  /* 0x0000000747477209 */ /* 0x004fe20007810000 */
[----:B------:R-:W1:Y:S01]  /*63a0*/  SHFL.BFLY PT, R6, R72, 0x1, 0x1f ;  /* 0x0c201f0048067f89 */ /* 0x000e6200000e0000 */
[----:B------:R-:W-:Y:S01]  /*63b0*/  PLOP3.LUT P6, PT, PT, PT, UP0, 0x40, 0x0 ;  /* 0x000000000000781c */ /* 0x000fe20003fce808 */
[----:B------:R-:W-:Y:S01]  /*63c0*/  UISETP.NE.AND UP0, UPT, UR14, URZ, UPT ;  /* 0x0000003f0e00728c */ /* 0x000fe2000bf05270 */
[----:B------:R-:W-:Y:S01]  /*63d0*/  PLOP3.LUT P5, PT, PT, PT, UP6, 0x40, 0x0 ;  /* 0x000000000000781c */ /* 0x000fe20003fae868 */
[----:B------:R-:W2:Y:S01]  /*63e0*/  SHFL.BFLY PT, R7, R71, 0x1, 0x1f ;  /* 0x0c201f0047077f89 */ /* 0x000ea200000e0000 */
[----:B------:R-:W-:Y:S01]  /*63f0*/  ISETP.GT.AND P6, PT, R3, 0x30, P6 ;  /* 0x000000300300780c */ /* 0x000fe200037c4270 */
[----:B------:R-:W-:Y:S01]  /*6400*/  UISETP.NE.AND UP6, UPT, UR32, URZ, UPT ;  /* 0x0000003f2000728c */ /* 0x000fe2000bfc5270 */
[----:B------:R-:W-:Y:S01]  /*6410*/  PLOP3.LUT P1, PT, PT, PT, UP1, 0x40, 0x0 ;  /* 0x000000000000781c */ /* 0x000fe20003f2e818 */
[----:B------:R-:W-:Y:S01]  /*6420*/  UISETP.NE.AND UP1, UPT, UR20, URZ, UPT ;  /* 0x0000003f1400728c */ /* 0x000fe2000bf25270 */
[----:B------:R-:W-:-:S02]  /*6430*/  ISETP.LT.OR P6, PT, R5, 0x31, P6 ;  /* 0x000000310500780c */ /* 0x000fc400037c1670 */
[----:B------:R-:W-:Y:S01]  /*6440*/  PLOP3.LUT P0, PT, PT, PT, UP3, 0x40, 0x0 ;  /* 0x000000000000781c */ /* 0x000fe20003f0e838 */
[----:B------:R-:W-:Y:S01]  /*6450*/  UISETP.NE.AND UP3, UPT, UR22, URZ, UPT ;  /* 0x0000003f1600728c */ /* 0x000fe2000bf65270 */
[----:B------:R-:W-:Y:S02]  /*6460*/  FSEL R193, R8, -INF , !P6 ;  /* 0xff80000008c17808 */ /* 0x000fe40007000000 */
[C---:B------:R-:W-:Y:S02]  /*6470*/  ISETP.GT.AND P5, PT, R3.reuse, 0x1, P5 ;  /* 0x000000010300780c */ /* 0x040fe40002fa4270 */
[C---:B------:R-:W-:Y:S02]  /*6480*/  ISETP.GT.AND P2, PT, R3.reuse, 0x9, P2 ;  /* 0x000000090300780c */ /* 0x040fe40001744270 */
[C---:B------:R-:W-:Y:S02]  /*6490*/  ISETP.GT.AND P1, PT, R3.reuse, 0x10, P1 ;  /* 0x000000100300780c */ /* 0x040fe40000f24270 */
[----:B------:R-:W-:-:S02]  /*64a0*/  ISETP.GT.AND P0, PT, R3, 0x11, P0 ;  /* 0x000000110300780c */ /* 0x000fc40000704270 */
[C---:B------:R-:W-:Y:S02]  /*64b0*/  ISETP.LT.OR P5, PT, R5.reuse, 0x2, P5 ;  /* 0x000000020500780c */ /* 0x040fe40002fa1670 */
[----:B-1----:R-:W-:Y:S02]  /*64c0*/  FMNMX.FTZ R72, R72, R6, !PT ;  /* 0x0000000648487209 */ /* 0x002fe40007810000 */
[----:B------:R-:W-:Y:S02]  /*64d0*/  ISETP.LT.OR P2, PT, R5, 0xa, P2 ;  /* 0x0000000a0500780c */ /* 0x000fe40001741670 */
[----:B--2---:R-:W-:Y:S01]  /*64e0*/  FMNMX.FTZ R71, R71, R7, !PT ;  /* 0x0000000747477209 */ /* 0x004fe20007810000 */
[C---:B------:R-:W-:Y:S01]  /*64f0*/  FMUL.FTZ R7, R72.reuse, c[0x0][0x2d0] ;  /* 0x0000b40048077a20 */ /* 0x040fe20000410000 */
[----:B------:R-:W-:Y:S02]  /*6500*/  FSETP.NEU.FTZ.AND P6, PT, R72, -INF , PT ;  /* 0xff8000004800780b */ /* 0x000fe40003fdd000 */
[----:B------:R-:W-:Y:S01]  /*6510*/  ISETP.LT.OR P1, PT, R5, 0x11, P1 ;  /* 0x000000110500780c */ /* 0x000fe20000f21670 */
[----:B------:R-:W-:Y:S01]  /*6520*/  FMUL.FTZ R6, R71, c[0x0][0x2d0] ;  /* 0x0000b40047067a20 */ /* 0x000fe20000410000 */
[----:B------:R-:W-:-:S02]  /*6530*/  FSEL R7, R7, RZ, P6 ;  /* 0x000000ff07077208 */ /* 0x000fc40003000000 */
[----:B------:R-:W-:Y:S02]  /*6540*/  FSETP.NEU.FTZ.AND P6, PT, R71, -INF , PT ;  /* 0xff8000004700780b */ /* 0x000fe40003fdd000 */
[----:B------:R-:W-:Y:S01]  /*6550*/  ISETP.LT.OR P0, PT, R5, 0x12, P0 ;  /* 0x000000120500780c */ /* 0x000fe20000701670 */
[--C-:B------:R-:W-:Y:S01]  /*6560*/  FFMA.FTZ R8, R66, c[0x0][0x2d0], -R7.reuse ;  /* 0x0000b40042087a23 */ /* 0x100fe20000010807 */
[----:B------:R-:W-:Y:S02]  /*6570*/  FSEL R6, R6, RZ, P6 ;  /* 0x000000ff06067208 */ /* 0x000fe40003000000 */
[----:B------:R-:W-:Y:S01]  /*6580*/  LEA R210, R4, R209, 0x1 ;  /* 0x000000d104d27211 */ /* 0x000fe200078e08ff */
[----:B------:R1:W-:Y:S01]  /*6590*/  MUFU.EX2 R151, R8 ;  /* 0x0000000800977308 */ /* 0x0003e20000000800 */
[----:B------:R-:W-:Y:S01]  /*65a0*/  FSEL R115, R14, -INF , !P5 ;  /* 0xff8000000e737808 */ /* 0x000fe20006800000 */
[----:B------:R-:W-:Y:S01]  /*65b0*/  FFMA.FTZ R0, R57, c[0x0][0x2d0], -R6 ;  /* 0x0000b40039007a23 */ /* 0x000fe20000010806 */
[----:B------:R-:W-:Y:S01]  /*65c0*/  FSEL R113, R19, -INF , !P2 ;  /* 0xff80000013717808 */ /* 0x000fe20005000000 */
[----:B------:R-:W-:Y:S01]  /*65d0*/  IMAD R211, R2, 0x2, R210 ;  /* 0x0000000202d37824 */ /* 0x000fe200078e02d2 */
[----:B------:R-:W-:Y:S01]  /*65e0*/  FSEL R117, R10, -INF , !P1 ;  /* 0xff8000000a757808 */ /* 0x000fe20004800000 */
[----:B------:R-:W2:Y:S01]  /*65f0*/  LDSM.16.MT88.4 R100, [R210+0x100] ;  /* 0x00010000d264783b */ /* 0x000ea20000004200 */
[----:B------:R-:W-:Y:S01]  /*6600*/  FSEL R119, R25, -INF , !P0 ;  /* 0xff80000019777808 */ /* 0x000fe20004000000 */
[----:B------:R3:W-:Y:S01]  /*6610*/  MUFU.EX2 R157, R0 ;  /* 0x00000000009d7308 */ /* 0x0007e20000000800 */
[----:B------:R-:W-:Y:S01]  /*6620*/  PLOP3.LUT P5, PT, PT, PT, UP4, 0x40, 0x0 ;  /* 0x000000000000781c */ /* 0x000fe20003fae848 */
[----:B------:R-:W-:Y:S01]  /*6630*/  UISETP.NE.AND UP4, UPT, UR18, URZ, UPT ;  /* 0x0000003f1200728c */ /* 0x000fe2000bf85270 */
[----:B------:R-:W-:Y:S01]  /*6640*/  PLOP3.LUT P2, PT, PT, PT, UP3, 0x40, 0x0 ;  /* 0x000000000000781c */ /* 0x000fe20003f4e838 */
[----:B------:R-:W-:Y:S01]  /*6650*/  UISETP.NE.AND UP3, UPT, UR17, URZ, UPT ;  /* 0x0000003f1100728c */ /* 0x000fe2000bf65270 */
[----:B------:R-:W-:Y:S01]  /*6660*/  PLOP3.LUT P1, PT, PT, PT, UP2, 0x40, 0x0 ;  /* 0x000000000000781c */ /* 0x000fe20003f2e828 */
[----:B------:R-:W-:Y:S01]  /*6670*/  UISETP.NE.AND UP2, UPT, UR16, URZ, UPT ;  /* 0x0000003f1000728c */ /* 0x000fe2000bf45270 */
[----:B------:R-:W-:Y:S01]  /*6680*/  PLOP3.LUT P0, PT, PT, PT, UP1, 0x40, 0x0 ;  /* 0x000000000000781c */ /* 0x000fe20003f0e818 */
[--C-:B-1----:R-:W-:Y:S01]  /*6690*/  FFMA.FTZ R8, R70, c[0x0][0x2d0], -R7.reuse ;  /* 0x0000b40046087a23 */ /* 0x102fe20000010807 */
[----:B------:R-:W-:Y:S01]  /*66a0*/  FMNMX.FTZ R2, R120, R122, !PT ;  /* 0x0000007a78027209 */ /* 0x000fe20007810000 */
[----:B------:R-:W-:Y:S01]  /*66b0*/  UISETP.NE.AND UP1, UPT, UR15, URZ, UPT ;  /* 0x0000003f0f00728c */ /* 0x000fe2000bf25270 */
[C---:B------:R-:W-:Y:S01]  /*66c0*/  ISETP.GT.AND P5, PT, R3.reuse, 0x19, P5 ;  /* 0x000000190300780c */ /* 0x040fe20002fa4270 */
[----:B------:R1:W4:Y:S01]  /*66d0*/  MUFU.EX2 R11, R8 ;  /* 0x00000008000b7308 */ /* 0x0003220000000800 */
[C---:B------:R-:W-:Y:S01]  /*66e0*/  ISETP.GT.AND P4, PT, R3.reuse, 0x20, P4 ;  /* 0x000000200300780c */ /* 0x040fe20002784270 */
[----:B------:R-:W5:Y:S01]  /*66f0*/  LDSM.16.MT88.4 R96, [R211+0x100] ;  /* 0x00010000d360783b */ /* 0x000f620000004200 */
[C---:B------:R-:W-:Y:S01]  /*6700*/  ISETP.GT.AND P2, PT, R3.reuse, 0x21, P2 ;  /* 0x000000210300780c */ /* 0x040fe20001744270 */
[----:B---3--:R-:W-:Y:S01]  /*6710*/  FFMA.FTZ R0, R56, c[0x0][0x2d0], -R6 ;  /* 0x0000b40038007a23 */ /* 0x008fe20000010806 */
[C---:B------:R-:W-:Y:S01]  /*6720*/  ISETP.GT.AND P1, PT, R3.reuse, 0x28, P1 ;  /* 0x000000280300780c */ /* 0x040fe20000f24270 */
[----:B------:R-:W3:Y:S01]  /*6730*/  LDSM.16.MT88.4 R88, [R210+0x900] ;  /* 0x00090000d258783b */ /* 0x000ee20000004200 */
[----:B------:R-:W-:Y:S01]  /*6740*/  ISETP.GT.AND P0, PT, R3, 0x29, P0 ;  /* 0x000000290300780c */ /* 0x000fe20000704270 */
[----:B------:R2:W-:Y:S01]  /*6750*/  MUFU.EX2 R70, R0 ;  /* 0x0000000000467308 */ /* 0x0005e20000000800 */
[----:B------:R-:W-:Y:S01]  /*6760*/  FMNMX.FTZ R2, R124, R2, !PT ;  /* 0x000000027c027209 */ /* 0x000fe20007810000 */
[----:B------:R-:W3:Y:S01]  /*6770*/  LDSM.16.MT88.4 R104, [R211+0x900] ;  /* 0x00090000d368783b */ /* 0x000ee20000004200 */
[C---:B------:R-:W-:Y:S01]  /*6780*/  ISETP.LT.OR P5, PT, R5.reuse, 0x1a, P5 ;  /* 0x0000001a0500780c */ /* 0x040fe20002fa1670 */
[----:B------:R-:W-:Y:S01]  /*6790*/  ULDC.64 UR14, c[0x0][0x2c8] ;  /* 0x0000b200000e7ab9 */ /* 0x000fe20000000a00 */
[C---:B------:R-:W-:Y:S01]  /*67a0*/  ISETP.LT.OR P4, PT, R5.reuse, 0x21, P4 ;  /* 0x000000210500780c */ /* 0x040fe20002781670 */
[----:B------:R-:W-:Y:S01]  /*67b0*/  UIMAD.WIDE.U32 UR16, UR11, UR14, URZ ;  /* 0x0000000e0b1072a5 */ /* 0x000fe2000f8e003f */
[----:B------:R-:W-:Y:S01]  /*67c0*/  ISETP.LT.OR P2, PT, R5, 0x22, P2 ;  /* 0x000000220500780c */ /* 0x000fe20001741670 */
[----:B-1----:R-:W-:Y:S01]  /*67d0*/  FFMA.FTZ R8, R73, c[0x0][0x2d0], -R7 ;  /* 0x0000b40049087a23 */ /* 0x002fe20000010807 */
[C---:B------:R-:W-:Y:S01]  /*67e0*/  ISETP.LT.OR P1, PT, R5.reuse, 0x29, P1 ;  /* 0x000000290500780c */ /* 0x040fe20000f21670 */
[----:B----4-:R-:W-:Y:S01]  /*67f0*/  IMAD.MOV.U32 R73, RZ, RZ, R11 ;  /* 0x000000ffff497224 */ /* 0x010fe200078e000b */
[----:B------:R-:W-:Y:S01]  /*6800*/  ISETP.LT.OR P0, PT, R5, 0x2a, P0 ;  /* 0x0000002a0500780c */ /* 0x000fe20000701670 */
[----:B------:R1:W-:Y:S01]  /*6810*/  MUFU.EX2 R156, R8 ;  /* 0x00000008009c7308 */ /* 0x0003e20000000800 */
[----:B------:R-:W-:-:S02]  /*6820*/  FSEL R123, R17, -INF , !P5 ;  /* 0xff800000117b7808 */ /* 0x000fc40006800000 */
[----:B------:R-:W-:Y:S01]  /*6830*/  FSEL R142, R9, -INF , !P4 ;  /* 0xff800000098e7808 */ /* 0x000fe20006000000 */
[--C-:B--2---:R-:W-:Y:S01]  /*6840*/  FFMA.FTZ R0, R75, c[0x0][0x2d0], -R7.reuse ;  /* 0x0000b4004b007a23 */ /* 0x104fe20000010807 */
[----:B------:R-:W-:Y:S02]  /*6850*/  FSEL R143, R30, -INF , !P2 ;  /* 0xff8000001e8f7808 */ /* 0x000fe40005000000 */
[----:B------:R-:W-:Y:S01]  /*6860*/  FSEL R144, R28, -INF , !P1 ;  /* 0xff8000001c907808 */ /* 0x000fe20004800000 */
[----:B------:R2:W-:Y:S01]  /*6870*/  MUFU.EX2 R154, R0 ;  /* 0x00000000009a7308 */ /* 0x0005e20000000800 */
[----:B------:R-:W-:Y:S02]  /*6880*/  FSEL R145, R29, -INF , !P0 ;  /* 0xff8000001d917808 */ /* 0x000fe40004000000 */
        /* <DEDUP_REMOVED lines=8> */
[----:B------:R-:W-:Y:S01]  /*6910*/  PLOP3.LUT P0, PT, PT, PT, UP0, 0x40, 0x0 ;  /* 0x000000000000781c */ /* 0x000fe20003f0e808 */
[----:B------:R-:W-:Y:S01]  /*6920*/  UISETP.NE.AND UP0, UPT, UR13, URZ, UPT ;  /* 0x0000003f0d00728c */ /* 0x000fe2000bf05270 */
[C---:B------:R-:W-:Y:S01]  /*6930*/  ISETP.GT.AND P5, PT, R3.reuse, 0x31, P5 ;  /* 0x000000310300780c */ /* 0x040fe20002fa4270 */
[----:B------:R1:W-:Y:S01]  /*6940*/  MUFU.EX2 R183, R8 ;  /* 0x0000000800b77308 */ /* 0x0003e20000000800 */
[C---:B------:R-:W-:Y:S01]  /*6950*/  ISETP.GT.AND P4, PT, R3.reuse, 0x38, P4 ;  /* 0x000000380300780c */ /* 0x040fe20002784270 */
[----:B--2---:R-:W-:Y:S01]  /*6960*/  FFMA.FTZ R0, R78, c[0x0][0x2d0], -R7 ;  /* 0x0000b4004e007a23 */ /* 0x004fe20000010807 */
[C---:B------:R-:W-:Y:S01]  /*6970*/  ISETP.GT.AND P2, PT, R3.reuse, 0x39, P2 ;  /* 0x000000390300780c */ /* 0x040fe20001744270 */
[----:B------:R-:W-:Y:S01]  /*6980*/  UISETP.NE.AND UP1, UPT, UR25, URZ, UPT ;  /* 0x0000003f1900728c */ /* 0x000fe2000bf25270 */
[----:B------:R-:W-:-:S02]  /*6990*/  ISETP.GT.AND P1, PT, R3, 0x40, P1 ;  /* 0x000000400300780c */ /* 0x000fc40000f24270 */
[----:B------:R-:W-:Y:S01]  /*69a0*/  ISETP.GT.AND P0, PT, R3, 0x41, P0 ;  /* 0x000000410300780c */ /* 0x000fe20000704270 */
[----:B------:R2:W-:Y:S01]  /*69b0*/  MUFU.EX2 R158, R0 ;  /* 0x00000000009e7308 */ /* 0x0005e20000000800 */
[C---:B------:R-:W-:Y:S02]  /*69c0*/  ISETP.LT.OR P5, PT, R5.reuse, 0x32, P5 ;  /* 0x000000320500780c */ /* 0x040fe40002fa1670 */
[C---:B------:R-:W-:Y:S02]  /*69d0*/  ISETP.LT.OR P4, PT, R5.reuse, 0x39, P4 ;  /* 0x000000390500780c */ /* 0x040fe40002781670 */
[C---:B------:R-:W-:Y:S02]  /*69e0*/  ISETP.LT.OR P2, PT, R5.reuse, 0x3a, P2 ;  /* 0x0000003a0500780c */ /* 0x040fe40001741670 */
[C---:B------:R-:W-:Y:S01]  /*69f0*/  ISETP.LT.OR P1, PT, R5.reuse, 0x41, P1 ;  /* 0x000000410500780c */ /* 0x040fe20000f21670 */
[--C-:B-1----:R-:W-:Y:S01]  /*6a00*/  FFMA.FTZ R8, R52, c[0x0][0x2d0], -R6.reuse ;  /* 0x0000b40034087a23 */ /* 0x102fe20000010806 */
[----:B------:R-:W-:Y:S01]  /*6a10*/  ISETP.LT.OR P0, PT, R5, 0x42, P0 ;  /* 0x000000420500780c */ /* 0x000fe20000701670 */
[----:B------:R-:W-:Y:S01]  /*6a20*/  @UP1 UMOV UR13, UR17 ;  /* 0x00000011000d1c82 */ /* 0x000fe20008000000 */
[----:B------:R-:W-:Y:S01]  /*6a30*/  FSEL R194, R13, -INF , !P5 ;  /* 0xff8000000dc27808 */ /* 0x000fe20006800000 */
[----:B------:R1:W-:Y:S01]  /*6a40*/  MUFU.EX2 R181, R8 ;  /* 0x0000000800b57308 */ /* 0x0003e20000000800 */
[----:B------:R-:W-:Y:S01]  /*6a50*/  FSEL R195, R38, -INF , !P4 ;  /* 0xff80000026c37808 */ /* 0x000fe20006000000 */
[----:B------:R-:W-:Y:S01]  /*6a60*/  @UP1 USHF.R.U32.HI UR11, URZ, UR15, UR13 ;  /* 0x0000000f3f0b1299 */ /* 0x000fe2000801160d */
[----:B------:R-:W-:Y:S01]  /*6a70*/  FSEL R196, R40, -INF , !P2 ;  /* 0xff80000028c47808 */ /* 0x000fe20005000000 */
[----:B--2---:R-:W-:Y:S01]  /*6a80*/  FFMA.FTZ R0, R79, c[0x0][0x2d0], -R7 ;  /* 0x0000b4004f007a23 */ /* 0x004fe20000010807 */
[----:B------:R-:W-:Y:S01]  /*6a90*/  FSEL R198, R16, -INF , !P1 ;  /* 0xff80000010c67808 */ /* 0x000fe20004800000 */
[----:B------:R-:W-:Y:S01]  /*6aa0*/  UIADD3 UR13, UR6, -0x2, URZ ;  /* 0xfffffffe060d7890 */ /* 0x000fe2000fffe03f */
[----:B------:R-:W-:Y:S01]  /*6ab0*/  FSEL R197, R15, -INF , !P0 ;  /* 0xff8000000fc57808 */ /* 0x000fe20004000000 */
[----:B------:R2:W-:Y:S01]  /*6ac0*/  MUFU.EX2 R152, R0 ;  /* 0x0000000000987308 */ /* 0x0005e20000000800 */
[----:B------:R-:W-:Y:S01]  /*6ad0*/  PLOP3.LUT P6, PT, PT, PT, UP0, 0x40, 0x0 ;  /* 0x000000000000781c */ /* 0x000fe20003fce808 */
[----:B------:R-:W-:Y:S01]  /*6ae0*/  UISETP.NE.AND UP0, UPT, UR27, URZ, UPT ;  /* 0x0000003f1b00728c */ /* 0x000fe2000bf05270 */
[----:B------:R-:W-:Y:S01]  /*6af0*/  PLOP3.LUT P5, PT, PT, PT, UP6, 0x40, 0x0 ;  /* 0x000000000000781c */ /* 0x000fe20003fae868 */
[----:B------:R-:W-:Y:S01]  /*6b00*/  UIADD3 UR14, UR5, UR11, URZ ;  /* 0x0000000b050e7290 */ /* 0x000fe2000fffe03f */
[----:B------:R-:W-:Y:S01]  /*6b10*/  PLOP3.LUT P4, PT, PT, PT, UP5, 0x40, 0x0 ;  /* 0x000000000000781c */ /* 0x000fe20003f8e858 */
[----:B------:R-:W-:Y:S01]  /*6b20*/  ULDC UR6, c[0x0][0x328] ;  /* 0x0000ca0000067ab9 */ /* 0x000fe20000000800 */
[----:B------:R-:W-:Y:S01]  /*6b30*/  PLOP3.LUT P2, PT, PT, PT, UP4, 0x40, 0x0 ;  /* 0x000000000000781c */ /* 0x000fe20003f4e848 */
[----:B-1----:R-:W-:Y:S01]  /*6b40*/  FFMA.FTZ R8, R51, c[0x0][0x2d0], -R6 ;  /* 0x0000b40033087a23 */ /* 0x002fe20000010806 */
[----:B------:R-:W-:Y:S01]  /*6b50*/  PLOP3.LUT P1, PT, PT, PT, UP3, 0x40, 0x0 ;  /* 0x000000000000781c */ /* 0x000fe20003f2e838 */
[----:B------:R-:W-:Y:S01]  /*6b60*/  UIADD3 UR6, UR14, UR6, URZ ;  /* 0x000000060e067290 */ /* 0x000fe2000fffe03f */
[----:B------:R-:W-:Y:S01]  /*6b70*/  PLOP3.LUT P0, PT, PT, PT, UP2, 0x40, 0x0 ;  /* 0x000000000000781c */ /* 0x000fe20003f0e828 */
[----:B------:R-:W-:Y:S01]  /*6b80*/  MUFU.EX2 R172, R8 ;  /* 0x0000000800ac7308 */ /* 0x000fe20000000800 */
[----:B------:R-:W-:-:S02]  /*6b90*/  ISETP.GT.AND P6, PT, R3, 0x48, P6 ;  /* 0x000000480300780c */ /* 0x000fc400037c4270 */
[----:B------:R-:W-:Y:S02]  /*6ba0*/  ISETP.GT.AND P5, PT, R3, 0x49, P5 ;  /* 0x000000490300780c */ /* 0x000fe40002fa4270 */
[----:B--2---:R-:W-:Y:S01]  /*6bb0*/  FMNMX.FTZ R0, R125, R2, !PT ;  /* 0x000000027d007209 */ /* 0x004fe20007810000 */
[----:B------:R-:W-:Y:S01]  /*6bc0*/  FFMA.FTZ R2, R77, c[0x0][0x2d0], -R7 ;  /* 0x0000b4004d027a23 */ /* 0x000fe20000010807 */
[----:B------:R-:W-:Y:S02]  /*6bd0*/  ISETP.GT.AND P4, PT, R3, 0x50, P4 ;  /* 0x000000500300780c */ /* 0x000fe40002784270 */
[----:B------:R-:W-:Y:S01]  /*6be0*/  FMNMX.FTZ R0, R129, R0, !PT ;  /* 0x0000000081007209 */ /* 0x000fe20007810000 */
[----:B------:R1:W2:Y:S01]  /*6bf0*/  MUFU.EX2 R148, R2 ;  /* 0x0000000200947308 */ /* 0x0002a20000000800 */
[----:B------:R-:W-:Y:S02]  /*6c00*/  ISETP.GT.AND P2, PT, R3, 0x51, P2 ;  /* 0x000000510300780c */ /* 0x000fe40001744270 */
[----:B------:R-:W-:-:S02]  /*6c10*/  FMNMX.FTZ R0, R131, R0, !PT ;  /* 0x0000000083007209 */ /* 0x000fc40007810000 */
[----:B------:R-:W-:Y:S02]  /*6c20*/  ISETP.GT.AND P1, PT, R3, 0x58, P1 ;  /* 0x000000580300780c */ /* 0x000fe40000f24270 */
[----:B------:R-:W-:Y:S02]  /*6c30*/  FMNMX.FTZ R0, R141, R0, !PT ;  /* 0x000000008d007209 */ /* 0x000fe40007810000 */
[----:B------:R-:W-:Y:S02]  /*6c40*/  ISETP.GT.AND P0, PT, R3, 0x59, P0 ;  /* 0x000000590300780c */ /* 0x000fe40000704270 */
[----:B------:R-:W-:Y:S02]  /*6c50*/  FMNMX.FTZ R0, R140, R0, !PT ;  /* 0x000000008c007209 */ /* 0x000fe40007810000 */
[----:B------:R-:W-:Y:S02]  /*6c60*/  FMNMX.FTZ R3, R116, R115, !PT ;  /* 0x0000007374037209 */ /* 0x000fe40007810000 */
[----:B------:R-:W-:Y:S01]  /*6c70*/  FMNMX.FTZ R0, R186, R0, !PT ;  /* 0x00000000ba007209 */ /* 0x000fe20007810000 */
[----:B-1----:R-:W-:Y:S01]  /*6c80*/  FFMA.FTZ R2, R64, c[0x0][0x2d0], -R6 ;  /* 0x0000b40040027a23 */ /* 0x002fe20000010806 */
[----:B------:R-:W-:-:S02]  /*6c90*/  FMNMX.FTZ R3, R114, R3, !PT ;  /* 0x0000000372037209 */ /* 0x000fc40007810000 */
[----:B------:R-:W-:Y:S01]  /*6ca0*/  FMNMX.FTZ R0, R185, R0, !PT ;  /* 0x00000000b9007209 */ /* 0x000fe20007810000 */
[----:B------:R1:W-:Y:S01]  /*6cb0*/  MUFU.EX2 R139, R2 ;  /* 0x00000002008b7308 */ /* 0x0003e20000000800 */
[----:B------:R-:W-:Y:S02]  /*6cc0*/  FMNMX.FTZ R3, R113, R3, !PT ;  /* 0x0000000371037209 */ /* 0x000fe40007810000 */
[----:B------:R-:W-:Y:S02]  /*6cd0*/  FMNMX.FTZ R0, R147, R0, !PT ;  /* 0x0000000093007209 */ /* 0x000fe40007810000 */
[----:B------:R-:W-:Y:S02]  /*6ce0*/  FMNMX.FTZ R3, R117, R3, !PT ;  /* 0x0000000375037209 */ /* 0x000fe40007810000 */
[----:B------:R-:W-:Y:S02]  /*6cf0*/  FMNMX.FTZ R0, R146, R0, !PT ;  /* 0x0000000092007209 */ /* 0x000fe40007810000 */
[----:B------:R-:W-:-:S02]  /*6d00*/  FMNMX.FTZ R3, R119, R3, !PT ;  /* 0x0000000377037209 */ /* 0x000fc40007810000 */
[----:B------:R-:W-:Y:S02]  /*6d10*/  FMNMX.FTZ R0, R199, R0, !PT ;  /* 0x00000000c7007209 */ /* 0x000fe40007810000 */
[----:B------:R-:W-:Y:S02]  /*6d20*/  ISETP.LT.OR P6, PT, R5, 0x49, P6 ;  /* 0x000000490500780c */ /* 0x000fe400037c1670 */
[----:B------:R-:W-:Y:S01]  /*6d30*/  FMNMX.FTZ R0, R200, R0, !PT ;  /* 0x00000000c8007209 */ /* 0x000fe20007810000 */
[----:B-1----:R-:W-:Y:S01]  /*6d40*/  FFMA.FTZ R2, R65, c[0x0][0x2d0], -R6 ;  /* 0x0000b40041027a23 */ /* 0x002fe20000010806 */
[----:B------:R-:W-:Y:S02]  /*6d50*/  ISETP.LT.OR P5, PT, R5, 0x4a, P5 ;  /* 0x0000004a0500780c */ /* 0x000fe40002fa1670 */
[----:B------:R-:W-:Y:S01]  /*6d60*/  FMNMX.FTZ R0, R201, R0, !PT ;  /* 0x00000000c9007209 */ /* 0x000fe20007810000 */
[----:B------:R1:W4:Y:S01]  /*6d70*/  MUFU.EX2 R164, R2 ;  /* 0x0000000200a47308 */ /* 0x0003220000000800 */
[----:B------:R-:W-:-:S02]  /*6d80*/  FSEL R188, R135, -INF , !P6 ;  /* 0xff80000087bc7808 */ /* 0x000fc40007000000 */
[----:B------:R-:W-:Y:S02]  /*6d90*/  FMNMX.FTZ R0, R204, R0, !PT ;  /* 0x00000000cc007209 */ /* 0x000fe40007810000 */
[C---:B------:R-:W-:Y:S02]  /*6da0*/  ISETP.LT.OR P4, PT, R5.reuse, 0x51, P4 ;  /* 0x000000510500780c */ /* 0x040fe40002781670 */
[----:B------:R-:W-:Y:S02]  /*6db0*/  FMNMX.FTZ R0, R240, R0, !PT ;  /* 0x00000000f0007209 */ /* 0x000fe40007810000 */
[----:B------:R-:W-:Y:S02]  /*6dc0*/  FSEL R187, R138, -INF , !P5 ;  /* 0xff8000008abb7808 */ /* 0x000fe40006800000 */
[----:B------:R-:W-:Y:S02]  /*6dd0*/  ISETP.LT.OR P2, PT, R5, 0x52, P2 ;  /* 0x000000520500780c */ /* 0x000fe40001741670 */
[----:B------:R-:W-:-:S02]  /*6de0*/  FSEL R190, R136, -INF , !P4 ;  /* 0xff80000088be7808 */ /* 0x000fc40006000000 */
[----:B------:R-:W-:Y:S01]  /*6df0*/  ISETP.LT.OR P1, PT, R5, 0x59, P1 ;  /* 0x000000590500780c */ /* 0x000fe20000f21670 */
[----:B-1----:R-:W-:Y:S01]  /*6e00*/  FFMA.FTZ R2, R67, c[0x0][0x2d0], -R6 ;  /* 0x0000b40043027a23 */ /* 0x002fe20000010806 */
[----:B------:R-:W-:Y:S01]  /*6e10*/  FSEL R192, R137, -INF , !P2 ;  /* 0xff80000089c07808 */ /* 0x000fe20005000000 */
[----:B------:R-:W-:Y:S01]  /*6e20*/  LDSM.16.MT88.4 R64, [R210+0x1100] ;  /* 0x00110000d240783b */ /* 0x000fe20000004200 */
[----:B------:R-:W-:Y:S01]  /*6e30*/  ISETP.LT.OR P0, PT, R5, 0x5a, P0 ;  /* 0x0000005a0500780c */ /* 0x000fe20000701670 */
[----:B------:R1:W-:Y:S01]  /*6e40*/  MUFU.EX2 R74, R2 ;  /* 0x00000002004a7308 */ /* 0x0003e20000000800 */
[----:B------:R-:W-:Y:S02]  /*6e50*/  FSEL R191, R59, -INF , !P1 ;  /* 0xff8000003bbf7808 */ /* 0x000fe40004800000 */
[----:B------:R-:W-:Y:S02]  /*6e60*/  FSEL R189, R58, -INF , !P0 ;  /* 0xff8000003abd7808 */ /* 0x000fe40004000000 */
[----:B--2---:R-:W-:Y:S01]  /*6e70*/  F2FP.BF16.PACK_AB R10, R148, R152 ;  /* 0x00000098940a723e */ /* 0x004fe200000010ff */
[----:B------:R-:W-:Y:S01]  /*6e80*/  LDSM.16.MT88.4 R56, [R211+0x1100] ;  /* 0x00110000d338783b */ /* 0x000fe20000004200 */
[----:B------:R-:W-:-:S02]  /*6e90*/  F2FP.BF16.PACK_AB R12, R73, R151 ;  /* 0x00000097490c723e */ /* 0x000fc400000010ff */
[----:B------:R-:W-:Y:S02]  /*6ea0*/  F2FP.BF16.PACK_AB R14, R183, R156 ;  /* 0x0000009cb70e723e */ /* 0x000fe400000010ff */
[----:B------:R-:W-:Y:S02]  /*6eb0*/  F2FP.BF16.PACK_AB R13, R172, R181 ;  /* 0x000000b5ac0d723e */ /* 0x000fe400000010ff */
[----:B------:R-:W-:Y:S02]  /*6ec0*/  F2FP.BF16.PACK_AB R15, R70, R157 ;  /* 0x0000009d460f723e */ /* 0x000fe400000010ff */
[----:B------:R-:W-:Y:S01]  /*6ed0*/  F2FP.BF16.PACK_AB R8, R158, R154 ;  /* 0x0000009a9e08723e */ /* 0x000fe200000010ff */
[----:B-1----:R-:W-:Y:S01]  /*6ee0*/  FFMA.FTZ R2, R46, c[0x0][0x2d0], -R6 ;  /* 0x0000b4002e027a23 */ /* 0x002fe20000010806 */
[----:B----4-:R-:W-:-:S03]  /*6ef0*/  F2FP.BF16.PACK_AB R9, R164, R139 ;  /* 0x0000008ba409723e */ /* 0x010fc600000010ff */
[----:B------:R1:W2:Y:S01]  /*6f00*/  MUFU.EX2 R150, R2 ;  /* 0x0000000200967308 */ /* 0x0002a20000000800 */
[C---:B------:R-:W-:Y:S08]  /*6f10*/  HMMA.16816.F32.BF16 R20, R12.reuse, R84, RZ ;  /* 0x000000540c14723c */ /* 0x040ff000000418ff */
[----:B------:R-:W-:Y:S01]  /*6f20*/  HMMA.16816.F32.BF16 R24, R12, R100, RZ ;  /* 0x000000640c18723c */ /* 0x000fe200000418ff */
[----:B-1----:R-:W-:Y:S01]  /*6f30*/  FMNMX.FTZ R2, R121, R3, !PT ;  /* 0x0000000379027209 */ /* 0x002fe20007810000 */
[----:B------:R-:W-:-:S06]  /*6f40*/  FFMA.FTZ R3, R76, c[0x0][0x2d0], -R7 ;  /* 0x0000b4004c037a23 */ /* 0x000fcc0000010807 */
[----:B------:R-:W-:Y:S01]  /*6f50*/  HMMA.16816.F32.BF16 R36, R12, R86, RZ ;  /* 0x000000560c24723c */ /* 0x000fe200000418ff */
[----:B------:R-:W-:Y:S01]  /*6f60*/  LDSM.16.MT88.4 R76, [R212+0x1100] ;  /* 0x00110000d44c783b */ /* 0x000fe20000004200 */
[----:B------:R-:W-:Y:S01]  /*6f70*/  FMNMX.FTZ R2, R123, R2, !PT ;  /* 0x000000027b027209 */ /* 0x000fe20007810000 */
[----:B------:R1:W-:Y:S01]  /*6f80*/  MUFU.EX2 R180, R3 ;  /* 0x0000000300b47308 */ /* 0x0003e20000000800 */
[----:B--2---:R-:W-:-:S04]  /*6f90*/  F2FP.BF16.PACK_AB R11, R150, R74 ;  /* 0x0000004a960b723e */ /* 0x004fc800000010ff */
[C---:B------:R-:W-:Y:S08]  /*6fa0*/  HMMA.16816.F32.BF16 R16, R12.reuse, R60, RZ ;  /* 0x0000003c0c10723c */ /* 0x040ff000000418ff */
[----:B------:R-:W-:Y:S01]  /*6fb0*/  HMMA.16816.F32.BF16 R32, R12, R62, RZ ;  /* 0x0000003e0c20723c */ /* 0x000fe200000418ff */
[----:B-1----:R-:W-:Y:S01]  /*6fc0*/  FMNMX.FTZ R3, R142, R2, !PT ;  /* 0x000000028e037209 */ /* 0x002fe20007810000 */
[----:B------:R-:W-:-:S03]  /*6fd0*/  FFMA.FTZ R2, R80, c[0x0][0x2d0], -R7 ;  /* 0x0000b40050027a23 */ /* 0x000fc60000010807 */
[----:B------:R-:W-:Y:S01]  /*6fe0*/  FMNMX.FTZ R3, R143, R3, !PT ;  /* 0x000000038f037209 */ /* 0x000fe20007810000 */
[----:B------:R1:W2:Y:S02]  /*6ff0*/  MUFU.EX2 R159, R2 ;  /* 0x00000002009f7308 */ /* 0x0002a40000000800 */
[C---:B-----5:R-:W-:Y:S08]  /*7000*/  HMMA.16816.F32.BF16 R28, R12.reuse, R96, RZ ;  /* 0x000000600c1c723c */ /* 0x060ff000000418ff */
[----:B------:R-:W-:Y:S01]  /*7010*/  HMMA.16816.F32.BF16 R48, R12, R102, RZ ;  /* 0x000000660c30723c */ /* 0x000fe200000418ff */
[----:B-1----:R-:W-:Y:S01]  /*7020*/  FMNMX.FTZ R2, R239, R0, !PT ;  /* 0x00000000ef027209 */ /* 0x002fe20007810000 */
[----:B------:R-:W-:-:S06]  /*7030*/  FFMA.FTZ R0, R81, c[0x0][0x2d0], -R7 ;  /* 0x0000b40051007a23 */ /* 0x000fcc0000010807 */
[----:B------:R-:W-:Y:S01]  /*7040*/  HMMA.16816.F32.BF16 R44, R12, R98, RZ ;  /* 0x000000620c2c723c */ /* 0x000fe200000418ff */
[----:B------:R1:W-:Y:S07]  /*7050*/  MUFU.EX2 R167, R0 ;  /* 0x0000000000a77308 */ /* 0x0003ee0000000800 */
[C---:B------:R-:W-:Y:S08]  /*7060*/  HMMA.16816.F32.BF16 R40, R8.reuse, R92, R20 ;  /* 0x0000005c0828723c */ /* 0x040ff00000041814 */
[----:B---3--:R-:W-:Y:S01]  /*7070*/  HMMA.16816.F32.BF16 R20, R8, R88, R24 ;  /* 0x000000580814723c */ /* 0x008fe20000041818 */
[----:B-1----:R-:W-:-:S02]  /*7080*/  FMNMX.FTZ R0, R236, R2, !PT ;  /* 0x00000002ec007209 */ /* 0x002fc40007810000 */
[----:B------:R-:W-:Y:S01]  /*7090*/  FMNMX.FTZ R2, R144, R3, !PT ;  /* 0x0000000390027209 */ /* 0x000fe20007810000 */
[----:B------:R-:W-:Y:S01]  /*70a0*/  FFMA.FTZ R3, R82, c[0x0][0x2d0], -R7 ;  /* 0x0000b40052037a23 */ /* 0x000fe20000010807 */
[----:B------:R-:W-:-:S03]  /*70b0*/  FMNMX.FTZ R0, R235, R0, !PT ;  /* 0x00000000eb007209 */ /* 0x000fc60007810000 */
[C---:B------:R-:W-:Y:S01]  /*70c0*/  HMMA.16816.F32.BF16 R36, R8.reuse, R94, R36 ;  /* 0x0000005e0824723c */ /* 0x040fe20000041824 */
[----:B------:R-:W-:Y:S01]  /*70d0*/  FMNMX.FTZ R2, R145, R2, !PT ;  /* 0x0000000291027209 */ /* 0x000fe20007810000 */
[----:B------:R1:W-:Y:S01]  /*70e0*/  MUFU.EX2 R153, R3 ;  /* 0x0000000300997308 */ /* 0x0003e20000000800 */
[----:B------:R-:W-:Y:S02]  /*70f0*/  FMNMX.FTZ R0, R237, R0, !PT ;  /* 0x00000000ed007209 */ /* 0x000fe40007810000 */
[----:B------:R-:W-:Y:S02]  /*7100*/  FMNMX.FTZ R2, R193, R2, !PT ;  /* 0x00000002c1027209 */ /* 0x000fe40007810000 */
[----:B------:R-:W-:Y:S01]  /*7110*/  FMNMX.FTZ R0, R238, R0, !PT ;  /* 0x00000000ee007209 */ /* 0x000fe20007810000 */
[----:B------:R-:W-:Y:S01]  /*7120*/  HMMA.16816.F32.BF16 R52, R8, R108, R16 ;  /* 0x0000006c0834723c */ /* 0x000fe20000041810 */
[----:B------:R-:W-:Y:S02]  /*7130*/  FMNMX.FTZ R2, R194, R2, !PT ;  /* 0x00000002c2027209 */ /* 0x000fe40007810000 */
[----:B------:R-:W-:-:S04]  /*7140*/  FMNMX.FTZ R0, R242, R0, !PT ;  /* 0x00000000f2007209 */ /* 0x000fc80007810000 */
[----:B------:R-:W-:Y:S01]  /*7150*/  FMNMX.FTZ R0, R243, R0, !PT ;  /* 0x00000000f3007209 */ /* 0x000fe20007810000 */
[----:B------:R-:W-:Y:S01]  /*7160*/  HMMA.16816.F32.BF16 R16, R8, R110, R32 ;  /* 0x0000006e0810723c */ /* 0x000fe20000041820 */
[----:B-1----:R-:W-:-:S03]  /*7170*/  FFMA.FTZ R3, R83, c[0x0][0x2d0], -R7 ;  /* 0x0000b40053037a23 */ /* 0x002fc60000010807 */
[----:B------:R-:W1:Y:S01]  /*7180*/  SHFL.BFLY PT, R4, R0, 0x2, 0x1f ;  /* 0x0c401f0000047f89 */ /* 0x000e6200000e0000 */
[----:B------:R3:W-:Y:S03]  /*7190*/  MUFU.EX2 R149, R3 ;  /* 0x0000000300957308 */ /* 0x0007e60000000800 */
[----:B------:R-:W-:Y:S01]  /*71a0*/  LDSM.16.MT88.4 R80, [R209+0x1100] ;  /* 0x00110000d150783b */ /* 0x000fe20000004200 */
[C---:B------:R-:W-:Y:S08]  /*71b0*/  HMMA.16816.F32.BF16 R12, R8.reuse, R104, R28 ;  /* 0x00000068080c723c */ /* 0x040ff0000004181c */
[----:B------:R-:W-:Y:S01]  /*71c0*/  HMMA.16816.F32.BF16 R24, R8, R90, R48 ;  /* 0x0000005a0818723c */ /* 0x000fe20000041830 */
[----:B---3--:R-:W-:Y:S01]  /*71d0*/  FMNMX.FTZ R3, R195, R2, !PT ;  /* 0x00000002c3037209 */ /* 0x008fe20007810000 */
[----:B------:R-:W-:-:S02]  /*71e0*/  FFMA.FTZ R2, R68, c[0x0][0x2d0], -R6 ;  /* 0x0000b40044027a23 */ /* 0x000fc40000010806 */
[----:B------:R-:W-:-:S04]  /*71f0*/  IMAD.MOV.U32 R68, RZ, RZ, R152 ;  /* 0x000000ffff447224 */ /* 0x000fc800078e0098 */
[----:B------:R-:W-:Y:S01]  /*7200*/  HMMA.16816.F32.BF16 R32, R8, R106, R44 ;  /* 0x0000006a0820723c */ /* 0x000fe2000004182c */
[----:B------:R3:W-:Y:S01]  /*7210*/  MUFU.EX2 R182, R2 ;  /* 0x0000000200b67308 */ /* 0x0007e20000000800 */
[----:B-1----:R-:W-:-:S05]  /*7220*/  FMNMX.FTZ R0, R0, R4, !PT ;  /* 0x0000000400007209 */ /* 0x002fca0007810000 */
[----:B------:R-:W1:Y:S01]  /*7230*/  SHFL.BFLY PT, R5, R0, 0x1, 0x1f ;  /* 0x0c201f0000057f89 */ /* 0x000e6200000e0000 */
[----:B--2---:R-:W-:Y:S02]  /*7240*/  F2FP.BF16.PACK_AB R8, R159, R180 ;  /* 0x000000b49f08723e */ /* 0x004fe400000010ff */
[----:B---3--:R-:W-:Y:S01]  /*7250*/  FMNMX.FTZ R2, R196, R3, !PT ;  /* 0x00000003c4027209 */ /* 0x008fe20007810000 */
[----:B------:R-:W-:Y:S01]  /*7260*/  FFMA.FTZ R3, R69, c[0x0][0x2d0], -R6 ;  /* 0x0000b40045037a23 */ /* 0x000fe20000010806 */
[----:B------:R-:W-:Y:S02]  /*7270*/  MOV R69, R70 ;  /* 0x0000004600457202 */ /* 0x000fe40000000f00 */
[----:B------:R-:W-:Y:S01]  /*7280*/  FMNMX.FTZ R2, R198, R2, !PT ;  /* 0x00000002c6027209 */ /* 0x000fe20007810000 */
[----:B------:R2:W3:Y:S03]  /*7290*/  MUFU.EX2 R166, R3 ;  /* 0x0000000300a67308 */ /* 0x0004e60000000800 */
[----:B------:R-:W-:-:S04]  /*72a0*/  FMNMX.FTZ R2, R197, R2, !PT ;  /* 0x00000002c5027209 */ /* 0x000fc80007810000 */
[----:B------:R-:W-:Y:S02]  /*72b0*/  FMNMX.FTZ R2, R188, R2, !PT ;  /* 0x00000002bc027209 */ /* 0x000fe40007810000 */
[----:B-1----:R-:W-:Y:S01]  /*72c0*/  FMNMX.FTZ R70, R0, R5, !PT ;  /* 0x0000000500467209 */ /* 0x002fe20007810000 */
[----:B------:R-:W-:Y:S01]  /*72d0*/  FFMA.FTZ R0, R128, c[0x0][0x2d0], -R6 ;  /* 0x0000b40080007a23 */ /* 0x000fe20000010806 */
[----:B------:R-:W-:Y:S01]  /*72e0*/  FMNMX.FTZ R2, R187, R2, !PT ;  /* 0x00000002bb027209 */ /* 0x000fe20007810000 */
[----:B------:R-:W-:Y:S01]  /*72f0*/  IMAD.MOV.U32 R128, RZ, RZ, R164 ;  /* 0x000000ffff807224 */ /* 0x000fe200078e00a4 */
[----:B------:R-:W-:Y:S01]  /*7300*/  FSETP.NEU.FTZ.AND P0, PT, R70, -INF , PT ;  /* 0xff8000004600780b */ /* 0x000fe20003f1d000 */
[----:B------:R-:W-:Y:S01]  /*7310*/  IMAD.MOV.U32 R5, RZ, RZ, R181 ;  /* 0x000000ffff057224 */ /* 0x000fe200078e00b5 */
[----:B------:R-:W-:Y:S01]  /*7320*/  FMNMX.FTZ R2, R190, R2, !PT ;  /* 0x00000002be027209 */ /* 0x000fe20007810000 */
[----:B--2---:R-:W-:Y:S01]  /*7330*/  FFMA.FTZ R3, R112, c[0x0][0x2d0], -R6 ;  /* 0x0000b40070037a23 */ /* 0x004fe20000010806 */
[----:B---3--:R-:W-:Y:S01]  /*7340*/  F2FP.BF16.PACK_AB R9, R166, R182 ;  /* 0x000000b6a609723e */ /* 0x008fe200000010ff */
[----:B------:R-:W-:-:S02]  /*7350*/  IMAD.MOV.U32 R112, RZ, RZ, R151 ;  /* 0x000000ffff707224 */ /* 0x000fc400078e0097 */
[----:B------:R1:W-:Y:S08]  /*7360*/  MUFU.EX2 R165, R3 ;  /* 0x0000000300a57308 */ /* 0x0003f00000000800 */
[----:B------:R2:W-:Y:S01]  /*7370*/  MUFU.EX2 R151, R0 ;  /* 0x0000000000977308 */ /* 0x0005e20000000800 */
[----:B-1----:R-:W-:Y:S02]  /*7380*/  FFMA.FTZ R3, R118, c[0x0][0x2d0], -R6 ;  /* 0x0000b40076037a23 */ /* 0x002fe40000010806 */
[----:B------:R-:W-:-:S05]  /*7390*/  IMAD.MOV.U32 R118, RZ, RZ, R153 ;  /* 0x000000ffff767224 */ /* 0x000fca00078e0099 */
[----:B------:R1:W3:Y:S01]  /*73a0*/  MUFU.EX2 R246, R3 ;  /* 0x0000000300f67308 */ /* 0x0002e20000000800 */
[----:B------:R-:W-:Y:S01]  /*73b0*/  F2FP.BF16.PACK_AB R10, R118, R167 ;  /* 0x000000a7760a723e */ /* 0x000fe200000010ff */
[----:B--2---:R-:W-:Y:S01]  /*73c0*/  FFMA.FTZ R0, R130, c[0x0][0x2d0], -R6 ;  /* 0x0000b40082007a23 */ /* 0x004fe20000010806 */
[----:B------:R-:W-:-:S05]  /*73d0*/  MOV R130, R159 ;  /* 0x0000009f00827202 */ /* 0x000fca0000000f00 */
[----:B------:R-:W-:Y:S01]  /*73e0*/  MUFU.EX2 R245, R0 ;  /* 0x0000000000f57308 */ /* 0x000fe20000000800 */
[----:B-1----:R-:W-:Y:S01]  /*73f0*/  FMNMX.FTZ R3, R192, R2, !PT ;  /* 0x00000002c0037209 */ /* 0x002fe20007810000 */
[----:B------:R-:W-:Y:S01]  /*7400*/  FFMA.FTZ R2, R132, c[0x0][0x2d0], -R7 ;  /* 0x0000b40084027a23 */ /* 0x000fe20000010807 */
[----:B---3--:R-:W-:Y:S02]  /*7410*/  F2FP.BF16.PACK_AB R11, R246, R165 ;  /* 0x000000a5f60b723e */ /* 0x008fe400000010ff */
[----:B------:R-:W-:-:S03]  /*7420*/  FMNMX.FTZ R3, R191, R3, !PT ;  /* 0x00000003bf037209 */ /* 0x000fc60007810000 */
[----:B------:R1:W-:Y:S01]  /*7430*/  MUFU.EX2 R152, R2 ;  /* 0x0000000200987308 */ /* 0x0003e20000000800 */
[----:B------:R-:W-:Y:S01]  /*7440*/  FMNMX.FTZ R3, R189, R3, !PT ;  /* 0x00000003bd037209 */ /* 0x000fe20007810000 */
[C---:B------:R-:W-:Y:S04]  /*7450*/  HMMA.16816.F32.BF16 R44, R8.reuse, R76, R40 ;  /* 0x0000004c082c723c */ /* 0x040fe80000041828 */
[----:B------:R-:W2:Y:S04]  /*7460*/  SHFL.BFLY PT, R4, R3, 0x2, 0x1f ;  /* 0x0c401f0003047f89 */ /* 0x000ea800000e0000 */
[----:B------:R-:W-:Y:S01]  /*7470*/  HMMA.16816.F32.BF16 R40, R8, R64, R20 ;  /* 0x000000400828723c */ /* 0x000fe20000041814 */
[----:B-1----:R-:W-:-:S04]  /*7480*/  FFMA.FTZ R2, R133, c[0x0][0x2d0], -R7 ;  /* 0x0000b40085027a23 */ /* 0x002fc80000010807 */
[----:B------:R1:W-:Y:S03]  /*7490*/  MUFU.EX2 R155, R2 ;  /* 0x00000002009b7308 */ /* 0x0003e60000000800 */
[C---:B------:R-:W-:Y:S07]  /*74a0*/  HMMA.16816.F32.BF16 R20, R8.reuse, R78, R36 ;  /* 0x0000004e0814723c */ /* 0x040fee0000041824 */
[----:B------:R-:W-:Y:S01]  /*74b0*/  IMAD.MOV.U32 R38, RZ, RZ, R156 ;  /* 0x000000ffff267224 */ /* 0x000fe200078e009c */
[----:B------:R-:W-:Y:S01]  /*74c0*/  HMMA.16816.F32.BF16 R48, R8, R80, R52 ;  /* 0x000000500830723c */ /* 0x000fe20000041834 */
[----:B------:R-:W-:Y:S01]  /*74d0*/  IMAD.MOV.U32 R36, RZ, RZ, R130 ;  /* 0x000000ffff247224 */ /* 0x000fe200078e0082 */
[----:B--2---:R-:W-:Y:S01]  /*74e0*/  FMNMX.FTZ R3, R3, R4, !PT ;  /* 0x0000000403037209 */ /* 0x004fe20007810000 */
[----:B------:R-:W-:-:S02]  /*74f0*/  IMAD.MOV.U32 R130, RZ, RZ, R180 ;  /* 0x000000ffff827224 */ /* 0x000fc400078e00b4 */
[----:B-1----:R-:W-:Y:S02]  /*7500*/  FFMA.FTZ R2, R134, c[0x0][0x2d0], -R7 ;  /* 0x0000b40086027a23 */ /* 0x002fe40000010807 */
[----:B------:R-:W1:Y:S01]  /*7510*/  SHFL.BFLY PT, R4, R3, 0x1, 0x1f ;  /* 0x0c201f0003047f89 */ /* 0x000e6200000e0000 */
[----:B------:R-:W-:Y:S01]  /*7520*/  IMAD.MOV.U32 R55, RZ, RZ, R172 ;  /* 0x000000ffff377224 */ /* 0x000fe200078e00ac */
[----:B------:R-:W-:Y:S01]  /*7530*/  HMMA.16816.F32.BF16 R28, R8, R56, R12 ;  /* 0x00000038081c723c */ /* 0x000fe2000004180c */
[----:B------:R2:W3:Y:S01]  /*7540*/  MUFU.EX2 R135, R2 ;  /* 0x0000000200877308 */ /* 0x0004e20000000800 */
[----:B------:R-:W-:Y:S01]  /*7550*/  LDSM.16.MT88.4 R172, [R211+0x1900] ;  /* 0x00190000d3ac783b */ /* 0x000fe20000004200 */
[----:B------:R-:W-:Y:S01]  /*7560*/  MOV R54, R167 ;  /* 0x000000a700367202 */ /* 0x000fe20000000f00 */
[----:B------:R-:W-:Y:S02]  /*7570*/  IMAD.MOV.U32 R52, RZ, RZ, R165 ;  /* 0x000000ffff347224 */ /* 0x000fe400078e00a5 */
[----:B------:R-:W-:-:S02]  /*7580*/  IMAD.MOV.U32 R53, RZ, RZ, R166 ;  /* 0x000000ffff357224 */ /* 0x000fc400078e00a6 */
[C---:B------:R-:W-:Y:S08]  /*7590*/  HMMA.16816.F32.BF16 R16, R8.reuse, R82, R16 ;  /* 0x000000520810723c */ /* 0x040ff00000041810 */
[----:B------:R-:W-:Y:S01]  /*75a0*/  HMMA.16816.F32.BF16 R24, R8, R66, R24 ;  /* 0x000000420818723c */ /* 0x000fe20000041818 */
[----:B--2---:R-:W-:Y:S02]  /*75b0*/  FFMA.FTZ R2, R126, c[0x0][0x2d0], -R6 ;  /* 0x0000b4007e027a23 */ /* 0x004fe40000010806 */
[----:B---3--:R-:W-:-:S02]  /*75c0*/  IMAD.MOV.U32 R39, RZ, RZ, R135 ;  /* 0x000000ffff277224 */ /* 0x008fc400078e0087 */
[----:B------:R2:W-:Y:S01]  /*75d0*/  MUFU.EX2 R75, R2 ;  /* 0x00000002004b7308 */ /* 0x0005e20000000800 */
[----:B-1----:R-:W-:Y:S02]  /*75e0*/  FMNMX.FTZ R3, R3, R4, !PT ;  /* 0x0000000403037209 */ /* 0x002fe40007810000 */
[----:B------:R-:W-:Y:S07]  /*75f0*/  HMMA.16816.F32.BF16 R12, R8, R58, R32 ;  /* 0x0000003a080c723c */ /* 0x000fee0000041820 */
[----:B------:R-:W-:-:S02]  /*7600*/  F2FP.BF16.PACK_AB R8, R152, R149 ;  /* 0x000000959808723e */ /* 0x000fc400000010ff */
[----:B------:R-:W-:Y:S02]  /*7610*/  F2FP.BF16.PACK_AB R10, R39, R155 ;  /* 0x0000009b270a723e */ /* 0x000fe400000010ff */
[----:B------:R-:W-:Y:S01]  /*7620*/  F2FP.BF16.PACK_AB R11, R245, R151 ;  /* 0x00000097f50b723e */ /* 0x000fe200000010ff */
[----:B--2---:R-:W-:-:S04]  /*7630*/  FFMA.FTZ R2, R127, c[0x0][0x2d0], -R6 ;  /* 0x0000b4007f027a23 */ /* 0x004fc80000010806 */
[----:B------:R1:W2:Y:S02]  /*7640*/  MUFU.EX2 R153, R2 ;  /* 0x0000000200997308 */ /* 0x0002a40000000800 */
[----:B-1----:R-:W-:Y:S01]  /*7650*/  FMUL.FTZ R2, R70, c[0x0][0x2d0] ;  /* 0x0000b40046027a20 */ /* 0x002fe20000410000 */
[----:B--2---:R-:W-:-:S04]  /*7660*/  F2FP.BF16.PACK_AB R9, R153, R75 ;  /* 0x0000004b9909723e */ /* 0x004fc800000010ff */
[----:B------:R-:W-:Y:S02]  /*7670*/  FSEL R2, R2, RZ, P0 ;  /* 0x000000ff02027208 */ /* 0x000fe40000000000 */
[----:B------:R-:W-:Y:S01]  /*7680*/  FSETP.NEU.FTZ.AND P0, PT, R3, -INF , PT ;  /* 0xff8000000300780b */ /* 0x000fe20003f1d000 */
[C---:B------:R-:W-:Y:S02]  /*7690*/  HMMA.16816.F32.BF16 R176, R8.reuse, R168, R48 ;  /* 0x000000a808b0723c */ /* 0x040fe40000041830 */
[----:B------:R-:W-:Y:S02]  /*76a0*/  FFMA.FTZ R0, R120, c[0x0][0x2d0], -R2 ;  /* 0x0000b40078007a23 */ /* 0x000fe40000010802 */
[----:B------:R-:W-:Y:S02]  /*76b0*/  IMAD.MOV.U32 R120, RZ, RZ, R158 ;  /* 0x000000ffff787224 */ /* 0x000fe400078e009e */
[----:B------:R1:W-:Y:S01]  /*76c0*/  MUFU.EX2 R252, R0 ;  /* 0x0000000000fc7308 */ /* 0x0003e20000000800 */
[----:B------:R-:W-:Y:S01]  /*76d0*/  FFMA.FTZ R4, R131, c[0x0][0x2d0], -R2 ;  /* 0x0000b40083047a23 */ /* 0x000fe20000010802 */
[----:B------:R-:W-:Y:S01]  /*76e0*/  MOV R50, R52 ;  /* 0x0000003400327202 */ /* 0x000fe20000000f00 */
[----:B------:R-:W-:Y:S01]  /*76f0*/  IMAD.MOV.U32 R51, RZ, RZ, R128 ;  /* 0x000000ffff337224 */ /* 0x000fe200078e0080 */
[----:B------:R-:W-:Y:S01]  /*7700*/  HMMA.16816.F32.BF16 R164, R8, R170, R16 ;  /* 0x000000aa08a4723c */ /* 0x000fe20000041810 */
[----:B------:R-:W-:-:S02]  /*7710*/  IMAD.MOV.U32 R128, RZ, RZ, R182 ;  /* 0x000000ffff807224 */ /* 0x000fc400078e00b6 */
[----:B------:R-:W-:Y:S01]  /*7720*/  IMAD.MOV.U32 R37, RZ, RZ, R120 ;  /* 0x000000ffff257224 */ /* 0x000fe200078e0078 */
[----:B------:R-:W-:Y:S01]  /*7730*/  MUFU.EX2 R247, R4 ;  /* 0x0000000400f77308 */ /* 0x000fe20000000800 */
[----:B------:R-:W-:Y:S01]  /*7740*/  MOV R120, R246 ;  /* 0x000000f600787202 */ /* 0x000fe20000000f00 */
[----:B------:R-:W-:Y:S02]  /*7750*/  IMAD.MOV.U32 R49, RZ, RZ, R53 ;  /* 0x000000ffff317224 */ /* 0x000fe400078e0035 */
[----:B------:R-:W-:Y:S01]  /*7760*/  IMAD.MOV.U32 R48, RZ, RZ, R54 ;  /* 0x000000ffff307224 */ /* 0x000fe200078e0036 */
[----:B------:R-:W-:Y:S01]  /*7770*/  HMMA.16816.F32.BF16 R132, R8, R162, R20 ;  /* 0x000000a20884723c */ /* 0x000fe20000041814 */
[----:B------:R-:W-:Y:S02]  /*7780*/  IMAD.MOV.U32 R131, RZ, RZ, R154 ;  /* 0x000000ffff837224 */ /* 0x000fe400078e009a */
[----:B-1----:R-:W-:Y:S02]  /*7790*/  FFMA.FTZ R0, R122, c[0x0][0x2d0], -R2 ;  /* 0x0000b4007a007a23 */ /* 0x002fe40000010802 */
[----:B------:R-:W-:-:S02]  /*77a0*/  IMAD.MOV.U32 R122, RZ, RZ, R157 ;  /* 0x000000ffff7a7224 */ /* 0x000fc400078e009d */
[----:B------:R1:W2:Y:S01]  /*77b0*/  MUFU.EX2 R250, R0 ;  /* 0x0000000000fa7308 */ /* 0x0002a20000000800 */
[----:B------:R-:W3:Y:S01]  /*77c0*/  LDSM.16.MT88.4 R156, [R210+0x1900] ;  /* 0x00190000d29c783b */ /* 0x000ee20000004200 */
[----:B-1----:R-:W-:-:S06]  /*77d0*/  FFMA.FTZ R0, R124, c[0x0][0x2d0], -R2 ;  /* 0x0000b4007c007a23 */ /* 0x002fcc0000010802 */
[----:B------:R1:W-:Y:S02]  /*77e0*/  MUFU.EX2 R251, R0 ;  /* 0x0000000000fb7308 */ /* 0x0003e40000000800 */
[----:B-1----:R-:W-:Y:S02]  /*77f0*/  FFMA.FTZ R0, R125, c[0x0][0x2d0], -R2 ;  /* 0x0000b4007d007a23 */ /* 0x002fe40000010802 */
[----:B------:R-:W-:Y:S04]  /*7800*/  HMMA.16816.F32.BF16 R124, R8, R160, R44 ;  /* 0x000000a0087c723c */ /* 0x000fe8000004182c */
[----:B------:R1:W4:Y:S03]  /*7810*/  MUFU.EX2 R248, R0 ;  /* 0x0000000000f87308 */ /* 0x0003260000000800 */
[----:B------:R-:W-:Y:S01]  /*7820*/  IMAD.MOV.U32 R45, RZ, RZ, R75 ;  /* 0x000000ffff2d7224 */ /* 0x000fe200078e004b */
[----:B------:R-:W-:Y:S01]  /*7830*/  MOV R47, R148 ;  /* 0x00000094002f7202 */ /* 0x000fe20000000f00 */
[----:B------:R-:W-:-:S02]  /*7840*/  IMAD.MOV.U32 R44, RZ, RZ, R150 ;  /* 0x000000ffff2c7224 */ /* 0x000fc400078e0096 */
[----:B------:R-:W-:Y:S02]  /*7850*/  IMAD.MOV.U32 R46, RZ, RZ, R149 ;  /* 0x000000ffff2e7224 */ /* 0x000fe400078e0095 */
[----:B-1----:R-:W-:Y:S01]  /*7860*/  FFMA.FTZ R0, R129, c[0x0][0x2d0], -R2 ;  /* 0x0000b40081007a23 */ /* 0x002fe20000010802 */
[----:B------:R-:W-:-:S03]  /*7870*/  MOV R129, R155 ;  /* 0x0000009b00817202 */ /* 0x000fc60000000f00 */
[----:B------:R1:W-:Y:S02]  /*7880*/  MUFU.EX2 R249, R0 ;  /* 0x0000000000f97308 */ /* 0x0003e40000000800 */
[----:B-1----:R-:W-:-:S05]  /*7890*/  FMUL.FTZ R0, R3, c[0x0][0x2d0] ;  /* 0x0000b40003007a20 */ /* 0x002fca0000410000 */
[----:B------:R-:W-:Y:S02]  /*78a0*/  FSEL R0, R0, RZ, P0 ;  /* 0x000000ff00007208 */ /* 0x000fe40000000000 */
[----:B------:R-:W-:-:S03]  /*78b0*/  PLOP3.LUT P0, PT, PT, PT, UP0, 0x40, 0x0 ;  /* 0x000000000000781c */ /* 0x000fc60003f0e808 */
[--C-:B------:R-:W-:Y:S02]  /*78c0*/  FFMA.FTZ R4, R116, c[0x0][0x2d0], -R0.reuse ;  /* 0x0000b40074047a23 */ /* 0x100fe40000010800 */
[----:B------:R-:W-:Y:S02]  /*78d0*/  IMAD.MOV.U32 R116, RZ, RZ, R245 ;  /* 0x000000ffff747224 */ /* 0x000fe400078e00f5 */
[----:B------:R1:W-:Y:S02]  /*78e0*/  MUFU.EX2 R184, R4 ;  /* 0x0000000400b87308 */ /* 0x0003e40000000800 */
[----:B-1----:R-:W-:Y:S01]  /*78f0*/  FFMA.FTZ R4, R115, c[0x0][0x2d0], -R0 ;  /* 0x0000b40073047a23 */ /* 0x002fe20000010800 */
[----:B------:R-:W-:-:S05]  /*7900*/  MOV R115, R183 ;  /* 0x000000b700737202 */ /* 0x000fca0000000f00 */
[----:B------:R1:W5:Y:S02]  /*7910*/  MUFU.EX2 R183, R4 ;  /* 0x0000000400b77308 */ /* 0x0003640000000800 */
[----:B-1----:R-:W-:Y:S02]  /*7920*/  FFMA.FTZ R4, R114, c[0x0][0x2d0], -R0 ;  /* 0x0000b40072047a23 */ /* 0x002fe40000010800 */
[----:B------:R-:W-:-:S04]  /*7930*/  IMAD.MOV.U32 R114, RZ, RZ, R139 ;  /* 0x000000ffff727224 */ /* 0x000fc800078e008b */
[----:B------:R1:W-:Y:S01]  /*7940*/  MUFU.EX2 R181, R4 ;  /* 0x0000000400b57308 */ /* 0x0003e20000000800 */
[C---:B---3--:R-:W-:Y:S07]  /*7950*/  HMMA.16816.F32.BF16 R136, R8.reuse, R156, R40 ;  /* 0x0000009c0888723c */ /* 0x048fee0000041828 */
[----:B------:R-:W-:Y:S01]  /*7960*/  IMAD.MOV.U32 R41, RZ, RZ, R153 ;  /* 0x000000ffff297224 */ /* 0x000fe200078e0099 */
[----:B------:R-:W-:Y:S01]  /*7970*/  MOV R43, R151 ;  /* 0x00000097002b7202 */ /* 0x000fe20000000f00 */
[----:B------:R-:W-:Y:S01]  /*7980*/  IMAD.MOV.U32 R42, RZ, RZ, R152 ;  /* 0x000000ffff2a7224 */ /* 0x000fe200078e0098 */
[----:B------:R-:W-:Y:S01]  /*7990*/  HMMA.16816.F32.BF16 R148, R8, R158, R24 ;  /* 0x0000009e0894723c */ /* 0x000fe20000041818 */
[----:B-1----:R-:W-:-:S02]  /*79a0*/  FFMA.FTZ R4, R113, c[0x0][0x2d0], -R0 ;  /* 0x0000b40071047a23 */ /* 0x002fc40000010800 */
[----:B------:R-:W-:Y:S01]  /*79b0*/  IMAD.MOV.U32 R113, RZ, RZ, R38 ;  /* 0x000000ffff717224 */ /* 0x000fe200078e0026 */
[----:B------:R-:W-:Y:S01]  /*79c0*/  MOV R38, R122 ;  /* 0x0000007a00267202 */ /* 0x000fe20000000f00 */
[----:B------:R1:W3:Y:S01]  /*79d0*/  MUFU.EX2 R182, R4 ;  /* 0x0000000400b67308 */ /* 0x0002e20000000800 */
[----:B------:R-:W-:Y:S02]  /*79e0*/  IMAD.MOV.U32 R122, RZ, RZ, R55 ;  /* 0x000000ffff7a7224 */ /* 0x000fe400078e0037 */
[C---:B------:R-:W-:Y:S08]  /*79f0*/  HMMA.16816.F32.BF16 R152, R8.reuse, R172, R28 ;  /* 0x000000ac0898723c */ /* 0x040ff0000004181c */
[----:B------:R-:W-:Y:S01]  /*7a00*/  HMMA.16816.F32.BF16 R52, R8, R174, R12 ;  /* 0x000000ae0834723c */ /* 0x000fe2000004180c */
[----:B-1----:R-:W-:-:S06]  /*7a10*/  FFMA.FTZ R4, R141, c[0x0][0x2d0], -R2 ;  /* 0x0000b4008d047a23 */ /* 0x002fcc0000010802 */
[----:B--2---:R-:W-:Y:S01]  /*7a20*/  F2FP.BF16.PACK_AB R8, R250, R252 ;  /* 0x000000fcfa08723e */ /* 0x004fe200000010ff */
[----:B------:R-:W-:Y:S01]  /*7a30*/  IMAD.MOV.U32 R141, RZ, RZ, R47 ;  /* 0x000000ffff8d7224 */ /* 0x000fe200078e002f */
[----:B----4-:R-:W-:Y:S01]  /*7a40*/  F2FP.BF16.PACK_AB R10, R248, R251 ;  /* 0x000000fbf80a723e */ /* 0x010fe200000010ff */
[----:B------:R1:W-:Y:S01]  /*7a50*/  MUFU.EX2 R246, R4 ;  /* 0x0000000400f67308 */ /* 0x0003e20000000800 */
[----:B-----5:R-:W-:Y:S02]  /*7a60*/  F2FP.BF16.PACK_AB R9, R183, R184 ;  /* 0x000000b8b709723e */ /* 0x020fe400000010ff */
[----:B---3--:R-:W-:-:S07]  /*7a70*/  F2FP.BF16.PACK_AB R11, R182, R181 ;  /* 0x000000b5b60b723e */ /* 0x008fce00000010ff */
[----:B------:R-:W-:Y:S01]  /*7a80*/  HMMA.16816.F32.BF16 R24, R8, R84, RZ ;  /* 0x000000540818723c */ /* 0x000fe200000418ff */
[----:B-1----:R-:W-:-:S07]  /*7a90*/  FFMA.FTZ R4, R140, c[0x0][0x2d0], -R2 ;  /* 0x0000b4008c047a23 */ /* 0x002fce0000010802 */
[C---:B------:R-:W-:Y:S01]  /*7aa0*/  HMMA.16816.F32.BF16 R20, R8.reuse, R86, RZ ;  /* 0x000000560814723c */ /* 0x040fe200000418ff */
[----:B------:R-:W-:Y:S01]  /*7ab0*/  IMAD.MOV.U32 R140, RZ, RZ, R46 ;  /* 0x000000ffff8c7224 */ /* 0x000fe200078e002e */
[----:B------:R1:W2:Y:S05]  /*7ac0*/  MUFU.EX2 R245, R4 ;  /* 0x0000000400f57308 */ /* 0x0002aa0000000800 */
[----:B------:R-:W-:Y:S01]  /*7ad0*/  IMAD.MOV.U32 R87, RZ, RZ, R36 ;  /* 0x000000ffff577224 */ /* 0x000fe200078e0024 */
[----:B------:R-:W-:Y:S01]  /*7ae0*/  HMMA.16816.F32.BF16 R28, R8, R62, RZ ;  /* 0x0000003e081c723c */ /* 0x000fe200000418ff */
[----:B------:R-:W-:-:S06]  /*7af0*/  IMAD.MOV.U32 R86, RZ, RZ, R37 ;  /* 0x000000ffff567224 */ /* 0x000fcc00078e0025 */
[----:B------:R-:W-:Y:S01]  /*7b00*/  IMAD.MOV.U32 R62, RZ, RZ, R42 ;  /* 0x000000ffff3e7224 */ /* 0x000fe200078e002a */
[C---:B------:R-:W-:Y:S01]  /*7b10*/  HMMA.16816.F32.BF16 R16, R8.reuse, R100, RZ ;  /* 0x000000640810723c */ /* 0x040fe200000418ff */
[----:B------:R-:W-:Y:S02]  /*7b20*/  IMAD.MOV.U32 R63, RZ, RZ, R43 ;  /* 0x000000ffff3f7224 */ /* 0x000fe400078e002b */
[----:B-1----:R-:W-:Y:S02]  /*7b30*/  FFMA.FTZ R4, R117, c[0x0][0x2d0], -R0 ;  /* 0x0000b40075047a23 */ /* 0x002fe40000010800 */
[----:B------:R-:W-:Y:S02]  /*7b40*/  IMAD.MOV.U32 R117, RZ, RZ, R49 ;  /* 0x000000ffff757224 */ /* 0x000fe400078e0031 */
[----:B------:R1:W-:Y:S01]  /*7b50*/  MUFU.EX2 R75, R4 ;  /* 0x00000004004b7308 */ /* 0x0003e20000000800 */
[----:B------:R-:W-:Y:S01]  /*7b60*/  HMMA.16816.F32.BF16 R12, R8, R96, RZ ;  /* 0x00000060080c723c */ /* 0x000fe200000418ff */
[----:B------:R-:W-:Y:S01]  /*7b70*/  IMAD.MOV.U32 R101, RZ, RZ, R41 ;  /* 0x000000ffff657224 */ /* 0x000fe200078e0029 */
[----:B------:R-:W-:Y:S01]  /*7b80*/  MOV R100, R116 ;  /* 0x0000007400647202 */ /* 0x000fe20000000f00 */
[----:B------:R-:W-:-:S04]  /*7b90*/  IMAD.MOV.U32 R116, RZ, RZ, R48 ;  /* 0x000000ffff747224 */ /* 0x000fc800078e0030 */
[----:B------:R-:W-:Y:S01]  /*7ba0*/  MOV R97, R39 ;  /* 0x0000002700617202 */ /* 0x000fe20000000f00 */
[----:B------:R-:W-:Y:S01]  /*7bb0*/  HMMA.16816.F32.BF16 R32, R8, R60, RZ ;  /* 0x0000003c0820723c */ /* 0x000fe200000418ff */
[----:B-1----:R-:W-:-:S07]  /*7bc0*/  FFMA.FTZ R4, R119, c[0x0][0x2d0], -R0 ;  /* 0x0000b40077047a23 */ /* 0x002fce0000010800 */
[----:B------:R-:W-:Y:S01]  /*7bd0*/  HMMA.16816.F32.BF16 R40, R8, R98, RZ ;  /* 0x000000620828723c */ /* 0x000fe200000418ff */
[----:B------:R-:W-:Y:S01]  /*7be0*/  MOV R60, R44 ;  /* 0x0000002c003c7202 */ /* 0x000fe20000000f00 */
[----:B------:R-:W-:Y:S01]  /*7bf0*/  IMAD.MOV.U32 R61, RZ, RZ, R45 ;  /* 0x000000ffff3d7224 */ /* 0x000fe200078e002d */
[----:B------:R1:W3:Y:S01]  /*7c00*/  MUFU.EX2 R180, R4 ;  /* 0x0000000400b47308 */ /* 0x0002e20000000800 */
[----:B------:R-:W-:-:S03]  /*7c10*/  IMAD.MOV.U32 R119, RZ, RZ, R50 ;  /* 0x000000ffff777224 */ /* 0x000fc600078e0032 */
[----:B------:R-:W-:Y:S02]  /*7c20*/  IMAD.MOV.U32 R98, RZ, RZ, R101 ;  /* 0x000000ffff627224 */ /* 0x000fe400078e0065 */
[----:B-1----:R-:W-:Y:S01]  /*7c30*/  FFMA.FTZ R4, R121, c[0x0][0x2d0], -R0 ;  /* 0x0000b40079047a23 */ /* 0x002fe20000010800 */
[----:B------:R-:W-:-:S03]  /*7c40*/  MOV R121, R51 ;  /* 0x0000003300797202 */ /* 0x000fc60000000f00 */
[----:B------:R1:W-:Y:S02]  /*7c50*/  MUFU.EX2 R84, R4 ;  /* 0x0000000400547308 */ /* 0x0003e40000000800 */
[----:B-1----:R-:W-:Y:S02]  /*7c60*/  FFMA.FTZ R4, R123, c[0x0][0x2d0], -R0 ;  /* 0x0000b4007b047a23 */ /* 0x002fe40000010800 */
[----:B------:R-:W-:-:S04]  /*7c70*/  IMAD.MOV.U32 R123, RZ, RZ, R38 ;  /* 0x000000ffff7b7224 */ /* 0x000fc800078e0026 */
[----:B------:R1:W4:Y:S01]  /*7c80*/  MUFU.EX2 R85, R4 ;  /* 0x0000000400557308 */ /* 0x0003220000000800 */
[----:B------:R-:W-:Y:S07]  /*7c90*/  HMMA.16816.F32.BF16 R36, R8, R102, RZ ;  /* 0x000000660824723c */ /* 0x000fee00000418ff */
[----:B------:R-:W-:Y:S02]  /*7ca0*/  F2FP.BF16.PACK_AB R8, R247, R249 ;  /* 0x000000f9f708723e */ /* 0x000fe400000010ff */
[----:B--2---:R-:W-:-:S02]  /*7cb0*/  F2FP.BF16.PACK_AB R10, R245, R246 ;  /* 0x000000f6f50a723e */ /* 0x004fc400000010ff */
[----:B---3--:R-:W-:Y:S01]  /*7cc0*/  F2FP.BF16.PACK_AB R9, R180, R75 ;  /* 0x0000004bb409723e */ /* 0x008fe200000010ff */
[----:B-1----:R-:W-:Y:S01]  /*7cd0*/  FFMA.FTZ R4, R226, c[0x0][0x2d0], -R7 ;  /* 0x0000b400e2047a23 */ /* 0x002fe20000010807 */
[----:B----4-:R-:W-:-:S03]  /*7ce0*/  F2FP.BF16.PACK_AB R11, R85, R84 ;  /* 0x00000054550b723e */ /* 0x010fc600000010ff */
[----:B------:R1:W-:Y:S04]  /*7cf0*/  MUFU.EX2 R226, R4 ;  /* 0x0000000400e27308 */ /* 0x0003e80000000800 */
[C---:B------:R-:W-:Y:S07]  /*7d00*/  HMMA.16816.F32.BF16 R20, R8.reuse, R94, R20 ;  /* 0x0000005e0814723c */ /* 0x040fee0000041814 */
[----:B------:R-:W-:Y:S01]  /*7d10*/  IMAD.MOV.U32 R94, RZ, RZ, R74 ;  /* 0x000000ffff5e7224 */ /* 0x000fe200078e004a */
[----:B------:R-:W-:Y:S01]  /*7d20*/  HMMA.16816.F32.BF16 R44, R8, R92, R24 ;  /* 0x0000005c082c723c */ /* 0x000fe20000041818 */
[----:B-1----:R-:W-:-:S02]  /*7d30*/  FFMA.FTZ R4, R186, c[0x0][0x2d0], -R2 ;  /* 0x0000b400ba047a23 */ /* 0x002fc40000010802 */
[----:B------:R-:W-:-:S04]  /*7d40*/  IMAD.MOV.U32 R186, RZ, RZ, R100 ;  /* 0x000000ffffba7224 */ /* 0x000fc800078e0064 */
[----:B------:R-:W-:Y:S01]  /*7d50*/  MOV R93, R113 ;  /* 0x00000071005d7202 */ /* 0x000fe20000000f00 */
[----:B------:R1:W-:Y:S01]  /*7d60*/  MUFU.EX2 R95, R4 ;  /* 0x00000004005f7308 */ /* 0x0003e20000000800 */
[----:B------:R-:W-:Y:S01]  /*7d70*/  HMMA.16816.F32.BF16 R24, R8, R104, R12 ;  /* 0x000000680818723c */ /* 0x000fe2000004180c */
[----:B------:R-:W-:-:S06]  /*7d80*/  IMAD.MOV.U32 R92, RZ, RZ, R114 ;  /* 0x000000ffff5c7224 */ /* 0x000fcc00078e0072 */
[----:B------:R-:W-:Y:S01]  /*7d90*/  IMAD.MOV.U32 R105, RZ, RZ, R68 ;  /* 0x000000ffff697224 */ /* 0x000fe200078e0044 */
[----:B------:R-:W-:Y:S01]  /*7da0*/  HMMA.16816.F32.BF16 R48, R8, R108, R32 ;  /* 0x0000006c0830723c */ /* 0x000fe20000041820 */
[----:B------:R-:W-:Y:S01]  /*7db0*/  MOV R104, R73 ;  /* 0x0000004900687202 */ /* 0x000fe20000000f00 */
[----:B-1----:R-:W-:-:S06]  /*7dc0*/  FFMA.FTZ R4, R185, c[0x0][0x2d0], -R2 ;  /* 0x0000b400b9047a23 */ /* 0x002fcc0000010802 */
[C---:B------:R-:W-:Y:S01]  /*7dd0*/  HMMA.16816.F32.BF16 R32, R8.reuse, R88, R16 ;  /* 0x000000580820723c */ /* 0x040fe20000041810 */
[----:B------:R-:W-:Y:S01]  /*7de0*/  IMAD.MOV.U32 R185, RZ, RZ, R97 ;  /* 0x000000ffffb97224 */ /* 0x000fe200078e0061 */
[----:B------:R1:W2:Y:S05]  /*7df0*/  MUFU.EX2 R96, R4 ;  /* 0x0000000400607308 */ /* 0x0002aa0000000800 */
[----:B------:R-:W-:Y:S01]  /*7e00*/  MOV R88, R69 ;  /* 0x0000004500587202 */ /* 0x000fe20000000f00 */
[----:B------:R-:W-:Y:S01]  /*7e10*/  HMMA.16816.F32.BF16 R28, R8, R110, R28 ;  /* 0x0000006e081c723c */ /* 0x000fe2000004181c */
[----:B------:R-:W-:-:S07]  /*7e20*/  IMAD.MOV.U32 R89, RZ, RZ, R115 ;  /* 0x000000ffff597224 */ /* 0x000fce00078e0073 */
[----:B------:R-:W-:Y:S01]  /*7e30*/  HMMA.16816.F32.BF16 R16, R8, R90, R36 ;  /* 0x0000005a0810723c */ /* 0x000fe20000041824 */
[----:B------:R-:W3:Y:S01]  /*7e40*/  LDSM.16.MT88.4 R36, [R209+0x2100] ;  /* 0x00210000d124783b */ /* 0x000ee20000004200 */
[----:B-1----:R-:W-:-:S04]  /*7e50*/  FFMA.FTZ R4, R147, c[0x0][0x2d0], -R2 ;  /* 0x0000b40093047a23 */ /* 0x002fc80000010802 */
[----:B------:R1:W-:Y:S02]  /*7e60*/  MUFU.EX2 R97, R4 ;  /* 0x0000000400617308 */ /* 0x0003e40000000800 */
[----:B------:R-:W-:Y:S07]  /*7e70*/  HMMA.16816.F32.BF16 R12, R8, R106, R40 ;  /* 0x0000006a080c723c */ /* 0x000fee0000041828 */
[----:B--2---:R-:W-:Y:S01]  /*7e80*/  F2FP.BF16.PACK_AB R8, R96, R95 ;  /* 0x0000005f6008723e */ /* 0x004fe200000010ff */
[----:B------:R-:W-:Y:S01]  /*7e90*/  IMAD.MOV.U32 R41, RZ, RZ, R140 ;  /* 0x000000ffff297224 */ /* 0x000fe200078e008c */
[----:B------:R-:W-:Y:S01]  /*7ea0*/  MOV R42, R141 ;  /* 0x0000008d002a7202 */ /* 0x000fe20000000f00 */
[----:B------:R-:W-:-:S02]  /*7eb0*/  IMAD.MOV.U32 R43, RZ, RZ, R131 ;  /* 0x000000ffff2b7224 */ /* 0x000fc400078e0083 */
[----:B------:R-:W-:Y:S02]  /*7ec0*/  IMAD.MOV.U32 R40, RZ, RZ, R61 ;  /* 0x000000ffff287224 */ /* 0x000fe400078e003d */
[----:B-1----:R-:W-:-:S04]  /*7ed0*/  FFMA.FTZ R4, R146, c[0x0][0x2d0], -R2 ;  /* 0x0000b40092047a23 */ /* 0x002fc80000010802 */
        /* <DEDUP_REMOVED lines=12> */
[----:B--2---:R-:W-:Y:S01]  /*7fa0*/  F2FP.BF16.PACK_AB R11, R74, R73 ;  /* 0x000000494a0b723e */ /* 0x004fe200000010ff */
[----:B------:R-:W-:-:S04]  /*7fb0*/  IMAD.MOV.U32 R231, RZ, RZ, R63 ;  /* 0x000000ffffe77224 */ /* 0x000fc800078e003f */
[----:B------:R1:W2:Y:S02]  /*7fc0*/  MUFU.EX2 R103, R4 ;  /* 0x0000000400677308 */ /* 0x0002a40000000800 */
[C---:B------:R-:W-:Y:S07]  /*7fd0*/  HMMA.16816.F32.BF16 R108, R8.reuse, R80, R48 ;  /* 0x00000050086c723c */ /* 0x040fee0000041830 */
[----:B------:R-:W-:Y:S01]  /*7fe0*/  IMAD.MOV.U32 R80, RZ, RZ, R93 ;  /* 0x000000ffff507224 */ /* 0x000fe200078e005d */
[C---:B------:R-:W-:Y:S01]  /*7ff0*/  HMMA.16816.F32.BF16 R44, R8.reuse, R76, R44 ;  /* 0x0000004c082c723c */ /* 0x040fe2000004182c */
[----:B------:R-:W-:Y:S01]  /*8000*/  IMAD.MOV.U32 R50, RZ, RZ, R88 ;  /* 0x000000ffff327224 */ /* 0x000fe200078e0058 */
[----:B------:R-:W-:Y:S01]  /*8010*/  MOV R49, R60 ;  /* 0x0000003c00317202 */ /* 0x000fe20000000f00 */
[----:B------:R-:W-:Y:S01]  /*8020*/  IMAD.MOV.U32 R81, RZ, RZ, R62 ;  /* 0x000000ffff517224 */ /* 0x000fe200078e003e */
[----:B------:R-:W-:Y:S01]  /*8030*/  MOV R48, R104 ;  /* 0x0000006800307202 */ /* 0x000fe20000000f00 */
[----:B-1----:R-:W-:Y:S01]  /*8040*/  FFMA.FTZ R4, R230, c[0x0][0x2d0], -R7 ;  /* 0x0000b400e6047a23 */ /* 0x002fe20000010807 */
[----:B------:R-:W-:Y:S01]  /*8050*/  MOV R51, R89 ;  /* 0x0000005900337202 */ /* 0x000fe20000000f00 */
[----:B------:R-:W-:Y:S01]  /*8060*/  IMAD.MOV.U32 R230, RZ, RZ, R129 ;  /* 0x000000ffffe67224 */ /* 0x000fe200078e0081 */
[----:B------:R-:W-:Y:S01]  /*8070*/  MOV R76, R130 ;  /* 0x00000082004c7202 */ /* 0x000fe20000000f00 */
[----:B------:R1:W-:Y:S01]  /*8080*/  MUFU.EX2 R101, R4 ;  /* 0x0000000400657308 */ /* 0x0003e20000000800 */
[----:B------:R-:W-:Y:S01]  /*8090*/  IMAD.MOV.U32 R77, RZ, RZ, R128 ;  /* 0x000000ffff4d7224 */ /* 0x000fe200078e0080 */
[C---:B------:R-:W-:Y:S01]  /*80a0*/  HMMA.16816.F32.BF16 R140, R8.reuse, R64, R32 ;  /* 0x00000040088c723c */ /* 0x040fe20000041820 */
[----:B------:R-:W4:Y:S06]  /*80b0*/  LDSM.16.MT88.4 R32, [R212+0x2100] ;  /* 0x00210000d420783b */ /* 0x000f2c0000004200 */
[----:B------:R-:W-:Y:S01]  /*80c0*/  IMAD.MOV.U32 R65, RZ, RZ, R87 ;  /* 0x000000ffff417224 */ /* 0x000fe200078e0057 */
[----:B------:R-:W-:Y:S01]  /*80d0*/  HMMA.16816.F32.BF16 R128, R8, R78, R20 ;  /* 0x0000004e0880723c */ /* 0x000fe20000041814 */
[----:B------:R-:W-:Y:S01]  /*80e0*/  LDSM.16.MT88.4 R20, [R211+0x2100] ;  /* 0x00210000d314783b */ /* 0x000fe20000004200 */
[----:B------:R-:W-:-:S02]  /*80f0*/  IMAD.MOV.U32 R64, RZ, RZ, R121 ;  /* 0x000000ffff407224 */ /* 0x000fc400078e0079 */
[----:B-1----:R-:W-:Y:S01]  /*8100*/  FFMA.FTZ R4, R232, c[0x0][0x2d0], -R7 ;  /* 0x0000b400e8047a23 */ /* 0x002fe20000010807 */
[----:B------:R-:W-:-:S03]  /*8110*/  MOV R232, R98 ;  /* 0x0000006200e87202 */ /* 0x000fc60000000f00 */
[C---:B------:R-:W-:Y:S01]  /*8120*/  HMMA.16816.F32.BF16 R60, R8.reuse, R56, R24 ;  /* 0x00000038083c723c */ /* 0x040fe20000041818 */
[----:B------:R-:W-:Y:S01]  /*8130*/  MOV R78, R86 ;  /* 0x00000056004e7202 */ /* 0x000fe20000000f00 */
[----:B------:R1:W5:Y:S01]  /*8140*/  MUFU.EX2 R102, R4 ;  /* 0x0000000400667308 */ /* 0x0003620000000800 */
[----:B------:R-:W-:Y:S01]  /*8150*/  IMAD.MOV.U32 R79, RZ, RZ, R116 ;  /* 0x000000ffff4f7224 */ /* 0x000fe200078e0074 */
[----:B------:R-:W-:Y:S04]  /*8160*/  LDSM.16.MT88.4 R24, [R212+0x2900] ;  /* 0x00290000d418783b */ /* 0x000fe80000004200 */
[C---:B------:R-:W-:Y:S07]  /*8170*/  HMMA.16816.F32.BF16 R144, R8.reuse, R66, R16 ;  /* 0x000000420890723c */ /* 0x040fee0000041810 */
[----:B------:R-:W-:Y:S01]  /*8180*/  MOV R67, R64 ;  /* 0x0000004000437202 */ /* 0x000fe20000000f00 */
[----:B------:R-:W-:Y:S01]  /*8190*/  HMMA.16816.F32.BF16 R56, R8, R58, R12 ;  /* 0x0000003a0838723c */ /* 0x000fe2000004180c */
[----:B-1----:R-:W-:-:S02]  /*81a0*/  FFMA.FTZ R4, R233, c[0x0][0x2d0], -R7 ;  /* 0x0000b400e9047a23 */ /* 0x002fc40000010807 */
[----:B------:R-:W-:Y:S02]  /*81b0*/  IMAD.MOV.U32 R233, RZ, RZ, R112 ;  /* 0x000000ffffe97224 */ /* 0x000fe400078e0070 */
[----:B------:R1:W-:Y:S02]  /*81c0*/  MUFU.EX2 R100, R4 ;  /* 0x0000000400647308 */ /* 0x0003e40000000800 */
[----:B------:R-:W-:Y:S01]  /*81d0*/  MOV R12, R42 ;  /* 0x0000002a000c7202 */ /* 0x000fe20000000f00 */
[----:B------:R-:W-:Y:S01]  /*81e0*/  HMMA.16816.F32.BF16 R112, R8, R82, R28 ;  /* 0x000000520870723c */ /* 0x000fe2000004181c */
[----:B------:R-:W3:Y:S01]  /*81f0*/  LDSM.16.MT88.4 R28, [R210+0x2100] ;  /* 0x00210000d21c783b */ /* 0x000ee20000004200 */
[----:B------:R-:W-:-:S05]  /*8200*/  IMAD.MOV.U32 R13, RZ, RZ, R43 ;  /* 0x000000ffff0d7224 */ /* 0x000fca00078e002b */
[----:B------:R-:W-:Y:S01]  /*8210*/  IMAD.MOV.U32 R83, RZ, RZ, R94 ;  /* 0x000000ffff537224 */ /* 0x000fe200078e005e */
[----:B--2---:R-:W-:Y:S01]  /*8220*/  F2FP.BF16.PACK_AB R8, R103, R226 ;  /* 0x000000e26708723e */ /* 0x004fe200000010ff */
[----:B------:R-:W-:Y:S01]  /*8230*/  IMAD.MOV.U32 R82, RZ, RZ, R105 ;  /* 0x000000ffff527224 */ /* 0x000fe200078e0069 */
[----:B-----5:R-:W-:-:S03]  /*8240*/  F2FP.BF16.PACK_AB R10, R102, R101 ;  /* 0x00000065660a723e */ /* 0x020fc600000010ff */
[----:B------:R-:W-:Y:S02]  /*8250*/  IMAD.MOV.U32 R19, RZ, RZ, R82 ;  /* 0x000000ffff137224 */ /* 0x000fe400078e0052 */
[----:B-1----:R-:W-:Y:S02]  /*8260*/  FFMA.FTZ R4, R234, c[0x0][0x2d0], -R7 ;  /* 0x0000b400ea047a23 */ /* 0x002fe40000010807 */
[----:B------:R-:W-:Y:S02]  /*8270*/  IMAD.MOV.U32 R234, RZ, RZ, R92 ;  /* 0x000000ffffea7224 */ /* 0x000fe400078e005c */
[----:B------:R1:W-:Y:S01]  /*8280*/  MUFU.EX2 R98, R4 ;  /* 0x0000000400627308 */ /* 0x0003e20000000800 */
[----:B------:R-:W-:Y:S02]  /*8290*/  IMAD.MOV.U32 R15, RZ, RZ, R19 ;  /* 0x000000ffff0f7224 */ /* 0x000fe400078e0013 */
[----:B------:R-:W-:Y:S02]  /*82a0*/  IMAD.MOV.U32 R18, RZ, RZ, R234 ;  /* 0x000000ffff127224 */ /* 0x000fe400078e00ea */
[----:B------:R-:W-:-:S02]  /*82b0*/  IMAD.MOV.U32 R234, RZ, RZ, R120 ;  /* 0x000000ffffea7224 */ /* 0x000fc400078e0078 */
[----:B-1----:R-:W-:Y:S01]  /*82c0*/  FFMA.FTZ R4, R202, c[0x0][0x2d0], -R6 ;  /* 0x0000b400ca047a23 */ /* 0x002fe20000010806 */
[----:B------:R-:W-:-:S03]  /*82d0*/  MOV R202, R122 ;  /* 0x0000007a00ca7202 */ /* 0x000fc60000000f00 */
[----:B------:R1:W-:Y:S02]  /*82e0*/  MUFU.EX2 R94, R4 ;  /* 0x00000004005e7308 */ /* 0x0003e40000000800 */
[----:B-1----:R-:W-:Y:S02]  /*82f0*/  FFMA.FTZ R4, R205, c[0x0][0x2d0], -R6 ;  /* 0x0000b400cd047a23 */ /* 0x002fe40000010806 */
[----:B------:R-:W-:-:S04]  /*8300*/  IMAD.MOV.U32 R205, RZ, RZ, R117 ;  /* 0x000000ffffcd7224 */ /* 0x000fc800078e0075 */
[----:B------:R1:W2:Y:S01]  /*8310*/  MUFU.EX2 R93, R4 ;  /* 0x00000004005d7308 */ /* 0x0002a20000000800 */
[----:B------:R-:W-:Y:S02]  /*8320*/  IMAD.MOV.U32 R66, RZ, RZ, R205 ;  /* 0x000000ffff427224 */ /* 0x000fe400078e00cd */
[----:B------:R-:W-:Y:S02]  /*8330*/  IMAD.MOV.U32 R205, RZ, RZ, R234 ;  /* 0x000000ffffcd7224 */ /* 0x000fe400078e00ea */
[----:B------:R-:W-:Y:S02]  /*8340*/  IMAD.MOV.U32 R234, RZ, RZ, R40 ;  /* 0x000000ffffea7224 */ /* 0x000fe400078e0028 */
[--C-:B-1----:R-:W-:Y:S01]  /*8350*/  FFMA.FTZ R4, R203, c[0x0][0x2d0], -R6.reuse ;  /* 0x0000b400cb047a23 */ /* 0x102fe20000010806 */
[----:B--2---:R-:W-:Y:S02]  /*8360*/  F2FP.BF16.PACK_AB R9, R93, R94 ;  /* 0x0000005e5d09723e */ /* 0x004fe400000010ff */
[----:B------:R-:W-:Y:S01]  /*8370*/  MOV R203, R119 ;  /* 0x0000007700cb7202 */ /* 0x000fe20000000f00 */
[----:B------:R1:W-:Y:S02]  /*8380*/  MUFU.EX2 R92, R4 ;  /* 0x00000004005c7308 */ /* 0x0003e40000000800 */
[----:B-1----:R-:W-:Y:S01]  /*8390*/  FFMA.FTZ R4, R206, c[0x0][0x2d0], -R6 ;  /* 0x0000b400ce047a23 */ /* 0x002fe20000010806 */
[----:B------:R-:W-:-:S05]  /*83a0*/  MOV R206, R83 ;  /* 0x0000005300ce7202 */ /* 0x000fca0000000f00 */
[----:B------:R1:W2:Y:S01]  /*83b0*/  MUFU.EX2 R90, R4 ;  /* 0x00000004005a7308 */ /* 0x0002a20000000800 */
[----:B------:R-:W-:Y:S02]  /*83c0*/  IMAD.MOV.U32 R14, RZ, RZ, R206 ;  /* 0x000000ffff0e7224 */ /* 0x000fe400078e00ce */
[----:B------:R-:W-:Y:S02]  /*83d0*/  IMAD.MOV.U32 R206, RZ, RZ, R203 ;  /* 0x000000ffffce7224 */ /* 0x000fe400078e00cb */
[--C-:B-1----:R-:W-:Y:S01]  /*83e0*/  FFMA.FTZ R4, R241, c[0x0][0x2d0], -R7.reuse ;  /* 0x0000b400f1047a23 */ /* 0x102fe20000010807 */
[----:B--2---:R-:W-:Y:S01]  /*83f0*/  F2FP.BF16.PACK_AB R11, R90, R92 ;  /* 0x0000005c5a0b723e */ /* 0x004fe200000010ff */
[----:B------:R-:W-:Y:S01]  /*8400*/  FFMA.FTZ R7, R244, c[0x0][0x2d0], -R7 ;  /* 0x0000b400f4077a23 */ /* 0x000fe20000010807 */
[----:B------:R-:W-:Y:S01]  /*8410*/  MOV R241, R79 ;  /* 0x0000004f00f17202 */ /* 0x000fe20000000f00 */
[----:B------:R1:W-:Y:S01]  /*8420*/  MUFU.EX2 R91, R4 ;  /* 0x00000004005b7308 */ /* 0x0003e20000000800 */
[----:B------:R-:W-:-:S02]  /*8430*/  IMAD.MOV.U32 R244, RZ, RZ, R202 ;  /* 0x000000fffff47224 */ /* 0x000fc400078e00ca */
[----:B------:R-:W-:Y:S01]  /*8440*/  IMAD.MOV.U32 R202, RZ, RZ, R41 ;  /* 0x000000ffffca7224 */ /* 0x000fe200078e0029 */
[C---:B---3--:R-:W-:Y:S01]  /*8450*/  HMMA.16816.F32.BF16 R104, R8.reuse, R36, R176 ;  /* 0x000000240868723c */ /* 0x048fe200000418b0 */
[----:B------:R-:W2:Y:S03]  /*8460*/  LDSM.16.MT88.4 R40, [R210+0x2900] ;  /* 0x00290000d228783b */ /* 0x000ea60000004200 */
[----:B------:R3:W5:Y:S03]  /*8470*/  MUFU.EX2 R89, R7 ;  /* 0x0000000700597308 */ /* 0x0007660000000800 */
[----:B------:R-:W-:Y:S01]  /*8480*/  MOV R179, R77 ;  /* 0x0000004d00b37202 */ /* 0x000fe20000000f00 */
[----:B------:R-:W-:Y:S01]  /*8490*/  IMAD.MOV.U32 R77, RZ, RZ, R233 ;  /* 0x000000ffff4d7224 */ /* 0x000fe200078e00e9 */
[----:B----4-:R-:W-:Y:S01]  /*84a0*/  HMMA.16816.F32.BF16 R132, R8, R34, R132 ;  /* 0x000000220884723c */ /* 0x010fe20000041884 */
[----:B------:R-:W-:-:S02]  /*84b0*/  IMAD.MOV.U32 R233, RZ, RZ, R118 ;  /* 0x000000ffffe97224 */ /* 0x000fc400078e0076 */
[----:B-1----:R-:W-:Y:S02]  /*84c0*/  FFMA.FTZ R4, R207, c[0x0][0x2d0], -R6 ;  /* 0x0000b400cf047a23 */ /* 0x002fe40000010806 */
[----:B------:R-:W-:Y:S01]  /*84d0*/  IMAD.MOV.U32 R178, RZ, RZ, R76 ;  /* 0x000000ffffb27224 */ /* 0x000fe200078e004c */
[----:B------:R-:W-:Y:S01]  /*84e0*/  MOV R203, R233 ;  /* 0x000000e900cb7202 */ /* 0x000fe20000000f00 */
[----:B------:R1:W-:Y:S01]  /*84f0*/  MUFU.EX2 R88, R4 ;  /* 0x0000000400587308 */ /* 0x0003e20000000800 */
[----:B------:R-:W-:Y:S01]  /*8500*/  IMAD.MOV.U32 R233, RZ, RZ, R81 ;  /* 0x000000ffffe97224 */ /* 0x000fe200078e0051 */
[----:B------:R-:W-:Y:S01]  /*8510*/  HMMA.16816.F32.BF16 R116, R8, R38, R164 ;  /* 0x000000260874723c */ /* 0x000fe200000418a4 */
[----:B------:R-:W-:Y:S01]  /*8520*/  IMAD.MOV.U32 R76, RZ, RZ, R123 ;  /* 0x000000ffff4c7224 */ /* 0x000fe200078e007b */
[----:B---3--:R-:W-:Y:S01]  /*8530*/  MOV R7, R49 ;  /* 0x0000003100077202 */ /* 0x008fe20000000f00 */
[----:B------:R-:W-:Y:S02]  /*8540*/  IMAD.MOV.U32 R207, RZ, RZ, R80 ;  /* 0x000000ffffcf7224 */ /* 0x000fe400078e0050 */
[----:B------:R-:W-:Y:S01]  /*8550*/  IMAD.MOV.U32 R176, RZ, RZ, R12 ;  /* 0x000000ffffb07224 */ /* 0x000fe200078e000c */
[----:B------:R-:W-:-:S02]  /*8560*/  MOV R177, R7 ;  /* 0x0000000700b17202 */ /* 0x000fc40000000f00 */
[----:B------:R-:W-:Y:S01]  /*8570*/  HMMA.16816.F32.BF16 R120, R8, R32, R124 ;  /* 0x000000200878723c */ /* 0x000fe2000004187c */
[----:B------:R-:W-:Y:S02]  /*8580*/  F2FP.BF16.PACK_AB R164, R98, R100 ;  /* 0x0000006462a4723e */ /* 0x000fe400000010ff */
[----:B-----5:R-:W-:Y:S01]  /*8590*/  F2FP.BF16.PACK_AB R166, R89, R91 ;  /* 0x0000005b59a6723e */ /* 0x020fe200000010ff */
[----:B-1----:R-:W-:Y:S01]  /*85a0*/  FFMA.FTZ R4, R225, c[0x0][0x2d0], -R6 ;  /* 0x0000b400e1047a23 */ /* 0x002fe20000010806 */
[----:B------:R-:W-:-:S03]  /*85b0*/  MOV R225, R14 ;  /* 0x0000000e00e17202 */ /* 0x000fc60000000f00 */
[C---:B------:R-:W-:Y:S01]  /*85c0*/  HMMA.16816.F32.BF16 R136, R8.reuse, R28, R136 ;  /* 0x0000001c0888723c */ /* 0x040fe20000041888 */
[----:B------:R1:W3:Y:S07]  /*85d0*/  MUFU.EX2 R87, R4 ;  /* 0x0000000400577308 */ /* 0x0002ee0000000800 */
[C---:B------:R-:W-:Y:S08]  /*85e0*/  HMMA.16816.F32.BF16 R148, R8.reuse, R30, R148 ;  /* 0x0000001e0894723c */ /* 0x040ff00000041894 */
[----:B------:R-:W-:Y:S01]  /*85f0*/  HMMA.16816.F32.BF16 R152, R8, R20, R152 ;  /* 0x000000140898723c */ /* 0x000fe20000041898 */
[--C-:B-1----:R-:W-:Y:S01]  /*8600*/  FFMA.FTZ R4, R228, c[0x0][0x2d0], -R6.reuse ;  /* 0x0000b400e4047a23 */ /* 0x102fe20000010806 */
[----:B---3--:R-:W-:Y:S01]  /*8610*/  F2FP.BF16.PACK_AB R165, R87, R88 ;  /* 0x0000005857a5723e */ /* 0x008fe200000010ff */
[----:B------:R-:W-:-:S02]  /*8620*/  FFMA.FTZ R6, R229, c[0x0][0x2d0], -R6 ;  /* 0x0000b400e5067a23 */ /* 0x000fc40000010806 */
[----:B------:R1:W-:Y:S01]  /*8630*/  MUFU.EX2 R86, R4 ;  /* 0x0000000400567308 */ /* 0x0003e20000000800 */
[----:B------:R-:W-:Y:S02]  /*8640*/  IMAD.MOV.U32 R229, RZ, RZ, R67 ;  /* 0x000000ffffe57224 */ /* 0x000fe400078e0043 */
[----:B------:R-:W-:Y:S01]  /*8650*/  HMMA.16816.F32.BF16 R8, R8, R22, R52 ;  /* 0x000000160808723c */ /* 0x000fe20000041834 */
[----:B------:R-:W3:Y:S01]  /*8660*/  LDSM.16.MT88.4 R52, [R211+0x2900] ;  /* 0x00290000d334783b */ /* 0x000ee20000004200 */
[----:B------:R-:W-:-:S03]  /*8670*/  IMAD.MOV.U32 R228, RZ, RZ, R15 ;  /* 0x000000ffffe47224 */ /* 0x000fc600078e000f */
[----:B------:R-:W4:Y:S01]  /*8680*/  MUFU.EX2 R83, R6 ;  /* 0x0000000600537308 */ /* 0x000f220000000800 */
[----:B-1----:R-:W-:Y:S01]  /*8690*/  FFMA.FTZ R4, R199, c[0x0][0x2d0], -R2 ;  /* 0x0000b400c7047a23 */ /* 0x002fe20000010802 */
[----:B------:R-:W-:-:S06]  /*86a0*/  MOV R199, R78 ;  /* 0x0000004e00c77202 */ /* 0x000fcc0000000f00 */
[----:B------:R1:W-:Y:S01]  /*86b0*/  MUFU.EX2 R82, R4 ;  /* 0x0000000400527308 */ /* 0x0003e20000000800 */
[----:B----4-:R-:W-:-:S07]  /*86c0*/  F2FP.BF16.PACK_AB R167, R83, R86 ;  /* 0x0000005653a7723e */ /* 0x010fce00000010ff */
[C---:B------:R-:W-:Y:S01]  /*86d0*/  HMMA.16816.F32.BF16 R120, R164.reuse, R24, R120 ;  /* 0x00000018a478723c */ /* 0x040fe20000041878 */
[--C-:B-1----:R-:W-:Y:S01]  /*86e0*/  FFMA.FTZ R4, R200, c[0x0][0x2d0], -R2.reuse ;  /* 0x0000b400c8047a23 */ /* 0x102fe20000010802 */
[----:B------:R-:W-:Y:S02]  /*86f0*/  MOV R200, R18 ;  /* 0x0000001200c87202 */ /* 0x000fe40000000f00 */
[----:B------:R-:W1:Y:S01]  /*8700*/  LDSM.16.MT88.4 R16, [R209+0x2900] ;  /* 0x00290000d110783b */ /* 0x000e620000004200 */
[----:B------:R4:W-:Y:S03]  /*8710*/  MUFU.EX2 R81, R4 ;  /* 0x0000000400517308 */ /* 0x0009e60000000800 */
[C---:B------:R-:W-:Y:S08]  /*8720*/  HMMA.16816.F32.BF16 R132, R164.reuse, R26, R132 ;  /* 0x0000001aa484723c */ /* 0x040ff00000041884 */
[----:B--2---:R-:W-:Y:S01]  /*8730*/  HMMA.16816.F32.BF16 R136, R164, R40, R136 ;  /* 0x00000028a488723c */ /* 0x004fe20000041888 */
[----:B----4-:R-:W-:-:S07]  /*8740*/  FFMA.FTZ R4, R201, c[0x0][0x2d0], -R2 ;  /* 0x0000b400c9047a23 */ /* 0x010fce0000010802 */
[C---:B------:R-:W-:Y:S01]  /*8750*/  HMMA.16816.F32.BF16 R148, R164.reuse, R42, R148 ;  /* 0x0000002aa494723c */ /* 0x040fe20000041894 */
[----:B------:R-:W-:Y:S01]  /*8760*/  IMAD.MOV.U32 R201, RZ, RZ, R13 ;  /* 0x000000ffffc97224 */ /* 0x000fe200078e000d */
[----:B------:R2:W-:Y:S06]  /*8770*/  MUFU.EX2 R80, R4 ;  /* 0x0000000400507308 */ /* 0x0005ec0000000800 */
[----:B---3--:R-:W-:Y:S01]  /*8780*/  HMMA.16816.F32.BF16 R152, R164, R52, R152 ;  /* 0x00000034a498723c */ /* 0x008fe20000041898 */
[----:B--2---:R-:W-:Y:S02]  /*8790*/  FFMA.FTZ R4, R204, c[0x0][0x2d0], -R2 ;  /* 0x0000b400cc047a23 */ /* 0x004fe40000010802 */
[----:B------:R-:W-:-:S05]  /*87a0*/  IMAD.MOV.U32 R204, RZ, RZ, R50 ;  /* 0x000000ffffcc7224 */ /* 0x000fca00078e0032 */
[C---:B-1----:R-:W-:Y:S01]  /*87b0*/  HMMA.16816.F32.BF16 R104, R164.reuse, R16, R104 ;  /* 0x00000010a468723c */ /* 0x042fe20000041868 */
[----:B------:R1:W2:Y:S07]  /*87c0*/  MUFU.EX2 R79, R4 ;  /* 0x00000004004f7308 */ /* 0x0002ae0000000800 */
[C---:B------:R-:W-:Y:S08]  /*87d0*/  HMMA.16816.F32.BF16 R116, R164.reuse, R18, R116 ;  /* 0x00000012a474723c */ /* 0x040ff00000041874 */
[----:B------:R-:W-:Y:S01]  /*87e0*/  HMMA.16816.F32.BF16 R164, R164, R54, R8 ;  /* 0x00000036a4a4723c */ /* 0x000fe20000041808 */
[----:B-1----:R-:W-:Y:S01]  /*87f0*/  FFMA.FTZ R4, R193, c[0x0][0x2d0], -R0 ;  /* 0x0000b400c1047a23 */ /* 0x002fe20000010800 */
[----:B------:R-:W-:-:S02]  /*8800*/  MOV R193, R51 ;  /* 0x0000003300c17202 */ /* 0x000fc40000000f00 */
[----:B--2---:R-:W-:Y:S01]  /*8810*/  F2FP.BF16.PACK_AB R6, R79, R80 ;  /* 0x000000504f06723e */ /* 0x004fe200000010ff */
[----:B------:R1:W-:Y:S02]  /*8820*/  MUFU.EX2 R49, R4 ;  /* 0x0000000400317308 */ /* 0x0003e40000000800 */
[----:B------:R-:W-:Y:S02]  /*8830*/  FFMA.FTZ R8, R240, c[0x0][0x2d0], -R2 ;  /* 0x0000b400f0087a23 */ /* 0x000fe40000010802 */
[----:B-1----:R-:W-:Y:S02]  /*8840*/  FFMA.FTZ R4, R194, c[0x0][0x2d0], -R0 ;  /* 0x0000b400c2047a23 */ /* 0x002fe40000010800 */
[----:B------:R-:W-:Y:S02]  /*8850*/  IMAD.MOV.U32 R194, RZ, RZ, R76 ;  /* 0x000000ffffc27224 */ /* 0x000fe400078e004c */
[----:B------:R1:W2:Y:S02]  /*8860*/  MUFU.EX2 R64, R4 ;  /* 0x0000000400407308 */ /* 0x0002a40000000800 */
[----:B-1----:R-:W-:-:S02]  /*8870*/  FFMA.FTZ R4, R195, c[0x0][0x2d0], -R0 ;  /* 0x0000b400c3047a23 */ /* 0x002fc40000010800 */
[----:B------:R-:W-:-:S04]  /*8880*/  IMAD.MOV.U32 R195, RZ, RZ, R207 ;  /* 0x000000ffffc37224 */ /* 0x000fc800078e00cf */
[----:B------:R1:W-:Y:S01]  /*8890*/  MUFU.EX2 R51, R4 ;  /* 0x0000000400337308 */ /* 0x0003e20000000800 */
[----:B------:R-:W-:-:S07]  /*88a0*/  IMAD.MOV.U32 R207, RZ, RZ, R65 ;  /* 0x000000ffffcf7224 */ /* 0x000fce00078e0041 */
[----:B------:R3:W-:Y:S01]  /*88b0*/  MUFU.EX2 R65, R8 ;  /* 0x0000000800417308 */ /* 0x0007e20000000800 */
[----:B-1----:R-:W-:Y:S02]  /*88c0*/  FFMA.FTZ R4, R196, c[0x0][0x2d0], -R0 ;  /* 0x0000b400c4047a23 */ /* 0x002fe40000010800 */
[----:B------:R-:W-:Y:S01]  /*88d0*/  IMAD.MOV.U32 R196, RZ, RZ, R5 ;  /* 0x000000ffffc47224 */ /* 0x000fe200078e0005 */
[----:B--2---:R-:W-:-:S04]  /*88e0*/  F2FP.BF16.PACK_AB R5, R64, R49 ;  /* 0x000000314005723e */ /* 0x004fc800000010ff */
[----:B------:R1:W2:Y:S01]  /*88f0*/  MUFU.EX2 R50, R4 ;  /* 0x0000000400327308 */ /* 0x0002a20000000800 */
[----:B---3--:R-:W-:Y:S01]  /*8900*/  FFMA.FTZ R8, R239, c[0x0][0x2d0], -R2 ;  /* 0x0000b400ef087a23 */ /* 0x008fe20000010802 */
[----:B-1----:R-:W-:Y:S02]  /*8910*/  F2FP.BF16.PACK_AB R4, R81, R82 ;  /* 0x000000525104723e */ /* 0x002fe400000010ff */
[----:B--2---:R-:W-:-:S07]  /*8920*/  F2FP.BF16.PACK_AB R7, R50, R51 ;  /* 0x000000333207723e */ /* 0x004fce00000010ff */
[C---:B------:R-:W-:Y:S07]  /*8930*/  HMMA.16816.F32.BF16 R108, R4.reuse, R168, R108 ;  /* 0x000000a8046c723c */ /* 0x040fee000004186c */
[----:B------:R-:W-:Y:S01]  /*8940*/  IMAD.MOV.U32 R169, RZ, RZ, R244 ;  /* 0x000000ffffa97224 */ /* 0x000fe200078e00f4 */
[----:B------:R-:W-:Y:S01]  /*8950*/  MOV R244, R66 ;  /* 0x0000004200f47202 */ /* 0x000fe20000000f00 */
[----:B------:R-:W-:Y:S01]  /*8960*/  IMAD.MOV.U32 R168, RZ, RZ, R77 ;  /* 0x000000ffffa87224 */ /* 0x000fe200078e004d */
[----:B------:R1:W-:Y:S01]  /*8970*/  MUFU.EX2 R66, R8 ;  /* 0x0000000800427308 */ /* 0x0003e20000000800 */
[C---:B------:R-:W-:Y:S08]  /*8980*/  HMMA.16816.F32.BF16 R124, R4.reuse, R160, R44 ;  /* 0x000000a0047c723c */ /* 0x040ff0000004182c */
[----:B------:R-:W-:Y:S01]  /*8990*/  HMMA.16816.F32.BF16 R112, R4, R170, R112 ;  /* 0x000000aa0470723c */ /* 0x000fe20000041870 */
[----:B-1----:R-:W-:-:S06]  /*89a0*/  FFMA.FTZ R8, R236, c[0x0][0x2d0], -R2 ;  /* 0x0000b400ec087a23 */ /* 0x002fcc0000010802 */
[----:B------:R-:W-:Y:S01]  /*89b0*/  MOV R171, R48 ;  /* 0x0000003000ab7202 */ /* 0x000fe20000000f00 */
[C---:B------:R-:W-:Y:S01]  /*89c0*/  HMMA.16816.F32.BF16 R12, R4.reuse, R172, R60 ;  /* 0x000000ac040c723c */ /* 0x040fe2000004183c */
[----:B------:R1:W-:Y:S07]  /*89d0*/  MUFU.EX2 R67, R8 ;  /* 0x0000000800437308 */ /* 0x0003ee0000000800 */
        /* <DEDUP_REMOVED lines=14> */
[----:B-1----:R-:W-:-:S06]  /*8ac0*/  FFMA.FTZ R8, R188, c[0x0][0x2d0], -R0 ;  /* 0x0000b400bc087a23 */ /* 0x002fcc0000010800 */
[----:B------:R1:W-:Y:S02]  /*8ad0*/  MUFU.EX2 R47, R8 ;  /* 0x00000008002f7308 */ /* 0x0003e40000000800 */
[----:B-1----:R-:W-:-:S06]  /*8ae0*/  FFMA.FTZ R8, R187, c[0x0][0x2d0], -R0 ;  /* 0x0000b400bb087a23 */ /* 0x002fcc0000010800 */
[----:B------:R1:W3:Y:S02]  /*8af0*/  MUFU.EX2 R48, R8 ;  /* 0x0000000800307308 */ /* 0x0002e40000000800 */
[--C-:B-1----:R-:W-:Y:S02]  /*8b00*/  FFMA.FTZ R8, R242, c[0x0][0x2d0], -R2.reuse ;  /* 0x0000b400f2087a23 */ /* 0x102fe40000010802 */
[----:B------:R-:W-:-:S04]  /*8b10*/  FFMA.FTZ R2, R243, c[0x0][0x2d0], -R2 ;  /* 0x0000b400f3027a23 */ /* 0x000fc80000010802 */
[----:B------:R1:W-:Y:S02]  /*8b20*/  MUFU.EX2 R60, R8 ;  /* 0x00000008003c7308 */ /* 0x0003e40000000800 */
[----:B-1----:R-:W-:Y:S06]  /*8b30*/  HMMA.16816.F32.BF16 R8, R4, R174, R56 ;  /* 0x000000ae0408723c */ /* 0x002fec0000041838 */
[----:B------:R1:W4:Y:S01]  /*8b40*/  MUFU.EX2 R56, R2 ;  /* 0x0000000200387308 */ /* 0x0003220000000800 */
[----:B------:R-:W-:Y:S02]  /*8b50*/  F2FP.BF16.PACK_AB R4, R66, R65 ;  /* 0x000000414204723e */ /* 0x000fe400000010ff */
[----:B------:R-:W-:-:S02]  /*8b60*/  F2FP.BF16.PACK_AB R6, R76, R67 ;  /* 0x000000434c06723e */ /* 0x000fc400000010ff */
[----:B--2---:R-:W-:Y:S02]  /*8b70*/  F2FP.BF16.PACK_AB R5, R45, R44 ;  /* 0x0000002c2d05723e */ /* 0x004fe400000010ff */
[----:B---3--:R-:W-:Y:S01]  /*8b80*/  F2FP.BF16.PACK_AB R7, R48, R47 ;  /* 0x0000002f3007723e */ /* 0x008fe200000010ff */
[----:B-1----:R-:W-:Y:S01]  /*8b90*/  FFMA.FTZ R2, R190, c[0x0][0x2d0], -R0 ;  /* 0x0000b400be027a23 */ /* 0x002fe20000010800 */
[----:B----4-:R-:W-:-:S05]  /*8ba0*/  F2FP.BF16.PACK_AB R162, R56, R60 ;  /* 0x0000003c38a2723e */ /* 0x010fca00000010ff */
[C---:B------:R-:W-:Y:S01]  /*8bb0*/  HMMA.16816.F32.BF16 R108, R4.reuse, R36, R108 ;  /* 0x00000024046c723c */ /* 0x040fe2000004186c */
[----:B------:R1:W-:Y:S07]  /*8bc0*/  MUFU.EX2 R46, R2 ;  /* 0x00000002002e7308 */ /* 0x0003ee0000000800 */
[C---:B------:R-:W-:Y:S08]  /*8bd0*/  HMMA.16816.F32.BF16 R124, R4.reuse, R32, R124 ;  /* 0x00000020047c723c */ /* 0x040ff0000004187c */
[----:B------:R-:W-:Y:S01]  /*8be0*/  HMMA.16816.F32.BF16 R112, R4, R38, R112 ;  /* 0x000000260470723c */ /* 0x000fe20000041870 */
[----:B-1----:R-:W-:-:S04]  /*8bf0*/  FFMA.FTZ R2, R192, c[0x0][0x2d0], -R0 ;  /* 0x0000b400c0027a23 */ /* 0x002fc80000010800 */
[----:B------:R1:W2:Y:S03]  /*8c00*/  MUFU.EX2 R37, R2 ;  /* 0x0000000200257308 */ /* 0x0002a60000000800 */
[C---:B------:R-:W-:Y:S08]  /*8c10*/  HMMA.16816.F32.BF16 R128, R4.reuse, R34, R128 ;  /* 0x000000220480723c */ /* 0x040ff00000041880 */
[----:B------:R-:W-:Y:S01]  /*8c20*/  HMMA.16816.F32.BF16 R140, R4, R28, R140 ;  /* 0x0000001c048c723c */ /* 0x000fe2000004188c */
[--C-:B-1----:R-:W-:Y:S01]  /*8c30*/  FFMA.FTZ R2, R191, c[0x0][0x2d0], -R0.reuse ;  /* 0x0000b400bf027a23 */ /* 0x102fe20000010800 */
[----:B--2---:R-:W-:Y:S01]  /*8c40*/  F2FP.BF16.PACK_AB R161, R37, R46 ;  /* 0x0000002e25a1723e */ /* 0x004fe200000010ff */
[----:B------:R-:W-:-:S05]  /*8c50*/  FFMA.FTZ R0, R189, c[0x0][0x2d0], -R0 ;  /* 0x0000b400bd007a23 */ /* 0x000fca0000010800 */
[C---:B------:R-:W-:Y:S01]  /*8c60*/  HMMA.16816.F32.BF16 R144, R4.reuse, R30, R144 ;  /* 0x0000001e0490723c */ /* 0x040fe20000041890 */
[----:B------:R1:W-:Y:S07]  /*8c70*/  MUFU.EX2 R36, R2 ;  /* 0x0000000200247308 */ /* 0x0003ee0000000800 */
[C---:B------:R-:W-:Y:S01]  /*8c80*/  HMMA.16816.F32.BF16 R12, R4.reuse, R20, R12 ;  /* 0x00000014040c723c */ /* 0x040fe2000004180c */
[----:B------:R2:W3:Y:S07]  /*8c90*/  MUFU.EX2 R32, R0 ;  /* 0x0000000000207308 */ /* 0x0004ee0000000800 */
[----:B------:R-:W-:Y:S01]  /*8ca0*/  HMMA.16816.F32.BF16 R8, R4, R22, R8 ;  /* 0x000000160408723c */ /* 0x000fe20000041808 */
[----:B-1----:R-:W-:-:S04]  /*8cb0*/  FADD.FTZ R2, R196, R169 ;  /* 0x000000a9c4027221 */ /* 0x002fc80000010000 */
[----:B------:R-:W-:Y:S02]  /*8cc0*/  FADD.FTZ R2, R194, R2 ;  /* 0x00000002c2027221 */ /* 0x000fe40000010000 */
[----:B------:R-:W-:Y:S02]  /*8cd0*/  FADD.FTZ R6, R252, R250 ;  /* 0x000000fafc067221 */ /* 0x000fe40000010000 */
[----:B--2---:R-:W-:Y:S01]  /*8ce0*/  FADD.FTZ R0, R168, R171 ;  /* 0x000000aba8007221 */ /* 0x004fe20000010000 */
[----:B---3--:R-:W-:Y:S01]  /*8cf0*/  F2FP.BF16.PACK_AB R163, R32, R36 ;  /* 0x0000002420a3723e */ /* 0x008fe200000010ff */
        /* <DEDUP_REMOVED lines=96> */
[----:B------:R-:W-:-:S02]  /*9300*/  FADD.FTZ R0, R32, R0 ;  /* 0x0000000020007221 */ /* 0x000fc40000010000 */
[----:B------:R-:W-:Y:S01]  /*9310*/  IMAD.U32 R225, RZ, RZ, UR13 ;  /* 0x0000000dffe17e24 */ /* 0x000fe2000f8e00ff */
[----:B------:R1:W-:Y:S04]  /*9320*/  STL [R1+0x14], R4 ;  /* 0x0000140401007387 */ /* 0x0003e80000100800 */
[----:B------:R1:W-:Y:S04]  /*9330*/  STL [R1+0x18], R2 ;  /* 0x0000180201007387 */ /* 0x0003e80000100800 */
[----:B------:R1:W-:Y:S01]  /*9340*/  STL [R1+0x1c], R0 ;  /* 0x00001c0001007387 */ /* 0x0003e20000100800 */
[----:B------:R-:W-:Y:S05]  /*9350*/  @P0 BRA `(.L_x_258) ;  /* 0x0000015000000947 */ /* 0x000fea0003800000 */
[----:B------:R-:W-:Y:S01]  /*9360*/  ISETP.LT.AND P0, PT, RZ, UR14, PT ;  /* 0x0000000eff007c0c */ /* 0x000fe2000bf01270 */
        /* <DEDUP_REMOVED lines=11> */
.L_x_259:
[----:B------:R-:W-:Y:S02]  /*9420*/  UISETP.NE.AND UP2, UPT, UR5, 0x1, UPT ;  /* 0x000000010500788c */ /* 0x000fe4000bf45270 */
[----:B------:R-:W-:Y:S02]  /*9430*/  ULDC.64 UR14, c[0x0][0x330] ;  /* 0x0000cc00000e7ab9 */ /* 0x000fe40000000a00 */
[----:B------:R-:W-:-:S07]  /*9440*/  UIMAD.WIDE.U32 UR16, UR11, UR14, URZ ;  /* 0x0000000e0b1072a5 */ /* 0x000fce000f8e003f */
[----:B------:R-:W-:Y:S02]  /*9450*/  @UP2 UMOV UR13, UR17 ;  /* 0x00000011000d2c82 */ /* 0x000fe40008000000 */
[----:B------:R-:W-:-:S03]  /*9460*/  @UP2 USHF.R.U32.HI UR11, URZ, UR15, UR13 ;  /* 0x0000000f3f0b2299 */ /* 0x000fc6000801160d */
.L_x_260:
[----:B------:R-:W-:Y:S02]  /*9470*/  ULDC UR13, c[0x0][0x32c] ;  /* 0x0000cb00000d7ab9 */ /* 0x000fe40000000800 */
[----:B------:R-:W-:-:S04]  /*9480*/  UIMAD UR13, UR11, UR5, UR13 ;  /* 0x000000050b0d72a4 */ /* 0x000fc8000f8e020d */
[----:B------:R-:W-:-:S04]  /*9490*/  UISETP.LT.AND UP2, UPT, UR6, UR13, UPT ;  /* 0x0000000d0600728c */ /* 0x000fc8000bf41270 */
[----:B------:R-:W-:-:S04]  /*94a0*/  USEL UR6, UR6, UR13, UP2 ;  /* 0x0000000d06067287 */ /* 0x000fc80009000000 */
.L_x_258:
[----:B------:R-:W-:-:S07]  /*94b0*/  UIMAD.WIDE UR14, UR6, 0x2aaaaaab, URZ ;  /* 0x2aaaaaab060e78a5 */ /* 0x000fce000f8e023f */
[----:B------:R-:W-:Y:S02]  /*94c0*/  UMOV UR11, UR15 ;  /* 0x0000000f000b7c82 */ /* 0x000fe40008000000 */
[----:B------:R-:W-:-:S04]  /*94d0*/  USHF.R.U32.HI UR5, URZ, 0x1f, UR11 ;  /* 0x0000001f3f057899 */ /* 0x000fc8000801160b */
[----:B------:R-:W-:-:S04]  /*94e0*/  ULEA.HI.SX32 UR5, UR11, UR5, 0x1c ;  /* 0x000000050b057291 */ /* 0x000fc8000f8fe23f */
[----:B------:R-:W-:-:S04]  /*94f0*/  UISETP.LT.AND UP2, UPT, UR4, UR5, UPT ;  /* 0x000000050400728c */ /* 0x000fc8000bf41270 */
[----:B------:R-:W-:-:S06]  /*9500*/  USEL UR5, UR4, UR5, !UP2 ;  /* 0x0000000504057287 */ /* 0x000fcc000d000000 */
[----:B------:R-:W-:-:S13]  /*9510*/  ISETP.GE.AND P0, PT, R225, UR5, PT ;  /* 0x00000005e1007c0c */ /* 0x000fda000bf06270 */
[----:B------:R-:W-:Y:S05]  /*9520*/  @!P0 BRA `(.L_x_261) ;  /* 0x0000680000008947 */ /* 0x000fea0003800000 */
[----:B-1----:R-:W2:Y:S01]  /*9530*/  LDL R0, [R1+0x24] ;  /* 0x0000240001007983 */ /* 0x002ea20000100800 */
        /* <DEDUP_REMOVED lines=9> */
.L_x_278:
[----:B------:R-:W-:Y:S04]  /*95d0*/  DEPBAR.LE SB0, 0x0 ;  /* 0x000080000000791a */ /* 0x000fe80000000000 */
[----:B------:R-:W-:Y:S01]  /*95e0*/  BAR.SYNC.DEFER_BLOCKING 0x0 ;  /* 0x0000000000007b1d */ /* 0x000fe20000010000 */
[C---:B------:R-:W-:Y:S02]  /*95f0*/  ISETP.LT.AND P2, PT, R225.reuse, UR4, PT ;  /* 0x00000004e1007c0c */ /* 0x040fe4000bf41270 */
[C---:B------:R-:W-:Y:S02]  /*9600*/  ISETP.GT.AND P4, PT, R225.reuse, UR4, PT ;  /* 0x00000004e1007c0c */ /* 0x040fe4000bf84270 */
[----:B------:R-:W-:Y:S02]  /*9610*/  MOV R228, c[0x0][0x1e0] ;  /* 0x0000780000e47a02 */ /* 0x000fe40000000f00 */
[----:B------:R-:W-:Y:S07]  /*9620*/  MOV R230, c[0x0][0x1e4] ;  /* 0x0000790000e67a02 */ /* 0x000fee0000000f00 */
[----:B-1----:R-:W-:Y:S05]  /*9630*/  @!P2 SHF.R.S32.HI R0, RZ, 0x1f, R225 ;  /* 0x0000001fff00a819 */ /* 0x002fea00000114e1 */
[----:B------:R-:W-:Y:S04]  /*9640*/  @!P2 IMAD R0, R0, c[0x0][0x208], RZ ;  /* 0x000082000000aa24 */ /* 0x000fe800078e02ff */
[C---:B------:R-:W-:Y:S01]  /*9650*/  @!P2 IMAD R0, R225.reuse, c[0x0][0x20c], R0 ;  /* 0x00008300e100aa24 */ /* 0x040fe200078e0200 */
[----:B------:R-:W-:Y:S08]  /*9660*/  LDSM.16.M88.4 R96, [R215+0x6100] ;  /* 0x00610000d760783b */ /* 0x000ff00000000200 */
[----:B------:R-:W1:Y:S08]  /*9670*/  LDSM.16.M88.4 R16, [R208+0x3100] ;  /* 0x00310000d010783b */ /* 0x000e700000000200 */
[----:B------:R-:W2:Y:S08]  /*9680*/  LDSM.16.M88.4 R92, [R215+0x8100] ;  /* 0x00810000d75c783b */ /* 0x000eb00000000200 */
[----:B------:R-:W3:Y:S06]  /*9690*/  LDL.64 R194, [R1+0x38] ;  /* 0x0000380001c27983 */ /* 0x000eec0000100a00 */
[----:B------:R-:W3:Y:S06]  /*96a0*/  LDL.64 R2, [R1+0x40] ;  /* 0x0000400001027983 */ /* 0x000eec0000100a00 */
[----:B------:R-:W4:Y:S08]  /*96b0*/  LDSM.16.M88.4 R32, [R208+0x3900] ;  /* 0x00390000d020783b */ /* 0x000f300000000200 */
[----:B------:R-:W5:Y:S08]  /*96c0*/  LDSM.16.M88.4 R48, [R208+0x4100] ;  /* 0x00410000d030783b */ /* 0x000f700000000200 */
[----:B------:R-:W1:Y:S08]  /*96d0*/  LDSM.16.M88.4 R64, [R208+0x4900] ;  /* 0x00490000d040783b */ /* 0x000e700000000200 */
[----:B------:R-:W1:Y:S08]  /*96e0*/  LDSM.16.M88.4 R80, [R208+0x5100] ;  /* 0x00510000d050783b */ /* 0x000e700000000200 */
[----:B------:R-:W1:Y:S08]  /*96f0*/  LDSM.16.M88.4 R168, [R208+0x5900] ;  /* 0x00590000d0a8783b */ /* 0x000e700000000200 */
[----:B------:R-:W-:Y:S08]  /*9700*/  LDSM.16.M88.4 R172, [R218+0x6100] ;  /* 0x00610000daac783b */ /* 0x000ff00000000200 */
[----:B------:R-:W2:Y:S08]  /*9710*/  LDSM.16.M88.4 R176, [R219] ;  /* 0x00000000dbb0783b */ /* 0x000eb00000000200 */
[----:B------:R-:W4:Y:S08]  /*9720*/  LDSM.16.M88.4 R180, [R218+0x8100] ;  /* 0x00810000dab4783b */ /* 0x000f300000000200 */
[----:B------:R-:W3:Y:S08]  /*9730*/  LDSM.16.M88.4 R184, [R224] ;  /* 0x00000000e0b8783b */ /* 0x000ef00000000200 */
[----:B------:R-:W3:Y:S06]  /*9740*/  LDL.64 R248, [R1+0x28] ;  /* 0x0000280001f87983 */ /* 0x000eec0000100a00 */
[----:B------:R-:W3:Y:S08]  /*9750*/  LDSM.16.M88.4 R188, [R223] ;  /* 0x00000000dfbc783b */ /* 0x000ef00000000200 */
[----:B------:R-:W3:Y:S01]  /*9760*/  LDL.64 R242, [R1+0x30] ;  /* 0x0000300001f27983 */ /* 0x000ee20000100a00 */
        /* <DEDUP_REMOVED lines=8> */
[-C--:B-----5:R-:W-:Y:S08]  /*97f0*/  HMMA.16816.F32.BF16 R36, R96, R48.reuse, RZ ;  /* 0x000000306024723c */ /* 0x0a0ff000000418ff */
        /* <DEDUP_REMOVED lines=31> */
[----:B------:R-:W-:Y:S02]  /*99f0*/  @!P2 LEA.HI.X R193, R2, c[0x0][0x1fc], R0, 0x1, P1 ;  /* 0x00007f0002c1aa11 */ /* 0x000fe400008f0c00 */
[----:B------:R-:W-:Y:S02]  /*9a00*/  @P4 IADD3 R0, R225, -0x1, RZ ;  /* 0xffffffffe1004810 */ /* 0x000fe40007ffe0ff */
        /* <DEDUP_REMOVED lines=23> */
[----:B------:R5:W-:Y:S03]  /*9b80*/  @!P2 LDGSTS.E.BYPASS.LTC128B.128 [R227+0x1900], [R168.64], !P3 ;  /* 0x01900000a8e3afae */ /* 0x000be6000d901d68 */
[----:B------:R-:W-:Y:S02]  /*9b90*/  @!P2 IADD3.X R3, R169, UR8, RZ, P1, !PT ;  /* 0x00000008a903ac10 */ /* 0x000fe40008ffe4ff */
[----:B----4-:R-:W-:Y:S02]  /*9ba0*/  @!P2 IADD3 R192, P0, R2, UR9, RZ ;  /* 0x0000000902c0ac10 */ /* 0x010fe4000ff1e0ff */
[-C--:B--2---:R-:W-:Y:S01]  /*9bb0*/  HMMA.16816.F32.BF16 R68, R172, R176.reuse, R68 ;  /* 0x000000b0ac44723c */ /* 0x084fe20000041844 */
[----:B------:R2:W-:Y:S03]  /*9bc0*/  @!P2 LDGSTS.E.BYPASS.LTC128B.128 [R227+0x2100], [R2.64], !P3 ;  /* 0x0210000002e3afae */ /* 0x0005e6000d901d68 */
[----:B------:R-:W-:Y:S04]  /*9bd0*/  @!P2 IADD3.X R193, R3, UR8, RZ, P0, !PT ;  /* 0x0000000803c1ac10 */ /* 0x000fe800087fe4ff */
[C---:B------:R-:W-:Y:S01]  /*9be0*/  HMMA.16816.F32.BF16 R72, R180.reuse, R176, R72 ;  /* 0x000000b0b448723c */ /* 0x040fe20000041848 */
[----:B------:R4:W-:Y:S07]  /*9bf0*/  @!P2 LDGSTS.E.BYPASS.LTC128B.128 [R227+0x2900], [R192.64], !P3 ;  /* 0x02900000c0e3afae */ /* 0x0009ee000d901d68 */
[-C--:B------:R-:W-:Y:S01]  /*9c00*/  HMMA.16816.F32.BF16 R76, R180, R178.reuse, R76 ;  /* 0x000000b2b44c723c */ /* 0x080fe2000004184c */
[----:B-1----:R-:W-:Y:S07]  /*9c10*/  LDSM.16.M88.4 R188, [R214+0x3100] ;  /* 0x00310000d6bc783b */ /* 0x002fee0000000200 */
[C---:B------:R-:W-:Y:S01]  /*9c20*/  HMMA.16816.F32.BF16 R80, R172.reuse, R178, R80 ;  /* 0x000000b2ac50723c */ /* 0x040fe20000041850 */
[----:B------:R-:W0:Y:S03]  /*9c30*/  LDGDEPBAR ;  /* 0x00000000000079af */ /* 0x000e260000000000 */
[----:B--2---:R-:W-:Y:S02]  /*9c40*/  @P4 SHF.R.S32.HI R2, RZ, 0x1f, R0 ;  /* 0x0000001fff024819 */ /* 0x004fe40000011400 */
[----:B------:R-:W-:Y:S02]  /*9c50*/  @P4 MOV R3, R249 ;  /* 0x000000f900034202 */ /* 0x000fe40000000f00 */
[-C--:B---3--:R-:W-:Y:S01]  /*9c60*/  HMMA.16816.F32.BF16 R84, R172, R184.reuse, R84 ;  /* 0x000000b8ac54723c */ /* 0x088fe20000041854 */
[----:B-----5:R-:W1:Y:S03]  /*9c70*/  LDSM.16.M88.4 R168, [R216+0x6100] ;  /* 0x00610000d8a8783b */ /* 0x020e660000000200 */
[----:B------:R-:W-:Y:S04]  /*9c80*/  @P4 IMAD R2, R2, c[0x0][0x1e0], RZ ;  /* 0x0000780002024a24 */ /* 0x000fe800078e02ff */
[C---:B------:R-:W-:Y:S01]  /*9c90*/  HMMA.16816.F32.BF16 R88, R180.reuse, R184, R88 ;  /* 0x000000b8b458723c */ /* 0x040fe20000041858 */
[----:B----4-:R-:W2:Y:S03]  /*9ca0*/  LDSM.16.M88.4 R192, [R216+0x8100] ;  /* 0x00810000d8c0783b */ /* 0x010ea60000000200 */
[----:B------:R-:W-:Y:S04]  /*9cb0*/  @P4 IMAD R2, R0, c[0x0][0x1e4], R2 ;  /* 0x0000790000024a24 */ /* 0x000fe800078e0202 */
[-C--:B------:R-:W-:Y:S01]  /*9cc0*/  HMMA.16816.F32.BF16 R92, R180, R186.reuse, R92 ;  /* 0x000000bab45c723c */ /* 0x080fe2000004185c */
[----:B------:R-:W3:Y:S07]  /*9cd0*/  LDSM.16.M88.4 R196, [R214+0x3900] ;  /* 0x00390000d6c4783b */ /* 0x000eee0000000200 */
[----:B------:R-:W-:Y:S01]  /*9ce0*/  HMMA.16816.F32.BF16 R96, R172, R186, R96 ;  /* 0x000000baac60723c */ /* 0x000fe20000041860 */
[----:B------:R-:W4:Y:S08]  /*9cf0*/  LDSM.16.M88.4 R200, [R214+0x4100] ;  /* 0x00410000d6c8783b */ /* 0x000f300000000200 */
[----:B------:R-:W5:Y:S08]  /*9d00*/  LDSM.16.M88.4 R176, [R214+0x4900] ;  /* 0x00490000d6b0783b */ /* 0x000f700000000200 */
        /* <DEDUP_REMOVED lines=17> */
[-C--:B-----5:R-:W-:Y:S08]  /*9e20*/  HMMA.16816.F32.BF16 R52, R168, R176.reuse, R52 ;  /* 0x000000b0a834723c */ /* 0x0a0ff00000041834 */
        /* <DEDUP_REMOVED lines=33> */
[----:B------:R4:W1:Y:S01]  /*a040*/  MUFU.TANH R229, R7 ;  /* 0x0000000700e57308 */ /* 0x0008620000002400 */
[----:B------:R-:W-:Y:S09]  /*a050*/  FMUL.FTZ R19, R19, c[0x0][0x320] ;  /* 0x0000c80013137a20 */ /* 0x000ff20000410000 */
[----:B------:R-:W1:Y:S10]  /*a060*/  MUFU.TANH R247, R8 ;  /* 0x0000000800f77308 */ /* 0x000e740000002400 */
[----:B------:R-:W1:Y:S01]  /*a070*/  MUFU.TANH R240, R9 ;  /* 0x0000000900f07308 */ /* 0x000e620000002400 */
[----:B----4-:R-:W4:Y:S09]  /*a080*/  LDSM.16.M88.4 R4, [R213+0x800] ;  /* 0x00080000d504783b */ /* 0x010f320000000200 */
[----:B------:R-:W1:Y:S10]  /*a090*/  MUFU.TANH R251, R10 ;  /* 0x0000000a00fb7308 */ /* 0x000e740000002400 */
[----:B------:R5:W1:Y:S10]  /*a0a0*/  MUFU.TANH R250, R11 ;  /* 0x0000000b00fa7308 */ /* 0x000a740000002400 */
[----:B------:R-:W1:Y:S10]  /*a0b0*/  MUFU.TANH R238, R12 ;  /* 0x0000000c00ee7308 */ /* 0x000e740000002400 */
[----:B------:R-:W1:Y:S01]  /*a0c0*/  MUFU.TANH R237, R13 ;  /* 0x0000000d00ed7308 */ /* 0x000e620000002400 */
[----:B-----5:R-:W5:Y:S01]  /*a0d0*/  LDSM.16.M88.4 R8, [R213+0x1000] ;  /* 0x00100000d508783b */ /* 0x020f620000000200 */
[-C--:B----4-:R-:W-:Y:S08]  /*a0e0*/  HMMA.16816.F32.BF16 R20, R172, R4.reuse, R20 ;  /* 0x00000004ac14723c */ /* 0x090ff00000041814 */
[----:B------:R-:W4:Y:S01]  /*a0f0*/  MUFU.TANH R245, R14 ;  /* 0x0000000e00f57308 */ /* 0x000f220000002400 */
[C---:B------:R-:W-:Y:S09]  /*a100*/  HMMA.16816.F32.BF16 R24, R188.reuse, R4, R24 ;  /* 0x00000004bc18723c */ /* 0x040ff20000041818 */
[----:B------:R-:W1:Y:S01]  /*a110*/  MUFU.TANH R244, R15 ;  /* 0x0000000f00f47308 */ /* 0x000e620000002400 */
[-C--:B------:R-:W-:Y:S08]  /*a120*/  HMMA.16816.F32.BF16 R28, R188, R6.reuse, R28 ;  /* 0x00000006bc1c723c */ /* 0x080ff0000004181c */
[C---:B------:R-:W-:Y:S01]  /*a130*/  HMMA.16816.F32.BF16 R32, R172.reuse, R6, R32 ;  /* 0x00000006ac20723c */ /* 0x040fe20000041820 */
[----:B------:R-:W1:Y:S01]  /*a140*/  MUFU.TANH R16, R16 ;  /* 0x0000001000107308 */ /* 0x000e620000002400 */
[----:B------:R-:W1:Y:S02]  /*a150*/  LDSM.16.M88.4 R4, [R213+0x1800] ;  /* 0x00180000d504783b */ /* 0x000e640000000200 */
[----:B------:R-:W-:Y:S02]  /*a160*/  FMUL.FTZ R20, R20, c[0x0][0x320] ;  /* 0x0000c80014147a20 */ /* 0x000fe40000410000 */
[----:B------:R-:W-:Y:S02]  /*a170*/  FMUL.FTZ R21, R21, c[0x0][0x320] ;  /* 0x0000c80015157a20 */ /* 0x000fe40000410000 */
[----:B------:R-:W-:Y:S03]  /*a180*/  FMUL.FTZ R27, R27, c[0x0][0x320] ;  /* 0x0000c8001b1b7a20 */ /* 0x000fe60000410000 */
[----:B------:R-:W1:Y:S01]  /*a190*/  MUFU.TANH R17, R17 ;  /* 0x0000001100117308 */ /* 0x000e620000002400 */
[----:B------:R-:W-:Y:S02]  /*a1a0*/  FMUL.FTZ R22, R22, c[0x0][0x320] ;  /* 0x0000c80016167a20 */ /* 0x000fe40000410000 */
[----:B------:R-:W-:Y:S01]  /*a1b0*/  FMUL.FTZ R23, R23, c[0x0][0x320] ;  /* 0x0000c80017177a20 */ /* 0x000fe20000410000 */
[-C--:B-----5:R-:W-:Y:S03]  /*a1c0*/  HMMA.16816.F32.BF16 R36, R172, R8.reuse, R36 ;  /* 0x00000008ac24723c */ /* 0x0a0fe60000041824 */
[----:B------:R-:W-:Y:S02]  /*a1d0*/  FMUL.FTZ R28, R28, c[0x0][0x320] ;  /* 0x0000c8001c1c7a20 */ /* 0x000fe40000410000 */
[----:B------:R-:W-:Y:S01]  /*a1e0*/  FMUL.FTZ R29, R29, c[0x0][0x320] ;  /* 0x0000c8001d1d7a20 */ /* 0x000fe20000410000 */
[----:B------:R5:W1:Y:S01]  /*a1f0*/  MUFU.TANH R234, R27 ;  /* 0x0000001b00ea7308 */ /* 0x000a620000002400 */
[----:B------:R-:W-:Y:S01]  /*a200*/  FMUL.FTZ R30, R30, c[0x0][0x320] ;  /* 0x0000c8001e1e7a20 */ /* 0x000fe20000410000 */
[C---:B------:R-:W-:Y:S04]  /*a210*/  HMMA.16816.F32.BF16 R40, R188.reuse, R8, R40 ;  /* 0x00000008bc28723c */ /* 0x040fe80000041828 */
[----:B------:R-:W-:Y:S02]  /*a220*/  FMUL.FTZ R33, R33, c[0x0][0x320] ;  /* 0x0000c80021217a20 */ /* 0x000fe40000410000 */
[----:B------:R-:W-:Y:S02]  /*a230*/  FMUL.FTZ R34, R34, c[0x0][0x320] ;  /* 0x0000c80022227a20 */ /* 0x000fe40000410000 */
[----:B------:R2:W2:Y:S01]  /*a240*/  MUFU.TANH R203, R28 ;  /* 0x0000001c00cb7308 */ /* 0x0004a20000002400 */
[-C--:B------:R-:W-:Y:S03]  /*a250*/  HMMA.16816.F32.BF16 R44, R188, R10.reuse, R44 ;  /* 0x0000000abc2c723c */ /* 0x080fe6000004182c */
[----:B------:R-:W-:Y:S02]  /*a260*/  FMUL.FTZ R24, R24, c[0x0][0x320] ;  /* 0x0000c80018187a20 */ /* 0x000fe40000410000 */
[----:B------:R-:W-:Y:S02]  /*a270*/  FMUL.FTZ R25, R25, c[0x0][0x320] ;  /* 0x0000c80019197a20 */ /* 0x000fe40000410000 */
[----:B------:R-:W-:Y:S01]  /*a280*/  FMUL.FTZ R37, R37, c[0x0][0x320] ;  /* 0x0000c80025257a20 */ /* 0x000fe20000410000 */
[C---:B------:R-:W-:Y:S01]  /*a290*/  HMMA.16816.F32.BF16 R48, R172.reuse, R10, R48 ;  /* 0x0000000aac30723c */ /* 0x040fe20000041830 */
[----:B------:R-:W2:Y:S01]  /*a2a0*/  MUFU.TANH R202, R29 ;  /* 0x0000001d00ca7308 */ /* 0x000ea20000002400 */
[----:B------:R-:W2:Y:S02]  /*a2b0*/  LDSM.16.M88.4 R8, [R213+0x2000] ;  /* 0x00200000d508783b */ /* 0x000ea40000000200 */
[----:B------:R-:W-:Y:S02]  /*a2c0*/  FMUL.FTZ R26, R26, c[0x0][0x320] ;  /* 0x0000c8001a1a7a20 */ /* 0x000fe40000410000 */
[----:B------:R-:W-:Y:S02]  /*a2d0*/  FMUL.FTZ R31, R31, c[0x0][0x320] ;  /* 0x0000c8001f1f7a20 */ /* 0x000fe40000410000 */
[-C--:B-1----:R-:W-:Y:S03]  /*a2e0*/  HMMA.16816.F32.BF16 R52, R172, R4.reuse, R52 ;  /* 0x00000004ac34723c */ /* 0x082fe60000041834 */
[----:B------:R1:W1:Y:S01]  /*a2f0*/  MUFU.TANH R232, R30 ;  /* 0x0000001e00e87308 */ /* 0x0002620000002400 */
[----:B------:R-:W-:Y:S02]  /*a300*/  FMUL.FTZ R32, R32, c[0x0][0x320] ;  /* 0x0000c80020207a20 */ /* 0x000fe40000410000 */
[----:B------:R-:W-:Y:S02]  /*a310*/  FMUL.FTZ R35, R35, c[0x0][0x320] ;  /* 0x0000c80023237a20 */ /* 0x000fe40000410000 */
[C---:B------:R-:W-:Y:S04]  /*a320*/  HMMA.16816.F32.BF16 R56, R188.reuse, R4, R56 ;  /* 0x00000004bc38723c */ /* 0x040fe80000041838 */
[----:B------:R-:W-:Y:S01]  /*a330*/  FMUL.FTZ R36, R36, c[0x0][0x320] ;  /* 0x0000c80024247a20 */ /* 0x000fe20000410000 */
[----:B------:R1:W1:Y:S01]  /*a340*/  MUFU.TANH R205, R18 ;  /* 0x0000001200cd7308 */ /* 0x0002620000002400 */
[----:B------:R-:W-:Y:S02]  /*a350*/  FMUL.FTZ R38, R38, c[0x0][0x320] ;  /* 0x0000c80026267a20 */ /* 0x000fe40000410000 */
[-C--:B------:R-:W-:Y:S04]  /*a360*/  HMMA.16816.F32.BF16 R60, R188, R6.reuse, R60 ;  /* 0x00000006bc3c723c */ /* 0x080fe8000004183c */
[----:B------:R-:W-:Y:S02]  /*a370*/  FMUL.FTZ R48, R48, c[0x0][0x320] ;  /* 0x0000c80030307a20 */ /* 0x000fe40000410000 */
[----:B------:R-:W-:Y:S01]  /*a380*/  FMUL.FTZ R49, R49, c[0x0][0x320] ;  /* 0x0000c80031317a20 */ /* 0x000fe20000410000 */
[----:B------:R1:W1:Y:S01]  /*a390*/  MUFU.TANH R194, R19 ;  /* 0x0000001300c27308 */ /* 0x0002620000002400 */
[C---:B------:R-:W-:Y:S01]  /*a3a0*/  HMMA.16816.F32.BF16 R64, R172.reuse, R6, R64 ;  /* 0x00000006ac40723c */ /* 0x040fe20000041840 */
[----:B------:R-:W1:Y:S01]  /*a3b0*/  LDSM.16.M88.4 R4, [R213+0x2800] ;  /* 0x00280000d504783b */ /* 0x000e620000000200 */
[----:B------:R-:W-:Y:S04]  /*a3c0*/  DEPBAR.LE SB0, 0x0 ;  /* 0x000080000000791a */ /* 0x000fe80000000000 */
[----:B------:R-:W-:Y:S02]  /*a3d0*/  FMUL.FTZ R50, R50, c[0x0][0x320] ;  /* 0x0000c80032327a20 */ /* 0x000fe40000410000 */
[----:B------:R-:W-:Y:S01]  /*a3e0*/  FMUL.FTZ R51, R51, c[0x0][0x320] ;  /* 0x0000c80033337a20 */ /* 0x000fe20000410000 */
[----:B------:R-:W1:Y:S01]  /*a3f0*/  MUFU.TANH R20, R20 ;  /* 0x0000001400147308 */ /* 0x000e620000002400 */
[----:B------:R-:W-:Y:S01]  /*a400*/  BAR.SYNC.DEFER_BLOCKING 0x0 ;  /* 0x0000000000007b1d */ /* 0x000fe20000010000 */
[-C--:B--2---:R-:W-:Y:S05]  /*a410*/  HMMA.16816.F32.BF16 R68, R172, R8.reuse, R68 ;  /* 0x00000008ac44723c */ /* 0x084fea0000041844 */
[----:B------:R-:W-:Y:S02]  /*a420*/  FMUL.FTZ R52, R52, c[0x0][0x320] ;  /* 0x0000c80034347a20 */ /* 0x000fe40000410000 */
[----:B------:R-:W-:Y:S01]  /*a430*/  FMUL.FTZ R53, R53, c[0x0][0x320] ;  /* 0x0000c80035357a20 */ /* 0x000fe20000410000 */
[----:B------:R-:W2:Y:S01]  /*a440*/  MUFU.TANH R21, R21 ;  /* 0x0000001500157308 */ /* 0x000ea20000002400 */
[C---:B------:R-:W-:Y:S04]  /*a450*/  HMMA.16816.F32.BF16 R72, R188.reuse, R8, R72 ;  /* 0x00000008bc48723c */ /* 0x040fe80000041848 */
[----:B------:R-:W-:Y:S02]  /*a460*/  FMUL.FTZ R54, R54, c[0x0][0x320] ;  /* 0x0000c80036367a20 */ /* 0x000fe40000410000 */
[----:B------:R-:W-:Y:S02]  /*a470*/  FMUL.FTZ R55, R55, c[0x0][0x320] ;  /* 0x0000c80037377a20 */ /* 0x000fe40000410000 */
[-C--:B------:R-:W-:Y:S01]  /*a480*/  HMMA.16816.F32.BF16 R76, R188, R10.reuse, R76 ;  /* 0x0000000abc4c723c */ /* 0x080fe2000004184c */
[----:B------:R2:W2:Y:S03]  /*a490*/  MUFU.TANH R193, R22 ;  /* 0x0000001600c17308 */ /* 0x0004a60000002400 */
[----:B------:R-:W-:Y:S02]  /*a4a0*/  FMUL.FTZ R56, R56, c[0x0][0x320] ;  /* 0x0000c80038387a20 */ /* 0x000fe40000410000 */
[----:B------:R-:W-:Y:S02]  /*a4b0*/  FMUL.FTZ R59, R59, c[0x0][0x320] ;  /* 0x0000c8003b3b7a20 */ /* 0x000fe40000410000 */
[C---:B------:R-:W-:Y:S01]  /*a4c0*/  HMMA.16816.F32.BF16 R80, R172.reuse, R10, R80 ;  /* 0x0000000aac50723c */ /* 0x040fe20000041850 */
[----:B------:R-:W2:Y:S02]  /*a4d0*/  LDL R10, [R1] ;  /* 0x00000000010a7983 */ /* 0x000ea40000100800 */
[----:B------:R2:W2:Y:S01]  /*a4e0*/  MUFU.TANH R185, R23 ;  /* 0x0000001700b97308 */ /* 0x0004a20000002400 */
[----:B------:R-:W-:Y:S01]  /*a4f0*/  FMUL.FTZ R60, R60, c[0x0][0x320] ;  /* 0x0000c8003c3c7a20 */ /* 0x000fe20000410000 */
[----:B------:R-:W2:Y:S01]  /*a500*/  LDL R11, [R1+0x20] ;  /* 0x00002000010b7983 */ /* 0x000ea20000100800 */
[----:B------:R-:W-:Y:S02]  /*a510*/  FMUL.FTZ R61, R61, c[0x0][0x320] ;  /* 0x0000c8003d3d7a20 */ /* 0x000fe40000410000 */
[-C--:B-1----:R-:W-:Y:S04]  /*a520*/  HMMA.16816.F32.BF16 R84, R172, R4.reuse, R84 ;  /* 0x00000004ac54723c */ /* 0x082fe80000041854 */
        /* <DEDUP_REMOVED lines=11> */
[----:B------:R1:W2:Y:S02]  /*a5e0*/  LDL R6, [R1+0x24] ;  /* 0x0000240001067983 */ /* 0x0002a40000100800 */
[----:B------:R-:W-:Y:S01]  /*a5f0*/  @P4 IADD3 R0, R5, R2, RZ ;  /* 0x0000000205004210 */ /* 0x000fe20007ffe0ff */
[----:B------:R-:W-:Y:S01]  /*a600*/  FMUL.FTZ R67, R67, c[0x0][0x320] ;  /* 0x0000c80043437a20 */ /* 0x000fe20000410000 */
[----:B------:R-:W-:Y:S01]  /*a610*/  @P4 MOV R2, R242 ;  /* 0x000000f200024202 */ /* 0x000fe20000000f00 */
[----:B------:R-:W-:Y:S01]  /*a620*/  FMUL.FTZ R68, R68, c[0x0][0x320] ;  /* 0x0000c80044447a20 */ /* 0x000fe20000410000 */
[----:B------:R-:W-:Y:S01]  /*a630*/  @P4 SHF.L.U32 R7, R228, 0x5, RZ ;  /* 0x00000005e4074819 */ /* 0x000fe200000006ff */
[----:B------:R-:W-:Y:S02]  /*a640*/  @P4 IMAD R0, R0, 0x60, RZ ;  /* 0x0000006000004824 */ /* 0x000fe400078e02ff */
[----:B------:R1:W1:Y:S01]  /*a650*/  MUFU.TANH R231, R31 ;  /* 0x0000001f00e77308 */ /* 0x0002620000002400 */
[----:B------:R-:W-:Y:S04]  /*a660*/  @P4 IMAD.WIDE.U32 R2, R4, 0x60, R2 ;  /* 0x0000006004024825 */ /* 0x000fe800078e0002 */
[----:B------:R-:W-:Y:S01]  /*a670*/  FMUL.FTZ R69, R69, c[0x0][0x320] ;  /* 0x0000c80045457a20 */ /* 0x000fe20000410000 */
[----:B------:R-:W-:Y:S01]  /*a680*/  @P4 LEA R4, P0, R2, c[0x0][0x1c8], 0x1 ;  /* 0x0000720002044a11 */ /* 0x000fe200078008ff */
[----:B------:R-:W-:Y:S01]  /*a690*/  FMUL.FTZ R70, R70, c[0x0][0x320] ;  /* 0x0000c80046467a20 */ /* 0x000fe20000410000 */
[----:B------:R-:W-:Y:S01]  /*a6a0*/  @P4 IADD3 R0, R3, R0, RZ ;  /* 0x0000000003004210 */ /* 0x000fe20007ffe0ff */
[----:B------:R-:W-:Y:S01]  /*a6b0*/  FMUL.FTZ R71, R71, c[0x0][0x320] ;  /* 0x0000c80047477a20 */ /* 0x000fe20000410000 */
[----:B------:R1:W1:Y:S01]  /*a6c0*/  MUFU.TANH R13, R32 ;  /* 0x00000020000d7308 */ /* 0x0002620000002400 */
[----:B------:R-:W-:Y:S01]  /*a6d0*/  FMUL.FTZ R72, R72, c[0x0][0x320] ;  /* 0x0000c80048487a20 */ /* 0x000fe20000410000 */
[----:B------:R-:W-:Y:S01]  /*a6e0*/  @P4 LEA.HI.X R5, R2, c[0x0][0x1cc], R0, 0x1, P0 ;  /* 0x0000730002054a11 */ /* 0x000fe200000f0c00 */
[----:B------:R-:W-:Y:S01]  /*a6f0*/  FMUL.FTZ R73, R73, c[0x0][0x320] ;  /* 0x0000c80049497a20 */ /* 0x000fe20000410000 */
[-C--:B------:R-:W-:Y:S01]  /*a700*/  @P4 IADD3 R2, P2, R4, R7.reuse, RZ ;  /* 0x0000000704024210 */ /* 0x080fe20007f5e0ff */
[----:B------:R-:W-:Y:S01]  /*a710*/  FMUL.FTZ R74, R74, c[0x0][0x320] ;  /* 0x0000c8004a4a7a20 */ /* 0x000fe20000410000 */
[----:B------:R-:W-:Y:S01]  /*a720*/  @P4 SHF.L.U64.HI R0, R228, 0x5, R230 ;  /* 0x00000005e4004819 */ /* 0x000fe200000102e6 */
[----:B------:R-:W-:Y:S01]  /*a730*/  @!PT LDS RZ, [RZ] ;  /* 0x00000000fffff984 */ /* 0x000fe20000000800 */
[----:B------:R-:W-:Y:S01]  /*a740*/  @!PT LDS RZ, [RZ] ;  /* 0x00000000fffff984 */ /* 0x000fe20000000800 */
[----:B------:R-:W-:Y:S01]  /*a750*/  @!PT LDS RZ, [RZ] ;  /* 0x00000000fffff984 */ /* 0x000fe20000000800 */
[----:B------:R1:W-:Y:S01]  /*a760*/  @P4 LDGSTS.E.BYPASS.LTC128B.128 [R227+0x3100], [R4.64], !P3 ;  /* 0x0310000004e34fae */ /* 0x0003e2000d901d68 */
[-C--:B------:R-:W-:Y:S01]  /*a770*/  @P4 IADD3 R8, P1, R2, R7.reuse, RZ ;  /* 0x0000000702084210 */ /* 0x080fe20007f3e0ff */
[----:B------:R-:W-:Y:S01]  /*a780*/  FMUL.FTZ R75, R75, c[0x0][0x320] ;  /* 0x0000c8004b4b7a20 */ /* 0x000fe20000410000 */
[----:B------:R-:W1:Y:S01]  /*a790*/  MUFU.TANH R33, R33 ;  /* 0x0000002100217308 */ /* 0x000e620000002400 */
[-C--:B------:R-:W-:Y:S01]  /*a7a0*/  @P4 IADD3.X R3, R5, R0.reuse, RZ, P2, !PT ;  /* 0x0000000005034210 */ /* 0x080fe200017fe4ff */
[----:B------:R-:W-:Y:S01]  /*a7b0*/  FMUL.FTZ R76, R76, c[0x0][0x320] ;  /* 0x0000c8004c4c7a20 */ /* 0x000fe20000410000 */
[----:B------:R-:W-:Y:S01]  /*a7c0*/  PLOP3.LUT P0, PT, PT, PT, UP1, 0x80, 0x0 ;  /* 0x000000000000781c */ /* 0x000fe20003f0f018 */
[----:B------:R-:W-:Y:S01]  /*a7d0*/  FMUL.FTZ R77, R77, c[0x0][0x320] ;  /* 0x0000c8004d4d7a20 */ /* 0x000fe20000410000 */
[-C--:B------:R-:W-:Y:S01]  /*a7e0*/  @P4 IADD3.X R9, R3, R0.reuse, RZ, P1, !PT ;  /* 0x0000000003094210 */ /* 0x080fe20000ffe4ff */
[----:B------:R3:W-:Y:S01]  /*a7f0*/  @P4 LDGSTS.E.BYPASS.LTC128B.128 [R227+0x3900], [R2.64], !P3 ;  /* 0x0390000002e34fae */ /* 0x0007e2000d901d68 */
[----:B------:R-:W-:Y:S02]  /*a800*/  FMUL.FTZ R78, R78, c[0x0][0x320] ;  /* 0x0000c8004e4e7a20 */ /* 0x000fe40000410000 */
[----:B------:R-:W-:Y:S01]  /*a810*/  FMUL.FTZ R79, R79, c[0x0][0x320] ;  /* 0x0000c8004f4f7a20 */ /* 0x000fe20000410000 */
[----:B------:R2:W2:Y:S01]  /*a820*/  MUFU.TANH R183, R34 ;  /* 0x0000002200b77308 */ /* 0x0004a20000002400 */
[----:B------:R-:W-:Y:S02]  /*a830*/  FMUL.FTZ R80, R80, c[0x0][0x320] ;  /* 0x0000c80050507a20 */ /* 0x000fe40000410000 */
[----:B------:R-:W-:Y:S01]  /*a840*/  FMUL.FTZ R81, R81, c[0x0][0x320] ;  /* 0x0000c80051517a20 */ /* 0x000fe20000410000 */
[----:B------:R2:W-:Y:S01]  /*a850*/  @P4 LDGSTS.E.BYPASS.LTC128B.128 [R227+0x4100], [R8.64], !P3 ;  /* 0x0410000008e34fae */ /* 0x0005e2000d901d68 */
[----:B------:R-:W-:Y:S02]  /*a860*/  FMUL.FTZ R82, R82, c[0x0][0x320] ;  /* 0x0000c80052527a20 */ /* 0x000fe40000410000 */
[----:B------:R-:W-:Y:S02]  /*a870*/  FMUL.FTZ R83, R83, c[0x0][0x320] ;  /* 0x0000c80053537a20 */ /* 0x000fe40000410000 */
[----:B------:R-:W-:Y:S01]  /*a880*/  FMUL.FTZ R84, R84, c[0x0][0x320] ;  /* 0x0000c80054547a20 */ /* 0x000fe20000410000 */
[----:B------:R2:W2:Y:S01]  /*a890*/  MUFU.TANH R171, R35 ;  /* 0x0000002300ab7308 */ /* 0x0004a20000002400 */
[----:B------:R-:W-:Y:S02]  /*a8a0*/  FMUL.FTZ R85, R85, c[0x0][0x320] ;  /* 0x0000c80055557a20 */ /* 0x000fe40000410000 */
[----:B------:R-:W-:Y:S01]  /*a8b0*/  FMUL.FTZ R86, R86, c[0x0][0x320] ;  /* 0x0000c80056567a20 */ /* 0x000fe20000410000 */
[-C--:B-1----:R-:W-:Y:S01]  /*a8c0*/  @P4 IADD3 R4, P2, R8, R7.reuse, RZ ;  /* 0x0000000708044210 */ /* 0x082fe20007f5e0ff */
[----:B------:R-:W-:Y:S02]  /*a8d0*/  FMUL.FTZ R87, R87, c[0x0][0x320] ;  /* 0x0000c80057577a20 */ /* 0x000fe40000410000 */
[----:B------:R-:W-:Y:S01]  /*a8e0*/  FMUL.FTZ R88, R88, c[0x0][0x320] ;  /* 0x0000c80058587a20 */ /* 0x000fe20000410000 */
[-C--:B------:R-:W-:Y:S01]  /*a8f0*/  @P4 IADD3.X R5, R9, R0.reuse, RZ, P2, !PT ;  /* 0x0000000009054210 */ /* 0x080fe200017fe4ff */
[----:B------:R-:W-:Y:S01]  /*a900*/  FMUL.FTZ R89, R89, c[0x0][0x320] ;  /* 0x0000c80059597a20 */ /* 0x000fe20000410000 */
[----:B------:R1:W1:Y:S01]  /*a910*/  MUFU.TANH R12, R36 ;  /* 0x00000024000c7308 */ /* 0x0002620000002400 */
[----:B------:R-:W-:Y:S02]  /*a920*/  FMUL.FTZ R91, R91, c[0x0][0x320] ;  /* 0x0000c8005b5b7a20 */ /* 0x000fe40000410000 */
[----:B------:R1:W-:Y:S01]  /*a930*/  @P4 LDGSTS.E.BYPASS.LTC128B.128 [R227+0x4900], [R4.64], !P3 ;  /* 0x0490000004e34fae */ /* 0x0003e2000d901d68 */
[-C--:B---3--:R-:W-:Y:S01]  /*a940*/  @P4 IADD3 R2, P1, R4, R7.reuse, RZ ;  /* 0x0000000704024210 */ /* 0x088fe20007f3e0ff */
[----:B------:R-:W-:Y:S02]  /*a950*/  FMUL.FTZ R92, R92, c[0x0][0x320] ;  /* 0x0000c8005c5c7a20 */ /* 0x000fe40000410000 */
[----:B------:R-:W-:Y:S01]  /*a960*/  FMUL.FTZ R93, R93, c[0x0][0x320] ;  /* 0x0000c8005d5d7a20 */ /* 0x000fe20000410000 */
[----:B------:R-:W-:Y:S01]  /*a970*/  @P4 IADD3.X R3, R5, R0, RZ, P1, !PT ;  /* 0x0000000005034210 */ /* 0x000fe20000ffe4ff */
[----:B-----5:R-:W-:Y:S01]  /*a980*/  FMUL.FTZ R27, R96, c[0x0][0x320] ;  /* 0x0000c800601b7a20 */ /* 0x020fe20000410000 */
[----:B------:R-:W3:Y:S01]  /*a990*/  MUFU.TANH R37, R37 ;  /* 0x0000002500257308 */ /* 0x000ee20000002400 */
[----:B------:R-:W-:Y:S02]  /*a9a0*/  FMUL.FTZ R28, R97, c[0x0][0x320] ;  /* 0x0000c800611c7a20 */ /* 0x000fe40000410000 */
[----:B------:R5:W-:Y:S01]  /*a9b0*/  @P4 LDGSTS.E.BYPASS.LTC128B.128 [R227+0x5100], [R2.64], !P3 ;  /* 0x0510000002e34fae */ /* 0x000be2000d901d68 */
[----:B------:R-:W-:Y:S02]  /*a9c0*/  FMUL.FTZ R30, R98, c[0x0][0x320] ;  /* 0x0000c800621e7a20 */ /* 0x000fe40000410000 */
[----:B------:R-:W-:Y:S02]  /*a9d0*/  FMUL.FTZ R29, R99, c[0x0][0x320] ;  /* 0x0000c800631d7a20 */ /* 0x000fe40000410000 */
[----:B------:R-:W-:Y:S02]  /*a9e0*/  FMUL.FTZ R39, R39, c[0x0][0x320] ;  /* 0x0000c80027277a20 */ /* 0x000fe40000410000 */
[----:B------:R2:W2:Y:S01]  /*a9f0*/  MUFU.TANH R169, R38 ;  /* 0x0000002600a97308 */ /* 0x0004a20000002400 */
[----:B------:R-:W-:Y:S02]  /*aa00*/  FMUL.FTZ R40, R40, c[0x0][0x320] ;  /* 0x0000c80028287a20 */ /* 0x000fe40000410000 */
[----:B------:R-:W-:Y:S02]  /*aa10*/  FMUL.FTZ R41, R41, c[0x0][0x320] ;  /* 0x0000c80029297a20 */ /* 0x000fe40000410000 */
[----:B------:R-:W-:Y:S02]  /*aa20*/  FMUL.FTZ R42, R42, c[0x0][0x320] ;  /* 0x0000c8002a2a7a20 */ /* 0x000fe40000410000 */
[----:B------:R-:W-:Y:S02]  /*aa30*/  FMUL.FTZ R43, R43, c[0x0][0x320] ;  /* 0x0000c8002b2b7a20 */ /* 0x000fe40000410000 */
[----:B------:R-:W-:Y:S01]  /*aa40*/  FMUL.FTZ R44, R44, c[0x0][0x320] ;  /* 0x0000c8002c2c7a20 */ /* 0x000fe20000410000 */
[----:B------:R2:W2:Y:S01]  /*aa50*/  MUFU.TANH R34, R39 ;  /* 0x0000002700227308 */ /* 0x0004a20000002400 */
[----:B------:R-:W-:Y:S01]  /*aa60*/  FMUL.FTZ R45, R45, c[0x0][0x320] ;  /* 0x0000c8002d2d7a20 */ /* 0x000fe20000410000 */
[----:B-1----:R-:W-:Y:S01]  /*aa70*/  MOV R4, UR12 ;  /* 0x0000000c00047c02 */ /* 0x002fe20008000f00 */
        /* <DEDUP_REMOVED lines=8> */
[----:B------:R-:W-:Y:S03]  /*ab00*/  FMUL.FTZ R95, R95, c[0x0][0x320] ;  /* 0x0000c8005f5f7a20 */ /* 0x000fe60000410000 */
[----:B------:R1:W1:Y:S10]  /*ab10*/  MUFU.TANH R192, R41 ;  /* 0x0000002900c07308 */ /* 0x0002740000002400 */
[----:B------:R1:W1:Y:S10]  /*ab20*/  MUFU.TANH R201, R42 ;  /* 0x0000002a00c97308 */ /* 0x0002740000002400 */
[----:B------:R1:W1:Y:S10]  /*ab30*/  MUFU.TANH R200, R43 ;  /* 0x0000002b00c87308 */ /* 0x0002740000002400 */
[----:B------:R1:W1:Y:S10]  /*ab40*/  MUFU.TANH R184, R44 ;  /* 0x0000002c00b87308 */ /* 0x0002740000002400 */
[----:B------:R1:W1:Y:S10]  /*ab50*/  MUFU.TANH R170, R45 ;  /* 0x0000002d00aa7308 */ /* 0x0002740000002400 */
[----:B------:R1:W1:Y:S10]  /*ab60*/  MUFU.TANH R199, R46 ;  /* 0x0000002e00c77308 */ /* 0x0002740000002400 */
        /* <DEDUP_REMOVED lines=13> */
[----:B------:R-:W1:Y:S01]  /*ac40*/  MUFU.TANH R60, R60 ;  /* 0x0000003c003c7308 */ /* 0x000e620000002400 */
[----:B--2---:R-:W-:Y:S02]  /*ac50*/  @P0 MOV R6, R10 ;  /* 0x0000000a00060202 */ /* 0x004fe40000000f00 */
[----:B------:R-:W-:Y:S03]  /*ac60*/  @P4 IADD3 R8, P0, R2, R7, RZ ;  /* 0x0000000702084210 */ /* 0x000fe60007f1e0ff */
[----:B------:R-:W5:Y:S01]  /*ac70*/  SHFL.IDX PT, R5, R6, RZ, 0x1c1f ;  /* 0x001c1fff06057589 */ /* 0x000f6200000e0000 */
[----:B------:R-:W-:Y:S01]  /*ac80*/  @P4 IADD3.X R9, R3, R0, RZ, P0, !PT ;  /* 0x0000000003094210 */ /* 0x000fe200007fe4ff */
[----:B------:R-:W-:Y:S01]  /*ac90*/  IMAD R0, R225, -0x60, RZ ;  /* 0xffffffa0e1007824 */ /* 0x000fe200078e02ff */
[----:B------:R-:W-:Y:S01]  /*aca0*/  PLOP3.LUT P0, PT, PT, PT, UP0, 0x40, 0x0 ;  /* 0x000000000000781c */ /* 0x000fe20003f0e808 */
[----:B------:R-:W2:Y:S04]  /*acb0*/  MUFU.TANH R61, R61 ;  /* 0x0000003d003d7308 */ /* 0x000ea80000002400 */
[----:B------:R1:W-:Y:S06]  /*acc0*/  @P4 LDGSTS.E.BYPASS.LTC128B.128 [R227+0x5900], [R8.64], !P3 ;  /* 0x0590000008e34fae */ /* 0x0003ec000d901d68 */
[----:B------:R2:W2:Y:S02]  /*acd0*/  MUFU.TANH R179, R62 ;  /* 0x0000003e00b37308 */ /* 0x0004a40000002400 */
[----:B------:R-:W0:Y:S08]  /*ace0*/  LDGDEPBAR ;  /* 0x00000000000079af */ /* 0x000e300000000000 */
[----:B------:R2:W2:Y:S10]  /*acf0*/  MUFU.TANH R178, R63 ;  /* 0x0000003f00b27308 */ /* 0x0004b40000002400 */
[----:B------:R-:W2:Y:S01]  /*ad00*/  MUFU.TANH R64, R64 ;  /* 0x0000004000407308 */ /* 0x000ea20000002400 */
[----:B-1----:R-:W-:Y:S04]  /*ad10*/  IADD3 R8, -R11, 0x1, R0 ;  /* 0x000000010b087810 */ /* 0x002fe80007ffe100 */
[----:B------:R-:W-:Y:S04]  /*ad20*/  IADD3 R4, -R4, UR7, R8 ;  /* 0x0000000704047c10 */ /* 0x000fe8000fffe108 */
[C---:B------:R-:W-:Y:S01]  /*ad30*/  IADD3 R7, R4.reuse, c[0x0][0x328], RZ ;  /* 0x0000ca0004077a10 */ /* 0x040fe20007ffe0ff */
[----:B------:R-:W1:Y:S01]  /*ad40*/  MUFU.TANH R65, R65 ;  /* 0x0000004100417308 */ /* 0x000e620000002400 */
[----:B------:R-:W-:Y:S02]  /*ad50*/  IADD3 R9, R4, UR10, RZ ;  /* 0x0000000a04097c10 */ /* 0x000fe4000fffe0ff */
[----:B-----5:R-:W-:Y:S02]  /*ad60*/  IADD3 R3, R7, R5, RZ ;  /* 0x0000000507037210 */ /* 0x020fe40007ffe0ff */
[----:B------:R-:W-:Y:S05]  /*ad70*/  IADD3 R2, R5, R9, RZ ;  /* 0x0000000905027210 */ /* 0x000fea0007ffe0ff */
        /* <DEDUP_REMOVED lines=35> */
[----:B--234-:R-:W-:Y:S01]  /*afb0*/  IMAD.U32 R10, RZ, RZ, UR12 ;  /* 0x0000000cff0a7e24 */ /* 0x01cfe2000f8e00ff */
[----:B------:R-:W-:Y:S04]  /*afc0*/  BSSY B0, `(.L_x_263) ;  /* 0x0000012000007945 */ /* 0x000fe80003800000 */
[----:B------:R-:W-:Y:S04]  /*afd0*/  IADD3 R5, -R10, UR7, R5 ;  /* 0x000000070a057c10 */ /* 0x000fe8000fffe105 */
        /* <DEDUP_REMOVED lines=11> */
.L_x_264:
[----:B------:R-:W-:Y:S04]  /*b090*/  MOV R10, c[0x0][0x32c] ;  /* 0x0000cb00000a7a02 */ /* 0x000fe80000000f00 */
[----:B------:R-:W-:Y:S11]  /*b0a0*/  ISETP.NE.AND P0, PT, R10, 0x1, PT ;  /* 0x000000010a00780c */ /* 0x000ff60003f05270 */
[----:B------:R-:W-:Y:S02]  /*b0b0*/  @!UPT UIADD3 URZ, URZ, URZ, URZ ;  /* 0x0000003f3f3ff290 */ /* 0x000fe4000fffe03f */
[----:B------:R-:W-:Y:S05]  /*b0c0*/  @P0 IMAD.HI.U32 R10, R5, c[0x0][0x330], RZ ;  /* 0x0000cc00050a0a27 */ /* 0x000fea00078e00ff */
[----:B------:R-:W-:Y:S02]  /*b0d0*/  @P0 SHF.R.U32.HI R5, RZ, c[0x0][0x334], R10 ;  /* 0x0000cd00ff050a19 */ /* 0x000fe4000001160a */
.L_x_265:
[----:B------:R-:W-:Y:S05]  /*b0e0*/  BSYNC B0 ;  /* 0x0000000000007941 */ /* 0x000fea0003800000 */
.L_x_263:
[----:B------:R-:W-:Y:S04]  /*b0f0*/  IMAD.IADD R10, R0, 0x1, -R11 ;  /* 0x00000001000a7824 */ /* 0x000fe800078e0a0b */
[----:B------:R-:W-:Y:S05]  /*b100*/  IMAD R5, R5, c[0x0][0x32c], R10 ;  /* 0x0000cb0005057a24 */ /* 0x000fea00078e020a */
[----:B------:R-:W-:Y:S02]  /*b110*/  IADD3 R10, R5, c[0x0][0x32c], RZ ;  /* 0x0000cb00050a7a10 */ /* 0x000fe40007ffe0ff */
[----:B------:R-:W-:Y:S02]  /*b120*/  IMNMX R2, R2, R5, !PT ;  /* 0x0000000502027217 */ /* 0x000fe40007800200 */
[----:B------:R-:W-:Y:S02]  /*b130*/  IMNMX R3, R3, R10, PT ;  /* 0x0000000a03037217 */ /* 0x000fe40003800200 */
.L_x_262:
        /* <DEDUP_REMOVED lines=90> */
[C---:B------:R-:W-:Y:S02]  /*b6e0*/  ISETP.GE.AND P6, PT, R0.reuse, 0x51, PT ;  /* 0x000000510000780c */ /* 0x040fe40003fc6270 */
        /* <DEDUP_REMOVED lines=13> */
[C---:B------:R-:W-:Y:S04]  /*b7c0*/  ISETP.GT.AND P0, PT, R2.reuse, 0x58, !P4 ;  /* 0x000000580200780c */ /* 0x040fe80006704270 */
[----:B------:R-:W-:Y:S04]  /*b7d0*/  ISETP.LT.OR P0, PT, R3, 0x59, P0 ;  /* 0x000000590300780c */ /* 0x000fe80000701670 */
[----:B------:R-:W-:Y:S02]  /*b7e0*/  FSEL R252, R27, -INF , !P0 ;  /* 0xff8000001bfc7808 */ /* 0x000fe40004000000 */
[----:B------:R-:W-:Y:S02]  /*b7f0*/  ISETP.GT.AND P0, PT, R2, RZ, !P2 ;  /* 0x000000ff0200720c */ /* 0x000fe40005704270 */
[----:B------:R-:W-:Y:S02]  /*b800*/  P2R R27, PR, RZ, 0x4 ;  /* 0x00000004ff1b7803 */ /* 0x000fe40000000000 */
[C---:B------:R-:W-:Y:S04]  /*b810*/  ISETP.LT.OR P0, PT, R3.reuse, 0x1, P0 ;  /* 0x000000010300780c */ /* 0x040fe80000701670 */
[----:B------:R-:W-:Y:S02]  /*b820*/  FSEL R31, R206, -INF , !P0 ;  /* 0xff800000ce1f7808 */ /* 0x000fe40004000000 */
[----:B------:R-:W-:Y:S04]  /*b830*/  ISETP.GE.AND P0, PT, R0, 0x5a, PT ;  /* 0x0000005a0000780c */ /* 0x000fe80003f06270 */
        /* <DEDUP_REMOVED lines=8> */
[----:B------:R-:W-:Y:S01]  /*b8c0*/  IMAD.U32 R0, RZ, RZ, UR12 ;  /* 0x0000000cff007e24 */ /* 0x000fe2000f8e00ff */
        /* <DEDUP_REMOVED lines=13> */
.L_x_268:
[----:B------:R-:W-:Y:S04]  /*b9a0*/  MOV R2, c[0x0][0x32c] ;  /* 0x0000cb0000027a02 */ /* 0x000fe80000000f00 */
[----:B------:R-:W-:Y:S11]  /*b9b0*/  ISETP.NE.AND P2, PT, R2, 0x1, PT ;  /* 0x000000010200780c */ /* 0x000ff60003f45270 */
[----:B------:R-:W-:Y:S02]  /*b9c0*/  @!UPT UIADD3 URZ, URZ, URZ, URZ ;  /* 0x0000003f3f3ff290 */ /* 0x000fe4000fffe03f */
[----:B------:R-:W-:Y:S05]  /*b9d0*/  @P2 IMAD.HI.U32 R2, R0, c[0x0][0x330], RZ ;  /* 0x0000cc0000022a27 */ /* 0x000fea00078e00ff */
[----:B------:R-:W-:Y:S02]  /*b9e0*/  @P2 SHF.R.U32.HI R0, RZ, c[0x0][0x334], R2 ;  /* 0x0000cd00ff002a19 */ /* 0x000fe40000011602 */
.L_x_269:
[----:B------:R-:W-:Y:S05]  /*b9f0*/  BSYNC B0 ;  /* 0x0000000000007941 */ /* 0x000fea0003800000 */
.L_x_267:
[----:B------:R-:W-:Y:S02]  /*ba00*/  IADD3 R2, R8, -0x1, RZ ;  /* 0xffffffff08027810 */ /* 0x000fe40007ffe0ff */
[C-C-:B------:R-:W-:Y:S02]  /*ba10*/  IADD3 R28, R3.reuse, UR10, R4.reuse ;  /* 0x0000000a031c7c10 */ /* 0x140fe4000fffe004 */
[----:B------:R-:W-:Y:S01]  /*ba20*/  IADD3 R3, R3, c[0x0][0x328], R4 ;  /* 0x0000ca0003037a10 */ /* 0x000fe20007ffe004 */
[----:B------:R-:W-:Y:S05]  /*ba30*/  IMAD R0, R0, c[0x0][0x32c], R2 ;  /* 0x0000cb0000007a24 */ /* 0x000fea00078e0202 */
[----:B------:R-:W-:Y:S02]  /*ba40*/  IADD3 R2, R0, c[0x0][0x32c], RZ ;  /* 0x0000cb0000027a10 */ /* 0x000fe40007ffe0ff */
[----:B------:R-:W-:Y:S02]  /*ba50*/  IMNMX R0, R28, R0, !PT ;  /* 0x000000001c007217 */ /* 0x000fe40007800200 */
[----:B------:R-:W-:Y:S02]  /*ba60*/  IMNMX R2, R3, R2, PT ;  /* 0x0000000203027217 */ /* 0x000fe40003800200 */
.L_x_266:
        /* <DEDUP_REMOVED lines=86> */
[----:B------:R-:W-:Y:S04]  /*bfd0*/  ISETP.GT.AND P2, PT, R0, RZ, !P2 ;  /* 0x000000ff0000720c */ /* 0x000fe80005744270 */
[----:B------:R-:W-:Y:S04]  /*bfe0*/  ISETP.LT.OR P2, PT, R2, 0x1, P2 ;  /* 0x000000010200780c */ /* 0x000fe80001741670 */
[----:B------:R-:W-:Y:S02]  /*bff0*/  FSEL R30, R239, -INF , !P2 ;  /* 0xff800000ef1e7808 */ /* 0x000fe40005000000 */
        /* <DEDUP_REMOVED lines=22> */
.L_x_272:
[----:B------:R-:W-:Y:S04]  /*c160*/  MOV R2, c[0x0][0x32c] ;  /* 0x0000cb0000027a02 */ /* 0x000fe80000000f00 */
[----:B------:R-:W-:Y:S11]  /*c170*/  ISETP.NE.AND P2, PT, R2, 0x1, PT ;  /* 0x000000010200780c */ /* 0x000ff60003f45270 */
[----:B------:R-:W-:Y:S02]  /*c180*/  @!UPT UIADD3 URZ, URZ, URZ, URZ ;  /* 0x0000003f3f3ff290 */ /* 0x000fe4000fffe03f */
[----:B------:R-:W-:Y:S05]  /*c190*/  @P2 IMAD.HI.U32 R2, R0, c[0x0][0x330], RZ ;  /* 0x0000cc0000022a27 */ /* 0x000fea00078e00ff */
[----:B------:R-:W-:Y:S02]  /*c1a0*/  @P2 SHF.R.U32.HI R0, RZ, c[0x0][0x334], R2 ;  /* 0x0000cd00ff002a19 */ /* 0x000fe40000011602 */
.L_x_273:
[----:B------:R-:W-:Y:S05]  /*c1b0*/  BSYNC B0 ;  /* 0x0000000000007941 */ /* 0x000fea0003800000 */
.L_x_271:
[----:B------:R-:W-:Y:S02]  /*c1c0*/  IADD3 R2, R8, -0x1, RZ ;  /* 0xffffffff08027810 */ /* 0x000fe40007ffe0ff */
[C-C-:B------:R-:W-:Y:S02]  /*c1d0*/  IADD3 R28, R3.reuse, UR10, R4.reuse ;  /* 0x0000000a031c7c10 */ /* 0x140fe4000fffe004 */
[----:B------:R-:W-:Y:S01]  /*c1e0*/  IADD3 R3, R3, c[0x0][0x328], R4 ;  /* 0x0000ca0003037a10 */ /* 0x000fe20007ffe004 */
[----:B------:R-:W-:Y:S05]  /*c1f0*/  IMAD R0, R0, c[0x0][0x32c], R2 ;  /* 0x0000cb0000007a24 */ /* 0x000fea00078e0202 */
[----:B------:R-:W-:Y:S02]  /*c200*/  IADD3 R2, R0, c[0x0][0x32c], RZ ;  /* 0x0000cb0000027a10 */ /* 0x000fe40007ffe0ff */
[----:B------:R-:W-:Y:S02]  /*c210*/  IMNMX R0, R28, R0, !PT ;  /* 0x000000001c007217 */ /* 0x000fe40007800200 */
[----:B------:R-:W-:Y:S02]  /*c220*/  IMNMX R2, R3, R2, PT ;  /* 0x0000000203027217 */ /* 0x000fe40003800200 */
.L_x_270:
        /* <DEDUP_REMOVED lines=111> */
.L_x_276:
[----:B------:R-:W-:Y:S04]  /*c920*/  MOV R2, c[0x0][0x32c] ;  /* 0x0000cb0000027a02 */ /* 0x000fe80000000f00 */
[----:B------:R-:W-:Y:S11]  /*c930*/  ISETP.NE.AND P2, PT, R2, 0x1, PT ;  /* 0x000000010200780c */ /* 0x000ff60003f45270 */
[----:B------:R-:W-:Y:S02]  /*c940*/  @!UPT UIADD3 URZ, URZ, URZ, URZ ;  /* 0x0000003f3f3ff290 */ /* 0x000fe4000fffe03f */
[----:B------:R-:W-:Y:S05]  /*c950*/  @P2 IMAD.HI.U32 R2, R0, c[0x0][0x330], RZ ;  /* 0x0000cc0000022a27 */ /* 0x000fea00078e00ff */
[----:B------:R-:W-:Y:S02]  /*c960*/  @P2 SHF.R.U32.HI R0, RZ, c[0x0][0x334], R2 ;  /* 0x0000cd00ff002a19 */ /* 0x000fe40000011602 */
.L_x_277:
[----:B------:R-:W-:Y:S05]  /*c970*/  BSYNC B0 ;  /* 0x0000000000007941 */ /* 0x000fea0003800000 */
.L_x_275:
[----:B------:R-:W-:Y:S02]  /*c980*/  IADD3 R8, R8, -0x1, RZ ;  /* 0xffffffff08087810 */ /* 0x000fe40007ffe0ff */
[C-C-:B------:R-:W-:Y:S02]  /*c990*/  IADD3 R6, R3.reuse, UR10, R4.reuse ;  /* 0x0000000a03067c10 */ /* 0x140fe4000fffe004 */
[----:B------:R-:W-:Y:S01]  /*c9a0*/  IADD3 R3, R3, c[0x0][0x328], R4 ;  /* 0x0000ca0003037a10 */ /* 0x000fe20007ffe004 */
[----:B------:R-:W-:Y:S05]  /*c9b0*/  IMAD R0, R0, c[0x0][0x32c], R8 ;  /* 0x0000cb0000007a24 */ /* 0x000fea00078e0208 */
[----:B------:R-:W-:Y:S02]  /*c9c0*/  IADD3 R2, R0, c[0x0][0x32c], RZ ;  /* 0x0000cb0000027a10 */ /* 0x000fe40007ffe0ff */
[----:B------:R-:W-:Y:S02]  /*c9d0*/  IMNMX R0, R6, R0, !PT ;  /* 0x0000000006007217 */ /* 0x000fe40007800200 */
[----:B------:R-:W-:Y:S02]  /*c9e0*/  IMNMX R2, R3, R2, PT ;  /* 0x0000000203027217 */ /* 0x000fe40003800200 */
.L_x_274:
[----:B------:R-:W-:Y:S02]  /*c9f0*/  ISETP.NE.AND P2, PT, R27, RZ, PT ;  /* 0x000000ff1b00720c */ /* 0x000fe40003f45270 */
[----:B------:R-:W-:Y:S02]  /*ca00*/  FMNMX.FTZ R72, R31, R100, !PT ;  /* 0x000000641f487209 */ /* 0x000fe40007810000 */
[----:B------:R-:W-:Y:S02]  /*ca10*/  ISETP.GT.AND P2, PT, R0, RZ, !P2 ;  /* 0x000000ff0000720c */ /* 0x000fe40005744270 */
        /* <DEDUP_REMOVED lines=125> */
[----:B------:R-:W-:Y:S01]  /*d1f0*/  SHFL.BFLY PT, R6, R3, 0x2, 0x1f ;  /* 0x0c401f0003067f89 */ /* 0x000fe200000e0000 */
[----:B------:R-:W-:Y:S02]  /*d200*/  FMNMX.FTZ R4, R50, R4, !PT ;  /* 0x0000000432047209 */ /* 0x000fe40007810000 */
[----:B------:R-:W-:Y:S02]  /*d210*/  ISETP.GT.AND P2, PT, R0, 0x48, !P2 ;  /* 0x000000480000780c */ /* 0x000fe40005744270 */
[----:B------:R-:W-:Y:S02]  /*d220*/  FMNMX.FTZ R4, R51, R4, !PT ;  /* 0x0000000433047209 */ /* 0x000fe40007810000 */
[----:B------:R-:W-:Y:S01]  /*d230*/  ISETP.LT.OR P2, PT, R2, 0x49, P2 ;  /* 0x000000490200780c */ /* 0x000fe20001741670 */
[----:B------:R-:W1:Y:S01]  /*d240*/  SHFL.BFLY PT, R5, R72, 0x2, 0x1f ;  /* 0x0c401f0048057f89 */ /* 0x000e6200000e0000 */
[----:B------:R-:W-:Y:S02]  /*d250*/  FMNMX.FTZ R4, R99, R4, !PT ;  /* 0x0000000463047209 */ /* 0x000fe40007810000 */
[----:B------:R-:W-:Y:S02]  /*d260*/  FSEL R190, R186, -INF , !P2 ;  /* 0xff800000babe7808 */ /* 0x000fe40005000000 */
[----:B------:R-:W-:Y:S02]  /*d270*/  FMNMX.FTZ R4, R171, R4, !PT ;  /* 0x00000004ab047209 */ /* 0x000fe40007810000 */
[----:B------:R-:W-:Y:S02]  /*d280*/  ISETP.GT.AND P1, PT, R0, 0x49, !P1 ;  /* 0x000000490000780c */ /* 0x000fe40004f24270 */
[----:B------:R-:W-:Y:S02]  /*d290*/  FMNMX.FTZ R4, R172, R4, !PT ;  /* 0x00000004ac047209 */ /* 0x000fe40007810000 */
[----:B------:R-:W-:Y:S02]  /*d2a0*/  ISETP.LT.OR P1, PT, R2, 0x4a, P1 ;  /* 0x0000004a0200780c */ /* 0x000fe40000f21670 */
[----:B------:R-:W-:Y:S02]  /*d2b0*/  FMNMX.FTZ R4, R174, R4, !PT ;  /* 0x00000004ae047209 */ /* 0x000fe40007810000 */
[----:B------:R-:W-:Y:S02]  /*d2c0*/  FSEL R186, R79, -INF , !P1 ;  /* 0xff8000004fba7808 */ /* 0x000fe40004800000 */
[----:B------:R-:W-:Y:S02]  /*d2d0*/  FMNMX.FTZ R4, R184, R4, !PT ;  /* 0x00000004b8047209 */ /* 0x000fe40007810000 */
[----:B------:R-:W-:Y:S02]  /*d2e0*/  ISETP.GT.AND P6, PT, R0, 0x50, !P6 ;  /* 0x000000500000780c */ /* 0x000fe400077c4270 */
[----:B------:R-:W-:Y:S02]  /*d2f0*/  FMNMX.FTZ R4, R188, R4, !PT ;  /* 0x00000004bc047209 */ /* 0x000fe40007810000 */
[----:B------:R-:W-:Y:S02]  /*d300*/  ISETP.GT.AND P5, PT, R0, 0x51, !P5 ;  /* 0x000000510000780c */ /* 0x000fe40006fa4270 */
[----:B-1----:R-:W-:Y:S02]  /*d310*/  FMNMX.FTZ R72, R72, R5, !PT ;  /* 0x0000000548487209 */ /* 0x002fe40007810000 */
[----:B------:R-:W-:Y:S02]  /*d320*/  FMNMX.FTZ R5, R8, R103, !PT ;  /* 0x0000006708057209 */ /* 0x000fe40007810000 */
[----:B------:R-:W-:Y:S01]  /*d330*/  FMNMX.FTZ R3, R3, R6, !PT ;  /* 0x0000000603037209 */ /* 0x000fe20007810000 */
[----:B------:R-:W1:Y:S01]  /*d340*/  SHFL.BFLY PT, R7, R72, 0x1, 0x1f ;  /* 0x0c201f0048077f89 */ /* 0x000e6200000e0000 */
[----:B------:R-:W-:Y:S02]  /*d350*/  FMNMX.FTZ R5, R9, R5, !PT ;  /* 0x0000000509057209 */ /* 0x000fe40007810000 */
[----:B------:R-:W-:Y:S02]  /*d360*/  FMNMX.FTZ R4, R189, R4, !PT ;  /* 0x00000004bd047209 */ /* 0x000fe40007810000 */
[----:B------:R-:W-:Y:S02]  /*d370*/  FMNMX.FTZ R5, R25, R5, !PT ;  /* 0x0000000519057209 */ /* 0x000fe40007810000 */
[----:B------:R-:W-:Y:S01]  /*d380*/  FMNMX.FTZ R4, R191, R4, !PT ;  /* 0x00000004bf047209 */ /* 0x000fe20007810000 */
[----:B------:R-:W2:Y:S01]  /*d390*/  SHFL.BFLY PT, R71, R3, 0x1, 0x1f ;  /* 0x0c201f0003477f89 */ /* 0x000ea200000e0000 */
        /* <DEDUP_REMOVED lines=8> */
[----:B-1----:R-:W-:Y:S02]  /*d420*/  FMNMX.FTZ R72, R72, R7, !PT ;  /* 0x0000000748487209 */ /* 0x002fe40007810000 */
[----:B------:R-:W-:Y:S02]  /*d430*/  FMNMX.FTZ R5, R88, R5, !PT ;  /* 0x0000000558057209 */ /* 0x000fe40007810000 */
[C---:B------:R-:W-:Y:S01]  /*d440*/  FSETP.NEU.FTZ.AND P2, PT, R72.reuse, -INF , PT ;  /* 0xff8000004800780b */ /* 0x040fe20003f5d000 */
[----:B------:R-:W-:Y:S01]  /*d450*/  FMUL.FTZ R74, R72, c[0x0][0x2d0] ;  /* 0x0000b400484a7a20 */ /* 0x000fe20000410000 */
[----:B------:R-:W-:Y:S02]  /*d460*/  FMNMX.FTZ R6, R98, R5, !PT ;  /* 0x0000000562067209 */ /* 0x000fe40007810000 */
[----:B------:R-:W-:Y:S02]  /*d470*/  FMNMX.FTZ R4, R237, R4, !PT ;  /* 0x00000004ed047209 */ /* 0x000fe40007810000 */
[----:B------:R-:W-:Y:S02]  /*d480*/  FSEL R74, R74, RZ, P2 ;  /* 0x000000ff4a4a7208 */ /* 0x000fe40001000000 */
[----:B--2---:R-:W-:Y:S02]  /*d490*/  FMNMX.FTZ R71, R3, R71, !PT ;  /* 0x0000004703477209 */ /* 0x004fe40007810000 */
[----:B------:R-:W-:Y:S01]  /*d4a0*/  FMNMX.FTZ R4, R238, R4, !PT ;  /* 0x00000004ee047209 */ /* 0x000fe20007810000 */
[--C-:B------:R-:W-:Y:S01]  /*d4b0*/  FFMA.FTZ R5, R31, c[0x0][0x2d0], -R74.reuse ;  /* 0x0000b4001f057a23 */ /* 0x100fe2000001084a */
[----:B------:R-:W-:Y:S01]  /*d4c0*/  FMNMX.FTZ R6, R168, R6, !PT ;  /* 0x00000006a8067209 */ /* 0x000fe20007810000 */
[--C-:B------:R-:W-:Y:S01]  /*d4d0*/  FFMA.FTZ R3, R36, c[0x0][0x2d0], -R74.reuse ;  /* 0x0000b40024037a23 */ /* 0x100fe2000001084a */
[C---:B------:R-:W-:Y:S01]  /*d4e0*/  ISETP.LT.OR P6, PT, R2.reuse, 0x51, P6 ;  /* 0x000000510200780c */ /* 0x040fe200037c1670 */
[----:B------:R1:W-:Y:S01]  /*d4f0*/  MUFU.EX2 R55, R5 ;  /* 0x0000000500377308 */ /* 0x0003e20000000800 */
[----:B------:R-:W-:Y:S01]  /*d500*/  ISETP.LT.OR P5, PT, R2, 0x52, P5 ;  /* 0x000000520200780c */ /* 0x000fe20002fa1670 */
[--C-:B------:R-:W-:Y:S01]  /*d510*/  FFMA.FTZ R16, R45, c[0x0][0x2d0], -R74.reuse ;  /* 0x0000b4002d107a23 */ /* 0x100fe2000001084a */
[----:B------:R-:W-:Y:S01]  /*d520*/  FSEL R192, R78, -INF , !P6 ;  /* 0xff8000004ec07808 */ /* 0x000fe20007000000 */
[----:B------:R-:W-:Y:S01]  /*d530*/  FMUL.FTZ R75, R71, c[0x0][0x2d0] ;  /* 0x0000b400474b7a20 */ /* 0x000fe20000410000 */
[----:B------:R-:W-:Y:S02]  /*d540*/  FSEL R195, R91, -INF , !P5 ;  /* 0xff8000005bc37808 */ /* 0x000fe40006800000 */
[----:B------:R-:W-:Y:S02]  /*d550*/  FSETP.NEU.FTZ.AND P1, PT, R71, -INF , PT ;  /* 0xff8000004700780b */ /* 0x000fe40003f3d000 */
[----:B------:R-:W-:Y:S01]  /*d560*/  ISETP.GT.AND P4, PT, R0, 0x58, !P4 ;  /* 0x000000580000780c */ /* 0x000fe20006784270 */
[----:B------:R2:W-:Y:S01]  /*d570*/  MUFU.EX2 R92, R3 ;  /* 0x00000003005c7308 */ /* 0x0005e20000000800 */
[----:B------:R-:W-:Y:S02]  /*d580*/  FMNMX.FTZ R4, R239, R4, !PT ;  /* 0x00000004ef047209 */ /* 0x000fe40007810000 */
[----:B------:R-:W-:Y:S02]  /*d590*/  FSEL R75, R75, RZ, P1 ;  /* 0x000000ff4b4b7208 */ /* 0x000fe40000800000 */
[----:B------:R-:W-:Y:S02]  /*d5a0*/  FMNMX.FTZ R4, R240, R4, !PT ;  /* 0x00000004f0047209 */ /* 0x000fe40007810000 */
[----:B------:R-:W-:Y:S01]  /*d5b0*/  ISETP.GT.AND P0, PT, R0, 0x59, !P0 ;  /* 0x000000590000780c */ /* 0x000fe20004704270 */
[--C-:B------:R-:W-:Y:S01]  /*d5c0*/  FFMA.FTZ R0, R35, c[0x0][0x2d0], -R75.reuse ;  /* 0x0000b40023007a23 */ /* 0x100fe2000001084b */
[C---:B------:R-:W-:Y:S01]  /*d5d0*/  ISETP.LT.OR P4, PT, R2.reuse, 0x59, P4 ;  /* 0x000000590200780c */ /* 0x040fe20002781670 */
[----:B------:R-:W3:Y:S01]  /*d5e0*/  SHFL.BFLY PT, R7, R4, 0x2, 0x1f ;  /* 0x0c401f0004077f89 */ /* 0x000ee200000e0000 */
[----:B------:R-:W-:Y:S01]  /*d5f0*/  ISETP.LT.OR P0, PT, R2, 0x5a, P0 ;  /* 0x0000005a0200780c */ /* 0x000fe20000701670 */
[----:B------:R4:W-:Y:S01]  /*d600*/  MUFU.EX2 R60, R0 ;  /* 0x00000000003c7308 */ /* 0x0009e20000000800 */
[--C-:B------:R-:W-:Y:S01]  /*d610*/  FFMA.FTZ R2, R37, c[0x0][0x2d0], -R75.reuse ;  /* 0x0000b40025027a23 */ /* 0x100fe2000001084b */
[----:B-1----:R-:W-:Y:S01]  /*d620*/  FMNMX.FTZ R5, R169, R6, !PT ;  /* 0x00000006a9057209 */ /* 0x002fe20007810000 */
[--C-:B------:R-:W-:Y:S01]  /*d630*/  FFMA.FTZ R6, R32, c[0x0][0x2d0], -R74.reuse ;  /* 0x0000b40020067a23 */ /* 0x100fe2000001084a */
[----:B------:R-:W-:Y:S01]  /*d640*/  FSEL R73, R59, -INF , !P0 ;  /* 0xff8000003b497808 */ /* 0x000fe20004000000 */
[--C-:B------:R-:W-:Y:S01]  /*d650*/  FFMA.FTZ R12, R43, c[0x0][0x2d0], -R75.reuse ;  /* 0x0000b4002b0c7a23 */ /* 0x100fe2000001084b */
[----:B------:R-:W-:Y:S02]  /*d660*/  FMNMX.FTZ R5, R170, R5, !PT ;  /* 0x00000005aa057209 */ /* 0x000fe40007810000 */
[----:B------:R-:W-:Y:S02]  /*d670*/  FSEL R197, R63, -INF , !P4 ;  /* 0xff8000003fc57808 */ /* 0x000fe40006000000 */
[----:B------:R-:W-:Y:S01]  /*d680*/  MUFU.EX2 R89, R2 ;  /* 0x0000000200597308 */ /* 0x000fe20000000800 */
[----:B------:R-:W-:Y:S04]  /*d690*/  FMNMX.FTZ R5, R181, R5, !PT ;  /* 0x00000005b5057209 */ /* 0x000fe80007810000 */
[----:B------:R-:W-:Y:S04]  /*d6a0*/  FMNMX.FTZ R5, R180, R5, !PT ;  /* 0x00000005b4057209 */ /* 0x000fe80007810000 */
[----:B--2---:R-:W-:Y:S01]  /*d6b0*/  FMNMX.FTZ R3, R179, R5, !PT ;  /* 0x00000005b3037209 */ /* 0x004fe20007810000 */
[----:B------:R-:W-:Y:S01]  /*d6c0*/  MUFU.EX2 R61, R6 ;  /* 0x00000006003d7308 */ /* 0x000fe20000000800 */
[----:B------:R-:W-:Y:S01]  /*d6d0*/  FFMA.FTZ R5, R38, c[0x0][0x2d0], -R74 ;  /* 0x0000b40026057a23 */ /* 0x000fe2000001084a */
[----:B---3--:R-:W-:Y:S02]  /*d6e0*/  FMNMX.FTZ R4, R4, R7, !PT ;  /* 0x0000000704047209 */ /* 0x008fe40007810000 */
[----:B------:R-:W-:Y:S03]  /*d6f0*/  FMNMX.FTZ R3, R178, R3, !PT ;  /* 0x00000003b2037209 */ /* 0x000fe60007810000 */
[----:B------:R-:W1:Y:S01]  /*d700*/  SHFL.BFLY PT, R70, R4, 0x1, 0x1f ;  /* 0x0c201f0004467f89 */ /* 0x000e6200000e0000 */
[----:B------:R-:W-:Y:S02]  /*d710*/  FMNMX.FTZ R3, R199, R3, !PT ;  /* 0x00000003c7037209 */ /* 0x000fe40007810000 */
[----:B------:R2:W3:Y:S02]  /*d720*/  MUFU.EX2 R86, R5 ;  /* 0x0000000500567308 */ /* 0x0004e40000000800 */
[----:B------:R-:W-:Y:S04]  /*d730*/  FMNMX.FTZ R3, R200, R3, !PT ;  /* 0x00000003c8037209 */ /* 0x000fe80007810000 */
[----:B------:R-:W-:Y:S04]  /*d740*/  FMNMX.FTZ R3, R190, R3, !PT ;  /* 0x00000003be037209 */ /* 0x000fe80007810000 */
[----:B------:R-:W-:Y:S04]  /*d750*/  FMNMX.FTZ R3, R186, R3, !PT ;  /* 0x00000003ba037209 */ /* 0x000fe80007810000 */
[----:B------:R-:W-:Y:S04]  /*d760*/  FMNMX.FTZ R3, R192, R3, !PT ;  /* 0x00000003c0037209 */ /* 0x000fe80007810000 */
[----:B----4-:R-:W-:Y:S01]  /*d770*/  FMNMX.FTZ R0, R195, R3, !PT ;  /* 0x00000003c3007209 */ /* 0x010fe20007810000 */
[--C-:B------:R-:W-:Y:S02]  /*d780*/  FFMA.FTZ R3, R39, c[0x0][0x2d0], -R75.reuse ;  /* 0x0000b40027037a23 */ /* 0x100fe4000001084b */
[----:B------:R-:W-:Y:S01]  /*d790*/  LDSM.16.MT88.4 R36, [R212+0x100] ;  /* 0x00010000d424783b */ /* 0x000fe20000004200 */
[----:B------:R-:W-:Y:S01]  /*d7a0*/  FMNMX.FTZ R0, R197, R0, !PT ;  /* 0x00000000c5007209 */ /* 0x000fe20007810000 */
[----:B------:R4:W5:Y:S01]  /*d7b0*/  MUFU.EX2 R85, R3 ;  /* 0x0000000300557308 */ /* 0x0009620000000800 */
[----:B-1----:R-:W-:Y:S01]  /*d7c0*/  FMNMX.FTZ R70, R4, R70, !PT ;  /* 0x0000004604467209 */ /* 0x002fe20007810000 */
[--C-:B--2---:R-:W-:Y:S01]  /*d7d0*/  FFMA.FTZ R5, R30, c[0x0][0x2d0], -R75.reuse ;  /* 0x0000b4001e057a23 */ /* 0x104fe2000001084b */
[----:B------:R-:W-:Y:S02]  /*d7e0*/  FMNMX.FTZ R0, R73, R0, !PT ;  /* 0x0000000049007209 */ /* 0x000fe40007810000 */
[C---:B------:R-:W-:Y:S01]  /*d7f0*/  FSETP.NEU.FTZ.AND P0, PT, R70.reuse, -INF , PT ;  /* 0xff8000004600780b */ /* 0x040fe20003f1d000 */
[----:B------:R-:W-:Y:S01]  /*d800*/  FMUL.FTZ R96, R70, c[0x0][0x2d0] ;  /* 0x0000b40046607a20 */ /* 0x000fe20000410000 */
[----:B---3--:R-:W-:Y:S01]  /*d810*/  F2FP.BF16.PACK_AB R78, R86, R92 ;  /* 0x0000005c564e723e */ /* 0x008fe200000010ff */
[----:B------:R-:W1:Y:S02]  /*d820*/  SHFL.BFLY PT, R2, R0, 0x2, 0x1f ;  /* 0x0c401f0000027f89 */ /* 0x000e6400000e0000 */
[----:B------:R-:W2:Y:S01]  /*d830*/  MUFU.EX2 R54, R5 ;  /* 0x0000000500367308 */ /* 0x000ea20000000800 */
[----:B------:R-:W-:Y:S05]  /*d840*/  FSEL R96, R96, RZ, P0 ;  /* 0x000000ff60607208 */ /* 0x000fea0000000000 */
[--C-:B------:R-:W-:Y:S02]  /*d850*/  FFMA.FTZ R4, R34, c[0x0][0x2d0], -R96.reuse ;  /* 0x0000b40022047a23 */ /* 0x100fe40000010860 */
[--C-:B------:R-:W-:Y:S02]  /*d860*/  FFMA.FTZ R32, R46, c[0x0][0x2d0], -R96.reuse ;  /* 0x0000b4002e207a23 */ /* 0x100fe40000010860 */
[----:B------:R-:W-:Y:S01]  /*d870*/  MUFU.EX2 R52, R4 ;  /* 0x0000000400347308 */ /* 0x000fe20000000800 */
[--C-:B----4-:R-:W-:Y:S01]  /*d880*/  FFMA.FTZ R3, R28, c[0x0][0x2d0], -R96.reuse ;  /* 0x0000b4001c037a23 */ /* 0x110fe20000010860 */
[----:B-----5:R-:W-:Y:S01]  /*d890*/  F2FP.BF16.PACK_AB R79, R85, R89 ;  /* 0x00000059554f723e */ /* 0x020fe200000010ff */
[----:B------:R-:W-:Y:S07]  /*d8a0*/  FFMA.FTZ R28, R49, c[0x0][0x2d0], -R75 ;  /* 0x0000b400311c7a23 */ /* 0x000fee000001084b */
[----:B------:R3:W-:Y:S02]  /*d8b0*/  MUFU.EX2 R53, R3 ;  /* 0x0000000300357308 */ /* 0x0007e40000000800 */
[--C-:B---3--:R-:W-:Y:S08]  /*d8c0*/  FFMA.FTZ R3, R29, c[0x0][0x2d0], -R96.reuse ;  /* 0x0000b4001d037a23 */ /* 0x108ff00000010860 */
[----:B------:R3:W-:Y:S02]  /*d8d0*/  MUFU.EX2 R93, R3 ;  /* 0x00000003005d7308 */ /* 0x0007e40000000800 */
[----:B---3--:R-:W-:Y:S08]  /*d8e0*/  FFMA.FTZ R3, R33, c[0x0][0x2d0], -R96 ;  /* 0x0000b40021037a23 */ /* 0x008ff00000010860 */
[----:B------:R-:W-:Y:S10]  /*d8f0*/  MUFU.EX2 R33, R16 ;  /* 0x0000001000217308 */ /* 0x000ff40000000800 */
[----:B------:R1:W-:Y:S02]  /*d900*/  MUFU.EX2 R87, R3 ;  /* 0x0000000300577308 */ /* 0x0003e40000000800 */
[----:B-1----:R-:W-:Y:S01]  /*d910*/  FMNMX.FTZ R3, R0, R2, !PT ;  /* 0x0000000200037209 */ /* 0x002fe20007810000 */
[----:B------:R-:W-:Y:S01]  /*d920*/  FFMA.FTZ R2, R40, c[0x0][0x2d0], -R74 ;  /* 0x0000b40028027a23 */ /* 0x000fe2000001084a */
[----:B------:R-:W-:Y:S01]  /*d930*/  FSEL R0, R72, RZ, P2 ;  /* 0x000000ff48007208 */ /* 0x000fe20001000000 */
[----:B------:R-:W-:Y:S05]  /*d940*/  FFMA.FTZ R40, R50, c[0x0][0x2d0], -R96 ;  /* 0x0000b40032287a23 */ /* 0x000fea0000010860 */
[----:B------:R1:W-:Y:S01]  /*d950*/  MUFU.EX2 R80, R2 ;  /* 0x0000000200507308 */ /* 0x0003e20000000800 */
[----:B------:R-:W3:Y:S01]  /*d960*/  SHFL.BFLY PT, R4, R3, 0x1, 0x1f ;  /* 0x0c201f0003047f89 */ /* 0x000ee200000e0000 */
[----:B------:R-:W-:Y:S01]  /*d970*/  FADD.FTZ R0, -R0, R100 ;  /* 0x0000006400007221 */ /* 0x000fe20000010100 */
[----:B------:R-:W-:Y:S03]  /*d980*/  MOV R100, R55 ;  /* 0x0000003700647202 */ /* 0x000fe60000000f00 */
[----:B------:R-:W-:Y:S01]  /*d990*/  FMUL.FTZ R0, R0, c[0x0][0x2d0] ;  /* 0x0000b40000007a20 */ /* 0x000fe20000410000 */
[----:B------:R-:W-:Y:S03]  /*d9a0*/  F2FP.BF16.PACK_AB R76, R61, R100 ;  /* 0x000000643d4c723e */ /* 0x000fe600000010ff */
[----:B------:R4:W5:Y:S01]  /*d9b0*/  MUFU.EX2 R69, R0 ;  /* 0x0000000000457308 */ /* 0x0009620000000800 */
[----:B-1----:R-:W-:Y:S02]  /*d9c0*/  FSEL R2, R71, RZ, P1 ;  /* 0x000000ff47027208 */ /* 0x002fe40000800000 */
[----:B---3--:R-:W-:Y:S03]  /*d9d0*/  FMNMX.FTZ R3, R3, R4, !PT ;  /* 0x0000000403037209 */ /* 0x008fe60007810000 */
[----:B------:R-:W-:Y:S02]  /*d9e0*/  FADD.FTZ R2, -R2, R101 ;  /* 0x0000006502027221 */ /* 0x000fe40000010100 */
[C---:B------:R-:W-:Y:S02]  /*d9f0*/  FMUL.FTZ R97, R3.reuse, c[0x0][0x2d0] ;  /* 0x0000b40003617a20 */ /* 0x040fe40000410000 */
[----:B------:R-:W-:Y:S01]  /*da00*/  FMUL.FTZ R2, R2, c[0x0][0x2d0] ;  /* 0x0000b40002027a20 */ /* 0x000fe20000410000 */
[----:B----4-:R-:W-:Y:S01]  /*da10*/  FSEL R0, R70, RZ, P0 ;  /* 0x000000ff46007208 */ /* 0x010fe20000000000 */
[----:B--2---:R-:W-:Y:S01]  /*da20*/  IMAD.MOV.U32 R101, RZ, RZ, R54 ;  /* 0x000000ffff657224 */ /* 0x004fe200078e0036 */
[----:B------:R-:W-:Y:S01]  /*da30*/  FSETP.NEU.FTZ.AND P0, PT, R3, -INF , PT ;  /* 0xff8000000300780b */ /* 0x000fe20003f1d000 */
[----:B------:R-:W1:Y:S01]  /*da40*/  MUFU.EX2 R68, R2 ;  /* 0x0000000200447308 */ /* 0x000e620000000800 */
[----:B-----5:R-:W-:Y:S01]  /*da50*/  FMUL.FTZ R16, R69, R116 ;  /* 0x0000007445107220 */ /* 0x020fe20000410000 */
[----:B------:R-:W-:Y:S01]  /*da60*/  MOV R116, R61 ;  /* 0x0000003d00747202 */ /* 0x000fe20000000f00 */
[----:B------:R-:W-:Y:S01]  /*da70*/  FADD.FTZ R0, -R0, R102 ;  /* 0x0000006600007221 */ /* 0x000fe20000010100 */
[----:B------:R-:W-:Y:S01]  /*da80*/  FSEL R97, R97, RZ, P0 ;  /* 0x000000ff61617208 */ /* 0x000fe20000000000 */
[----:B------:R-:W-:Y:S01]  /*da90*/  FMUL.FTZ R17, R69, R117 ;  /* 0x0000007545117220 */ /* 0x000fe20000410000 */
[----:B------:R-:W-:Y:S01]  /*daa0*/  F2FP.BF16.PACK_AB R77, R60, R101 ;  /* 0x000000653c4d723e */ /* 0x000fe200000010ff */
[----:B------:R-:W-:Y:S01]  /*dab0*/  FMUL.FTZ R0, R0, c[0x0][0x2d0] ;  /* 0x0000b40000007a20 */ /* 0x000fe20000410000 */
[----:B------:R-:W-:Y:S01]  /*dac0*/  MOV R102, R53 ;  /* 0x0000003500667202 */ /* 0x000fe20000000f00 */
[----:B------:R-:W-:Y:S02]  /*dad0*/  IMAD.MOV.U32 R117, RZ, RZ, R60 ;  /* 0x000000ffff757224 */ /* 0x000fe400078e003c */
[----:B------:R2:W3:Y:S01]  /*dae0*/  MUFU.EX2 R2, R0 ;  /* 0x0000000000027308 */ /* 0x0004e20000000800 */
[--C-:B------:R-:W-:Y:S01]  /*daf0*/  FFMA.FTZ R4, R25, c[0x0][0x2d0], -R97.reuse ;  /* 0x0000b40019047a23 */ /* 0x100fe20000010861 */
[----:B------:R-:W-:Y:S01]  /*db00*/  F2FP.BF16.PACK_AB R64, R93, R102 ;  /* 0x000000665d40723e */ /* 0x000fe200000010ff */
[--C-:B------:R-:W-:Y:S02]  /*db10*/  FFMA.FTZ R58, R58, c[0x0][0x2d0], -R97.reuse ;  /* 0x0000b4003a3a7a23 */ /* 0x100fe40000010861 */
[----:B------:R-:W-:Y:S02]  /*db20*/  FMUL.FTZ R49, R69, R149 ;  /* 0x0000009545317220 */ /* 0x000fe40000410000 */
[--C-:B------:R-:W-:Y:S03]  /*db30*/  FFMA.FTZ R62, R62, c[0x0][0x2d0], -R97.reuse ;  /* 0x0000b4003e3e7a23 */ /* 0x100fe60000010861 */
[----:B------:R4:W-:Y:S01]  /*db40*/  MUFU.EX2 R5, R4 ;  /* 0x0000000400057308 */ /* 0x0009e20000000800 */
[C---:B-1----:R-:W-:Y:S02]  /*db50*/  FMUL.FTZ R18, R68.reuse, R118 ;  /* 0x0000007644127220 */ /* 0x042fe40000410000 */
[C---:B------:R-:W-:Y:S02]  /*db60*/  FMUL.FTZ R19, R68.reuse, R119 ;  /* 0x0000007744137220 */ /* 0x040fe40000410000 */
[C---:B------:R-:W-:Y:S02]  /*db70*/  FMUL.FTZ R34, R68.reuse, R134 ;  /* 0x0000008644227220 */ /* 0x040fe40000410000 */
[C---:B------:R-:W-:Y:S03]  /*db80*/  FMUL.FTZ R35, R68.reuse, R135 ;  /* 0x0000008744237220 */ /* 0x040fe60000410000 */
[----:B------:R1:W-:Y:S01]  /*db90*/  MUFU.EX2 R119, R40 ;  /* 0x0000002800777308 */ /* 0x0003e20000000800 */
[----:B------:R-:W-:Y:S02]  /*dba0*/  FMUL.FTZ R50, R68, R150 ;  /* 0x0000009644327220 */ /* 0x000fe40000410000 */
[----:B--2---:R-:W-:Y:S02]  /*dbb0*/  FFMA.FTZ R0, R8, c[0x0][0x2d0], -R97 ;  /* 0x0000b40008007a23 */ /* 0x004fe40000010861 */
[C---:B---3--:R-:W-:Y:S02]  /*dbc0*/  FMUL.FTZ R60, R2.reuse, R160 ;  /* 0x000000a0023c7220 */ /* 0x048fe40000410000 */
[----:B------:R-:W2:Y:S01]  /*dbd0*/  LDL.LU R160, [R1+0x10] ;  /* 0x0000100001a07983 */ /* 0x000ea20000300800 */
[----:B------:R-:W-:Y:S02]  /*dbe0*/  FMUL.FTZ R13, R2, R113 ;  /* 0x00000071020d7220 */ /* 0x000fe40000410000 */
[----:B------:R3:W-:Y:S01]  /*dbf0*/  MUFU.EX2 R59, R0 ;  /* 0x00000000003b7308 */ /* 0x0007e20000000800 */
[----:B------:R-:W-:Y:S02]  /*dc00*/  FFMA.FTZ R8, R41, c[0x0][0x2d0], -R75 ;  /* 0x0000b40029087a23 */ /* 0x000fe4000001084b */
[----:B------:R-:W-:Y:S02]  /*dc10*/  IMAD.MOV.U32 R113, RZ, RZ, R89 ;  /* 0x000000ffff717224 */ /* 0x000fe400078e0059 */
[----:B----4-:R-:W-:Y:S02]  /*dc20*/  FFMA.FTZ R4, R24, c[0x0][0x2d0], -R97 ;  /* 0x0000b40018047a23 */ /* 0x010fe40000010861 */
[C---:B------:R-:W-:Y:S02]  /*dc30*/  FMUL.FTZ R45, R2.reuse, R145 ;  /* 0x00000091022d7220 */ /* 0x040fe40000410000 */
[C---:B------:R-:W-:Y:S01]  /*dc40*/  FMUL.FTZ R25, R2.reuse, R125 ;  /* 0x0000007d02197220 */ /* 0x040fe20000410000 */
[----:B------:R4:W-:Y:S01]  /*dc50*/  MUFU.EX2 R6, R4 ;  /* 0x0000000400067308 */ /* 0x0009e20000000800 */
[C---:B------:R-:W-:Y:S02]  /*dc60*/  FMUL.FTZ R29, R2.reuse, R129 ;  /* 0x00000081021d7220 */ /* 0x040fe40000410000 */
[C---:B------:R-:W-:Y:S02]  /*dc70*/  FMUL.FTZ R41, R2.reuse, R141 ;  /* 0x0000008d02297220 */ /* 0x040fe40000410000 */
[C---:B-1----:R-:W-:Y:S02]  /*dc80*/  FMUL.FTZ R40, R2.reuse, R140 ;  /* 0x0000008c02287220 */ /* 0x042fe40000410000 */
[----:B------:R-:W-:Y:S01]  /*dc90*/  FMUL.FTZ R61, R2, R161 ;  /* 0x000000a1023d7220 */ /* 0x000fe20000410000 */
[----:B------:R-:W-:Y:S01]  /*dca0*/  MOV R161, R100 ;  /* 0x0000006400a17202 */ /* 0x000fe20000000f00 */
[----:B------:R-:W-:Y:S01]  /*dcb0*/  FFMA.FTZ R24, R44, c[0x0][0x2d0], -R75 ;  /* 0x0000b4002c187a23 */ /* 0x000fe2000001084b */
[----:B------:R1:W5:Y:S01]  /*dcc0*/  MUFU.EX2 R31, R8 ;  /* 0x00000008001f7308 */ /* 0x0003620000000800 */
[----:B------:R-:W-:Y:S02]  /*dcd0*/  FFMA.FTZ R44, R51, c[0x0][0x2d0], -R96 ;  /* 0x0000b400332c7a23 */ /* 0x000fe40000010860 */
[----:B------:R-:W-:Y:S02]  /*dce0*/  FMUL.FTZ R51, R68, R151 ;  /* 0x0000009744337220 */ /* 0x000fe40000410000 */
[----:B---3--:R-:W-:Y:S02]  /*dcf0*/  FFMA.FTZ R0, R9, c[0x0][0x2d0], -R97 ;  /* 0x0000b40009007a23 */ /* 0x008fe40000010861 */
[----:B------:R-:W-:Y:S01]  /*dd00*/  FMUL.FTZ R9, R2, R109 ;  /* 0x0000006d02097220 */ /* 0x000fe20000410000 */
[----:B------:R-:W-:Y:S02]  /*dd10*/  MOV R109, R86 ;  /* 0x00000056006d7202 */ /* 0x000fe40000000f00 */
[----:B------:R3:W3:Y:S01]  /*dd20*/  MUFU.EX2 R7, R0 ;  /* 0x0000000000077308 */ /* 0x0006e20000000800 */
[----:B----4-:R-:W-:Y:S09]  /*dd30*/  FFMA.FTZ R4, R42, c[0x0][0x2d0], -R74 ;  /* 0x0000b4002a047a23 */ /* 0x010ff2000001084a */
[----:B------:R4:W-:Y:S01]  /*dd40*/  MUFU.EX2 R63, R4 ;  /* 0x00000004003f7308 */ /* 0x0009e20000000800 */
[----:B-1----:R-:W-:Y:S02]  /*dd50*/  FMUL.FTZ R8, R2, R108 ;  /* 0x0000006c02087220 */ /* 0x002fe40000410000 */
[----:B-----5:R-:W-:Y:S07]  /*dd60*/  IMAD.MOV.U32 R125, RZ, RZ, R31 ;  /* 0x000000ffff7d7224 */ /* 0x020fee00078e001f */
[----:B------:R-:W1:Y:S01]  /*dd70*/  MUFU.EX2 R30, R24 ;  /* 0x00000018001e7308 */ /* 0x000e620000000800 */
[----:B---3--:R-:W-:Y:S02]  /*dd80*/  FSEL R0, R3, RZ, P0 ;  /* 0x000000ff03007208 */ /* 0x008fe40000000000 */
[C---:B------:R-:W-:Y:S02]  /*dd90*/  ISETP.GT.AND P0, PT, R225.reuse, UR5, PT ;  /* 0x00000005e1007c0c */ /* 0x040fe4000bf04270 */
[----:B------:R-:W-:Y:S01]  /*dda0*/  IADD3 R225, R225, -0x1, RZ ;  /* 0xffffffffe1e17810 */ /* 0x000fe20007ffe0ff */
[----:B------:R-:W-:Y:S04]  /*ddb0*/  FADD.FTZ R0, -R0, R103 ;  /* 0x0000006700007221 */ /* 0x000fe80000010100 */
[----:B------:R3:W5:Y:S01]  /*ddc0*/  MUFU.EX2 R108, R44 ;  /* 0x0000002c006c7308 */ /* 0x0007620000000800 */
[----:B------:R-:W-:Y:S02]  /*ddd0*/  IMAD.MOV.U32 R103, RZ, RZ, R6 ;  /* 0x000000ffff677224 */ /* 0x000fe400078e0006 */
[----:B------:R-:W-:Y:S02]  /*dde0*/  FMUL.FTZ R0, R0, c[0x0][0x2d0] ;  /* 0x0000b40000007a20 */ /* 0x000fe40000410000 */
[C---:B----4-:R-:W-:Y:S01]  /*ddf0*/  FMUL.FTZ R4, R69.reuse, R104 ;  /* 0x0000006845047220 */ /* 0x050fe20000410000 */
[----:B------:R-:W-:Y:S01]  /*de00*/  MOV R104, R5 ;  /* 0x0000000500687202 */ /* 0x000fe20000000f00 */
[----:B------:R-:W-:Y:S02]  /*de10*/  FMUL.FTZ R5, R69, R105 ;  /* 0x0000006945057220 */ /* 0x000fe40000410000 */
[C---:B------:R-:W-:Y:S01]  /*de20*/  FMUL.FTZ R6, R68.reuse, R106 ;  /* 0x0000006a44067220 */ /* 0x040fe20000410000 */
[----:B------:R-:W4:Y:S01]  /*de30*/  MUFU.EX2 R0, R0 ;  /* 0x0000000000007308 */ /* 0x000f220000000800 */
[----:B------:R-:W-:Y:S01]  /*de40*/  IMAD.MOV.U32 R106, RZ, RZ, R7 ;  /* 0x000000ffff6a7224 */ /* 0x000fe200078e0007 */
[----:B------:R-:W-:Y:S01]  /*de50*/  F2FP.BF16.PACK_AB R67, R103, R104 ;  /* 0x000000686743723e */ /* 0x000fe200000010ff */
[----:B------:R-:W-:Y:S01]  /*de60*/  FMUL.FTZ R7, R68, R107 ;  /* 0x0000006b44077220 */ /* 0x000fe20000410000 */
[----:B------:R-:W-:Y:S01]  /*de70*/  MOV R107, R52 ;  /* 0x00000034006b7202 */ /* 0x000fe20000000f00 */
[----:B-1----:R-:W-:Y:S01]  /*de80*/  IMAD.MOV.U32 R129, RZ, RZ, R30 ;  /* 0x000000ffff817224 */ /* 0x002fe200078e001e */
[----:B------:R-:W1:Y:S01]  /*de90*/  LDSM.16.MT88.4 R52, [R210+0x100] ;  /* 0x00010000d234783b */ /* 0x000e620000004200 */
[----:B------:R-:W-:Y:S01]  /*dea0*/  F2FP.BF16.PACK_AB R65, R106, R59 ;  /* 0x0000003b6a41723e */ /* 0x000fe200000010ff */
[C---:B------:R-:W-:Y:S01]  /*deb0*/  FMUL.FTZ R24, R2.reuse, R124 ;  /* 0x0000007c02187220 */ /* 0x040fe20000410000 */
[----:B------:R-:W-:Y:S01]  /*dec0*/  F2FP.BF16.PACK_AB R66, R107, R87 ;  /* 0x000000576b42723e */ /* 0x000fe200000010ff */
[-C--:B------:R-:W-:Y:S01]  /*ded0*/  HMMA.16816.F32.BF16 R4, R76, R20.reuse, R4 ;  /* 0x000000144c04723c */ /* 0x080fe20000041804 */
[----:B------:R-:W1:Y:S04]  /*dee0*/  MUFU.EX2 R105, R28 ;  /* 0x0000001c00697308 */ /* 0x000e680000000800 */
[----:B---3--:R-:W-:Y:S02]  /*def0*/  FMUL.FTZ R44, R2, R144 ;  /* 0x00000090022c7220 */ /* 0x008fe40000410000 */
[----:B-----5:R-:W-:Y:S02]  /*df00*/  IMAD.MOV.U32 R149, RZ, RZ, R108 ;  /* 0x000000ffff957224 */ /* 0x020fe400078e006c */
[----:B------:R-:W-:Y:S02]  /*df10*/  IMAD.MOV.U32 R108, RZ, RZ, R85 ;  /* 0x000000ffff6c7224 */ /* 0x000fe400078e0055 */
[----:B------:R-:W-:Y:S01]  /*df20*/  MUFU.EX2 R124, R32 ;  /* 0x00000020007c7308 */ /* 0x000fe20000000800 */
[C---:B----4-:R-:W-:Y:S02]  /*df30*/  FMUL.FTZ R10, R0.reuse, R110 ;  /* 0x0000006e000a7220 */ /* 0x050fe40000410000 */
[C---:B------:R-:W-:Y:S02]  /*df40*/  FMUL.FTZ R11, R0.reuse, R111 ;  /* 0x0000006f000b7220 */ /* 0x040fe40000410000 */
[C---:B------:R-:W-:Y:S02]  /*df50*/  FMUL.FTZ R27, R0.reuse, R127 ;  /* 0x0000007f001b7220 */ /* 0x040fe40000410000 */
[----:B------:R-:W3:Y:S03]  /*df60*/  LDL.LU R127, [R1+0x14] ;  /* 0x00001400017f7983 */ /* 0x000ee60000300800 */
[----:B------:R4:W-:Y:S01]  /*df70*/  MUFU.EX2 R110, R12 ;  /* 0x0000000c006e7308 */ /* 0x0009e20000000800 */
[----:B------:R-:W-:Y:S01]  /*df80*/  IMAD.MOV.U32 R111, RZ, RZ, R87 ;  /* 0x000000ffff6f7224 */ /* 0x000fe200078e0057 */
[C---:B------:R-:W-:Y:S04]  /*df90*/  HMMA.16816.F32.BF16 R8, R64.reuse, R20, R8 ;  /* 0x000000144008723c */ /* 0x040fe80000041808 */
[C---:B------:R-:W-:Y:S01]  /*dfa0*/  FMUL.FTZ R15, R0.reuse, R115 ;  /* 0x00000073000f7220 */ /* 0x040fe20000410000 */
[----:B-1----:R-:W-:Y:S01]  /*dfb0*/  MOV R150, R105 ;  /* 0x0000006900967202 */ /* 0x002fe20000000f00 */
[C---:B------:R-:W-:Y:S01]  /*dfc0*/  FMUL.FTZ R14, R0.reuse, R114 ;  /* 0x00000072000e7220 */ /* 0x040fe20000410000 */
[----:B------:R-:W-:Y:S01]  /*dfd0*/  MOV R105, R63 ;  /* 0x0000003f00697202 */ /* 0x000fe20000000f00 */
[----:B------:R-:W-:Y:S01]  /*dfe0*/  FFMA.FTZ R20, R47, c[0x0][0x2d0], -R74 ;  /* 0x0000b4002f147a23 */ /* 0x000fe2000001084a */
[----:B------:R-:W-:Y:S03]  /*dff0*/  MOV R114, R92 ;  /* 0x0000005c00727202 */ /* 0x000fe60000000f00 */
[----:B------:R-:W1:Y:S01]  /*e000*/  MUFU.EX2 R91, R20 ;  /* 0x00000014005b7308 */ /* 0x000e620000000800 */
[C---:B------:R-:W-:Y:S01]  /*e010*/  FMUL.FTZ R21, R69.reuse, R121 ;  /* 0x0000007945157220 */ /* 0x040fe20000410000 */
[----:B------:R-:W-:Y:S01]  /*e020*/  MOV R121, R84 ;  /* 0x0000005400797202 */ /* 0x000fe20000000f00 */
[----:B------:R-:W-:Y:S01]  /*e030*/  FMUL.FTZ R26, R0, R126 ;  /* 0x0000007e001a7220 */ /* 0x000fe20000410000 */
[----:B------:R-:W-:Y:S01]  /*e040*/  MOV R126, R80 ;  /* 0x00000050007e7202 */ /* 0x000fe20000000f00 */
[----:B------:R-:W-:Y:S01]  /*e050*/  FMUL.FTZ R28, R2, R128 ;  /* 0x00000080021c7220 */ /* 0x000fe20000410000 */
[----:B------:R-:W5:Y:S01]  /*e060*/  LDSM.16.MT88.4 R80, [R211+0x100] ;  /* 0x00010000d350783b */ /* 0x000f620000004200 */
[C---:B------:R-:W-:Y:S01]  /*e070*/  FMUL.FTZ R30, R0.reuse, R130 ;  /* 0x00000082001e7220 */ /* 0x040fe20000410000 */
[----:B------:R-:W-:Y:S01]  /*e080*/  MOV R130, R33 ;  /* 0x0000002100827202 */ /* 0x000fe20000000f00 */
[----:B------:R-:W-:Y:S01]  /*e090*/  FMUL.FTZ R31, R0, R131 ;  /* 0x00000083001f7220 */ /* 0x000fe20000410000 */
[----:B------:R-:W-:Y:S01]  /*e0a0*/  MOV R131, R101 ;  /* 0x0000006500837202 */ /* 0x000fe20000000f00 */
[----:B----4-:R-:W-:Y:S01]  /*e0b0*/  FMUL.FTZ R12, R2, R112 ;  /* 0x00000070020c7220 */ /* 0x010fe20000410000 */
[----:B------:R-:W-:Y:S01]  /*e0c0*/  MOV R112, R59 ;  /* 0x0000003b00707202 */ /* 0x000fe20000000f00 */
[C---:B------:R-:W-:Y:S01]  /*e0d0*/  FMUL.FTZ R32, R69.reuse, R132 ;  /* 0x0000008445207220 */ /* 0x040fe20000410000 */
[----:B------:R-:W4:Y:S01]  /*e0e0*/  LDSM.16.MT88.4 R84, [R209+0x900] ;  /* 0x00090000d154783b */ /* 0x000f220000004200 */
[----:B------:R-:W-:Y:S02]  /*e0f0*/  FMUL.FTZ R33, R69, R133 ;  /* 0x0000008545217220 */ /* 0x000fe40000410000 */
[----:B------:R-:W-:Y:S01]  /*e100*/  FFMA.FTZ R92, R95, c[0x0][0x2d0], -R75 ;  /* 0x0000b4005f5c7a23 */ /* 0x000fe2000001084b */
[-C--:B------:R-:W-:Y:S03]  /*e110*/  HMMA.16816.F32.BF16 R12, R64, R22.reuse, R12 ;  /* 0x00000016400c723c */ /* 0x080fe6000004180c */
[----:B------:R-:W-:Y:S01]  /*e120*/  IMAD.MOV.U32 R115, RZ, RZ, R93 ;  /* 0x000000ffff737224 */ /* 0x000fe200078e005d */
[----:B------:R-:W-:Y:S01]  /*e130*/  LDSM.16.MT88.4 R132, [R212+0x2900] ;  /* 0x00290000d484783b */ /* 0x000fe20000004200 */
[C---:B------:R-:W-:Y:S02]  /*e140*/  FMUL.FTZ R42, R0.reuse, R142 ;  /* 0x0000008e002a7220 */ /* 0x040fe40000410000 */
[----:B-1----:R-:W-:Y:S01]  /*e150*/  IMAD.MOV.U32 R151, RZ, RZ, R91 ;  /* 0x000000ffff977224 */ /* 0x002fe200078e005b */
[C---:B------:R-:W-:Y:S04]  /*e160*/  HMMA.16816.F32.BF16 R16, R76.reuse, R22, R16 ;  /* 0x000000164c10723c */ /* 0x040fe80000041810 */
[C---:B------:R-:W-:Y:S02]  /*e170*/  FMUL.FTZ R20, R69.reuse, R120 ;  /* 0x0000007845147220 */ /* 0x040fe40000410000 */
[----:B------:R-:W-:Y:S02]  /*e180*/  FMUL.FTZ R43, R0, R143 ;  /* 0x0000008f002b7220 */ /* 0x000fe40000410000 */
[C---:B------:R-:W-:Y:S02]  /*e190*/  FMUL.FTZ R22, R68.reuse, R122 ;  /* 0x0000007a44167220 */ /* 0x040fe40000410000 */
[----:B------:R1:W-:Y:S02]  /*e1a0*/  MUFU.EX2 R122, R62 ;  /* 0x0000003e007a7308 */ /* 0x0003e40000000800 */
[----:B------:R-:W-:Y:S02]  /*e1b0*/  FMUL.FTZ R23, R68, R123 ;  /* 0x0000007b44177220 */ /* 0x000fe40000410000 */
[C---:B------:R-:W-:Y:S02]  /*e1c0*/  FMUL.FTZ R46, R0.reuse, R146 ;  /* 0x00000092002e7220 */ /* 0x040fe40000410000 */
[C---:B------:R-:W-:Y:S02]  /*e1d0*/  FMUL.FTZ R47, R0.reuse, R147 ;  /* 0x00000093002f7220 */ /* 0x040fe40000410000 */
[C---:B------:R-:W-:Y:S01]  /*e1e0*/  FMUL.FTZ R59, R0.reuse, R159 ;  /* 0x0000009f003b7220 */ /* 0x040fe20000410000 */
[-C--:B------:R-:W-:Y:S03]  /*e1f0*/  HMMA.16816.F32.BF16 R20, R76, R36.reuse, R20 ;  /* 0x000000244c14723c */ /* 0x080fe60000041814 */
[----:B------:R-:W-:Y:S02]  /*e200*/  FMUL.FTZ R63, R0, R163 ;  /* 0x000000a3003f7220 */ /* 0x000fe40000410000 */
[----:B------:R-:W-:Y:S03]  /*e210*/  IMAD.MOV.U32 R123, RZ, RZ, R102 ;  /* 0x000000ffff7b7224 */ /* 0x000fe600078e0066 */
[C---:B------:R-:W-:Y:S07]  /*e220*/  HMMA.16816.F32.BF16 R24, R64.reuse, R36, R24 ;  /* 0x000000244018723c */ /* 0x040fee0000041818 */
[----:B------:R-:W-:Y:S01]  /*e230*/  FFMA.FTZ R36, R48, c[0x0][0x2d0], -R96 ;  /* 0x0000b40030247a23 */ /* 0x000fe20000010860 */
[-C--:B------:R-:W-:Y:S03]  /*e240*/  HMMA.16816.F32.BF16 R28, R64, R38.reuse, R28 ;  /* 0x00000026401c723c */ /* 0x080fe6000004181c */
[----:B------:R4:W-:Y:S01]  /*e250*/  MUFU.EX2 R128, R36 ;  /* 0x0000002400807308 */ /* 0x0009e20000000800 */
[----:B------:R-:W-:Y:S02]  /*e260*/  FMUL.FTZ R37, R69, R137 ;  /* 0x0000008945257220 */ /* 0x000fe40000410000 */
[--C-:B------:R-:W-:Y:S02]  /*e270*/  FFMA.FTZ R48, R57, c[0x0][0x2d0], -R74.reuse ;  /* 0x0000b40039307a23 */ /* 0x100fe4000001084a */
[C---:B------:R-:W-:Y:S04]  /*e280*/  HMMA.16816.F32.BF16 R32, R76.reuse, R38, R32 ;  /* 0x000000264c20723c */ /* 0x040fe80000041820 */
[----:B------:R-:W-:Y:S01]  /*e290*/  FMUL.FTZ R57, R2, R157 ;  /* 0x0000009d02397220 */ /* 0x000fe20000410000 */
[----:B------:R5:W-:Y:S01]  /*e2a0*/  MUFU.EX2 R118, R48 ;  /* 0x0000003000767308 */ /* 0x000be20000000800 */
[----:B-1----:R-:W-:Y:S02]  /*e2b0*/  FMUL.FTZ R62, R0, R162 ;  /* 0x000000a2003e7220 */ /* 0x002fe40000410000 */
[C---:B------:R-:W-:Y:S04]  /*e2c0*/  FMUL.FTZ R38, R68.reuse, R138 ;  /* 0x0000008a44267220 */ /* 0x040fe80000410000 */
[----:B------:R-:W-:Y:S03]  /*e2d0*/  FMUL.FTZ R39, R68, R139 ;  /* 0x0000008b44277220 */ /* 0x000fe60000410000 */
[----:B------:R-:W-:Y:S01]  /*e2e0*/  MUFU.EX2 R138, R92 ;  /* 0x0000005c008a7308 */ /* 0x000fe20000000800 */
[C---:B----4-:R-:W-:Y:S07]  /*e2f0*/  FMUL.FTZ R36, R69.reuse, R136 ;  /* 0x0000008845247220 */ /* 0x050fee0000410000 */
[-C--:B------:R-:W-:Y:S03]  /*e300*/  HMMA.16816.F32.BF16 R36, R76, R52.reuse, R36 ;  /* 0x000000344c24723c */ /* 0x080fe60000041824 */
[C---:B-----5:R-:W-:Y:S02]  /*e310*/  FMUL.FTZ R48, R69.reuse, R148 ;  /* 0x0000009445307220 */ /* 0x060fe40000410000 */
[----:B------:R1:W-:Y:S03]  /*e320*/  MUFU.EX2 R148, R58 ;  /* 0x0000003a00947308 */ /* 0x0003e60000000800 */
[C---:B------:R-:W-:Y:S07]  /*e330*/  HMMA.16816.F32.BF16 R40, R64.reuse, R52, R40 ;  /* 0x000000344028723c */ /* 0x040fee0000041828 */
[--C-:B------:R-:W-:Y:S01]  /*e340*/  FFMA.FTZ R52, R56, c[0x0][0x2d0], -R97.reuse ;  /* 0x0000b40038347a23 */ /* 0x100fe20000010861 */
[-C--:B------:R-:W-:Y:S03]  /*e350*/  HMMA.16816.F32.BF16 R44, R64, R54.reuse, R44 ;  /* 0x00000036402c723c */ /* 0x080fe6000004182c */
[----:B------:R4:W5:Y:S01]  /*e360*/  MUFU.EX2 R120, R52 ;  /* 0x0000003400787308 */ /* 0x0009620000000800 */
[----:B------:R-:W-:Y:S02]  /*e370*/  FMUL.FTZ R56, R2, R156 ;  /* 0x0000009c02387220 */ /* 0x000fe40000410000 */
[C---:B------:R-:W-:Y:S02]  /*e380*/  FMUL.FTZ R53, R69.reuse, R153 ;  /* 0x0000009945357220 */ /* 0x040fe40000410000 */
[C---:B------:R-:W-:Y:S04]  /*e390*/  HMMA.16816.F32.BF16 R48, R76.reuse, R54, R48 ;  /* 0x000000364c30723c */ /* 0x040fe80000041830 */
[----:B-1----:R-:W-:Y:S03]  /*e3a0*/  FMUL.FTZ R58, R0, R158 ;  /* 0x0000009e003a7220 */ /* 0x002fe60000410000 */
[C---:B------:R-:W-:Y:S02]  /*e3b0*/  FMUL.FTZ R54, R68.reuse, R154 ;  /* 0x0000009a44367220 */ /* 0x040fe40000410000 */
[----:B------:R-:W-:Y:S03]  /*e3c0*/  FMUL.FTZ R55, R68, R155 ;  /* 0x0000009b44377220 */ /* 0x000fe60000410000 */
[C---:B----4-:R-:W-:Y:S07]  /*e3d0*/  FMUL.FTZ R52, R69.reuse, R152 ;  /* 0x0000009845347220 */ /* 0x050fee0000410000 */
[-C--:B------:R-:W-:Y:S08]  /*e3e0*/  HMMA.16816.F32.BF16 R52, R76, R80.reuse, R52 ;  /* 0x000000504c34723c */ /* 0x080ff00000041834 */
[C---:B------:R-:W-:Y:S07]  /*e3f0*/  HMMA.16816.F32.BF16 R56, R64.reuse, R80, R56 ;  /* 0x000000504038723c */ /* 0x040fee0000041838 */
[----:B------:R-:W-:Y:S01]  /*e400*/  FFMA.FTZ R80, R88, c[0x0][0x2d0], -R97 ;  /* 0x0000b40058507a23 */ /* 0x000fe20000010861 */
[-C--:B------:R-:W-:Y:S03]  /*e410*/  HMMA.16816.F32.BF16 R60, R64, R82.reuse, R60 ;  /* 0x00000052403c723c */ /* 0x080fe6000004183c */
[----:B------:R1:W4:Y:S01]  /*e420*/  MUFU.EX2 R251, R80 ;  /* 0x0000005000fb7308 */ /* 0x0003220000000800 */
[----:B-----5:R-:W-:Y:S03]  /*e430*/  F2FP.BF16.PACK_AB R81, R148, R120 ;  /* 0x000000789451723e */ /* 0x020fe600000010ff */
[C---:B------:R-:W-:Y:S02]  /*e440*/  FMUL.FTZ R64, R69.reuse, R164 ;  /* 0x000000a445407220 */ /* 0x040fe40000410000 */
[C---:B------:R-:W-:Y:S03]  /*e450*/  FMUL.FTZ R65, R69.reuse, R165 ;  /* 0x000000a545417220 */ /* 0x040fe60000410000 */
[C---:B------:R-:W-:Y:S02]  /*e460*/  FMUL.FTZ R66, R68.reuse, R166 ;  /* 0x000000a644427220 */ /* 0x040fe40000410000 */
[----:B------:R-:W-:Y:S07]  /*e470*/  FMUL.FTZ R67, R68, R167 ;  /* 0x000000a744437220 */ /* 0x000fee0000410000 */
[----:B------:R-:W-:Y:S04]  /*e480*/  HMMA.16816.F32.BF16 R64, R76, R82, R64 ;  /* 0x000000524c40723c */ /* 0x000fe80000041840 */
[----:B--2---:R-:W-:Y:S02]  /*e490*/  FFMA.FTZ R69, R69, R160, R161 ;  /* 0x000000a045457223 */ /* 0x004fe400000100a1 */
[--C-:B-1----:R-:W-:Y:S01]  /*e4a0*/  FFMA.FTZ R80, R90, c[0x0][0x2d0], -R74.reuse ;  /* 0x0000b4005a507a23 */ /* 0x102fe2000001084a */
[----:B------:R-:W-:Y:S01]  /*e4b0*/  F2FP.BF16.PACK_AB R78, R151, R130 ;  /* 0x00000082974e723e */ /* 0x000fe200000010ff */
[----:B------:R-:W1:Y:S01]  /*e4c0*/  LDSM.16.MT88.4 R88, [R212+0x900] ;  /* 0x00090000d458783b */ /* 0x000e620000004200 */
[----:B------:R-:W-:Y:S01]  /*e4d0*/  F2FP.BF16.PACK_AB R79, R150, R129 ;  /* 0x00000081964f723e */ /* 0x000fe200000010ff */
[----:B------:R2:W-:Y:S02]  /*e4e0*/  MUFU.EX2 R250, R80 ;  /* 0x0000005000fa7308 */ /* 0x0005e40000000800 */
[----:B------:R-:W-:Y:S02]  /*e4f0*/  F2FP.BF16.PACK_AB R76, R105, R126 ;  /* 0x0000007e694c723e */ /* 0x000fe400000010ff */
[----:B------:R-:W-:Y:S02]  /*e500*/  F2FP.BF16.PACK_AB R77, R110, R125 ;  /* 0x0000007d6e4d723e */ /* 0x000fe400000010ff */
[----:B------:R-:W-:Y:S02]  /*e510*/  F2FP.BF16.PACK_AB R82, R149, R119 ;  /* 0x000000779552723e */ /* 0x000fe400000010ff */
[----:B----4-:R-:W-:Y:S03]  /*e520*/  F2FP.BF16.PACK_AB R83, R251, R122 ;  /* 0x0000007afb53723e */ /* 0x010fe600000010ff */
[-C--:B------:R-:W-:Y:S03]  /*e530*/  HMMA.16816.F32.BF16 R4, R76, R84.reuse, R4 ;  /* 0x000000544c04723c */ /* 0x080fe60000041804 */
[----:B--2---:R-:W-:Y:S02]  /*e540*/  FFMA.FTZ R80, R94, c[0x0][0x2d0], -R75 ;  /* 0x0000b4005e507a23 */ /* 0x004fe4000001084b */
[----:B------:R-:W2:Y:S02]  /*e550*/  LDSM.16.MT88.4 R92, [R210+0x900] ;  /* 0x00090000d25c783b */ /* 0x000ea40000004200 */
[----:B------:R4:W-:Y:S02]  /*e560*/  MUFU.EX2 R139, R80 ;  /* 0x00000050008b7308 */ /* 0x0009e40000000800 */
[----:B----4-:R-:W-:Y:S07]  /*e570*/  F2FP.BF16.PACK_AB R80, R128, R124 ;  /* 0x0000007c8050723e */ /* 0x010fee00000010ff */
[C---:B------:R-:W-:Y:S07]  /*e580*/  HMMA.16816.F32.BF16 R8, R80.reuse, R84, R8 ;  /* 0x000000545008723c */ /* 0x040fee0000041808 */
[--C-:B------:R-:W-:Y:S01]  /*e590*/  FFMA.FTZ R84, R176, c[0x0][0x2d0], -R74.reuse ;  /* 0x0000b400b0547a23 */ /* 0x100fe2000001084a */
[-C--:B------:R-:W-:Y:S03]  /*e5a0*/  HMMA.16816.F32.BF16 R12, R80, R86.reuse, R12 ;  /* 0x00000056500c723c */ /* 0x080fe6000004180c */
[----:B------:R4:W-:Y:S05]  /*e5b0*/  MUFU.EX2 R247, R84 ;  /* 0x0000005400f77308 */ /* 0x0009ea0000000800 */
[C---:B------:R-:W-:Y:S08]  /*e5c0*/  HMMA.16816.F32.BF16 R16, R76.reuse, R86, R16 ;  /* 0x000000564c10723c */ /* 0x040ff00000041810 */
[-C--:B-1----:R-:W-:Y:S08]  /*e5d0*/  HMMA.16816.F32.BF16 R20, R76, R88.reuse, R20 ;  /* 0x000000584c14723c */ /* 0x082ff00000041814 */
[C---:B------:R-:W-:Y:S04]  /*e5e0*/  HMMA.16816.F32.BF16 R24, R80.reuse, R88, R24 ;  /* 0x000000585018723c */ /* 0x040fe80000041818 */
[----:B----4-:R-:W-:Y:S02]  /*e5f0*/  FFMA.FTZ R84, R177, c[0x0][0x2d0], -R74 ;  /* 0x0000b400b1547a23 */ /* 0x010fe4000001084a */
[----:B---3--:R-:W-:Y:S01]  /*e600*/  FFMA.FTZ R68, R68, R127, R131 ;  /* 0x0000007f44447223 */ /* 0x008fe20000010083 */
[----:B------:R-:W-:Y:S01]  /*e610*/  MOV R127, R106 ;  /* 0x0000006a007f7202 */ /* 0x000fe20000000f00 */
[-C--:B------:R-:W-:Y:S01]  /*e620*/  HMMA.16816.F32.BF16 R28, R80, R90.reuse, R28 ;  /* 0x0000005a501c723c */ /* 0x080fe2000004181c */
[----:B------:R1:W-:Y:S03]  /*e630*/  MUFU.EX2 R245, R84 ;  /* 0x0000005400f57308 */ /* 0x0003e60000000800 */
[--C-:B------:R-:W-:Y:S04]  /*e640*/  FFMA.FTZ R88, R171, c[0x0][0x2d0], -R96.reuse ;  /* 0x0000b400ab587a23 */ /* 0x100fe80000010860 */
        /* <DEDUP_REMOVED lines=10> */
[----:B------:R2:W-:Y:S10]  /*e6f0*/  MUFU.EX2 R142, R88 ;  /* 0x00000058008e7308 */ /* 0x0005f40000000800 */
        /* <DEDUP_REMOVED lines=58> */
[----:B--2---:R-:W-:Y:S02]  /*eaa0*/  FFMA.FTZ R84, R188, c[0x0][0x2d0], -R96 ;  /* 0x0000b400bc547a23 */ /* 0x004fe40000010860 */
[----:B------:R-:W-:Y:S01]  /*eab0*/  IMAD.MOV.U32 R188, RZ, RZ, R120 ;  /* 0x000000ffffbc7224 */ /* 0x000fe200078e0078 */
[----:B------:R-:W-:Y:S01]  /*eac0*/  MOV R120, R103 ;  /* 0x0000006700787202 */ /* 0x000fe20000000f00 */
[C---:B------:R-:W-:Y:S03]  /*ead0*/  HMMA.16816.F32.BF16 R48, R76.reuse, R94, R48 ;  /* 0x0000005e4c30723c */ /* 0x040fe60000041830 */
[----:B------:R2:W-:Y:S01]  /*eae0*/  MUFU.EX2 R185, R84 ;  /* 0x0000005400b97308 */ /* 0x0005e20000000800 */
[----:B------:R-:W-:Y:S01]  /*eaf0*/  IMAD.MOV.U32 R131, RZ, RZ, R120 ;  /* 0x000000ffff837224 */ /* 0x000fe200078e0078 */
[----:B------:R-:W-:Y:S08]  /*eb00*/  MOV R120, R112 ;  /* 0x0000007000787202 */ /* 0x000ff00000000f00 */
[----:B------:R3:W-:Y:S01]  /*eb10*/  MUFU.EX2 R155, R92 ;  /* 0x0000005c009b7308 */ /* 0x0007e20000000800 */
[----:B-1----:R-:W-:Y:S01]  /*eb20*/  FFMA.FTZ R88, R194, c[0x0][0x2d0], -R75 ;  /* 0x0000b400c2587a23 */ /* 0x002fe2000001084b */
[----:B------:R-:W-:Y:S08]  /*eb30*/  MOV R194, R118 ;  /* 0x0000007600c27202 */ /* 0x000ff00000000f00 */
[----:B------:R1:W-:Y:S01]  /*eb40*/  MUFU.EX2 R193, R88 ;  /* 0x0000005800c17308 */ /* 0x0003e20000000800 */
[--C-:B--2---:R-:W-:Y:S01]  /*eb50*/  FFMA.FTZ R84, R189, c[0x0][0x2d0], -R96.reuse ;  /* 0x0000b400bd547a23 */ /* 0x104fe20000010860 */
[----:B------:R-:W-:Y:S08]  /*eb60*/  MOV R189, R119 ;  /* 0x0000007700bd7202 */ /* 0x000ff00000000f00 */
[----:B------:R2:W-:Y:S01]  /*eb70*/  MUFU.EX2 R183, R84 ;  /* 0x0000005400b77308 */ /* 0x0005e20000000800 */
[----:B---3--:R-:W-:Y:S09]  /*eb80*/  FFMA.FTZ R92, R179, c[0x0][0x2d0], -R97 ;  /* 0x0000b400b35c7a23 */ /* 0x008ff20000010861 */
[----:B------:R3:W-:Y:S01]  /*eb90*/  MUFU.EX2 R154, R92 ;  /* 0x0000005c009a7308 */ /* 0x0007e20000000800 */
[----:B-1----:R-:W1:Y:S01]  /*eba0*/  LDSM.16.MT88.4 R88, [R211+0x1100] ;  /* 0x00110000d358783b */ /* 0x002e620000004200 */
[----:B--2---:R-:W-:Y:S02]  /*ebb0*/  FFMA.FTZ R84, R191, c[0x0][0x2d0], -R96 ;  /* 0x0000b400bf547a23 */ /* 0x004fe40000010860 */
[----:B------:R-:W-:Y:S06]  /*ebc0*/  IMAD.MOV.U32 R191, RZ, RZ, R117 ;  /* 0x000000ffffbf7224 */ /* 0x000fec00078e0075 */
[----:B------:R2:W4:Y:S01]  /*ebd0*/  MUFU.EX2 R184, R84 ;  /* 0x0000005400b87308 */ /* 0x0005220000000800 */
[----:B---3--:R-:W-:Y:S02]  /*ebe0*/  FFMA.FTZ R92, R206, c[0x0][0x2d0], -R75 ;  /* 0x0000b400ce5c7a23 */ /* 0x008fe4000001084b */
[----:B------:R-:W-:Y:S02]  /*ebf0*/  IMAD.MOV.U32 R206, RZ, RZ, R110 ;  /* 0x000000ffffce7224 */ /* 0x000fe400078e006e */
[--C-:B--2---:R-:W-:Y:S01]  /*ec00*/  FFMA.FTZ R84, R204, c[0x0][0x2d0], -R74.reuse ;  /* 0x0000b400cc547a23 */ /* 0x104fe2000001084a */
[----:B------:R-:W-:Y:S01]  /*ec10*/  MOV R204, R116 ;  /* 0x0000007400cc7202 */ /* 0x000fe20000000f00 */
[-C--:B-1----:R-:W-:Y:S01]  /*ec20*/  HMMA.16816.F32.BF16 R52, R76, R88.reuse, R52 ;  /* 0x000000584c34723c */ /* 0x082fe20000041834 */
[----:B------:R-:W-:Y:S02]  /*ec30*/  LDSM.16.MT88.4 R116, [R209+0x2900] ;  /* 0x00290000d174783b */ /* 0x000fe40000004200 */
[----:B------:R1:W-:Y:S05]  /*ec40*/  MUFU.EX2 R182, R84 ;  /* 0x0000005400b67308 */ /* 0x0003ea0000000800 */
[C---:B------:R-:W-:Y:S07]  /*ec50*/  HMMA.16816.F32.BF16 R56, R80.reuse, R88, R56 ;  /* 0x000000585038723c */ /* 0x040fee0000041838 */
[--C-:B------:R-:W-:Y:S01]  /*ec60*/  FFMA.FTZ R88, R178, c[0x0][0x2d0], -R97.reuse ;  /* 0x0000b400b2587a23 */ /* 0x100fe20000010861 */
[-C--:B------:R-:W-:Y:S01]  /*ec70*/  HMMA.16816.F32.BF16 R60, R80, R90.reuse, R60 ;  /* 0x0000005a503c723c */ /* 0x080fe2000004183c */
[----:B------:R2:W-:Y:S06]  /*ec80*/  MUFU.EX2 R178, R92 ;  /* 0x0000005c00b27308 */ /* 0x0005ec0000000800 */
[----:B------:R-:W-:Y:S01]  /*ec90*/  FFMA.FTZ R80, R228, c[0x0][0x2d0], -R74 ;  /* 0x0000b400e4507a23 */ /* 0x000fe2000001084a */
[----:B------:R-:W-:Y:S03]  /*eca0*/  HMMA.16816.F32.BF16 R64, R76, R90, R64 ;  /* 0x0000005a4c40723c */ /* 0x000fe60000041840 */
[----:B------:R3:W-:Y:S01]  /*ecb0*/  MUFU.EX2 R179, R80 ;  /* 0x0000005000b37308 */ /* 0x0007e20000000800 */
[----:B-1----:R-:W-:Y:S01]  /*ecc0*/  FFMA.FTZ R84, R181, c[0x0][0x2d0], -R97 ;  /* 0x0000b400b5547a23 */ /* 0x002fe20000010861 */
[----:B----4-:R-:W-:Y:S02]  /*ecd0*/  F2FP.BF16.PACK_AB R82, R184, R183 ;  /* 0x000000b7b852723e */ /* 0x010fe400000010ff */
[----:B------:R-:W-:Y:S02]  /*ece0*/  F2FP.BF16.PACK_AB R76, R147, R236 ;  /* 0x000000ec934c723e */ /* 0x000fe400000010ff */
[----:B------:R-:W-:Y:S03]  /*ecf0*/  F2FP.BF16.PACK_AB R77, R145, R146 ;  /* 0x00000092914d723e */ /* 0x000fe600000010ff */
[----:B------:R-:W-:Y:S01]  /*ed00*/  F2FP.BF16.PACK_AB R78, R196, R201 ;  /* 0x000000c9c44e723e */ /* 0x000fe200000010ff */
[----:B------:R1:W4:Y:S01]  /*ed10*/  MUFU.EX2 R181, R84 ;  /* 0x0000005400b57308 */ /* 0x0003220000000800 */
[----:B------:R-:W-:Y:S02]  /*ed20*/  F2FP.BF16.PACK_AB R79, R193, R187 ;  /* 0x000000bbc14f723e */ /* 0x000fe400000010ff */
[----:B------:R-:W-:Y:S01]  /*ed30*/  MOV R228, R188 ;  /* 0x000000bc00e47202 */ /* 0x000fe20000000f00 */
[----:B--2---:R-:W-:Y:S01]  /*ed40*/  LDSM.16.MT88.4 R92, [R210+0x1900] ;  /* 0x00190000d25c783b */ /* 0x004fe20000004200 */
[----:B------:R-:W-:Y:S05]  /*ed50*/  IMAD.MOV.U32 R188, RZ, RZ, R148 ;  /* 0x000000ffffbc7224 */ /* 0x000fea00078e0094 */
[----:B------:R2:W5:Y:S01]  /*ed60*/  MUFU.EX2 R180, R88 ;  /* 0x0000005800b47308 */ /* 0x0005620000000800 */
[--C-:B---3--:R-:W-:Y:S01]  /*ed70*/  FFMA.FTZ R80, R205, c[0x0][0x2d0], -R75.reuse ;  /* 0x0000b400cd507a23 */ /* 0x108fe2000001084b */
[----:B------:R-:W-:Y:S02]  /*ed80*/  MOV R205, R189 ;  /* 0x000000bd00cd7202 */ /* 0x000fe40000000f00 */
[----:B------:R-:W-:Y:S06]  /*ed90*/  MOV R189, R149 ;  /* 0x0000009500bd7202 */ /* 0x000fec0000000f00 */
[----:B------:R3:W-:Y:S01]  /*eda0*/  MUFU.EX2 R153, R80 ;  /* 0x0000005000997308 */ /* 0x0007e20000000800 */
[----:B-1----:R-:W1:Y:S01]  /*edb0*/  LDSM.16.MT88.4 R84, [R209+0x1900] ;  /* 0x00190000d154783b */ /* 0x002e620000004200 */
[----:B----4-:R-:W-:Y:S07]  /*edc0*/  F2FP.BF16.PACK_AB R81, R155, R181 ;  /* 0x000000b59b51723e */ /* 0x010fee00000010ff */
[----:B--2---:R-:W2:Y:S01]  /*edd0*/  LDSM.16.MT88.4 R88, [R212+0x1900] ;  /* 0x00190000d458783b */ /* 0x004ea20000004200 */
[----:B-----5:R-:W-:Y:S02]  /*ede0*/  F2FP.BF16.PACK_AB R83, R180, R154 ;  /* 0x0000009ab453723e */ /* 0x020fe400000010ff */
[----:B---3--:R-:W-:Y:S01]  /*edf0*/  F2FP.BF16.PACK_AB R80, R185, R144 ;  /* 0x00000090b950723e */ /* 0x008fe200000010ff */
[-C--:B-1----:R-:W-:Y:S08]  /*ee00*/  HMMA.16816.F32.BF16 R4, R76, R84.reuse, R4 ;  /* 0x000000544c04723c */ /* 0x082ff00000041804 */
[C---:B------:R-:W-:Y:S07]  /*ee10*/  HMMA.16816.F32.BF16 R8, R80.reuse, R84, R8 ;  /* 0x000000545008723c */ /* 0x040fee0000041808 */
[--C-:B------:R-:W-:Y:S01]  /*ee20*/  FFMA.FTZ R84, R233, c[0x0][0x2d0], -R74.reuse ;  /* 0x0000b400e9547a23 */ /* 0x100fe2000001084a */
[-C--:B------:R-:W-:Y:S03]  /*ee30*/  HMMA.16816.F32.BF16 R12, R80, R86.reuse, R12 ;  /* 0x00000056500c723c */ /* 0x080fe6000004180c */
[----:B------:R1:W-:Y:S01]  /*ee40*/  MUFU.EX2 R159, R84 ;  /* 0x00000054009f7308 */ /* 0x0003e20000000800 */
[----:B------:R-:W-:Y:S04]  /*ee50*/  MOV R233, R105 ;  /* 0x0000006900e97202 */ /* 0x000fe80000000f00 */
[C---:B------:R-:W-:Y:S08]  /*ee60*/  HMMA.16816.F32.BF16 R16, R76.reuse, R86, R16 ;  /* 0x000000564c10723c */ /* 0x040ff00000041810 */
[-C--:B--2---:R-:W-:Y:S08]  /*ee70*/  HMMA.16816.F32.BF16 R20, R76, R88.reuse, R20 ;  /* 0x000000584c14723c */ /* 0x084ff00000041814 */
        /* <DEDUP_REMOVED lines=11> */
[----:B-1----:R-:W-:Y:S02]  /*ef30*/  FFMA.FTZ R84, R229, c[0x0][0x2d0], -R75 ;  /* 0x0000b400e5547a23 */ /* 0x002fe4000001084b */
[----:B------:R-:W-:Y:S02]  /*ef40*/  IMAD.MOV.U32 R229, RZ, RZ, R107 ;  /* 0x000000ffffe57224 */ /* 0x000fe400078e006b */
[-C--:B------:R-:W-:Y:S01]  /*ef50*/  HMMA.16816.F32.BF16 R44, R80, R94.reuse, R44 ;  /* 0x0000005e502c723c */ /* 0x080fe2000004182c */
[----:B------:R1:W-:Y:S03]  /*ef60*/  MUFU.EX2 R158, R84 ;  /* 0x00000054009e7308 */ /* 0x0003e60000000800 */
[--C-:B--2---:R-:W-:Y:S02]  /*ef70*/  FFMA.FTZ R88, R207, c[0x0][0x2d0], -R96.reuse ;  /* 0x0000b400cf587a23 */ /* 0x104fe40000010860 */
[----:B------:R-:W-:Y:S02]  /*ef80*/  FFMA.FTZ R92, R200, c[0x0][0x2d0], -R97 ;  /* 0x0000b400c85c7a23 */ /* 0x000fe40000010861 */
[C---:B------:R-:W-:Y:S03]  /*ef90*/  HMMA.16816.F32.BF16 R48, R76.reuse, R94, R48 ;  /* 0x0000005e4c30723c */ /* 0x040fe60000041830 */
[----:B------:R2:W-:Y:S10]  /*efa0*/  MUFU.EX2 R175, R88 ;  /* 0x0000005800af7308 */ /* 0x0005f40000000800 */
[----:B------:R3:W-:Y:S01]  /*efb0*/  MUFU.EX2 R172, R92 ;  /* 0x0000005c00ac7308 */ /* 0x0007e20000000800 */
[----:B-1----:R-:W-:Y:S01]  /*efc0*/  FFMA.FTZ R84, R230, c[0x0][0x2d0], -R75 ;  /* 0x0000b400e6547a23 */ /* 0x002fe2000001084b */
[----:B------:R-:W-:Y:S08]  /*efd0*/  MOV R230, R108 ;  /* 0x0000006c00e67202 */ /* 0x000ff00000000f00 */
[----:B------:R1:W-:Y:S01]  /*efe0*/  MUFU.EX2 R176, R84 ;  /* 0x0000005400b07308 */ /* 0x0003e20000000800 */
[--C-:B--2---:R-:W-:Y:S09]  /*eff0*/  FFMA.FTZ R88, R226, c[0x0][0x2d0], -R96.reuse ;  /* 0x0000b400e2587a23 */ /* 0x104ff20000010860 */
[----:B------:R2:W4:Y:S01]  /*f000*/  MUFU.EX2 R174, R88 ;  /* 0x0000005800ae7308 */ /* 0x0005220000000800 */
[----:B---3--:R-:W-:Y:S09]  /*f010*/  FFMA.FTZ R92, R190, c[0x0][0x2d0], -R97 ;  /* 0x0000b400be5c7a23 */ /* 0x008ff20000010861 */
[----:B------:R3:W-:Y:S01]  /*f020*/  MUFU.EX2 R99, R92 ;  /* 0x0000005c00637308 */ /* 0x0007e20000000800 */
[----:B-1----:R-:W-:Y:S01]  /*f030*/  FFMA.FTZ R84, R202, c[0x0][0x2d0], -R96 ;  /* 0x0000b400ca547a23 */ /* 0x002fe20000010860 */
[----:B------:R-:W-:Y:S08]  /*f040*/  MOV R202, R109 ;  /* 0x0000006d00ca7202 */ /* 0x000ff00000000f00 */
        /* <DEDUP_REMOVED lines=18> */
[----:B------:R4:W4:Y:S01]  /*f170*/  MUFU.EX2 R171, R80 ;  /* 0x0000005000ab7308 */ /* 0x0009220000000800 */
        /* <DEDUP_REMOVED lines=8> */
[--C-:B----4-:R-:W-:Y:S01]  /*f200*/  FFMA.FTZ R80, R242, c[0x0][0x2d0], -R75.reuse ;  /* 0x0000b400f2507a23 */ /* 0x110fe2000001084b */
[----:B------:R-:W-:Y:S03]  /*f210*/  F2FP.BF16.PACK_AB R164, R171, R173 ;  /* 0x000000adaba4723e */ /* 0x000fe600000010ff */
[----:B------:R2:W3:Y:S02]  /*f220*/  MUFU.EX2 R170, R80 ;  /* 0x0000005000aa7308 */ /* 0x0004e40000000800 */
[----:B--2---:R-:W-:Y:S03]  /*f230*/  F2FP.BF16.PACK_AB R80, R157, R152 ;  /* 0x000000989d50723e */ /* 0x004fe600000010ff */
[----:B---3--:R-:W-:Y:S04]  /*f240*/  F2FP.BF16.PACK_AB R165, R168, R170 ;  /* 0x000000aaa8a5723e */ /* 0x008fe800000010ff */
[C---:B------:R-:W-:Y:S07]  /*f250*/  HMMA.16816.F32.BF16 R8, R80.reuse, R88, R8 ;  /* 0x000000585008723c */ /* 0x040fee0000041808 */
[--C-:B------:R-:W-:Y:S01]  /*f260*/  FFMA.FTZ R88, R252, c[0x0][0x2d0], -R74.reuse ;  /* 0x0000b400fc587a23 */ /* 0x100fe2000001084a */
[-C--:B------:R-:W-:Y:S03]  /*f270*/  HMMA.16816.F32.BF16 R12, R80, R90.reuse, R12 ;  /* 0x0000005a500c723c */ /* 0x080fe6000004180c */
[----:B------:R2:W-:Y:S01]  /*f280*/  MUFU.EX2 R169, R88 ;  /* 0x0000005800a97308 */ /* 0x0005e20000000800 */
[----:B------:R-:W-:Y:S02]  /*f290*/  FFMA.FTZ R74, R121, c[0x0][0x2d0], -R74 ;  /* 0x0000b400794a7a23 */ /* 0x000fe4000001084a */
[----:B------:R-:W3:Y:S02]  /*f2a0*/  LDL.LU R121, [R1+0x18] ;  /* 0x0000180001797983 */ /* 0x000ee40000300800 */
[C---:B------:R-:W-:Y:S05]  /*f2b0*/  HMMA.16816.F32.BF16 R16, R76.reuse, R90, R16 ;  /* 0x0000005a4c10723c */ /* 0x040fea0000041810 */
[----:B------:R4:W5:Y:S03]  /*f2c0*/  MUFU.EX2 R103, R74 ;  /* 0x0000004a00677308 */ /* 0x0009660000000800 */
[-C--:B-1----:R-:W-:Y:S08]  /*f2d0*/  HMMA.16816.F32.BF16 R20, R76, R84.reuse, R20 ;  /* 0x000000544c14723c */ /* 0x082ff00000041814 */
[C---:B------:R-:W-:Y:S01]  /*f2e0*/  HMMA.16816.F32.BF16 R24, R80.reuse, R84, R24 ;  /* 0x000000545018723c */ /* 0x040fe20000041818 */
[----:B--2---:R-:W1:Y:S07]  /*f2f0*/  LDSM.16.MT88.4 R88, [R211+0x2100] ;  /* 0x00210000d358783b */ /* 0x004e6e0000004200 */
[-C--:B------:R-:W-:Y:S04]  /*f300*/  HMMA.16816.F32.BF16 R28, R80, R86.reuse, R28 ;  /* 0x00000056501c723c */ /* 0x080fe8000004181c */
[--C-:B----4-:R-:W-:Y:S01]  /*f310*/  FFMA.FTZ R74, R248, c[0x0][0x2d0], -R75.reuse ;  /* 0x0000b400f84a7a23 */ /* 0x110fe2000001084b */
[----:B-----5:R-:W-:Y:S01]  /*f320*/  F2FP.BF16.PACK_AB R166, R103, R169 ;  /* 0x000000a967a6723e */ /* 0x020fe200000010ff */
[----:B------:R-:W-:Y:S02]  /*f330*/  FFMA.FTZ R75, R249, c[0x0][0x2d0], -R75 ;  /* 0x0000b400f94b7a23 */ /* 0x000fe4000001084b */
[C---:B------:R-:W-:Y:S01]  /*f340*/  HMMA.16816.F32.BF16 R32, R76.reuse, R86, R32 ;  /* 0x000000564c20723c */ /* 0x040fe20000041820 */
[----:B------:R2:W-:Y:S07]  /*f350*/  MUFU.EX2 R102, R74 ;  /* 0x0000004a00667308 */ /* 0x0005ee0000000800 */
[-C--:B------:R-:W-:Y:S03]  /*f360*/  HMMA.16816.F32.BF16 R36, R76, R92.reuse, R36 ;  /* 0x0000005c4c24723c */ /* 0x080fe60000041824 */
[----:B------:R-:W4:Y:S05]  /*f370*/  MUFU.EX2 R101, R75 ;  /* 0x0000004b00657308 */ /* 0x000f2a0000000800 */
[C---:B------:R-:W-:Y:S08]  /*f380*/  HMMA.16816.F32.BF16 R40, R80.reuse, R92, R40 ;  /* 0x0000005c5028723c */ /* 0x040ff00000041828 */
[-C--:B------:R-:W-:Y:S04]  /*f390*/  HMMA.16816.F32.BF16 R44, R80, R94.reuse, R44 ;  /* 0x0000005e502c723c */ /* 0x080fe8000004182c */
[--C-:B--2---:R-:W-:Y:S04]  /*f3a0*/  FFMA.FTZ R74, R237, c[0x0][0x2d0], -R96.reuse ;  /* 0x0000b400ed4a7a23 */ /* 0x104fe80000010860 */
[----:B------:R2:W-:Y:S01]  /*f3b0*/  MUFU.EX2 R100, R74 ;  /* 0x0000004a00647308 */ /* 0x0005e20000000800 */
[C---:B------:R-:W-:Y:S04]  /*f3c0*/  HMMA.16816.F32.BF16 R48, R76.reuse, R94, R48 ;  /* 0x0000005e4c30723c */ /* 0x040fe80000041830 */
[----:B----4-:R-:W-:Y:S04]  /*f3d0*/  F2FP.BF16.PACK_AB R167, R101, R102 ;  /* 0x0000006665a7723e */ /* 0x010fe800000010ff */
[-C--:B-1----:R-:W-:Y:S08]  /*f3e0*/  HMMA.16816.F32.BF16 R52, R76, R88.reuse, R52 ;  /* 0x000000584c34723c */ /* 0x082ff00000041834 */
[C---:B------:R-:W-:Y:S04]  /*f3f0*/  HMMA.16816.F32.BF16 R56, R80.reuse, R88, R56 ;  /* 0x000000585038723c */ /* 0x040fe80000041838 */
[----:B--2---:R-:W-:Y:S04]  /*f400*/  FFMA.FTZ R74, R238, c[0x0][0x2d0], -R96 ;  /* 0x0000b400ee4a7a23 */ /* 0x004fe80000010860 */
[-C--:B------:R-:W-:Y:S01]  /*f410*/  HMMA.16816.F32.BF16 R60, R80, R90.reuse, R60 ;  /* 0x0000005a503c723c */ /* 0x080fe2000004183c */
[----:B------:R1:W2:Y:S07]  /*f420*/  MUFU.EX2 R85, R74 ;  /* 0x0000004a00557308 */ /* 0x0002ae0000000800 */
[----:B------:R-:W-:Y:S08]  /*f430*/  HMMA.16816.F32.BF16 R64, R76, R90, R64 ;  /* 0x0000005a4c40723c */ /* 0x000ff00000041840 */
[-C--:B------:R-:W-:Y:S07]  /*f440*/  HMMA.16816.F32.BF16 R104, R164, R116.reuse, R4 ;  /* 0x00000074a468723c */ /* 0x080fee0000041804 */
[----:B------:R-:W-:Y:S02]  /*f450*/  FADD.FTZ R4, R204, R69 ;  /* 0x00000045cc047221 */ /* 0x000fe40000010000 */
[----:B------:R-:W-:Y:S03]  /*f460*/  FADD.FTZ R6, R191, R68 ;  /* 0x00000044bf067221 */ /* 0x000fe60000010000 */
[--C-:B-1----:R-:W-:Y:S01]  /*f470*/  FFMA.FTZ R74, R239, c[0x0][0x2d0], -R96.reuse ;  /* 0x0000b400ef4a7a23 */ /* 0x102fe20000010860 */
[----:B------:R-:W-:Y:S01]  /*f480*/  MOV R191, R150 ;  /* 0x0000009600bf7202 */ /* 0x000fe20000000f00 */
[----:B------:R-:W-:Y:S01]  /*f490*/  FFMA.FTZ R96, R240, c[0x0][0x2d0], -R96 ;  /* 0x0000b400f0607a23 */ /* 0x000fe20000010860 */
[----:B--2---:R-:W-:Y:S01]  /*f4a0*/  F2FP.BF16.PACK_AB R160, R85, R100 ;  /* 0x0000006455a0723e */ /* 0x004fe200000010ff */
[----:B------:R-:W-:Y:S01]  /*f4b0*/  IMAD.MOV.U32 R204, RZ, RZ, R151 ;  /* 0x000000ffffcc7224 */ /* 0x000fe200078e0097 */
[----:B------:R1:W-:Y:S01]  /*f4c0*/  MUFU.EX2 R86, R74 ;  /* 0x0000004a00567308 */ /* 0x0003e20000000800 */
[----:B------:R-:W-:Y:S01]  /*f4d0*/  FADD.FTZ R4, R198, R4 ;  /* 0x00000004c6047221 */ /* 0x000fe20000010000 */
[----:B------:R-:W2:Y:S01]  /*f4e0*/  LDSM.16.MT88.4 R148, [R210+0x2900] ;  /* 0x00290000d294783b */ /* 0x000ea20000004200 */
[----:B------:R-:W-:Y:S02]  /*f4f0*/  MOV R198, R122 ;  /* 0x0000007a00c67202 */ /* 0x000fe40000000f00 */
[----:B------:R-:W-:Y:S05]  /*f500*/  FADD.FTZ R4, R202, R4 ;  /* 0x00000004ca047221 */ /* 0x000fea0000010000 */
[----:B------:R-:W4:Y:S01]  /*f510*/  MUFU.EX2 R96, R96 ;  /* 0x0000006000607308 */ /* 0x000f220000000800 */
[--C-:B-1----:R-:W-:Y:S09]  /*f520*/  FFMA.FTZ R74, R192, c[0x0][0x2d0], -R97.reuse ;  /* 0x0000b400c04a7a23 */ /* 0x102ff20000010861 */
[----:B------:R1:W-:Y:S01]  /*f530*/  MUFU.EX2 R75, R74 ;  /* 0x0000004a004b7308 */ /* 0x0003e20000000800 */
[----:B----4-:R-:W-:Y:S01]  /*f540*/  F2FP.BF16.PACK_AB R162, R96, R86 ;  /* 0x0000005660a2723e */ /* 0x010fe200000010ff */
[--C-:B-1----:R-:W-:Y:S08]  /*f550*/  FFMA.FTZ R74, R195, c[0x0][0x2d0], -R97.reuse ;  /* 0x0000b400c34a7a23 */ /* 0x102ff00000010861 */
[----:B------:R1:W4:Y:S02]  /*f560*/  MUFU.EX2 R84, R74 ;  /* 0x0000004a00547308 */ /* 0x0003240000000800 */
[--C-:B-1----:R-:W-:Y:S01]  /*f570*/  FFMA.FTZ R74, R197, c[0x0][0x2d0], -R97.reuse ;  /* 0x0000b400c54a7a23 */ /* 0x102fe20000010861 */
[----:B----4-:R-:W-:Y:S01]  /*f580*/  F2FP.BF16.PACK_AB R161, R84, R75 ;  /* 0x0000004b54a1723e */ /* 0x010fe200000010ff */
[----:B------:R-:W-:Y:S02]  /*f590*/  FFMA.FTZ R97, R73, c[0x0][0x2d0], -R97 ;  /* 0x0000b40049617a23 */ /* 0x000fe40000010861 */
[----:B------:R-:W4:Y:S04]  /*f5a0*/  LDL.LU R73, [R1+0x1c] ;  /* 0x00001c0001497983 */ /* 0x000f280000300800 */
[----:B------:R-:W-:Y:S10]  /*f5b0*/  MUFU.EX2 R74, R74 ;  /* 0x0000004a004a7308 */ /* 0x000ff40000000800 */
[----:B------:R-:W1:Y:S02]  /*f5c0*/  MUFU.EX2 R97, R97 ;  /* 0x0000006100617308 */ /* 0x000e640000000800 */
[----:B-1----:R-:W-:Y:S01]  /*f5d0*/  F2FP.BF16.PACK_AB R163, R97, R74 ;  /* 0x0000004a61a3723e */ /* 0x002fe200000010ff */
[----:B---3--:R-:W-:Y:S01]  /*f5e0*/  FFMA.FTZ R2, R2, R121, R123 ;  /* 0x0000007902027223 */ /* 0x008fe2000001007b */
[----:B------:R-:W-:Y:S01]  /*f5f0*/  MOV R121, R111 ;  /* 0x0000006f00797202 */ /* 0x000fe20000000f00 */
[----:B------:R-:W-:Y:S04]  /*f600*/  IMAD.MOV.U32 R123, RZ, RZ, R113 ;  /* 0x000000ffff7b7224 */ /* 0x000fe800078e0071 */
[C---:B------:R-:W-:Y:S04]  /*f610*/  HMMA.16816.F32.BF16 R108, R160.reuse, R116, R8 ;  /* 0x00000074a06c723c */ /* 0x040fe80000041808 */
[----:B------:R-:W-:Y:S02]  /*f620*/  FADD.FTZ R2, R203, R2 ;  /* 0x00000002cb027221 */ /* 0x000fe40000010000 */
[----:B------:R-:W-:Y:S02]  /*f630*/  FADD.FTZ R6, R123, R6 ;  /* 0x000000067b067221 */ /* 0x000fe40000010000 */
[----:B------:R-:W-:Y:S01]  /*f640*/  FADD.FTZ R5, R121, R2 ;  /* 0x0000000279057221 */ /* 0x000fe20000010000 */
[-C--:B------:R-:W-:Y:S03]  /*f650*/  HMMA.16816.F32.BF16 R112, R160, R118.reuse, R12 ;  /* 0x00000076a070723c */ /* 0x080fe6000004180c */
[----:B------:R-:W-:Y:S02]  /*f660*/  FADD.FTZ R2, R230, R6 ;  /* 0x00000006e6027221 */ /* 0x000fe40000010000 */
[----:B------:R-:W-:Y:S03]  /*f670*/  FADD.FTZ R6, R126, R4 ;  /* 0x000000047e067221 */ /* 0x000fe60000010000 */
[C---:B------:R-:W-:Y:S04]  /*f680*/  HMMA.16816.F32.BF16 R116, R164.reuse, R118, R16 ;  /* 0x00000076a474723c */ /* 0x040fe80000041810 */
[----:B----4-:R-:W-:Y:S02]  /*f690*/  FFMA.FTZ R8, R0, R73, R120 ;  /* 0x0000004900087223 */ /* 0x010fe40000010078 */
[----:B------:R-:W-:Y:S02]  /*f6a0*/  FADD.FTZ R0, R229, R5 ;  /* 0x00000005e5007221 */ /* 0x000fe40000010000 */
[-C--:B------:R-:W-:Y:S04]  /*f6b0*/  HMMA.16816.F32.BF16 R120, R164, R132.reuse, R20 ;  /* 0x00000084a478723c */ /* 0x080fe80000041814 */
[----:B------:R-:W-:Y:S02]  /*f6c0*/  FADD.FTZ R8, R127, R8 ;  /* 0x000000087f087221 */ /* 0x000fe40000010000 */
[----:B------:R-:W-:Y:S02]  /*f6d0*/  FADD.FTZ R5, R125, R2 ;  /* 0x000000027d057221 */ /* 0x000fe40000010000 */
[----:B------:R-:W-:Y:S04]  /*f6e0*/  FADD.FTZ R7, R124, R0 ;  /* 0x000000007c077221 */ /* 0x000fe80000010000 */
        /* <DEDUP_REMOVED lines=67> */
[----:B------:R-:W-:Y:S03]  /*fb20*/  FADD.FTZ R0, R177, R11 ;  /* 0x0000000bb1007221 */ /* 0x000fe60000010000 */
        /* <DEDUP_REMOVED lines=16> */
[----:B------:R-:W-:Y:S01]  /*fc30*/  MOV R102, R70 ;  /* 0x0000004600667202 */ /* 0x000fe20000000f00 */
[----:B------:R-:W-:Y:S01]  /*fc40*/  FADD.FTZ R6, R103, R0 ;  /* 0x0000000067067221 */ /* 0x000fe20000010000 */
[----:B------:R-:W-:Y:S01]  /*fc50*/  MOV R103, R3 ;  /* 0x0000000300677202 */ /* 0x000fe20000000f00 */
[----:B------:R-:W-:Y:S01]  /*fc60*/  FADD.FTZ R5, R101, R5 ;  /* 0x0000000565057221 */ /* 0x000fe20000010000 */
[----:B------:R-:W-:Y:S01]  /*fc70*/  MOV R101, R71 ;  /* 0x0000004700657202 */ /* 0x000fe20000000f00 */
        /* <DEDUP_REMOVED lines=11> */
.L_x_261:
[----:B------:R-:W2:Y:S01]  /*fd30*/  S2UR UR5, SR_CTAID.X ;  /* 0x00000000000579c3 */ /* 0x000ea20000002500 */
[----:B------:R-:W-:Y:S01]  /*fd40*/  ULDC.64 UR14, c[0x0][0x2c8] ;  /* 0x0000b200000e7ab9 */ /* 0x000fe20000000a00 */
[----:B------:R-:W-:Y:S01]  /*fd50*/  PLOP3.LUT P0, PT, PT, PT, UP0, 0x40, 0x0 ;  /* 0x000000000000781c */ /* 0x000fe20003f0e808 */
[----:B------:R-:W-:-:S02]  /*fd60*/  UIADD3 UR6, UR7, 0x1, -UR12 ;  /* 0x0000000107067890 */ /* 0x000fc4000fffe80c */
[----:B--2---:R-:W-:-:S04]  /*fd70*/  ULEA UR5, UR5, 0x7f, 0x7 ;  /* 0x0000007f05057891 */ /* 0x004fc8000f8e383f */
[----:B------:R-:W-:-:S04]  /*fd80*/  UIMAD.WIDE.U32 UR16, UR5, UR14, URZ ;  /* 0x0000000e051072a5 */ /* 0x000fc8000f8e003f */
[----:B------:R-:W-:-:S04]  /*fd90*/  @UP1 USHF.R.U32.HI UR5, URZ, UR15, UR17 ;  /* 0x0000000f3f051299 */ /* 0x000fc80008011611 */
[----:B------:R-:W-:-:S03]  /*fda0*/  UIADD3 UR6, UR6, UR5, URZ ;  /* 0x0000000506067290 */ /* 0x000fc6000fffe03f */
        /* <DEDUP_REMOVED lines=15> */
.L_x_280:
[----:B------:R-:W-:Y:S02]  /*fea0*/  ULDC UR11, c[0x0][0x32c] ;  /* 0x0000cb00000b7ab9 */ /* 0x000fe40000000800 */
[----:B------:R-:W-:Y:S02]  /*feb0*/  UISETP.NE.AND UP2, UPT, UR11, 0x1, UPT ;  /* 0x000000010b00788c */ /* 0x000fe4000bf45270 */
[----:B------:R-:W-:Y:S02]  /*fec0*/  ULDC.64 UR14, c[0x0][0x330] ;  /* 0x0000cc00000e7ab9 */ /* 0x000fe40000000a00 */
[----:B------:R-:W-:-:S07]  /*fed0*/  UIMAD.WIDE.U32 UR16, UR6, UR14, URZ ;  /* 0x0000000e061072a5 */ /* 0x000fce000f8e003f */
[----:B------:R-:W-:Y:S02]  /*fee0*/  @UP2 UMOV UR11, UR17 ;  /* 0x00000011000b2c82 */ /* 0x000fe40008000000 */
[----:B------:R-:W-:-:S03]  /*fef0*/  @UP2 USHF.R.U32.HI UR6, URZ, UR15, UR11 ;  /* 0x0000000f3f062299 */ /* 0x000fc6000801160b */
.L_x_281:
[----:B------:R-:W-:Y:S02]  /*ff00*/  ULDC UR11, c[0x0][0x32c] ;  /* 0x0000cb00000b7ab9 */ /* 0x000fe40000000800 */
[----:B------:R-:W-:-:S04]  /*ff10*/  UIMAD UR11, UR6, UR11, URZ ;  /* 0x0000000b060b72a4 */ /* 0x000fc8000f8e023f */
[----:B------:R-:W-:-:S04]  /*ff20*/  UISETP.LT.AND UP2, UPT, UR5, UR11, UPT ;  /* 0x0000000b0500728c */ /* 0x000fc8000bf41270 */
[----:B------:R-:W-:-:S04]  /*ff30*/  USEL UR5, UR5, UR11, !UP2 ;  /* 0x0000000b05057287 */ /* 0x000fc8000d000000 */
.L_x_279:
[----:B------:R-:W-:-:S04]  /*ff40*/  UIADD3 UR5, UR5, 0x5f, URZ ;  /* 0x0000005f05057890 */ /* 0x000fc8000fffe03f */
        /* <DEDUP_REMOVED lines=13> */
.L_x_283:
[----:B------:R-:W-:Y:S04]  /*10020*/  DEPBAR.LE SB0, 0x0 ;  /* 0x000080000000791a */ /* 0x000fe80000000000 */
[----:B------:R-:W-:Y:S01]  /*10030*/  BAR.SYNC.DEFER_BLOCKING 0x0 ;  /* 0x0000000000007b1d */ /* 0x000fe20000010000 */
[C---:B------:R-:W-:Y:S02]  /*10040*/  ISETP.LT.AND P2, PT, R103.reuse, UR4, PT ;  /* 0x0000000467007c0c */ /* 0x040fe4000bf41270 */
[C---:B------:R-:W-:Y:S11]  /*10050*/  ISETP.GT.AND P4, PT, R103.reuse, UR4, PT ;  /* 0x0000000467007c0c */ /* 0x040ff6000bf84270 */
        /* <DEDUP_REMOVED lines=98> */
[----:B------:R2:W-:Y:S07]  /*10680*/  @!P2 LDGSTS.E.BYPASS.LTC128B.128 [R227+0x2900], [R194.64], !P3 ;  /* 0x02900000c2e3afae */ /* 0x0005ee000d901d68 */
        /* <DEDUP_REMOVED lines=148> */
[----:B------:R-:W-:Y:S01]  /*10fd0*/  MUFU.TANH R201, R44 ;  /* 0x0000002c00c97308 */ /* 0x000fe20000002400 */
[C---:B------:R-:W-:Y:S04]  /*10fe0*/  HMMA.16816.F32.BF16 R88, R188.reuse, R4, R88 ;  /* 0x00000004bc58723c */ /* 0x040fe80000041858 */
[----:B------:R-:W-:Y:S02]  /*10ff0*/  FMUL.FTZ R67, R67, c[0x0][0x320] ;  /* 0x0000c80043437a20 */ /* 0x000fe40000410000 */
[----:B------:R-:W-:Y:S01]  /*11000*/  FMUL.FTZ R68, R68, c[0x0][0x320] ;  /* 0x0000c80044447a20 */ /* 0x000fe20000410000 */
[----:B------:R-:W-:Y:S01]  /*11010*/  FMNMX.FTZ R5, R180, R101, !PT ;  /* 0x00000065b4057209 */ /* 0x000fe20007810000 */
[-C--:B------:R-:W-:Y:S01]  /*11020*/  HMMA.16816.F32.BF16 R92, R188, R6.reuse, R92 ;  /* 0x00000006bc5c723c */ /* 0x080fe2000004185c */
[----:B------:R-:W-:Y:S03]  /*11030*/  MUFU.TANH R44, R72 ;  /* 0x00000048002c7308 */ /* 0x000fe60000002400 */
[----:B----4-:R-:W-:Y:S01]  /*11040*/  FMNMX.FTZ R4, R16, R0, !PT ;  /* 0x0000000010047209 */ /* 0x010fe20007810000 */
[----:B------:R-:W-:Y:S02]  /*11050*/  FMUL.FTZ R82, R82, c[0x0][0x320] ;  /* 0x0000c80052527a20 */ /* 0x000fe40000410000 */
[----:B------:R-:W-:Y:S01]  /*11060*/  FMUL.FTZ R80, R80, c[0x0][0x320] ;  /* 0x0000c80050507a20 */ /* 0x000fe20000410000 */
[----:B------:R-:W-:Y:S01]  /*11070*/  FMNMX.FTZ R4, R17, R4, !PT ;  /* 0x0000000411047209 */ /* 0x000fe20007810000 */
[----:B------:R-:W-:Y:S01]  /*11080*/  FMUL.FTZ R84, R84, c[0x0][0x320] ;  /* 0x0000c80054547a20 */ /* 0x000fe20000410000 */
[----:B------:R-:W-:Y:S01]  /*11090*/  HMMA.16816.F32.BF16 R96, R172, R6, R96 ;  /* 0x00000006ac60723c */ /* 0x000fe20000041860 */
[----:B------:R-:W-:Y:S03]  /*110a0*/  MUFU.TANH R200, R39 ;  /* 0x0000002700c87308 */ /* 0x000fe60000002400 */
[----:B------:R-:W-:Y:S01]  /*110b0*/  FMNMX.FTZ R4, R20, R4, !PT ;  /* 0x0000000414047209 */ /* 0x000fe20007810000 */
[----:B------:R-:W-:Y:S02]  /*110c0*/  FMUL.FTZ R83, R83, c[0x0][0x320] ;  /* 0x0000c80053537a20 */ /* 0x000fe40000410000 */
[----:B------:R-:W-:Y:S01]  /*110d0*/  FMUL.FTZ R81, R81, c[0x0][0x320] ;  /* 0x0000c80051517a20 */ /* 0x000fe20000410000 */
[----:B------:R-:W-:Y:S01]  /*110e0*/  FMNMX.FTZ R4, R21, R4, !PT ;  /* 0x0000000415047209 */ /* 0x000fe20007810000 */
[----:B------:R-:W-:Y:S02]  /*110f0*/  FMUL.FTZ R86, R86, c[0x0][0x320] ;  /* 0x0000c80056567a20 */ /* 0x000fe40000410000 */
[----:B------:R-:W1:Y:S01]  /*11100*/  MUFU.TANH R3, R84 ;  /* 0x0000005400037308 */ /* 0x000e620000002400 */
[----:B------:R-:W-:Y:S02]  /*11110*/  FMUL.FTZ R87, R87, c[0x0][0x320] ;  /* 0x0000c80057577a20 */ /* 0x000fe40000410000 */
[----:B------:R-:W-:Y:S02]  /*11120*/  FMUL.FTZ R85, R85, c[0x0][0x320] ;  /* 0x0000c80055557a20 */ /* 0x000fe40000410000 */
[----:B------:R-:W-:Y:S02]  /*11130*/  FMUL.FTZ R88, R88, c[0x0][0x320] ;  /* 0x0000c80058587a20 */ /* 0x000fe40000410000 */
[----:B------:R-:W-:Y:S02]  /*11140*/  FMUL.FTZ R89, R89, c[0x0][0x320] ;  /* 0x0000c80059597a20 */ /* 0x000fe40000410000 */
[----:B------:R-:W-:Y:S01]  /*11150*/  FMUL.FTZ R90, R90, c[0x0][0x320] ;  /* 0x0000c8005a5a7a20 */ /* 0x000fe20000410000 */
[----:B------:R2:W4:Y:S01]  /*11160*/  MUFU.TANH R195, R37 ;  /* 0x0000002500c37308 */ /* 0x0005220000002400 */
        /* <DEDUP_REMOVED lines=8> */
[----:B-1----:R-:W-:Y:S01]  /*111f0*/  MOV R189, R3 ;  /* 0x0000000300bd7202 */ /* 0x002fe20000000f00 */
[----:B------:R-:W-:Y:S01]  /*11200*/  FMUL.FTZ R61, R61, c[0x0][0x320] ;  /* 0x0000c8003d3d7a20 */ /* 0x000fe20000410000 */
[----:B------:R-:W-:Y:S01]  /*11210*/  FMNMX.FTZ R3, R177, R100, !PT ;  /* 0x00000064b1037209 */ /* 0x000fe20007810000 */
[----:B------:R-:W-:Y:S02]  /*11220*/  FMUL.FTZ R73, R73, c[0x0][0x320] ;  /* 0x0000c80049497a20 */ /* 0x000fe40000410000 */
[----:B------:R-:W-:Y:S01]  /*11230*/  FMUL.FTZ R77, R77, c[0x0][0x320] ;  /* 0x0000c8004d4d7a20 */ /* 0x000fe20000410000 */
[----:B------:R-:W1:Y:S01]  /*11240*/  MUFU.TANH R184, R48 ;  /* 0x0000003000b87308 */ /* 0x000e620000002400 */
[----:B------:R-:W-:Y:S01]  /*11250*/  FMNMX.FTZ R3, R170, R3, !PT ;  /* 0x00000003aa037209 */ /* 0x000fe20007810000 */
[----:B------:R-:W-:Y:S01]  /*11260*/  FMUL.FTZ R74, R74, c[0x0][0x320] ;  /* 0x0000c8004a4a7a20 */ /* 0x000fe20000410000 */
[----:B--2---:R-:W2:Y:S02]  /*11270*/  LDL.64 R36, [R1+0x28] ;  /* 0x0000280001247983 */ /* 0x004ea40000100a00 */
[----:B------:R-:W-:Y:S01]  /*11280*/  FMNMX.FTZ R0, R18, R3, !PT ;  /* 0x0000000312007209 */ /* 0x000fe20007810000 */
[----:B------:R-:W-:Y:S01]  /*11290*/  FMUL.FTZ R92, R92, c[0x0][0x320] ;  /* 0x0000c8005c5c7a20 */ /* 0x000fe20000410000 */
[----:B------:R-:W-:Y:S01]  /*112a0*/  FMNMX.FTZ R3, R171, R5, !PT ;  /* 0x00000005ab037209 */ /* 0x000fe20007810000 */
[----:B------:R-:W-:Y:S01]  /*112b0*/  FMUL.FTZ R79, R79, c[0x0][0x320] ;  /* 0x0000c8004f4f7a20 */ /* 0x000fe20000410000 */
[----:B------:R-:W-:Y:S01]  /*112c0*/  FMNMX.FTZ R0, R19, R0, !PT ;  /* 0x0000000013007209 */ /* 0x000fe20007810000 */
[----:B------:R1:W-:Y:S01]  /*112d0*/  MUFU.TANH R238, R74 ;  /* 0x0000004a00ee7308 */ /* 0x0003e20000002400 */
        /* <DEDUP_REMOVED lines=9> */
[----:B------:R-:W1:Y:S01]  /*11370*/  MUFU.TANH R198, R51 ;  /* 0x0000003300c67308 */ /* 0x000e620000002400 */
        /* <DEDUP_REMOVED lines=10> */
[----:B------:R-:W-:Y:S01]  /*11420*/  FMUL.FTZ R24, R24, c[0x0][0x320] ;  /* 0x0000c80018187a20 */ /* 0x000fe20000410000 */
[----:B----4-:R-:W-:Y:S01]  /*11430*/  FMNMX.FTZ R72, R195, R72, !PT ;  /* 0x00000048c3487209 */ /* 0x010fe20007810000 */
[----:B------:R-:W-:Y:S01]  /*11440*/  FMUL.FTZ R76, R76, c[0x0][0x320] ;  /* 0x0000c8004c4c7a20 */ /* 0x000fe20000410000 */
[----:B------:R-:W-:Y:S01]  /*11450*/  FMNMX.FTZ R0, R200, R0, !PT ;  /* 0x00000000c8007209 */ /* 0x000fe20007810000 */
[----:B-1----:R-:W-:Y:S01]  /*11460*/  FMUL.FTZ R74, R94, c[0x0][0x320] ;  /* 0x0000c8005e4a7a20 */ /* 0x002fe20000410000 */
[----:B------:R-:W-:Y:S01]  /*11470*/  FMNMX.FTZ R72, R184, R72, !PT ;  /* 0x00000048b8487209 */ /* 0x000fe20007810000 */
[----:B------:R-:W-:Y:S01]  /*11480*/  FMUL.FTZ R62, R62, c[0x0][0x320] ;  /* 0x0000c8003e3e7a20 */ /* 0x000fe20000410000 */
[----:B------:R-:W-:Y:S01]  /*11490*/  FMNMX.FTZ R0, R197, R0, !PT ;  /* 0x00000000c5007209 */ /* 0x000fe20007810000 */
[----:B------:R-:W-:Y:S01]  /*114a0*/  FMUL.FTZ R63, R63, c[0x0][0x320] ;  /* 0x0000c8003f3f7a20 */ /* 0x000fe20000410000 */
[----:B------:R-:W1:Y:S01]  /*114b0*/  MUFU.TANH R228, R54 ;  /* 0x0000003600e47308 */ /* 0x000e620000002400 */
[----:B------:R-:W-:Y:S02]  /*114c0*/  FMUL.FTZ R75, R75, c[0x0][0x320] ;  /* 0x0000c8004b4b7a20 */ /* 0x000fe40000410000 */
[----:B------:R-:W-:Y:S01]  /*114d0*/  FMUL.FTZ R78, R78, c[0x0][0x320] ;  /* 0x0000c8004e4e7a20 */ /* 0x000fe20000410000 */
[----:B------:R-:W-:Y:S01]  /*114e0*/  FMNMX.FTZ R0, R198, R0, !PT ;  /* 0x00000000c6007209 */ /* 0x000fe20007810000 */
[----:B------:R-:W-:Y:S02]  /*114f0*/  FMUL.FTZ R25, R25, c[0x0][0x320] ;  /* 0x0000c80019197a20 */ /* 0x000fe40000410000 */
[----:B------:R-:W-:Y:S02]  /*11500*/  FMUL.FTZ R28, R28, c[0x0][0x320] ;  /* 0x0000c8001c1c7a20 */ /* 0x000fe40000410000 */
[----:B------:R-:W-:Y:S01]  /*11510*/  FMUL.FTZ R29, R29, c[0x0][0x320] ;  /* 0x0000c8001d1d7a20 */ /* 0x000fe20000410000 */
[----:B------:R-:W4:Y:S01]  /*11520*/  MUFU.TANH R52, R52 ;  /* 0x0000003400347308 */ /* 0x000f220000002400 */
[----:B------:R-:W-:Y:S02]  /*11530*/  FMUL.FTZ R43, R43, c[0x0][0x320] ;  /* 0x0000c8002b2b7a20 */ /* 0x000fe40000410000 */
[----:B------:R-:W-:Y:S01]  /*11540*/  FMUL.FTZ R71, R71, c[0x0][0x320] ;  /* 0x0000c80047477a20 */ /* 0x000fe20000410000 */
[----:B------:R-:W-:Y:S06]  /*11550*/  FMNMX.FTZ R72, R183, R72, !PT ;  /* 0x00000048b7487209 */ /* 0x000fec0007810000 */
[----:B------:R-:W-:Y:S01]  /*11560*/  MUFU.TANH R226, R40 ;  /* 0x0000002800e27308 */ /* 0x000fe20000002400 */
[----:B-1----:R-:W-:Y:S09]  /*11570*/  FMNMX.FTZ R0, R228, R0, !PT ;  /* 0x00000000e4007209 */ /* 0x002ff20007810000 */
[----:B------:R-:W1:Y:S01]  /*11580*/  MUFU.TANH R40, R55 ;  /* 0x0000003700287308 */ /* 0x000e620000002400 */
[----:B----4-:R-:W-:Y:S09]  /*11590*/  FMNMX.FTZ R72, R52, R72, !PT ;  /* 0x0000004834487209 */ /* 0x010ff20007810000 */
[----:B------:R-:W4:Y:S10]  /*115a0*/  MUFU.TANH R24, R24 ;  /* 0x0000001800187308 */ /* 0x000f340000002400 */
[----:B------:R-:W4:Y:S01]  /*115b0*/  MUFU.TANH R234, R53 ;  /* 0x0000003500ea7308 */ /* 0x000f220000002400 */
[----:B-1----:R-:W-:Y:S09]  /*115c0*/  FMNMX.FTZ R0, R40, R0, !PT ;  /* 0x0000000028007209 */ /* 0x002ff20007810000 */
[----:B------:R-:W1:Y:S01]  /*115d0*/  MUFU.TANH R221, R66 ;  /* 0x0000004200dd7308 */ /* 0x000e620000002400 */
[----:B----4-:R-:W-:Y:S09]  /*115e0*/  FMNMX.FTZ R4, R24, R5, !PT ;  /* 0x0000000518047209 */ /* 0x010ff20007810000 */
[----:B------:R-:W4:Y:S01]  /*115f0*/  MUFU.TANH R25, R25 ;  /* 0x0000001900197308 */ /* 0x000f220000002400 */
[----:B------:R-:W-:Y:S09]  /*11600*/  FMNMX.FTZ R72, R234, R72, !PT ;  /* 0x00000048ea487209 */ /* 0x000ff20007810000 */
        /* <DEDUP_REMOVED lines=12> */
[----:B------:R-:W3:Y:S01]  /*116d0*/  MUFU.TANH R51, R68 ;  /* 0x0000004400337308 */ /* 0x000ee20000002400 */
[----:B-1----:R-:W-:Y:S09]  /*116e0*/  FMNMX.FTZ R0, R223, R0, !PT ;  /* 0x00000000df007209 */ /* 0x002ff20007810000 */
[----:B------:R-:W1:Y:S01]  /*116f0*/  MUFU.TANH R222, R69 ;  /* 0x0000004500de7308 */ /* 0x000e620000002400 */
[----:B----4-:R-:W-:Y:S02]  /*11700*/  FMNMX.FTZ R3, R29, R4, !PT ;  /* 0x000000041d037209 */ /* 0x010fe40007810000 */
[----:B------:R-:W-:Y:S02]  /*11710*/  FMNMX.FTZ R4, R176, R102, !PT ;  /* 0x00000066b0047209 */ /* 0x000fe40007810000 */
[----:B------:R-:W-:Y:S05]  /*11720*/  FMNMX.FTZ R3, R226, R3, !PT ;  /* 0x00000003e2037209 */ /* 0x000fea0007810000 */
[----:B------:R-:W-:Y:S01]  /*11730*/  MUFU.TANH R236, R43 ;  /* 0x0000002b00ec7308 */ /* 0x000fe20000002400 */
[----:B------:R-:W-:Y:S02]  /*11740*/  FMNMX.FTZ R4, R178, R4, !PT ;  /* 0x00000004b2047209 */ /* 0x000fe40007810000 */
[----:B---3--:R-:W-:Y:S07]  /*11750*/  FMNMX.FTZ R72, R51, R72, !PT ;  /* 0x0000004833487209 */ /* 0x008fee0007810000 */
[----:B------:R-:W3:Y:S01]  /*11760*/  MUFU.TANH R43, R71 ;  /* 0x00000047002b7308 */ /* 0x000ee20000002400 */
[----:B------:R-:W-:Y:S02]  /*11770*/  MOV R23, c[0x0][0x1e4] ;  /* 0x0000790000177a02 */ /* 0x000fe40000000f00 */
[----:B-1----:R-:W-:Y:S04]  /*11780*/  MOV R191, R222 ;  /* 0x000000de00bf7202 */ /* 0x002fe80000000f00 */
[----:B------:R-:W-:Y:S03]  /*11790*/  FMNMX.FTZ R72, R191, R72, !PT ;  /* 0x00000048bf487209 */ /* 0x000fe60007810000 */
[----:B------:R-:W1:Y:S10]  /*117a0*/  MUFU.TANH R230, R82 ;  /* 0x0000005200e67308 */ /* 0x000e740000002400 */
[----:B------:R-:W4:Y:S01]  /*117b0*/  MUFU.TANH R14, R14 ;  /* 0x0000000e000e7308 */ /* 0x000f220000002400 */
[----:B---3--:R-:W-:Y:S09]  /*117c0*/  FMNMX.FTZ R0, R43, R0, !PT ;  /* 0x000000002b007209 */ /* 0x008ff20007810000 */
[----:B------:R-:W3:Y:S01]  /*117d0*/  MUFU.TANH R219, R80 ;  /* 0x0000005000db7308 */ /* 0x000ee20000002400 */
[----:B-1----:R-:W-:Y:S09]  /*117e0*/  FMNMX.FTZ R0, R230, R0, !PT ;  /* 0x00000000e6007209 */ /* 0x002ff20007810000 */
[----:B------:R-:W1:Y:S01]  /*117f0*/  MUFU.TANH R225, R46 ;  /* 0x0000002e00e17308 */ /* 0x000e620000002400 */
[----:B----4-:R-:W-:Y:S04]  /*11800*/  FMNMX.FTZ R4, R14, R4, !PT ;  /* 0x000000040e047209 */ /* 0x010fe80007810000 */
[----:B------:R-:W-:Y:S05]  /*11810*/  FMNMX.FTZ R4, R179, R4, !PT ;  /* 0x00000004b3047209 */ /* 0x000fea0007810000 */
[----:B------:R-:W4:Y:S01]  /*11820*/  MUFU.TANH R46, R83 ;  /* 0x00000053002e7308 */ /* 0x000f220000002400 */
[----:B---3--:R-:W-:Y:S09]  /*11830*/  FMNMX.FTZ R72, R219, R72, !PT ;  /* 0x00000048db487209 */ /* 0x008ff20007810000 */
[----:B------:R-:W3:Y:S01]  /*11840*/  MUFU.TANH R204, R81 ;  /* 0x0000005100cc7308 */ /* 0x000ee20000002400 */
[----:B-1----:R-:W-:Y:S02]  /*11850*/  MOV R48, R225 ;  /* 0x000000e100307202 */ /* 0x002fe40000000f00 */
[----:B------:R-:W-:Y:S07]  /*11860*/  IADD3 R225, R103, -0x1, RZ ;  /* 0xffffffff67e17810 */ /* 0x000fee0007ffe0ff */
[----:B------:R-:W1:Y:S01]  /*11870*/  MUFU.TANH R220, R86 ;  /* 0x0000005600dc7308 */ /* 0x000e620000002400 */
[----:B----4-:R-:W-:Y:S09]  /*11880*/  FMNMX.FTZ R0, R46, R0, !PT ;  /* 0x000000002e007209 */ /* 0x010ff20007810000 */
[----:B------:R-:W4:Y:S01]  /*11890*/  MUFU.TANH R182, R26 ;  /* 0x0000001a00b67308 */ /* 0x000f220000002400 */
[----:B---3--:R-:W-:Y:S04]  /*118a0*/  FMNMX.FTZ R72, R204, R72, !PT ;  /* 0x00000048cc487209 */ /* 0x008fe80007810000 */
[----:B------:R-:W-:Y:S05]  /*118b0*/  FMNMX.FTZ R72, R189, R72, !PT ;  /* 0x00000048bd487209 */ /* 0x000fea0007810000 */
[----:B------:R-:W3:Y:S01]  /*118c0*/  MUFU.TANH R202, R41 ;  /* 0x0000002900ca7308 */ /* 0x000ee20000002400 */
[----:B-1----:R-:W-:Y:S09]  /*118d0*/  FMNMX.FTZ R0, R220, R0, !PT ;  /* 0x00000000dc007209 */ /* 0x002ff20007810000 */
[----:B------:R-:W-:Y:S01]  /*118e0*/  MUFU.TANH R196, R31 ;  /* 0x0000001f00c47308 */ /* 0x000fe20000002400 */
[----:B----4-:R-:W-:Y:S09]  /*118f0*/  FMNMX.FTZ R4, R182, R4, !PT ;  /* 0x00000004b6047209 */ /* 0x010ff20007810000 */
[----:B------:R-:W1:Y:S01]  /*11900*/  MUFU.TANH R31, R87 ;  /* 0x00000057001f7308 */ /* 0x000e620000002400 */
[----:B---3--:R-:W-:Y:S04]  /*11910*/  FMNMX.FTZ R3, R202, R3, !PT ;  /* 0x00000003ca037209 */ /* 0x008fe80007810000 */
[----:B------:R-:W-:Y:S05]  /*11920*/  FMNMX.FTZ R3, R201, R3, !PT ;  /* 0x00000003c9037209 */ /* 0x000fea0007810000 */
[----:B------:R-:W3:Y:S10]  /*11930*/  MUFU.TANH R192, R27 ;  /* 0x0000001b00c07308 */ /* 0x000ef40000002400 */
[----:B------:R-:W-:Y:S01]  /*11940*/  MUFU.TANH R41, R42 ;  /* 0x0000002a00297308 */ /* 0x000fe20000002400 */
[----:B-1----:R-:W-:Y:S09]  /*11950*/  FMNMX.FTZ R0, R31, R0, !PT ;  /* 0x000000001f007209 */ /* 0x002ff20007810000 */
[----:B------:R-:W1:Y:S01]  /*11960*/  MUFU.TANH R42, R85 ;  /* 0x00000055002a7308 */ /* 0x000e620000002400 */
[----:B---3--:R-:W-:Y:S09]  /*11970*/  FMNMX.FTZ R4, R192, R4, !PT ;  /* 0x00000004c0047209 */ /* 0x008ff20007810000 */
[----:B------:R-:W3:Y:S10]  /*11980*/  MUFU.TANH R27, R98 ;  /* 0x00000062001b7308 */ /* 0x000ef40000002400 */
[----:B------:R-:W4:Y:S01]  /*11990*/  MUFU.TANH R193, R30 ;  /* 0x0000001e00c17308 */ /* 0x000f220000002400 */
[----:B-1----:R-:W-:Y:S09]  /*119a0*/  FMNMX.FTZ R72, R42, R72, !PT ;  /* 0x000000482a487209 */ /* 0x002ff20007810000 */
[----:B------:R-:W1:Y:S01]  /*119b0*/  MUFU.TANH R30, R45 ;  /* 0x0000002d001e7308 */ /* 0x000e620000002400 */
[----:B---3--:R-:W-:Y:S09]  /*119c0*/  FMNMX.FTZ R0, R27, R0, !PT ;  /* 0x000000001b007209 */ /* 0x008ff20007810000 */
[----:B------:R-:W3:Y:S01]  /*119d0*/  MUFU.TANH R173, R96 ;  /* 0x0000006000ad7308 */ /* 0x000ee20000002400 */
[----:B----4-:R-:W-:Y:S04]  /*119e0*/  FMNMX.FTZ R4, R193, R4, !PT ;  /* 0x00000004c1047209 */ /* 0x010fe80007810000 */
[----:B------:R-:W-:Y:S05]  /*119f0*/  FMNMX.FTZ R4, R196, R4, !PT ;  /* 0x00000004c4047209 */ /* 0x000fea0007810000 */
[----:B------:R4:W2:Y:S01]  /*11a00*/  MUFU.TANH R175, R99 ;  /* 0x0000006300af7308 */ /* 0x0008a20000002400 */
[----:B------:R-:W-:Y:S02]  /*11a10*/  FMNMX.FTZ R4, R41, R4, !PT ;  /* 0x0000000429047209 */ /* 0x000fe40007810000 */
[----:B-1----:R-:W-:Y:S02]  /*11a20*/  FMNMX.FTZ R3, R30, R3, !PT ;  /* 0x000000031e037209 */ /* 0x002fe40007810000 */
[----:B------:R-:W-:Y:S05]  /*11a30*/  MOV R45, R236 ;  /* 0x000000ec002d7202 */ /* 0x000fea0000000f00 */
[----:B------:R-:W1:Y:S01]  /*11a40*/  MUFU.TANH R218, R56 ;  /* 0x0000003800da7308 */ /* 0x000e620000002400 */
[----:B------:R-:W-:Y:S02]  /*11a50*/  FMNMX.FTZ R4, R45, R4, !PT ;  /* 0x000000042d047209 */ /* 0x000fe40007810000 */
[----:B---3--:R-:W-:Y:S02]  /*11a60*/  FMNMX.FTZ R72, R173, R72, !PT ;  /* 0x00000048ad487209 */ /* 0x008fe40007810000 */
[----:B------:R-:W-:Y:S05]  /*11a70*/  FMNMX.FTZ R4, R48, R4, !PT ;  /* 0x0000000430047209 */ /* 0x000fea0007810000 */
[----:B------:R-:W3:Y:S01]  /*11a80*/  MUFU.TANH R172, R97 ;  /* 0x0000006100ac7308 */ /* 0x000ee20000002400 */
[----:B----4-:R-:W-:Y:S02]  /*11a90*/  MOV R99, R238 ;  /* 0x000000ee00637202 */ /* 0x010fe40000000f00 */
[----:B--2---:R-:W-:Y:S07]  /*11aa0*/  FMNMX.FTZ R0, R175, R0, !PT ;  /* 0x00000000af007209 */ /* 0x004fee0007810000 */
[----:B------:R-:W2:Y:S01]  /*11ab0*/  MUFU.TANH R224, R57 ;  /* 0x0000003900e07308 */ /* 0x000ea20000002400 */
[----:B------:R-:W4:Y:S01]  /*11ac0*/  SHFL.BFLY PT, R71, R0, 0x2, 0x1f ;  /* 0x0c401f0000477f89 */ /* 0x000f2200000e0000 */
[----:B-1----:R-:W-:Y:S08]  /*11ad0*/  FMNMX.FTZ R3, R218, R3, !PT ;  /* 0x00000003da037209 */ /* 0x002ff00007810000 */
[----:B------:R-:W1:Y:S01]  /*11ae0*/  MUFU.TANH R233, R60 ;  /* 0x0000003c00e97308 */ /* 0x000e620000002400 */
[----:B---3--:R-:W-:Y:S05]  /*11af0*/  FMNMX.FTZ R72, R172, R72, !PT ;  /* 0x00000048ac487209 */ /* 0x008fea0007810000 */
[----:B------:R-:W3:Y:S04]  /*11b00*/  SHFL.BFLY PT, R5, R72, 0x2, 0x1f ;  /* 0x0c401f0048057f89 */ /* 0x000ee800000e0000 */
[----:B------:R-:W3:Y:S01]  /*11b10*/  MUFU.TANH R215, R47 ;  /* 0x0000002f00d77308 */ /* 0x000ee20000002400 */
[----:B--2---:R-:W-:Y:S02]  /*11b20*/  FMNMX.FTZ R3, R224, R3, !PT ;  /* 0x00000003e0037209 */ /* 0x004fe40007810000 */
[----:B----4-:R-:W-:Y:S07]  /*11b30*/  FMNMX.FTZ R71, R0, R71, !PT ;  /* 0x0000004700477209 */ /* 0x010fee0007810000 */
[----:B------:R-:W2:Y:S01]  /*11b40*/  MUFU.TANH R235, R61 ;  /* 0x0000003d00eb7308 */ /* 0x000ea20000002400 */
[----:B-1----:R-:W-:Y:S09]  /*11b50*/  FMNMX.FTZ R3, R233, R3, !PT ;  /* 0x00000003e9037209 */ /* 0x002ff20007810000 */
[----:B------:R-:W1:Y:S01]  /*11b60*/  MUFU.TANH R229, R58 ;  /* 0x0000003a00e57308 */ /* 0x000e620000002400 */
[----:B---3--:R-:W-:Y:S02]  /*11b70*/  FMNMX.FTZ R72, R72, R5, !PT ;  /* 0x0000000548487209 */ /* 0x008fe40007810000 */
[----:B------:R-:W-:Y:S01]  /*11b80*/  MOV R50, R215 ;  /* 0x000000d700327202 */ /* 0x000fe20000000f00 */
[----:B------:R-:W3:Y:S03]  /*11b90*/  SHFL.BFLY PT, R5, R71, 0x1, 0x1f ;  /* 0x0c201f0047057f89 */ /* 0x000ee600000e0000 */
[----:B------:R-:W-:Y:S03]  /*11ba0*/  FMNMX.FTZ R4, R50, R4, !PT ;  /* 0x0000000432047209 */ /* 0x000fe60007810000 */
[----:B------:R-:W4:Y:S01]  /*11bb0*/  MUFU.TANH R231, R73 ;  /* 0x0000004900e77308 */ /* 0x000f220000002400 */
[----:B--2---:R-:W-:Y:S01]  /*11bc0*/  MOV R94, R235 ;  /* 0x000000eb005e7202 */ /* 0x004fe20000000f00 */
[----:B------:R-:W2:Y:S01]  /*11bd0*/  SHFL.BFLY PT, R7, R72, 0x1, 0x1f ;  /* 0x0c201f0048077f89 */ /* 0x000ea200000e0000 */
[----:B------:R-:W-:Y:S07]  /*11be0*/  FMNMX.FTZ R3, R235, R3, !PT ;  /* 0x00000003eb037209 */ /* 0x000fee0007810000 */
[----:B------:R-:W2:Y:S01]  /*11bf0*/  MUFU.TANH R232, R59 ;  /* 0x0000003b00e87308 */ /* 0x000ea20000002400 */
[----:B------:R-:W-:Y:S02]  /*11c00*/  FMNMX.FTZ R3, R44, R3, !PT ;  /* 0x000000032c037209 */ /* 0x000fe40007810000 */
[----:B-1----:R-:W-:Y:S07]  /*11c10*/  FMNMX.FTZ R4, R229, R4, !PT ;  /* 0x00000004e5047209 */ /* 0x002fee0007810000 */
[----:B------:R-:W1:Y:S01]  /*11c20*/  MUFU.TANH R47, R76 ;  /* 0x0000004c002f7308 */ /* 0x000e620000002400 */
[----:B---3--:R-:W-:Y:S02]  /*11c30*/  FMNMX.FTZ R71, R71, R5, !PT ;  /* 0x0000000547477209 */ /* 0x008fe40007810000 */
[----:B----4-:R-:W-:Y:S02]  /*11c40*/  FMNMX.FTZ R3, R231, R3, !PT ;  /* 0x00000003e7037209 */ /* 0x010fe40007810000 */
[----:B--2---:R-:W-:Y:S05]  /*11c50*/  FMNMX.FTZ R72, R72, R7, !PT ;  /* 0x0000000748487209 */ /* 0x004fea0007810000 */
        /* <DEDUP_REMOVED lines=16> */
[----:B--2---:R-:W-:Y:S07]  /*11d60*/  FMNMX.FTZ R3, R174, R3, !PT ;  /* 0x00000003ae037209 */ /* 0x004fee0007810000 */
[----:B------:R-:W2:Y:S01]  /*11d70*/  MUFU.TANH R237, R75 ;  /* 0x0000004b00ed7308 */ /* 0x000ea20000002400 */
[----:B-1----:R-:W-:Y:S09]  /*11d80*/  FMNMX.FTZ R3, R222, R3, !PT ;  /* 0x00000003de037209 */ /* 0x002ff20007810000 */
[----:B------:R1:W-:Y:S01]  /*11d90*/  MUFU.TANH R75, R0 ;  /* 0x00000000004b7308 */ /* 0x0003e20000002400 */
[----:B---3--:R-:W-:Y:S02]  /*11da0*/  FMNMX.FTZ R3, R97, R3, !PT ;  /* 0x0000000361037209 */ /* 0x008fe40007810000 */
[----:B------:R-:W-:Y:S02]  /*11db0*/  MOV R92, R226 ;  /* 0x000000e2005c7202 */ /* 0x000fe40000000f00 */
[----:B------:R-:W-:Y:S05]  /*11dc0*/  FMNMX.FTZ R3, R26, R3, !PT ;  /* 0x000000031a037209 */ /* 0x000fea0007810000 */
[----:B------:R-:W3:Y:S01]  /*11dd0*/  MUFU.TANH R98, R78 ;  /* 0x0000004e00627308 */ /* 0x000ee20000002400 */
[----:B------:R-:W4:Y:S01]  /*11de0*/  SHFL.BFLY PT, R6, R3, 0x2, 0x1f ;  /* 0x0c401f0003067f89 */ /* 0x000f2200000e0000 */
[----:B--2---:R-:W-:Y:S04]  /*11df0*/  MOV R190, R237 ;  /* 0x000000ed00be7202 */ /* 0x004fe80000000f00 */
[----:B------:R-:W-:Y:S04]  /*11e00*/  FMNMX.FTZ R4, R190, R4, !PT ;  /* 0x00000004be047209 */ /* 0x000fe80007810000 */
[----:B------:R-:W2:Y:S01]  /*11e10*/  MUFU.TANH R96, R79 ;  /* 0x0000004f00607308 */ /* 0x000ea20000002400 */
[----:B-1----:R-:W-:Y:S04]  /*11e20*/  FADD.FTZ R0, -R72, R2 ;  /* 0x0000000248007221 */ /* 0x002fe80000010100 */
[----:B------:R-:W-:Y:S05]  /*11e30*/  FMUL.FTZ R2, R0, c[0x0][0x2d0] ;  /* 0x0000b40000027a20 */ /* 0x000fea0000410000 */
        /* <DEDUP_REMOVED lines=9> */
[----:B------:R-:W2:Y:S01]  /*11ed0*/  MUFU.TANH R74, R74 ;  /* 0x0000004a004a7308 */ /* 0x000ea20000002400 */
[----:B-1----:R-:W-:Y:S09]  /*11ee0*/  FMNMX.FTZ R4, R215, R4, !PT ;  /* 0x00000004d7047209 */ /* 0x002ff20007810000 */
[----:B------:R1:W1:Y:S01]  /*11ef0*/  MUFU.EX2 R73, R2 ;  /* 0x0000000200497308 */ /* 0x0002620000000800 */
[----:B---3--:R-:W-:Y:S02]  /*11f00*/  FMNMX.FTZ R0, R208, R4, !PT ;  /* 0x00000004d0007209 */ /* 0x008fe40007810000 */
[----:B----4-:R-:W-:Y:S02]  /*11f10*/  FMNMX.FTZ R70, R3, R70, !PT ;  /* 0x0000004603467209 */ /* 0x010fe40007810000 */
[----:B--2---:R-:W-:Y:S04]  /*11f20*/  FMNMX.FTZ R0, R74, R0, !PT ;  /* 0x000000004a007209 */ /* 0x004fe80007810000 */
[----:B------:R-:W-:Y:S05]  /*11f30*/  FMNMX.FTZ R0, R75, R0, !PT ;  /* 0x000000004b007209 */ /* 0x000fea0007810000 */
[----:B------:R-:W2:Y:S01]  /*11f40*/  SHFL.BFLY PT, R3, R0, 0x2, 0x1f ;  /* 0x0c401f0000037f89 */ /* 0x000ea200000e0000 */
[----:B-1----:R-:W-:Y:S02]  /*11f50*/  FADD.FTZ R2, -R71, R100 ;  /* 0x0000006447027221 */ /* 0x002fe40000010100 */
[----:B------:R-:W-:Y:S02]  /*11f60*/  FMUL.FTZ R100, R72, c[0x0][0x2d0] ;  /* 0x0000b40048647a20 */ /* 0x000fe40000410000 */
[----:B------:R-:W-:Y:S02]  /*11f70*/  FMUL.FTZ R2, R2, c[0x0][0x2d0] ;  /* 0x0000b40002027a20 */ /* 0x000fe40000410000 */
[--C-:B------:R-:W-:Y:S01]  /*11f80*/  FFMA.FTZ R4, R169, c[0x0][0x2d0], -R100.reuse ;  /* 0x0000b400a9047a23 */ /* 0x100fe20000010864 */
[----:B------:R-:W-:Y:S01]  /*11f90*/  MOV R169, R42 ;  /* 0x0000002a00a97202 */ /* 0x000fe20000000f00 */
[----:B------:R1:W-:Y:S01]  /*11fa0*/  MUFU.EX2 R69, R2 ;  /* 0x0000000200457308 */ /* 0x0003e20000000800 */
[--C-:B------:R-:W-:Y:S09]  /*11fb0*/  FFMA.FTZ R56, R183, c[0x0][0x2d0], -R100.reuse ;  /* 0x0000b400b7387a23 */ /* 0x100ff20000010864 */
[----:B------:R-:W-:Y:S01]  /*11fc0*/  MUFU.EX2 R245, R4 ;  /* 0x0000000400f57308 */ /* 0x000fe20000000800 */
[----:B--2---:R-:W-:Y:S01]  /*11fd0*/  FMNMX.FTZ R0, R0, R3, !PT ;  /* 0x0000000300007209 */ /* 0x004fe20007810000 */
[--C-:B------:R-:W-:Y:S02]  /*11fe0*/  FFMA.FTZ R3, R17, c[0x0][0x2d0], -R100.reuse ;  /* 0x0000b40011037a23 */ /* 0x100fe40000010864 */
[----:B------:R-:W-:Y:S01]  /*11ff0*/  FMUL.FTZ R17, R73, R117 ;  /* 0x0000007549117220 */ /* 0x000fe20000410000 */
[----:B------:R-:W-:Y:S05]  /*12000*/  MOV R117, R229 ;  /* 0x000000e500757202 */ /* 0x000fea0000000f00 */
[----:B------:R2:W-:Y:S01]  /*12010*/  MUFU.EX2 R252, R3 ;  /* 0x0000000300fc7308 */ /* 0x0005e20000000800 */
[----:B-1----:R-:W-:Y:S02]  /*12020*/  FADD.FTZ R2, -R70, R101 ;  /* 0x0000006546027221 */ /* 0x002fe40000010100 */
[----:B------:R-:W-:Y:S02]  /*12030*/  FMUL.FTZ R101, R71, c[0x0][0x2d0] ;  /* 0x0000b40047657a20 */ /* 0x000fe40000410000 */
[----:B------:R-:W-:Y:S02]  /*12040*/  FMUL.FTZ R2, R2, c[0x0][0x2d0] ;  /* 0x0000b40002027a20 */ /* 0x000fe40000410000 */
[--C-:B------:R-:W-:Y:S03]  /*12050*/  FFMA.FTZ R60, R199, c[0x0][0x2d0], -R101.reuse ;  /* 0x0000b400c73c7a23 */ /* 0x100fe60000010865 */
[----:B------:R1:W3:Y:S01]  /*12060*/  MUFU.EX2 R68, R2 ;  /* 0x0000000200447308 */ /* 0x0002e20000000800 */
[--C-:B--2---:R-:W-:Y:S01]  /*12070*/  FFMA.FTZ R3, R177, c[0x0][0x2d0], -R101.reuse ;  /* 0x0000b400b1037a23 */ /* 0x104fe20000010865 */
[----:B------:R-:W-:Y:S08]  /*12080*/  MOV R177, R31 ;  /* 0x0000001f00b17202 */ /* 0x000ff00000000f00 */
[----:B------:R2:W-:Y:S01]  /*12090*/  MUFU.EX2 R244, R3 ;  /* 0x0000000300f47308 */ /* 0x0005e20000000800 */
[--C-:B-1----:R-:W-:Y:S01]  /*120a0*/  FFMA.FTZ R2, R168, c[0x0][0x2d0], -R100.reuse ;  /* 0x0000b400a8027a23 */ /* 0x102fe20000010864 */
[----:B------:R-:W-:Y:S01]  /*120b0*/  MOV R168, R27 ;  /* 0x0000001b00a87202 */ /* 0x000fe20000000f00 */
[C---:B---3--:R-:W-:Y:S07]  /*120c0*/  FMUL.FTZ R57, R68.reuse, R157 ;  /* 0x0000009d44397220 */ /* 0x048fee0000410000 */
[----:B------:R1:W3:Y:S01]  /*120d0*/  MUFU.EX2 R251, R2 ;  /* 0x0000000200fb7308 */ /* 0x0002e20000000800 */
[----:B------:R-:W-:Y:S02]  /*120e0*/  FMUL.FTZ R61, R68, R161 ;  /* 0x000000a1443d7220 */ /* 0x000fe40000410000 */
[--C-:B--2---:R-:W-:Y:S01]  /*120f0*/  FFMA.FTZ R3, R170, c[0x0][0x2d0], -R101.reuse ;  /* 0x0000b400aa037a23 */ /* 0x104fe20000010865 */
[----:B------:R-:W-:Y:S06]  /*12100*/  MOV R170, R43 ;  /* 0x0000002b00aa7202 */ /* 0x000fec0000000f00 */
[----:B------:R2:W4:Y:S01]  /*12110*/  MUFU.EX2 R247, R3 ;  /* 0x0000000300f77308 */ /* 0x0005220000000800 */
[----:B-1----:R-:W-:Y:S01]  /*12120*/  FFMA.FTZ R2, R16, c[0x0][0x2d0], -R100 ;  /* 0x0000b40010027a23 */ /* 0x002fe20000010864 */
[----:B---3--:R-:W-:Y:S08]  /*12130*/  F2FP.BF16.PACK_AB R76, R251, R245 ;  /* 0x000000f5fb4c723e */ /* 0x008ff000000010ff */
[----:B------:R1:W3:Y:S01]  /*12140*/  MUFU.EX2 R250, R2 ;  /* 0x0000000200fa7308 */ /* 0x0002e20000000800 */
[--C-:B--2---:R-:W-:Y:S01]  /*12150*/  FFMA.FTZ R3, R18, c[0x0][0x2d0], -R101.reuse ;  /* 0x0000b40012037a23 */ /* 0x104fe20000010865 */
[----:B----4-:R-:W-:Y:S01]  /*12160*/  F2FP.BF16.PACK_AB R77, R247, R244 ;  /* 0x000000f4f74d723e */ /* 0x010fe200000010ff */
[----:B------:R-:W-:Y:S01]  /*12170*/  FMUL.FTZ R18, R69, R118 ;  /* 0x0000007645127220 */ /* 0x000fe20000410000 */
[----:B------:R-:W-:Y:S06]  /*12180*/  MOV R118, R49 ;  /* 0x0000003100767202 */ /* 0x000fec0000000f00 */
[----:B------:R2:W-:Y:S01]  /*12190*/  MUFU.EX2 R249, R3 ;  /* 0x0000000300f97308 */ /* 0x0005e20000000800 */
[----:B------:R-:W-:Y:S01]  /*121a0*/  FMUL.FTZ R49, R73, R149 ;  /* 0x0000009549317220 */ /* 0x000fe20000410000 */
[----:B-1----:R-:W2:Y:S01]  /*121b0*/  SHFL.BFLY PT, R2, R0, 0x1, 0x1f ;  /* 0x0c201f0000027f89 */ /* 0x002ea200000e0000 */
[----:B---3--:R-:W-:Y:S02]  /*121c0*/  F2FP.BF16.PACK_AB R78, R252, R250 ;  /* 0x000000fafc4e723e */ /* 0x008fe400000010ff */
[----:B--2---:R-:W-:Y:S01]  /*121d0*/  FMNMX.FTZ R3, R0, R2, !PT ;  /* 0x0000000200037209 */ /* 0x004fe20007810000 */
        /* <DEDUP_REMOVED lines=17> */
[----:B------:R1:W3:Y:S01]  /*122f0*/  MUFU.EX2 R242, R2 ;  /* 0x0000000200f27308 */ /* 0x0002e20000000800 */
[C---:B--2---:R-:W-:Y:S02]  /*12300*/  FMUL.FTZ R27, R0.reuse, R127 ;  /* 0x0000007f001b7220 */ /* 0x044fe40000410000 */
[C---:B------:R-:W-:Y:S02]  /*12310*/  FMUL.FTZ R31, R0.reuse, R131 ;  /* 0x00000083001f7220 */ /* 0x040fe40000410000 */
[C---:B------:R-:W-:Y:S02]  /*12320*/  FMUL.FTZ R42, R0.reuse, R142 ;  /* 0x0000008e002a7220 */ /* 0x040fe40000410000 */
[C---:B------:R-:W-:Y:S02]  /*12330*/  FMUL.FTZ R43, R0.reuse, R143 ;  /* 0x0000008f002b7220 */ /* 0x040fe40000410000 */
[C---:B------:R-:W-:Y:S02]  /*12340*/  FMUL.FTZ R47, R0.reuse, R147 ;  /* 0x00000093002f7220 */ /* 0x040fe40000410000 */
[C---:B------:R-:W-:Y:S02]  /*12350*/  FMUL.FTZ R58, R0.reuse, R158 ;  /* 0x0000009e003a7220 */ /* 0x040fe40000410000 */
[C---:B------:R-:W-:Y:S02]  /*12360*/  FMUL.FTZ R59, R0.reuse, R159 ;  /* 0x0000009f003b7220 */ /* 0x040fe40000410000 */
[C---:B------:R-:W-:Y:S02]  /*12370*/  FMUL.FTZ R62, R0.reuse, R162 ;  /* 0x000000a2003e7220 */ /* 0x040fe40000410000 */
[----:B------:R-:W-:Y:S02]  /*12380*/  FMUL.FTZ R63, R0, R163 ;  /* 0x000000a3003f7220 */ /* 0x000fe40000410000 */
[--C-:B-1----:R-:W-:Y:S01]  /*12390*/  FFMA.FTZ R2, R12, c[0x0][0x2d0], -R102.reuse ;  /* 0x0000b4000c027a23 */ /* 0x102fe20000010866 */
        /* <DEDUP_REMOVED lines=11> */
[----:B------:R-:W-:Y:S01]  /*12450*/  FMUL.FTZ R14, R0, R114 ;  /* 0x00000072000e7220 */ /* 0x000fe20000410000 */
[----:B------:R-:W-:Y:S01]  /*12460*/  MOV R114, R52 ;  /* 0x0000003400727202 */ /* 0x000fe20000000f00 */
[--C-:B------:R-:W-:Y:S05]  /*12470*/  FFMA.FTZ R74, R74, c[0x0][0x2d0], -R2.reuse ;  /* 0x0000b4004a4a7a23 */ /* 0x100fea0000010802 */
[----:B------:R2:W-:Y:S10]  /*12480*/  MUFU.EX2 R185, R4 ;  /* 0x0000000400b97308 */ /* 0x0005f40000000800 */
[----:B------:R3:W-:Y:S01]  /*12490*/  MUFU.EX2 R188, R7 ;  /* 0x0000000700bc7308 */ /* 0x0007e20000000800 */
[----:B-1----:R-:W-:Y:S01]  /*124a0*/  FMUL.FTZ R16, R73, R116 ;  /* 0x0000007449107220 */ /* 0x002fe20000410000 */
[----:B------:R-:W-:Y:S01]  /*124b0*/  MOV R116, R50 ;  /* 0x0000003200747202 */ /* 0x000fe20000000f00 */
[----:B------:R-:W-:Y:S07]  /*124c0*/  FMUL.FTZ R50, R69, R150 ;  /* 0x0000009645327220 */ /* 0x000fee0000410000 */
[----:B------:R-:W1:Y:S01]  /*124d0*/  MUFU.EX2 R186, R8 ;  /* 0x0000000800ba7308 */ /* 0x000e620000000800 */
[----:B--2---:R-:W-:Y:S01]  /*124e0*/  FFMA.FTZ R4, R178, c[0x0][0x2d0], -R2 ;  /* 0x0000b400b2047a23 */ /* 0x004fe20000010802 */
[----:B------:R-:W-:Y:S08]  /*124f0*/  MOV R178, R232 ;  /* 0x000000e800b27202 */ /* 0x000ff00000000f00 */
[----:B------:R2:W4:Y:S01]  /*12500*/  MUFU.EX2 R187, R4 ;  /* 0x0000000400bb7308 */ /* 0x0005220000000800 */
[----:B---3--:R-:W-:Y:S02]  /*12510*/  @P4 MOV R7, R37 ;  /* 0x0000002500074202 */ /* 0x008fe40000000f00 */
[----:B-1----:R-:W-:Y:S01]  /*12520*/  F2FP.BF16.PACK_AB R67, R186, R188 ;  /* 0x000000bcba43723e */ /* 0x002fe200000010ff */
[----:B--2---:R-:W-:Y:S01]  /*12530*/  @P4 IMAD.WIDE.U32 R4, R225, c[0x0][0x1e0], RZ ;  /* 0x00007800e1044a25 */ /* 0x004fe200078e00ff */
        /* <DEDUP_REMOVED lines=23> */
[----:B--2---:R-:W-:Y:S01]  /*126b0*/  @P4 IADD3 R4, P1, R6, R13, RZ ;  /* 0x0000000d06044210 */ /* 0x004fe20007f3e0ff */
[----:B---3--:R-:W-:Y:S02]  /*126c0*/  FFMA.FTZ R11, R32, c[0x0][0x2d0], -R100 ;  /* 0x0000b400200b7a23 */ /* 0x008fe40000010864 */
[----:B------:R-:W-:Y:S06]  /*126d0*/  FFMA.FTZ R32, R192, c[0x0][0x2d0], -R2 ;  /* 0x0000b400c0207a23 */ /* 0x000fec0000010802 */
[----:B------:R2:W-:Y:S01]  /*126e0*/  MUFU.EX2 R238, R11 ;  /* 0x0000000b00ee7308 */ /* 0x0005e20000000800 */
[----:B----4-:R-:W-:Y:S01]  /*126f0*/  FMUL.FTZ R8, R68, R108 ;  /* 0x0000006c44087220 */ /* 0x010fe20000410000 */
[----:B------:R-:W-:Y:S01]  /*12700*/  MOV R108, R44 ;  /* 0x0000002c006c7202 */ /* 0x000fe20000000f00 */
[----:B------:R-:W-:Y:S01]  /*12710*/  FFMA.FTZ R44, R194, c[0x0][0x2d0], -R100 ;  /* 0x0000b400c22c7a23 */ /* 0x000fe20000010864 */
[-C--:B-1----:R-:W-:Y:S01]  /*12720*/  @P4 IADD3.X R7, R9, R12.reuse, RZ, P0, !PT ;  /* 0x0000000c09074210 */ /* 0x082fe200007fe4ff */
[----:B------:R-:W-:Y:S01]  /*12730*/  FMUL.FTZ R9, R68, R109 ;  /* 0x0000006d44097220 */ /* 0x000fe20000410000 */
[----:B------:R-:W-:Y:S01]  /*12740*/  @P4 IADD3 R10, P0, R4, R13, RZ ;  /* 0x0000000d040a4210 */ /* 0x000fe20007f1e0ff */
[----:B------:R-:W-:Y:S01]  /*12750*/  FMUL.FTZ R13, R68, R113 ;  /* 0x00000071440d7220 */ /* 0x000fe20000410000 */
[----:B------:R-:W-:Y:S01]  /*12760*/  @P4 IADD3.X R5, R7, R12, RZ, P1, !PT ;  /* 0x0000000c07054210 */ /* 0x000fe20000ffe4ff */
[----:B------:R1:W-:Y:S01]  /*12770*/  @P4 LDGSTS.E.BYPASS.LTC128B.128 [R227+0x4900], [R6.64], !P3 ;  /* 0x0490000006e34fae */ /* 0x0003e2000d901d68 */
[----:B------:R-:W-:Y:S01]  /*12780*/  MOV R109, R40 ;  /* 0x00000028006d7202 */ /* 0x000fe20000000f00 */
[----:B------:R-:W-:Y:S01]  /*12790*/  FFMA.FTZ R40, R196, c[0x0][0x2d0], -R2 ;  /* 0x0000b400c4287a23 */ /* 0x000fe20000010802 */
[----:B------:R-:W-:Y:S01]  /*127a0*/  MOV R113, R51 ;  /* 0x0000003300717202 */ /* 0x000fe20000000f00 */
[----:B------:R-:W-:Y:S04]  /*127b0*/  FMUL.FTZ R51, R69, R151 ;  /* 0x0000009745337220 */ /* 0x000fe80000410000 */
[----:B------:R3:W-:Y:S01]  /*127c0*/  @P4 LDGSTS.E.BYPASS.LTC128B.128 [R227+0x5100], [R4.64], !P3 ;  /* 0x0510000004e34fae */ /* 0x0007e2000d901d68 */
[----:B--2---:R-:W-:Y:S01]  /*127d0*/  @P4 IADD3.X R11, R5, R12, RZ, P0, !PT ;  /* 0x0000000c050b4210 */ /* 0x004fe200007fe4ff */
[--C-:B------:R-:W-:Y:S01]  /*127e0*/  FFMA.FTZ R12, R24, c[0x0][0x2d0], -R102.reuse ;  /* 0x0000b400180c7a23 */ /* 0x100fe20000010866 */
[----:B------:R-:W-:Y:S01]  /*127f0*/  ISETP.GT.AND P0, PT, R103, UR5, PT ;  /* 0x0000000567007c0c */ /* 0x000fe2000bf04270 */
[----:B------:R-:W-:Y:S01]  /*12800*/  FFMA.FTZ R24, R29, c[0x0][0x2d0], -R102 ;  /* 0x0000b4001d187a23 */ /* 0x000fe20000010866 */
[----:B------:R-:W-:Y:S03]  /*12810*/  MOV R103, R225 ;  /* 0x000000e100677202 */ /* 0x000fe60000000f00 */
[----:B------:R2:W-:Y:S01]  /*12820*/  @P4 LDGSTS.E.BYPASS.LTC128B.128 [R227+0x5900], [R10.64], !P3 ;  /* 0x059000000ae34fae */ /* 0x0005e2000d901d68 */
[----:B------:R4:W-:Y:S01]  /*12830*/  MUFU.EX2 R232, R12 ;  /* 0x0000000c00e87308 */ /* 0x0009e20000000800 */
[C---:B------:R-:W-:Y:S06]  /*12840*/  FMUL.FTZ R29, R68.reuse, R129 ;  /* 0x00000081441d7220 */ /* 0x040fec0000410000 */
        /* <DEDUP_REMOVED lines=11> */
[----:B----4-:R-:W-:Y:S01]  /*12900*/  FMUL.FTZ R12, R68, R112 ;  /* 0x00000070440c7220 */ /* 0x010fe20000410000 */
[----:B------:R-:W4:Y:S01]  /*12910*/  LDSM.16.MT88.4 R52, [R210+0x100] ;  /* 0x00010000d234783b */ /* 0x000f220000004200 */
[C---:B--2---:R-:W-:Y:S01]  /*12920*/  FMUL.FTZ R10, R0.reuse, R110 ;  /* 0x0000006e000a7220 */ /* 0x044fe20000410000 */
[----:B------:R-:W-:Y:S01]  /*12930*/  MOV R110, R46 ;  /* 0x0000002e006e7202 */ /* 0x000fe20000000f00 */
[C---:B------:R-:W-:Y:S01]  /*12940*/  FMUL.FTZ R11, R0.reuse, R111 ;  /* 0x0000006f000b7220 */ /* 0x040fe20000410000 */
[----:B------:R-:W-:Y:S01]  /*12950*/  MOV R111, R205 ;  /* 0x000000cd006f7202 */ /* 0x000fe20000000f00 */
[C---:B------:R-:W-:Y:S01]  /*12960*/  FMUL.FTZ R46, R0.reuse, R146 ;  /* 0x00000092002e7220 */ /* 0x040fe20000410000 */
[----:B------:R-:W-:Y:S02]  /*12970*/  MOV R112, R203 ;  /* 0x000000cb00707202 */ /* 0x000fe40000000f00 */
[----:B------:R2:W-:Y:S01]  /*12980*/  MUFU.EX2 R230, R24 ;  /* 0x0000001800e67308 */ /* 0x0005e20000000800 */
[----:B------:R-:W4:Y:S01]  /*12990*/  LDSM.16.MT88.4 R80, [R211+0x100] ;  /* 0x00010000d350783b */ /* 0x000f220000004200 */
[----:B-1----:R-:W-:Y:S01]  /*129a0*/  FMUL.FTZ R6, R69, R106 ;  /* 0x0000006a45067220 */ /* 0x002fe20000410000 */
[----:B------:R-:W-:Y:S01]  /*129b0*/  MOV R106, R26 ;  /* 0x0000001a006a7202 */ /* 0x000fe20000000f00 */
[C---:B------:R-:W-:Y:S05]  /*129c0*/  FMUL.FTZ R26, R0.reuse, R126 ;  /* 0x0000007e001a7220 */ /* 0x040fea0000410000 */
[----:B------:R-:W1:Y:S01]  /*129d0*/  LDSM.16.MT88.4 R84, [R209+0x900] ;  /* 0x00090000d154783b */ /* 0x000e620000004200 */
[----:B------:R4:W-:Y:S01]  /*129e0*/  MUFU.EX2 R181, R32 ;  /* 0x0000002000b57308 */ /* 0x0009e20000000800 */
[--C-:B---3--:R-:W-:Y:S02]  /*129f0*/  FFMA.FTZ R4, R15, c[0x0][0x2d0], -R101.reuse ;  /* 0x0000b4000f047a23 */ /* 0x108fe40000010865 */
[----:B------:R-:W-:Y:S01]  /*12a00*/  FMUL.FTZ R15, R0, R115 ;  /* 0x00000073000f7220 */ /* 0x000fe20000410000 */
[----:B------:R-:W-:Y:S03]  /*12a10*/  MOV R115, R206 ;  /* 0x000000ce00737202 */ /* 0x000fe60000000f00 */
[----:B------:R-:W3:Y:S03]  /*12a20*/  LDSM.16.MT88.4 R88, [R212+0x900] ;  /* 0x00090000d458783b */ /* 0x000ee60000004200 */
[----:B------:R4:W-:Y:S01]  /*12a30*/  MUFU.EX2 R234, R4 ;  /* 0x0000000400ea7308 */ /* 0x0009e20000000800 */
[----:B--2---:R-:W-:Y:S04]  /*12a40*/  FMUL.FTZ R24, R68, R124 ;  /* 0x0000007c44187220 */ /* 0x004fe80000410000 */
[----:B------:R-:W0:Y:S05]  /*12a50*/  LDGDEPBAR ;  /* 0x00000000000079af */ /* 0x000e2a0000000000 */
[----:B------:R2:W-:Y:S01]  /*12a60*/  MUFU.EX2 R206, R56 ;  /* 0x0000003800ce7308 */ /* 0x0005e20000000800 */
[----:B----4-:R-:W-:Y:S02]  /*12a70*/  FMUL.FTZ R32, R73, R132 ;  /* 0x0000008449207220 */ /* 0x010fe40000410000 */
[--C-:B------:R-:W-:Y:S02]  /*12a80*/  FFMA.FTZ R4, R34, c[0x0][0x2d0], -R101.reuse ;  /* 0x0000b40022047a23 */ /* 0x100fe40000010865 */
[----:B------:R-:W-:Y:S05]  /*12a90*/  FMUL.FTZ R34, R69, R134 ;  /* 0x0000008645227220 */ /* 0x000fea0000410000 */
[----:B------:R4:W-:Y:S01]  /*12aa0*/  MUFU.EX2 R235, R4 ;  /* 0x0000000400eb7308 */ /* 0x0009e20000000800 */
[----:B--2---:R-:W-:Y:S02]  /*12ab0*/  FMUL.FTZ R56, R68, R156 ;  /* 0x0000009c44387220 */ /* 0x004fe40000410000 */
[--C-:B----4-:R-:W-:Y:S02]  /*12ac0*/  FFMA.FTZ R4, R35, c[0x0][0x2d0], -R101.reuse ;  /* 0x0000b40023047a23 */ /* 0x110fe40000010865 */
[----:B------:R-:W-:Y:S05]  /*12ad0*/  FMUL.FTZ R35, R69, R135 ;  /* 0x0000008745237220 */ /* 0x000fea0000410000 */
[----:B------:R2:W-:Y:S01]  /*12ae0*/  MUFU.EX2 R236, R4 ;  /* 0x0000000400ec7308 */ /* 0x0005e20000000800 */
[----:B------:R-:W-:Y:S01]  /*12af0*/  LDSM.16.MT88.4 R132, [R212+0x2900] ;  /* 0x00290000d484783b */ /* 0x000fe20000004200 */
[C---:B--2---:R-:W-:Y:S01]  /*12b00*/  FMUL.FTZ R4, R73.reuse, R104 ;  /* 0x0000006849047220 */ /* 0x044fe20000410000 */
        /* <DEDUP_REMOVED lines=9> */
[----:B--2---:R-:W-:Y:S02]  /*12ba0*/  FMUL.FTZ R44, R68, R144 ;  /* 0x00000090442c7220 */ /* 0x004fe40000410000 */
[C---:B------:R-:W-:Y:S04]  /*12bb0*/  HMMA.16816.F32.BF16 R16, R76.reuse, R22, R16 ;  /* 0x000000164c10723c */ /* 0x040fe80000041810 */
[----:B------:R-:W-:Y:S01]  /*12bc0*/  FFMA.FTZ R28, R182, c[0x0][0x2d0], -R2 ;  /* 0x0000b400b61c7a23 */ /* 0x000fe20000010802 */
[----:B------:R-:W-:Y:S01]  /*12bd0*/  MOV R124, R121 ;  /* 0x00000079007c7202 */ /* 0x000fe20000000f00 */
[----:B------:R-:W-:Y:S01]  /*12be0*/  FMUL.FTZ R45, R68, R145 ;  /* 0x00000091442d7220 */ /* 0x000fe20000410000 */
[----:B------:R-:W-:Y:S01]  /*12bf0*/  MOV R121, R114 ;  /* 0x0000007200797202 */ /* 0x000fe20000000f00 */
[C---:B------:R-:W-:Y:S01]  /*12c00*/  FMUL.FTZ R22, R69.reuse, R122 ;  /* 0x0000007a45167220 */ /* 0x040fe20000410000 */
[----:B------:R2:W1:Y:S03]  /*12c10*/  MUFU.EX2 R182, R28 ;  /* 0x0000001c00b67308 */ /* 0x0004660000000800 */
[----:B------:R-:W-:Y:S01]  /*12c20*/  FMUL.FTZ R23, R69, R123 ;  /* 0x0000007b45177220 */ /* 0x000fe20000410000 */
[----:B------:R-:W-:Y:S01]  /*12c30*/  MOV R123, R30 ;  /* 0x0000001e007b7202 */ /* 0x000fe20000000f00 */
[----:B------:R-:W-:Y:S01]  /*12c40*/  FMUL.FTZ R30, R0, R130 ;  /* 0x00000082001e7220 */ /* 0x000fe20000410000 */
[----:B------:R-:W-:Y:S01]  /*12c50*/  MOV R122, R41 ;  /* 0x00000029007a7202 */ /* 0x000fe20000000f00 */
[C---:B------:R-:W-:Y:S01]  /*12c60*/  FMUL.FTZ R41, R68.reuse, R141 ;  /* 0x0000008d44297220 */ /* 0x040fe20000410000 */
[----:B------:R-:W-:Y:S01]  /*12c70*/  MOV R126, R123 ;  /* 0x0000007b007e7202 */ /* 0x000fe20000000f00 */
[----:B----4-:R-:W-:Y:S01]  /*12c80*/  FMUL.FTZ R20, R73, R120 ;  /* 0x0000007849147220 */ /* 0x010fe20000410000 */
        /* <DEDUP_REMOVED lines=8> */
[C---:B--2---:R-:W-:Y:S02]  /*12d10*/  FMUL.FTZ R28, R68.reuse, R128 ;  /* 0x00000080441c7220 */ /* 0x044fe40000410000 */
        /* <DEDUP_REMOVED lines=8> */
[----:B----4-:R-:W-:Y:S02]  /*12da0*/  FMUL.FTZ R48, R73, R148 ;  /* 0x0000009449307220 */ /* 0x010fe40000410000 */
[C---:B------:R-:W-:Y:S01]  /*12db0*/  HMMA.16816.F32.BF16 R32, R76.reuse, R38, R32 ;  /* 0x000000264c20723c */ /* 0x040fe20000041820 */
[----:B------:R-:W-:Y:S03]  /*12dc0*/  LDSM.16.MT88.4 R148, [R210+0x2900] ;  /* 0x00290000d294783b */ /* 0x000fe60000004200 */
[----:B------:R-:W-:Y:S01]  /*12dd0*/  MOV R171, R94 ;  /* 0x0000005e00ab7202 */ /* 0x000fe20000000f00 */
[----:B------:R4:W1:Y:S02]  /*12de0*/  MUFU.EX2 R137, R40 ;  /* 0x0000002800897308 */ /* 0x0008640000000800 */
[C---:B------:R-:W-:Y:S02]  /*12df0*/  FMUL.FTZ R38, R69.reuse, R138 ;  /* 0x0000008a45267220 */ /* 0x040fe40000410000 */
[----:B------:R-:W-:Y:S06]  /*12e00*/  FMUL.FTZ R39, R69, R139 ;  /* 0x0000008b45277220 */ /* 0x000fec0000410000 */
[----:B------:R1:W-:Y:S01]  /*12e10*/  MUFU.EX2 R139, R60 ;  /* 0x0000003c008b7308 */ /* 0x0003e20000000800 */
[C---:B--2---:R-:W-:Y:S09]  /*12e20*/  FMUL.FTZ R36, R73.reuse, R136 ;  /* 0x0000008849247220 */ /* 0x044ff20000410000 */
[----:B------:R2:W-:Y:S01]  /*12e30*/  MUFU.EX2 R138, R92 ;  /* 0x0000005c008a7308 */ /* 0x0005e20000000800 */
[-C--:B------:R-:W-:Y:S03]  /*12e40*/  HMMA.16816.F32.BF16 R36, R76, R52.reuse, R36 ;  /* 0x000000344c24723c */ /* 0x080fe60000041824 */
[C---:B----4-:R-:W-:Y:S07]  /*12e50*/  FMUL.FTZ R40, R68.reuse, R140 ;  /* 0x0000008c44287220 */ /* 0x050fee0000410000 */
[C---:B------:R-:W-:Y:S04]  /*12e60*/  HMMA.16816.F32.BF16 R40, R64.reuse, R52, R40 ;  /* 0x000000344028723c */ /* 0x040fe80000041828 */
[----:B-1----:R-:W-:Y:S03]  /*12e70*/  FMUL.FTZ R60, R68, R160 ;  /* 0x000000a0443c7220 */ /* 0x002fe60000410000 */
[----:B------:R-:W-:Y:S01]  /*12e80*/  FFMA.FTZ R52, R184, c[0x0][0x2d0], -R100 ;  /* 0x0000b400b8347a23 */ /* 0x000fe20000010864 */
[-C--:B------:R-:W-:Y:S03]  /*12e90*/  HMMA.16816.F32.BF16 R44, R64, R54.reuse, R44 ;  /* 0x00000036402c723c */ /* 0x080fe6000004182c */
[----:B------:R1:W4:Y:S01]  /*12ea0*/  MUFU.EX2 R207, R52 ;  /* 0x0000003400cf7308 */ /* 0x0003220000000800 */
[----:B------:R-:W-:Y:S01]  /*12eb0*/  FMUL.FTZ R53, R73, R153 ;  /* 0x0000009949357220 */ /* 0x000fe20000410000 */
[----:B--2---:R-:W2:Y:S03]  /*12ec0*/  LDSM.16.MT88.4 R92, [R210+0x900] ;  /* 0x00090000d25c783b */ /* 0x004ea60000004200 */
[C---:B------:R-:W-:Y:S07]  /*12ed0*/  HMMA.16816.F32.BF16 R48, R76.reuse, R54, R48 ;  /* 0x000000364c30723c */ /* 0x040fee0000041830 */
[C---:B------:R-:W-:Y:S02]  /*12ee0*/  FMUL.FTZ R54, R69.reuse, R154 ;  /* 0x0000009a45367220 */ /* 0x040fe40000410000 */
[----:B------:R-:W-:Y:S03]  /*12ef0*/  FMUL.FTZ R55, R69, R155 ;  /* 0x0000009b45377220 */ /* 0x000fe60000410000 */
[----:B-1----:R-:W-:Y:S07]  /*12f00*/  FMUL.FTZ R52, R73, R152 ;  /* 0x0000009849347220 */ /* 0x002fee0000410000 */
        /* <DEDUP_REMOVED lines=20> */
[--C-:B-1----:R-:W-:Y:S04]  /*13050*/  FFMA.FTZ R80, R198, c[0x0][0x2d0], -R101.reuse ;  /* 0x0000b400c6507a23 */ /* 0x102fe80000010865 */
[----:B------:R1:W1:Y:S02]  /*13060*/  MUFU.EX2 R203, R80 ;  /* 0x0000005000cb7308 */ /* 0x0002640000000800 */
[----:B-1----:R-:W-:Y:S07]  /*13070*/  F2FP.BF16.PACK_AB R80, R231, R232 ;  /* 0x000000e8e750723e */ /* 0x002fee00000010ff */
[C---:B------:R-:W-:Y:S07]  /*13080*/  HMMA.16816.F32.BF16 R8, R80.reuse, R84, R8 ;  /* 0x000000545008723c */ /* 0x040fee0000041808 */
[--C-:B------:R-:W-:Y:S01]  /*13090*/  FFMA.FTZ R84, R202, c[0x0][0x2d0], -R102.reuse ;  /* 0x0000b400ca547a23 */ /* 0x100fe20000010866 */
[-C--:B------:R-:W-:Y:S03]  /*130a0*/  HMMA.16816.F32.BF16 R12, R80, R86.reuse, R12 ;  /* 0x00000056500c723c */ /* 0x080fe6000004180c */
[----:B------:R1:W-:Y:S05]  /*130b0*/  MUFU.EX2 R143, R84 ;  /* 0x00000054008f7308 */ /* 0x0003ea0000000800 */
[C---:B------:R-:W-:Y:S08]  /*130c0*/  HMMA.16816.F32.BF16 R16, R76.reuse, R86, R16 ;  /* 0x000000564c10723c */ /* 0x040ff00000041810 */
[-C--:B---3--:R-:W-:Y:S08]  /*130d0*/  HMMA.16816.F32.BF16 R20, R76, R88.reuse, R20 ;  /* 0x000000584c14723c */ /* 0x088ff00000041814 */
[C---:B------:R-:W-:Y:S04]  /*130e0*/  HMMA.16816.F32.BF16 R24, R80.reuse, R88, R24 ;  /* 0x000000585018723c */ /* 0x040fe80000041818 */
[--C-:B-1----:R-:W-:Y:S04]  /*130f0*/  FFMA.FTZ R84, R201, c[0x0][0x2d0], -R102.reuse ;  /* 0x0000b400c9547a23 */ /* 0x102fe80000010866 */
[-C--:B------:R-:W-:Y:S01]  /*13100*/  HMMA.16816.F32.BF16 R28, R80, R90.reuse, R28 ;  /* 0x0000005a501c723c */ /* 0x080fe2000004181c */
[----:B------:R1:W-:Y:S07]  /*13110*/  MUFU.EX2 R142, R84 ;  /* 0x00000054008e7308 */ /* 0x0003ee0000000800 */
[C---:B------:R-:W-:Y:S08]  /*13120*/  HMMA.16816.F32.BF16 R32, R76.reuse, R90, R32 ;  /* 0x0000005a4c20723c */ /* 0x040ff00000041820 */
[-C--:B--2---:R-:W-:Y:S08]  /*13130*/  HMMA.16816.F32.BF16 R36, R76, R92.reuse, R36 ;  /* 0x0000005c4c24723c */ /* 0x084ff00000041824 */
[C---:B------:R-:W-:Y:S04]  /*13140*/  HMMA.16816.F32.BF16 R40, R80.reuse, R92, R40 ;  /* 0x0000005c5028723c */ /* 0x040fe80000041828 */
[----:B-1----:R-:W-:Y:S01]  /*13150*/  FFMA.FTZ R84, R126, c[0x0][0x2d0], -R102 ;  /* 0x0000b4007e547a23 */ /* 0x002fe20000010866 */
        /* <DEDUP_REMOVED lines=24> */
[----:B------:R1:W1:Y:S01]  /*132e0*/  MUFU.EX2 R141, R88 ;  /* 0x00000058008d7308 */ /* 0x0002620000000800 */
[----:B------:R-:W-:Y:S02]  /*132f0*/  MOV R124, R123 ;  /* 0x0000007b007c7202 */ /* 0x000fe40000000f00 */
[----:B------:R-:W-:Y:S02]  /*13300*/  MOV R121, R120 ;  /* 0x0000007800797202 */ /* 0x000fe40000000f00 */
[----:B------:R-:W-:Y:S02]  /*13310*/  MOV R123, R122 ;  /* 0x0000007a007b7202 */ /* 0x000fe40000000f00 */
[----:B------:R-:W-:Y:S02]  /*13320*/  MOV R122, R121 ;  /* 0x00000079007a7202 */ /* 0x000fe40000000f00 */
[----:B------:R-:W-:Y:S02]  /*13330*/  MOV R120, R119 ;  /* 0x0000007700787202 */ /* 0x000fe40000000f00 */
[----:B------:R-:W-:Y:S02]  /*13340*/  MOV R119, R112 ;  /* 0x0000007000777202 */ /* 0x000fe40000000f00 */
[----:B------:R-:W-:Y:S01]  /*13350*/  MOV R112, R109 ;  /* 0x0000006d00707202 */ /* 0x000fe20000000f00 */
[----:B---3--:R-:W3:Y:S01]  /*13360*/  LDSM.16.MT88.4 R84, [R211+0x900] ;  /* 0x00090000d354783b */ /* 0x008ee20000004200 */
[----:B------:R-:W-:Y:S02]  /*13370*/  MOV R121, R120 ;  /* 0x0000007800797202 */ /* 0x000fe40000000f00 */
[----:B------:R-:W-:Y:S02]  /*13380*/  MOV R120, R119 ;  /* 0x0000007700787202 */ /* 0x000fe40000000f00 */
[----:B------:R-:W-:Y:S02]  /*13390*/  MOV R119, R112 ;  /* 0x0000007000777202 */ /* 0x000fe40000000f00 */
[----:B------:R-:W-:Y:S02]  /*133a0*/  MOV R109, R221 ;  /* 0x000000dd006d7202 */ /* 0x000fe40000000f00 */
[----:B------:R2:W5:Y:S01]  /*133b0*/  LDL.LU R221, [R1+0x68] ;  /* 0x0000680001dd7983 */ /* 0x0005620000300800 */
[--C-:B-1----:R-:W-:Y:S01]  /*133c0*/  FFMA.FTZ R88, R126, c[0x0][0x2d0], -R2.reuse ;  /* 0x0000b4007e587a23 */ /* 0x102fe20000010802 */
        /* <DEDUP_REMOVED lines=15> */
[----:B-1----:R-:W-:Y:S01]  /*134c0*/  FFMA.FTZ R88, R126, c[0x0][0x2d0], -R2 ;  /* 0x0000b4007e587a23 */ /* 0x002fe20000010802 */
[----:B------:R-:W-:Y:S01]  /*134d0*/  MOV R126, R125 ;  /* 0x0000007d007e7202 */ /* 0x000fe20000000f00 */
[-C--:B---3--:R-:W-:Y:S01]  /*134e0*/  HMMA.16816.F32.BF16 R52, R76, R84.reuse, R52 ;  /* 0x000000544c34723c */ /* 0x088fe20000041834 */
[----:B------:R1:W5:Y:S01]  /*134f0*/  LDL.LU R223, [R1+0x60] ;  /* 0x0000600001df7983 */ /* 0x0003620000300800 */
[----:B------:R3:W1:Y:S01]  /*13500*/  MUFU.EX2 R144, R88 ;  /* 0x0000005800907308 */ /* 0x0006620000000800 */
        /* <DEDUP_REMOVED lines=10> */
[--C-:B---3--:R-:W-:Y:S01]  /*135b0*/  FFMA.FTZ R88, R126, c[0x0][0x2d0], -R100.reuse ;  /* 0x0000b4007e587a23 */ /* 0x108fe20000010864 */
        /* <DEDUP_REMOVED lines=8> */
[----:B----4-:R-:W-:Y:S02]  /*13640*/  F2FP.BF16.PACK_AB R78, R206, R207 ;  /* 0x000000cfce4e723e */ /* 0x010fe400000010ff */
[----:B------:R-:W-:Y:S02]  /*13650*/  F2FP.BF16.PACK_AB R77, R205, R139 ;  /* 0x0000008bcd4d723e */ /* 0x000fe400000010ff */
[----:B------:R-:W-:Y:S02]  /*13660*/  F2FP.BF16.PACK_AB R79, R203, R204 ;  /* 0x000000cccb4f723e */ /* 0x000fe400000010ff */
[----:B------:R-:W-:Y:S02]  /*13670*/  MOV R118, R117 ;  /* 0x0000007500767202 */ /* 0x000fe40000000f00 */
[----:B------:R-:W-:Y:S02]  /*13680*/  MOV R117, R224 ;  /* 0x000000e000757202 */ /* 0x000fe40000000f00 */
[----:B------:R-:W-:Y:S01]  /*13690*/  MOV R120, R119 ;  /* 0x0000007700787202 */ /* 0x000fe20000000f00 */
[----:B------:R4:W5:Y:S01]  /*136a0*/  LDL.LU R224, [R1+0x5c] ;  /* 0x00005c0001e07983 */ /* 0x0009620000300800 */
[--C-:B---3--:R-:W-:Y:S01]  /*136b0*/  FFMA.FTZ R88, R126, c[0x0][0x2d0], -R100.reuse ;  /* 0x0000b4007e587a23 */ /* 0x108fe20000010864 */
        /* <DEDUP_REMOVED lines=14> */
[----:B--2---:R-:W-:Y:S01]  /*137a0*/  F2FP.BF16.PACK_AB R82, R202, R142 ;  /* 0x0000008eca52723e */ /* 0x004fe200000010ff */
[----:B------:R2:W5:Y:S01]  /*137b0*/  LDL.LU R218, [R1+0x58] ;  /* 0x0000580001da7983 */ /* 0x0005620000300800 */
[----:B------:R-:W-:Y:S02]  /*137c0*/  F2FP.BF16.PACK_AB R81, R141, R136 ;  /* 0x000000888d51723e */ /* 0x000fe400000010ff */
[----:B-1----:R-:W-:Y:S01]  /*137d0*/  F2FP.BF16.PACK_AB R83, R144, R140 ;  /* 0x0000008c9053723e */ /* 0x002fe200000010ff */
[----:B---3--:R-:W1:Y:S01]  /*137e0*/  LDSM.16.MT88.4 R88, [R209+0x1100] ;  /* 0x00110000d158783b */ /* 0x008e620000004200 */
        /* <DEDUP_REMOVED lines=25> */
[--C-:B---3--:R-:W-:Y:S01]  /*13980*/  FFMA.FTZ R92, R123, c[0x0][0x2d0], -R101.reuse ;  /* 0x0000b4007b5c7a23 */ /* 0x108fe20000010865 */
        /* <DEDUP_REMOVED lines=12> */
[----:B--2---:R-:W2:Y:S08]  /*13a50*/  LDSM.16.MT88.4 R84, [R212+0x1100] ;  /* 0x00110000d454783b */ /* 0x004eb00000004200 */
[----:B-1----:R-:W1:Y:S01]  /*13a60*/  LDSM.16.MT88.4 R92, [R210+0x1100] ;  /* 0x00110000d25c783b */ /* 0x002e620000004200 */
[----:B----4-:R-:W-:Y:S07]  /*13a70*/  F2FP.BF16.PACK_AB R80, R143, R138 ;  /* 0x0000008a8f50723e */ /* 0x010fee00000010ff */
[C---:B------:R-:W-:Y:S07]  /*13a80*/  HMMA.16816.F32.BF16 R8, R80.reuse, R88, R8 ;  /* 0x000000585008723c */ /* 0x040fee0000041808 */
[--C-:B------:R-:W-:Y:S01]  /*13a90*/  FFMA.FTZ R88, R122, c[0x0][0x2d0], -R102.reuse ;  /* 0x0000b4007a587a23 */ /* 0x100fe20000010866 */
[-C--:B------:R-:W-:Y:S03]  /*13aa0*/  HMMA.16816.F32.BF16 R12, R80, R90.reuse, R12 ;  /* 0x0000005a500c723c */ /* 0x080fe6000004180c */
[----:B------:R4:W-:Y:S05]  /*13ab0*/  MUFU.EX2 R145, R88 ;  /* 0x0000005800917308 */ /* 0x0009ea0000000800 */
[C---:B------:R-:W-:Y:S08]  /*13ac0*/  HMMA.16816.F32.BF16 R16, R76.reuse, R90, R16 ;  /* 0x0000005a4c10723c */ /* 0x040ff00000041810 */
[-C--:B--2---:R-:W-:Y:S08]  /*13ad0*/  HMMA.16816.F32.BF16 R20, R76, R84.reuse, R20 ;  /* 0x000000544c14723c */ /* 0x084ff00000041814 */
        /* <DEDUP_REMOVED lines=9> */
[----:B--2---:R-:W-:Y:S03]  /*13b70*/  FFMA.FTZ R88, R120, c[0x0][0x2d0], -R102 ;  /* 0x0000b40078587a23 */ /* 0x004fe60000010866 */
        /* <DEDUP_REMOVED lines=9> */
[----:B--2---:R-:W-:Y:S02]  /*13c10*/  FFMA.FTZ R84, R116, c[0x0][0x2d0], -R2 ;  /* 0x0000b40074547a23 */ /* 0x004fe40000010802 */
[----:B------:R-:W-:Y:S07]  /*13c20*/  LDSM.16.MT88.4 R116, [R209+0x2900] ;  /* 0x00290000d174783b */ /* 0x000fee0000004200 */
[----:B------:R2:W-:Y:S01]  /*13c30*/  MUFU.EX2 R154, R84 ;  /* 0x00000054009a7308 */ /* 0x0005e20000000800 */
[----:B----4-:R-:W-:Y:S09]  /*13c40*/  FFMA.FTZ R92, R114, c[0x0][0x2d0], -R100 ;  /* 0x0000b400725c7a23 */ /* 0x010ff20000010864 */
[----:B------:R-:W-:Y:S01]  /*13c50*/  MUFU.EX2 R192, R92 ;  /* 0x0000005c00c07308 */ /* 0x000fe20000000800 */
[----:B-1----:R-:W1:Y:S01]  /*13c60*/  LDSM.16.MT88.4 R88, [R211+0x1100] ;  /* 0x00110000d358783b */ /* 0x002e620000004200 */
[----:B--2---:R-:W-:Y:S08]  /*13c70*/  FFMA.FTZ R84, R115, c[0x0][0x2d0], -R2 ;  /* 0x0000b40073547a23 */ /* 0x004ff00000010802 */
[----:B------:R2:W4:Y:S02]  /*13c80*/  MUFU.EX2 R152, R84 ;  /* 0x0000005400987308 */ /* 0x0005240000000800 */
[--C-:B--2---:R-:W-:Y:S01]  /*13c90*/  FFMA.FTZ R84, R113, c[0x0][0x2d0], -R100.reuse ;  /* 0x0000b40071547a23 */ /* 0x104fe20000010864 */
[----:B------:R-:W-:Y:S01]  /*13ca0*/  MOV R113, R112 ;  /* 0x0000007000717202 */ /* 0x000fe20000000f00 */
[-C--:B-1----:R-:W-:Y:S03]  /*13cb0*/  HMMA.16816.F32.BF16 R52, R76, R88.reuse, R52 ;  /* 0x000000584c34723c */ /* 0x082fe60000041834 */
[----:B------:R-:W-:Y:S02]  /*13cc0*/  MOV R112, R109 ;  /* 0x0000006d00707202 */ /* 0x000fe40000000f00 */
[----:B------:R-:W-:Y:S02]  /*13cd0*/  MOV R109, R108 ;  /* 0x0000006c006d7202 */ /* 0x000fe40000000f00 */
[----:B------:R-:W-:Y:S01]  /*13ce0*/  MOV R108, R176 ;  /* 0x000000b0006c7202 */ /* 0x000fe20000000f00 */
[C---:B------:R-:W-:Y:S04]  /*13cf0*/  HMMA.16816.F32.BF16 R56, R80.reuse, R88, R56 ;  /* 0x000000585038723c */ /* 0x040fe80000041838 */
[----:B------:R-:W-:Y:S02]  /*13d00*/  MOV R176, R189 ;  /* 0x000000bd00b07202 */ /* 0x000fe40000000f00 */
[----:B------:R1:W-:Y:S01]  /*13d10*/  MUFU.EX2 R189, R84 ;  /* 0x0000005400bd7308 */ /* 0x0003e20000000800 */
[----:B------:R-:W-:Y:S01]  /*13d20*/  FFMA.FTZ R88, R111, c[0x0][0x2d0], -R100 ;  /* 0x0000b4006f587a23 */ /* 0x000fe20000010864 */
[-C--:B------:R-:W-:Y:S04]  /*13d30*/  HMMA.16816.F32.BF16 R60, R80, R90.reuse, R60 ;  /* 0x0000005a503c723c */ /* 0x080fe8000004183c */
[----:B------:R-:W-:Y:S02]  /*13d40*/  MOV R111, R107 ;  /* 0x0000006b006f7202 */ /* 0x000fe40000000f00 */
[----:B------:R-:W-:Y:S01]  /*13d50*/  MOV R107, R190 ;  /* 0x000000be006b7202 */ /* 0x000fe20000000f00 */
[--C-:B------:R-:W-:Y:S01]  /*13d60*/  FFMA.FTZ R80, R113, c[0x0][0x2d0], -R101.reuse ;  /* 0x0000b40071507a23 */ /* 0x100fe20000010865 */
[----:B------:R-:W-:Y:S01]  /*13d70*/  HMMA.16816.F32.BF16 R64, R76, R90, R64 ;  /* 0x0000005a4c40723c */ /* 0x000fe20000041840 */
[----:B------:R2:W-:Y:S03]  /*13d80*/  MUFU.EX2 R190, R88 ;  /* 0x0000005800be7308 */ /* 0x0005e60000000800 */
[----:B------:R-:W-:Y:S01]  /*13d90*/  F2FP.BF16.PACK_AB R82, R193, R195 ;  /* 0x000000c3c152723e */ /* 0x000fe200000010ff */
[--C-:B------:R-:W-:Y:S01]  /*13da0*/  FFMA.FTZ R92, R111, c[0x0][0x2d0], -R101.reuse ;  /* 0x0000b4006f5c7a23 */ /* 0x100fe20000010865 */
[----:B------:R-:W-:Y:S02]  /*13db0*/  F2FP.BF16.PACK_AB R81, R153, R155 ;  /* 0x0000009b9951723e */ /* 0x000fe400000010ff */
[----:B------:R-:W-:Y:S03]  /*13dc0*/  F2FP.BF16.PACK_AB R76, R201, R147 ;  /* 0x00000093c94c723e */ /* 0x000fe600000010ff */
[----:B------:R3:W-:Y:S01]  /*13dd0*/  MUFU.EX2 R159, R80 ;  /* 0x00000050009f7308 */ /* 0x0007e20000000800 */
[----:B------:R-:W-:Y:S01]  /*13de0*/  F2FP.BF16.PACK_AB R78, R200, R199 ;  /* 0x000000c7c84e723e */ /* 0x000fe200000010ff */
[----:B-1----:R-:W1:Y:S01]  /*13df0*/  LDSM.16.MT88.4 R84, [R209+0x1900] ;  /* 0x00190000d154783b */ /* 0x002e620000004200 */
[----:B------:R-:W-:Y:S02]  /*13e00*/  F2FP.BF16.PACK_AB R77, R198, R146 ;  /* 0x00000092c64d723e */ /* 0x000fe400000010ff */
[----:B------:R-:W-:Y:S02]  /*13e10*/  F2FP.BF16.PACK_AB R79, R197, R196 ;  /* 0x000000c4c54f723e */ /* 0x000fe400000010ff */
[----:B----4-:R-:W-:Y:S03]  /*13e20*/  F2FP.BF16.PACK_AB R83, R152, R154 ;  /* 0x0000009a9853723e */ /* 0x010fe600000010ff */
[----:B------:R4:W-:Y:S01]  /*13e30*/  MUFU.EX2 R184, R92 ;  /* 0x0000005c00b87308 */ /* 0x0009e20000000800 */
[----:B--2---:R-:W2:Y:S01]  /*13e40*/  LDSM.16.MT88.4 R88, [R212+0x1900] ;  /* 0x00190000d458783b */ /* 0x004ea20000004200 */
[--C-:B---3--:R-:W-:Y:S08]  /*13e50*/  FFMA.FTZ R80, R112, c[0x0][0x2d0], -R101.reuse ;  /* 0x0000b40070507a23 */ /* 0x108ff00000010865 */
[----:B------:R3:W-:Y:S01]  /*13e60*/  MUFU.EX2 R158, R80 ;  /* 0x00000050009e7308 */ /* 0x0007e20000000800 */
        /* <DEDUP_REMOVED lines=15> */
[----:B------:R-:W-:Y:S04]  /*13f60*/  MOV R104, R97 ;  /* 0x0000006100687202 */ /* 0x000fe80000000f00 */
        /* <DEDUP_REMOVED lines=11> */
[----:B------:R-:W-:Y:S02]  /*14020*/  FFMA.FTZ R92, R176, c[0x0][0x2d0], -R100 ;  /* 0x0000b400b05c7a23 */ /* 0x000fe40000010864 */
[C---:B------:R-:W-:Y:S03]  /*14030*/  HMMA.16816.F32.BF16 R48, R76.reuse, R94, R48 ;  /* 0x0000005e4c30723c */ /* 0x040fe60000041830 */
[----:B------:R2:W-:Y:S01]  /*14040*/  MUFU.EX2 R99, R88 ;  /* 0x0000005800637308 */ /* 0x0005e20000000800 */
[----:B-1----:R-:W-:Y:S09]  /*14050*/  FFMA.FTZ R84, R180, c[0x0][0x2d0], -R102 ;  /* 0x0000b400b4547a23 */ /* 0x002ff20000010866 */
[----:B------:R1:W-:Y:S01]  /*14060*/  MUFU.EX2 R180, R84 ;  /* 0x0000005400b47308 */ /* 0x0003e20000000800 */
[--C-:B--2---:R-:W-:Y:S01]  /*14070*/  FFMA.FTZ R88, R107, c[0x0][0x2d0], -R2.reuse ;  /* 0x0000b4006b587a23 */ /* 0x104fe20000010802 */
[----:B------:R-:W-:Y:S02]  /*14080*/  MOV R107, R106 ;  /* 0x0000006a006b7202 */ /* 0x000fe40000000f00 */
[----:B------:R-:W-:Y:S06]  /*14090*/  MOV R106, R177 ;  /* 0x000000b1006a7202 */ /* 0x000fec0000000f00 */
[----:B------:R2:W-:Y:S01]  /*140a0*/  MUFU.EX2 R97, R88 ;  /* 0x0000005800617308 */ /* 0x0005e20000000800 */
[----:B------:R-:W-:Y:S02]  /*140b0*/  MOV R110, R107 ;  /* 0x0000006b006e7202 */ /* 0x000fe40000000f00 */
[----:B------:R-:W3:Y:S07]  /*140c0*/  LDL.LU R107, [R1+0x10] ;  /* 0x00001000016b7983 */ /* 0x000eee0000300800 */
[----:B------:R4:W-:Y:S01]  /*140d0*/  MUFU.EX2 R177, R92 ;  /* 0x0000005c00b17308 */ /* 0x0009e20000000800 */
[----:B-1----:R-:W1:Y:S01]  /*140e0*/  LDSM.16.MT88.4 R84, [R211+0x1900] ;  /* 0x00190000d354783b */ /* 0x002e620000004200 */
[----:B--2---:R-:W-:Y:S08]  /*140f0*/  FFMA.FTZ R88, R98, c[0x0][0x2d0], -R2 ;  /* 0x0000b40062587a23 */ /* 0x004ff00000010802 */
[----:B------:R2:W-:Y:S01]  /*14100*/  MUFU.EX2 R98, R88 ;  /* 0x0000005800627308 */ /* 0x0005e20000000800 */
[----:B----4-:R-:W-:Y:S01]  /*14110*/  FFMA.FTZ R92, R170, c[0x0][0x2d0], -R100 ;  /* 0x0000b400aa5c7a23 */ /* 0x010fe20000010864 */
[----:B------:R-:W-:Y:S08]  /*14120*/  MOV R170, R175 ;  /* 0x000000af00aa7202 */ /* 0x000ff00000000f00 */
[----:B------:R4:W4:Y:S01]  /*14130*/  MUFU.EX2 R175, R92 ;  /* 0x0000005c00af7308 */ /* 0x0009220000000800 */
[----:B--2---:R-:W-:Y:S01]  /*14140*/  FFMA.FTZ R88, R96, c[0x0][0x2d0], -R2 ;  /* 0x0000b40060587a23 */ /* 0x004fe20000010802 */
[-C--:B-1----:R-:W-:Y:S08]  /*14150*/  HMMA.16816.F32.BF16 R52, R76, R84.reuse, R52 ;  /* 0x000000544c34723c */ /* 0x082ff00000041834 */
[----:B------:R1:W2:Y:S01]  /*14160*/  MUFU.EX2 R96, R88 ;  /* 0x0000005800607308 */ /* 0x0002a20000000800 */
[C---:B------:R-:W-:Y:S04]  /*14170*/  HMMA.16816.F32.BF16 R56, R80.reuse, R84, R56 ;  /* 0x000000545038723c */ /* 0x040fe80000041838 */
[--C-:B----4-:R-:W-:Y:S01]  /*14180*/  FFMA.FTZ R92, R106, c[0x0][0x2d0], -R101.reuse ;  /* 0x0000b4006a5c7a23 */ /* 0x110fe20000010865 */
[----:B------:R-:W-:Y:S01]  /*14190*/  F2FP.BF16.PACK_AB R164, R175, R177 ;  /* 0x000000b1afa4723e */ /* 0x000fe200000010ff */
[----:B------:R-:W4:Y:S01]  /*141a0*/  LDL.LU R106, [R1+0x14] ;  /* 0x00001400016a7983 */ /* 0x000f220000300800 */
[--C-:B------:R-:W-:Y:S01]  /*141b0*/  FFMA.FTZ R84, R173, c[0x0][0x2d0], -R100.reuse ;  /* 0x0000b400ad547a23 */ /* 0x100fe20000010864 */
[-C--:B------:R-:W-:Y:S03]  /*141c0*/  HMMA.16816.F32.BF16 R60, R80, R86.reuse, R60 ;  /* 0x00000056503c723c */ /* 0x080fe6000004183c */
[----:B------:R2:W-:Y:S04]  /*141d0*/  MUFU.EX2 R176, R84 ;  /* 0x0000005400b07308 */ /* 0x0005e80000000800 */
[----:B------:R-:W-:Y:S01]  /*141e0*/  FFMA.FTZ R80, R172, c[0x0][0x2d0], -R100 ;  /* 0x0000b400ac507a23 */ /* 0x000fe20000010864 */
[----:B------:R-:W-:Y:S01]  /*141f0*/  HMMA.16816.F32.BF16 R64, R76, R86, R64 ;  /* 0x000000564c40723c */ /* 0x000fe20000041840 */
[----:B-1----:R-:W1:Y:S03]  /*14200*/  LDSM.16.MT88.4 R88, [R209+0x2100] ;  /* 0x00210000d158783b */ /* 0x002e660000004200 */
[----:B------:R-:W-:Y:S01]  /*14210*/  F2FP.BF16.PACK_AB R82, R178, R180 ;  /* 0x000000b4b252723e */ /* 0x000fe200000010ff */
[----:B------:R2:W2:Y:S01]  /*14220*/  MUFU.EX2 R174, R80 ;  /* 0x0000005000ae7308 */ /* 0x0004a20000000800 */
[----:B------:R-:W-:Y:S02]  /*14230*/  F2FP.BF16.PACK_AB R81, R97, R99 ;  /* 0x000000636151723e */ /* 0x000fe400000010ff */
[----:B------:R-:W-:Y:S04]  /*14240*/  F2FP.BF16.PACK_AB R76, R191, R189 ;  /* 0x000000bdbf4c723e */ /* 0x000fe800000010ff */
[----:B------:R-:W-:Y:S02]  /*14250*/  F2FP.BF16.PACK_AB R78, R190, R192 ;  /* 0x000000c0be4e723e */ /* 0x000fe400000010ff */
[----:B------:R-:W-:Y:S02]  /*14260*/  F2FP.BF16.PACK_AB R77, R158, R159 ;  /* 0x0000009f9e4d723e */ /* 0x000fe400000010ff */
[----:B------:R-:W-:Y:S02]  /*14270*/  F2FP.BF16.PACK_AB R79, R183, R184 ;  /* 0x000000b8b74f723e */ /* 0x000fe400000010ff */
[----:B--2---:R-:W-:Y:S01]  /*14280*/  F2FP.BF16.PACK_AB R83, R96, R98 ;  /* 0x000000626053723e */ /* 0x004fe200000010ff */
[----:B------:R-:W2:Y:S01]  /*14290*/  LDSM.16.MT88.4 R84, [R212+0x2100] ;  /* 0x00210000d454783b */ /* 0x000ea20000004200 */
[--C-:B------:R-:W-:Y:S01]  /*142a0*/  FFMA.FTZ R80, R109, c[0x0][0x2d0], -R101.reuse ;  /* 0x0000b4006d507a23 */ /* 0x100fe20000010865 */
[----:B------:R-:W-:Y:S02]  /*142b0*/  MOV R109, R108 ;  /* 0x0000006c006d7202 */ /* 0x000fe40000000f00 */
[----:B------:R-:W-:Y:S01]  /*142c0*/  MOV R108, R171 ;  /* 0x000000ab006c7202 */ /* 0x000fe20000000f00 */
[----:B------:R2:W-:Y:S01]  /*142d0*/  MUFU.EX2 R173, R80 ;  /* 0x0000005000ad7308 */ /* 0x0005e20000000800 */
[----:B------:R-:W-:Y:S01]  /*142e0*/  F2FP.BF16.PACK_AB R166, R174, R176 ;  /* 0x000000b0aea6723e */ /* 0x000fe200000010ff */
[-C--:B-1----:R-:W-:Y:S08]  /*142f0*/  HMMA.16816.F32.BF16 R4, R76, R88.reuse, R4 ;  /* 0x000000584c04723c */ /* 0x082ff00000041804 */
[----:B------:R1:W1:Y:S01]  /*14300*/  MUFU.EX2 R171, R92 ;  /* 0x0000005c00ab7308 */ /* 0x0002620000000800 */
[----:B--2---:R-:W-:Y:S07]  /*14310*/  F2FP.BF16.PACK_AB R80, R156, R157 ;  /* 0x0000009d9c50723e */ /* 0x004fee00000010ff */
[C---:B------:R-:W-:Y:S01]  /*14320*/  HMMA.16816.F32.BF16 R8, R80.reuse, R88, R8 ;  /* 0x000000585008723c */ /* 0x040fe20000041808 */
[----:B-1----:R-:W1:Y:S03]  /*14330*/  LDSM.16.MT88.4 R92, [R210+0x2100] ;  /* 0x00210000d25c783b */ /* 0x002e660000004200 */
[----:B------:R-:W-:Y:S03]  /*14340*/  F2FP.BF16.PACK_AB R165, R171, R173 ;  /* 0x000000adaba5723e */ /* 0x000fe600000010ff */
        /* <DEDUP_REMOVED lines=10> */
[----:B------:R-:W2:Y:S01]  /*143f0*/  LDL.LU R104, [R1+0x1c] ;  /* 0x00001c0001687983 */ /* 0x000ea20000300800 */
[----:B------:R1:W1:Y:S06]  /*14400*/  MUFU.EX2 R170, R88 ;  /* 0x0000005800aa7308 */ /* 0x00026c0000000800 */
[C---:B------:R-:W-:Y:S04]  /*14410*/  HMMA.16816.F32.BF16 R32, R76.reuse, R86, R32 ;  /* 0x000000564c20723c */ /* 0x040fe80000041820 */
        /* <DEDUP_REMOVED lines=20> */
[----:B------:R-:W3:Y:S10]  /*14560*/  MUFU.EX2 R86, R84 ;  /* 0x0000005400567308 */ /* 0x000ef40000000800 */
[----:B------:R-:W-:Y:S10]  /*14570*/  MUFU.EX2 R84, R74 ;  /* 0x0000004a00547308 */ /* 0x000ff40000000800 */
[----:B------:R-:W1:Y:S01]  /*14580*/  MUFU.EX2 R74, R2 ;  /* 0x00000002004a7308 */ /* 0x000e620000000800 */
[----:B---3--:R-:W-:Y:S01]  /*14590*/  FFMA.FTZ R73, R73, R107, R245 ;  /* 0x0000006b49497223 */ /* 0x008fe200000100f5 */
[----:B------:R-:W-:Y:S01]  /*145a0*/  F2FP.BF16.PACK_AB R161, R86, R85 ;  /* 0x0000005556a1723e */ /* 0x000fe200000010ff */
[-C--:B-1----:R-:W-:Y:S08]  /*145b0*/  HMMA.16816.F32.BF16 R52, R76, R88.reuse, R52 ;  /* 0x000000584c34723c */ /* 0x082ff00000041834 */
[C---:B------:R-:W-:Y:S08]  /*145c0*/  HMMA.16816.F32.BF16 R56, R80.reuse, R88, R56 ;  /* 0x000000585038723c */ /* 0x040ff00000041838 */
[-C--:B------:R-:W-:Y:S04]  /*145d0*/  HMMA.16816.F32.BF16 R60, R80, R90.reuse, R60 ;  /* 0x0000005a503c723c */ /* 0x080fe8000004183c */
[----:B------:R-:W-:Y:S04]  /*145e0*/  F2FP.BF16.PACK_AB R163, R74, R84 ;  /* 0x000000544aa3723e */ /* 0x000fe800000010ff */
[----:B------:R-:W-:Y:S04]  /*145f0*/  HMMA.16816.F32.BF16 R64, R76, R90, R64 ;  /* 0x0000005a4c40723c */ /* 0x000fe80000041840 */
[----:B----4-:R-:W-:Y:S02]  /*14600*/  FFMA.FTZ R69, R69, R106, R244 ;  /* 0x0000006a45457223 */ /* 0x010fe400000100f4 */
[----:B--2---:R-:W-:Y:S06]  /*14610*/  FFMA.FTZ R2, R68, R105, R241 ;  /* 0x0000006944027223 */ /* 0x004fec00000100f1 */
[----:B------:R-:W-:Y:S04]  /*14620*/  FADD.FTZ R2, R242, R2 ;  /* 0x00000002f2027221 */ /* 0x000fe80000010000 */
[----:B------:R-:W-:Y:S02]  /*14630*/  FADD.FTZ R2, R243, R2 ;  /* 0x00000002f3027221 */ /* 0x000fe40000010000 */
[----:B------:R-:W-:Y:S02]  /*14640*/  FFMA.FTZ R0, R0, R104, R185 ;  /* 0x0000006800007223 */ /* 0x000fe400000100b9 */
[-C--:B------:R-:W-:Y:S05]  /*14650*/  HMMA.16816.F32.BF16 R104, R164, R116.reuse, R4 ;  /* 0x00000074a468723c */ /* 0x080fea0000041804 */
        /* <DEDUP_REMOVED lines=30> */
[----:B------:R-:W1:Y:S03]  /*14840*/  LDSM.16.MT88.4 R4, [R211+0x2900] ;  /* 0x00290000d304783b */ /* 0x000e660000004200 */
        /* <DEDUP_REMOVED lines=83> */
.L_x_282:
        /* <DEDUP_REMOVED lines=18> */
[----:B------:R1:W-:Y:S04]  /*14ea0*/  STL.64 [R1+0x8], R2 ;  /* 0x0000080201007387 */ /* 0x0003e80000100a00 */
.L_x_301:
[----:B------:R-:W-:Y:S04]  /*14eb0*/  DEPBAR.LE SB0, 0x0 ;  /* 0x000080000000791a */ /* 0x000fe80000000000 */
[----:B------:R-:W-:Y:S01]  /*14ec0*/  BAR.SYNC.DEFER_BLOCKING 0x0 ;  /* 0x0000000000007b1d */ /* 0x000fe20000010000 */
[C---:B------:R-:W-:Y:S01]  /*14ed0*/  ISETP.GT.AND P4, PT, R225.reuse, UR4, PT ;  /* 0x00000004e1007c0c */ /* 0x040fe2000bf84270 */
[C---:B--2---:R-:W-:Y:S01]  /*14ee0*/  IMAD R0, R225.reuse, UR15, RZ ;  /* 0x0000000fe1007c24 */ /* 0x044fe2000f8e02ff */
[----:B-1----:R-:W-:Y:S05]  /*14ef0*/  SHF.R.S32.HI R2, RZ, 0x1f, R225 ;  /* 0x0000001fff027819 */ /* 0x002fea00000114e1 */
[----:B------:R-:W-:Y:S01]  /*14f00*/  IMAD R0, R2, UR18, R0 ;  /* 0x0000001202007c24 */ /* 0x000fe2000f8e0200 */
[----:B-----5:R-:W-:Y:S08]  /*14f10*/  LDSM.16.M88.4 R96, [R215+0x6100] ;  /* 0x00610000d760783b */ /* 0x020ff00000000200 */
[----:B------:R-:W2:Y:S06]  /*14f20*/  LDL.64 R196, [R1+0x8] ;  /* 0x0000080001c47983 */ /* 0x000eac0000100a00 */
[----:B------:R-:W1:Y:S08]  /*14f30*/  LDSM.16.M88.4 R16, [R208+0x3100] ;  /* 0x00310000d010783b */ /* 0x000e700000000200 */
[----:B------:R-:W3:Y:S08]  /*14f40*/  LDSM.16.M88.4 R92, [R215+0x8100] ;  /* 0x00810000d75c783b */ /* 0x000ef00000000200 */
[----:B------:R-:W4:Y:S08]  /*14f50*/  LDSM.16.M88.4 R32, [R208+0x3900] ;  /* 0x00390000d020783b */ /* 0x000f300000000200 */
[----:B------:R-:W2:Y:S06]  /*14f60*/  LDL.64 R244, [R1+0x28] ;  /* 0x0000280001f47983 */ /* 0x000eac0000100a00 */
[----:B------:R-:W1:Y:S08]  /*14f70*/  LDSM.16.M88.4 R48, [R208+0x4100] ;  /* 0x00410000d030783b */ /* 0x000e700000000200 */
[----:B------:R-:W2:Y:S06]  /*14f80*/  LDL.64 R240, [R1+0x30] ;  /* 0x0000300001f07983 */ /* 0x000eac0000100a00 */
[----:B------:R-:W1:Y:S08]  /*14f90*/  LDSM.16.M88.4 R64, [R208+0x4900] ;  /* 0x00490000d040783b */ /* 0x000e700000000200 */
[----:B------:R-:W2:Y:S04]  /*14fa0*/  LDL R226, [R1+0x24] ;  /* 0x0000240001e27983 */ /* 0x000ea80000100800 */
[----:B------:R-:W1:Y:S08]  /*14fb0*/  LDSM.16.M88.4 R80, [R208+0x5100] ;  /* 0x00510000d050783b */ /* 0x000e700000000200 */
[----:B------:R-:W1:Y:S08]  /*14fc0*/  LDSM.16.M88.4 R168, [R208+0x5900] ;  /* 0x00590000d0a8783b */ /* 0x000e700000000200 */
[----:B------:R-:W-:Y:S08]  /*14fd0*/  LDSM.16.M88.4 R172, [R218+0x6100] ;  /* 0x00610000daac783b */ /* 0x000ff00000000200 */
[----:B------:R-:W3:Y:S08]  /*14fe0*/  LDSM.16.M88.4 R176, [R219] ;  /* 0x00000000dbb0783b */ /* 0x000ef00000000200 */
[----:B------:R-:W4:Y:S08]  /*14ff0*/  LDSM.16.M88.4 R180, [R218+0x8100] ;  /* 0x00810000dab4783b */ /* 0x000f300000000200 */
[----:B------:R-:W2:Y:S08]  /*15000*/  LDSM.16.M88.4 R184, [R224] ;  /* 0x00000000e0b8783b */ /* 0x000eb00000000200 */
[----:B------:R-:W2:Y:S08]  /*15010*/  LDSM.16.M88.4 R188, [R223] ;  /* 0x00000000dfbc783b */ /* 0x000eb00000000200 */
[----:B------:R-:W2:Y:S01]  /*15020*/  LDSM.16.M88.4 R192, [R222] ;  /* 0x00000000dec0783b */ /* 0x000ea20000000200 */
        /* <DEDUP_REMOVED lines=27> */
[----:B--2---:R-:W-:Y:S01]  /*151e0*/  IMAD.WIDE.U32 R176, R225, UR18, R196 ;  /* 0x00000012e1b07c25 */ /* 0x004fe2000f8e00c4 */
        /* <DEDUP_REMOVED lines=36> */
[----:B------:R-:W-:Y:S02]  /*15430*/  PLOP3.LUT P0, PT, PT, PT, UP1, 0x80, 0x0 ;  /* 0x000000000000781c */ /* 0x000fe40003f0f018 */
        /* <DEDUP_REMOVED lines=75> */
[----:B------:R-:W1:Y:S01]  /*158f0*/  MUFU.TANH R238, R6 ;  /* 0x0000000600ee7308 */ /* 0x000e620000002400 */
[----:B------:R-:W-:Y:S09]  /*15900*/  FMUL.FTZ R19, R19, c[0x0][0x320] ;  /* 0x0000c80013137a20 */ /* 0x000ff20000410000 */
[----:B------:R1:W1:Y:S01]  /*15910*/  MUFU.TANH R228, R7 ;  /* 0x0000000700e47308 */ /* 0x0002620000002400 */
[----:B---3--:R-:W3:Y:S09]  /*15920*/  LDL R15, [R1+0x20] ;  /* 0x00002000010f7983 */ /* 0x008ef20000100800 */
[----:B------:R-:W2:Y:S10]  /*15930*/  MUFU.TANH R246, R8 ;  /* 0x0000000800f67308 */ /* 0x000eb40000002400 */
[----:B------:R-:W2:Y:S01]  /*15940*/  MUFU.TANH R239, R9 ;  /* 0x0000000900ef7308 */ /* 0x000ea20000002400 */
[----:B-1----:R-:W1:Y:S09]  /*15950*/  LDSM.16.M88.4 R4, [R213+0x800] ;  /* 0x00080000d504783b */ /* 0x002e720000000200 */
[----:B------:R-:W1:Y:S10]  /*15960*/  MUFU.TANH R248, R10 ;  /* 0x0000000a00f87308 */ /* 0x000e740000002400 */
[----:B------:R1:W1:Y:S10]  /*15970*/  MUFU.TANH R247, R11 ;  /* 0x0000000b00f77308 */ /* 0x0002740000002400 */
[----:B------:R-:W2:Y:S10]  /*15980*/  MUFU.TANH R237, R12 ;  /* 0x0000000c00ed7308 */ /* 0x000eb40000002400 */
[----:B------:R-:W2:Y:S01]  /*15990*/  MUFU.TANH R236, R13 ;  /* 0x0000000d00ec7308 */ /* 0x000ea20000002400 */
[----:B-1----:R-:W1:Y:S01]  /*159a0*/  LDSM.16.M88.4 R8, [R213+0x1000] ;  /* 0x00100000d508783b */ /* 0x002e620000000200 */
[-C--:B------:R-:W-:Y:S08]  /*159b0*/  HMMA.16816.F32.BF16 R20, R172, R4.reuse, R20 ;  /* 0x00000004ac14723c */ /* 0x080ff00000041814 */
[----:B------:R-:W1:Y:S01]  /*159c0*/  MUFU.TANH R243, R14 ;  /* 0x0000000e00f37308 */ /* 0x000e620000002400 */
        /* <DEDUP_REMOVED lines=15> */
[----:B------:R1:W1:Y:S01]  /*15ac0*/  MUFU.TANH R234, R26 ;  /* 0x0000001a00ea7308 */ /* 0x0002620000002400 */
[----:B------:R-:W-:Y:S01]  /*15ad0*/  FMUL.FTZ R23, R23, c[0x0][0x320] ;  /* 0x0000c80017177a20 */ /* 0x000fe20000410000 */
[C---:B------:R-:W-:Y:S04]  /*15ae0*/  HMMA.16816.F32.BF16 R40, R188.reuse, R8, R40 ;  /* 0x00000008bc28723c */ /* 0x040fe80000041828 */
[----:B------:R-:W-:Y:S02]  /*15af0*/  FMUL.FTZ R33, R33, c[0x0][0x320] ;  /* 0x0000c80021217a20 */ /* 0x000fe40000410000 */
[----:B------:R-:W-:Y:S02]  /*15b00*/  FMUL.FTZ R34, R34, c[0x0][0x320] ;  /* 0x0000c80022227a20 */ /* 0x000fe40000410000 */
[----:B------:R1:W1:Y:S01]  /*15b10*/  MUFU.TANH R233, R27 ;  /* 0x0000001b00e97308 */ /* 0x0002620000002400 */
        /* <DEDUP_REMOVED lines=15> */
[----:B------:R2:W2:Y:S01]  /*15c10*/  MUFU.TANH R193, R19 ;  /* 0x0000001300c17308 */ /* 0x0004a20000002400 */
[----:B------:R-:W-:Y:S02]  /*15c20*/  FMUL.FTZ R38, R38, c[0x0][0x320] ;  /* 0x0000c80026267a20 */ /* 0x000fe40000410000 */
[-C--:B------:R-:W-:Y:S04]  /*15c30*/  HMMA.16816.F32.BF16 R60, R188, R6.reuse, R60 ;  /* 0x00000006bc3c723c */ /* 0x080fe8000004183c */
[----:B------:R-:W-:Y:S02]  /*15c40*/  FMUL.FTZ R48, R48, c[0x0][0x320] ;  /* 0x0000c80030307a20 */ /* 0x000fe40000410000 */
[----:B------:R-:W-:Y:S01]  /*15c50*/  FMUL.FTZ R49, R49, c[0x0][0x320] ;  /* 0x0000c80031317a20 */ /* 0x000fe20000410000 */
[----:B------:R-:W2:Y:S01]  /*15c60*/  MUFU.TANH R20, R20 ;  /* 0x0000001400147308 */ /* 0x000ea20000002400 */
        /* <DEDUP_REMOVED lines=32> */
[----:B------:R-:W-:Y:S01]  /*15e70*/  FMUL.FTZ R67, R67, c[0x0][0x320] ;  /* 0x0000c80043437a20 */ /* 0x000fe20000410000 */
[----:B------:R-:W-:Y:S01]  /*15e80*/  @P4 MOV R5, R245 ;  /* 0x000000f500054202 */ /* 0x000fe20000000f00 */
[----:B------:R-:W-:Y:S01]  /*15e90*/  FMUL.FTZ R68, R68, c[0x0][0x320] ;  /* 0x0000c80044447a20 */ /* 0x000fe20000410000 */
[----:B------:R-:W-:Y:S01]  /*15ea0*/  HMMA.16816.F32.BF16 R96, R172, R6, R96 ;  /* 0x00000006ac60723c */ /* 0x000fe20000041860 */
[----:B------:R2:W1:Y:S03]  /*15eb0*/  MUFU.TANH R229, R31 ;  /* 0x0000001f00e57308 */ /* 0x0004660000002400 */
[----:B------:R-:W-:Y:S04]  /*15ec0*/  @P4 IMAD.WIDE.U32 R4, R2, 0x60, R4 ;  /* 0x0000006002044825 */ /* 0x000fe800078e0004 */
[----:B------:R-:W-:Y:S01]  /*15ed0*/  @P1 IMAD.HI.U32 R6, R226, c[0x0][0x2c8], RZ ;  /* 0x0000b200e2061a27 */ /* 0x000fe200078e00ff */
[----:B------:R-:W-:Y:S02]  /*15ee0*/  @P4 LEA R2, P2, R4, c[0x0][0x1c8], 0x1 ;  /* 0x0000720004024a11 */ /* 0x000fe400078408ff */
[----:B------:R2:W1:Y:S01]  /*15ef0*/  MUFU.TANH R13, R32 ;  /* 0x00000020000d7308 */ /* 0x0004620000002400 */
[----:B------:R-:W-:Y:S01]  /*15f00*/  @P4 IADD3 R0, R5, R0, RZ ;  /* 0x0000000005004210 */ /* 0x000fe20007ffe0ff */
[----:B------:R-:W-:Y:S01]  /*15f10*/  FMUL.FTZ R69, R69, c[0x0][0x320] ;  /* 0x0000c80045457a20 */ /* 0x000fe20000410000 */
[----:B------:R-:W-:Y:S01]  /*15f20*/  @P4 IADD3 R10, P1, R2, UR16, RZ ;  /* 0x00000010020a4c10 */ /* 0x000fe2000ff3e0ff */
[----:B------:R-:W-:Y:S01]  /*15f30*/  FMUL.FTZ R70, R70, c[0x0][0x320] ;  /* 0x0000c80046467a20 */ /* 0x000fe20000410000 */
[----:B------:R-:W-:Y:S01]  /*15f40*/  @P4 LEA.HI.X R3, R4, c[0x0][0x1cc], R0, 0x1, P2 ;  /* 0x0000730004034a11 */ /* 0x000fe200010f0c00 */
[----:B------:R-:W-:Y:S01]  /*15f50*/  FMUL.FTZ R71, R71, c[0x0][0x320] ;  /* 0x0000c80047477a20 */ /* 0x000fe20000410000 */
[----:B------:R-:W-:Y:S01]  /*15f60*/  MOV R5, R226 ;  /* 0x000000e200057202 */ /* 0x000fe20000000f00 */
[----:B------:R-:W-:Y:S01]  /*15f70*/  FMUL.FTZ R72, R72, c[0x0][0x320] ;  /* 0x0000c80048487a20 */ /* 0x000fe20000410000 */
[----:B------:R-:W-:Y:S01]  /*15f80*/  @P4 IADD3.X R11, R3, UR17, RZ, P1, !PT ;  /* 0x00000011030b4c10 */ /* 0x000fe20008ffe4ff */
[----:B------:R-:W1:Y:S01]  /*15f90*/  MUFU.TANH R33, R33 ;  /* 0x0000002100217308 */ /* 0x000e620000002400 */
[----:B------:R-:W-:Y:S01]  /*15fa0*/  @!PT LDS RZ, [RZ] ;  /* 0x00000000fffff984 */ /* 0x000fe20000000800 */
[----:B------:R-:W-:Y:S01]  /*15fb0*/  @!PT LDS RZ, [RZ] ;  /* 0x00000000fffff984 */ /* 0x000fe20000000800 */
[----:B------:R-:W-:Y:S01]  /*15fc0*/  @!PT LDS RZ, [RZ] ;  /* 0x00000000fffff984 */ /* 0x000fe20000000800 */
[----:B------:R1:W-:Y:S01]  /*15fd0*/  @P4 LDGSTS.E.BYPASS.LTC128B.128 [R227+0x3100], [R2.64], !P3 ;  /* 0x0310000002e34fae */ /* 0x0003e2000d901d68 */
[----:B------:R-:W-:Y:S01]  /*15fe0*/  @P0 SHF.R.U32.HI R5, RZ, c[0x0][0x2cc], R6 ;  /* 0x0000b300ff050a19 */ /* 0x000fe20000011606 */
[----:B------:R-:W-:Y:S01]  /*15ff0*/  FMUL.FTZ R73, R73, c[0x0][0x320] ;  /* 0x0000c80049497a20 */ /* 0x000fe20000410000 */
[----:B------:R-:W-:Y:S01]  /*16000*/  @P4 IADD3 R8, P0, R10, UR16, RZ ;  /* 0x000000100a084c10 */ /* 0x000fe2000ff1e0ff */
[----:B------:R-:W-:Y:S02]  /*16010*/  FMUL.FTZ R74, R74, c[0x0][0x320] ;  /* 0x0000c8004a4a7a20 */ /* 0x000fe40000410000 */
[----:B------:R-:W-:Y:S01]  /*16020*/  FMUL.FTZ R75, R75, c[0x0][0x320] ;  /* 0x0000c8004b4b7a20 */ /* 0x000fe20000410000 */
[----:B------:R-:W-:Y:S01]  /*16030*/  @P4 IADD3.X R9, R11, UR17, RZ, P0, !PT ;  /* 0x000000110b094c10 */ /* 0x000fe200087fe4ff */
[----:B------:R2:W-:Y:S01]  /*16040*/  @P4 LDGSTS.E.BYPASS.LTC128B.128 [R227+0x3900], [R10.64], !P3 ;  /* 0x039000000ae34fae */ /* 0x0005e2000d901d68 */
[----:B------:R2:W2:Y:S01]  /*16050*/  MUFU.TANH R171, R34 ;  /* 0x0000002200ab7308 */ /* 0x0004a20000002400 */
[----:B------:R-:W-:Y:S01]  /*16060*/  @P4 IADD3 R6, P1, R8, UR16, RZ ;  /* 0x0000001008064c10 */ /* 0x000fe2000ff3e0ff */
[----:B------:R-:W-:Y:S02]  /*16070*/  FMUL.FTZ R76, R76, c[0x0][0x320] ;  /* 0x0000c8004c4c7a20 */ /* 0x000fe40000410000 */
[----:B------:R-:W-:Y:S01]  /*16080*/  FMUL.FTZ R77, R77, c[0x0][0x320] ;  /* 0x0000c8004d4d7a20 */ /* 0x000fe20000410000 */
[----:B------:R-:W-:Y:S01]  /*16090*/  @P4 IADD3.X R7, R9, UR17, RZ, P1, !PT ;  /* 0x0000001109074c10 */ /* 0x000fe20008ffe4ff */
[----:B------:R-:W-:Y:S01]  /*160a0*/  FMUL.FTZ R78, R78, c[0x0][0x320] ;  /* 0x0000c8004e4e7a20 */ /* 0x000fe20000410000 */
[----:B------:R2:W-:Y:S01]  /*160b0*/  @P4 LDGSTS.E.BYPASS.LTC128B.128 [R227+0x4100], [R8.64], !P3 ;  /* 0x0410000008e34fae */ /* 0x0005e2000d901d68 */
[----:B------:R-:W-:Y:S02]  /*160c0*/  FMUL.FTZ R79, R79, c[0x0][0x320] ;  /* 0x0000c8004f4f7a20 */ /* 0x000fe40000410000 */
[----:B------:R2:W2:Y:S01]  /*160d0*/  MUFU.TANH R170, R35 ;  /* 0x0000002300aa7308 */ /* 0x0004a20000002400 */
[----:B------:R-:W-:Y:S02]  /*160e0*/  FMUL.FTZ R80, R80, c[0x0][0x320] ;  /* 0x0000c80050507a20 */ /* 0x000fe40000410000 */
[----:B------:R-:W-:Y:S02]  /*160f0*/  FMUL.FTZ R81, R81, c[0x0][0x320] ;  /* 0x0000c80051517a20 */ /* 0x000fe40000410000 */
[----:B------:R4:W-:Y:S01]  /*16100*/  @P4 LDGSTS.E.BYPASS.LTC128B.128 [R227+0x4900], [R6.64], !P3 ;  /* 0x0490000006e34fae */ /* 0x0009e2000d901d68 */
[----:B------:R-:W-:Y:S01]  /*16110*/  FMUL.FTZ R82, R82, c[0x0][0x320] ;  /* 0x0000c80052527a20 */ /* 0x000fe20000410000 */
[----:B-1----:R-:W-:Y:S01]  /*16120*/  @P4 IADD3 R2, P0, R6, UR16, RZ ;  /* 0x0000001006024c10 */ /* 0x002fe2000ff1e0ff */
[----:B------:R-:W-:Y:S02]  /*16130*/  FMUL.FTZ R83, R83, c[0x0][0x320] ;  /* 0x0000c80053537a20 */ /* 0x000fe40000410000 */
[----:B------:R1:W1:Y:S01]  /*16140*/  MUFU.TANH R12, R36 ;  /* 0x00000024000c7308 */ /* 0x0002620000002400 */
[----:B------:R-:W-:Y:S01]  /*16150*/  FMUL.FTZ R84, R84, c[0x0][0x320] ;  /* 0x0000c80054547a20 */ /* 0x000fe20000410000 */
[----:B------:R-:W-:Y:S01]  /*16160*/  @P4 IADD3.X R3, R7, UR17, RZ, P0, !PT ;  /* 0x0000001107034c10 */ /* 0x000fe200087fe4ff */
[----:B------:R-:W-:Y:S01]  /*16170*/  FMUL.FTZ R85, R85, c[0x0][0x320] ;  /* 0x0000c80055557a20 */ /* 0x000fe20000410000 */
[----:B------:R-:W1:Y:S01]  /*16180*/  SHFL.IDX PT, R4, R5, RZ, 0x1c1f ;  /* 0x001c1fff05047589 */ /* 0x000e6200000e0000 */
[----:B------:R-:W-:Y:S01]  /*16190*/  FMUL.FTZ R86, R86, c[0x0][0x320] ;  /* 0x0000c80056567a20 */ /* 0x000fe20000410000 */
[----:B------:R-:W-:Y:S01]  /*161a0*/  PLOP3.LUT P0, PT, PT, PT, UP0, 0x40, 0x0 ;  /* 0x000000000000781c */ /* 0x000fe20003f0e808 */
[----:B------:R-:W-:Y:S02]  /*161b0*/  FMUL.FTZ R87, R87, c[0x0][0x320] ;  /* 0x0000c80057577a20 */ /* 0x000fe40000410000 */
[----:B------:R-:W-:Y:S01]  /*161c0*/  FMUL.FTZ R88, R88, c[0x0][0x320] ;  /* 0x0000c80058587a20 */ /* 0x000fe20000410000 */
[----:B------:R-:W1:Y:S01]  /*161d0*/  MUFU.TANH R37, R37 ;  /* 0x0000002500257308 */ /* 0x000e620000002400 */
[----:B------:R-:W-:Y:S01]  /*161e0*/  FMUL.FTZ R89, R89, c[0x0][0x320] ;  /* 0x0000c80059597a20 */ /* 0x000fe20000410000 */
[----:B------:R3:W-:Y:S01]  /*161f0*/  @P4 LDGSTS.E.BYPASS.LTC128B.128 [R227+0x5100], [R2.64], !P3 ;  /* 0x0510000002e34fae */ /* 0x0007e2000d901d68 */
[----:B------:R-:W-:Y:S01]  /*16200*/  FMUL.FTZ R91, R91, c[0x0][0x320] ;  /* 0x0000c8005b5b7a20 */ /* 0x000fe20000410000 */
[----:B--2---:R-:W-:Y:S01]  /*16210*/  @P4 IADD3 R8, P1, R2, UR16, RZ ;  /* 0x0000001002084c10 */ /* 0x004fe2000ff3e0ff */
[----:B------:R-:W-:Y:S02]  /*16220*/  FMUL.FTZ R92, R92, c[0x0][0x320] ;  /* 0x0000c8005c5c7a20 */ /* 0x000fe40000410000 */
[----:B------:R-:W-:Y:S01]  /*16230*/  FMUL.FTZ R93, R93, c[0x0][0x320] ;  /* 0x0000c8005d5d7a20 */ /* 0x000fe20000410000 */
[----:B------:R-:W-:Y:S01]  /*16240*/  @P4 IADD3.X R9, R3, UR17, RZ, P1, !PT ;  /* 0x0000001103094c10 */ /* 0x000fe20008ffe4ff */
[----:B------:R-:W-:Y:S01]  /*16250*/  FMUL.FTZ R26, R96, c[0x0][0x320] ;  /* 0x0000c800601a7a20 */ /* 0x000fe20000410000 */
[----:B------:R2:W1:Y:S01]  /*16260*/  MUFU.TANH R169, R38 ;  /* 0x0000002600a97308 */ /* 0x0004620000002400 */
[----:B------:R-:W-:Y:S01]  /*16270*/  FMUL.FTZ R27, R97, c[0x0][0x320] ;  /* 0x0000c800611b7a20 */ /* 0x000fe20000410000 */
[----:B----4-:R-:W-:Y:S01]  /*16280*/  MOV R7, UR12 ;  /* 0x0000000c00077c02 */ /* 0x010fe20008000f00 */
[----:B------:R4:W-:Y:S01]  /*16290*/  @P4 LDGSTS.E.BYPASS.LTC128B.128 [R227+0x5900], [R8.64], !P3 ;  /* 0x0590000008e34fae */ /* 0x0009e2000d901d68 */
[----:B------:R-:W-:Y:S02]  /*162a0*/  FMUL.FTZ R29, R98, c[0x0][0x320] ;  /* 0x0000c800621d7a20 */ /* 0x000fe40000410000 */
[----:B------:R-:W-:Y:S02]  /*162b0*/  FMUL.FTZ R28, R99, c[0x0][0x320] ;  /* 0x0000c800631c7a20 */ /* 0x000fe40000410000 */
[----:B------:R-:W-:Y:S02]  /*162c0*/  FMUL.FTZ R39, R39, c[0x0][0x320] ;  /* 0x0000c80027277a20 */ /* 0x000fe40000410000 */
[----:B------:R-:W1:Y:S01]  /*162d0*/  MUFU.TANH R48, R48 ;  /* 0x0000003000307308 */ /* 0x000e620000002400 */
[----:B------:R-:W0:Y:S01]  /*162e0*/  LDGDEPBAR ;  /* 0x00000000000079af */ /* 0x000e220000000000 */
[----:B------:R-:W-:Y:S02]  /*162f0*/  FMUL.FTZ R40, R40, c[0x0][0x320] ;  /* 0x0000c80028287a20 */ /* 0x000fe40000410000 */
[----:B------:R-:W-:Y:S02]  /*16300*/  FMUL.FTZ R41, R41, c[0x0][0x320] ;  /* 0x0000c80029297a20 */ /* 0x000fe40000410000 */
[----:B------:R-:W-:Y:S02]  /*16310*/  FMUL.FTZ R42, R42, c[0x0][0x320] ;  /* 0x0000c8002a2a7a20 */ /* 0x000fe40000410000 */
[----:B------:R-:W-:Y:S02]  /*16320*/  FMUL.FTZ R43, R43, c[0x0][0x320] ;  /* 0x0000c8002b2b7a20 */ /* 0x000fe40000410000 */
        /* <DEDUP_REMOVED lines=12> */
[----:B------:R2:W2:Y:S01]  /*163f0*/  MUFU.TANH R192, R41 ;  /* 0x0000002900c07308 */ /* 0x0004a20000002400 */
[----:B------:R-:W-:Y:S05]  /*16400*/  IMAD R0, R225, -0x60, RZ ;  /* 0xffffffa0e1007824 */ /* 0x000fea00078e02ff */
[C---:B---3--:R-:W-:Y:S02]  /*16410*/  IADD3 R2, -R15.reuse, 0x1, R0 ;  /* 0x000000010f027810 */ /* 0x048fe40007ffe100 */
[----:B----4-:R-:W-:Y:S02]  /*16420*/  IADD3 R8, -R15, R0, RZ ;  /* 0x000000000f087210 */ /* 0x010fe40007ffe1ff */
[----:B------:R3:W4:Y:S01]  /*16430*/  MUFU.TANH R200, R42 ;  /* 0x0000002a00c87308 */ /* 0x0007220000002400 */
[----:B------:R-:W-:Y:S04]  /*16440*/  IADD3 R7, -R7, UR7, R2 ;  /* 0x0000000707077c10 */ /* 0x000fe8000fffe102 */
[C---:B------:R-:W-:Y:S02]  /*16450*/  IADD3 R6, R7.reuse, c[0x0][0x328], RZ ;  /* 0x0000ca0007067a10 */ /* 0x040fe40007ffe0ff */
[----:B------:R-:W-:Y:S02]  /*16460*/  IADD3 R7, R7, UR10, RZ ;  /* 0x0000000a07077c10 */ /* 0x000fe4000fffe0ff */
[-C--:B-1----:R-:W-:Y:S01]  /*16470*/  IADD3 R3, R6, R4.reuse, RZ ;  /* 0x0000000406037210 */ /* 0x082fe20007ffe0ff */
[----:B------:R3:W1:Y:S01]  /*16480*/  MUFU.TANH R199, R43 ;  /* 0x0000002b00c77308 */ /* 0x0006620000002400 */
[----:B------:R-:W-:Y:S09]  /*16490*/  IADD3 R2, R7, R4, RZ ;  /* 0x0000000407027210 */ /* 0x000ff20007ffe0ff */
        /* <DEDUP_REMOVED lines=70> */
.L_x_287:
[----:B------:R-:W-:Y:S04]  /*16900*/  MOV R9, c[0x0][0x32c] ;  /* 0x0000cb0000097a02 */ /* 0x000fe80000000f00 */
[----:B------:R-:W-:Y:S11]  /*16910*/  ISETP.NE.AND P0, PT, R9, 0x1, PT ;  /* 0x000000010900780c */ /* 0x000ff60003f05270 */
[----:B------:R-:W-:Y:S02]  /*16920*/  @!UPT UIADD3 URZ, URZ, URZ, URZ ;  /* 0x0000003f3f3ff290 */ /* 0x000fe4000fffe03f */
[----:B------:R-:W-:Y:S05]  /*16930*/  @P0 IMAD.HI.U32 R9, R4, c[0x0][0x330], RZ ;  /* 0x0000cc0004090a27 */ /* 0x000fea00078e00ff */
[----:B------:R-:W-:Y:S02]  /*16940*/  @P0 SHF.R.U32.HI R4, RZ, c[0x0][0x334], R9 ;  /* 0x0000cd00ff040a19 */ /* 0x000fe40000011609 */
.L_x_288:
[----:B------:R-:W-:Y:S05]  /*16950*/  BSYNC B0 ;  /* 0x0000000000007941 */ /* 0x000fea0003800000 */
.L_x_286:
[----:B------:R-:W-:Y:S05]  /*16960*/  IMAD R4, R4, c[0x0][0x32c], R8 ;  /* 0x0000cb0004047a24 */ /* 0x000fea00078e0208 */
[----:B------:R-:W-:Y:S02]  /*16970*/  IADD3 R9, R4, c[0x0][0x32c], RZ ;  /* 0x0000cb0004097a10 */ /* 0x000fe40007ffe0ff */
[----:B------:R-:W-:Y:S02]  /*16980*/  IMNMX R2, R2, R4, !PT ;  /* 0x0000000402027217 */ /* 0x000fe40007800200 */
[----:B------:R-:W-:Y:S02]  /*16990*/  IMNMX R3, R3, R9, PT ;  /* 0x0000000903037217 */ /* 0x000fe40003800200 */
.L_x_285:
        /* <DEDUP_REMOVED lines=134> */
.L_x_291:
[----:B------:R-:W-:Y:S04]  /*17200*/  MOV R27, c[0x0][0x32c] ;  /* 0x0000cb00001b7a02 */ /* 0x000fe80000000f00 */
[----:B------:R-:W-:Y:S11]  /*17210*/  ISETP.NE.AND P2, PT, R27, 0x1, PT ;  /* 0x000000011b00780c */ /* 0x000ff60003f45270 */
[----:B------:R-:W-:Y:S02]  /*17220*/  @!UPT UIADD3 URZ, URZ, URZ, URZ ;  /* 0x0000003f3f3ff290 */ /* 0x000fe4000fffe03f */
[----:B------:R-:W-:Y:S05]  /*17230*/  @P2 IMAD.HI.U32 R27, R3, c[0x0][0x330], RZ ;  /* 0x0000cc00031b2a27 */ /* 0x000fea00078e00ff */
[----:B------:R-:W-:Y:S02]  /*17240*/  @P2 SHF.R.U32.HI R3, RZ, c[0x0][0x334], R27 ;  /* 0x0000cd00ff032a19 */ /* 0x000fe4000001161b */
.L_x_292:
[----:B------:R-:W-:Y:S05]  /*17250*/  BSYNC B0 ;  /* 0x0000000000007941 */ /* 0x000fea0003800000 */
.L_x_290:
[----:B------:R-:W-:Y:S05]  /*17260*/  IMAD R3, R3, c[0x0][0x32c], R8 ;  /* 0x0000cb0003037a24 */ /* 0x000fea00078e0208 */
[----:B------:R-:W-:Y:S02]  /*17270*/  IADD3 R27, R3, c[0x0][0x32c], RZ ;  /* 0x0000cb00031b7a10 */ /* 0x000fe40007ffe0ff */
[----:B------:R-:W-:Y:S02]  /*17280*/  IMNMX R0, R0, R3, !PT ;  /* 0x0000000300007217 */ /* 0x000fe40007800200 */
[----:B------:R-:W-:Y:S02]  /*17290*/  IMNMX R2, R2, R27, PT ;  /* 0x0000001b02027217 */ /* 0x000fe40003800200 */
.L_x_289:
        /* <DEDUP_REMOVED lines=111> */
.L_x_295:
[----:B------:R-:W-:Y:S04]  /*17990*/  MOV R27, c[0x0][0x32c] ;  /* 0x0000cb00001b7a02 */ /* 0x000fe80000000f00 */
[----:B------:R-:W-:Y:S11]  /*179a0*/  ISETP.NE.AND P2, PT, R27, 0x1, PT ;  /* 0x000000011b00780c */ /* 0x000ff60003f45270 */
[----:B------:R-:W-:Y:S02]  /*179b0*/  @!UPT UIADD3 URZ, URZ, URZ, URZ ;  /* 0x0000003f3f3ff290 */ /* 0x000fe4000fffe03f */
[----:B------:R-:W-:Y:S05]  /*179c0*/  @P2 IMAD.HI.U32 R27, R3, c[0x0][0x330], RZ ;  /* 0x0000cc00031b2a27 */ /* 0x000fea00078e00ff */
[----:B------:R-:W-:Y:S02]  /*179d0*/  @P2 SHF.R.U32.HI R3, RZ, c[0x0][0x334], R27 ;  /* 0x0000cd00ff032a19 */ /* 0x000fe4000001161b */
.L_x_296:
[----:B------:R-:W-:Y:S05]  /*179e0*/  BSYNC B0 ;  /* 0x0000000000007941 */ /* 0x000fea0003800000 */
.L_x_294:
[----:B------:R-:W-:Y:S05]  /*179f0*/  IMAD R3, R3, c[0x0][0x32c], R8 ;  /* 0x0000cb0003037a24 */ /* 0x000fea00078e0208 */
[----:B------:R-:W-:Y:S02]  /*17a00*/  IADD3 R27, R3, c[0x0][0x32c], RZ ;  /* 0x0000cb00031b7a10 */ /* 0x000fe40007ffe0ff */
[----:B------:R-:W-:Y:S02]  /*17a10*/  IMNMX R0, R0, R3, !PT ;  /* 0x0000000300007217 */ /* 0x000fe40007800200 */
[----:B------:R-:W-:Y:S02]  /*17a20*/  IMNMX R2, R2, R27, PT ;  /* 0x0000001b02027217 */ /* 0x000fe40003800200 */
.L_x_293:
        /* <DEDUP_REMOVED lines=111> */
.L_x_299:
[----:B------:R-:W-:Y:S04]  /*18120*/  MOV R5, c[0x0][0x32c] ;  /* 0x0000cb0000057a02 */ /* 0x000fe80000000f00 */
[----:B------:R-:W-:Y:S11]  /*18130*/  ISETP.NE.AND P2, PT, R5, 0x1, PT ;  /* 0x000000010500780c */ /* 0x000ff60003f45270 */
[----:B------:R-:W-:Y:S02]  /*18140*/  @!UPT UIADD3 URZ, URZ, URZ, URZ ;  /* 0x0000003f3f3ff290 */ /* 0x000fe4000fffe03f */
[----:B------:R-:W-:Y:S05]  /*18150*/  @P2 IMAD.HI.U32 R5, R3, c[0x0][0x330], RZ ;  /* 0x0000cc0003052a27 */ /* 0x000fea00078e00ff */
[----:B------:R-:W-:Y:S02]  /*18160*/  @P2 SHF.R.U32.HI R3, RZ, c[0x0][0x334], R5 ;  /* 0x0000cd00ff032a19 */ /* 0x000fe40000011605 */
.L_x_300:
[----:B------:R-:W-:Y:S05]  /*18170*/  BSYNC B0 ;  /* 0x0000000000007941 */ /* 0x000fea0003800000 */
.L_x_298:
[----:B------:R-:W-:Y:S05]  /*18180*/  IMAD R8, R3, c[0x0][0x32c], R8 ;  /* 0x0000cb0003087a24 */ /* 0x000fea00078e0208 */
[----:B------:R-:W-:Y:S02]  /*18190*/  IADD3 R3, R8, c[0x0][0x32c], RZ ;  /* 0x0000cb0008037a10 */ /* 0x000fe40007ffe0ff */
[----:B------:R-:W-:Y:S02]  /*181a0*/  IMNMX R0, R0, R8, !PT ;  /* 0x0000000800007217 */ /* 0x000fe40007800200 */
[----:B------:R-:W-:Y:S02]  /*181b0*/  IMNMX R2, R2, R3, PT ;  /* 0x0000000302027217 */ /* 0x000fe40003800200 */
.L_x_297:
        /* <DEDUP_REMOVED lines=95> */
[----:B------:R-:W-:Y:S01]  /*187b0*/  FMNMX.FTZ R3, R204, R3, !PT ;  /* 0x00000003cc037209 */ /* 0x000fe20007810000 */
[----:B------:R-:W1:Y:S01]  /*187c0*/  SHFL.BFLY PT, R5, R72, 0x2, 0x1f ;  /* 0x0c401f0048057f89 */ /* 0x000e6200000e0000 */
        /* <DEDUP_REMOVED lines=15> */
[----:B-1----:R-:W-:Y:S02]  /*188c0*/  FMNMX.FTZ R72, R72, R5, !PT ;  /* 0x0000000548487209 */ /* 0x002fe40007810000 */
[----:B------:R-:W-:Y:S02]  /*188d0*/  FSEL R185, R63, -INF , !P2 ;  /* 0xff8000003fb97808 */ /* 0x000fe40005000000 */
[----:B------:R-:W-:Y:S01]  /*188e0*/  ISETP.NE.AND P2, PT, R10, RZ, PT ;  /* 0x000000ff0a00720c */ /* 0x000fe20003f45270 */
[----:B------:R-:W1:Y:S01]  /*188f0*/  SHFL.BFLY PT, R7, R72, 0x1, 0x1f ;  /* 0x0c201f0048077f89 */ /* 0x000e6200000e0000 */
[----:B------:R-:W-:Y:S02]  /*18900*/  FMNMX.FTZ R3, R250, R3, !PT ;  /* 0x00000003fa037209 */ /* 0x000fe40007810000 */
[----:B------:R-:W-:Y:S02]  /*18910*/  ISETP.GT.AND P2, PT, R0, 0x40, !P2 ;  /* 0x000000400000780c */ /* 0x000fe40005744270 */
[----:B------:R-:W-:Y:S02]  /*18920*/  FMNMX.FTZ R5, R8, R103, !PT ;  /* 0x0000006708057209 */ /* 0x000fe40007810000 */
[----:B------:R-:W-:Y:S01]  /*18930*/  ISETP.LT.OR P2, PT, R2, 0x41, P2 ;  /* 0x000000410200780c */ /* 0x000fe20001741670 */
[----:B------:R-:W2:Y:S01]  /*18940*/  SHFL.BFLY PT, R6, R3, 0x2, 0x1f ;  /* 0x0c401f0003067f89 */ /* 0x000ea200000e0000 */
        /* <DEDUP_REMOVED lines=13> */
[----:B-1----:R-:W-:Y:S02]  /*18a20*/  FMNMX.FTZ R72, R72, R7, !PT ;  /* 0x0000000748487209 */ /* 0x002fe40007810000 */
[----:B------:R-:W-:Y:S02]  /*18a30*/  FMNMX.FTZ R4, R34, R4, !PT ;  /* 0x0000000422047209 */ /* 0x000fe40007810000 */
[----:B------:R-:W-:Y:S01]  /*18a40*/  ISETP.LT.OR P2, PT, R2, 0x49, P2 ;  /* 0x000000490200780c */ /* 0x000fe20001741670 */
[----:B------:R-:W-:Y:S01]  /*18a50*/  FMUL.FTZ R74, R72, c[0x0][0x2d0] ;  /* 0x0000b400484a7a20 */ /* 0x000fe20000410000 */
[----:B------:R-:W-:Y:S02]  /*18a60*/  FMNMX.FTZ R4, R35, R4, !PT ;  /* 0x0000000423047209 */ /* 0x000fe40007810000 */
[----:B--2---:R-:W-:Y:S02]  /*18a70*/  FMNMX.FTZ R3, R3, R6, !PT ;  /* 0x0000000603037209 */ /* 0x004fe40007810000 */
[----:B------:R-:W-:Y:S02]  /*18a80*/  FMNMX.FTZ R4, R45, R4, !PT ;  /* 0x000000042d047209 */ /* 0x000fe40007810000 */
[----:B------:R-:W-:Y:S01]  /*18a90*/  FMNMX.FTZ R5, R58, R5, !PT ;  /* 0x000000053a057209 */ /* 0x000fe20007810000 */
[----:B------:R-:W1:Y:S01]  /*18aa0*/  SHFL.BFLY PT, R71, R3, 0x1, 0x1f ;  /* 0x0c201f0003477f89 */ /* 0x000e6200000e0000 */
[----:B------:R-:W-:Y:S02]  /*18ab0*/  FMNMX.FTZ R4, R48, R4, !PT ;  /* 0x0000000430047209 */ /* 0x000fe40007810000 */
[----:B------:R-:W-:Y:S02]  /*18ac0*/  FSEL R192, R183, -INF , !P2 ;  /* 0xff800000b7c07808 */ /* 0x000fe40005000000 */
[----:B------:R-:W-:Y:S02]  /*18ad0*/  FMNMX.FTZ R4, R49, R4, !PT ;  /* 0x0000000431047209 */ /* 0x000fe40007810000 */
[----:B------:R-:W-:Y:S02]  /*18ae0*/  FSETP.NEU.FTZ.AND P2, PT, R72, -INF , PT ;  /* 0xff8000004800780b */ /* 0x000fe40003f5d000 */
[----:B------:R-:W-:Y:S02]  /*18af0*/  FMNMX.FTZ R4, R50, R4, !PT ;  /* 0x0000000432047209 */ /* 0x000fe40007810000 */
[----:B------:R-:W-:Y:S02]  /*18b00*/  FMNMX.FTZ R5, R62, R5, !PT ;  /* 0x000000053e057209 */ /* 0x000fe40007810000 */
[----:B------:R-:W-:Y:S02]  /*18b10*/  FMNMX.FTZ R4, R99, R4, !PT ;  /* 0x0000000463047209 */ /* 0x000fe40007810000 */
[----:B------:R-:W-:Y:S02]  /*18b20*/  FSEL R74, R74, RZ, P2 ;  /* 0x000000ff4a4a7208 */ /* 0x000fe40001000000 */
[----:B------:R-:W-:Y:S02]  /*18b30*/  FMNMX.FTZ R4, R170, R4, !PT ;  /* 0x00000004aa047209 */ /* 0x000fe40007810000 */
[----:B------:R-:W-:Y:S01]  /*18b40*/  FMNMX.FTZ R5, R88, R5, !PT ;  /* 0x0000000558057209 */ /* 0x000fe20007810000 */
[--C-:B------:R-:W-:Y:S01]  /*18b50*/  FFMA.FTZ R16, R43, c[0x0][0x2d0], -R74.reuse ;  /* 0x0000b4002b107a23 */ /* 0x100fe2000001084a */
[----:B------:R-:W-:Y:S02]  /*18b60*/  FMNMX.FTZ R4, R173, R4, !PT ;  /* 0x00000004ad047209 */ /* 0x000fe40007810000 */
[----:B------:R-:W-:Y:S01]  /*18b70*/  FMNMX.FTZ R6, R98, R5, !PT ;  /* 0x0000000562067209 */ /* 0x000fe20007810000 */
[--C-:B------:R-:W-:Y:S01]  /*18b80*/  FFMA.FTZ R5, R30, c[0x0][0x2d0], -R74.reuse ;  /* 0x0000b4001e057a23 */ /* 0x100fe2000001084a */
[----:B------:R-:W-:Y:S02]  /*18b90*/  FMNMX.FTZ R4, R175, R4, !PT ;  /* 0x00000004af047209 */ /* 0x000fe40007810000 */
[----:B------:R-:W-:Y:S01]  /*18ba0*/  FMNMX.FTZ R6, R168, R6, !PT ;  /* 0x00000006a8067209 */ /* 0x000fe20007810000 */
[----:B------:R2:W-:Y:S01]  /*18bb0*/  MUFU.EX2 R55, R5 ;  /* 0x0000000500377308 */ /* 0x0005e20000000800 */
[----:B------:R-:W-:Y:S02]  /*18bc0*/  FMNMX.FTZ R4, R184, R4, !PT ;  /* 0x00000004b8047209 */ /* 0x000fe40007810000 */
[----:B-1----:R-:W-:Y:S01]  /*18bd0*/  FMNMX.FTZ R71, R3, R71, !PT ;  /* 0x0000004703477209 */ /* 0x002fe20007810000 */
[--C-:B------:R-:W-:Y:S01]  /*18be0*/  FFMA.FTZ R3, R32, c[0x0][0x2d0], -R74.reuse ;  /* 0x0000b40020037a23 */ /* 0x100fe2000001084a */
[----:B------:R-:W-:Y:S02]  /*18bf0*/  FMNMX.FTZ R4, R188, R4, !PT ;  /* 0x00000004bc047209 */ /* 0x000fe40007810000 */
[----:B------:R-:W-:Y:S01]  /*18c00*/  ISETP.GT.AND P1, PT, R0, 0x49, !P1 ;  /* 0x000000490000780c */ /* 0x000fe20004f24270 */
[----:B------:R-:W-:Y:S01]  /*18c10*/  FMUL.FTZ R75, R71, c[0x0][0x2d0] ;  /* 0x0000b400474b7a20 */ /* 0x000fe20000410000 */
[----:B------:R-:W-:Y:S01]  /*18c20*/  FMNMX.FTZ R4, R189, R4, !PT ;  /* 0x00000004bd047209 */ /* 0x000fe20007810000 */
[----:B------:R1:W-:Y:S01]  /*18c30*/  MUFU.EX2 R84, R3 ;  /* 0x0000000300547308 */ /* 0x0003e20000000800 */
[----:B------:R-:W-:Y:S02]  /*18c40*/  ISETP.LT.OR P1, PT, R2, 0x4a, P1 ;  /* 0x0000004a0200780c */ /* 0x000fe40000f21670 */
[----:B------:R-:W-:Y:S02]  /*18c50*/  FMNMX.FTZ R4, R191, R4, !PT ;  /* 0x00000004bf047209 */ /* 0x000fe40007810000 */
[----:B------:R-:W-:Y:S02]  /*18c60*/  FSEL R183, R79, -INF , !P1 ;  /* 0xff8000004fb77808 */ /* 0x000fe40004800000 */
[----:B------:R-:W-:Y:S02]  /*18c70*/  FMNMX.FTZ R4, R201, R4, !PT ;  /* 0x00000004c9047209 */ /* 0x000fe40007810000 */
[----:B------:R-:W-:Y:S02]  /*18c80*/  FSETP.NEU.FTZ.AND P1, PT, R71, -INF , PT ;  /* 0xff8000004700780b */ /* 0x000fe40003f3d000 */
[----:B------:R-:W-:Y:S02]  /*18c90*/  FMNMX.FTZ R4, R202, R4, !PT ;  /* 0x00000004ca047209 */ /* 0x000fe40007810000 */
[----:B------:R-:W-:Y:S02]  /*18ca0*/  FSEL R75, R75, RZ, P1 ;  /* 0x000000ff4b4b7208 */ /* 0x000fe40000800000 */
[----:B------:R-:W-:Y:S02]  /*18cb0*/  FMNMX.FTZ R4, R205, R4, !PT ;  /* 0x00000004cd047209 */ /* 0x000fe40007810000 */
[----:B--2---:R-:W-:Y:S01]  /*18cc0*/  FMNMX.FTZ R5, R169, R6, !PT ;  /* 0x00000006a9057209 */ /* 0x004fe20007810000 */
[--C-:B------:R-:W-:Y:S01]  /*18cd0*/  FFMA.FTZ R6, R31, c[0x0][0x2d0], -R74.reuse ;  /* 0x0000b4001f067a23 */ /* 0x100fe2000001084a */
[----:B------:R-:W-:Y:S01]  /*18ce0*/  FMNMX.FTZ R4, R207, R4, !PT ;  /* 0x00000004cf047209 */ /* 0x000fe20007810000 */
[--C-:B------:R-:W-:Y:S01]  /*18cf0*/  FFMA.FTZ R12, R42, c[0x0][0x2d0], -R75.reuse ;  /* 0x0000b4002a0c7a23 */ /* 0x100fe2000001084b */
[----:B------:R-:W-:Y:S01]  /*18d00*/  FMNMX.FTZ R5, R172, R5, !PT ;  /* 0x00000005ac057209 */ /* 0x000fe20007810000 */
[----:B------:R-:W-:Y:S01]  /*18d10*/  MUFU.EX2 R89, R6 ;  /* 0x0000000600597308 */ /* 0x000fe20000000800 */
[----:B------:R-:W-:Y:S02]  /*18d20*/  FMNMX.FTZ R4, R236, R4, !PT ;  /* 0x00000004ec047209 */ /* 0x000fe40007810000 */
[----:B------:R-:W-:Y:S02]  /*18d30*/  FMNMX.FTZ R5, R180, R5, !PT ;  /* 0x00000005b4057209 */ /* 0x000fe40007810000 */
[----:B------:R-:W-:Y:S02]  /*18d40*/  FMNMX.FTZ R4, R237, R4, !PT ;  /* 0x00000004ed047209 */ /* 0x000fe40007810000 */
[----:B------:R-:W-:Y:S02]  /*18d50*/  FMNMX.FTZ R5, R179, R5, !PT ;  /* 0x00000005b3057209 */ /* 0x000fe40007810000 */
[----:B------:R-:W-:Y:S01]  /*18d60*/  FMNMX.FTZ R4, R238, R4, !PT ;  /* 0x00000004ee047209 */ /* 0x000fe20007810000 */
[----:B------:R-:W-:Y:S01]  /*18d70*/  MUFU.EX2 R63, R12 ;  /* 0x0000000c003f7308 */ /* 0x000fe20000000800 */
[----:B-1----:R-:W-:Y:S01]  /*18d80*/  FMNMX.FTZ R3, R178, R5, !PT ;  /* 0x00000005b2037209 */ /* 0x002fe20007810000 */
[----:B------:R-:W-:Y:S01]  /*18d90*/  FFMA.FTZ R5, R36, c[0x0][0x2d0], -R74 ;  /* 0x0000b40024057a23 */ /* 0x000fe2000001084a */
[----:B------:R-:W-:Y:S02]  /*18da0*/  FMNMX.FTZ R4, R239, R4, !PT ;  /* 0x00000004ef047209 */ /* 0x000fe40007810000 */
[C---:B------:R-:W-:Y:S02]  /*18db0*/  ISETP.GT.AND P6, PT, R0.reuse, 0x50, !P6 ;  /* 0x000000500000780c */ /* 0x040fe400077c4270 */
[C---:B------:R-:W-:Y:S01]  /*18dc0*/  ISETP.GT.AND P5, PT, R0.reuse, 0x51, !P5 ;  /* 0x000000510000780c */ /* 0x040fe20006fa4270 */
[----:B------:R-:W1:Y:S01]  /*18dd0*/  SHFL.BFLY PT, R7, R4, 0x2, 0x1f ;  /* 0x0c401f0004077f89 */ /* 0x000e6200000e0000 */
[C---:B------:R-:W-:Y:S01]  /*18de0*/  ISETP.GT.AND P4, PT, R0.reuse, 0x58, !P4 ;  /* 0x000000580000780c */ /* 0x040fe20006784270 */
[----:B------:R2:W3:Y:S01]  /*18df0*/  MUFU.EX2 R87, R5 ;  /* 0x0000000500577308 */ /* 0x0004e20000000800 */
[----:B------:R-:W-:Y:S01]  /*18e00*/  ISETP.GT.AND P0, PT, R0, 0x59, !P0 ;  /* 0x000000590000780c */ /* 0x000fe20004704270 */
[--C-:B------:R-:W-:Y:S01]  /*18e10*/  FFMA.FTZ R0, R33, c[0x0][0x2d0], -R75.reuse ;  /* 0x0000b40021007a23 */ /* 0x100fe2000001084b */
[----:B------:R-:W-:Y:S02]  /*18e20*/  FMNMX.FTZ R3, R185, R3, !PT ;  /* 0x00000003b9037209 */ /* 0x000fe40007810000 */
[C---:B------:R-:W-:Y:S02]  /*18e30*/  ISETP.LT.OR P6, PT, R2.reuse, 0x51, P6 ;  /* 0x000000510200780c */ /* 0x040fe400037c1670 */
[----:B------:R-:W-:Y:S02]  /*18e40*/  ISETP.LT.OR P5, PT, R2, 0x52, P5 ;  /* 0x000000520200780c */ /* 0x000fe40002fa1670 */
[----:B------:R-:W-:Y:S01]  /*18e50*/  FSEL R194, R78, -INF , !P6 ;  /* 0xff8000004ec27808 */ /* 0x000fe20007000000 */
[----:B------:R4:W-:Y:S01]  /*18e60*/  MUFU.EX2 R60, R0 ;  /* 0x00000000003c7308 */ /* 0x0009e20000000800 */
[----:B------:R-:W-:Y:S02]  /*18e70*/  FMNMX.FTZ R3, R199, R3, !PT ;  /* 0x00000003c7037209 */ /* 0x000fe40007810000 */
[----:B------:R-:W-:Y:S02]  /*18e80*/  FSEL R195, R91, -INF , !P5 ;  /* 0xff8000005bc37808 */ /* 0x000fe40006800000 */
[----:B------:R-:W-:Y:S02]  /*18e90*/  FMNMX.FTZ R3, R200, R3, !PT ;  /* 0x00000003c8037209 */ /* 0x000fe40007810000 */
[----:B------:R-:W-:Y:S02]  /*18ea0*/  ISETP.LT.OR P0, PT, R2, 0x5a, P0 ;  /* 0x0000005a0200780c */ /* 0x000fe40000701670 */
[----:B------:R-:W-:Y:S01]  /*18eb0*/  FMNMX.FTZ R3, R192, R3, !PT ;  /* 0x00000003c0037209 */ /* 0x000fe20007810000 */
[----:B------:R-:W-:Y:S01]  /*18ec0*/  MUFU.EX2 R33, R16 ;  /* 0x0000001000217308 */ /* 0x000fe20000000800 */
[----:B------:R-:W-:Y:S02]  /*18ed0*/  FSEL R73, R57, -INF , !P0 ;  /* 0xff80000039497808 */ /* 0x000fe40004000000 */
[----:B-1----:R-:W-:Y:S01]  /*18ee0*/  FMNMX.FTZ R4, R4, R7, !PT ;  /* 0x0000000704047209 */ /* 0x002fe20007810000 */
[--C-:B--2---:R-:W-:Y:S01]  /*18ef0*/  FFMA.FTZ R5, R29, c[0x0][0x2d0], -R75.reuse ;  /* 0x0000b4001d057a23 */ /* 0x104fe2000001084b */
[----:B------:R-:W-:Y:S02]  /*18f00*/  FMNMX.FTZ R3, R183, R3, !PT ;  /* 0x00000003b7037209 */ /* 0x000fe40007810000 */
[----:B------:R-:W-:Y:S01]  /*18f10*/  ISETP.LT.OR P4, PT, R2, 0x59, P4 ;  /* 0x000000590200780c */ /* 0x000fe20002781670 */
[----:B------:R-:W1:Y:S01]  /*18f20*/  SHFL.BFLY PT, R70, R4, 0x1, 0x1f ;  /* 0x0c201f0004467f89 */ /* 0x000e6200000e0000 */
[----:B------:R-:W-:Y:S01]  /*18f30*/  FMNMX.FTZ R3, R194, R3, !PT ;  /* 0x00000003c2037209 */ /* 0x000fe20007810000 */
[----:B------:R-:W2:Y:S01]  /*18f40*/  MUFU.EX2 R86, R5 ;  /* 0x0000000500567308 */ /* 0x000ea20000000800 */
[--C-:B------:R-:W-:Y:S01]  /*18f50*/  FFMA.FTZ R2, R37, c[0x0][0x2d0], -R75.reuse ;  /* 0x0000b40025027a23 */ /* 0x100fe2000001084b */
[----:B---3--:R-:W-:Y:S02]  /*18f60*/  F2FP.BF16.PACK_AB R78, R87, R84 ;  /* 0x00000054574e723e */ /* 0x008fe400000010ff */
[----:B----4-:R-:W-:Y:S01]  /*18f70*/  FMNMX.FTZ R0, R195, R3, !PT ;  /* 0x00000003c3007209 */ /* 0x010fe20007810000 */
[--C-:B------:R-:W-:Y:S01]  /*18f80*/  FFMA.FTZ R3, R38, c[0x0][0x2d0], -R75.reuse ;  /* 0x0000b40026037a23 */ /* 0x100fe2000001084b */
[----:B------:R-:W-:Y:S04]  /*18f90*/  FSEL R197, R59, -INF , !P4 ;  /* 0xff8000003bc57808 */ /* 0x000fe80006000000 */
[----:B------:R3:W-:Y:S01]  /*18fa0*/  MUFU.EX2 R53, R3 ;  /* 0x0000000300357308 */ /* 0x0007e20000000800 */
[----:B------:R-:W-:Y:S04]  /*18fb0*/  FMNMX.FTZ R0, R197, R0, !PT ;  /* 0x00000000c5007209 */ /* 0x000fe80007810000 */
[----:B------:R-:W-:Y:S05]  /*18fc0*/  FMNMX.FTZ R0, R73, R0, !PT ;  /* 0x0000000049007209 */ /* 0x000fea0007810000 */
[----:B------:R4:W-:Y:S01]  /*18fd0*/  MUFU.EX2 R85, R2 ;  /* 0x0000000200557308 */ /* 0x0009e20000000800 */
[----:B-1----:R-:W-:Y:S02]  /*18fe0*/  FMNMX.FTZ R70, R4, R70, !PT ;  /* 0x0000004604467209 */ /* 0x002fe40007810000 */
[----:B--2---:R-:W-:Y:S02]  /*18ff0*/  F2FP.BF16.PACK_AB R77, R60, R86 ;  /* 0x000000563c4d723e */ /* 0x004fe400000010ff */
[C---:B------:R-:W-:Y:S01]  /*19000*/  FSETP.NEU.FTZ.AND P0, PT, R70.reuse, -INF , PT ;  /* 0xff8000004600780b */ /* 0x040fe20003f1d000 */
[----:B------:R-:W-:Y:S05]  /*19010*/  FMUL.FTZ R96, R70, c[0x0][0x2d0] ;  /* 0x0000b40046607a20 */ /* 0x000fea0000410000 */
[----:B------:R-:W-:Y:S05]  /*19020*/  FSEL R96, R96, RZ, P0 ;  /* 0x000000ff60607208 */ /* 0x000fea0000000000 */
[--C-:B---3--:R-:W-:Y:S02]  /*19030*/  FFMA.FTZ R3, R27, c[0x0][0x2d0], -R96.reuse ;  /* 0x0000b4001b037a23 */ /* 0x108fe40000010860 */
[--C-:B------:R-:W-:Y:S02]  /*19040*/  FFMA.FTZ R4, R35, c[0x0][0x2d0], -R96.reuse ;  /* 0x0000b40023047a23 */ /* 0x100fe40000010860 */
[----:B------:R1:W-:Y:S01]  /*19050*/  MUFU.EX2 R92, R3 ;  /* 0x00000003005c7308 */ /* 0x0003e20000000800 */
[--C-:B------:R-:W-:Y:S01]  /*19060*/  FFMA.FTZ R32, R45, c[0x0][0x2d0], -R96.reuse ;  /* 0x0000b4002d207a23 */ /* 0x100fe20000010860 */
[----:B----4-:R-:W2:Y:S08]  /*19070*/  SHFL.BFLY PT, R2, R0, 0x2, 0x1f ;  /* 0x0c401f0000027f89 */ /* 0x010eb000000e0000 */
[----:B------:R-:W-:Y:S01]  /*19080*/  MUFU.EX2 R54, R4 ;  /* 0x0000000400367308 */ /* 0x000fe20000000800 */
[--C-:B-1----:R-:W-:Y:S02]  /*19090*/  FFMA.FTZ R3, R28, c[0x0][0x2d0], -R96.reuse ;  /* 0x0000b4001c037a23 */ /* 0x102fe40000010860 */
[----:B------:R-:W-:Y:S07]  /*190a0*/  FFMA.FTZ R28, R47, c[0x0][0x2d0], -R75 ;  /* 0x0000b4002f1c7a23 */ /* 0x000fee000001084b */
[----:B------:R1:W3:Y:S02]  /*190b0*/  MUFU.EX2 R61, R3 ;  /* 0x00000003003d7308 */ /* 0x0002e40000000800 */
[----:B-1----:R-:W-:Y:S01]  /*190c0*/  FFMA.FTZ R3, R34, c[0x0][0x2d0], -R96 ;  /* 0x0000b40022037a23 */ /* 0x002fe20000010860 */
[----:B---3--:R-:W-:Y:S07]  /*190d0*/  F2FP.BF16.PACK_AB R64, R61, R92 ;  /* 0x0000005c3d40723e */ /* 0x008fee00000010ff */
[----:B------:R2:W-:Y:S02]  /*190e0*/  MUFU.EX2 R52, R3 ;  /* 0x0000000300347308 */ /* 0x0005e40000000800 */
[----:B--2---:R-:W-:Y:S01]  /*190f0*/  FMNMX.FTZ R3, R0, R2, !PT ;  /* 0x0000000200037209 */ /* 0x004fe20007810000 */
[----:B------:R-:W-:Y:S01]  /*19100*/  FFMA.FTZ R2, R39, c[0x0][0x2d0], -R74 ;  /* 0x0000b40027027a23 */ /* 0x000fe2000001084a */
[----:B------:R-:W-:Y:S01]  /*19110*/  FSEL R0, R72, RZ, P2 ;  /* 0x000000ff48007208 */ /* 0x000fe20001000000 */
[----:B------:R-:W-:Y:S05]  /*19120*/  LDSM.16.MT88.4 R36, [R212+0x100] ;  /* 0x00010000d424783b */ /* 0x000fea0000004200 */
[----:B------:R1:W-:Y:S01]  /*19130*/  MUFU.EX2 R80, R2 ;  /* 0x0000000200507308 */ /* 0x0003e20000000800 */
[----:B------:R-:W-:Y:S01]  /*19140*/  FADD.FTZ R0, -R0, R100 ;  /* 0x0000006400007221 */ /* 0x000fe20000010100 */
[----:B------:R-:W-:Y:S03]  /*19150*/  MOV R100, R55 ;  /* 0x0000003700647202 */ /* 0x000fe60000000f00 */
[----:B------:R-:W-:Y:S01]  /*19160*/  FMUL.FTZ R0, R0, c[0x0][0x2d0] ;  /* 0x0000b40000007a20 */ /* 0x000fe20000410000 */
[----:B------:R-:W-:Y:S01]  /*19170*/  F2FP.BF16.PACK_AB R76, R89, R100 ;  /* 0x00000064594c723e */ /* 0x000fe200000010ff */
[----:B------:R-:W2:Y:S03]  /*19180*/  SHFL.BFLY PT, R4, R3, 0x1, 0x1f ;  /* 0x0c201f0003047f89 */ /* 0x000ea600000e0000 */
        /* <DEDUP_REMOVED lines=14> */
[----:B------:R-:W-:Y:S02]  /*19270*/  IMAD.MOV.U32 R102, RZ, RZ, R54 ;  /* 0x000000ffff667224 */ /* 0x000fe400078e0036 */
[----:B------:R2:W3:Y:S01]  /*19280*/  MUFU.EX2 R2, R0 ;  /* 0x0000000000027308 */ /* 0x0004e20000000800 */
[----:B------:R-:W-:Y:S02]  /*19290*/  FFMA.FTZ R4, R24, c[0x0][0x2d0], -R97 ;  /* 0x0000b40018047a23 */ /* 0x000fe40000010861 */
[----:B------:R-:W-:Y:S02]  /*192a0*/  IMAD.MOV.U32 R116, RZ, RZ, R89 ;  /* 0x000000ffff747224 */ /* 0x000fe400078e0059 */
[----:B------:R-:W-:Y:S02]  /*192b0*/  FMUL.FTZ R17, R69, R117 ;  /* 0x0000007545117220 */ /* 0x000fe40000410000 */
[--C-:B------:R-:W-:Y:S02]  /*192c0*/  FFMA.FTZ R58, R58, c[0x0][0x2d0], -R97.reuse ;  /* 0x0000b4003a3a7a23 */ /* 0x100fe40000010861 */
[----:B------:R-:W-:Y:S01]  /*192d0*/  FFMA.FTZ R62, R62, c[0x0][0x2d0], -R97 ;  /* 0x0000b4003e3e7a23 */ /* 0x000fe20000010861 */
[----:B------:R4:W-:Y:S01]  /*192e0*/  MUFU.EX2 R59, R4 ;  /* 0x00000004003b7308 */ /* 0x0009e20000000800 */
[----:B------:R-:W-:Y:S02]  /*192f0*/  FFMA.FTZ R24, R44, c[0x0][0x2d0], -R75 ;  /* 0x0000b4002c187a23 */ /* 0x000fe4000001084b */
[C---:B-1----:R-:W-:Y:S02]  /*19300*/  FMUL.FTZ R7, R68.reuse, R107 ;  /* 0x0000006b44077220 */ /* 0x042fe40000410000 */
[C---:B------:R-:W-:Y:S02]  /*19310*/  FMUL.FTZ R34, R68.reuse, R134 ;  /* 0x0000008644227220 */ /* 0x040fe40000410000 */
[C---:B------:R-:W-:Y:S02]  /*19320*/  FMUL.FTZ R35, R68.reuse, R135 ;  /* 0x0000008744237220 */ /* 0x040fe40000410000 */
[C---:B------:R-:W-:Y:S01]  /*19330*/  FMUL.FTZ R18, R68.reuse, R118 ;  /* 0x0000007644127220 */ /* 0x040fe20000410000 */
[----:B------:R1:W5:Y:S01]  /*19340*/  MUFU.EX2 R30, R24 ;  /* 0x00000018001e7308 */ /* 0x0003620000000800 */
[----:B------:R-:W-:Y:S02]  /*19350*/  FMUL.FTZ R19, R68, R119 ;  /* 0x0000007744137220 */ /* 0x000fe40000410000 */
[----:B------:R-:W-:Y:S02]  /*19360*/  FFMA.FTZ R44, R50, c[0x0][0x2d0], -R96 ;  /* 0x0000b400322c7a23 */ /* 0x000fe40000010860 */
[----:B--2---:R-:W-:Y:S02]  /*19370*/  FFMA.FTZ R0, R8, c[0x0][0x2d0], -R97 ;  /* 0x0000b40008007a23 */ /* 0x004fe40000010861 */
[----:B------:R-:W-:Y:S02]  /*19380*/  IMAD.MOV.U32 R118, RZ, RZ, R60 ;  /* 0x000000ffff767224 */ /* 0x000fe400078e003c */
[----:B---3--:R-:W-:Y:S01]  /*19390*/  FMUL.FTZ R45, R2, R145 ;  /* 0x00000091022d7220 */ /* 0x008fe20000410000 */
[----:B------:R2:W3:Y:S01]  /*193a0*/  MUFU.EX2 R6, R0 ;  /* 0x0000000000067308 */ /* 0x0004e20000000800 */
[----:B------:R-:W-:Y:S02]  /*193b0*/  FFMA.FTZ R8, R40, c[0x0][0x2d0], -R75 ;  /* 0x0000b40028087a23 */ /* 0x000fe4000001084b */
[----:B------:R-:W-:Y:S02]  /*193c0*/  FMUL.FTZ R50, R68, R150 ;  /* 0x0000009644327220 */ /* 0x000fe40000410000 */
[----:B----4-:R-:W-:Y:S02]  /*193d0*/  FFMA.FTZ R4, R26, c[0x0][0x2d0], -R97 ;  /* 0x0000b4001a047a23 */ /* 0x010fe40000010861 */
[C---:B------:R-:W-:Y:S01]  /*193e0*/  FMUL.FTZ R9, R2.reuse, R109 ;  /* 0x0000006d02097220 */ /* 0x040fe20000410000 */
[----:B------:R-:W-:Y:S01]  /*193f0*/  MOV R109, R61 ;  /* 0x0000003d006d7202 */ /* 0x000fe20000000f00 */
[C---:B------:R-:W-:Y:S01]  /*19400*/  FMUL.FTZ R12, R2.reuse, R112 ;  /* 0x00000070020c7220 */ /* 0x040fe20000410000 */
[----:B------:R-:W4:Y:S01]  /*19410*/  MUFU.EX2 R57, R4 ;  /* 0x0000000400397308 */ /* 0x000f220000000800 */
[----:B------:R-:W-:Y:S01]  /*19420*/  MOV R112, R92 ;  /* 0x0000005c00707202 */ /* 0x000fe20000000f00 */
[----:B------:R-:W-:Y:S02]  /*19430*/  FFMA.FTZ R92, R95, c[0x0][0x2d0], -R75 ;  /* 0x0000b4005f5c7a23 */ /* 0x000fe4000001084b */
[C---:B------:R-:W-:Y:S02]  /*19440*/  FMUL.FTZ R13, R2.reuse, R113 ;  /* 0x00000071020d7220 */ /* 0x040fe40000410000 */
[C---:B-1----:R-:W-:Y:S02]  /*19450*/  FMUL.FTZ R24, R2.reuse, R124 ;  /* 0x0000007c02187220 */ /* 0x042fe40000410000 */
[----:B------:R-:W-:Y:S02]  /*19460*/  FMUL.FTZ R29, R2, R129 ;  /* 0x00000081021d7220 */ /* 0x000fe40000410000 */
[----:B------:R1:W1:Y:S01]  /*19470*/  MUFU.EX2 R31, R8 ;  /* 0x00000008001f7308 */ /* 0x0002620000000800 */
[----:B-----5:R-:W-:Y:S02]  /*19480*/  IMAD.MOV.U32 R129, RZ, RZ, R30 ;  /* 0x000000ffff817224 */ /* 0x020fe400078e001e */
[----:B------:R-:W-:Y:S02]  /*19490*/  FFMA.FTZ R40, R49, c[0x0][0x2d0], -R96 ;  /* 0x0000b40031287a23 */ /* 0x000fe40000010860 */
[----:B--2---:R-:W-:Y:S02]  /*194a0*/  FFMA.FTZ R0, R25, c[0x0][0x2d0], -R97 ;  /* 0x0000b40019007a23 */ /* 0x004fe40000010861 */
[----:B------:R-:W-:Y:S02]  /*194b0*/  FMUL.FTZ R49, R69, R149 ;  /* 0x0000009545317220 */ /* 0x000fe40000410000 */
[----:B---3--:R-:W-:Y:S01]  /*194c0*/  IMAD.MOV.U32 R105, RZ, RZ, R6 ;  /* 0x000000ffff697224 */ /* 0x008fe200078e0006 */
[----:B------:R2:W3:Y:S01]  /*194d0*/  MUFU.EX2 R101, R0 ;  /* 0x0000000000657308 */ /* 0x0004e20000000800 */
[----:B------:R-:W-:Y:S01]  /*194e0*/  FMUL.FTZ R6, R68, R106 ;  /* 0x0000006a44067220 */ /* 0x000fe20000410000 */
[----:B------:R-:W-:Y:S01]  /*194f0*/  MOV R106, R52 ;  /* 0x00000034006a7202 */ /* 0x000fe20000000f00 */
[----:B------:R-:W-:Y:S01]  /*19500*/  FMUL.FTZ R25, R2, R125 ;  /* 0x0000007d02197220 */ /* 0x000fe20000410000 */
[----:B----4-:R-:W-:Y:S01]  /*19510*/  F2FP.BF16.PACK_AB R67, R57, R59 ;  /* 0x0000003b3943723e */ /* 0x010fe200000010ff */
[----:B------:R-:W-:Y:S01]  /*19520*/  FFMA.FTZ R4, R41, c[0x0][0x2d0], -R74 ;  /* 0x0000b40029047a23 */ /* 0x000fe2000001084a */
[----:B------:R-:W-:Y:S01]  /*19530*/  F2FP.BF16.PACK_AB R66, R102, R106 ;  /* 0x0000006a6642723e */ /* 0x000fe200000010ff */
[C---:B------:R-:W-:Y:S01]  /*19540*/  FMUL.FTZ R41, R2.reuse, R141 ;  /* 0x0000008d02297220 */ /* 0x040fe20000410000 */
[----:B------:R-:W-:Y:S01]  /*19550*/  MOV R117, R57 ;  /* 0x0000003900757202 */ /* 0x000fe20000000f00 */
[C---:B------:R-:W-:Y:S01]  /*19560*/  FMUL.FTZ R57, R2.reuse, R157 ;  /* 0x0000009d02397220 */ /* 0x040fe20000410000 */
[----:B------:R4:W-:Y:S01]  /*19570*/  MUFU.EX2 R91, R4 ;  /* 0x00000004005b7308 */ /* 0x0009e20000000800 */
[----:B------:R-:W-:Y:S02]  /*19580*/  IMAD.MOV.U32 R113, RZ, RZ, R59 ;  /* 0x000000ffff717224 */ /* 0x000fe400078e003b */
[C---:B------:R-:W-:Y:S02]  /*19590*/  FMUL.FTZ R60, R2.reuse, R160 ;  /* 0x000000a0023c7220 */ /* 0x040fe40000410000 */
[C---:B-1----:R-:W-:Y:S02]  /*195a0*/  FMUL.FTZ R8, R2.reuse, R108 ;  /* 0x0000006c02087220 */ /* 0x042fe40000410000 */
[----:B------:R-:W-:Y:S02]  /*195b0*/  IMAD.MOV.U32 R125, RZ, RZ, R31 ;  /* 0x000000ffff7d7224 */ /* 0x000fe400078e001f */
[----:B------:R-:W-:Y:S01]  /*195c0*/  IMAD.MOV.U32 R108, RZ, RZ, R84 ;  /* 0x000000ffff6c7224 */ /* 0x000fe200078e0054 */
[----:B------:R1:W-:Y:S01]  /*195d0*/  MUFU.EX2 R124, R32 ;  /* 0x00000020007c7308 */ /* 0x0003e20000000800 */
[----:B------:R-:W-:Y:S01]  /*195e0*/  FMUL.FTZ R61, R2, R161 ;  /* 0x000000a1023d7220 */ /* 0x000fe20000410000 */
[----:B--2---:R-:W-:Y:S02]  /*195f0*/  FSEL R0, R3, RZ, P0 ;  /* 0x000000ff03007208 */ /* 0x004fe40000000000 */
[----:B---3--:R-:W-:Y:S02]  /*19600*/  F2FP.BF16.PACK_AB R65, R101, R105 ;  /* 0x000000696541723e */ /* 0x008fe400000010ff */
[----:B------:R-:W-:Y:S01]  /*19610*/  ISETP.GT.AND P0, PT, R225, UR4, PT ;  /* 0x00000004e1007c0c */ /* 0x000fe2000bf04270 */
[----:B------:R-:W-:Y:S01]  /*19620*/  FADD.FTZ R0, -R0, R103 ;  /* 0x0000006700007221 */ /* 0x000fe20000010100 */
[----:B------:R-:W-:Y:S02]  /*19630*/  MOV R103, R53 ;  /* 0x0000003500677202 */ /* 0x000fe40000000f00 */
[----:B------:R2:W-:Y:S01]  /*19640*/  MUFU.EX2 R107, R44 ;  /* 0x0000002c006b7308 */ /* 0x0005e20000000800 */
[----:B------:R-:W3:Y:S01]  /*19650*/  LDSM.16.MT88.4 R52, [R210+0x100] ;  /* 0x00010000d234783b */ /* 0x000ee20000004200 */
[----:B------:R-:W-:Y:S01]  /*19660*/  FMUL.FTZ R0, R0, c[0x0][0x2d0] ;  /* 0x0000b40000007a20 */ /* 0x000fe20000410000 */
[----:B------:R-:W-:Y:S01]  /*19670*/  F2FP.BF16.PACK_AB R79, R103, R85 ;  /* 0x00000055674f723e */ /* 0x000fe200000010ff */
[C---:B----4-:R-:W-:Y:S06]  /*19680*/  FMUL.FTZ R4, R69.reuse, R104 ;  /* 0x0000006845047220 */ /* 0x050fec0000410000 */
[----:B------:R-:W4:Y:S01]  /*19690*/  MUFU.EX2 R0, R0 ;  /* 0x0000000000007308 */ /* 0x000f220000000800 */
[-C--:B------:R-:W-:Y:S01]  /*196a0*/  HMMA.16816.F32.BF16 R4, R76, R20.reuse, R4 ;  /* 0x000000144c04723c */ /* 0x080fe20000041804 */
[C---:B-1----:R-:W-:Y:S08]  /*196b0*/  FMUL.FTZ R32, R69.reuse, R132 ;  /* 0x0000008445207220 */ /* 0x042ff00000410000 */
[----:B------:R-:W1:Y:S03]  /*196c0*/  MUFU.EX2 R104, R28 ;  /* 0x0000001c00687308 */ /* 0x000e660000000800 */
[----:B--2---:R-:W-:Y:S02]  /*196d0*/  FMUL.FTZ R44, R2, R144 ;  /* 0x00000090022c7220 */ /* 0x004fe40000410000 */
[C---:B----4-:R-:W-:Y:S02]  /*196e0*/  FMUL.FTZ R11, R0.reuse, R111 ;  /* 0x0000006f000b7220 */ /* 0x050fe40000410000 */
[C---:B------:R-:W-:Y:S02]  /*196f0*/  FMUL.FTZ R10, R0.reuse, R110 ;  /* 0x0000006e000a7220 */ /* 0x040fe40000410000 */
[----:B------:R-:W-:Y:S02]  /*19700*/  IMAD.MOV.U32 R111, RZ, RZ, R86 ;  /* 0x000000ffff6f7224 */ /* 0x000fe400078e0056 */
[C---:B------:R-:W-:Y:S01]  /*19710*/  FMUL.FTZ R14, R0.reuse, R114 ;  /* 0x00000072000e7220 */ /* 0x040fe20000410000 */
[----:B------:R-:W-:Y:S01]  /*19720*/  MOV R114, R91 ;  /* 0x0000005b00727202 */ /* 0x000fe20000000f00 */
[C---:B------:R-:W-:Y:S01]  /*19730*/  FMUL.FTZ R26, R0.reuse, R126 ;  /* 0x0000007e001a7220 */ /* 0x040fe20000410000 */
[C---:B------:R-:W-:Y:S01]  /*19740*/  HMMA.16816.F32.BF16 R8, R64.reuse, R20, R8 ;  /* 0x000000144008723c */ /* 0x040fe20000041808 */
[C---:B------:R-:W-:Y:S01]  /*19750*/  FMUL.FTZ R15, R0.reuse, R115 ;  /* 0x00000073000f7220 */ /* 0x040fe20000410000 */
[----:B------:R-:W-:Y:S01]  /*19760*/  MOV R126, R80 ;  /* 0x00000050007e7202 */ /* 0x000fe20000000f00 */
[C---:B------:R-:W-:Y:S01]  /*19770*/  FMUL.FTZ R31, R0.reuse, R131 ;  /* 0x00000083001f7220 */ /* 0x040fe20000410000 */
[----:B------:R-:W2:Y:S01]  /*19780*/  LDSM.16.MT88.4 R80, [R211+0x100] ;  /* 0x00010000d350783b */ /* 0x000ea20000004200 */
[----:B-1----:R-:W-:Y:S01]  /*19790*/  MOV R149, R104 ;  /* 0x0000006800957202 */ /* 0x002fe20000000f00 */
[----:B------:R-:W-:Y:S01]  /*197a0*/  FMUL.FTZ R27, R0, R127 ;  /* 0x0000007f001b7220 */ /* 0x000fe20000410000 */
[----:B------:R-:W-:Y:S01]  /*197b0*/  MOV R104, R87 ;  /* 0x0000005700687202 */ /* 0x000fe20000000f00 */
[-C--:B------:R-:W-:Y:S01]  /*197c0*/  HMMA.16816.F32.BF16 R12, R64, R22.reuse, R12 ;  /* 0x00000016400c723c */ /* 0x080fe2000004180c */
[----:B------:R-:W-:Y:S03]  /*197d0*/  FFMA.FTZ R20, R46, c[0x0][0x2d0], -R74 ;  /* 0x0000b4002e147a23 */ /* 0x000fe6000001084a */
[----:B------:R-:W-:Y:S01]  /*197e0*/  MOV R131, R117 ;  /* 0x0000007500837202 */ /* 0x000fe20000000f00 */
[----:B------:R1:W4:Y:S01]  /*197f0*/  MUFU.EX2 R93, R20 ;  /* 0x00000014005d7308 */ /* 0x0003220000000800 */
[C---:B------:R-:W-:Y:S02]  /*19800*/  FMUL.FTZ R21, R69.reuse, R121 ;  /* 0x0000007945157220 */ /* 0x040fe40000410000 */
[C---:B------:R-:W-:Y:S01]  /*19810*/  HMMA.16816.F32.BF16 R16, R76.reuse, R22, R16 ;  /* 0x000000164c10723c */ /* 0x040fe20000041810 */
[----:B------:R-:W-:Y:S03]  /*19820*/  FMUL.FTZ R28, R2, R128 ;  /* 0x00000080021c7220 */ /* 0x000fe60000410000 */
[----:B------:R-:W-:Y:S01]  /*19830*/  FMUL.FTZ R30, R0, R130 ;  /* 0x00000082001e7220 */ /* 0x000fe20000410000 */
[----:B------:R-:W-:Y:S01]  /*19840*/  MOV R130, R33 ;  /* 0x0000002100827202 */ /* 0x000fe20000000f00 */
[C---:B------:R-:W-:Y:S01]  /*19850*/  FMUL.FTZ R33, R69.reuse, R133 ;  /* 0x0000008545217220 */ /* 0x040fe20000410000 */
[----:B------:R5:W-:Y:S01]  /*19860*/  MUFU.EX2 R121, R62 ;  /* 0x0000003e00797308 */ /* 0x000be20000000800 */
[C---:B------:R-:W-:Y:S01]  /*19870*/  FMUL.FTZ R22, R68.reuse, R122 ;  /* 0x0000007a44167220 */ /* 0x040fe20000410000 */
[----:B------:R-:W-:Y:S03]  /*19880*/  LDSM.16.MT88.4 R132, [R212+0x2900] ;  /* 0x00290000d484783b */ /* 0x000fe60000004200 */
[----:B------:R-:W-:Y:S02]  /*19890*/  FMUL.FTZ R23, R68, R123 ;  /* 0x0000007b44177220 */ /* 0x000fe40000410000 */
[C---:B------:R-:W-:Y:S02]  /*198a0*/  FMUL.FTZ R42, R0.reuse, R142 ;  /* 0x0000008e002a7220 */ /* 0x040fe40000410000 */
[C---:B------:R-:W-:Y:S01]  /*198b0*/  FMUL.FTZ R43, R0.reuse, R143 ;  /* 0x0000008f002b7220 */ /* 0x040fe20000410000 */
[----:B------:R2:W-:Y:S01]  /*198c0*/  MUFU.EX2 R122, R40 ;  /* 0x00000028007a7308 */ /* 0x0005e20000000800 */
[C---:B------:R-:W-:Y:S02]  /*198d0*/  FMUL.FTZ R46, R0.reuse, R146 ;  /* 0x00000092002e7220 */ /* 0x040fe40000410000 */
[C---:B------:R-:W-:Y:S02]  /*198e0*/  FMUL.FTZ R47, R0.reuse, R147 ;  /* 0x00000093002f7220 */ /* 0x040fe40000410000 */
[C---:B-1----:R-:W-:Y:S02]  /*198f0*/  FMUL.FTZ R20, R69.reuse, R120 ;  /* 0x0000007845147220 */ /* 0x042fe40000410000 */
[----:B----4-:R-:W-:Y:S02]  /*19900*/  IMAD.MOV.U32 R150, RZ, RZ, R93 ;  /* 0x000000ffff967224 */ /* 0x010fe400078e005d */
[C---:B------:R-:W-:Y:S01]  /*19910*/  FMUL.FTZ R59, R0.reuse, R159 ;  /* 0x0000009f003b7220 */ /* 0x040fe20000410000 */
[----:B------:R1:W-:Y:S01]  /*19920*/  MUFU.EX2 R120, R58 ;  /* 0x0000003a00787308 */ /* 0x0003e20000000800 */
[----:B------:R-:W-:Y:S01]  /*19930*/  IMAD.MOV.U32 R115, RZ, RZ, R63 ;  /* 0x000000ffff737224 */ /* 0x000fe200078e003f */
[-C--:B------:R-:W-:Y:S01]  /*19940*/  HMMA.16816.F32.BF16 R20, R76, R36.reuse, R20 ;  /* 0x000000244c14723c */ /* 0x080fe20000041814 */
[C---:B------:R-:W-:Y:S02]  /*19950*/  FMUL.FTZ R63, R0.reuse, R163 ;  /* 0x000000a3003f7220 */ /* 0x040fe40000410000 */
[----:B-----5:R-:W-:Y:S05]  /*19960*/  FMUL.FTZ R62, R0, R162 ;  /* 0x000000a2003e7220 */ /* 0x020fea0000410000 */
[C---:B------:R-:W-:Y:S01]  /*19970*/  HMMA.16816.F32.BF16 R24, R64.reuse, R36, R24 ;  /* 0x000000244018723c */ /* 0x040fe20000041818 */
[----:B--2---:R-:W-:Y:S06]  /*19980*/  FMUL.FTZ R40, R2, R140 ;  /* 0x0000008c02287220 */ /* 0x004fec0000410000 */
[----:B------:R-:W-:Y:S01]  /*19990*/  FFMA.FTZ R36, R48, c[0x0][0x2d0], -R96 ;  /* 0x0000b40030247a23 */ /* 0x000fe20000010860 */
[-C--:B------:R-:W-:Y:S01]  /*199a0*/  HMMA.16816.F32.BF16 R28, R64, R38.reuse, R28 ;  /* 0x00000026401c723c */ /* 0x080fe2000004181c */
[----:B------:R-:W-:Y:S02]  /*199b0*/  FMUL.FTZ R37, R69, R137 ;  /* 0x0000008945257220 */ /* 0x000fe40000410000 */
[----:B------:R2:W-:Y:S01]  /*199c0*/  MUFU.EX2 R128, R36 ;  /* 0x0000002400807308 */ /* 0x0005e20000000800 */
[--C-:B------:R-:W-:Y:S02]  /*199d0*/  FFMA.FTZ R48, R51, c[0x0][0x2d0], -R74.reuse ;  /* 0x0000b40033307a23 */ /* 0x100fe4000001084a */
[----:B------:R-:W-:Y:S02]  /*199e0*/  FMUL.FTZ R51, R68, R151 ;  /* 0x0000009744337220 */ /* 0x000fe40000410000 */
[C---:B------:R-:W-:Y:S01]  /*199f0*/  HMMA.16816.F32.BF16 R32, R76.reuse, R38, R32 ;  /* 0x000000264c20723c */ /* 0x040fe20000041820 */
[----:B-1----:R-:W-:Y:S04]  /*19a00*/  FMUL.FTZ R58, R0, R158 ;  /* 0x0000009e003a7220 */ /* 0x002fe80000410000 */
[----:B------:R1:W-:Y:S02]  /*19a10*/  MUFU.EX2 R119, R48 ;  /* 0x0000003000777308 */ /* 0x0003e40000000800 */
[C---:B------:R-:W-:Y:S02]  /*19a20*/  FMUL.FTZ R38, R68.reuse, R138 ;  /* 0x0000008a44267220 */ /* 0x040fe40000410000 */
[----:B------:R-:W-:Y:S06]  /*19a30*/  FMUL.FTZ R39, R68, R139 ;  /* 0x0000008b44277220 */ /* 0x000fec0000410000 */
[----:B------:R-:W-:Y:S01]  /*19a40*/  MUFU.EX2 R138, R92 ;  /* 0x0000005c008a7308 */ /* 0x000fe20000000800 */
[C---:B--2---:R-:W-:Y:S07]  /*19a50*/  FMUL.FTZ R36, R69.reuse, R136 ;  /* 0x0000008845247220 */ /* 0x044fee0000410000 */
[-C--:B---3--:R-:W-:Y:S01]  /*19a60*/  HMMA.16816.F32.BF16 R36, R76, R52.reuse, R36 ;  /* 0x000000344c24723c */ /* 0x088fe20000041824 */
[C---:B-1----:R-:W-:Y:S02]  /*19a70*/  FMUL.FTZ R48, R69.reuse, R148 ;  /* 0x0000009445307220 */ /* 0x042fe40000410000 */
[----:B------:R-:W-:Y:S01]  /*19a80*/  IMAD.MOV.U32 R148, RZ, RZ, R107 ;  /* 0x000000ffff947224 */ /* 0x000fe200078e006b */
[----:B------:R-:W-:Y:S04]  /*19a90*/  MOV R107, R85 ;  /* 0x00000055006b7202 */ /* 0x000fe80000000f00 */
[C---:B------:R-:W-:Y:S01]  /*19aa0*/  HMMA.16816.F32.BF16 R40, R64.reuse, R52, R40 ;  /* 0x000000344028723c */ /* 0x040fe20000041828 */
[----:B------:R-:W1:Y:S03]  /*19ab0*/  LDSM.16.MT88.4 R84, [R209+0x900] ;  /* 0x00090000d154783b */ /* 0x000e660000004200 */
[----:B------:R-:W-:Y:S03]  /*19ac0*/  IMAD.MOV.U32 R123, RZ, RZ, R107 ;  /* 0x000000ffff7b7224 */ /* 0x000fe600078e006b */
[--C-:B------:R-:W-:Y:S01]  /*19ad0*/  FFMA.FTZ R52, R56, c[0x0][0x2d0], -R97.reuse ;  /* 0x0000b40038347a23 */ /* 0x100fe20000010861 */
[-C--:B------:R-:W-:Y:S01]  /*19ae0*/  HMMA.16816.F32.BF16 R44, R64, R54.reuse, R44 ;  /* 0x00000036402c723c */ /* 0x080fe2000004182c */
[----:B------:R-:W-:Y:S02]  /*19af0*/  FMUL.FTZ R56, R2, R156 ;  /* 0x0000009c02387220 */ /* 0x000fe40000410000 */
[----:B------:R2:W3:Y:S01]  /*19b00*/  MUFU.EX2 R151, R52 ;  /* 0x0000003400977308 */ /* 0x0004e20000000800 */
[C---:B------:R-:W-:Y:S04]  /*19b10*/  FMUL.FTZ R53, R69.reuse, R153 ;  /* 0x0000009945357220 */ /* 0x040fe80000410000 */
[C---:B------:R-:W-:Y:S07]  /*19b20*/  HMMA.16816.F32.BF16 R48, R76.reuse, R54, R48 ;  /* 0x000000364c30723c */ /* 0x040fee0000041830 */
[C---:B------:R-:W-:Y:S02]  /*19b30*/  FMUL.FTZ R54, R68.reuse, R154 ;  /* 0x0000009a44367220 */ /* 0x040fe40000410000 */
[----:B------:R-:W-:Y:S03]  /*19b40*/  FMUL.FTZ R55, R68, R155 ;  /* 0x0000009b44377220 */ /* 0x000fe60000410000 */
[C---:B--2---:R-:W-:Y:S07]  /*19b50*/  FMUL.FTZ R52, R69.reuse, R152 ;  /* 0x0000009845347220 */ /* 0x044fee0000410000 */
[-C--:B------:R-:W-:Y:S08]  /*19b60*/  HMMA.16816.F32.BF16 R52, R76, R80.reuse, R52 ;  /* 0x000000504c34723c */ /* 0x080ff00000041834 */
[C---:B------:R-:W-:Y:S07]  /*19b70*/  HMMA.16816.F32.BF16 R56, R64.reuse, R80, R56 ;  /* 0x000000504038723c */ /* 0x040fee0000041838 */
[----:B------:R-:W-:Y:S01]  /*19b80*/  FFMA.FTZ R80, R88, c[0x0][0x2d0], -R97 ;  /* 0x0000b40058507a23 */ /* 0x000fe20000010861 */
[-C--:B------:R-:W-:Y:S01]  /*19b90*/  HMMA.16816.F32.BF16 R60, R64, R82.reuse, R60 ;  /* 0x00000052403c723c */ /* 0x080fe2000004183c */
[----:B---3--:R-:W-:Y:S02]  /*19ba0*/  F2FP.BF16.PACK_AB R81, R120, R151 ;  /* 0x000000977851723e */ /* 0x008fe400000010ff */
[----:B------:R2:W3:Y:S04]  /*19bb0*/  MUFU.EX2 R110, R80 ;  /* 0x00000050006e7308 */ /* 0x0004e80000000800 */
[C---:B------:R-:W-:Y:S02]  /*19bc0*/  FMUL.FTZ R64, R69.reuse, R164 ;  /* 0x000000a445407220 */ /* 0x040fe40000410000 */
[----:B------:R-:W-:Y:S03]  /*19bd0*/  FMUL.FTZ R65, R69, R165 ;  /* 0x000000a545417220 */ /* 0x000fe60000410000 */
[C---:B------:R-:W-:Y:S02]  /*19be0*/  FMUL.FTZ R66, R68.reuse, R166 ;  /* 0x000000a644427220 */ /* 0x040fe40000410000 */
[----:B------:R-:W-:Y:S07]  /*19bf0*/  FMUL.FTZ R67, R68, R167 ;  /* 0x000000a744437220 */ /* 0x000fee0000410000 */
[----:B------:R-:W-:Y:S01]  /*19c00*/  HMMA.16816.F32.BF16 R64, R76, R82, R64 ;  /* 0x000000524c40723c */ /* 0x000fe20000041840 */
[--C-:B--2---:R-:W-:Y:S06]  /*19c10*/  FFMA.FTZ R80, R90, c[0x0][0x2d0], -R74.reuse ;  /* 0x0000b4005a507a23 */ /* 0x104fec000001084a */
[----:B------:R-:W-:Y:S01]  /*19c20*/  F2FP.BF16.PACK_AB R76, R114, R126 ;  /* 0x0000007e724c723e */ /* 0x000fe200000010ff */
[----:B------:R-:W2:Y:S01]  /*19c30*/  LDSM.16.MT88.4 R88, [R212+0x900] ;  /* 0x00090000d458783b */ /* 0x000ea20000004200 */
[----:B------:R-:W-:Y:S01]  /*19c40*/  F2FP.BF16.PACK_AB R78, R150, R130 ;  /* 0x00000082964e723e */ /* 0x000fe200000010ff */
[----:B------:R4:W-:Y:S02]  /*19c50*/  MUFU.EX2 R248, R80 ;  /* 0x0000005000f87308 */ /* 0x0009e40000000800 */
[----:B------:R-:W-:Y:S02]  /*19c60*/  F2FP.BF16.PACK_AB R79, R149, R129 ;  /* 0x00000081954f723e */ /* 0x000fe400000010ff */
[----:B------:R-:W-:Y:S02]  /*19c70*/  F2FP.BF16.PACK_AB R77, R115, R125 ;  /* 0x0000007d734d723e */ /* 0x000fe400000010ff */
[----:B------:R-:W-:Y:S02]  /*19c80*/  F2FP.BF16.PACK_AB R82, R148, R122 ;  /* 0x0000007a9452723e */ /* 0x000fe400000010ff */
[----:B---3--:R-:W-:Y:S03]  /*19c90*/  F2FP.BF16.PACK_AB R83, R110, R121 ;  /* 0x000000796e53723e */ /* 0x008fe600000010ff */
[-C--:B-1----:R-:W-:Y:S01]  /*19ca0*/  HMMA.16816.F32.BF16 R4, R76, R84.reuse, R4 ;  /* 0x000000544c04723c */ /* 0x082fe20000041804 */
[--C-:B----4-:R-:W-:Y:S02]  /*19cb0*/  FFMA.FTZ R80, R94, c[0x0][0x2d0], -R75.reuse ;  /* 0x0000b4005e507a23 */ /* 0x110fe4000001084b */
[----:B------:R-:W1:Y:S02]  /*19cc0*/  LDSM.16.MT88.4 R92, [R210+0x900] ;  /* 0x00090000d25c783b */ /* 0x000e640000004200 */
[----:B------:R3:W-:Y:S02]  /*19cd0*/  MUFU.EX2 R139, R80 ;  /* 0x00000050008b7308 */ /* 0x0007e40000000800 */
[----:B---3--:R-:W-:Y:S07]  /*19ce0*/  F2FP.BF16.PACK_AB R80, R128, R124 ;  /* 0x0000007c8050723e */ /* 0x008fee00000010ff */
[C---:B------:R-:W-:Y:S07]  /*19cf0*/  HMMA.16816.F32.BF16 R8, R80.reuse, R84, R8 ;  /* 0x000000545008723c */ /* 0x040fee0000041808 */
[--C-:B------:R-:W-:Y:S01]  /*19d00*/  FFMA.FTZ R84, R176, c[0x0][0x2d0], -R74.reuse ;  /* 0x0000b400b0547a23 */ /* 0x100fe2000001084a */
[-C--:B------:R-:W-:Y:S03]  /*19d10*/  HMMA.16816.F32.BF16 R12, R80, R86.reuse, R12 ;  /* 0x00000056500c723c */ /* 0x080fe6000004180c */
[----:B------:R3:W-:Y:S05]  /*19d20*/  MUFU.EX2 R247, R84 ;  /* 0x0000005400f77308 */ /* 0x0007ea0000000800 */
[C---:B------:R-:W-:Y:S08]  /*19d30*/  HMMA.16816.F32.BF16 R16, R76.reuse, R86, R16 ;  /* 0x000000564c10723c */ /* 0x040ff00000041810 */
[-C--:B--2---:R-:W-:Y:S08]  /*19d40*/  HMMA.16816.F32.BF16 R20, R76, R88.reuse, R20 ;  /* 0x000000584c14723c */ /* 0x084ff00000041814 */
[C---:B------:R-:W-:Y:S01]  /*19d50*/  HMMA.16816.F32.BF16 R24, R80.reuse, R88, R24 ;  /* 0x000000585018723c */ /* 0x040fe20000041818 */
[----:B---3--:R-:W-:Y:S06]  /*19d60*/  FFMA.FTZ R84, R177, c[0x0][0x2d0], -R74 ;  /* 0x0000b400b1547a23 */ /* 0x008fec000001084a */
[--C-:B------:R-:W-:Y:S01]  /*19d70*/  FFMA.FTZ R88, R170, c[0x0][0x2d0], -R96.reuse ;  /* 0x0000b400aa587a23 */ /* 0x100fe20000010860 */
[-C--:B------:R-:W-:Y:S01]  /*19d80*/  HMMA.16816.F32.BF16 R28, R80, R90.reuse, R28 ;  /* 0x0000005a501c723c */ /* 0x080fe2000004181c */
[----:B------:R2:W-:Y:S07]  /*19d90*/  MUFU.EX2 R246, R84 ;  /* 0x0000005400f67308 */ /* 0x0005ee0000000800 */
[C---:B------:R-:W-:Y:S03]  /*19da0*/  HMMA.16816.F32.BF16 R32, R76.reuse, R90, R32 ;  /* 0x0000005a4c20723c */ /* 0x040fe60000041820 */
[----:B------:R3:W-:Y:S05]  /*19db0*/  MUFU.EX2 R136, R88 ;  /* 0x0000005800887308 */ /* 0x0007ea0000000800 */
[-C--:B-1----:R-:W-:Y:S08]  /*19dc0*/  HMMA.16816.F32.BF16 R36, R76, R92.reuse, R36 ;  /* 0x0000005c4c24723c */ /* 0x082ff00000041824 */
[C---:B------:R-:W-:Y:S01]  /*19dd0*/  HMMA.16816.F32.BF16 R40, R80.reuse, R92, R40 ;  /* 0x0000005c5028723c */ /* 0x040fe20000041828 */
[----:B--2---:R-:W-:Y:S04]  /*19de0*/  FFMA.FTZ R84, R171, c[0x0][0x2d0], -R75 ;  /* 0x0000b400ab547a23 */ /* 0x004fe8000001084b */
        /* <DEDUP_REMOVED lines=52> */
[----:B------:R-:W-:Y:S04]  /*1a130*/  IMAD.MOV.U32 R198, RZ, RZ, R110 ;  /* 0x000000ffffc67224 */ /* 0x000fe800078e006e */
[-C--:B------:R-:W-:Y:S01]  /*1a140*/  HMMA.16816.F32.BF16 R28, R80, R86.reuse, R28 ;  /* 0x00000056501c723c */ /* 0x080fe2000004181c */
[--C-:B------:R-:W-:Y:S01]  /*1a150*/  FFMA.FTZ R84, R184, c[0x0][0x2d0], -R96.reuse ;  /* 0x0000b400b8547a23 */ /* 0x100fe20000010860 */
[----:B------:R1:W-:Y:S06]  /*1a160*/  MUFU.EX2 R196, R88 ;  /* 0x0000005800c47308 */ /* 0x0003ec0000000800 */
[C---:B------:R-:W-:Y:S04]  /*1a170*/  HMMA.16816.F32.BF16 R32, R76.reuse, R86, R32 ;  /* 0x000000564c20723c */ /* 0x040fe80000041820 */
[----:B------:R2:W-:Y:S04]  /*1a180*/  MUFU.EX2 R144, R84 ;  /* 0x0000005400907308 */ /* 0x0005e80000000800 */
[-C--:B------:R-:W-:Y:S08]  /*1a190*/  HMMA.16816.F32.BF16 R36, R76, R92.reuse, R36 ;  /* 0x0000005c4c24723c */ /* 0x080ff00000041824 */
[C---:B------:R-:W-:Y:S01]  /*1a1a0*/  HMMA.16816.F32.BF16 R40, R80.reuse, R92, R40 ;  /* 0x0000005c5028723c */ /* 0x040fe20000041828 */
[----:B-1----:R-:W-:Y:S06]  /*1a1b0*/  FFMA.FTZ R88, R190, c[0x0][0x2d0], -R75 ;  /* 0x0000b400be587a23 */ /* 0x002fec000001084b */
[----:B------:R-:W-:Y:S01]  /*1a1c0*/  FFMA.FTZ R92, R179, c[0x0][0x2d0], -R97 ;  /* 0x0000b400b35c7a23 */ /* 0x000fe20000010861 */
[-C--:B------:R-:W-:Y:S01]  /*1a1d0*/  HMMA.16816.F32.BF16 R44, R80, R94.reuse, R44 ;  /* 0x0000005e502c723c */ /* 0x080fe2000004182c */
[----:B------:R1:W-:Y:S03]  /*1a1e0*/  MUFU.EX2 R190, R88 ;  /* 0x0000005800be7308 */ /* 0x0003e60000000800 */
[--C-:B--2---:R-:W-:Y:S01]  /*1a1f0*/  FFMA.FTZ R84, R188, c[0x0][0x2d0], -R96.reuse ;  /* 0x0000b400bc547a23 */ /* 0x104fe20000010860 */
[----:B------:R-:W-:Y:S03]  /*1a200*/  MOV R188, R108 ;  /* 0x0000006c00bc7202 */ /* 0x000fe60000000f00 */
[C---:B------:R-:W-:Y:S03]  /*1a210*/  HMMA.16816.F32.BF16 R48, R76.reuse, R94, R48 ;  /* 0x0000005e4c30723c */ /* 0x040fe60000041830 */
[----:B------:R2:W-:Y:S10]  /*1a220*/  MUFU.EX2 R187, R84 ;  /* 0x0000005400bb7308 */ /* 0x0005f40000000800 */
[----:B------:R3:W-:Y:S01]  /*1a230*/  MUFU.EX2 R155, R92 ;  /* 0x0000005c009b7308 */ /* 0x0007e20000000800 */
[----:B-1----:R-:W-:Y:S09]  /*1a240*/  FFMA.FTZ R88, R193, c[0x0][0x2d0], -R75 ;  /* 0x0000b400c1587a23 */ /* 0x002ff2000001084b */
        /* <DEDUP_REMOVED lines=8> */
[----:B------:R-:W-:Y:S01]  /*1a2d0*/  IMAD.MOV.U32 R191, RZ, RZ, R120 ;  /* 0x000000ffffbf7224 */ /* 0x000fe200078e0078 */
[----:B------:R-:W-:Y:S05]  /*1a2e0*/  MOV R120, R105 ;  /* 0x0000006900787202 */ /* 0x000fea0000000f00 */
[----:B------:R2:W4:Y:S01]  /*1a2f0*/  MUFU.EX2 R186, R84 ;  /* 0x0000005400ba7308 */ /* 0x0005220000000800 */
[----:B---3--:R-:W-:Y:S02]  /*1a300*/  FFMA.FTZ R92, R206, c[0x0][0x2d0], -R75 ;  /* 0x0000b400ce5c7a23 */ /* 0x008fe4000001084b */
[----:B------:R-:W-:Y:S07]  /*1a310*/  IMAD.MOV.U32 R206, RZ, RZ, R114 ;  /* 0x000000ffffce7224 */ /* 0x000fee00078e0072 */
[----:B------:R3:W-:Y:S01]  /*1a320*/  MUFU.EX2 R178, R92 ;  /* 0x0000005c00b27308 */ /* 0x0007e20000000800 */
[----:B--2---:R-:W-:Y:S01]  /*1a330*/  FFMA.FTZ R84, R203, c[0x0][0x2d0], -R74 ;  /* 0x0000b400cb547a23 */ /* 0x004fe2000001084a */
[----:B------:R-:W-:Y:S01]  /*1a340*/  MOV R203, R122 ;  /* 0x0000007a00cb7202 */ /* 0x000fe20000000f00 */
[-C--:B-1----:R-:W-:Y:S01]  /*1a350*/  HMMA.16816.F32.BF16 R52, R76, R88.reuse, R52 ;  /* 0x000000584c34723c */ /* 0x082fe20000041834 */
[----:B------:R-:W-:Y:S06]  /*1a360*/  MOV R122, R106 ;  /* 0x0000006a007a7202 */ /* 0x000fec0000000f00 */
[----:B------:R1:W-:Y:S01]  /*1a370*/  MUFU.EX2 R182, R84 ;  /* 0x0000005400b67308 */ /* 0x0003e20000000800 */
[C---:B------:R-:W-:Y:S01]  /*1a380*/  HMMA.16816.F32.BF16 R56, R80.reuse, R88, R56 ;  /* 0x000000585038723c */ /* 0x040fe20000041838 */
[----:B---3--:R-:W-:Y:S06]  /*1a390*/  LDSM.16.MT88.4 R92, [R210+0x1900] ;  /* 0x00190000d25c783b */ /* 0x008fec0000004200 */
[--C-:B------:R-:W-:Y:S01]  /*1a3a0*/  FFMA.FTZ R88, R185, c[0x0][0x2d0], -R97.reuse ;  /* 0x0000b400b9587a23 */ /* 0x100fe20000010861 */
[-C--:B------:R-:W-:Y:S01]  /*1a3b0*/  HMMA.16816.F32.BF16 R60, R80, R90.reuse, R60 ;  /* 0x0000005a503c723c */ /* 0x080fe2000004183c */
[----:B------:R-:W-:Y:S06]  /*1a3c0*/  IMAD.MOV.U32 R185, RZ, RZ, R118 ;  /* 0x000000ffffb97224 */ /* 0x000fec00078e0076 */
[----:B------:R-:W-:Y:S01]  /*1a3d0*/  FFMA.FTZ R80, R226, c[0x0][0x2d0], -R74 ;  /* 0x0000b400e2507a23 */ /* 0x000fe2000001084a */
[----:B------:R-:W-:Y:S01]  /*1a3e0*/  HMMA.16816.F32.BF16 R64, R76, R90, R64 ;  /* 0x0000005a4c40723c */ /* 0x000fe20000041840 */
[----:B----4-:R-:W-:Y:S02]  /*1a3f0*/  F2FP.BF16.PACK_AB R82, R186, R184 ;  /* 0x000000b8ba52723e */ /* 0x010fe400000010ff */
[----:B------:R2:W-:Y:S01]  /*1a400*/  MUFU.EX2 R179, R80 ;  /* 0x0000005000b37308 */ /* 0x0005e20000000800 */
[----:B-1----:R-:W-:Y:S02]  /*1a410*/  FFMA.FTZ R84, R180, c[0x0][0x2d0], -R97 ;  /* 0x0000b400b4547a23 */ /* 0x002fe40000010861 */
[----:B------:R-:W-:Y:S01]  /*1a420*/  IMAD.MOV.U32 R226, RZ, RZ, R116 ;  /* 0x000000ffffe27224 */ /* 0x000fe200078e0074 */
[----:B------:R-:W-:Y:S01]  /*1a430*/  F2FP.BF16.PACK_AB R76, R147, R242 ;  /* 0x000000f2934c723e */ /* 0x000fe200000010ff */
[----:B------:R-:W-:Y:S01]  /*1a440*/  LDSM.16.MT88.4 R116, [R209+0x2900] ;  /* 0x00290000d174783b */ /* 0x000fe20000004200 */
[----:B------:R-:W-:Y:S03]  /*1a450*/  F2FP.BF16.PACK_AB R77, R145, R146 ;  /* 0x00000092914d723e */ /* 0x000fe600000010ff */
[----:B------:R-:W-:Y:S01]  /*1a460*/  F2FP.BF16.PACK_AB R78, R196, R229 ;  /* 0x000000e5c44e723e */ /* 0x000fe200000010ff */
[----:B------:R1:W3:Y:S01]  /*1a470*/  MUFU.EX2 R181, R84 ;  /* 0x0000005400b57308 */ /* 0x0002e20000000800 */
[----:B------:R-:W-:Y:S09]  /*1a480*/  F2FP.BF16.PACK_AB R79, R193, R190 ;  /* 0x000000bec14f723e */ /* 0x000ff200000010ff */
[----:B------:R4:W5:Y:S01]  /*1a490*/  MUFU.EX2 R180, R88 ;  /* 0x0000005800b47308 */ /* 0x0009620000000800 */
[----:B--2---:R-:W-:Y:S01]  /*1a4a0*/  FFMA.FTZ R80, R204, c[0x0][0x2d0], -R75 ;  /* 0x0000b400cc507a23 */ /* 0x004fe2000001084b */
[----:B------:R-:W-:Y:S02]  /*1a4b0*/  MOV R204, R115 ;  /* 0x0000007300cc7202 */ /* 0x000fe40000000f00 */
[----:B------:R-:W-:Y:S06]  /*1a4c0*/  MOV R115, R100 ;  /* 0x0000006400737202 */ /* 0x000fec0000000f00 */
[----:B------:R2:W-:Y:S01]  /*1a4d0*/  MUFU.EX2 R153, R80 ;  /* 0x0000005000997308 */ /* 0x0005e20000000800 */
[----:B-1----:R-:W1:Y:S01]  /*1a4e0*/  LDSM.16.MT88.4 R84, [R209+0x1900] ;  /* 0x00190000d154783b */ /* 0x002e620000004200 */
[----:B---3--:R-:W-:Y:S07]  /*1a4f0*/  F2FP.BF16.PACK_AB R81, R155, R181 ;  /* 0x000000b59b51723e */ /* 0x008fee00000010ff */
[----:B----4-:R-:W3:Y:S01]  /*1a500*/  LDSM.16.MT88.4 R88, [R212+0x1900] ;  /* 0x00190000d458783b */ /* 0x010ee20000004200 */
[----:B-----5:R-:W-:Y:S02]  /*1a510*/  F2FP.BF16.PACK_AB R83, R180, R154 ;  /* 0x0000009ab453723e */ /* 0x020fe400000010ff */
[----:B--2---:R-:W-:Y:S01]  /*1a520*/  F2FP.BF16.PACK_AB R80, R187, R144 ;  /* 0x00000090bb50723e */ /* 0x004fe200000010ff */
[-C--:B-1----:R-:W-:Y:S08]  /*1a530*/  HMMA.16816.F32.BF16 R4, R76, R84.reuse, R4 ;  /* 0x000000544c04723c */ /* 0x082ff00000041804 */
[C---:B------:R-:W-:Y:S07]  /*1a540*/  HMMA.16816.F32.BF16 R8, R80.reuse, R84, R8 ;  /* 0x000000545008723c */ /* 0x040fee0000041808 */
[--C-:B------:R-:W-:Y:S01]  /*1a550*/  FFMA.FTZ R84, R232, c[0x0][0x2d0], -R74.reuse ;  /* 0x0000b400e8547a23 */ /* 0x100fe2000001084a */
[-C--:B------:R-:W-:Y:S01]  /*1a560*/  HMMA.16816.F32.BF16 R12, R80, R86.reuse, R12 ;  /* 0x00000056500c723c */ /* 0x080fe2000004180c */
[----:B------:R-:W-:Y:S02]  /*1a570*/  MOV R232, R113 ;  /* 0x0000007100e87202 */ /* 0x000fe40000000f00 */
[----:B------:R1:W-:Y:S01]  /*1a580*/  MUFU.EX2 R159, R84 ;  /* 0x00000054009f7308 */ /* 0x0003e20000000800 */
[----:B------:R-:W-:Y:S04]  /*1a590*/  MOV R113, R101 ;  /* 0x0000006500717202 */ /* 0x000fe80000000f00 */
[C---:B------:R-:W-:Y:S01]  /*1a5a0*/  HMMA.16816.F32.BF16 R16, R76.reuse, R86, R16 ;  /* 0x000000564c10723c */ /* 0x040fe20000041810 */
[----:B------:R-:W-:Y:S07]  /*1a5b0*/  IMAD.MOV.U32 R127, RZ, RZ, R113 ;  /* 0x000000ffff7f7224 */ /* 0x000fee00078e0071 */
[-C--:B---3--:R-:W-:Y:S08]  /*1a5c0*/  HMMA.16816.F32.BF16 R20, R76, R88.reuse, R20 ;  /* 0x000000584c14723c */ /* 0x088ff00000041814 */
[C---:B------:R-:W-:Y:S01]  /*1a5d0*/  HMMA.16816.F32.BF16 R24, R80.reuse, R88, R24 ;  /* 0x000000585018723c */ /* 0x040fe20000041818 */
[----:B-1----:R-:W-:Y:S02]  /*1a5e0*/  FFMA.FTZ R84, R235, c[0x0][0x2d0], -R74 ;  /* 0x0000b400eb547a23 */ /* 0x002fe4000001084a */
[----:B------:R-:W2:Y:S04]  /*1a5f0*/  LDL.LU R235, [R1+0x18] ;  /* 0x0000180001eb7983 */ /* 0x000ea80000300800 */
        /* <DEDUP_REMOVED lines=9> */
[----:B------:R-:W-:Y:S01]  /*1a690*/  IMAD.MOV.U32 R228, RZ, RZ, R112 ;  /* 0x000000ffffe47224 */ /* 0x000fe200078e0070 */
[----:B------:R1:W-:Y:S01]  /*1a6a0*/  MUFU.EX2 R158, R84 ;  /* 0x00000054009e7308 */ /* 0x0003e20000000800 */
[----:B------:R-:W-:Y:S02]  /*1a6b0*/  IMAD.MOV.U32 R112, RZ, RZ, R102 ;  /* 0x000000ffff707224 */ /* 0x000fe400078e0066 */
[-C--:B------:R-:W-:Y:S01]  /*1a6c0*/  HMMA.16816.F32.BF16 R44, R80, R94.reuse, R44 ;  /* 0x0000005e502c723c */ /* 0x080fe2000004182c */
[----:B------:R-:W-:Y:S03]  /*1a6d0*/  FFMA.FTZ R92, R200, c[0x0][0x2d0], -R97 ;  /* 0x0000b400c85c7a23 */ /* 0x000fe60000010861 */
[--C-:B---3--:R-:W-:Y:S01]  /*1a6e0*/  FFMA.FTZ R88, R205, c[0x0][0x2d0], -R96.reuse ;  /* 0x0000b400cd587a23 */ /* 0x108fe20000010860 */
[----:B------:R-:W-:Y:S02]  /*1a6f0*/  MOV R205, R109 ;  /* 0x0000006d00cd7202 */ /* 0x000fe40000000f00 */
[----:B------:R3:W-:Y:S01]  /*1a700*/  MUFU.EX2 R172, R92 ;  /* 0x0000005c00ac7308 */ /* 0x0007e20000000800 */
[C---:B------:R-:W-:Y:S09]  /*1a710*/  HMMA.16816.F32.BF16 R48, R76.reuse, R94, R48 ;  /* 0x0000005e4c30723c */ /* 0x040ff20000041830 */
[----:B------:R4:W-:Y:S03]  /*1a720*/  MUFU.EX2 R175, R88 ;  /* 0x0000005800af7308 */ /* 0x0009e60000000800 */
[----:B-1----:R-:W-:Y:S01]  /*1a730*/  FFMA.FTZ R84, R231, c[0x0][0x2d0], -R75 ;  /* 0x0000b400e7547a23 */ /* 0x002fe2000001084b */
[----:B------:R-:W-:Y:S06]  /*1a740*/  MOV R231, R112 ;  /* 0x0000007000e77202 */ /* 0x000fec0000000f00 */
[----:B------:R1:W-:Y:S01]  /*1a750*/  MUFU.EX2 R176, R84 ;  /* 0x0000005400b07308 */ /* 0x0003e20000000800 */
[----:B---3--:R-:W-:Y:S09]  /*1a760*/  FFMA.FTZ R92, R192, c[0x0][0x2d0], -R97 ;  /* 0x0000b400c05c7a23 */ /* 0x008ff20000010861 */
[----:B------:R3:W-:Y:S01]  /*1a770*/  MUFU.EX2 R99, R92 ;  /* 0x0000005c00637308 */ /* 0x0007e20000000800 */
[--C-:B----4-:R-:W-:Y:S02]  /*1a780*/  FFMA.FTZ R88, R207, c[0x0][0x2d0], -R96.reuse ;  /* 0x0000b400cf587a23 */ /* 0x110fe40000010860 */
[----:B------:R-:W4:Y:S07]  /*1a790*/  LDL.LU R207, [R1+0x14] ;  /* 0x0000140001cf7983 */ /* 0x000f2e0000300800 */
[----:B------:R5:W5:Y:S01]  /*1a7a0*/  MUFU.EX2 R174, R88 ;  /* 0x0000005800ae7308 */ /* 0x000b620000000800 */
[----:B------:R-:W4:Y:S01]  /*1a7b0*/  LDL.LU R114, [R1+0x10] ;  /* 0x0000100001727983 */ /* 0x000f220000300800 */
[----:B-1----:R-:W-:Y:S08]  /*1a7c0*/  FFMA.FTZ R84, R201, c[0x0][0x2d0], -R96 ;  /* 0x0000b400c9547a23 */ /* 0x002ff00000010860 */
[----:B------:R1:W-:Y:S01]  /*1a7d0*/  MUFU.EX2 R152, R84 ;  /* 0x0000005400987308 */ /* 0x0003e20000000800 */
[----:B---3--:R-:W-:Y:S09]  /*1a7e0*/  FFMA.FTZ R92, R244, c[0x0][0x2d0], -R75 ;  /* 0x0000b400f45c7a23 */ /* 0x008ff2000001084b */
[----:B------:R3:W-:Y:S01]  /*1a7f0*/  MUFU.EX2 R168, R92 ;  /* 0x0000005c00a87308 */ /* 0x0007e20000000800 */
[--C-:B-----5:R-:W-:Y:S01]  /*1a800*/  FFMA.FTZ R88, R240, c[0x0][0x2d0], -R74.reuse ;  /* 0x0000b400f0587a23 */ /* 0x120fe2000001084a */
[----:B------:R-:W-:Y:S02]  /*1a810*/  MOV R240, R111 ;  /* 0x0000006f00f07202 */ /* 0x000fe40000000f00 */
[----:B------:R-:W-:Y:S06]  /*1a820*/  MOV R111, R103 ;  /* 0x00000067006f7202 */ /* 0x000fec0000000f00 */
[----:B------:R5:W-:Y:S01]  /*1a830*/  MUFU.EX2 R173, R88 ;  /* 0x0000005800ad7308 */ /* 0x000be20000000800 */
[----:B------:R-:W-:Y:S01]  /*1a840*/  MOV R201, R111 ;  /* 0x0000006f00c97202 */ /* 0x000fe20000000f00 */
[----:B-1----:R-:W1:Y:S08]  /*1a850*/  LDSM.16.MT88.4 R84, [R211+0x1900] ;  /* 0x00190000d354783b */ /* 0x002e700000004200 */
[----:B---3--:R-:W-:Y:S01]  /*1a860*/  LDSM.16.MT88.4 R92, [R210+0x2100] ;  /* 0x00210000d25c783b */ /* 0x008fe20000004200 */
[--C-:B-----5:R-:W-:Y:S04]  /*1a870*/  FFMA.FTZ R88, R199, c[0x0][0x2d0], -R97.reuse ;  /* 0x0000b400c7587a23 */ /* 0x120fe80000010861 */
[----:B------:R3:W5:Y:S01]  /*1a880*/  MUFU.EX2 R156, R88 ;  /* 0x00000058009c7308 */ /* 0x0007620000000800 */
[-C--:B-1----:R-:W-:Y:S08]  /*1a890*/  HMMA.16816.F32.BF16 R52, R76, R84.reuse, R52 ;  /* 0x000000544c34723c */ /* 0x082ff00000041834 */
[C---:B------:R-:W-:Y:S01]  /*1a8a0*/  HMMA.16816.F32.BF16 R56, R80.reuse, R84, R56 ;  /* 0x000000545038723c */ /* 0x040fe20000041838 */
[----:B---3--:R-:W1:Y:S06]  /*1a8b0*/  LDSM.16.MT88.4 R88, [R209+0x2100] ;  /* 0x00210000d158783b */ /* 0x008e6c0000004200 */
[----:B------:R-:W-:Y:S01]  /*1a8c0*/  FFMA.FTZ R84, R183, c[0x0][0x2d0], -R97 ;  /* 0x0000b400b7547a23 */ /* 0x000fe20000010861 */
[-C--:B------:R-:W-:Y:S03]  /*1a8d0*/  HMMA.16816.F32.BF16 R60, R80, R86.reuse, R60 ;  /* 0x00000056503c723c */ /* 0x080fe6000004183c */
[----:B------:R3:W3:Y:S04]  /*1a8e0*/  MUFU.EX2 R98, R84 ;  /* 0x0000005400627308 */ /* 0x0006e80000000800 */
[--C-:B------:R-:W-:Y:S01]  /*1a8f0*/  FFMA.FTZ R80, R245, c[0x0][0x2d0], -R74.reuse ;  /* 0x0000b400f5507a23 */ /* 0x100fe2000001084a */
[----:B------:R-:W-:Y:S01]  /*1a900*/  HMMA.16816.F32.BF16 R64, R76, R86, R64 ;  /* 0x000000564c40723c */ /* 0x000fe20000041840 */
[----:B------:R-:W-:Y:S03]  /*1a910*/  F2FP.BF16.PACK_AB R82, R174, R175 ;  /* 0x000000afae52723e */ /* 0x000fe600000010ff */
[----:B-----5:R-:W-:Y:S01]  /*1a920*/  F2FP.BF16.PACK_AB R81, R172, R156 ;  /* 0x0000009cac51723e */ /* 0x020fe200000010ff */
[----:B------:R5:W5:Y:S02]  /*1a930*/  MUFU.EX2 R171, R80 ;  /* 0x0000005000ab7308 */ /* 0x000b640000000800 */
[----:B------:R-:W-:Y:S02]  /*1a940*/  F2FP.BF16.PACK_AB R76, R179, R182 ;  /* 0x000000b6b34c723e */ /* 0x000fe400000010ff */
[----:B------:R-:W-:Y:S03]  /*1a950*/  F2FP.BF16.PACK_AB R77, R178, R153 ;  /* 0x00000099b24d723e */ /* 0x000fe600000010ff */
[----:B------:R-:W-:Y:S02]  /*1a960*/  F2FP.BF16.PACK_AB R78, R177, R159 ;  /* 0x0000009fb14e723e */ /* 0x000fe400000010ff */
[----:B------:R-:W-:Y:S01]  /*1a970*/  F2FP.BF16.PACK_AB R79, R176, R158 ;  /* 0x0000009eb04f723e */ /* 0x000fe200000010ff */
[----:B---3--:R-:W3:Y:S01]  /*1a980*/  LDSM.16.MT88.4 R84, [R212+0x2100] ;  /* 0x00210000d454783b */ /* 0x008ee20000004200 */
[----:B------:R-:W-:Y:S05]  /*1a990*/  F2FP.BF16.PACK_AB R83, R98, R99 ;  /* 0x000000636253723e */ /* 0x000fea00000010ff */
[-C--:B-1----:R-:W-:Y:S01]  /*1a9a0*/  HMMA.16816.F32.BF16 R4, R76, R88.reuse, R4 ;  /* 0x000000584c04723c */ /* 0x082fe20000041804 */
[--C-:B-----5:R-:W-:Y:S01]  /*1a9b0*/  FFMA.FTZ R80, R241, c[0x0][0x2d0], -R75.reuse ;  /* 0x0000b400f1507a23 */ /* 0x120fe2000001084b */
[----:B------:R-:W-:Y:S03]  /*1a9c0*/  F2FP.BF16.PACK_AB R164, R171, R173 ;  /* 0x000000adaba4723e */ /* 0x000fe600000010ff */
[----:B------:R1:W5:Y:S02]  /*1a9d0*/  MUFU.EX2 R170, R80 ;  /* 0x0000005000aa7308 */ /* 0x0003640000000800 */
[----:B-1----:R-:W-:Y:S02]  /*1a9e0*/  F2FP.BF16.PACK_AB R80, R157, R152 ;  /* 0x000000989d50723e */ /* 0x002fe400000010ff */
[----:B-----5:R-:W-:Y:S05]  /*1a9f0*/  F2FP.BF16.PACK_AB R165, R168, R170 ;  /* 0x000000aaa8a5723e */ /* 0x020fea00000010ff */
[C---:B------:R-:W-:Y:S07]  /*1aa00*/  HMMA.16816.F32.BF16 R8, R80.reuse, R88, R8 ;  /* 0x000000585008723c */ /* 0x040fee0000041808 */
[--C-:B------:R-:W-:Y:S01]  /*1aa10*/  FFMA.FTZ R88, R251, c[0x0][0x2d0], -R74.reuse ;  /* 0x0000b400fb587a23 */ /* 0x100fe2000001084a */
[-C--:B------:R-:W-:Y:S01]  /*1aa20*/  HMMA.16816.F32.BF16 R12, R80, R90.reuse, R12 ;  /* 0x0000005a500c723c */ /* 0x080fe2000004180c */
[----:B------:R-:W-:Y:S02]  /*1aa30*/  FFMA.FTZ R74, R252, c[0x0][0x2d0], -R74 ;  /* 0x0000b400fc4a7a23 */ /* 0x000fe4000001084a */
[----:B------:R1:W-:Y:S05]  /*1aa40*/  MUFU.EX2 R169, R88 ;  /* 0x0000005800a97308 */ /* 0x0003ea0000000800 */
[C---:B------:R-:W-:Y:S05]  /*1aa50*/  HMMA.16816.F32.BF16 R16, R76.reuse, R90, R16 ;  /* 0x0000005a4c10723c */ /* 0x040fea0000041810 */
[----:B------:R5:W5:Y:S03]  /*1aa60*/  MUFU.EX2 R103, R74 ;  /* 0x0000004a00677308 */ /* 0x000b660000000800 */
[-C--:B---3--:R-:W-:Y:S08]  /*1aa70*/  HMMA.16816.F32.BF16 R20, R76, R84.reuse, R20 ;  /* 0x000000544c14723c */ /* 0x088ff00000041814 */
[C---:B------:R-:W-:Y:S01]  /*1aa80*/  HMMA.16816.F32.BF16 R24, R80.reuse, R84, R24 ;  /* 0x000000545018723c */ /* 0x040fe20000041818 */
[----:B-1----:R-:W1:Y:S07]  /*1aa90*/  LDSM.16.MT88.4 R88, [R211+0x2100] ;  /* 0x00210000d358783b */ /* 0x002e6e0000004200 */
[-C--:B------:R-:W-:Y:S01]  /*1aaa0*/  HMMA.16816.F32.BF16 R28, R80, R86.reuse, R28 ;  /* 0x00000056501c723c */ /* 0x080fe2000004181c */
[--C-:B-----5:R-:W-:Y:S03]  /*1aab0*/  FFMA.FTZ R74, R249, c[0x0][0x2d0], -R75.reuse ;  /* 0x0000b400f94a7a23 */ /* 0x120fe6000001084b */
[----:B------:R-:W-:Y:S01]  /*1aac0*/  F2FP.BF16.PACK_AB R166, R103, R169 ;  /* 0x000000a967a6723e */ /* 0x000fe200000010ff */
[----:B------:R-:W-:Y:S03]  /*1aad0*/  FFMA.FTZ R75, R250, c[0x0][0x2d0], -R75 ;  /* 0x0000b400fa4b7a23 */ /* 0x000fe6000001084b */
[C---:B------:R-:W-:Y:S01]  /*1aae0*/  HMMA.16816.F32.BF16 R32, R76.reuse, R86, R32 ;  /* 0x000000564c20723c */ /* 0x040fe20000041820 */
[----:B------:R3:W-:Y:S07]  /*1aaf0*/  MUFU.EX2 R102, R74 ;  /* 0x0000004a00667308 */ /* 0x0007ee0000000800 */
[-C--:B------:R-:W-:Y:S01]  /*1ab00*/  HMMA.16816.F32.BF16 R36, R76, R92.reuse, R36 ;  /* 0x0000005c4c24723c */ /* 0x080fe20000041824 */
[----:B--2---:R-:W-:Y:S02]  /*1ab10*/  FFMA.FTZ R2, R2, R235, R228 ;  /* 0x000000eb02027223 */ /* 0x004fe400000100e4 */
[----:B------:R-:W2:Y:S01]  /*1ab20*/  MUFU.EX2 R101, R75 ;  /* 0x0000004b00657308 */ /* 0x000ea20000000800 */
[----:B------:R-:W-:Y:S01]  /*1ab30*/  MOV R228, R232 ;  /* 0x000000e800e47202 */ /* 0x000fe20000000f00 */
[----:B------:R-:W-:Y:S01]  /*1ab40*/  IMAD.MOV.U32 R232, RZ, RZ, R204 ;  /* 0x000000ffffe87224 */ /* 0x000fe200078e00cc */
[----:B------:R-:W-:Y:S01]  /*1ab50*/  MOV R204, R151 ;  /* 0x0000009700cc7202 */ /* 0x000fe20000000f00 */
[----:B------:R-:W-:Y:S01]  /*1ab60*/  FADD.FTZ R2, R205, R2 ;  /* 0x00000002cd027221 */ /* 0x000fe20000010000 */
[----:B------:R-:W-:Y:S01]  /*1ab70*/  MOV R235, R206 ;  /* 0x000000ce00eb7202 */ /* 0x000fe20000000f00 */
[C---:B------:R-:W-:Y:S03]  /*1ab80*/  HMMA.16816.F32.BF16 R40, R80.reuse, R92, R40 ;  /* 0x0000005c5028723c */ /* 0x040fe60000041828 */
[----:B------:R-:W-:Y:S02]  /*1ab90*/  MOV R206, R203 ;  /* 0x000000cb00ce7202 */ /* 0x000fe40000000f00 */
[----:B------:R-:W-:Y:S01]  /*1aba0*/  MOV R203, R148 ;  /* 0x0000009400cb7202 */ /* 0x000fe20000000f00 */
[--C-:B---3--:R-:W-:Y:S02]  /*1abb0*/  FFMA.FTZ R74, R236, c[0x0][0x2d0], -R96.reuse ;  /* 0x0000b400ec4a7a23 */ /* 0x108fe40000010860 */
[-C--:B------:R-:W-:Y:S02]  /*1abc0*/  HMMA.16816.F32.BF16 R44, R80, R94.reuse, R44 ;  /* 0x0000005e502c723c */ /* 0x080fe4000004182c */
[----:B------:R3:W-:Y:S06]  /*1abd0*/  MUFU.EX2 R100, R74 ;  /* 0x0000004a00647308 */ /* 0x0007ec0000000800 */
[C---:B------:R-:W-:Y:S01]  /*1abe0*/  HMMA.16816.F32.BF16 R48, R76.reuse, R94, R48 ;  /* 0x0000005e4c30723c */ /* 0x040fe20000041830 */
[----:B--2---:R-:W-:Y:S07]  /*1abf0*/  F2FP.BF16.PACK_AB R167, R101, R102 ;  /* 0x0000006665a7723e */ /* 0x004fee00000010ff */
[-C--:B-1----:R-:W-:Y:S08]  /*1ac00*/  HMMA.16816.F32.BF16 R52, R76, R88.reuse, R52 ;  /* 0x000000584c34723c */ /* 0x082ff00000041834 */
[C---:B------:R-:W-:Y:S01]  /*1ac10*/  HMMA.16816.F32.BF16 R56, R80.reuse, R88, R56 ;  /* 0x000000585038723c */ /* 0x040fe20000041838 */
[--C-:B---3--:R-:W-:Y:S04]  /*1ac20*/  FFMA.FTZ R74, R237, c[0x0][0x2d0], -R96.reuse ;  /* 0x0000b400ed4a7a23 */ /* 0x108fe80000010860 */
[----:B------:R1:W2:Y:S03]  /*1ac30*/  MUFU.EX2 R85, R74 ;  /* 0x0000004a00557308 */ /* 0x0002a60000000800 */
[-C--:B------:R-:W-:Y:S08]  /*1ac40*/  HMMA.16816.F32.BF16 R60, R80, R90.reuse, R60 ;  /* 0x0000005a503c723c */ /* 0x080ff0000004183c */
[----:B------:R-:W-:Y:S08]  /*1ac50*/  HMMA.16816.F32.BF16 R64, R76, R90, R64 ;  /* 0x0000005a4c40723c */ /* 0x000ff00000041840 */
[-C--:B------:R-:W-:Y:S01]  /*1ac60*/  HMMA.16816.F32.BF16 R104, R164, R116.reuse, R4 ;  /* 0x00000074a468723c */ /* 0x080fe20000041804 */
[--C-:B-1----:R-:W-:Y:S03]  /*1ac70*/  FFMA.FTZ R74, R238, c[0x0][0x2d0], -R96.reuse ;  /* 0x0000b400ee4a7a23 */ /* 0x102fe60000010860 */
[----:B--2---:R-:W-:Y:S01]  /*1ac80*/  F2FP.BF16.PACK_AB R160, R85, R100 ;  /* 0x0000006455a0723e */ /* 0x004fe200000010ff */
[----:B------:R-:W-:Y:S01]  /*1ac90*/  FFMA.FTZ R96, R239, c[0x0][0x2d0], -R96 ;  /* 0x0000b400ef607a23 */ /* 0x000fe20000010860 */
[----:B------:R1:W-:Y:S01]  /*1aca0*/  MUFU.EX2 R86, R74 ;  /* 0x0000004a00567308 */ /* 0x0003e20000000800 */
[----:B----4-:R-:W-:Y:S02]  /*1acb0*/  FFMA.FTZ R68, R68, R207, R240 ;  /* 0x000000cf44447223 */ /* 0x010fe400000100f0 */
[----:B------:R-:W-:Y:S03]  /*1acc0*/  FADD.FTZ R5, R122, R2 ;  /* 0x000000027a057221 */ /* 0x000fe60000010000 */
[----:B------:R-:W-:Y:S02]  /*1acd0*/  FFMA.FTZ R69, R69, R114, R115 ;  /* 0x0000007245457223 */ /* 0x000fe40000010073 */
[----:B------:R-:W-:Y:S01]  /*1ace0*/  FADD.FTZ R6, R185, R68 ;  /* 0x00000044b9067221 */ /* 0x000fe20000010000 */
[----:B------:R-:W-:Y:S01]  /*1acf0*/  MOV R185, R149 ;  /* 0x0000009500b97202 */ /* 0x000fe20000000f00 */
[----:B------:R-:W-:Y:S01]  /*1ad00*/  FADD.FTZ R4, R226, R69 ;  /* 0x00000045e2047221 */ /* 0x000fe20000010000 */
[----:B------:R-:W2:Y:S01]  /*1ad10*/  MUFU.EX2 R96, R96 ;  /* 0x0000006000607308 */ /* 0x000ea20000000800 */
[----:B------:R-:W-:Y:S02]  /*1ad20*/  IMAD.MOV.U32 R226, RZ, RZ, R150 ;  /* 0x000000ffffe27224 */ /* 0x000fe400078e0096 */
[----:B------:R-:W-:Y:S01]  /*1ad30*/  FADD.FTZ R4, R188, R4 ;  /* 0x00000004bc047221 */ /* 0x000fe20000010000 */
[----:B------:R-:W3:Y:S01]  /*1ad40*/  LDSM.16.MT88.4 R148, [R210+0x2900] ;  /* 0x00290000d294783b */ /* 0x000ee20000004200 */
[----:B------:R-:W-:Y:S02]  /*1ad50*/  FADD.FTZ R6, R123, R6 ;  /* 0x000000067b067221 */ /* 0x000fe40000010000 */
[----:B------:R-:W-:Y:S02]  /*1ad60*/  FADD.FTZ R4, R202, R4 ;  /* 0x00000004ca047221 */ /* 0x000fe40000010000 */
[----:B------:R-:W-:Y:S02]  /*1ad70*/  FADD.FTZ R2, R201, R6 ;  /* 0x00000006c9027221 */ /* 0x000fe40000010000 */
[----:B------:R-:W-:Y:S02]  /*1ad80*/  FADD.FTZ R6, R126, R4 ;  /* 0x000000047e067221 */ /* 0x000fe40000010000 */
[----:B------:R-:W-:Y:S02]  /*1ad90*/  IMAD.MOV.U32 R188, RZ, RZ, R121 ;  /* 0x000000ffffbc7224 */ /* 0x000fe400078e0079 */
[--C-:B-1----:R-:W-:Y:S04]  /*1ada0*/  FFMA.FTZ R74, R194, c[0x0][0x2d0], -R97.reuse ;  /* 0x0000b400c24a7a23 */ /* 0x102fe80000010861 */
        /* <DEDUP_REMOVED lines=8> */
[----:B------:R-:W-:Y:S10]  /*1ae30*/  MUFU.EX2 R74, R74 ;  /* 0x0000004a004a7308 */ /* 0x000ff40000000800 */
[----:B------:R-:W1:Y:S02]  /*1ae40*/  MUFU.EX2 R97, R97 ;  /* 0x0000006100617308 */ /* 0x000e640000000800 */
[----:B-1----:R-:W-:Y:S07]  /*1ae50*/  F2FP.BF16.PACK_AB R163, R97, R74 ;  /* 0x0000004a61a3723e */ /* 0x002fee00000010ff */
[C---:B------:R-:W-:Y:S08]  /*1ae60*/  HMMA.16816.F32.BF16 R108, R160.reuse, R116, R8 ;  /* 0x00000074a06c723c */ /* 0x040ff00000041808 */
[-C--:B------:R-:W-:Y:S08]  /*1ae70*/  HMMA.16816.F32.BF16 R112, R160, R118.reuse, R12 ;  /* 0x00000076a070723c */ /* 0x080ff0000004180c */
[C---:B------:R-:W-:Y:S01]  /*1ae80*/  HMMA.16816.F32.BF16 R116, R164.reuse, R118, R16 ;  /* 0x00000076a474723c */ /* 0x040fe20000041810 */
[----:B--2---:R-:W-:Y:S03]  /*1ae90*/  FFMA.FTZ R8, R0, R73, R120 ;  /* 0x0000004900087223 */ /* 0x004fe60000010078 */
[----:B------:R-:W-:Y:S04]  /*1aea0*/  FADD.FTZ R0, R231, R5 ;  /* 0x00000005e7007221 */ /* 0x000fe80000010000 */
[-C--:B------:R-:W-:Y:S01]  /*1aeb0*/  HMMA.16816.F32.BF16 R120, R164, R132.reuse, R20 ;  /* 0x00000084a478723c */ /* 0x080fe20000041814 */
[----:B------:R-:W-:Y:S03]  /*1aec0*/  FADD.FTZ R8, R127, R8 ;  /* 0x000000087f087221 */ /* 0x000fe60000010000 */
[----:B------:R-:W-:Y:S02]  /*1aed0*/  FADD.FTZ R5, R125, R2 ;  /* 0x000000027d057221 */ /* 0x000fe40000010000 */
[----:B------:R-:W-:Y:S02]  /*1aee0*/  FADD.FTZ R7, R124, R0 ;  /* 0x000000007c077221 */ /* 0x000fe40000010000 */
[----:B------:R-:W-:Y:S01]  /*1aef0*/  FADD.FTZ R4, R228, R8 ;  /* 0x00000008e4047221 */ /* 0x000fe20000010000 */
[C---:B------:R-:W-:Y:S03]  /*1af00*/  HMMA.16816.F32.BF16 R124, R160.reuse, R132, R24 ;  /* 0x00000084a07c723c */ /* 0x040fe60000041818 */
[----:B------:R-:W-:Y:S02]  /*1af10*/  FADD.FTZ R2, R235, R6 ;  /* 0x00000006eb027221 */ /* 0x000fe40000010000 */
[----:B------:R-:W-:Y:S02]  /*1af20*/  FADD.FTZ R0, R232, R5 ;  /* 0x00000005e8007221 */ /* 0x000fe40000010000 */
[----:B------:R-:W-:Y:S02]  /*1af30*/  FADD.FTZ R7, R128, R7 ;  /* 0x0000000780077221 */ /* 0x000fe40000010000 */
[----:B------:R-:W-:Y:S03]  /*1af40*/  FADD.FTZ R4, R131, R4 ;  /* 0x0000000483047221 */ /* 0x000fe60000010000 */
[----:B------:R-:W-:Y:S02]  /*1af50*/  FADD.FTZ R6, R130, R2 ;  /* 0x0000000282067221 */ /* 0x000fe40000010000 */
        /* <DEDUP_REMOVED lines=56> */
[----:B------:R-:W-:Y:S03]  /*1b2e0*/  FADD.FTZ R8, R156, R8 ;  /* 0x000000089c087221 */ /* 0x000fe60000010000 */
[----:B------:R-:W-:Y:S02]  /*1b2f0*/  FADD.FTZ R9, R158, R0 ;  /* 0x000000009e097221 */ /* 0x000fe40000010000 */
[----:B------:R-:W-:Y:S01]  /*1b300*/  FADD.FTZ R2, R175, R10 ;  /* 0x0000000aaf027221 */ /* 0x000fe20000010000 */
[C---:B------:R-:W-:Y:S01]  /*1b310*/  HMMA.16816.F32.BF16 R156, R160.reuse, R4, R56 ;  /* 0x00000004a09c723c */ /* 0x040fe20000041838 */
[----:B------:R-:W-:Y:S06]  /*1b320*/  FADD.FTZ R0, R177, R11 ;  /* 0x0000000bb1007221 */ /* 0x000fec0000010000 */
[----:B------:R-:W-:Y:S01]  /*1b330*/  FADD.FTZ R4, R172, R8 ;  /* 0x00000008ac047221 */ /* 0x000fe20000010000 */
[-C--:B------:R-:W-:Y:S01]  /*1b340*/  HMMA.16816.F32.BF16 R160, R160, R6.reuse, R60 ;  /* 0x00000006a0a0723c */ /* 0x080fe2000004183c */
[----:B------:R-:W-:Y:S03]  /*1b350*/  FADD.FTZ R8, R176, R9 ;  /* 0x00000009b0087221 */ /* 0x000fe60000010000 */
[----:B------:R-:W-:Y:S02]  /*1b360*/  FADD.FTZ R9, R174, R2 ;  /* 0x00000002ae097221 */ /* 0x000fe40000010000 */
[----:B------:R-:W-:Y:S02]  /*1b370*/  FADD.FTZ R4, R99, R4 ;  /* 0x0000000463047221 */ /* 0x000fe40000010000 */
[----:B------:R-:W-:Y:S01]  /*1b380*/  FADD.FTZ R5, R173, R0 ;  /* 0x00000000ad057221 */ /* 0x000fe20000010000 */
[----:B------:R-:W-:Y:S03]  /*1b390*/  HMMA.16816.F32.BF16 R164, R164, R6, R64 ;  /* 0x00000006a4a4723c */ /* 0x000fe60000041840 */
[----:B------:R-:W-:Y:S02]  /*1b3a0*/  FADD.FTZ R2, R170, R8 ;  /* 0x00000008aa027221 */ /* 0x000fe40000010000 */
[----:B------:R-:W-:Y:S02]  /*1b3b0*/  FADD.FTZ R4, R98, R4 ;  /* 0x0000000462047221 */ /* 0x000fe40000010000 */
[----:B------:R-:W-:Y:S02]  /*1b3c0*/  FADD.FTZ R0, R100, R9 ;  /* 0x0000000964007221 */ /* 0x000fe40000010000 */
[----:B------:R-:W-:Y:S03]  /*1b3d0*/  FADD.FTZ R5, R171, R5 ;  /* 0x00000005ab057221 */ /* 0x000fe60000010000 */
        /* <DEDUP_REMOVED lines=23> */
.L_x_284:
        /* <DEDUP_REMOVED lines=30> */
[----:B------:R-:W-:-:S05]  /*1b730*/  FSETP.NE.FTZ.AND P1, PT, R7, RZ, PT ;  /* 0x000000ff0700720b */ /* 0x000fca0003f35000 */
        /* <DEDUP_REMOVED lines=90> */
.L_x_226:
[----:B------:R-:W-:Y:S05]  /*1bce0*/  @P4 BRA `(.L_x_302) ;  /* 0x0000131000004947 */ /* 0x000fea0003800000 */
        /* <DEDUP_REMOVED lines=121> */
.L_x_303:
[----:B----4-:R-:W-:Y:S01]  /*1c480*/  IMAD.MOV.U32 R4, RZ, RZ, c[0x0][0x4e8] ;  /* 0x00013a00ff047624 */ /* 0x010fe200078e00ff */
[----:B------:R-:W-:Y:S01]  /*1c490*/  LEA.HI R6, R18, R18, RZ, 0x1 ;  /* 0x0000001212067211 */ /* 0x000fe200078f08ff */
[----:B------:R-:W1:Y:S01]  /*1c4a0*/  S2R R19, SR_CTAID.Y ;  /* 0x0000000000137919 */ /* 0x000e620000002600 */
[----:B------:R-:W-:Y:S01]  /*1c4b0*/  SHF.R.S32.HI R8, RZ, 0x1f, R35 ;  /* 0x0000001fff087819 */ /* 0x000fe20000011423 */
[----:B------:R-:W-:Y:S01]  /*1c4c0*/  IMAD R7, R3, c[0x0][0x3a0], RZ ;  /* 0x0000e80003077a24 */ /* 0x000fe200078e02ff */
[----:B------:R-:W-:Y:S01]  /*1c4d0*/  LOP3.LUT R0, R6, 0x1ffffffe, RZ, 0xc0, !PT ;  /* 0x1ffffffe06007812 */ /* 0x000fe200078ec0ff */
[----:B------:R-:W2:Y:S01]  /*1c4e0*/  S2R R23, SR_CTAID.X ;  /* 0x0000000000177919 */ /* 0x000ea20000002500 */
[----:B------:R-:W-:Y:S01]  /*1c4f0*/  ISETP.NE.AND P2, PT, R4, 0x1, PT ;  /* 0x000000010400780c */ /* 0x000fe20003f45270 */
[----:B------:R-:W-:Y:S01]  /*1c500*/  IMAD.SHL.U32 R6, R6, 0x20, RZ ;  /* 0x0000002006067824 */ /* 0x000fe200078e00ff */
[----:B------:R-:W-:Y:S01]  /*1c510*/  LOP3.LUT R4, R36, 0xffffffe0, RZ, 0xc0, !PT ;  /* 0xffffffe024047812 */ /* 0x000fe200078ec0ff */
[----:B------:R-:W-:Y:S01]  /*1c520*/  IMAD.IADD R11, R18, 0x1, -R0 ;  /* 0x00000001120b7824 */ /* 0x000fe200078e0a00 */
[----:B------:R-:W-:Y:S01]  /*1c530*/  LEA.HI R20, R42, R41, RZ, 0x3 ;  /* 0x000000292a147211 */ /* 0x000fe200078f18ff */
[----:B------:R-:W-:Y:S01]  /*1c540*/  IMAD R7, R2, c[0x0][0x3a4], R7 ;  /* 0x0000e90002077a24 */ /* 0x000fe200078e0207 */
[----:B------:R-:W-:Y:S01]  /*1c550*/  LEA.HI R8, R8, R35, RZ, 0x2 ;  /* 0x0000002308087211 */ /* 0x000fe200078f10ff */
[----:B------:R-:W-:Y:S01]  /*1c560*/  IMAD.IADD R0, R41, 0x1, -R4 ;  /* 0x0000000129007824 */ /* 0x000fe200078e0a04 */
[----:B------:R-:W-:-:S02]  /*1c570*/  LOP3.LUT R5, R20, 0xfffffff8, RZ, 0xc0, !PT ;  /* 0xfffffff814057812 */ /* 0x000fc400078ec0ff */
[----:B------:R-:W-:Y:S02]  /*1c580*/  LOP3.LUT R9, R8, 0xffffffc, RZ, 0xc0, !PT ;  /* 0x0ffffffc08097812 */ /* 0x000fe400078ec0ff */
[----:B------:R-:W-:Y:S01]  /*1c590*/  SHF.R.S32.HI R10, RZ, 0x1f, R0 ;  /* 0x0000001fff0a7819 */ /* 0x000fe20000011400 */
[----:B------:R-:W-:Y:S01]  /*1c5a0*/  IMAD.IADD R13, R41, 0x1, -R5 ;  /* 0x00000001290d7824 */ /* 0x000fe200078e0a05 */
[----:B------:R-:W-:Y:S01]  /*1c5b0*/  LOP3.LUT R8, R6, 0xffffffc0, RZ, 0xc0, !PT ;  /* 0xffffffc006087812 */ /* 0x000fe200078ec0ff */
[----:B------:R-:W-:Y:S01]  /*1c5c0*/  IMAD.WIDE.U32 R4, R2, c[0x0][0x3a0], RZ ;  /* 0x0000e80002047a25 */ /* 0x000fe200078e00ff */
[----:B------:R-:W-:Y:S02]  /*1c5d0*/  LEA.HI R10, R10, R0, RZ, 0x2 ;  /* 0x000000000a0a7211 */ /* 0x000fe400078f10ff */
[----:B------:R-:W-:Y:S01]  /*1c5e0*/  LOP3.LUT P1, RZ, R0, 0x3, RZ, 0xc0, !PT ;  /* 0x0000000300ff7812 */ /* 0x000fe2000782c0ff */
[----:B------:R-:W-:Y:S01]  /*1c5f0*/  IMAD.IADD R0, R35, 0x1, -R9 ;  /* 0x0000000123007824 */ /* 0x000fe200078e0a09 */
[----:B------:R-:W-:Y:S01]  /*1c600*/  SHF.R.S32.HI R6, RZ, 0x2, R10 ;  /* 0x00000002ff067819 */ /* 0x000fe2000001140a */
[----:B------:R-:W-:Y:S01]  /*1c610*/  IMAD.IADD R5, R5, 0x1, R7 ;  /* 0x0000000105057824 */ /* 0x000fe200078e0207 */
[----:B-1----:R-:W-:Y:S01]  /*1c620*/  SHF.R.S32.HI R7, RZ, 0x1f, R19 ;  /* 0x0000001fff077819 */ /* 0x002fe20000011413 */
[----:B------:R-:W-:Y:S01]  /*1c630*/  IMAD R8, R11, 0x8, R8 ;  /* 0x000000080b087824 */ /* 0x000fe200078e0208 */
[----:B------:R-:W-:Y:S01]  /*1c640*/  SHF.R.S32.HI R20, RZ, 0x3, R20 ;  /* 0x00000003ff147819 */ /* 0x000fe20000011414 */
[----:B------:R-:W-:Y:S01]  /*1c650*/  IMAD R16, R0, 0x10, R6 ;  /* 0x0000001000107824 */ /* 0x000fe200078e0206 */
[----:B------:R-:W-:Y:S01]  /*1c660*/  LEA.HI R22, R42, R41, RZ, 0x6 ;  /* 0x000000292a167211 */ /* 0x000fe200078f30ff */
[----:B------:R-:W-:-:S02]  /*1c670*/  IMAD R9, R7, c[0x0][0x490], RZ ;  /* 0x0001240007097a24 */ /* 0x000fc400078e02ff */
[----:B------:R-:W-:Y:S02]  /*1c680*/  IMAD.IADD R0, R16, 0x1, R8 ;  /* 0x0000000110007824 */ /* 0x000fe400078e0208 */
[----:B------:R-:W-:Y:S02]  /*1c690*/  IMAD R12, R7, c[0x0][0x3e8], RZ ;  /* 0x0000fa00070c7a24 */ /* 0x000fe400078e02ff */
[----:B------:R-:W-:Y:S02]  /*1c6a0*/  IMAD.SHL.U32 R7, R20, 0x40, RZ ;  /* 0x0000004014077824 */ /* 0x000fe400078e00ff */
[----:B--2---:R-:W-:Y:S02]  /*1c6b0*/  IMAD R6, R23, 0x80, R0 ;  /* 0x0000008017067824 */ /* 0x004fe400078e0200 */
[----:B------:R-:W-:Y:S01]  /*1c6c0*/  IMAD.WIDE.U32 R14, R19, c[0x0][0x490], R2 ;  /* 0x00012400130e7a25 */ /* 0x000fe200078e0002 */
[----:B------:R-:W-:-:S03]  /*1c6d0*/  LOP3.LUT R7, R7, 0x1c0, RZ, 0xc0, !PT ;  /* 0x000001c007077812 */ /* 0x000fc600078ec0ff */
[----:B------:R-:W-:Y:S02]  /*1c6e0*/  IMAD R9, R19, c[0x0][0x494], R9 ;  /* 0x0001250013097a24 */ /* 0x000fe400078e0209 */
        /* <DEDUP_REMOVED lines=34> */
[----:B------:R-:W-:-:S03]  /*1c910*/  IMAD.WIDE.U32 R4, R7, c[0x0][0x488], R4 ;  /* 0x0001220007047a25 */ /* 0x000fc600078e0004 */
[----:B------:R-:W-:Y:S01]  /*1c920*/  SHF.R.S32.HI R13, RZ, 0x1f, R6 ;  /* 0x0000001fff0d7819 */ /* 0x000fe20000011406 */
[----:B------:R-:W-:Y:S01]  /*1c930*/  IMAD R9, R7, c[0x0][0x48c], R0 ;  /* 0x0001230007097a24 */ /* 0x000fe200078e0200 */
[----:B------:R-:W-:Y:S01]  /*1c940*/  LEA R7, P0, R4, c[0x0][0x450], 0x2 ;  /* 0x0001140004077a11 */ /* 0x000fe200078010ff */
[----:B------:R-:W-:-:S04]  /*1c950*/  IMAD.WIDE.U32 R2, R10, c[0x0][0x3f0], R2 ;  /* 0x0000fc000a027a25 */ /* 0x000fc800078e0002 */
[----:B------:R-:W-:Y:S01]  /*1c960*/  IMAD.IADD R5, R5, 0x1, R9 ;  /* 0x0000000105057824 */ /* 0x000fe200078e0209 */
[----:B------:R-:W-:Y:S01]  /*1c970*/  SHFL.IDX PT, R14, R7, 0x1, 0x1c1f ;  /* 0x003c1f00070e7f89 */ /* 0x000fe200000e0000 */
[----:B------:R-:W-:Y:S02]  /*1c980*/  IMAD R0, R13, c[0x0][0x3e0], RZ ;  /* 0x0000f8000d007a24 */ /* 0x000fe400078e02ff */
[----:B------:R-:W-:Y:S01]  /*1c990*/  IMAD.MOV R10, RZ, RZ, -R6 ;  /* 0x000000ffff0a7224 */ /* 0x000fe200078e0a06 */
[----:B------:R-:W-:Y:S01]  /*1c9a0*/  LEA.HI.X R4, R4, c[0x0][0x454], R5, 0x2, P0 ;  /* 0x0001150004047a11 */ /* 0x000fe200000f1405 */
[----:B------:R-:W-:Y:S02]  /*1c9b0*/  IMAD R9, R6, c[0x0][0x3e4], R0 ;  /* 0x0000f90006097a24 */ /* 0x000fe400078e0200 */
        /* <DEDUP_REMOVED lines=12> */
[----:B------:R-:W-:Y:S02]  /*1ca80*/  SHFL.IDX PT, R12, R7, 0x2, 0x1c1f ;  /* 0x005c1f00070c7f89 */ /* 0x000fe400000e0000 */
[----:B------:R-:W-:Y:S01]  /*1ca90*/  IMAD R6, R6, c[0x0][0x3d8], RZ ;  /* 0x0000f60006067a24 */ /* 0x000fe200078e02ff */
[----:B------:R-:W-:Y:S01]  /*1caa0*/  ISETP.GE.OR P3, PT, R9, R0, P1 ;  /* 0x000000000900720c */ /* 0x000fe20000f66670 */
[----:B------:R-:W2:Y:S01]  /*1cab0*/  SHFL.IDX PT, R13, R4, 0x2, 0x1c1f ;  /* 0x005c1f00040d7f89 */ /* 0x000ea200000e0000 */
[----:B------:R-:W-:-:S02]  /*1cac0*/  IMAD.SHL.U32 R9, R22, 0x8, RZ ;  /* 0x0000000816097824 */ /* 0x000fc400078e00ff */
[----:B------:R-:W-:Y:S01]  /*1cad0*/  IMAD R19, R18, c[0x0][0x3dc], R6 ;  /* 0x0000f70012137a24 */ /* 0x000fe200078e0206 */
[----:B------:R3:W-:Y:S04]  /*1cae0*/  SHFL.IDX PT, R11, R4, 0x3, 0x1c1f ;  /* 0x007c1f00040b7f89 */ /* 0x0007e800000e0000 */
[----:B------:R4:W2:Y:S04]  /*1caf0*/  SHFL.IDX PT, R10, R7, 0x3, 0x1c1f ;  /* 0x007c1f00070a7f89 */ /* 0x0008a800000e0000 */
[----:B-1----:R-:W-:Y:S04]  /*1cb00*/  @!P4 ST.E [R16.64], R37 ;  /* 0x000000251000c985 */ /* 0x002fe8000c101928 */
[----:B------:R-:W-:Y:S01]  /*1cb10*/  @!P3 ST.E [R14.64], R38 ;  /* 0x000000260e00b985 */ /* 0x000fe2000c101928 */
[----:B---3--:R-:W-:-:S04]  /*1cb20*/  IADD3 R4, R5, 0x40, RZ ;  /* 0x0000004005047810 */ /* 0x008fc80007ffe0ff */
[-C--:B------:R-:W-:Y:S01]  /*1cb30*/  ISETP.GE.OR P2, PT, R4, R0.reuse, P1 ;  /* 0x000000000400720c */ /* 0x080fe20000f46670 */
[----:B----4-:R-:W-:Y:S01]  /*1cb40*/  IMAD.WIDE.U32 R6, R18, c[0x0][0x3d8], R2 ;  /* 0x0000f60012067a25 */ /* 0x010fe200078e0002 */
[----:B------:R-:W-:Y:S02]  /*1cb50*/  IADD3 R18, R5, 0x48, RZ ;  /* 0x0000004805127810 */ /* 0x000fe40007ffe0ff */
[----:B------:R-:W-:Y:S01]  /*1cb60*/  LOP3.LUT R5, R21, 0x7ffffe00, R9, 0xf8, !PT ;  /* 0x7ffffe0015057812 */ /* 0x000fe200078ef809 */
[----:B------:R-:W-:Y:S01]  /*1cb70*/  IMAD.IADD R3, R7, 0x1, R19 ;  /* 0x0000000107037824 */ /* 0x000fe200078e0213 */
[----:B------:R-:W-:Y:S01]  /*1cb80*/  LEA R4, P0, R6, c[0x0][0x380], 0x1 ;  /* 0x0000e00006047a11 */ /* 0x000fe200078008ff */
[----:B------:R-:W-:Y:S01]  /*1cb90*/  IMAD R2, R23, 0x80, R20 ;  /* 0x0000008017027824 */ /* 0x000fe200078e0214 */
[-C--:B------:R-:W-:Y:S01]  /*1cba0*/  ISETP.GE.OR P1, PT, R18, R0.reuse, P1 ;  /* 0x000000001200720c */ /* 0x080fe20000f26670 */
[----:B------:R-:W-:Y:S01]  /*1cbb0*/  IMAD.SHL.U32 R5, R5, 0x2, RZ ;  /* 0x0000000205057824 */ /* 0x000fe200078e00ff */
[----:B------:R-:W-:Y:S01]  /*1cbc0*/  LEA.HI.X R3, R6, c[0x0][0x384], R3, 0x1, P0 ;  /* 0x0000e10006037a11 */ /* 0x000fe200000f0c03 */
[----:B------:R-:W-:Y:S01]  /*1cbd0*/  SHFL.IDX PT, R7, R4, 0x1, 0x181f ;  /* 0x00381f0004077f89 */ /* 0x000fe200000e0000 */
[----:B------:R-:W-:-:S02]  /*1cbe0*/  ISETP.GE.OR P3, PT, R2, R0, P6 ;  /* 0x000000000200720c */ /* 0x000fc40003766670 */
[C---:B------:R-:W-:Y:S01]  /*1cbf0*/  IADD3 R6, R2.reuse, 0x10, RZ ;  /* 0x0000001002067810 */ /* 0x040fe20007ffe0ff */
[----:B--2---:R-:W-:Y:S01]  /*1cc00*/  @!P2 ST.E [R12.64], R39 ;  /* 0x000000270c00a985 */ /* 0x004fe2000c101928 */
[----:B------:R-:W-:Y:S02]  /*1cc10*/  IADD3 R32, R2, 0x40, RZ ;  /* 0x0000004002207810 */ /* 0x000fe40007ffe0ff */
[-C--:B------:R-:W-:Y:S01]  /*1cc20*/  ISETP.GE.OR P2, PT, R6, R0.reuse, P6 ;  /* 0x000000000600720c */ /* 0x080fe20003746670 */
[----:B------:R-:W1:Y:S01]  /*1cc30*/  SHFL.IDX PT, R12, R4, RZ, 0x181f ;  /* 0x00181fff040c7589 */ /* 0x000e6200000e0000 */
[C---:B------:R-:W-:Y:S02]  /*1cc40*/  IADD3 R6, R2.reuse, 0x20, RZ ;  /* 0x0000002002067810 */ /* 0x040fe40007ffe0ff */
[----:B------:R-:W-:Y:S01]  /*1cc50*/  IADD3 R54, R2, 0x60, RZ ;  /* 0x0000006002367810 */ /* 0x000fe20007ffe0ff */
[----:B------:R-:W2:Y:S04]  /*1cc60*/  SHFL.IDX PT, R9, R3, RZ, 0x181f ;  /* 0x00181fff03097589 */ /* 0x000ea800000e0000 */
[----:B------:R3:W-:Y:S01]  /*1cc70*/  @!P1 ST.E [R10.64], R40 ;  /* 0x000000280a009985 */ /* 0x0007e2000c101928 */
[----:B------:R-:W-:-:S02]  /*1cc80*/  ISETP.GE.OR P1, PT, R6, R0, P6 ;  /* 0x000000000600720c */ /* 0x000fc40003726670 */
[----:B------:R-:W-:Y:S01]  /*1cc90*/  IADD3 R6, R2, 0x30, RZ ;  /* 0x0000003002067810 */ /* 0x000fe20007ffe0ff */
[----:B------:R-:W-:Y:S03]  /*1cca0*/  LDS.128 R24, [R5+0x80] ;  /* 0x0000800005187984 */ /* 0x000fe60000000c00 */
[----:B------:R-:W-:Y:S01]  /*1ccb0*/  ISETP.GE.OR P0, PT, R6, R0, P6 ;  /* 0x000000000600720c */ /* 0x000fe20003706670 */
[----:B------:R-:W4:Y:S04]  /*1ccc0*/  SHFL.IDX PT, R11, R3, 0x1, 0x181f ;  /* 0x00381f00030b7f89 */ /* 0x000f2800000e0000 */
[----:B------:R-:W4:Y:S04]  /*1ccd0*/  SHFL.IDX PT, R14, R4, 0x2, 0x181f ;  /* 0x00581f00040e7f89 */ /* 0x000f2800000e0000 */
[----:B------:R-:W4:Y:S01]  /*1cce0*/  SHFL.IDX PT, R44, R3, 0x2, 0x181f ;  /* 0x00581f00032c7f89 */ /* 0x000f2200000e0000 */
[----:B-1----:R-:W-:-:S03]  /*1ccf0*/  @!P3 LEA R12, P5, R8, R12, 0x1 ;  /* 0x0000000c080cb211 */ /* 0x002fc600078a08ff */
[----:B------:R-:W1:Y:S01]  /*1cd00*/  SHFL.IDX PT, R15, R4, 0x3, 0x181f ;  /* 0x00781f00040f7f89 */ /* 0x000e6200000e0000 */
[----:B--2---:R-:W-:Y:S02]  /*1cd10*/  @!P3 LEA.HI.X R13, R8, R9, R53, 0x1, P5 ;  /* 0x00000009080db211 */ /* 0x004fe400028f0c35 */
[----:B------:R-:W-:Y:S01]  /*1cd20*/  ISETP.GE.OR P5, PT, R32, R0, P6 ;  /* 0x000000002000720c */ /* 0x000fe200037a6670 */
[----:B------:R-:W-:Y:S01]  /*1cd30*/  LDS.128 R20, [R5+0x880] ;  /* 0x0008800005147984 */ /* 0x000fe20000000c00 */
[----:B---3--:R-:W-:-:S03]  /*1cd40*/  @!P2 LEA R10, P4, R8, R7, 0x1 ;  /* 0x00000007080aa211 */ /* 0x008fc600078808ff */
[----:B------:R-:W-:Y:S04]  /*1cd50*/  LDS.128 R16, [R5+0x1080] ;  /* 0x0010800005107984 */ /* 0x000fe80000000c00 */
[----:B------:R-:W2:Y:S01]  /*1cd60*/  SHFL.IDX PT, R45, R3, 0x3, 0x181f ;  /* 0x00781f00032d7f89 */ /* 0x000ea200000e0000 */
[----:B----4-:R-:W-:-:S03]  /*1cd70*/  @!P2 LEA.HI.X R11, R8, R11, R53, 0x1, P4 ;  /* 0x0000000b080ba211 */ /* 0x010fc600020f0c35 */
[----:B------:R-:W3:Y:S01]  /*1cd80*/  LDS.128 R28, [R5+0x1880] ;  /* 0x00188000051c7984 */ /* 0x000ee20000000c00 */
[----:B------:R-:W-:-:S03]  /*1cd90*/  @!P1 LEA R6, P4, R8, R14, 0x1 ;  /* 0x0000000e08069211 */ /* 0x000fc600078808ff */
[----:B------:R-:W-:Y:S01]  /*1cda0*/  LDS.128 R32, [R5+0x2080] ;  /* 0x0020800005207984 */ /* 0x000fe20000000c00 */
[--C-:B------:R-:W-:Y:S02]  /*1cdb0*/  @!P1 LEA.HI.X R7, R8, R44, R53.reuse, 0x1, P4 ;  /* 0x0000002c08079211 */ /* 0x100fe400020f0c35 */
[----:B------:R-:W-:Y:S01]  /*1cdc0*/  IADD3 R44, R2, 0x50, RZ ;  /* 0x00000050022c7810 */ /* 0x000fe20007ffe0ff */
[----:B------:R-:W-:Y:S01]  /*1cdd0*/  LDS.128 R36, [R5+0x2880] ;  /* 0x0028800005247984 */ /* 0x000fe20000000c00 */
[----:B-1----:R-:W-:Y:S02]  /*1cde0*/  @!P0 LEA R14, P4, R8, R15, 0x1 ;  /* 0x0000000f080e8211 */ /* 0x002fe400078808ff */
[----:B------:R-:W-:Y:S01]  /*1cdf0*/  IADD3 R2, R2, 0x70, RZ ;  /* 0x0000007002027810 */ /* 0x000fe20007ffe0ff */
[----:B------:R-:W-:Y:S04]  /*1ce00*/  LDS.128 R40, [R5+0x3080] ;  /* 0x0030800005287984 */ /* 0x000fe80000000c00 */
[----:B------:R-:W1:Y:S04]  /*1ce10*/  SHFL.IDX PT, R48, R4, 0x4, 0x181f ;  /* 0x00981f0004307f89 */ /* 0x000e6800000e0000 */
[----:B------:R-:W4:Y:S01]  /*1ce20*/  SHFL.IDX PT, R9, R4, 0x5, 0x181f ;  /* 0x00b81f0004097f89 */ /* 0x000f2200000e0000 */
[----:B--2---:R-:W-:-:S02]  /*1ce30*/  @!P0 LEA.HI.X R15, R8, R45, R53, 0x1, P4 ;  /* 0x0000002d080f8211 */ /* 0x004fc400020f0c35 */
[-C--:B------:R-:W-:Y:S01]  /*1ce40*/  ISETP.GE.OR P4, PT, R44, R0.reuse, P6 ;  /* 0x000000002c00720c */ /* 0x080fe20003786670 */
[----:B------:R-:W-:Y:S04]  /*1ce50*/  SHFL.IDX PT, R49, R4, 0x6, 0x181f ;  /* 0x00d81f0004317f89 */ /* 0x000fe800000e0000 */
[----:B------:R-:W2:Y:S04]  /*1ce60*/  SHFL.IDX PT, R52, R3, 0x4, 0x181f ;  /* 0x00981f0003347f89 */ /* 0x000ea800000e0000 */
[----:B------:R-:W1:Y:S04]  /*1ce70*/  SHFL.IDX PT, R51, R3, 0x5, 0x181f ;  /* 0x00b81f0003337f89 */ /* 0x000e6800000e0000 */
[----:B------:R-:W1:Y:S04]  /*1ce80*/  SHFL.IDX PT, R50, R3, 0x6, 0x181f ;  /* 0x00d81f0003327f89 */ /* 0x000e6800000e0000 */
[----:B------:R-:W2:Y:S04]  /*1ce90*/  LDS.128 R44, [R5+0x3880] ;  /* 0x00388000052c7984 */ /* 0x000ea80000000c00 */
[----:B------:R1:W-:Y:S01]  /*1cea0*/  @!P3 ST.E.128 [R12.64], R24 ;  /* 0x000000180c00b985 */ /* 0x0003e2000c101d28 */
[----:B------:R-:W-:-:S02]  /*1ceb0*/  ISETP.GE.OR P3, PT, R54, R0, P6 ;  /* 0x000000003600720c */ /* 0x000fc40003766670 */
[----:B------:R-:W-:Y:S01]  /*1cec0*/  ISETP.GE.OR P6, PT, R2, R0, P6 ;  /* 0x000000000200720c */ /* 0x000fe200037c6670 */
[----:B------:R4:W-:Y:S04]  /*1ced0*/  @!P2 ST.E.128 [R10.64], R20 ;  /* 0x000000140a00a985 */ /* 0x0009e8000c101d28 */
[----:B------:R2:W-:Y:S04]  /*1cee0*/  @!P1 ST.E.128 [R6.64], R16 ;  /* 0x0000001006009985 */ /* 0x0005e8000c101d28 */
[----:B---3--:R3:W-:Y:S04]  /*1cef0*/  @!P0 ST.E.128 [R14.64], R28 ;  /* 0x0000001c0e008985 */ /* 0x0087e8000c101d28 */
[----:B------:R-:W2:Y:S04]  /*1cf00*/  SHFL.IDX PT, R4, R4, 0x7, 0x181f ;  /* 0x00f81f0004047f89 */ /* 0x000ea800000e0000 */
[----:B------:R-:W3:Y:S01]  /*1cf10*/  SHFL.IDX PT, R3, R3, 0x7, 0x181f ;  /* 0x00f81f0003037f89 */ /* 0x000ee200000e0000 */
[----:B-1----:R-:W-:-:S02]  /*1cf20*/  @!P5 LEA R12, P2, R8, R48, 0x1 ;  /* 0x00000030080cd211 */ /* 0x002fc400078408ff */
[C---:B----4-:R-:W-:Y:S02]  /*1cf30*/  @!P4 LEA R10, P1, R8.reuse, R9, 0x1 ;  /* 0x00000009080ac211 */ /* 0x050fe400078208ff */
[C-C-:B--2---:R-:W-:Y:S02]  /*1cf40*/  @!P5 LEA.HI.X R13, R8.reuse, R52, R53.reuse, 0x1, P2 ;  /* 0x00000034080dd211 */ /* 0x144fe400010f0c35 */
[C---:B------:R-:W-:Y:S02]  /*1cf50*/  @!P3 LEA R6, P0, R8.reuse, R49, 0x1 ;  /* 0x000000310806b211 */ /* 0x040fe400078008ff */
[C-C-:B------:R-:W-:Y:S01]  /*1cf60*/  @!P4 LEA.HI.X R11, R8.reuse, R51, R53.reuse, 0x1, P1 ;  /* 0x00000033080bc211 */ /* 0x140fe200008f0c35 */
[----:B------:R1:W-:Y:S01]  /*1cf70*/  @!P5 ST.E.128 [R12.64], R32 ;  /* 0x000000200c00d985 */ /* 0x0003e2000c101d28 */
[----:B------:R-:W-:-:S03]  /*1cf80*/  @!P3 LEA.HI.X R7, R8, R50, R53, 0x1, P0 ;  /* 0x000000320807b211 */ /* 0x000fc600000f0c35 */
[----:B------:R1:W-:Y:S04]  /*1cf90*/  @!P4 ST.E.128 [R10.64], R36 ;  /* 0x000000240a00c985 */ /* 0x0003e8000c101d28 */
[----:B------:R1:W-:Y:S01]  /*1cfa0*/  @!P3 ST.E.128 [R6.64], R40 ;  /* 0x000000280600b985 */ /* 0x0003e2000c101d28 */
[----:B------:R-:W-:Y:S05]  /*1cfb0*/  @P6 EXIT ;  /* 0x000000000000694d */ /* 0x000fea0003800000 */
[----:B---3--:R-:W-:-:S04]  /*1cfc0*/  LEA R2, P0, R8, R4, 0x1 ;  /* 0x0000000408027211 */ /* 0x008fc800078008ff */
[----:B------:R-:W-:-:S05]  /*1cfd0*/  LEA.HI.X R3, R8, R3, R53, 0x1, P0 ;  /* 0x0000000308037211 */ /* 0x000fca00000f0c35 */
[----:B------:R-:W-:Y:S01]  /*1cfe0*/  ST.E.128 [R2.64], R44 ;  /* 0x0000002c02007985 */ /* 0x000fe2000c101d28 */
[----:B------:R-:W-:Y:S05]  /*1cff0*/  EXIT ;  /* 0x000000000000794d */ /* 0x000fea0003800000 */
.L_x_302:
        /* <DEDUP_REMOVED lines=19> */
.L_x_304:
[----:B-1----:R-:W1:Y:S01]  /*1d130*/  S2R R12, SR_TID.X ;  /* 0x00000000000c7919 */ /* 0x002e620000002100 */
[----:B------:R-:W-:Y:S01]  /*1d140*/  SHF.R.S32.HI R0, RZ, 0x1f, R8 ;  /* 0x0000001fff007819 */ /* 0x000fe20000011408 */
[----:B------:R-:W-:Y:S01]  /*1d150*/  BSSY B0, `(.L_x_305) ;  /* 0x0000028000007945 */ /* 0x000fe20003800000 */
[----:B------:R-:W-:-:S02]  /*1d160*/  SEL R10, R8, RZ, !P1 ;  /* 0x000000ff080a7207 */ /* 0x000fc40004800000 */
[----:B------:R-:W-:Y:S02]  /*1d170*/  SEL R11, R0, RZ, !P1 ;  /* 0x000000ff000b7207 */ /* 0x000fe40004800000 */
[----:B-1----:R-:W-:-:S13]  /*1d180*/  ISETP.GT.AND P0, PT, R12, 0x7f, PT ;  /* 0x0000007f0c00780c */ /* 0x002fda0003f04270 */
        /* <DEDUP_REMOVED lines=36> */
.L_x_306:
[----:B------:R-:W-:Y:S05]  /*1d3d0*/  BSYNC B0 ;  /* 0x0000000000007941 */ /* 0x000fea0003800000 */
.L_x_305:
        /* <DEDUP_REMOVED lines=103> */
.L_x_307:
        /* <DEDUP_REMOVED lines=11> */
.L_x_1474:


//--------------------- .text._ZN7cutlass13device_kernelIN5flash19enable_sm80_to_sm89INS1_16FlashAttnFwdSm80INS1_25CollectiveMainloopFwdSm80ILi4ELi1ELb0EN4cute5tupleIJNS5_1CILi128EEENS7_ILi96EEENS7_ILi64EEEEEELi64ENS_10bfloat16_tEfNS_4arch4Sm80ELb0ELb1ELb1ELb1ELb0ELb1ELb1ELb0EEENS1_21CollectiveEpilogueFwdINS6_IJS8_SA_S9_EEENS6_IJNS7_ILi1EEESI_SI_EEESC_SE_Li128ELb1ELb1ELb0ELb0EEENS1_19SingleTileSchedulerILb1ELb0ELb1ELi128EEEEEEEEEvNT_6ParamsE --------------------------
	.section	.text._ZN7cutlass13device_kernelIN5flash19enable_sm80_to_sm89INS1_16FlashAttnFwdSm80INS1_25CollectiveMainloopFwdSm80ILi4ELi1ELb0EN4cute5tupleIJNS5_1CILi128EEENS7_ILi96EEENS7_ILi64EEEEEELi64ENS_10bfloat16_tEfNS_4arch4Sm80ELb0ELb1ELb1ELb1ELb0ELb1ELb1ELb0EEENS1_21CollectiveEpilogueFwdINS6_IJS8_SA_S9_EEENS6_IJNS7_ILi1EEESI_SI_EEESC_SE_Li128ELb1ELb1ELb0ELb0EEENS1_19SingleTileSchedulerILb1ELb0ELb1ELi128EEEEEEEEEvNT_6ParamsE,"ax",@progbits
	.sectioninfo	@"SHI_REGISTERS=255"
	.align	128
.text._ZN7cutlass13device_kernelIN5flash19enable_sm80_to_sm89INS1_16FlashAttnFwdSm80INS1_25CollectiveMainloopFwdSm80ILi4ELi1ELb0EN4cute5tupleIJNS5_1CILi128EEENS7_ILi96EEENS7_ILi64EEEEEELi64ENS_10bfloat16_tEfNS_4arch4Sm80ELb0ELb1ELb1ELb1ELb0ELb1ELb1ELb0EEENS1_21CollectiveEpilogueFwdINS6_IJS8_SA_S9_EEENS6_IJNS7_ILi1EEESI_SI_EEESC_SE_Li128ELb1ELb1ELb0ELb0EEENS1_19SingleTileSchedulerILb1ELb0ELb1ELi128EEEEEEEEEvNT_6ParamsE:
        .type           _ZN7cutlass13device_kernelIN5flash19enable_sm80_to_sm89INS1_16FlashAttnFwdSm80INS1_25CollectiveMainloopFwdSm80ILi4ELi1ELb0EN4cute5tupleIJNS5_1CILi128EEENS7_ILi96EEENS7_ILi64EEEEEELi64ENS_10bfloat16_tEfNS_4arch4Sm80ELb0ELb1ELb1ELb1ELb0ELb1ELb1ELb0EEENS1_21CollectiveEpilogueFwdINS6_IJS8_SA_S9_EEENS6_IJNS7_ILi1EEESI_SI_EEESC_SE_Li128ELb1ELb1ELb0ELb0EEENS1_19SingleTileSchedulerILb1ELb0ELb1ELi128EEEEEEEEEvNT_6ParamsE,@function
        .size           _ZN7cutlass13device_kernelIN5flash19enable_sm80_to_sm89INS1_16FlashAttnFwdSm80INS1_25CollectiveMainloopFwdSm80ILi4ELi1ELb0EN4cute5tupleIJNS5_1CILi128EEENS7_ILi96EEENS7_ILi64EEEEEELi64ENS_10bfloat16_tEfNS_4arch4Sm80ELb0ELb1ELb1ELb1ELb0ELb1ELb1ELb0EEENS1_21CollectiveEpilogueFwdINS6_IJS8_SA_S9_EEENS6_IJNS7_ILi1EEESI_SI_EEESC_SE_Li128ELb1ELb1ELb0ELb0EEENS1_19SingleTileSchedulerILb1ELb0ELb1ELi128EEEEEEEEEvNT_6ParamsE,(.L_x_1475 - _ZN7cutlass13device_kernelIN5flash19enable_sm80_to_sm89INS1_16FlashAttnFwdSm80INS1_25CollectiveMainloopFwdSm80ILi4ELi1ELb0EN4cute5tupleIJNS5_1CILi128EEENS7_ILi96EEENS7_ILi64EEEEEELi64ENS_10bfloat16_tEfNS_4arch4Sm80ELb0ELb1ELb1ELb1ELb0ELb1ELb1ELb0EEENS1_21CollectiveEpilogueFwdINS6_IJS8_SA_S9_EEENS6_IJNS7_ILi1EEESI_SI_EEESC_SE_Li128ELb1ELb1ELb0ELb0EEENS1_19SingleTileSchedulerILb1ELb0ELb1ELi128EEEEEEEEEvNT_6ParamsE)
        .other          _ZN7cutlass13device_kernelIN5flash19enable_sm80_to_sm89INS1_16FlashAttnFwdSm80INS1_25CollectiveMainloopFwdSm80ILi4ELi1ELb0EN4cute5tupleIJNS5_1CILi128EEENS7_ILi96EEENS7_ILi64EEEEEELi64ENS_10bfloat16_tEfNS_4arch4Sm80ELb0ELb1ELb1ELb1ELb0ELb1ELb1ELb0EEENS1_21CollectiveEpilogueFwdINS6_IJS8_SA_S9_EEENS6_IJNS7_ILi1EEESI_SI_EEESC_SE_Li128ELb1ELb1ELb0ELb0EEENS1_19SingleTileSchedulerILb1ELb0ELb1ELi128EEEEEEEEEvNT_6ParamsE,@"STO_CUDA_ENTRY STV_DEFAULT"
_ZN7cutlass13device_kernelIN5flash19enable_sm80_to_sm89INS1_16FlashAttnFwdSm80INS1_25CollectiveMainloopFwdSm80ILi4ELi1ELb0EN4cute5tupleIJNS5_1CILi128EEENS7_ILi96EEENS7_ILi64EEEEEELi64ENS_10bfloat16_tEfNS_4arch4Sm80ELb0ELb1ELb1ELb1ELb0ELb1ELb1ELb0EEENS1_21CollectiveEpilogueFwdINS6_IJS8_SA_S9_EEENS6_IJNS7_ILi1EEESI_SI_EEESC_SE_Li128ELb1ELb1ELb0ELb0EEENS1_19SingleTileSchedulerILb1ELb0ELb1ELi128EEEEEEEEEvNT_6ParamsE:
        /* <DEDUP_REMOVED lines=17> */
.L_x_309:
        /* <DEDUP_REMOVED lines=8> */
.L_x_311:
[----:B------:R-:W-:-:S04]  /*0190*/  MOV R0, c[0x0][0x54c] ;  /* 0x0001530000007a02 */ /* 0x000fc80000000f00 */
.L_x_310:
[----:B------:R-:W-:Y:S01]  /*01a0*/  USHF.L.U32 UR4, UR4, 0x7, URZ ;  /* 0x0000000704047899 */ /* 0x000fe2000800063f */
[----:B-----5:R-:W-:-:S05]  /*01b0*/  IMAD R0, R0, c[0x0][0x548], RZ ;  /* 0x0001520000007a24 */ /* 0x020fca00078e02ff */
[----:B------:R-:W-:-:S04]  /*01c0*/  MOV R12, UR4 ;  /* 0x00000004000c7c02 */ /* 0x000fc80008000f00 */
[----:B------:R-:W-:-:S04]  /*01d0*/  ISETP.GE.AND P0, PT, R12, R0, PT ;  /* 0x000000000c00720c */ /* 0x000fc80003f06270 */
[----:B------:R-:W-:-:S05]  /*01e0*/  SEL R0, R5, 0xffffffff, !P0 ;  /* 0xffffffff05007807 */ /* 0x000fca0004000000 */
[----:B------:R2:W-:Y:S01]  /*01f0*/  STL [R1+0x64], R0 ;  /* 0x0000640001007387 */ /* 0x0005e20000100800 */
[----:B------:R-:W-:Y:S05]  /*0200*/  BRA `(.L_x_312) ;  /* 0x0000014000007947 */ /* 0x000fea0003800000 */
.L_x_308:
[----:B------:R-:W-:-:S04]  /*0210*/  ISETP.NE.U32.AND P0, PT, RZ, c[0x0][0x568], PT ;  /* 0x00015a00ff007a0c */ /* 0x000fc80003f05070 */
[----:B------:R-:W-:-:S13]  /*0220*/  ISETP.NE.AND.EX P0, PT, RZ, c[0x0][0x56c], PT, P0 ;  /* 0x00015b00ff007a0c */ /* 0x000fda0003f05300 */
[----:B------:R-:W-:Y:S05]  /*0230*/  @!P0 BRA `(.L_x_313) ;  /* 0x0000002000008947 */ /* 0x000fea0003800000 */
[----:B------:R1:W5:Y:S01]  /*0240*/  LDG.E R0, [R2.64] ;  /* 0x0000000802007981 */ /* 0x000362000c1e1900 */
[----:B------:R-:W-:Y:S05]  /*0250*/  BRA `(.L_x_314) ;  /* 0x0000009000007947 */ /* 0x000fea0003800000 */
.L_x_313:
        /* <DEDUP_REMOVED lines=8> */
.L_x_315:
[----:B------:R-:W-:-:S04]  /*02e0*/  MOV R0, c[0x0][0x54c] ;  /* 0x0001530000007a02 */ /* 0x000fc80000000f00 */
.L_x_314:
[----:B------:R-:W-:Y:S01]  /*02f0*/  USHF.L.U32 UR4, UR4, 0x7, URZ ;  /* 0x0000000704047899 */ /* 0x000fe2000800063f */
[----:B-----5:R-:W-:-:S05]  /*0300*/  IMAD R0, R0, c[0x0][0x548], RZ ;  /* 0x0001520000007a24 */ /* 0x020fca00078e02ff */
[----:B------:R-:W-:-:S04]  /*0310*/  MOV R12, UR4 ;  /* 0x00000004000c7c02 */ /* 0x000fc80008000f00 */
[----:B------:R-:W-:-:S04]  /*0320*/  ISETP.GE.AND P0, PT, R12, R0, PT ;  /* 0x000000000c00720c */ /* 0x000fc80003f06270 */
[----:B------:R-:W-:-:S05]  /*0330*/  SEL R0, R5, 0xffffffff, !P0 ;  /* 0xffffffff05007807 */ /* 0x000fca0004000000 */
[----:B------:R2:W-:Y:S04]  /*0340*/  STL [R1+0x64], R0 ;  /* 0x0000640001007387 */ /* 0x0005e80000100800 */
.L_x_312:
[----:B------:R-:W3:Y:S02]  /*0350*/  LDL R15, [R1+0x64] ;  /* 0x00006400010f7983 */ /* 0x000ee40000100800 */
[----:B---3--:R-:W-:-:S13]  /*0360*/  ISETP.GE.AND P0, PT, R15, RZ, PT ;  /* 0x000000ff0f00720c */ /* 0x008fda0003f06270 */
[----:B------:R-:W-:Y:S05]  /*0370*/  @!P0 EXIT ;  /* 0x000000000000894d */ /* 0x000fea0003800000 */
[----:B------:R-:W-:Y:S01]  /*0380*/  ISETP.NE.U32.AND P0, PT, RZ, c[0x0][0x370], PT ;  /* 0x0000dc00ff007a0c */ /* 0x000fe20003f05070 */
[----:B--2---:R-:W-:Y:S01]  /*0390*/  IMAD.MOV.U32 R0, RZ, RZ, c[0x0][0x168] ;  /* 0x00005a00ff007624 */ /* 0x004fe200078e00ff */
[----:B------:R-:W-:Y:S01]  /*03a0*/  ISETP.NE.U32.AND P1, PT, RZ, c[0x0][0x360], PT ;  /* 0x0000d800ff007a0c */ /* 0x000fe20003f25070 */
[----:B------:R-:W-:Y:S01]  /*03b0*/  CS2R R166, SRZ ;  /* 0x0000000000a67805 */ /* 0x000fe2000001ff00 */
        /* <DEDUP_REMOVED lines=11> */
[----:B-1----:R-:W-:Y:S01]  /*0470*/  IMAD.WIDE R2, R15, R14, c[0x0][0x358] ;  /* 0x0000d6000f027625 */ /* 0x002fe200078e020e */
[----:B------:R-:W-:-:S03]  /*0480*/  ISETP.NE.AND.EX P3, PT, RZ, c[0x0][0x35c], PT, P3 ;  /* 0x0000d700ff007a0c */ /* 0x000fc60003f65330 */
[CC--:B------:R-:W-:Y:S01]  /*0490*/  @P0 IMAD.WIDE R8, R15.reuse, R14.reuse, c[0x0][0x360] ;  /* 0x0000d8000f080625 */ /* 0x0c0fe200078e020e */
[----:B------:R-:W1:Y:S03]  /*04a0*/  S2R R35, SR_CTAID.Y ;  /* 0x0000000000237919 */ /* 0x000e660000002600 */
[----:B------:R-:W-:Y:S01]  /*04b0*/  @P2 IMAD.WIDE R10, R15, R14, c[0x0][0x370] ;  /* 0x0000dc000f0a2625 */ /* 0x000fe200078e020e */
[----:B------:R-:W2:Y:S04]  /*04c0*/  @P0 LDG.E R0, [R8.64] ;  /* 0x0000000808000981 */ /* 0x000ea8000c1e1900 */
[----:B------:R3:W5:Y:S04]  /*04d0*/  @P1 LDG.E R168, [R6.64] ;  /* 0x0000000806a81981 */ /* 0x000768000c1e1900 */
[----:B------:R3:W5:Y:S04]  /*04e0*/  @P4 LDG.E R166, [R4.64] ;  /* 0x0000000804a64981 */ /* 0x000768000c1e1900 */
[----:B------:R3:W5:Y:S04]  /*04f0*/  @P3 LDG.E R13, [R2.64] ;  /* 0x00000008020d3981 */ /* 0x000768000c1e1900 */
[----:B------:R4:W5:Y:S01]  /*0500*/  @P2 LDG.E R167, [R10.64] ;  /* 0x000000080aa72981 */ /* 0x000962000c1e1900 */
[----:B-1----:R-:W-:Y:S01]  /*0510*/  SHF.R.S32.HI R188, RZ, 0x1f, R35 ;  /* 0x0000001fffbc7819 */ /* 0x002fe20000011423 */
[----:B----4-:R-:W-:-:S02]  /*0520*/  IMAD.MOV.U32 R10, RZ, RZ, c[0x0][0x1d0] ;  /* 0x00007400ff0a7624 */ /* 0x010fc400078e00ff */
[----:B--2---:R1:W-:Y:S01]  /*0530*/  STL [R1+0x30], R0 ;  /* 0x0000300001007387 */ /* 0x0043e20000100800 */
[----:B------:R-:W-:Y:S02]  /*0540*/  IMAD.MOV.U32 R9, RZ, RZ, R0 ;  /* 0x000000ffff097224 */ /* 0x000fe400078e0000 */
[----:B-1----:R-:W-:Y:S01]  /*0550*/  IMAD.MOV.U32 R0, RZ, RZ, c[0x0][0x228] ;  /* 0x00008a00ff007624 */ /* 0x002fe200078e00ff */
[----:B------:R-:W-:Y:S05]  /*0560*/  @P0 BRA `(.L_x_316) ;  /* 0x0000005000000947 */ /* 0x000fea0003800000 */
[----:B---3--:R-:W-:Y:S05]  /*0570*/  @!P1 BRA `(.L_x_316) ;  /* 0x0000004000009947 */ /* 0x008fea0003800000 */
[----:B------:R1:W2:Y:S04]  /*0580*/  LDG.E R8, [R6.64] ;  /* 0x0000000806087981 */ /* 0x0002a8000c1e1900 */
[----:B-1----:R-:W2:Y:S02]  /*0590*/  LDG.E R6, [R6.64+0x4] ;  /* 0x0000040806067981 */ /* 0x002ea4000c1e1900 */
[----:B--2---:R-:W-:-:S05]  /*05a0*/  IADD3 R9, -R8, R6, RZ ;  /* 0x0000000608097210 */ /* 0x004fca0007ffe1ff */
[----:B------:R1:W-:Y:S02]  /*05b0*/  STL [R1+0x30], R9 ;  /* 0x0000300901007387 */ /* 0x0003e40000100800 */
.L_x_316:
[----:B---3--:R-:W-:-:S04]  /*05c0*/  ISETP.NE.U32.AND P0, PT, RZ, c[0x0][0x368], PT ;  /* 0x0000da00ff007a0c */ /* 0x008fc80003f05070 */
[----:B------:R-:W-:-:S13]  /*05d0*/  ISETP.NE.AND.EX P0, PT, RZ, c[0x0][0x36c], PT, P0 ;  /* 0x0000db00ff007a0c */ /* 0x000fda0003f05300 */
[----:B------:R-:W-:Y:S05]  /*05e0*/  @!P0 BRA `(.L_x_317) ;  /* 0x0000003000008947 */ /* 0x000fea0003800000 */
[----:B------:R-:W-:-:S05]  /*05f0*/  IMAD.WIDE R4, R15, R14, c[0x0][0x368] ;  /* 0x0000da000f047625 */ /* 0x000fca00078e020e */
[----:B------:R2:W5:Y:S01]  /*0600*/  LDG.E R10, [R4.64] ;  /* 0x00000008040a7981 */ /* 0x000562000c1e1900 */
[----:B------:R-:W-:Y:S05]  /*0610*/  BRA `(.L_x_318) ;  /* 0x0000004000007947 */ /* 0x000fea0003800000 */
.L_x_317:
[----:B------:R-:W-:Y:S05]  /*0620*/  @!P4 BRA `(.L_x_318) ;  /* 0x000000300000c947 */ /* 0x000fea0003800000 */
[----:B------:R2:W3:Y:S04]  /*0630*/  LDG.E R6, [R4.64] ;  /* 0x0000000804067981 */ /* 0x0004e8000c1e1900 */
[----:B--2---:R-:W3:Y:S02]  /*0640*/  LDG.E R4, [R4.64+0x4] ;  /* 0x0000040804047981 */ /* 0x004ee4000c1e1900 */
[----:B---3--:R-:W-:Y:S02]  /*0650*/  IADD3 R10, -R6, R4, RZ ;  /* 0x00000004060a7210 */ /* 0x008fe40007ffe1ff */
.L_x_318:
[----:B--2---:R2:W3:Y:S04]  /*0660*/  @P3 LDG.E R5, [R2.64] ;  /* 0x0000000802053981 */ /* 0x0044e8000c1e1900 */
[----:B------:R2:W3:Y:S01]  /*0670*/  @P3 LDG.E R4, [R2.64+0x4] ;  /* 0x0000040802043981 */ /* 0x0004e2000c1e1900 */
[----:B------:R-:W-:Y:S01]  /*0680*/  ISETP.NE.U32.AND P0, PT, RZ, c[0x0][0x378], PT ;  /* 0x0000de00ff007a0c */ /* 0x000fe20003f05070 */
[----:B------:R-:W-:-:S02]  /*0690*/  IMAD.MOV.U32 R6, RZ, RZ, c[0x0][0x2c4] ;  /* 0x0000b100ff067624 */ /* 0x000fc400078e00ff */
[----:B-----5:R-:W-:Y:S01]  /*06a0*/  IMAD.MOV.U32 R147, RZ, RZ, R10 ;  /* 0x000000ffff937224 */ /* 0x020fe200078e000a */
[----:B------:R-:W-:Y:S02]  /*06b0*/  ISETP.NE.AND.EX P0, PT, RZ, c[0x0][0x37c], PT, P0 ;  /* 0x0000df00ff007a0c */ /* 0x000fe40003f05300 */
[----:B------:R-:W-:Y:S01]  /*06c0*/  ISETP.NE.AND P2, PT, R6, 0x1, PT ;  /* 0x000000010600780c */ /* 0x000fe20003f45270 */
[----:B------:R-:W-:Y:S02]  /*06d0*/  IMAD.IADD R6, R10, 0x1, -R167 ;  /* 0x000000010a067824 */ /* 0x000fe400078e0aa7 */
[----:B------:R-:W-:Y:S02]  /*06e0*/  IMAD.MOV.U32 R226, RZ, RZ, R12 ;  /* 0x000000ffffe27224 */ /* 0x000fe400078e000c */
[----:B------:R-:W-:-:S06]  /*06f0*/  IMAD.MOV.U32 R7, RZ, RZ, c[0x0][0x32c] ;  /* 0x0000cb00ff077624 */ /* 0x000fcc00078e00ff */
[----:B--2---:R-:W-:-:S05]  /*0700*/  @P0 IMAD.WIDE R2, R15, R14, c[0x0][0x378] ;  /* 0x0000de000f020625 */ /* 0x004fca00078e020e */
[----:B------:R2:W5:Y:S01]  /*0710*/  @P0 LDG.E R147, [R2.64] ;  /* 0x0000000802930981 */ /* 0x000562000c1e1900 */
[----:B------:R-:W-:Y:S02]  /*0720*/  ISETP.GE.AND P1, PT, R7, 0x1, PT ;  /* 0x000000010700780c */ /* 0x000fe40003f26270 */
[----:B------:R-:W-:-:S04]  /*0730*/  LOP3.LUT R225, R225, 0xffefffff, RZ, 0xc0, !PT ;  /* 0xffefffffe1e17812 */ /* 0x000fc800078ec0ff */
[----:B------:R-:W-:-:S04]  /*0740*/  @P2 LOP3.LUT R225, R225, 0x100000, RZ, 0xfc, !PT ;  /* 0x00100000e1e12812 */ /* 0x000fc800078efcff */
[----:B------:R-:W-:-:S04]  /*0750*/  LOP3.LUT R225, R225, 0xfff7ffff, RZ, 0xc0, !PT ;  /* 0xfff7ffffe1e17812 */ /* 0x000fc800078ec0ff */
[----:B------:R-:W-:Y:S02]  /*0760*/  @P1 LOP3.LUT R225, R225, 0x80000, RZ, 0xfc, !PT ;  /* 0x00080000e1e11812 */ /* 0x000fe400078efcff */
[----:B--2---:R-:W-:-:S05]  /*0770*/  @P2 IADD3 R2, R226, 0x7f, RZ ;  /* 0x0000007fe2022810 */ /* 0x004fca0007ffe0ff */
[----:B------:R-:W-:Y:S01]  /*0780*/  @P2 IMAD.HI.U32 R3, R2, c[0x0][0x2c8], RZ ;  /* 0x0000b20002032a27 */ /* 0x000fe200078e00ff */
[----:B------:R-:W-:-:S04]  /*0790*/  IADD3 R2, R12, 0x7f, RZ ;  /* 0x0000007f0c027810 */ /* 0x000fc80007ffe0ff */
[----:B------:R-:W-:Y:S01]  /*07a0*/  @P2 SHF.R.U32.HI R2, RZ, c[0x0][0x2cc], R3 ;  /* 0x0000b300ff022a19 */ /* 0x000fe20000011603 */
[----:B---3--:R-:W-:-:S04]  /*07b0*/  @P3 IMAD.IADD R0, R4, 0x1, -R5 ;  /* 0x0000000104003824 */ /* 0x008fc800078e0a05 */
[----:B------:R-:W-:-:S05]  /*07c0*/  IMAD.IADD R8, R6, 0x1, R0 ;  /* 0x0000000106087824 */ /* 0x000fca00078e0200 */
[----:B------:R2:W-:Y:S01]  /*07d0*/  STL [R1+0x2c], R8 ;  /* 0x00002c0801007387 */ /* 0x0005e20000100800 */
[----:B------:R-:W-:-:S05]  /*07e0*/  IADD3 R178, R8, 0x1, -R9 ;  /* 0x0000000108b27810 */ /* 0x000fca0007ffe809 */
[----:B------:R-:W-:-:S05]  /*07f0*/  IMAD.IADD R2, R178, 0x1, R2 ;  /* 0x00000001b2027824 */ /* 0x000fca00078e0202 */
[----:B------:R-:W-:Y:S01]  /*0800*/  IADD3 R5, R2, c[0x0][0x328], RZ ;  /* 0x0000ca0002057a10 */ /* 0x000fe20007ffe0ff */
[----:B------:R-:W-:Y:S05]  /*0810*/  @!P1 BRA `(.L_x_319) ;  /* 0x000000e000009947 */ /* 0x000fea0003800000 */
[C---:B------:R-:W-:Y:S02]  /*0820*/  ISETP.GT.AND P0, PT, R2.reuse, RZ, PT ;  /* 0x000000ff0200720c */ /* 0x040fe40003f04270 */
[----:B------:R-:W-:-:S11]  /*0830*/  IADD3 R3, R2, -0x1, RZ ;  /* 0xffffffff02037810 */ /* 0x000fd60007ffe0ff */
[----:B------:R-:W-:Y:S05]  /*0840*/  @P0 BRA `(.L_x_320) ;  /* 0x0000006000000947 */ /* 0x000fea0003800000 */
[----:B------:R-:W-:Y:S01]  /*0850*/  ISETP.NE.AND P0, PT, R7, 0x1, PT ;  /* 0x000000010700780c */ /* 0x000fe20003f05270 */
[----:B------:R-:W-:-:S12]  /*0860*/  IMAD.MOV R2, RZ, RZ, -R2 ;  /* 0x000000ffff027224 */ /* 0x000fd800078e0a02 */
[----:B------:R-:W-:-:S05]  /*0870*/  @P0 IMAD.HI.U32 R3, R2, c[0x0][0x330], RZ ;  /* 0x0000cc0002030a27 */ /* 0x000fca00078e00ff */
[----:B------:R-:W-:-:S04]  /*0880*/  @P0 SHF.R.U32.HI R2, RZ, c[0x0][0x334], R3 ;  /* 0x0000cd00ff020a19 */ /* 0x000fc80000011603 */
[----:B------:R-:W-:Y:S01]  /*0890*/  LOP3.LUT R3, RZ, R2, RZ, 0x33, !PT ;  /* 0x00000002ff037212 */ /* 0x000fe200078e33ff */
[----:B------:R-:W-:Y:S05]  /*08a0*/  BRA `(.L_x_321) ;  /* 0x0000003000007947 */ /* 0x000fea0003800000 */
.L_x_320:
[----:B------:R-:W-:-:S13]  /*08b0*/  ISETP.NE.AND P0, PT, R7, 0x1, PT ;  /* 0x000000010700780c */ /* 0x000fda0003f05270 */
[----:B------:R-:W-:-:S05]  /*08c0*/  @P0 IMAD.HI.U32 R2, R3, c[0x0][0x330], RZ ;  /* 0x0000cc0003020a27 */ /* 0x000fca00078e00ff */
[----:B------:R-:W-:-:S05]  /*08d0*/  @P0 SHF.R.U32.HI R3, RZ, c[0x0][0x334], R2 ;  /* 0x0000cd00ff030a19 */ /* 0x000fca0000011602 */
.L_x_321:
[----:B------:R-:W-:-:S05]  /*08e0*/  IMAD R3, R3, R7, c[0x0][0x32c] ;  /* 0x0000cb0003037624 */ /* 0x000fca00078e0207 */
[----:B------:R-:W-:Y:S02]  /*08f0*/  IMNMX R5, R5, R3, PT ;  /* 0x0000000305057217 */ /* 0x000fe40003800200 */
.L_x_319:
[C---:B------:R-:W-:Y:S01]  /*0900*/  IADD3 R3, R8.reuse, 0x5f, RZ ;  /* 0x0000005f08037810 */ /* 0x040fe20007ffe0ff */
[----:B--2---:R-:W-:Y:S02]  /*0910*/  IMAD.IADD R8, R8, 0x1, -R9 ;  /* 0x0000000108087824 */ /* 0x004fe400078e0a09 */
[----:B------:R-:W-:-:S03]  /*0920*/  @P2 IMAD.HI.U32 R4, R226, c[0x0][0x2c8], RZ ;  /* 0x0000b200e2042a27 */ /* 0x000fc600078e00ff */
[----:B------:R2:W-:Y:S01]  /*0930*/  STL [R1+0x14], R8 ;  /* 0x0000140801007387 */ /* 0x0005e20000100800 */
[----:B------:R-:W-:Y:S01]  /*0940*/  IMAD.MOV.U32 R2, RZ, RZ, R226 ;  /* 0x000000ffff027224 */ /* 0x000fe200078e00e2 */
[----:B------:R-:W-:Y:S01]  /*0950*/  @P2 SHF.R.U32.HI R2, RZ, c[0x0][0x2cc], R4 ;  /* 0x0000b300ff022a19 */ /* 0x000fe20000011604 */
[----:B------:R-:W-:-:S04]  /*0960*/  IMAD.HI R3, R3, 0x2aaaaaab, RZ ;  /* 0x2aaaaaab03037827 */ /* 0x000fc800078e02ff */
[----:B------:R-:W-:Y:S01]  /*0970*/  IMAD.IADD R2, R8, 0x1, R2 ;  /* 0x0000000108027824 */ /* 0x000fe200078e0202 */
[----:B------:R-:W-:-:S04]  /*0980*/  SHF.R.U32.HI R4, RZ, 0x1f, R3 ;  /* 0x0000001fff047819 */ /* 0x000fc80000011603 */
[----:B------:R-:W-:Y:S02]  /*0990*/  LEA.HI.SX32 R179, R3, R4, 0x1c ;  /* 0x0000000403b37211 */ /* 0x000fe400078fe2ff */
[----:B------:R-:W-:Y:S01]  /*09a0*/  IADD3 R4, R2, -c[0x0][0x324], RZ ;  /* 0x8000c90002047a10 */ /* 0x000fe20007ffe0ff */
[----:B------:R-:W-:Y:S05]  /*09b0*/  @!P1 BRA `(.L_x_322) ;  /* 0x000000d000009947 */ /* 0x000fea0003800000 */
[----:B------:R-:W-:-:S13]  /*09c0*/  ISETP.GT.AND P0, PT, R2, -0x1, PT ;  /* 0xffffffff0200780c */ /* 0x000fda0003f04270 */
[----:B------:R-:W-:Y:S05]  /*09d0*/  @P0 BRA `(.L_x_323) ;  /* 0x0000006000000947 */ /* 0x000fea0003800000 */
[----:B------:R-:W-:Y:S02]  /*09e0*/  ISETP.NE.AND P0, PT, R7, 0x1, PT ;  /* 0x000000010700780c */ /* 0x000fe40003f05270 */
[----:B------:R-:W-:-:S11]  /*09f0*/  LOP3.LUT R2, RZ, R2, RZ, 0x33, !PT ;  /* 0x00000002ff027212 */ /* 0x000fd600078e33ff */
[----:B------:R-:W-:-:S05]  /*0a00*/  @P0 IMAD.HI.U32 R3, R2, c[0x0][0x330], RZ ;  /* 0x0000cc0002030a27 */ /* 0x000fca00078e00ff */
[----:B------:R-:W-:-:S04]  /*0a10*/  @P0 SHF.R.U32.HI R2, RZ, c[0x0][0x334], R3 ;  /* 0x0000cd00ff020a19 */ /* 0x000fc80000011603 */
[----:B------:R-:W-:Y:S01]  /*0a20*/  LOP3.LUT R2, RZ, R2, RZ, 0x33, !PT ;  /* 0x00000002ff027212 */ /* 0x000fe200078e33ff */
[----:B------:R-:W-:Y:S05]  /*0a30*/  BRA `(.L_x_324) ;  /* 0x0000003000007947 */ /* 0x000fea0003800000 */
.L_x_323:
[----:B------:R-:W-:-:S13]  /*0a40*/  ISETP.NE.AND P0, PT, R7, 0x1, PT ;  /* 0x000000010700780c */ /* 0x000fda0003f05270 */
[----:B------:R-:W-:-:S05]  /*0a50*/  @P0 IMAD.HI.U32 R3, R2, c[0x0][0x330], RZ ;  /* 0x0000cc0002030a27 */ /* 0x000fca00078e00ff */
[----:B------:R-:W-:-:S05]  /*0a60*/  @P0 SHF.R.U32.HI R2, RZ, c[0x0][0x334], R3 ;  /* 0x0000cd00ff020a19 */ /* 0x000fca0000011603 */
.L_x_324:
[----:B------:R-:W-:-:S05]  /*0a70*/  IMAD R2, R2, c[0x0][0x32c], RZ ;  /* 0x0000cb0002027a24 */ /* 0x000fca00078e02ff */
[----:B------:R-:W-:-:S04]  /*0a80*/  IMNMX R4, R4, R2, !PT ;  /* 0x0000000204047217 */ /* 0x000fc80007800200 */
.L_x_322:
[----:B------:R-:W-:Y:S01]  /*0a90*/  IADD3 R3, R5, 0x5f, RZ ;  /* 0x0000005f05037810 */ /* 0x000fe20007ffe0ff */
[----:B------:R-:W-:-:S04]  /*0aa0*/  IMAD.HI R2, R4, 0x2aaaaaab, RZ ;  /* 0x2aaaaaab04027827 */ /* 0x000fc800078e02ff */
[----:B------:R-:W-:Y:S01]  /*0ab0*/  IMAD.HI R4, R3, 0x2aaaaaab, RZ ;  /* 0x2aaaaaab03047827 */ /* 0x000fe200078e02ff */
[----:B------:R-:W-:-:S04]  /*0ac0*/  SHF.R.U32.HI R3, RZ, 0x1f, R2 ;  /* 0x0000001fff037819 */ /* 0x000fc80000011602 */
[----:B------:R-:W-:Y:S02]  /*0ad0*/  SHF.R.U32.HI R5, RZ, 0x1f, R4 ;  /* 0x0000001fff057819 */ /* 0x000fe40000011604 */
[----:B------:R-:W-:Y:S02]  /*0ae0*/  LEA.HI.SX32 R2, R2, R3, 0x1c ;  /* 0x0000000302027211 */ /* 0x000fe400078fe2ff */
[----:B------:R-:W-:Y:S02]  /*0af0*/  LEA.HI.SX32 R4, R4, R5, 0x1c ;  /* 0x0000000504047211 */ /* 0x000fe400078fe2ff */
[----:B------:R-:W-:Y:S02]  /*0b00*/  IMNMX R3, RZ, R2, !PT ;  /* 0x00000002ff037217 */ /* 0x000fe40007800200 */
[----:B------:R-:W-:-:S03]  /*0b10*/  IMNMX R2, R4, R179, PT ;  /* 0x000000b304027217 */ /* 0x000fc60003800200 */
[--C-:B------:R-:W-:Y:S02]  /*0b20*/  IMAD R3, R3, 0x60, -R6.reuse ;  /* 0x0000006003037824 */ /* 0x100fe400078e0a06 */
[----:B------:R-:W-:-:S03]  /*0b30*/  IMAD R2, R2, 0x60, -R6 ;  /* 0x0000006002027824 */ /* 0x000fc600078e0a06 */
[----:B------:R-:W-:Y:S02]  /*0b40*/  IMNMX R3, RZ, R3, !PT ;  /* 0x00000003ff037217 */ /* 0x000fe40007800200 */
[----:B------:R-:W-:-:S03]  /*0b50*/  IMNMX R2, R2, R0, PT ;  /* 0x0000000002027217 */ /* 0x000fc60003800200 */
[----:B------:R-:W-:Y:S01]  /*0b60*/  IMAD.WIDE.U32 R4, R3, -0x55555555, RZ ;  /* 0xaaaaaaab03047825 */ /* 0x000fe200078e00ff */
[----:B------:R-:W-:-:S04]  /*0b70*/  ISETP.GT.AND P0, PT, R2, R3, PT ;  /* 0x000000030200720c */ /* 0x000fc80003f04270 */
[----:B------:R-:W-:-:S05]  /*0b80*/  SHF.R.U32.HI R144, RZ, 0x6, R5 ;  /* 0x00000006ff907819 */ /* 0x000fca0000011605 */
[----:B------:R-:W-:-:S04]  /*0b90*/  IMAD.MOV.U32 R6, RZ, RZ, R144 ;  /* 0x000000ffff067224 */ /* 0x000fc800078e0090 */
[----:B------:R-:W-:-:S05]  /*0ba0*/  @P0 IADD3 R2, R2, 0x5f, RZ ;  /* 0x0000005f02020810 */ /* 0x000fca0007ffe0ff */
[----:B------:R-:W-:-:S05]  /*0bb0*/  @P0 IMAD.HI R2, R2, 0x2aaaaaab, RZ ;  /* 0x2aaaaaab02020827 */ /* 0x000fca00078e02ff */
[----:B------:R-:W-:-:S04]  /*0bc0*/  @P0 SHF.R.U32.HI R3, RZ, 0x1f, R2 ;  /* 0x0000001fff030819 */ /* 0x000fc80000011602 */
[----:B------:R-:W-:-:S04]  /*0bd0*/  @P0 LEA.HI.SX32 R6, R2, R3, 0x1c ;  /* 0x0000000302060211 */ /* 0x000fc800078fe2ff */
[----:B------:R-:W-:-:S13]  /*0be0*/  ISETP.GT.AND P0, PT, R6, R144, PT ;  /* 0x000000900600720c */ /* 0x000fda0003f04270 */
[----:B------:R-:W-:Y:S05]  /*0bf0*/  @!P0 BRA `(.L_x_325) ;  /* 0x00005e8000008947 */ /* 0x000fea0003800000 */
[----:B------:R-:W-:-:S04]  /*0c00*/  ISETP.NE.U32.AND P0, PT, RZ, c[0x0][0x340], PT ;  /* 0x0000d000ff007a0c */ /* 0x000fc80003f05070 */
[----:B------:R-:W-:-:S13]  /*0c10*/  ISETP.NE.AND.EX P2, PT, RZ, c[0x0][0x344], PT, P0 ;  /* 0x0000d100ff007a0c */ /* 0x000fda0003f45300 */
[----:B------:R-:W-:-:S05]  /*0c20*/  @P2 IMAD.WIDE R2, R15, R14, c[0x0][0x340] ;  /* 0x0000d0000f022625 */ /* 0x000fca00078e020e */
[----:B-1----:R1:W3:Y:S01]  /*0c30*/  @P2 LDG.E R9, [R2.64] ;  /* 0x0000000802092981 */ /* 0x0022e2000c1e1900 */
[----:B------:R-:W-:Y:S01]  /*0c40*/  SHF.R.S32.HI R32, RZ, 0x1f, R212 ;  /* 0x0000001fff207819 */ /* 0x000fe200000114d4 */
[----:B------:R-:W-:Y:S01]  /*0c50*/  IMAD.MOV.U32 R152, RZ, RZ, 0x60 ;  /* 0x00000060ff987424 */ /* 0x000fe200078e00ff */
[----:B--2---:R-:W-:Y:S01]  /*0c60*/  SHF.R.S32.HI R8, RZ, 0x1f, R15 ;  /* 0x0000001fff087819 */ /* 0x004fe2000001140f */
[----:B------:R-:W-:Y:S01]  /*0c70*/  IMAD.MOV.U32 R148, RZ, RZ, c[0x0][0x238] ;  /* 0x00008e00ff947624 */ /* 0x000fe200078e00ff */
[-C--:B------:R-:W-:Y:S01]  /*0c80*/  LEA.HI R5, R32, R212.reuse, RZ, 0x3 ;  /* 0x000000d420057211 */ /* 0x080fe200078f18ff */
[----:B------:R-:W-:Y:S01]  /*0c90*/  IMAD R180, R152, c[0x0][0x23c], RZ ;  /* 0x00008f0098b47a24 */ /* 0x000fe200078e02ff */
[----:B------:R-:W-:Y:S01]  /*0ca0*/  IADD3 R33, R6, -0x1, RZ ;  /* 0xffffffff06217810 */ /* 0x000fe20007ffe0ff */
[----:B------:R-:W-:Y:S01]  /*0cb0*/  IMAD.WIDE.U32 R158, R152, c[0x0][0x238], RZ ;  /* 0x00008e00989e7a25 */ /* 0x000fe200078e00ff */
[----:B------:R-:W-:Y:S01]  /*0cc0*/  SEL R28, R8, RZ, !P3 ;  /* 0x000000ff081c7207 */ /* 0x000fe20005800000 */
[----:B------:R-:W-:Y:S01]  /*0cd0*/  ULDC.U8 UR4, c[0x0][0x298] ;  /* 0x0000a60000047ab9 */ /* 0x000fe20000000000 */
[----:B------:R-:W-:Y:S01]  /*0ce0*/  SEL R88, R15, RZ, !P3 ;  /* 0x000000ff0f587207 */ /* 0x000fe20005800000 */
[----:B------:R-:W-:Y:S01]  /*0cf0*/  IMAD.IADD R180, R159, 0x1, R180 ;  /* 0x000000019fb47824 */ /* 0x000fe200078e02b4 */
[----:B------:R-:W-:Y:S01]  /*0d00*/  LEA.HI R21, R32, R212, RZ, 0x2 ;  /* 0x000000d420157211 */ /* 0x000fe200078f10ff */
[----:B------:R-:W-:Y:S01]  /*0d10*/  IMAD.MOV.U32 R34, RZ, RZ, c[0x0][0x23c] ;  /* 0x00008f00ff227624 */ /* 0x000fe200078e00ff */
[----:B------:R-:W-:Y:S01]  /*0d20*/  IADD3 R22, R166, R10, RZ ;  /* 0x0000000aa6167210 */ /* 0x000fe20007ffe0ff */
[----:B------:R-:W-:Y:S01]  /*0d30*/  IMAD.MOV.U32 R187, RZ, RZ, c[0x0][0x27c] ;  /* 0x00009f00ffbb7624 */ /* 0x000fe200078e00ff */
[----:B------:R-:W-:Y:S01]  /*0d40*/  LOP3.LUT R26, R21, 0xfffffffc, RZ, 0xc0, !PT ;  /* 0xfffffffc151a7812 */ /* 0x000fe200078ec0ff */
[----:B------:R-:W-:Y:S01]  /*0d50*/  IMAD.SHL.U32 R11, R34, 0x20, RZ ;  /* 0x00000020220b7824 */ /* 0x000fe200078e00ff */
[----:B------:R-:W-:Y:S01]  /*0d60*/  SHF.R.S32.HI R30, RZ, 0x1f, R22 ;  /* 0x0000001fff1e7819 */ /* 0x000fe20000011416 */
[----:B------:R-:W-:Y:S01]  /*0d70*/  IMAD R20, R188, c[0x0][0x260], RZ ;  /* 0x00009800bc147a24 */ /* 0x000fe200078e02ff */
[----:B------:R-:W-:Y:S01]  /*0d80*/  SHF.R.S32.HI R87, RZ, 0x2, R21 ;  /* 0x00000002ff577819 */ /* 0x000fe20000011415 */
[----:B------:R-:W-:Y:S01]  /*0d90*/  IMAD.IADD R26, R212, 0x1, -R26 ;  /* 0x00000001d41a7824 */ /* 0x000fe200078e0a1a */
[----:B------:R-:W-:Y:S01]  /*0da0*/  MOV R160, 0x6 ;  /* 0x0000000600a07802 */ /* 0x000fe20000000f00 */
[----:B------:R-:W-:Y:S01]  /*0db0*/  IMAD R10, R30, c[0x0][0x1e0], RZ ;  /* 0x000078001e0a7a24 */ /* 0x000fe200078e02ff */
[----:B-1----:R-:W-:Y:S01]  /*0dc0*/  LOP3.LUT R2, R5, 0x1ffffff8, RZ, 0xc0, !PT ;  /* 0x1ffffff805027812 */ /* 0x002fe200078ec0ff */
[C---:B------:R-:W-:Y:S01]  /*0dd0*/  IMAD.SHL.U32 R24, R26.reuse, 0x8, RZ ;  /* 0x000000081a187824 */ /* 0x040fe200078e00ff */
[----:B------:R-:W-:Y:S01]  /*0de0*/  SHF.R.S32.HI R5, RZ, 0x3, R5 ;  /* 0x00000003ff057819 */ /* 0x000fe20000011405 */
[----:B------:R-:W-:Y:S01]  /*0df0*/  IMAD.SHL.U32 R26, R26, 0x4, RZ ;  /* 0x000000041a1a7824 */ /* 0x000fe200078e00ff */
[----:B------:R-:W-:Y:S01]  /*0e00*/  SHF.R.S32.HI R3, RZ, 0x1f, R13 ;  /* 0x0000001fff037819 */ /* 0x000fe2000001140d */
[----:B------:R-:W-:Y:S01]  /*0e10*/  IMAD.IADD R2, R212, 0x1, -R2 ;  /* 0x00000001d4027824 */ /* 0x000fe200078e0a02 */
[C---:B------:R-:W-:Y:S01]  /*0e20*/  IADD3 R143, P0, R5.reuse, R13, RZ ;  /* 0x0000000d058f7210 */ /* 0x040fe20007f1e0ff */
[----:B------:R-:W-:Y:S01]  /*0e30*/  IMAD.IADD R119, R0, 0x1, -R5 ;  /* 0x0000000100777824 */ /* 0x000fe200078e0a05 */
[----:B------:R-:W-:Y:S01]  /*0e40*/  SHF.R.S32.HI R31, RZ, 0x1f, R87 ;  /* 0x0000001fff1f7819 */ /* 0x000fe20000011457 */
[----:B------:R-:W-:Y:S01]  /*0e50*/  IMAD.SHL.U32 R12, R2, 0x8, RZ ;  /* 0x00000008020c7824 */ /* 0x000fe200078e00ff */
[----:B------:R-:W-:Y:S01]  /*0e60*/  LEA.HI.X.SX32 R145, R5, R3, 0x1, P0 ;  /* 0x0000000305917211 */ /* 0x000fe200000f0eff */
[----:B------:R-:W-:Y:S01]  /*0e70*/  IMAD R16, R33, -0x60, R119 ;  /* 0xffffffa021107824 */ /* 0x000fe200078e0277 */
[----:B------:R-:W-:Y:S01]  /*0e80*/  SHF.R.S32.HI R27, RZ, 0x1f, R26 ;  /* 0x0000001fff1b7819 */ /* 0x000fe2000001141a */
[----:B------:R-:W-:Y:S01]  /*0e90*/  IMAD.SHL.U32 R5, R5, 0x40, RZ ;  /* 0x0000004005057824 */ /* 0x000fe200078e00ff */
[----:B------:R-:W-:Y:S01]  /*0ea0*/  SHF.R.S32.HI R13, RZ, 0x1f, R12 ;  /* 0x0000001fff0d7819 */ /* 0x000fe2000001140c */
[----:B------:R-:W-:Y:S01]  /*0eb0*/  IMAD R2, R145, c[0x0][0x238], RZ ;  /* 0x00008e0091027a24 */ /* 0x000fe200078e02ff */
[----:B------:R-:W-:Y:S01]  /*0ec0*/  ISETP.GE.AND P0, PT, R16, 0x1, PT ;  /* 0x000000011000780c */ /* 0x000fe20003f06270 */
[----:B------:R-:W-:Y:S01]  /*0ed0*/  IMAD R10, R22, c[0x0][0x1e4], R10 ;  /* 0x00007900160a7a24 */ /* 0x000fe200078e020a */
[----:B------:R-:W-:Y:S01]  /*0ee0*/  ISETP.GE.AND P5, PT, R12, c[0x0][0x1d4], PT ;  /* 0x000075000c007a0c */ /* 0x000fe20003fa6270 */
[C---:B------:R-:W-:Y:S01]  /*0ef0*/  IMAD R4, R143.reuse, c[0x0][0x23c], R2 ;  /* 0x00008f008f047a24 */ /* 0x040fe200078e0202 */
[----:B------:R-:W-:Y:S01]  /*0f00*/  SHF.R.S32.HI R25, RZ, 0x1f, R24 ;  /* 0x0000001fff197819 */ /* 0x000fe20000011418 */
[----:B------:R-:W-:Y:S01]  /*0f10*/  IMAD.WIDE.U32 R2, R143, c[0x0][0x238], R12 ;  /* 0x00008e008f027a25 */ /* 0x000fe200078e000c */
[----:B------:R-:W-:-:S02]  /*0f20*/  IADD3 R105, R24, 0x20, RZ ;  /* 0x0000002018697810 */ /* 0x000fc40007ffe0ff */
[----:B------:R-:W-:Y:S01]  /*0f30*/  IADD3 R149, R87, 0x40, RZ ;  /* 0x0000004057957810 */ /* 0x000fe20007ffe0ff */
[----:B------:R-:W-:Y:S01]  /*0f40*/  IMAD.IADD R3, R3, 0x1, R4 ;  /* 0x0000000103037824 */ /* 0x000fe200078e0204 */
[----:B------:R-:W-:Y:S01]  /*0f50*/  IADD3 R150, R87, 0x20, RZ ;  /* 0x0000002057967810 */ /* 0x000fe20007ffe0ff */
[----:B------:R-:W-:Y:S01]  /*0f60*/  IMAD R4, R188, c[0x0][0x240], RZ ;  /* 0x00009000bc047a24 */ /* 0x000fe200078e02ff */
[----:B------:R-:W-:Y:S01]  /*0f70*/  P2R R146, PR, RZ, 0x20 ;  /* 0x00000020ff927803 */ /* 0x000fe20000000000 */
[----:B------:R-:W-:-:S04]  /*0f80*/  IMAD.WIDE.U32 R2, R35, c[0x0][0x240], R2 ;  /* 0x0000900023027a25 */ /* 0x000fc800078e0002 */
[----:B------:R-:W-:Y:S02]  /*0f90*/  IMAD R4, R35, c[0x0][0x244], R4 ;  /* 0x0000910023047a24 */ /* 0x000fe400078e0204 */
[----:B------:R-:W-:Y:S02]  /*0fa0*/  IMAD R17, R31, c[0x0][0x290], RZ ;  /* 0x0000a4001f117a24 */ /* 0x000fe400078e02ff */
[----:B------:R-:W-:Y:S01]  /*0fb0*/  IMAD R20, R35, c[0x0][0x264], R20 ;  /* 0x0000990023147a24 */ /* 0x000fe200078e0214 */
[----:B------:R-:W-:Y:S01]  /*0fc0*/  IADD3 R3, R3, R4, RZ ;  /* 0x0000000403037210 */ /* 0x000fe20007ffe0ff */
[----:B------:R-:W-:Y:S02]  /*0fd0*/  IMAD R4, R28, c[0x0][0x248], RZ ;  /* 0x000092001c047a24 */ /* 0x000fe400078e02ff */
[----:B------:R-:W-:Y:S02]  /*0fe0*/  IMAD R17, R87, c[0x0][0x294], R17 ;  /* 0x0000a50057117a24 */ /* 0x000fe400078e0211 */
[----:B------:R-:W-:Y:S01]  /*0ff0*/  IMAD.WIDE.U32 R124, R88, c[0x0][0x248], R2 ;  /* 0x00009200587c7a25 */ /* 0x000fe200078e0002 */
[----:B------:R-:W-:-:S02]  /*1000*/  LOP3.LUT R2, R5, 0x1c0, RZ, 0xc0, !PT ;  /* 0x000001c005027812 */ /* 0x000fc400078ec0ff */
[----:B------:R-:W-:Y:S01]  /*1010*/  LEA.HI R5, R32, R212, RZ, 0x6 ;  /* 0x000000d420057211 */ /* 0x000fe200078f30ff */
[----:B------:R-:W-:Y:S01]  /*1020*/  IMAD R6, R88, c[0x0][0x24c], R4 ;  /* 0x0000930058067a24 */ /* 0x000fe200078e0204 */
[----:B------:R-:W-:Y:S01]  /*1030*/  SHF.R.S32.HI R4, RZ, 0x1f, R33 ;  /* 0x0000001fff047819 */ /* 0x000fe20000011421 */
[----:B------:R-:W-:Y:S01]  /*1040*/  IMAD R3, R180, R33, RZ ;  /* 0x00000021b4037224 */ /* 0x000fe200078e02ff */
[----:B------:R-:W-:Y:S01]  /*1050*/  MOV R120, R124 ;  /* 0x0000007c00787202 */ /* 0x000fe20000000f00 */
[----:B------:R-:W-:Y:S02]  /*1060*/  IMAD.IADD R121, R125, 0x1, R6 ;  /* 0x000000017d797824 */ /* 0x000fe400078e0206 */
[-C--:B------:R-:W-:Y:S01]  /*1070*/  IMAD R3, R4, R158.reuse, R3 ;  /* 0x0000009e04037224 */ /* 0x080fe200078e0203 */
[----:B------:R-:W-:Y:S01]  /*1080*/  LOP3.LUT R4, R2, 0x38, R12, 0xf8, !PT ;  /* 0x0000003802047812 */ /* 0x000fe200078ef80c */
[----:B------:R-:W-:Y:S01]  /*1090*/  IMAD.WIDE.U32 R18, R33, R158, R120 ;  /* 0x0000009e21127225 */ /* 0x000fe200078e0078 */
[----:B------:R-:W-:-:S03]  /*10a0*/  SHF.R.U32.HI R2, RZ, 0x3, R2 ;  /* 0x00000003ff027819 */ /* 0x000fc60000011602 */
[----:B------:R-:W-:Y:S01]  /*10b0*/  IMAD.IADD R3, R19, 0x1, R3 ;  /* 0x0000000113037824 */ /* 0x000fe200078e0203 */
[----:B------:R-:W-:Y:S01]  /*10c0*/  LOP3.LUT R2, R4, R2, RZ, 0x3c, !PT ;  /* 0x0000000204027212 */ /* 0x000fe200078e3cff */
[----:B------:R-:W-:Y:S01]  /*10d0*/  IMAD.SHL.U32 R4, R5, 0x8, RZ ;  /* 0x0000000805047824 */ /* 0x000fe200078e00ff */
[----:B------:R-:W-:Y:S01]  /*10e0*/  @P0 LEA R6, P1, R18, c[0x0][0x220], 0x1 ;  /* 0x0000880012060a11 */ /* 0x000fe200078208ff */
[----:B------:R-:W-:Y:S02]  /*10f0*/  IMAD R19, R188, c[0x0][0x1e8], RZ ;  /* 0x00007a00bc137a24 */ /* 0x000fe400078e02ff */
[----:B------:R-:W-:Y:S01]  /*1100*/  IMAD.MOV.U32 R177, RZ, RZ, c[0x0][0x1e0] ;  /* 0x00007800ffb17624 */ /* 0x000fe200078e00ff */
[----:B------:R-:W-:Y:S01]  /*1110*/  @P0 LEA.HI.X R7, R18, c[0x0][0x224], R3, 0x1, P1 ;  /* 0x0000890012070a11 */ /* 0x000fe200008f0c03 */
[----:B------:R-:W-:Y:S01]  /*1120*/  IMAD R19, R35, c[0x0][0x1ec], R19 ;  /* 0x00007b0023137a24 */ /* 0x000fe200078e0213 */
[----:B------:R-:W-:Y:S01]  /*1130*/  LOP3.LUT R2, R2, 0xfffffe00, R4, 0xf8, !PT ;  /* 0xfffffe0002027812 */ /* 0x000fe200078ef804 */
[----:B------:R-:W-:Y:S01]  /*1140*/  IMAD.WIDE.U32 R164, R87, c[0x0][0x1e0], RZ ;  /* 0x0000780057a47a25 */ /* 0x000fe200078e00ff */
[----:B------:R-:W-:-:S02]  /*1150*/  ISETP.GE.AND P1, PT, R16, 0x11, PT ;  /* 0x000000111000780c */ /* 0x000fc40003f26270 */
[C---:B------:R-:W-:Y:S01]  /*1160*/  SHF.L.U32 R185, R177.reuse, 0x5, RZ ;  /* 0x00000005b1b97819 */ /* 0x040fe200000006ff */
[----:B------:R-:W-:Y:S02]  /*1170*/  IMAD.SHL.U32 R80, R2, 0x2, RZ ;  /* 0x0000000202507824 */ /* 0x000fe400078e00ff */
[----:B------:R-:W-:Y:S02]  /*1180*/  IMAD.MOV.U32 R163, RZ, RZ, 0x5 ;  /* 0x00000005ffa37424 */ /* 0x000fe400078e00ff */
[----:B------:R-:W-:Y:S01]  /*1190*/  IMAD.MOV.U32 R84, RZ, RZ, 0x40 ;  /* 0x00000040ff547424 */ /* 0x000fe200078e00ff */
[----:B------:R-:W-:Y:S01]  /*11a0*/  @!PT LDS RZ, [RZ] ;  /* 0x00000000fffff984 */ /* 0x000fe20000000800 */
[----:B------:R-:W-:Y:S01]  /*11b0*/  @!PT LDS RZ, [RZ] ;  /* 0x00000000fffff984 */ /* 0x000fe20000000800 */
[----:B------:R-:W-:Y:S01]  /*11c0*/  @!PT LDS RZ, [RZ] ;  /* 0x00000000fffff984 */ /* 0x000fe20000000800 */
[----:B------:R1:W-:Y:S01]  /*11d0*/  @P0 LDGSTS.E.BYPASS.LTC128B.128 [R80+0x3100], [R6.64], !P5 ;  /* 0x0310000006500fae */ /* 0x0003e2000e901d48 */
[----:B------:R-:W-:Y:S01]  /*11e0*/  ISETP.GE.AND P0, PT, R16, 0x21, PT ;  /* 0x000000211000780c */ /* 0x000fe20003f06270 */
[----:B------:R-:W-:Y:S01]  /*11f0*/  IMAD.MOV.U32 R183, RZ, RZ, c[0x0][0x290] ;  /* 0x0000a400ffb77624 */ /* 0x000fe200078e00ff */
[----:B------:R-:W-:Y:S01]  /*1200*/  SHF.L.U64.HI R169, R177, R163, c[0x0][0x1e4] ;  /* 0x00007900b1a97619 */ /* 0x000fe200000102a3 */
[----:B------:R-:W-:-:S02]  /*1210*/  IMAD.MOV.U32 R184, RZ, RZ, c[0x0][0x280] ;  /* 0x0000a000ffb87624 */ /* 0x000fc400078e00ff */
[C---:B------:R-:W-:Y:S01]  /*1220*/  IMAD R174, R152.reuse, c[0x0][0x1e4], RZ ;  /* 0x0000790098ae7a24 */ /* 0x040fe200078e02ff */
[C---:B------:R-:W-:Y:S01]  /*1230*/  SHF.L.U64.HI R161, R183.reuse, R160, c[0x0][0x294] ;  /* 0x0000a500b7a17619 */ /* 0x040fe200000102a0 */
[C---:B------:R-:W-:Y:S01]  /*1240*/  IMAD R175, R152.reuse, c[0x0][0x284], RZ ;  /* 0x0000a10098af7a24 */ /* 0x040fe200078e02ff */
[----:B------:R-:W-:Y:S01]  /*1250*/  SHF.L.U64.HI R162, R183, R163, c[0x0][0x294] ;  /* 0x0000a500b7a27619 */ /* 0x000fe200000102a3 */
[----:B------:R-:W-:Y:S01]  /*1260*/  IMAD R176, R152, c[0x0][0x294], RZ ;  /* 0x0000a50098b07a24 */ /* 0x000fe200078e02ff */
[----:B------:R-:W-:Y:S01]  /*1270*/  SHF.L.U32 R181, R184, 0x6, RZ ;  /* 0x00000006b8b57819 */ /* 0x000fe200000006ff */
[----:B------:R-:W-:-:S04]  /*1280*/  IMAD.WIDE.U32 R156, R152, c[0x0][0x1e0], RZ ;  /* 0x00007800989c7a25 */ /* 0x000fc800078e00ff */
[----:B------:R-:W-:Y:S01]  /*1290*/  IMAD.WIDE.U32 R154, R152, c[0x0][0x280], RZ ;  /* 0x0000a000989a7a25 */ /* 0x000fe200078e00ff */
[----:B------:R-:W-:-:S03]  /*12a0*/  IADD3 R174, R157, R174, RZ ;  /* 0x000000ae9dae7210 */ /* 0x000fc60007ffe0ff */
[----:B------:R-:W-:-:S04]  /*12b0*/  IMAD.WIDE.U32 R152, R152, c[0x0][0x290], RZ ;  /* 0x0000a40098987a25 */ /* 0x000fc800078e00ff */
[----:B------:R-:W-:-:S04]  /*12c0*/  IMAD.WIDE.U32 R172, R150, c[0x0][0x1e0], RZ ;  /* 0x0000780096ac7a25 */ /* 0x000fc800078e00ff */
[----:B------:R-:W-:-:S04]  /*12d0*/  IMAD.WIDE.U32 R170, R149, c[0x0][0x1e0], RZ ;  /* 0x0000780095aa7a25 */ /* 0x000fc800078e00ff */
[----:B------:R-:W-:Y:S02]  /*12e0*/  IMAD.SHL.U32 R151, R148, 0x20, RZ ;  /* 0x0000002094977824 */ /* 0x000fe400078e00ff */
[C---:B------:R-:W-:Y:S01]  /*12f0*/  IMAD.SHL.U32 R186, R177.reuse, 0x40, RZ ;  /* 0x00000040b1ba7824 */ /* 0x040fe200078e00ff */
[-C--:B------:R-:W-:Y:S01]  /*1300*/  SHF.L.U64.HI R177, R177, R160.reuse, c[0x0][0x1e4] ;  /* 0x00007900b1b17619 */ /* 0x080fe200000102a0 */
[C---:B------:R-:W-:Y:S01]  /*1310*/  IMAD.SHL.U32 R182, R183.reuse, 0x40, RZ ;  /* 0x00000040b7b67824 */ /* 0x040fe200078e00ff */
[----:B------:R-:W-:Y:S01]  /*1320*/  SHF.L.U64.HI R160, R184, R160, c[0x0][0x284] ;  /* 0x0000a100b8a07619 */ /* 0x000fe200000102a0 */
[----:B------:R-:W-:Y:S02]  /*1330*/  IMAD.SHL.U32 R183, R183, 0x20, RZ ;  /* 0x00000020b7b77824 */ /* 0x000fe400078e00ff */
[----:B------:R-:W-:Y:S02]  /*1340*/  IMAD.IADD R175, R155, 0x1, R175 ;  /* 0x000000019baf7824 */ /* 0x000fe400078e02af */
[----:B------:R-:W-:Y:S01]  /*1350*/  IMAD.IADD R176, R153, 0x1, R176 ;  /* 0x0000000199b07824 */ /* 0x000fe200078e02b0 */
[----:B---3--:R-:W-:Y:S01]  /*1360*/  @P2 SHF.R.S32.HI R5, RZ, 0x1f, R9 ;  /* 0x0000001fff052819 */ /* 0x008fe20000011409 */
[----:B------:R-:W-:Y:S01]  /*1370*/  @!P2 IMAD.MOV.U32 R5, RZ, RZ, R8 ;  /* 0x000000ffff05a224 */ /* 0x000fe200078e0008 */
[----:B------:R-:W-:Y:S01]  /*1380*/  @P2 MOV R4, R9 ;  /* 0x0000000900042202 */ /* 0x000fe20000000f00 */
[----:B------:R-:W-:Y:S01]  /*1390*/  @!P2 IMAD.MOV.U32 R4, RZ, RZ, R15 ;  /* 0x000000ffff04a224 */ /* 0x000fe200078e000f */
[C---:B------:R-:W-:Y:S01]  /*13a0*/  @P1 LEA R2, P2, R148.reuse, R18, 0x4 ;  /* 0x0000001294021211 */ /* 0x040fe200078420ff */
[----:B------:R-:W-:Y:S01]  /*13b0*/  IMAD.WIDE.U32 R8, R148, 0x20, RZ ;  /* 0x0000002094087825 */ /* 0x000fe200078e00ff */
[----:B------:R-:W-:-:S02]  /*13c0*/  SEL R29, R5, RZ, !P4 ;  /* 0x000000ff051d7207 */ /* 0x000fc40006000000 */
[----:B-1----:R-:W-:Y:S02]  /*13d0*/  @P1 LEA.HI.X R7, R148, R3, R34, 0x4, P2 ;  /* 0x0000000394071211 */ /* 0x002fe400010f2422 */
[----:B------:R-:W-:Y:S02]  /*13e0*/  @P1 LEA R6, P2, R2, c[0x0][0x220], 0x1 ;  /* 0x0000880002061a11 */ /* 0x000fe400078408ff */
[----:B------:R-:W-:Y:S02]  /*13f0*/  SEL R94, R4, RZ, !P4 ;  /* 0x000000ff045e7207 */ /* 0x000fe40006000000 */
[----:B------:R-:W-:Y:S02]  /*1400*/  @P1 LEA.HI.X R7, R2, c[0x0][0x224], R7, 0x1, P2 ;  /* 0x0000890002071a11 */ /* 0x000fe400010f0c07 */
[----:B------:R-:W-:Y:S02]  /*1410*/  ISETP.GE.AND P2, PT, R16, 0x31, PT ;  /* 0x000000311000780c */ /* 0x000fe40003f46270 */
[----:B------:R-:W-:Y:S01]  /*1420*/  @P0 IADD3 R2, P3, R18, R8, RZ ;  /* 0x0000000812020210 */ /* 0x000fe20007f7e0ff */
[----:B------:R1:W-:Y:S03]  /*1430*/  @P1 LDGSTS.E.BYPASS.LTC128B.128 [R80+0x3900], [R6.64], !P5 ;  /* 0x0390000006501fae */ /* 0x0003e6000e901d48 */
[----:B-1----:R-:W-:-:S07]  /*1440*/  @P0 IADD3.X R7, R3, R9, R11, P3, !PT ;  /* 0x0000000903070210 */ /* 0x002fce0001ffe40b */
[----:B------:R-:W-:Y:S01]  /*1450*/  @P2 IMAD R11, R34, 0x30, RZ ;  /* 0x00000030220b2824 */ /* 0x000fe200078e02ff */
[----:B------:R-:W-:Y:S01]  /*1460*/  @P0 LEA R6, P1, R2, c[0x0][0x220], 0x1 ;  /* 0x0000880002060a11 */ /* 0x000fe200078208ff */
[----:B------:R-:W-:-:S03]  /*1470*/  IMAD.WIDE.U32 R8, R22, c[0x0][0x1e0], RZ ;  /* 0x0000780016087a25 */ /* 0x000fc600078e00ff */
[----:B------:R-:W-:Y:S01]  /*1480*/  @P0 LEA.HI.X R7, R2, c[0x0][0x224], R7, 0x1, P1 ;  /* 0x0000890002070a11 */ /* 0x000fe200008f0c07 */
[----:B------:R-:W-:Y:S01]  /*1490*/  @P2 IMAD.MOV.U32 R2, RZ, RZ, R18 ;  /* 0x000000ffff022224 */ /* 0x000fe200078e0012 */
[----:B------:R-:W-:-:S03]  /*14a0*/  ISETP.GE.AND P1, PT, R24, c[0x0][0x27c], PT ;  /* 0x00009f0018007a0c */ /* 0x000fc60003f26270 */
[----:B------:R-:W-:Y:S01]  /*14b0*/  @P2 IMAD.WIDE.U32 R4, R148, 0x30, R2 ;  /* 0x0000003094042825 */ /* 0x000fe200078e0002 */
[----:B------:R1:W-:Y:S01]  /*14c0*/  @P0 LDGSTS.E.BYPASS.LTC128B.128 [R80+0x4100], [R6.64], !P5 ;  /* 0x0410000006500fae */ /* 0x0003e2000e901d48 */
[C---:B------:R-:W-:Y:S02]  /*14d0*/  ISETP.GE.AND P0, PT, R187.reuse, 0x1, PT ;  /* 0x00000001bb00780c */ /* 0x040fe40003f06270 */
[----:B------:R-:W-:Y:S01]  /*14e0*/  IMAD.SHL.U32 R2, R187, 0x2, RZ ;  /* 0x00000002bb027824 */ /* 0x000fe200078e00ff */
[----:B------:R-:W-:Y:S02]  /*14f0*/  @P2 IADD3 R5, R5, R11, RZ ;  /* 0x0000000b05052210 */ /* 0x000fe40007ffe0ff */
[----:B------:R-:W-:Y:S02]  /*1500*/  @P2 LEA R14, P3, R4, c[0x0][0x220], 0x1 ;  /* 0x00008800040e2a11 */ /* 0x000fe400078608ff */
[----:B------:R-:W-:Y:S02]  /*1510*/  ISETP.GT.AND P0, PT, R16, 0x50, PT ;  /* 0x000000501000780c */ /* 0x000fe40003f04270 */
[----:B------:R-:W-:-:S02]  /*1520*/  @P1 IADD3 R2, -R2, c[0x0][0x1d4], RZ ;  /* 0x0000750002021a10 */ /* 0x000fc40007ffe1ff */
[----:B------:R-:W-:Y:S01]  /*1530*/  @P2 LEA.HI.X R15, R4, c[0x0][0x224], R5, 0x1, P3 ;  /* 0x00008900040f2a11 */ /* 0x000fe200018f0c05 */
[----:B------:R-:W-:Y:S02]  /*1540*/  IMAD.IADD R5, R9, 0x1, R10 ;  /* 0x0000000109057824 */ /* 0x000fe400078e020a */
[----:B------:R-:W-:Y:S02]  /*1550*/  IMAD.MOV.U32 R4, RZ, RZ, R8 ;  /* 0x000000ffff047224 */ /* 0x000fe400078e0008 */
[----:B------:R-:W-:Y:S01]  /*1560*/  IMAD.WIDE.U32 R8, R87, c[0x0][0x280], R26 ;  /* 0x0000a00057087a25 */ /* 0x000fe200078e001a */
[----:B------:R2:W-:Y:S03]  /*1570*/  @P2 LDGSTS.E.BYPASS.LTC128B.128 [R80+0x4900], [R14.64], !P5 ;  /* 0x049000000e502fae */ /* 0x0005e6000e901d48 */
[----:B------:R-:W-:-:S04]  /*1580*/  IMAD.WIDE.U32 R10, R35, c[0x0][0x1e8], R4 ;  /* 0x00007a00230a7a25 */ /* 0x000fc800078e0004 */
[----:B------:R-:W-:Y:S01]  /*1590*/  IMAD.WIDE.U32 R4, R35, c[0x0][0x260], R12 ;  /* 0x0000980023047a25 */ /* 0x000fe200078e000c */
[----:B------:R-:W-:Y:S02]  /*15a0*/  MOV R82, R10 ;  /* 0x0000000a00527202 */ /* 0x000fe40000000f00 */
[----:B-1----:R-:W-:Y:S01]  /*15b0*/  SEL R7, RZ, c[0x0][0x27c], !P1 ;  /* 0x00009f00ff077a07 */ /* 0x002fe20004800000 */
[----:B------:R-:W-:Y:S01]  /*15c0*/  IMAD.IADD R83, R11, 0x1, R19 ;  /* 0x000000010b537824 */ /* 0x000fe200078e0213 */
[----:B------:R-:W-:Y:S01]  /*15d0*/  ISETP.GE.AND P1, PT, R16, 0x41, PT ;  /* 0x000000411000780c */ /* 0x000fe20003f26270 */
[----:B------:R-:W-:Y:S01]  /*15e0*/  IMAD R16, R31, c[0x0][0x280], RZ ;  /* 0x0000a0001f107a24 */ /* 0x000fe200078e02ff */
[----:B------:R-:W-:Y:S01]  /*15f0*/  SHF.R.S32.HI R6, RZ, 0x1f, R2 ;  /* 0x0000001fff067819 */ /* 0x000fe20000011402 */
[----:B------:R-:W-:Y:S02]  /*1600*/  IMAD.IADD R11, R5, 0x1, R20 ;  /* 0x00000001050b7824 */ /* 0x000fe400078e0214 */
[C---:B------:R-:W-:Y:S01]  /*1610*/  IMAD R16, R87.reuse, c[0x0][0x284], R16 ;  /* 0x0000a10057107a24 */ /* 0x040fe200078e0210 */
[----:B------:R-:W-:Y:S01]  /*1620*/  LEA.HI R23, R6, R2, RZ, 0x4 ;  /* 0x0000000206177211 */ /* 0x000fe200078f20ff */
[----:B------:R-:W-:Y:S01]  /*1630*/  IMAD.MOV.U32 R102, RZ, RZ, R8 ;  /* 0x000000ffff667224 */ /* 0x000fe200078e0008 */
[----:B------:R-:W-:Y:S01]  /*1640*/  IADD3 R2, R24, R7, RZ ;  /* 0x0000000718027210 */ /* 0x000fe20007ffe0ff */
[----:B------:R-:W-:-:S03]  /*1650*/  IMAD.WIDE.U32 R6, R87, c[0x0][0x290], R26 ;  /* 0x0000a40057067a25 */ /* 0x000fc600078e001a */
[----:B------:R-:W-:Y:S01]  /*1660*/  SHF.R.S32.HI R5, RZ, 0x1f, R2 ;  /* 0x0000001fff057819 */ /* 0x000fe20000011402 */
[----:B------:R-:W-:Y:S01]  /*1670*/  IMAD.IADD R103, R9, 0x1, R16 ;  /* 0x0000000109677824 */ /* 0x000fe200078e0210 */
[C---:B------:R-:W-:Y:S01]  /*1680*/  @P1 LEA R12, P2, R148.reuse, R18, 0x6 ;  /* 0x00000012940c1211 */ /* 0x040fe200078430ff */
[----:B------:R-:W-:Y:S01]  /*1690*/  IMAD.WIDE.U32 R8, R87, c[0x0][0x280], R24 ;  /* 0x0000a00057087a25 */ /* 0x000fe200078e0018 */
[----:B------:R-:W-:Y:S02]  /*16a0*/  LEA.HI R19, R5, R2, RZ, 0x3 ;  /* 0x0000000205137211 */ /* 0x000fe400078f18ff */
[----:B--2---:R-:W-:Y:S01]  /*16b0*/  @P1 LEA.HI.X R14, R148, R3, R34, 0x6, P2 ;  /* 0x00000003940e1211 */ /* 0x004fe200010f3422 */
[----:B------:R-:W-:Y:S01]  /*16c0*/  IMAD.IADD R101, R7, 0x1, R17 ;  /* 0x0000000107657824 */ /* 0x000fe200078e0211 */
[----:B------:R-:W-:Y:S01]  /*16d0*/  ISETP.GE.AND P2, PT, R24, c[0x0][0x1d4], PT ;  /* 0x0000750018007a0c */ /* 0x000fe20003f46270 */
[----:B------:R-:W-:Y:S01]  /*16e0*/  IMAD.MOV.U32 R100, RZ, RZ, R6 ;  /* 0x000000ffff647224 */ /* 0x000fe200078e0006 */
[----:B------:R-:W-:Y:S01]  /*16f0*/  SHF.R.S32.HI R2, RZ, 0x1f, R21 ;  /* 0x0000001fff027819 */ /* 0x000fe20000011415 */
[----:B------:R-:W-:Y:S01]  /*1700*/  IMAD.WIDE.U32 R6, R87, c[0x0][0x290], R24 ;  /* 0x0000a40057067a25 */ /* 0x000fe200078e0018 */
[----:B------:R-:W-:-:S03]  /*1710*/  LOP3.LUT R108, R19, 0xfffffff8, RZ, 0xc0, !PT ;  /* 0xfffffff8136c7812 */ /* 0x000fc600078ec0ff */
[----:B------:R-:W-:Y:S01]  /*1720*/  IMAD.IADD R99, R16, 0x1, R9 ;  /* 0x0000000110637824 */ /* 0x000fe200078e0209 */
[----:B------:R-:W-:Y:S01]  /*1730*/  SEL R9, RZ, 0x1, P2 ;  /* 0x00000001ff097807 */ /* 0x000fe20001000000 */
[----:B------:R-:W-:Y:S01]  /*1740*/  IMAD.MOV.U32 R98, RZ, RZ, R8 ;  /* 0x000000ffff627224 */ /* 0x000fe200078e0008 */
[----:B------:R-:W-:Y:S01]  /*1750*/  ISETP.GE.AND P2, PT, R105, c[0x0][0x1d4], PT ;  /* 0x0000750069007a0c */ /* 0x000fe20003f46270 */
[----:B------:R-:W-:Y:S01]  /*1760*/  IMAD.MOV.U32 R96, RZ, RZ, R6 ;  /* 0x000000ffff607224 */ /* 0x000fe200078e0006 */
[----:B------:R-:W-:Y:S01]  /*1770*/  IADD3 R97, R17, R7, RZ ;  /* 0x0000000711617210 */ /* 0x000fe20007ffe0ff */
[----:B------:R-:W-:Y:S01]  /*1780*/  IMAD R13, R188, c[0x0][0x210], RZ ;  /* 0x00008400bc0d7a24 */ /* 0x000fe200078e02ff */
[----:B------:R-:W-:Y:S01]  /*1790*/  LEA.HI R7, R2, R87, RZ, 0x3 ;  /* 0x0000005702077211 */ /* 0x000fe200078f18ff */
[----:B------:R-:W-:Y:S01]  /*17a0*/  IMAD.MOV.U32 R10, RZ, RZ, R4 ;  /* 0x000000ffff0a7224 */ /* 0x000fe200078e0004 */
[----:B------:R-:W-:Y:S01]  /*17b0*/  SEL R2, RZ, 0xffffffff, P2 ;  /* 0xffffffffff027807 */ /* 0x000fe20001000000 */
[----:B------:R-:W-:Y:S01]  /*17c0*/  IMAD R13, R35, c[0x0][0x214], R13 ;  /* 0x00008500230d7a24 */ /* 0x000fe200078e020d */
[----:B------:R-:W-:Y:S01]  /*17d0*/  LOP3.LUT R8, R7, 0xfffffff8, RZ, 0xc0, !PT ;  /* 0xfffffff807087812 */ /* 0x000fe200078ec0ff */
[----:B------:R-:W-:Y:S01]  /*17e0*/  IMAD.WIDE.U32 R4, R35, c[0x0][0x210], R24 ;  /* 0x0000840023047a25 */ /* 0x000fe200078e0018 */
[----:B------:R-:W-:-:S02]  /*17f0*/  @P1 LEA R6, P2, R12, c[0x0][0x220], 0x1 ;  /* 0x000088000c061a11 */ /* 0x000fc400078408ff */
[----:B------:R-:W-:Y:S01]  /*1800*/  SHF.R.S32.HI R114, RZ, 0x1f, R108 ;  /* 0x0000001fff727819 */ /* 0x000fe2000001146c */
[----:B------:R-:W-:Y:S01]  /*1810*/  IMAD.SHL.U32 R7, R2, 0x2, RZ ;  /* 0x0000000202077824 */ /* 0x000fe200078e00ff */
[----:B------:R-:W-:Y:S01]  /*1820*/  IADD3 R2, R87, -R8, RZ ;  /* 0x8000000857027210 */ /* 0x000fe20007ffe0ff */
[----:B------:R-:W-:Y:S01]  /*1830*/  IMAD R8, R28, c[0x0][0x268], RZ ;  /* 0x00009a001c087a24 */ /* 0x000fe200078e02ff */
[----:B------:R-:W-:Y:S01]  /*1840*/  IADD3 R28, R26, 0x10, RZ ;  /* 0x000000101a1c7810 */ /* 0x000fe20007ffe0ff */
[----:B------:R-:W-:Y:S01]  /*1850*/  IMAD.IADD R5, R5, 0x1, R13 ;  /* 0x0000000105057824 */ /* 0x000fe200078e020d */
[----:B------:R-:W-:Y:S01]  /*1860*/  LOP3.LUT R90, R7, 0x2, R9, 0xe2, !PT ;  /* 0x00000002075a7812 */ /* 0x000fe200078ee209 */
[----:B------:R-:W-:Y:S01]  /*1870*/  IMAD R92, R88, c[0x0][0x26c], R8 ;  /* 0x00009b00585c7a24 */ /* 0x000fe200078e0208 */
[----:B------:R-:W-:Y:S01]  /*1880*/  SHF.R.S32.HI R9, RZ, 0x4, R23 ;  /* 0x00000004ff097819 */ /* 0x000fe20000011417 */
[----:B------:R-:W-:Y:S01]  /*1890*/  @P0 IMAD R16, R34, 0x50, RZ ;  /* 0x0000005022100824 */ /* 0x000fe200078e02ff */
[----:B------:R-:W-:Y:S01]  /*18a0*/  @P1 LEA.HI.X R7, R12, c[0x0][0x224], R14, 0x1, P2 ;  /* 0x000089000c071a11 */ /* 0x000fe200010f0c0e */
[----:B------:R-:W-:Y:S01]  /*18b0*/  IMAD.WIDE.U32 R88, R88, c[0x0][0x268], R10 ;  /* 0x00009a0058587a25 */ /* 0x000fe200078e000a */
[----:B------:R-:W-:-:S02]  /*18c0*/  LEA.HI R12, R32, R212, RZ, 0x5 ;  /* 0x000000d4200c7211 */ /* 0x000fc400078f28ff */
[C---:B------:R-:W-:Y:S01]  /*18d0*/  LOP3.LUT P2, RZ, R2.reuse, 0x4, RZ, 0xc0, !PT ;  /* 0x0000000402ff7812 */ /* 0x040fe2000784c0ff */
[----:B------:R-:W-:Y:S01]  /*18e0*/  IMAD.SHL.U32 R2, R2, 0x40, RZ ;  /* 0x0000004002027824 */ /* 0x000fe200078e00ff */
[----:B------:R-:W-:Y:S01]  /*18f0*/  LEA.HI.SX32 R91, R19, R9, 0x1d ;  /* 0x00000009135b7211 */ /* 0x000fe200078feaff */
[----:B------:R-:W-:Y:S01]  /*1900*/  IMAD.SHL.U32 R12, R12, 0x10, RZ ;  /* 0x000000100c0c7824 */ /* 0x000fe200078e00ff */
[----:B------:R1:W-:Y:S01]  /*1910*/  @P1 LDGSTS.E.BYPASS.LTC128B.128 [R80+0x5100], [R6.64], !P5 ;  /* 0x0510000006501fae */ /* 0x0003e2000e901d48 */
[----:B------:R-:W-:Y:S01]  /*1920*/  IMAD.WIDE.U32 R82, R94, c[0x0][0x1f0], R82 ;  /* 0x00007c005e527a25 */ /* 0x000fe200078e0052 */
[----:B------:R-:W-:Y:S02]  /*1930*/  LOP3.LUT R2, R2, 0x1c0, RZ, 0xc0, !PT ;  /* 0x000001c002027812 */ /* 0x000fe400078ec0ff */
[----:B------:R-:W-:Y:S01]  /*1940*/  LOP3.LUT R9, R12, 0xfffffe00, RZ, 0xc0, !PT ;  /* 0xfffffe000c097812 */ /* 0x000fe200078ec0ff */
[----:B------:R-:W-:Y:S01]  /*1950*/  IMAD.SHL.U32 R91, R91, 0x8, RZ ;  /* 0x000000085b5b7824 */ /* 0x000fe200078e00ff */
[----:B------:R-:W-:Y:S01]  /*1960*/  SHF.R.U32.HI R8, RZ, 0x3, R2 ;  /* 0x00000003ff087819 */ /* 0x000fe20000011602 */
[----:B-----5:R-:W-:Y:S01]  /*1970*/  IMAD.WIDE.U32 R100, R147, c[0x0][0x290], R100 ;  /* 0x0000a40093647a25 */ /* 0x020fe200078e0064 */
[----:B------:R-:W-:-:S02]  /*1980*/  LOP3.LUT R13, R2, 0x18, R24, 0xf8, !PT ;  /* 0x00000018020d7812 */ /* 0x000fc400078ef818 */
[C---:B------:R-:W-:Y:S01]  /*1990*/  LOP3.LUT R12, R2.reuse, 0x38, R19, 0xf8, !PT ;  /* 0x00000038020c7812 */ /* 0x040fe200078ef813 */
[----:B------:R-:W-:Y:S01]  /*19a0*/  IMAD.WIDE.U32 R102, R147, c[0x0][0x280], R102 ;  /* 0x0000a00093667a25 */ /* 0x000fe200078e0066 */
[----:B------:R-:W-:Y:S02]  /*19b0*/  LOP3.LUT R2, R2, 0x38, R91, 0xf8, !PT ;  /* 0x0000003802027812 */ /* 0x000fe400078ef85b */
[----:B------:R-:W-:Y:S01]  /*19c0*/  LOP3.LUT R85, R9, R13, R8, 0xf6, !PT ;  /* 0x0000000d09557212 */ /* 0x000fe200078ef608 */
[----:B------:R-:W-:Y:S01]  /*19d0*/  IMAD.WIDE.U32 R98, R147, c[0x0][0x280], R98 ;  /* 0x0000a00093627a25 */ /* 0x000fe200078e0062 */
[C-C-:B------:R-:W-:Y:S02]  /*19e0*/  LOP3.LUT R135, R9.reuse, R12, R8.reuse, 0xf6, !PT ;  /* 0x0000000c09877212 */ /* 0x140fe400078ef608 */
[----:B------:R-:W-:Y:S01]  /*19f0*/  LOP3.LUT R133, R9, R2, R8, 0xf6, !PT ;  /* 0x0000000209857212 */ /* 0x000fe200078ef608 */
[----:B------:R-:W-:Y:S01]  /*1a00*/  @P0 IMAD.MOV.U32 R2, RZ, RZ, R18 ;  /* 0x000000ffff020224 */ /* 0x000fe200078e0012 */
[----:B------:R-:W-:Y:S01]  /*1a10*/  SHF.R.S32.HI R8, RZ, 0x1f, R149 ;  /* 0x0000001fff087819 */ /* 0x000fe20000011495 */
[----:B------:R-:W-:Y:S01]  /*1a20*/  IMAD.WIDE.U32 R96, R147, c[0x0][0x290], R96 ;  /* 0x0000a40093607a25 */ /* 0x000fe200078e0060 */
[----:B------:R-:W-:-:S02]  /*1a30*/  SHF.R.S32.HI R9, RZ, 0x1f, R150 ;  /* 0x0000001fff097819 */ /* 0x000fc40000011496 */
[----:B------:R-:W-:Y:S01]  /*1a40*/  LEA.HI R8, R8, R149, RZ, 0x3 ;  /* 0x0000009508087211 */ /* 0x000fe200078f18ff */
[----:B------:R-:W-:Y:S01]  /*1a50*/  @P0 IMAD.WIDE.U32 R2, R148, 0x50, R2 ;  /* 0x0000005094020825 */ /* 0x000fe200078e0002 */
[----:B------:R-:W-:Y:S02]  /*1a60*/  LEA.HI R9, R9, R150, RZ, 0x3 ;  /* 0x0000009609097211 */ /* 0x000fe400078f18ff */
[----:B-1----:R-:W-:Y:S01]  /*1a70*/  SHF.L.U32 R6, R150, 0x6, RZ ;  /* 0x0000000696067819 */ /* 0x002fe200000006ff */
[----:B------:R-:W-:Y:S01]  /*1a80*/  IMAD.SHL.U32 R8, R8, 0x40, RZ ;  /* 0x0000004008087824 */ /* 0x000fe200078e00ff */
[----:B------:R-:W-:Y:S01]  /*1a90*/  SEL R84, R84, 0xffffffc0, !P2 ;  /* 0xffffffc054547807 */ /* 0x000fe20005000000 */
[----:B------:R-:W-:Y:S01]  /*1aa0*/  IMAD.SHL.U32 R7, R149, 0x40, RZ ;  /* 0x0000004095077824 */ /* 0x000fe200078e00ff */
[----:B------:R-:W-:Y:S01]  /*1ab0*/  LOP3.LUT R6, R6, 0x1c0, RZ, 0xc0, !PT ;  /* 0x000001c006067812 */ /* 0x000fe200078ec0ff */
[----:B------:R-:W-:Y:S01]  /*1ac0*/  IMAD.SHL.U32 R12, R9, 0x40, RZ ;  /* 0x00000040090c7824 */ /* 0x000fe200078e00ff */
[----:B------:R-:W-:Y:S01]  /*1ad0*/  LOP3.LUT R10, R8, 0xfffffe00, RZ, 0xc0, !PT ;  /* 0xfffffe00080a7812 */ /* 0x000fe200078ec0ff */
[----:B------:R-:W-:Y:S01]  /*1ae0*/  IMAD R84, R85, 0x2, R84 ;  /* 0x0000000255547824 */ /* 0x000fe200078e0254 */
[----:B------:R-:W-:Y:S01]  /*1af0*/  LOP3.LUT R7, R7, 0x1c0, RZ, 0xc0, !PT ;  /* 0x000001c007077812 */ /* 0x000fe200078ec0ff */
[----:B------:R-:W-:Y:S01]  /*1b00*/  IMAD.SHL.U32 R85, R85, 0x2, RZ ;  /* 0x0000000255557824 */ /* 0x000fe200078e00ff */
[----:B------:R-:W-:Y:S01]  /*1b10*/  SHF.R.U32.HI R11, RZ, 0x3, R6 ;  /* 0x00000003ff0b7819 */ /* 0x000fe20000011606 */
[----:B------:R-:W-:Y:S01]  /*1b20*/  IMAD.IADD R92, R89, 0x1, R92 ;  /* 0x00000001595c7824 */ /* 0x000fe200078e025c */
[----:B------:R-:W-:-:S02]  /*1b30*/  LOP3.LUT R8, R12, 0xfffffe00, RZ, 0xc0, !PT ;  /* 0xfffffe000c087812 */ /* 0x000fc400078ec0ff */
[C---:B------:R-:W-:Y:S02]  /*1b40*/  LOP3.LUT R14, R6.reuse, 0x38, R19, 0xf8, !PT ;  /* 0x00000038060e7812 */ /* 0x040fe400078ef813 */
[----:B------:R-:W-:Y:S02]  /*1b50*/  LOP3.LUT R13, R6, 0x38, R91, 0xf8, !PT ;  /* 0x00000038060d7812 */ /* 0x000fe400078ef85b */
[----:B------:R-:W-:Y:S02]  /*1b60*/  @P0 IADD3 R12, R3, R16, RZ ;  /* 0x00000010030c0210 */ /* 0x000fe40007ffe0ff */
[----:B------:R-:W-:Y:S02]  /*1b70*/  @P0 LEA R6, P1, R2, c[0x0][0x220], 0x1 ;  /* 0x0000880002060a11 */ /* 0x000fe400078208ff */
[----:B------:R-:W-:Y:S02]  /*1b80*/  SHF.R.U32.HI R9, RZ, 0x3, R7 ;  /* 0x00000003ff097819 */ /* 0x000fe40000011607 */
[----:B------:R-:W-:-:S02]  /*1b90*/  LOP3.LUT R15, R7, 0x38, R19, 0xf8, !PT ;  /* 0x00000038070f7812 */ /* 0x000fc400078ef813 */
[----:B------:R-:W-:Y:S02]  /*1ba0*/  LOP3.LUT R3, R7, 0x38, R91, 0xf8, !PT ;  /* 0x0000003807037812 */ /* 0x000fe400078ef85b */
[----:B------:R-:W-:Y:S01]  /*1bb0*/  @P0 LEA.HI.X R7, R2, c[0x0][0x224], R12, 0x1, P1 ;  /* 0x0000890002070a11 */ /* 0x000fe200008f0c0c */
[C---:B------:R-:W-:Y:S01]  /*1bc0*/  IMAD R2, R29.reuse, c[0x0][0x218], RZ ;  /* 0x000086001d027a24 */ /* 0x040fe200078e02ff */
[C-C-:B------:R-:W-:Y:S02]  /*1bd0*/  LOP3.LUT R15, R10.reuse, R15, R9.reuse, 0xf6, !PT ;  /* 0x0000000f0a0f7212 */ /* 0x140fe400078ef609 */
[----:B------:R-:W-:Y:S01]  /*1be0*/  LOP3.LUT R10, R10, R3, R9, 0xf6, !PT ;  /* 0x000000030a0a7212 */ /* 0x000fe200078ef609 */
[----:B------:R1:W-:Y:S01]  /*1bf0*/  @P0 LDGSTS.E.BYPASS.LTC128B.128 [R80+0x5900], [R6.64], !P5 ;  /* 0x0590000006500fae */ /* 0x0003e2000e901d48 */
[----:B------:R-:W-:Y:S01]  /*1c00*/  ISETP.NE.AND P0, PT, RZ, UR4, PT ;  /* 0x00000004ff007c0c */ /* 0x000fe2000bf05270 */
[----:B------:R-:W-:Y:S01]  /*1c10*/  IMAD R3, R29, c[0x0][0x1f0], RZ ;  /* 0x00007c001d037a24 */ /* 0x000fe200078e02ff */
[----:B------:R-:W-:Y:S01]  /*1c20*/  IADD3 R129, P1, R24, R164, RZ ;  /* 0x000000a418817210 */ /* 0x000fe20007f3e0ff */
[C---:B------:R-:W-:Y:S01]  /*1c30*/  IMAD R104, R94.reuse, c[0x0][0x21c], R2 ;  /* 0x000087005e687a24 */ /* 0x040fe200078e0202 */
[----:B------:R-:W-:Y:S01]  /*1c40*/  P2R R142, PR, RZ, 0x1 ;  /* 0x00000001ff8e7803 */ /* 0x000fe20000000000 */
[C---:B------:R-:W-:Y:S01]  /*1c50*/  IMAD R81, R94.reuse, c[0x0][0x1f4], R3 ;  /* 0x00007d005e517a24 */ /* 0x040fe200078e0203 */
[----:B------:R-:W-:Y:S01]  /*1c60*/  SHF.R.S32.HI R2, RZ, 0x1f, R147 ;  /* 0x0000001fff027819 */ /* 0x000fe20000011493 */
[----:B------:R-:W-:Y:S01]  /*1c70*/  IMAD.WIDE.U32 R94, R94, c[0x0][0x218], R4 ;  /* 0x000086005e5e7a25 */ /* 0x000fe200078e0004 */
[----:B------:R-:W-:Y:S01]  /*1c80*/  IADD3 R141, P0, R22, R87, RZ ;  /* 0x00000057168d7210 */ /* 0x000fe20007f1e0ff */
[----:B------:R-:W0:Y:S01]  /*1c90*/  LDGDEPBAR ;  /* 0x00000000000079af */ /* 0x000e220000000000 */
[--C-:B------:R-:W-:Y:S01]  /*1ca0*/  LOP3.LUT R14, R8, R14, R11.reuse, 0xf6, !PT ;  /* 0x0000000e080e7212 */ /* 0x100fe200078ef60b */
[----:B------:R-:W-:Y:S01]  /*1cb0*/  IMAD R4, R2, c[0x0][0x280], RZ ;  /* 0x0000a00002047a24 */ /* 0x000fe200078e02ff */
[----:B------:R-:W-:Y:S01]  /*1cc0*/  LOP3.LUT R13, R8, R13, R11, 0xf6, !PT ;  /* 0x0000000d080d7212 */ /* 0x000fe200078ef60b */
[----:B------:R-:W-:Y:S01]  /*1cd0*/  IMAD R3, R2, c[0x0][0x290], RZ ;  /* 0x0000a40002037a24 */ /* 0x000fe200078e02ff */
[----:B------:R-:W-:Y:S01]  /*1ce0*/  SHF.R.S32.HI R8, RZ, 0x1f, R150 ;  /* 0x0000001fff087819 */ /* 0x000fe20000011496 */
[----:B------:R-:W-:Y:S01]  /*1cf0*/  IMAD.X R140, R30, 0x1, R31, P0 ;  /* 0x000000011e8c7824 */ /* 0x000fe200000e061f */
[----:B------:R-:W-:Y:S01]  /*1d00*/  IADD3 R2, P0, R87, 0x20, RZ ;  /* 0x0000002057027810 */ /* 0x000fe20007f1e0ff */
[----:B------:R-:W-:Y:S01]  /*1d10*/  IMAD R5, R147, c[0x0][0x294], R3 ;  /* 0x0000a50093057a24 */ /* 0x000fe200078e0203 */
[----:B------:R-:W-:Y:S01]  /*1d20*/  SHF.R.S32.HI R9, RZ, 0x1f, R149 ;  /* 0x0000001fff097819 */ /* 0x000fe20000011495 */
[----:B------:R-:W-:Y:S01]  /*1d30*/  IMAD.IADD R81, R83, 0x1, R81 ;  /* 0x0000000153517824 */ /* 0x000fe200078e0251 */
[-C--:B------:R-:W-:Y:S01]  /*1d40*/  SHF.L.U64.HI R148, R148, R163.reuse, c[0x0][0x23c] ;  /* 0x00008f0094947619 */ /* 0x080fe200000102a3 */
[----:B------:R-:W-:Y:S01]  /*1d50*/  IMAD.X R3, RZ, RZ, R31, P0 ;  /* 0x000000ffff037224 */ /* 0x000fe200000e061f */
[----:B------:R-:W-:Y:S01]  /*1d60*/  SHF.L.U64.HI R163, R184, R163, c[0x0][0x284] ;  /* 0x0000a100b8a37619 */ /* 0x000fe200000102a3 */
[----:B------:R-:W-:Y:S01]  /*1d70*/  IMAD.WIDE.U32 R122, R2, c[0x0][0x1e0], RZ ;  /* 0x00007800027a7a25 */ /* 0x000fe200078e00ff */
[----:B------:R-:W-:-:S02]  /*1d80*/  LOP3.LUT R86, R90, 0x1, RZ, 0xc0, !PT ;  /* 0x000000015a567812 */ /* 0x000fc400078ec0ff */
[----:B------:R-:W-:Y:S01]  /*1d90*/  LOP3.LUT R90, R90, 0x2, RZ, 0xc0, !PT ;  /* 0x000000025a5a7812 */ /* 0x000fe200078ec0ff */
[----:B-1----:R-:W-:Y:S01]  /*1da0*/  IMAD R6, R147, c[0x0][0x284], R4 ;  /* 0x0000a10093067a24 */ /* 0x002fe200078e0204 */
[----:B------:R-:W-:Y:S01]  /*1db0*/  IADD3 R139, P0, R185, R122, RZ ;  /* 0x0000007ab98b7210 */ /* 0x000fe20007f1e0ff */
[----:B------:R-:W-:Y:S01]  /*1dc0*/  IMAD R3, R3, c[0x0][0x1e0], RZ ;  /* 0x0000780003037a24 */ /* 0x000fe200078e02ff */
[----:B------:R-:W-:Y:S01]  /*1dd0*/  IADD3 R116, R101, R5, RZ ;  /* 0x0000000565747210 */ /* 0x000fe20007ffe0ff */
[----:B------:R-:W-:Y:S01]  /*1de0*/  IMAD R4, R31, c[0x0][0x1e0], RZ ;  /* 0x000078001f047a24 */ /* 0x000fe200078e02ff */
[----:B------:R-:W-:Y:S01]  /*1df0*/  SHF.L.U32 R135, R135, 0x1, RZ ;  /* 0x0000000187877819 */ /* 0x000fe200000006ff */
[----:B------:R-:W-:Y:S01]  /*1e00*/  IMAD R7, R2, c[0x0][0x1e4], R3 ;  /* 0x0000790002077a24 */ /* 0x000fe200078e0203 */
[----:B------:R-:W-:Y:S01]  /*1e10*/  SHF.R.S32.HI R113, RZ, 0x1f, R91 ;  /* 0x0000001fff717819 */ /* 0x000fe2000001145b */
[----:B------:R-:W-:Y:S01]  /*1e20*/  IMAD R4, R87, c[0x0][0x1e4], R4 ;  /* 0x0000790057047a24 */ /* 0x000fe200078e0204 */
[----:B------:R-:W-:Y:S01]  /*1e30*/  SHF.L.U32 R133, R133, 0x1, RZ ;  /* 0x0000000185857819 */ /* 0x000fe200000006ff */
[----:B------:R-:W-:Y:S01]  /*1e40*/  IMAD R3, R8, c[0x0][0x1e0], RZ ;  /* 0x0000780008037a24 */ /* 0x000fe200078e02ff */
[----:B------:R-:W-:Y:S01]  /*1e50*/  IADD3 R127, R123, R7, RZ ;  /* 0x000000077b7f7210 */ /* 0x000fe20007ffe0ff */
[----:B------:R-:W-:-:S02]  /*1e60*/  IMAD.IADD R128, R165, 0x1, R4 ;  /* 0x00000001a5807824 */ /* 0x000fc400078e0204 */
[----:B------:R-:W-:Y:S01]  /*1e70*/  IMAD R2, R9, c[0x0][0x1e0], RZ ;  /* 0x0000780009027a24 */ /* 0x000fe200078e02ff */
[----:B------:R-:W-:Y:S01]  /*1e80*/  IADD3.X R137, R169, R127, RZ, P0, !PT ;  /* 0x0000007fa9897210 */ /* 0x000fe200007fe4ff */
[----:B------:R-:W-:Y:S01]  /*1e90*/  IMAD.X R126, R25, 0x1, R128, P1 ;  /* 0x00000001197e7824 */ /* 0x000fe200008e0680 */
[----:B------:R-:W-:Y:S01]  /*1ea0*/  IADD3 R107, P0, R129, R82, RZ ;  /* 0x00000052816b7210 */ /* 0x000fe20007f1e0ff */
[----:B------:R-:W-:Y:S02]  /*1eb0*/  IMAD R3, R150, c[0x0][0x1e4], R3 ;  /* 0x0000790096037a24 */ /* 0x000fe400078e0203 */
[----:B------:R-:W-:Y:S01]  /*1ec0*/  IMAD R2, R149, c[0x0][0x1e4], R2 ;  /* 0x0000790095027a24 */ /* 0x000fe200078e0202 */
[----:B------:R-:W-:Y:S01]  /*1ed0*/  IADD3.X R106, R126, R81, RZ, P0, !PT ;  /* 0x000000517e6a7210 */ /* 0x000fe200007fe4ff */
[----:B------:R-:W-:Y:S01]  /*1ee0*/  IMAD.SHL.U32 R184, R184, 0x20, RZ ;  /* 0x00000020b8b87824 */ /* 0x000fe200078e00ff */
[----:B------:R-:W-:Y:S01]  /*1ef0*/  IADD3 R117, P0, R82, 0x20, RZ ;  /* 0x0000002052757810 */ /* 0x000fe20007f1e0ff */
[----:B------:R-:W-:Y:S01]  /*1f00*/  IMAD.IADD R138, R173, 0x1, R3 ;  /* 0x00000001ad8a7824 */ /* 0x000fe200078e0203 */
[----:B------:R-:W-:Y:S01]  /*1f10*/  IADD3 R111, P1, R107, 0x20, RZ ;  /* 0x000000206b6f7810 */ /* 0x000fe20007f3e0ff */
[----:B------:R-:W-:-:S02]  /*1f20*/  IMAD.IADD R136, R171, 0x1, R2 ;  /* 0x00000001ab887824 */ /* 0x000fc400078e0202 */
[----:B------:R-:W-:Y:S02]  /*1f30*/  IMAD.IADD R118, R103, 0x1, R6 ;  /* 0x0000000167767824 */ /* 0x000fe400078e0206 */
[----:B------:R-:W-:Y:S02]  /*1f40*/  IMAD.IADD R115, R6, 0x1, R99 ;  /* 0x0000000106737824 */ /* 0x000fe400078e0263 */
[----:B------:R-:W-:Y:S02]  /*1f50*/  IMAD.IADD R112, R5, 0x1, R97 ;  /* 0x0000000105707824 */ /* 0x000fe400078e0261 */
[----:B------:R-:W-:Y:S02]  /*1f60*/  IMAD.IADD R104, R95, 0x1, R104 ;  /* 0x000000015f687824 */ /* 0x000fe400078e0268 */
[----:B------:R-:W-:Y:S02]  /*1f70*/  IMAD.X R109, RZ, RZ, R81, P0 ;  /* 0x000000ffff6d7224 */ /* 0x000fe400000e0651 */
[----:B------:R-:W-:-:S02]  /*1f80*/  IMAD.SHL.U32 R134, R14, 0x2, RZ ;  /* 0x000000020e867824 */ /* 0x000fc400078e00ff */
[----:B------:R-:W-:Y:S02]  /*1f90*/  IMAD.SHL.U32 R132, R15, 0x2, RZ ;  /* 0x000000020f847824 */ /* 0x000fe400078e00ff */
[----:B------:R-:W-:Y:S02]  /*1fa0*/  IMAD.X R110, RZ, RZ, R106, P1 ;  /* 0x000000ffff6e7224 */ /* 0x000fe400008e066a */
[----:B------:R-:W-:Y:S02]  /*1fb0*/  IMAD.SHL.U32 R131, R13, 0x2, RZ ;  /* 0x000000020d837824 */ /* 0x000fe400078e00ff */
[----:B------:R-:W-:Y:S01]  /*1fc0*/  IMAD.SHL.U32 R130, R10, 0x2, RZ ;  /* 0x000000020a827824 */ /* 0x000fe200078e00ff */
[----:B------:R-:W-:Y:S06]  /*1fd0*/  BAR.SYNC.DEFER_BLOCKING 0x0 ;  /* 0x0000000000007b1d */ /* 0x000fec0000010000 */
.L_x_360:
        /* <DEDUP_REMOVED lines=32> */
[----:B------:R-:W-:Y:S01]  /*21e0*/  CS2R R6, SRZ ;  /* 0x0000000000067805 */ /* 0x000fe2000001ff00 */
[----:B------:R-:W-:Y:S02]  /*21f0*/  CS2R R40, SRZ ;  /* 0x0000000000287805 */ /* 0x000fe4000001ff00 */
[----:B------:R-:W-:Y:S01]  /*2200*/  IMAD.X R4, R32, 0x1, R118, P0 ;  /* 0x0000000120047824 */ /* 0x000fe200000e0676 */
[----:B------:R-:W-:Y:S05]  /*2210*/  IADD3 R3, P0, R100, R30, RZ ;  /* 0x0000001e64037210 */ /* 0x000fea0007f1e0ff */
[----:B------:R-:W-:Y:S01]  /*2220*/  IMAD.X R5, R36, 0x1, R116, P0 ;  /* 0x0000000124057824 */ /* 0x000fe200000e0674 */
        /* <DEDUP_REMOVED lines=13> */
.L_x_330:
[----:B------:R-:W-:Y:S05]  /*2300*/  BSYNC B0 ;  /* 0x0000000000007941 */ /* 0x000fea0003800000 */
.L_x_329:
        /* <DEDUP_REMOVED lines=39> */
.L_x_332:
[----:B------:R-:W-:Y:S05]  /*2580*/  BSYNC B0 ;  /* 0x0000000000007941 */ /* 0x000fea0003800000 */
.L_x_331:
        /* <DEDUP_REMOVED lines=14> */
[----:B------:R-:W-:Y:S01]  /*2670*/  MOV R4, R43 ;  /* 0x0000002b00047202 */ /* 0x000fe20000000f00 */
[----:B------:R-:W-:Y:S01]  /*2680*/  CS2R R46, SRZ ;  /* 0x00000000002e7805 */ /* 0x000fe2000001ff00 */
[----:B------:R-:W-:Y:S02]  /*2690*/  PRMT R51, R9, 0x5410, R8 ;  /* 0x0000541009337816 */ /* 0x000fe40000000008 */
[----:B------:R-:W-:Y:S01]  /*26a0*/  PRMT R50, R5, 0x5410, R4 ;  /* 0x0000541005327816 */ /* 0x000fe20000000004 */
[----:B------:R-:W-:-:S05]  /*26b0*/  @P4 BRA `(.L_x_334) ;  /* 0x0000012000004947 */ /* 0x000fca0003800000 */
[----:B------:R-:W-:Y:S01]  /*26c0*/  IADD3 R10, P1, P0, R102, R181, R10 ;  /* 0x000000b5660a7210 */ /* 0x000fe2000783e00a */
[----:B------:R-:W-:Y:S01]  /*26d0*/  CS2R R20, SRZ ;  /* 0x0000000000147805 */ /* 0x000fe2000001ff00 */
[----:B------:R-:W-:Y:S02]  /*26e0*/  CS2R R48, SRZ ;  /* 0x0000000000307805 */ /* 0x000fe4000001ff00 */
[----:B------:R-:W-:Y:S02]  /*26f0*/  IADD3.X R32, R118, R160, R32, P1, P0 ;  /* 0x000000a076207210 */ /* 0x000fe40000fe0420 */
        /* <DEDUP_REMOVED lines=14> */
.L_x_334:
[----:B------:R-:W-:Y:S05]  /*27e0*/  BSYNC B0 ;  /* 0x0000000000007941 */ /* 0x000fea0003800000 */
.L_x_333:
        /* <DEDUP_REMOVED lines=34> */
[C---:B------:R-:W-:Y:S01]  /*2a10*/  @!P0 IMAD.U32 R32, R35.reuse, 0x10000, RZ ;  /* 0x0001000023208824 */ /* 0x040fe200078e00ff */
[----:B------:R-:W-:Y:S01]  /*2a20*/  @!P0 LOP3.LUT R35, R35, 0xffff0000, RZ, 0xc0, !PT ;  /* 0xffff000023238812 */ /* 0x000fe200078ec0ff */
[C---:B-1----:R-:W-:Y:S01]  /*2a30*/  @!P0 IMAD.U32 R36, R9.reuse, 0x10000, RZ ;  /* 0x0001000009248824 */ /* 0x042fe200078e00ff */
[----:B------:R-:W-:Y:S02]  /*2a40*/  @!P0 LOP3.LUT R3, R8, 0xffff0000, RZ, 0xc0, !PT ;  /* 0xffff000008038812 */ /* 0x000fe400078ec0ff */
[----:B------:R-:W-:Y:S02]  /*2a50*/  @!P0 LOP3.LUT R4, R9, 0xffff0000, RZ, 0xc0, !PT ;  /* 0xffff000009048812 */ /* 0x000fe400078ec0ff */
[----:B------:R-:W-:Y:S01]  /*2a60*/  @!P0 PRMT R37, R13, 0x5432, R37 ;  /* 0x000054320d258816 */ /* 0x000fe20000000025 */
[C---:B------:R-:W-:Y:S01]  /*2a70*/  @!P0 IMAD.U32 R13, R2.reuse, 0x10000, RZ ;  /* 0x00010000020d8824 */ /* 0x040fe200078e00ff */
[----:B------:R-:W-:Y:S01]  /*2a80*/  @!P0 LOP3.LUT R5, R2, 0xffff0000, RZ, 0xc0, !PT ;  /* 0xffff000002058812 */ /* 0x000fe200078ec0ff */
[C---:B------:R-:W-:Y:S01]  /*2a90*/  @!P0 FMUL.FTZ R38, R3.reuse, R32 ;  /* 0x0000002003268220 */ /* 0x040fe20000410000 */
[----:B------:R-:W-:Y:S01]  /*2aa0*/  @!P0 SHF.L.U32 R34, R8, 0x10, RZ ;  /* 0x0000001008228819 */ /* 0x000fe200000006ff */
[----:B------:R-:W-:Y:S02]  /*2ab0*/  @!P0 FMUL.FTZ R2, R3, R13 ;  /* 0x0000000d03028220 */ /* 0x000fe40000410000 */
        /* <DEDUP_REMOVED lines=31> */
.L_x_338:
[----:B------:R-:W-:Y:S05]  /*2cb0*/  BSYNC B0 ;  /* 0x0000000000007941 */ /* 0x000fea0003800000 */
.L_x_337:
        /* <DEDUP_REMOVED lines=11> */
[----:B------:R-:W-:Y:S02]  /*2d70*/  @!P0 SHF.R.U64 R2, R6, 0x10, R7 ;  /* 0x0000001006028819 */ /* 0x000fe40000001207 */
[----:B------:R-:W-:Y:S02]  /*2d80*/  @!P0 PRMT R5, R39, 0x5410, R5 ;  /* 0x0000541027058816 */ /* 0x000fe40000000005 */
[----:B------:R-:W-:Y:S02]  /*2d90*/  @!P0 PRMT R2, R22, 0x5432, R2 ;  /* 0x0000543216028816 */ /* 0x000fe40000000002 */
[----:B------:R-:W-:Y:S01]  /*2da0*/  @!P0 SHF.R.U32.HI R6, RZ, 0x10, R7 ;  /* 0x00000010ff068819 */ /* 0x000fe20000011607 */
[C---:B------:R-:W-:Y:S01]  /*2db0*/  @!P0 IMAD.U32 R12, R5.reuse, 0x10000, RZ ;  /* 0x00010000050c8824 */ /* 0x040fe200078e00ff */
[----:B------:R-:W-:Y:S01]  /*2dc0*/  @!P0 SHF.R.U32.HI R34, RZ, 0x10, R41 ;  /* 0x00000010ff228819 */ /* 0x000fe20000011629 */
[----:B------:R-:W-:Y:S01]  /*2dd0*/  @!P0 IMAD.U32 R7, R2, 0x10000, RZ ;  /* 0x0001000002078824 */ /* 0x000fe200078e00ff */
[----:B------:R-:W-:Y:S02]  /*2de0*/  @!P0 PRMT R6, R22, 0x5410, R6 ;  /* 0x0000541016068816 */ /* 0x000fe40000000006 */
        /* <DEDUP_REMOVED lines=40> */
.L_x_336:
[----:B------:R-:W-:Y:S05]  /*3070*/  BSYNC B1 ;  /* 0x0000000000017941 */ /* 0x000fea0003800000 */
.L_x_335:
[----:B------:R-:W-:Y:S01]  /*3080*/  BSSY B1, `(.L_x_339) ;  /* 0x000007c000017945 */ /* 0x000fe20003800000 */
[----:B------:R-:W-:-:S05]  /*3090*/  @P3 BRA `(.L_x_340) ;  /* 0x000007a000003947 */ /* 0x000fca0003800000 */
[----:B-1----:R-:W-:Y:S01]  /*30a0*/  IADD3 R37, P1, P0, R122, R74, R24 ;  /* 0x0000004a7a257210 */ /* 0x002fe2000783e018 */
[----:B------:R-:W-:Y:S03]  /*30b0*/  BSSY B0, `(.L_x_341) ;  /* 0x000003d000007945 */ /* 0x000fe60003800000 */
[----:B------:R-:W-:Y:S02]  /*30c0*/  IADD3.X R39, R127, R79, R25, P1, P0 ;  /* 0x0000004f7f277210 */ /* 0x000fe40000fe0419 */
        /* <DEDUP_REMOVED lines=59> */
.L_x_342:
[----:B------:R-:W-:Y:S05]  /*3480*/  BSYNC B0 ;  /* 0x0000000000007941 */ /* 0x000fea0003800000 */
.L_x_341:
        /* <DEDUP_REMOVED lines=59> */
.L_x_340:
[----:B------:R-:W-:Y:S05]  /*3840*/  BSYNC B1 ;  /* 0x0000000000017941 */ /* 0x000fea0003800000 */
.L_x_339:
[----:B------:R-:W-:-:S05]  /*3850*/  @P4 BRA `(.L_x_343) ;  /* 0x0000267000004947 */ /* 0x000fca0003800000 */
[----:B------:R-:W-:Y:S01]  /*3860*/  IADD3 R32, P1, P0, R139, R74, R24 ;  /* 0x0000004a8b207210 */ /* 0x000fe2000783e018 */
[----:B------:R-:W-:Y:S03]  /*3870*/  BSSY B0, `(.L_x_344) ;  /* 0x000003d000007945 */ /* 0x000fe60003800000 */
[----:B-1----:R-:W-:Y:S02]  /*3880*/  IADD3.X R34, R137, R79, R25, P1, P0 ;  /* 0x0000004f89227210 */ /* 0x002fe40000fe0419 */
[----:B------:R-:W-:Y:S11]  /*3890*/  ISETP.NE.AND P0, PT, R86, RZ, PT ;  /* 0x000000ff5600720c */ /* 0x000ff60003f05270 */
[----:B------:R-:W-:Y:S02]  /*38a0*/  @!UPT UIADD3 URZ, URZ, URZ, URZ ;  /* 0x0000003f3f3ff290 */ /* 0x000fe4000fffe03f */
[----:B------:R-:W-:-:S05]  /*38b0*/  @!P0 BRA `(.L_x_345) ;  /* 0x0000038000008947 */ /* 0x000fca0003800000 */
[----:B------:R-:W-:Y:S01]  /*38c0*/  ISETP.GE.AND P0, PT, R26, c[0x0][0x27c], PT ;  /* 0x00009f001a007a0c */ /* 0x000fe20003f06270 */
[----:B------:R-:W1:Y:S11]  /*38d0*/  LDS.128 R8, [R85+0x5100] ;  /* 0x0051000055087984 */ /* 0x000e760000000c00 */
        /* <DEDUP_REMOVED lines=54> */
.L_x_345:
[----:B------:R-:W-:Y:S05]  /*3c40*/  BSYNC B0 ;  /* 0x0000000000007941 */ /* 0x000fea0003800000 */
.L_x_344:
        /* <DEDUP_REMOVED lines=60> */
.L_x_328:
[----:B------:R-:W-:Y:S01]  /*4010*/  ISETP.GE.AND P0, PT, R150, R64, PT ;  /* 0x000000409600720c */ /* 0x000fe20003f06270 */
[----:B------:R-:W-:Y:S01]  /*4020*/  CS2R R54, SRZ ;  /* 0x0000000000367805 */ /* 0x000fe2000001ff00 */
[----:B------:R-:W-:Y:S01]  /*4030*/  ISETP.NE.AND P4, PT, R86, RZ, PT ;  /* 0x000000ff5600720c */ /* 0x000fe20003f85270 */
        /* <DEDUP_REMOVED lines=8> */
[----:B------:R-:W-:Y:S01]  /*40c0*/  CS2R R38, SRZ ;  /* 0x0000000000267805 */ /* 0x000fe2000001ff00 */
[----:B------:R-:W-:Y:S05]  /*40d0*/  BSSY B0, `(.L_x_346) ;  /* 0x00000b8000007945 */ /* 0x000fea0003800000 */
[----:B------:R-:W-:Y:S04]  /*40e0*/  @!P2 IADD3 R2, P1, P0, R98, R10, R184 ;  /* 0x0000000a6202a210 */ /* 0x000fe8000783e0b8 */
[----:B------:R-:W-:Y:S02]  /*40f0*/  @!P2 IADD3.X R5, R115, R32, R163, P1, P0 ;  /* 0x000000207305a210 */ /* 0x000fe40000fe04a3 */
[----:B------:R-:W-:Y:S04]  /*4100*/  @!P2 IADD3 R3, P1, P0, R96, R30, R183 ;  /* 0x0000001e6003a210 */ /* 0x000fe8000783e0b7 */
[----:B------:R-:W-:Y:S02]  /*4110*/  @!P2 IADD3.X R8, R112, R36, R162, P1, P0 ;  /* 0x000000247008a210 */ /* 0x000fe40000fe04a2 */
[----:B------:R-:W-:Y:S04]  /*4120*/  ISETP.GE.AND P0, PT, R149, R64, PT ;  /* 0x000000409500720c */ /* 0x000fe80003f06270 */
[----:B------:R-:W-:Y:S11]  /*4130*/  ISETP.GE.OR P1, PT, R24, c[0x0][0x27c], P0 ;  /* 0x00009f0018007a0c */ /* 0x000ff60000726670 */
[----:B------:R-:W-:Y:S02]  /*4140*/  @!UPT UIADD3 URZ, URZ, URZ, URZ ;  /* 0x0000003f3f3ff290 */ /* 0x000fe4000fffe03f */
[----:B------:R-:W-:Y:S04]  /*4150*/  @!P1 IADD3 R6, P3, P0, R98, R181, R10 ;  /* 0x000000b562069210 */ /* 0x000fe8000787e00a */
[----:B------:R-:W-:Y:S02]  /*4160*/  @!P1 IADD3.X R9, R115, R160, R32, P3, P0 ;  /* 0x000000a073099210 */ /* 0x000fe40001fe0420 */
[----:B------:R-:W-:Y:S04]  /*4170*/  @!P1 IADD3 R7, P3, P0, R96, R182, R30 ;  /* 0x000000b660079210 */ /* 0x000fe8000787e01e */
[----:B------:R-:W-:Y:S02]  /*4180*/  @!P1 IADD3.X R11, R112, R161, R36, P3, P0 ;  /* 0x000000a1700b9210 */ /* 0x000fe40001fe0424 */
[C---:B------:R-:W-:Y:S04]  /*4190*/  @!P2 LEA R4, P0, R2.reuse, c[0x0][0x270], 0x1 ;  /* 0x00009c000204aa11 */ /* 0x040fe800078008ff */
[----:B------:R-:W-:Y:S02]  /*41a0*/  @!P2 LEA.HI.X R5, R2, c[0x0][0x274], R5, 0x1, P0 ;  /* 0x00009d000205aa11 */ /* 0x000fe400000f0c05 */
[C---:B------:R-:W-:Y:S03]  /*41b0*/  @!P2 LEA R2, P0, R3.reuse, c[0x0][0x288], 0x1 ;  /* 0x0000a2000302aa11 */ /* 0x040fe600078008ff */
[----:B------:R1:W2:Y:S01]  /*41c0*/  @!P2 LDG.E.128 R16, [R4.64] ;  /* 0x000000080410a981 */ /* 0x0002a2000c1e1d00 */
[----:B------:R-:W-:Y:S02]  /*41d0*/  @!P2 LEA.HI.X R3, R3, c[0x0][0x28c], R8, 0x1, P0 ;  /* 0x0000a3000303aa11 */ /* 0x000fe400000f0c08 */
[C---:B------:R-:W-:Y:S04]  /*41e0*/  @!P1 LEA R8, P0, R6.reuse, c[0x0][0x270], 0x1 ;  /* 0x00009c0006089a11 */ /* 0x040fe800078008ff */
[----:B------:R-:W-:Y:S01]  /*41f0*/  @!P1 LEA.HI.X R9, R6, c[0x0][0x274], R9, 0x1, P0 ;  /* 0x00009d0006099a11 */ /* 0x000fe200000f0c09 */
[----:B------:R3:W4:Y:S01]  /*4200*/  @!P2 LDG.E.128 R52, [R2.64] ;  /* 0x000000080234a981 */ /* 0x000722000c1e1d00 */
[C---:B------:R-:W-:Y:S04]  /*4210*/  @!P1 LEA R6, P0, R7.reuse, c[0x0][0x288], 0x1 ;  /* 0x0000a20007069a11 */ /* 0x040fe800078008ff */
[----:B------:R-:W-:Y:S02]  /*4220*/  @!P1 LEA.HI.X R7, R7, c[0x0][0x28c], R11, 0x1, P0 ;  /* 0x0000a30007079a11 */ /* 0x000fe400000f0c0b */
[----:B------:R-:W-:Y:S01]  /*4230*/  ISETP.GE.AND P0, PT, R87, R64, PT ;  /* 0x000000405700720c */ /* 0x000fe20003f06270 */
[----:B------:R1:W4:Y:S03]  /*4240*/  @!P1 LDG.E.128 R20, [R8.64] ;  /* 0x0000000808149981 */ /* 0x000326000c1e1d00 */
[----:B------:R-:W-:Y:S05]  /*4250*/  ISETP.GE.OR P0, PT, R24, c[0x0][0x27c], P0 ;  /* 0x00009f0018007a0c */ /* 0x000fea0000706670 */
[----:B------:R1:W4:Y:S08]  /*4260*/  @!P1 LDG.E.128 R56, [R6.64] ;  /* 0x0000000806389981 */ /* 0x000330000c1e1d00 */
[----:B---3--:R-:W-:Y:S05]  /*4270*/  @!P0 IADD3 R2, P1, R98, R10, RZ ;  /* 0x0000000a62028210 */ /* 0x008fea0007f3e0ff */
[----:B------:R-:W-:Y:S01]  /*4280*/  @!P0 IMAD.X R3, R32, 0x1, R115, P1 ;  /* 0x0000000120038824 */ /* 0x000fe200008e0673 */
[C---:B-1----:R-:W-:Y:S04]  /*4290*/  @!P0 LEA R8, P1, R2.reuse, c[0x0][0x270], 0x1 ;  /* 0x00009c0002088a11 */ /* 0x042fe800078208ff */
[----:B------:R-:W-:Y:S02]  /*42a0*/  @!P0 LEA.HI.X R9, R2, c[0x0][0x274], R3, 0x1, P1 ;  /* 0x00009d0002098a11 */ /* 0x000fe400008f0c03 */
[----:B------:R-:W-:Y:S01]  /*42b0*/  @!P0 IADD3 R3, P1, R96, R30, RZ ;  /* 0x0000001e60038210 */ /* 0x000fe20007f3e0ff */
[----:B------:R-:W-:Y:S04]  /*42c0*/  CS2R R6, SRZ ;  /* 0x0000000000067805 */ /* 0x000fe8000001ff00 */
[----:B------:R-:W-:Y:S01]  /*42d0*/  @!P0 IMAD.X R4, R36, 0x1, R112, P1 ;  /* 0x0000000124048824 */ /* 0x000fe200008e0670 */
[C---:B------:R-:W-:Y:S01]  /*42e0*/  @!P0 LEA R2, P1, R3.reuse, c[0x0][0x288], 0x1 ;  /* 0x0000a20003028a11 */ /* 0x040fe200078208ff */
[----:B------:R-:W-:Y:S03]  /*42f0*/  CS2R R36, SRZ ;  /* 0x0000000000247805 */ /* 0x000fe6000001ff00 */
[----:B------:R-:W-:Y:S02]  /*4300*/  @!P0 LEA.HI.X R3, R3, c[0x0][0x28c], R4, 0x1, P1 ;  /* 0x0000a30003038a11 */ /* 0x000fe400008f0c04 */
[----:B------:R-:W-:Y:S01]  /*4310*/  CS2R R4, SRZ ;  /* 0x0000000000047805 */ /* 0x000fe2000001ff00 */
[----:B------:R-:W-:Y:S02]  /*4320*/  ISETP.GE.AND P1, PT, R24, c[0x0][0x27c], PT ;  /* 0x00009f0018007a0c */ /* 0x000fe40003f26270 */
[----:B------:R2:W5:Y:S08]  /*4330*/  @!P0 LDG.E.128 R36, [R2.64] ;  /* 0x0000000802248981 */ /* 0x000570000c1e1d00 */
[----:B------:R1:W5:Y:S01]  /*4340*/  @!P0 LDG.E.128 R4, [R8.64] ;  /* 0x0000000808048981 */ /* 0x000362000c1e1d00 */
[----:B------:R-:W-:Y:S01]  /*4350*/  ISETP.GE.OR P0, PT, R87, R64, !P4 ;  /* 0x000000405700720c */ /* 0x000fe20006706670 */
[----:B--2---:R-:W-:Y:S02]  /*4360*/  IMAD.MOV.U32 R2, RZ, RZ, R18 ;  /* 0x000000ffff027224 */ /* 0x004fe400078e0012 */
[----:B-1----:R-:W-:Y:S02]  /*4370*/  IMAD.MOV.U32 R8, RZ, RZ, R19 ;  /* 0x000000ffff087224 */ /* 0x002fe400078e0013 */
[----:B------:R-:W-:Y:S03]  /*4380*/  IMAD.MOV.U32 R3, RZ, RZ, R16 ;  /* 0x000000ffff037224 */ /* 0x000fe600078e0010 */
[----:B------:R-:W-:Y:S01]  /*4390*/  PRMT R30, R8, 0x5410, R2 ;  /* 0x00005410081e7816 */ /* 0x000fe20000000002 */
[----:B------:R-:W-:Y:S02]  /*43a0*/  IMAD.MOV.U32 R2, RZ, RZ, R17 ;  /* 0x000000ffff027224 */ /* 0x000fe400078e0011 */
[----:B----4-:R-:W-:Y:S03]  /*43b0*/  IMAD.MOV.U32 R8, RZ, RZ, R54 ;  /* 0x000000ffff087224 */ /* 0x010fe600078e0036 */
[----:B------:R-:W-:Y:S01]  /*43c0*/  PRMT R29, R2, 0x5410, R3 ;  /* 0x00005410021d7816 */ /* 0x000fe20000000003 */
        /* <DEDUP_REMOVED lines=8> */
[----:B------:R-:W-:Y:S03]  /*4450*/  IMAD.MOV.U32 R3, RZ, RZ, R20 ;  /* 0x000000ffff037224 */ /* 0x000fe600078e0014 */
[----:B------:R-:W-:Y:S01]  /*4460*/  PRMT R32, R8, 0x5410, R2 ;  /* 0x0000541008207816 */ /* 0x000fe20000000002 */
[----:B------:R-:W-:Y:S02]  /*4470*/  IMAD.MOV.U32 R2, RZ, RZ, R21 ;  /* 0x000000ffff027224 */ /* 0x000fe400078e0015 */
[----:B------:R-:W-:Y:S03]  /*4480*/  IMAD.MOV.U32 R8, RZ, RZ, R59 ;  /* 0x000000ffff087224 */ /* 0x000fe600078e003b */
[----:B------:R-:W-:Y:S01]  /*4490*/  PRMT R31, R2, 0x5410, R3 ;  /* 0x00005410021f7816 */ /* 0x000fe20000000003 */
[----:B------:R-:W-:Y:S01]  /*44a0*/  IMAD.MOV.U32 R3, RZ, RZ, R56 ;  /* 0x000000ffff037224 */ /* 0x000fe200078e0038 */
[----:B------:R-:W-:Y:S01]  /*44b0*/  PRMT R63, R8, 0x5410, R9 ;  /* 0x00005410083f7816 */ /* 0x000fe20000000009 */
[----:B------:R-:W-:Y:S05]  /*44c0*/  IMAD.MOV.U32 R2, RZ, RZ, R57 ;  /* 0x000000ffff027224 */ /* 0x000fea00078e0039 */
[----:B------:R-:W-:Y:S01]  /*44d0*/  PRMT R62, R2, 0x5410, R3 ;  /* 0x00005410023e7816 */ /* 0x000fe20000000003 */
[----:B------:R-:W-:-:S05]  /*44e0*/  @P0 BRA `(.L_x_347) ;  /* 0x0000076000000947 */ /* 0x000fca0003800000 */
[----:B------:R-:W-:Y:S01]  /*44f0*/  IADD3 R2, P0, R164, R74, RZ ;  /* 0x0000004aa4027210 */ /* 0x000fe20007f1e0ff */
[----:B------:R-:W-:Y:S01]  /*4500*/  LDS.128 R12, [R133+0x3100] ;  /* 0x00310000850c7984 */ /* 0x000fe20000000c00 */
[----:B-----5:R-:W-:Y:S01]  /*4510*/  @!P1 SHF.R.U64 R35, R36, 0x10, R37 ;  /* 0x0000001024239819 */ /* 0x020fe20000001225 */
[----:B------:R-:W-:Y:S01]  /*4520*/  IMAD.MOV.U32 R11, RZ, RZ, R7 ;  /* 0x000000ffff0b7224 */ /* 0x000fe200078e0007 */
[--C-:B------:R-:W-:Y:S01]  /*4530*/  @!P1 SHF.R.U32.HI R34, RZ, 0x10, R37.reuse ;  /* 0x00000010ff229819 */ /* 0x100fe20000011625 */
[----:B------:R-:W-:Y:S01]  /*4540*/  IMAD.X R3, R79, 0x1, R128, P0 ;  /* 0x000000014f037824 */ /* 0x000fe200000e0680 */
[-C--:B------:R-:W-:Y:S01]  /*4550*/  IADD3 R8, P2, P0, R82, R2.reuse, R108 ;  /* 0x0000000252087210 */ /* 0x080fe2000785e06c */
[----:B------:R-:W-:Y:S02]  /*4560*/  IMAD.MOV.U32 R10, RZ, RZ, R36 ;  /* 0x000000ffff0a7224 */ /* 0x000fe400078e0024 */
[----:B------:R-:W1:Y:S01]  /*4570*/  LDS.128 R48, [R135+0x3100] ;  /* 0x0031000087307984 */ /* 0x000e620000000c00 */
[-C--:B------:R-:W-:Y:S01]  /*4580*/  IADD3.X R9, R81, R3.reuse, R114, P2, P0 ;  /* 0x0000000351097210 */ /* 0x080fe200017e0472 */
[----:B------:R-:W-:Y:S01]  /*4590*/  IMAD.MOV.U32 R40, RZ, RZ, R37 ;  /* 0x000000ffff287224 */ /* 0x000fe200078e0025 */
[----:B------:R-:W-:Y:S01]  /*45a0*/  ISETP.GE.AND P0, PT, R91, c[0x0][0x1d4], PT ;  /* 0x000075005b007a0c */ /* 0x000fe20003f06270 */
[----:B------:R-:W-:Y:S01]  /*45b0*/  IMAD.MOV.U32 R46, RZ, RZ, R39 ;  /* 0x000000ffff2e7224 */ /* 0x000fe200078e0027 */
[----:B------:R-:W-:Y:S01]  /*45c0*/  @!P1 PRMT R35, R10, 0x5410, R35 ;  /* 0x000054100a239816 */ /* 0x000fe20000000023 */
[----:B------:R-:W-:Y:S01]  /*45d0*/  IMAD.MOV.U32 R36, RZ, RZ, R38 ;  /* 0x000000ffff247224 */ /* 0x000fe200078e0026 */
[--C-:B------:R-:W-:Y:S02]  /*45e0*/  @!P1 SHF.R.U64 R37, R38, 0x10, R39.reuse ;  /* 0x0000001026259819 */ /* 0x100fe40000001227 */
[----:B------:R-:W-:Y:S02]  /*45f0*/  @!P1 SHF.R.U32.HI R38, RZ, 0x10, R39 ;  /* 0x00000010ff269819 */ /* 0x000fe40000011627 */
[----:B------:R-:W-:Y:S02]  /*4600*/  @!P1 PRMT R42, R36, 0x5410, R37 ;  /* 0x00005410242a9816 */ /* 0x000fe40000000025 */
[----:B------:R-:W-:Y:S02]  /*4610*/  @!P1 PRMT R34, R40, 0x5410, R34 ;  /* 0x0000541028229816 */ /* 0x000fe40000000022 */
[----:B------:R-:W-:Y:S02]  /*4620*/  @!P1 PRMT R46, R46, 0x5410, R38 ;  /* 0x000054102e2e9816 */ /* 0x000fe40000000026 */
[----:B------:R-:W-:Y:S01]  /*4630*/  @!P0 IADD3 R2, P3, P2, R82, R2, R91 ;  /* 0x0000000252028210 */ /* 0x000fe20007a7e05b */
[----:B------:R-:W-:Y:S03]  /*4640*/  @!P1 IMAD.U32 R36, R34, 0x10000, RZ ;  /* 0x0001000022249824 */ /* 0x000fe600078e00ff */
[----:B------:R-:W-:Y:S02]  /*4650*/  @!P0 IADD3.X R3, R81, R3, R113, P3, P2 ;  /* 0x0000000351038210 */ /* 0x000fe40001fe4471 */
[C---:B------:R-:W-:Y:S04]  /*4660*/  LEA R70, P2, R8.reuse, c[0x0][0x1c8], 0x1 ;  /* 0x0000720008467a11 */ /* 0x040fe800078408ff */
[----:B------:R-:W-:Y:S01]  /*4670*/  LEA.HI.X R71, R8, c[0x0][0x1cc], R9, 0x1, P2 ;  /* 0x0000730008477a11 */ /* 0x000fe200010f0c09 */
[----:B------:R-:W-:Y:S01]  /*4680*/  IMAD.MOV.U32 R9, RZ, RZ, R4 ;  /* 0x000000ffff097224 */ /* 0x000fe200078e0004 */
[----:B------:R-:W-:Y:S02]  /*4690*/  @!P0 LEA R68, P2, R2, c[0x0][0x1c8], 0x1 ;  /* 0x0000720002448a11 */ /* 0x000fe400078408ff */
[----:B------:R-:W-:Y:S02]  /*46a0*/  @!P1 SHF.R.U64 R4, R4, 0x10, R5 ;  /* 0x0000001004049819 */ /* 0x000fe40000001205 */
[----:B------:R-:W-:Y:S02]  /*46b0*/  @!P0 LEA.HI.X R69, R2, c[0x0][0x1cc], R3, 0x1, P2 ;  /* 0x0000730002458a11 */ /* 0x000fe400010f0c03 */
[----:B------:R-:W-:Y:S02]  /*46c0*/  @!P1 PRMT R9, R9, 0x5410, R4 ;  /* 0x0000541009099816 */ /* 0x000fe40000000004 */
[----:B------:R-:W-:Y:S02]  /*46d0*/  @!P1 SHF.R.U32.HI R2, RZ, 0x10, R7 ;  /* 0x00000010ff029819 */ /* 0x000fe40000011607 */
[----:B------:R-:W-:Y:S01]  /*46e0*/  MOV R8, R5 ;  /* 0x0000000500087202 */ /* 0x000fe20000000f00 */
[----:B-1----:R-:W-:Y:S01]  /*46f0*/  @!P1 IMAD.U32 R37, R49, 0x10000, RZ ;  /* 0x0001000031259824 */ /* 0x002fe200078e00ff */
[----:B------:R-:W-:Y:S02]  /*4700*/  @!P1 SHF.L.U32 R4, R13, 0x10, RZ ;  /* 0x000000100d049819 */ /* 0x000fe400000006ff */
[C---:B------:R-:W-:Y:S02]  /*4710*/  @!P1 SHF.L.U32 R41, R50.reuse, 0x10, RZ ;  /* 0x0000001032299819 */ /* 0x040fe400000006ff */
[----:B------:R-:W-:Y:S01]  /*4720*/  @!P1 LOP3.LUT R43, R50, 0xffff0000, RZ, 0xc0, !PT ;  /* 0xffff0000322b9812 */ /* 0x000fe200078ec0ff */
[----:B------:R-:W-:Y:S01]  /*4730*/  @!P1 FMUL.FTZ R39, R4, R36 ;  /* 0x0000002404279220 */ /* 0x000fe20000410000 */
[C---:B------:R-:W-:Y:S02]  /*4740*/  @!P1 SHF.L.U32 R45, R51.reuse, 0x10, RZ ;  /* 0x00000010332d9819 */ /* 0x040fe400000006ff */
[----:B------:R-:W-:Y:S02]  /*4750*/  @!P1 LOP3.LUT R47, R51, 0xffff0000, RZ, 0xc0, !PT ;  /* 0xffff0000332f9812 */ /* 0x000fe400078ec0ff */
[----:B------:R-:W-:Y:S01]  /*4760*/  @!P1 PRMT R11, R11, 0x5410, R2 ;  /* 0x000054100b0b9816 */ /* 0x000fe20000000002 */
[----:B------:R-:W-:Y:S01]  /*4770*/  @!P1 IMAD.U32 R2, R12, 0x10000, RZ ;  /* 0x000100000c029824 */ /* 0x000fe200078e00ff */
[----:B------:R-:W-:Y:S02]  /*4780*/  @!P1 SHF.R.U32.HI R3, RZ, 0x10, R5 ;  /* 0x00000010ff039819 */ /* 0x000fe40000011605 */
[----:B------:R-:W-:Y:S02]  /*4790*/  @!P1 SHF.R.U64 R5, R6, 0x10, R7 ;  /* 0x0000001006059819 */ /* 0x000fe40000001207 */
[----:B------:R-:W-:Y:S02]  /*47a0*/  @!P1 SHF.L.U32 R7, R48, 0x10, RZ ;  /* 0x0000001030079819 */ /* 0x000fe400000006ff */
[----:B------:R-:W-:Y:S01]  /*47b0*/  @!P1 PRMT R8, R8, 0x5410, R3 ;  /* 0x0000541008089816 */ /* 0x000fe20000000003 */
[----:B------:R-:W-:Y:S01]  /*47c0*/  @!P1 IMAD.U32 R3, R9, 0x10000, RZ ;  /* 0x0001000009039824 */ /* 0x000fe200078e00ff */
[----:B------:R-:W-:Y:S01]  /*47d0*/  @!P1 PRMT R10, R6, 0x5410, R5 ;  /* 0x00005410060a9816 */ /* 0x000fe20000000005 */
[----:B------:R-:W-:Y:S02]  /*47e0*/  @!P1 IMAD.U32 R6, R35, 0x10000, RZ ;  /* 0x0001000023069824 */ /* 0x000fe400078e00ff */
[----:B------:R-:W-:Y:S02]  /*47f0*/  @!P1 IMAD.U32 R5, R8, 0x10000, RZ ;  /* 0x0001000008059824 */ /* 0x000fe400078e00ff */
[C---:B------:R-:W-:Y:S02]  /*4800*/  @!P1 FMUL.FTZ R38, R2.reuse, R6 ;  /* 0x0000000602269220 */ /* 0x040fe40000410000 */
[-C--:B------:R-:W-:Y:S02]  /*4810*/  @!P1 FMUL.FTZ R2, R2, R3.reuse ;  /* 0x0000000302029220 */ /* 0x080fe40000410000 */
[----:B------:R-:W-:Y:S01]  /*4820*/  @!P1 FFMA.FTZ R78, R7, R3, -R38 ;  /* 0x00000003074e9223 */ /* 0x000fe20000010826 */
[----:B------:R-:W-:Y:S01]  /*4830*/  @!P1 LOP3.LUT R3, R13, 0xffff0000, RZ, 0xc0, !PT ;  /* 0xffff00000d039812 */ /* 0x000fe200078ec0ff */
[----:B------:R-:W-:Y:S01]  /*4840*/  @!P1 FFMA.FTZ R2, R6, R7, R2 ;  /* 0x0000000706029223 */ /* 0x000fe20000010002 */
[----:B------:R-:W-:Y:S01]  /*4850*/  @!P1 LOP3.LUT R7, R12, 0xffff0000, RZ, 0xc0, !PT ;  /* 0xffff00000c079812 */ /* 0x000fe200078ec0ff */
[-C--:B------:R-:W-:Y:S01]  /*4860*/  @!P1 FFMA.FTZ R77, R37, R5.reuse, -R39 ;  /* 0x00000005254d9223 */ /* 0x080fe20000010827 */
[----:B------:R-:W-:Y:S01]  /*4870*/  @!P1 LOP3.LUT R39, R49, 0xffff0000, RZ, 0xc0, !PT ;  /* 0xffff000031279812 */ /* 0x000fe200078ec0ff */
[----:B------:R-:W-:Y:S01]  /*4880*/  @!P1 FMUL.FTZ R4, R4, R5 ;  /* 0x0000000504049220 */ /* 0x000fe20000410000 */
[----:B------:R-:W-:Y:S02]  /*4890*/  @!P1 LOP3.LUT R38, R34, 0xffff0000, RZ, 0xc0, !PT ;  /* 0xffff000022269812 */ /* 0x000fe400078ec0ff */
[----:B------:R-:W-:Y:S02]  /*48a0*/  @!P1 LOP3.LUT R34, R35, 0xffff0000, RZ, 0xc0, !PT ;  /* 0xffff000023229812 */ /* 0x000fe400078ec0ff */
[----:B------:R-:W-:Y:S02]  /*48b0*/  @!P1 LOP3.LUT R35, R48, 0xffff0000, RZ, 0xc0, !PT ;  /* 0xffff000030239812 */ /* 0x000fe400078ec0ff */
[----:B------:R-:W-:Y:S01]  /*48c0*/  @!P1 LOP3.LUT R6, R8, 0xffff0000, RZ, 0xc0, !PT ;  /* 0xffff000008069812 */ /* 0x000fe200078ec0ff */
[----:B------:R-:W-:Y:S01]  /*48d0*/  @!P1 FMUL.FTZ R40, R7, R34 ;  /* 0x0000002207289220 */ /* 0x000fe20000410000 */
[----:B------:R-:W-:Y:S01]  /*48e0*/  @!P1 LOP3.LUT R8, R9, 0xffff0000, RZ, 0xc0, !PT ;  /* 0xffff000009089812 */ /* 0x000fe200078ec0ff */
[C---:B------:R-:W-:Y:S02]  /*48f0*/  @!P1 FMUL.FTZ R9, R3.reuse, R38 ;  /* 0x0000002603099220 */ /* 0x040fe40000410000 */
[----:B------:R-:W-:Y:S02]  /*4900*/  @!P1 FMUL.FTZ R5, R3, R6 ;  /* 0x0000000603059220 */ /* 0x000fe40000410000 */
        /* <DEDUP_REMOVED lines=52> */
.L_x_347:
[----:B------:R-:W-:Y:S05]  /*4c50*/  BSYNC B0 ;  /* 0x0000000000007941 */ /* 0x000fea0003800000 */
.L_x_346:
        /* <DEDUP_REMOVED lines=14> */
[C---:B------:R-:W-:Y:S02]  /*4d40*/  @!P1 PRMT R36, R61.reuse, 0x5432, R9 ;  /* 0x000054323d249816 */ /* 0x040fe40000000009 */
[----:B------:R-:W-:Y:S04]  /*4d50*/  @!P1 SHF.R.U32.HI R10, RZ, 0x10, R55 ;  /* 0x00000010ff0a9819 */ /* 0x000fe80000011637 */
[----:B------:R-:W-:Y:S04]  /*4d60*/  @!P1 PRMT R34, R61, 0x5410, R10 ;  /* 0x000054103d229816 */ /* 0x000fe8000000000a */
[C---:B------:R-:W-:Y:S01]  /*4d70*/  @!P1 LOP3.LUT R40, R34.reuse, 0xffff0000, RZ, 0xc0, !PT ;  /* 0xffff000022289812 */ /* 0x040fe200078ec0ff */
[----:B------:R-:W-:Y:S01]  /*4d80*/  @!P1 IMAD.U32 R38, R34, 0x10000, RZ ;  /* 0x0001000022269824 */ /* 0x000fe200078e00ff */
[----:B------:R-:W-:Y:S04]  /*4d90*/  @!P0 IADD3 R2, P3, P2, R82, R2, R91 ;  /* 0x0000000252028210 */ /* 0x000fe80007a7e05b */
[----:B------:R-:W-:Y:S02]  /*4da0*/  @!P0 IADD3.X R3, R81, R3, R113, P3, P2 ;  /* 0x0000000351038210 */ /* 0x000fe40001fe4471 */
[C---:B------:R-:W-:Y:S04]  /*4db0*/  LEA R68, P2, R4.reuse, c[0x0][0x1c8], 0x1 ;  /* 0x0000720004447a11 */ /* 0x040fe800078408ff */
[----:B------:R-:W-:Y:S02]  /*4dc0*/  LEA.HI.X R69, R4, c[0x0][0x1cc], R5, 0x1, P2 ;  /* 0x0000730004457a11 */ /* 0x000fe400010f0c05 */
[----:B------:R-:W-:Y:S02]  /*4dd0*/  @!P0 LEA R66, P2, R2, c[0x0][0x1c8], 0x1 ;  /* 0x0000720002428a11 */ /* 0x000fe400078408ff */
[----:B------:R-:W-:Y:S02]  /*4de0*/  @!P1 SHF.R.U64 R4, R18, 0x10, R19 ;  /* 0x0000001012049819 */ /* 0x000fe40000001213 */
[----:B------:R-:W-:Y:S02]  /*4df0*/  @!P0 LEA.HI.X R67, R2, c[0x0][0x1cc], R3, 0x1, P2 ;  /* 0x0000730002438a11 */ /* 0x000fe400010f0c03 */
[----:B------:R-:W-:Y:S02]  /*4e00*/  @!P1 SHF.R.U64 R2, R16, 0x10, R17 ;  /* 0x0000001010029819 */ /* 0x000fe40000001211 */
[----:B------:R-:W-:Y:S02]  /*4e10*/  @!P1 PRMT R11, R30, 0x5432, R4 ;  /* 0x000054321e0b9816 */ /* 0x000fe40000000004 */
[----:B------:R-:W-:Y:S01]  /*4e20*/  @!P1 PRMT R8, R29, 0x5432, R2 ;  /* 0x000054321d089816 */ /* 0x000fe20000000002 */
[----:B-1----:R-:W-:Y:S01]  /*4e30*/  @!P1 IMAD.U32 R2, R12, 0x10000, RZ ;  /* 0x000100000c029824 */ /* 0x002fe200078e00ff */
[----:B------:R-:W-:Y:S01]  /*4e40*/  @!P1 SHF.L.U32 R4, R13, 0x10, RZ ;  /* 0x000000100d049819 */ /* 0x000fe200000006ff */
[----:B--2---:R-:W-:Y:S01]  /*4e50*/  @!P1 IMAD.U32 R9, R44, 0x10000, RZ ;  /* 0x000100002c099824 */ /* 0x004fe200078e00ff */
[C---:B------:R-:W-:Y:S01]  /*4e60*/  @!P1 LOP3.LUT R41, R47.reuse, 0xffff0000, RZ, 0xc0, !PT ;  /* 0xffff00002f299812 */ /* 0x040fe200078ec0ff */
[----:B------:R-:W-:Y:S01]  /*4e70*/  @!P1 IMAD.U32 R39, R47, 0x10000, RZ ;  /* 0x000100002f279824 */ /* 0x000fe200078e00ff */
[----:B------:R-:W-:Y:S02]  /*4e80*/  @!P1 LOP3.LUT R37, R46, 0xffff0000, RZ, 0xc0, !PT ;  /* 0xffff00002e259812 */ /* 0x000fe400078ec0ff */
[----:B------:R-:W-:Y:S01]  /*4e90*/  @!P1 SHF.R.U32.HI R5, RZ, 0x10, R19 ;  /* 0x00000010ff059819 */ /* 0x000fe20000011613 */
[----:B------:R-:W-:Y:S01]  /*4ea0*/  @!P1 IMAD.U32 R19, R45, 0x10000, RZ ;  /* 0x000100002d139824 */ /* 0x000fe200078e00ff */
[----:B------:R-:W-:Y:S02]  /*4eb0*/  @!P1 SHF.R.U32.HI R3, RZ, 0x10, R17 ;  /* 0x00000010ff039819 */ /* 0x000fe40000011611 */
[C---:B------:R-:W-:Y:S02]  /*4ec0*/  @!P1 PRMT R17, R60.reuse, 0x5410, R6 ;  /* 0x000054103c119816 */ /* 0x040fe40000000006 */
[----:B------:R-:W-:Y:S02]  /*4ed0*/  @!P1 PRMT R16, R60, 0x5432, R7 ;  /* 0x000054323c109816 */ /* 0x000fe40000000007 */
[----:B------:R-:W-:Y:S01]  /*4ee0*/  @!P1 PRMT R6, R29, 0x5410, R3 ;  /* 0x000054101d069816 */ /* 0x000fe20000000003 */
[----:B------:R-:W-:Y:S01]  /*4ef0*/  @!P1 IMAD.U32 R7, R17, 0x10000, RZ ;  /* 0x0001000011079824 */ /* 0x000fe200078e00ff */
[----:B------:R-:W-:Y:S01]  /*4f00*/  @!P1 PRMT R10, R30, 0x5410, R5 ;  /* 0x000054101e0a9816 */ /* 0x000fe20000000005 */
[C---:B------:R-:W-:Y:S01]  /*4f10*/  @!P1 IMAD.U32 R3, R8.reuse, 0x10000, RZ ;  /* 0x0001000008039824 */ /* 0x040fe200078e00ff */
[----:B------:R-:W-:Y:S01]  /*4f20*/  @!P1 LOP3.LUT R8, R8, 0xffff0000, RZ, 0xc0, !PT ;  /* 0xffff000008089812 */ /* 0x000fe200078ec0ff */
[----:B------:R-:W-:Y:S02]  /*4f30*/  @!P1 IMAD.U32 R18, R16, 0x10000, RZ ;  /* 0x0001000010129824 */ /* 0x000fe400078e00ff */
        /* <DEDUP_REMOVED lines=69> */
.L_x_349:
[----:B------:R-:W-:Y:S05]  /*5390*/  BSYNC B0 ;  /* 0x0000000000007941 */ /* 0x000fea0003800000 */
.L_x_348:
[----:B------:R-:W-:Y:S05]  /*53a0*/  IADD3 R60, P0, R170, R74, RZ ;  /* 0x0000004aaa3c7210 */ /* 0x000fea0007f1e0ff */
[----:B------:R-:W-:Y:S01]  /*53b0*/  IMAD.X R61, R79, 0x1, R136, P0 ;  /* 0x000000014f3d7824 */ /* 0x000fe200000e0688 */
[----:B------:R-:W-:Y:S11]  /*53c0*/  ISETP.GE.OR P0, PT, R149, R64, !P4 ;  /* 0x000000409500720c */ /* 0x000ff60006706670 */
[----:B------:R-:W-:Y:S02]  /*53d0*/  @!UPT UIADD3 URZ, URZ, URZ, URZ ;  /* 0x0000003f3f3ff290 */ /* 0x000fe4000fffe03f */
[----:B------:R-:W-:-:S05]  /*53e0*/  @P0 BRA `(.L_x_343) ;  /* 0x00000ae000000947 */ /* 0x000fca0003800000 */
[----:B-----5:R-:W-:Y:S01]  /*53f0*/  @!P1 SHF.R.U32.HI R5, RZ, 0x10, R57 ;  /* 0x00000010ff059819 */ /* 0x020fe20000011639 */
[----:B-1----:R-:W1:Y:S01]  /*5400*/  LDS.128 R12, [R130+0x3100] ;  /* 0x00310000820c7984 */ /* 0x002e620000000c00 */
[----:B------:R-:W-:Y:S02]  /*5410*/  @!P1 SHF.R.U32.HI R3, RZ, 0x10, R21 ;  /* 0x00000010ff039819 */ /* 0x000fe40000011615 */
[----:B------:R-:W-:Y:S02]  /*5420*/  @!P1 SHF.R.U64 R8, R56, 0x10, R57 ;  /* 0x0000001038089819 */ /* 0x000fe40000001239 */
[----:B------:R-:W-:Y:S02]  /*5430*/  @!P1 PRMT R11, R62, 0x5410, R5 ;  /* 0x000054103e0b9816 */ /* 0x000fe40000000005 */
[----:B------:R-:W-:Y:S01]  /*5440*/  IADD3 R16, P2, P0, R82, R60, R108 ;  /* 0x0000003c52107210 */ /* 0x000fe2000785e06c */
[----:B------:R-:W2:Y:S01]  /*5450*/  LDS.128 R44, [R132+0x3100] ;  /* 0x00310000842c7984 */ /* 0x000ea20000000c00 */
[----:B------:R-:W-:Y:S01]  /*5460*/  @!P1 SHF.R.U64 R2, R20, 0x10, R21 ;  /* 0x0000001014029819 */ /* 0x000fe20000001215 */
[----:B------:R-:W-:Y:S01]  /*5470*/  @!P1 IMAD.U32 R29, R11, 0x10000, RZ ;  /* 0x000100000b1d9824 */ /* 0x000fe200078e00ff */
[----:B------:R-:W-:Y:S02]  /*5480*/  IADD3.X R17, R81, R61, R114, P2, P0 ;  /* 0x0000003d51117210 */ /* 0x000fe400017e0472 */
[----:B------:R-:W-:Y:S02]  /*5490*/  LEA R50, P0, R16, c[0x0][0x1c8], 0x1 ;  /* 0x0000720010327a11 */ /* 0x000fe400078008ff */
[----:B------:R-:W-:Y:S02]  /*54a0*/  @!P1 SHF.R.U64 R6, R22, 0x10, R23 ;  /* 0x0000001016069819 */ /* 0x000fe40000001217 */
[----:B------:R-:W-:Y:S02]  /*54b0*/  LEA.HI.X R51, R16, c[0x0][0x1cc], R17, 0x1, P0 ;  /* 0x0000730010337a11 */ /* 0x000fe400000f0c11 */
[----:B------:R-:W-:Y:S02]  /*54c0*/  @!P1 SHF.R.U32.HI R4, RZ, 0x10, R23 ;  /* 0x00000010ff049819 */ /* 0x000fe40000011617 */
[----:B------:R-:W-:Y:S02]  /*54d0*/  @!P1 PRMT R19, R32, 0x5432, R6 ;  /* 0x0000543220139816 */ /* 0x000fe40000000006 */
[----:B------:R-:W-:Y:S02]  /*54e0*/  @!P1 SHF.R.U64 R9, R58, 0x10, R59 ;  /* 0x000000103a099819 */ /* 0x000fe4000000123b */
[----:B------:R-:W-:Y:S02]  /*54f0*/  @!P1 PRMT R7, R31, 0x5410, R3 ;  /* 0x000054101f079816 */ /* 0x000fe40000000003 */
[----:B------:R-:W-:Y:S02]  /*5500*/  @!P1 PRMT R36, R63, 0x5432, R9 ;  /* 0x000054323f249816 */ /* 0x000fe40000000009 */
[----:B------:R-:W-:Y:S01]  /*5510*/  @!P1 PRMT R9, R32, 0x5410, R4 ;  /* 0x0000541020099816 */ /* 0x000fe20000000004 */
[----:B------:R-:W-:Y:S01]  /*5520*/  @!P1 IMAD.U32 R3, R7, 0x10000, RZ ;  /* 0x0001000007039824 */ /* 0x000fe200078e00ff */
[C---:B------:R-:W-:Y:S02]  /*5530*/  @!P1 SHF.L.U32 R34, R36.reuse, 0x10, RZ ;  /* 0x0000001024229819 */ /* 0x040fe400000006ff */
[----:B------:R-:W-:Y:S02]  /*5540*/  @!P1 LOP3.LUT R36, R36, 0xffff0000, RZ, 0xc0, !PT ;  /* 0xffff000024249812 */ /* 0x000fe400078ec0ff */
[----:B------:R-:W-:Y:S02]  /*5550*/  @!P1 LOP3.LUT R17, R9, 0xffff0000, RZ, 0xc0, !PT ;  /* 0xffff000009119812 */ /* 0x000fe400078ec0ff */
[----:B------:R-:W-:Y:S02]  /*5560*/  @!P1 PRMT R22, R62, 0x5432, R8 ;  /* 0x000054323e169816 */ /* 0x000fe40000000008 */
[----:B------:R-:W-:Y:S01]  /*5570*/  @!P1 PRMT R5, R31, 0x5432, R2 ;  /* 0x000054321f059816 */ /* 0x000fe20000000002 */
[----:B-1----:R-:W-:Y:S01]  /*5580*/  @!P1 IMAD.U32 R2, R13, 0x10000, RZ ;  /* 0x000100000d029824 */ /* 0x002fe200078e00ff */
[----:B------:R-:W-:Y:S01]  /*5590*/  @!P1 SHF.R.U32.HI R10, RZ, 0x10, R59 ;  /* 0x00000010ff0a9819 */ /* 0x000fe2000001163b */
[----:B------:R-:W-:Y:S01]  /*55a0*/  @!P1 IMAD.U32 R20, R22, 0x10000, RZ ;  /* 0x0001000016149824 */ /* 0x000fe200078e00ff */
[----:B------:R-:W-:Y:S01]  /*55b0*/  @!P1 LOP3.LUT R6, R12, 0xffff0000, RZ, 0xc0, !PT ;  /* 0xffff00000c069812 */ /* 0x000fe200078ec0ff */
[----:B------:R-:W-:Y:S01]  /*55c0*/  @!P1 FMUL.FTZ R8, R2, R29 ;  /* 0x0000001d02089220 */ /* 0x000fe20000410000 */
[----:B------:R-:W-:Y:S01]  /*55d0*/  @!P1 LOP3.LUT R22, R22, 0xffff0000, RZ, 0xc0, !PT ;  /* 0xffff000016169812 */ /* 0x000fe200078ec0ff */
[-C--:B------:R-:W-:Y:S01]  /*55e0*/  @!P1 FMUL.FTZ R4, R2, R3.reuse ;  /* 0x0000000302049220 */ /* 0x080fe20000410000 */
[----:B------:R-:W-:Y:S01]  /*55f0*/  @!P1 PRMT R40, R63, 0x5410, R10 ;  /* 0x000054103f289816 */ /* 0x000fe2000000000a */
[----:B------:R-:W-:Y:S01]  /*5600*/  @!P1 IMAD.U32 R2, R12, 0x10000, RZ ;  /* 0x000100000c029824 */ /* 0x000fe200078e00ff */
[C---:B--2---:R-:W-:Y:S01]  /*5610*/  @!P1 SHF.L.U32 R30, R45.reuse, 0x10, RZ ;  /* 0x000000102d1e9819 */ /* 0x044fe200000006ff */
[C---:B------:R-:W-:Y:S01]  /*5620*/  @!P1 IMAD.U32 R21, R44.reuse, 0x10000, RZ ;  /* 0x000100002c159824 */ /* 0x040fe200078e00ff */
[----:B------:R-:W-:Y:S01]  /*5630*/  @!P1 LOP3.LUT R23, R44, 0xffff0000, RZ, 0xc0, !PT ;  /* 0xffff00002c179812 */ /* 0x000fe200078ec0ff */
[----:B------:R-:W-:Y:S01]  /*5640*/  @!P1 FMUL.FTZ R10, R6, R22 ;  /* 0x00000016060a9220 */ /* 0x000fe20000410000 */
[----:B------:R-:W-:Y:S01]  /*5650*/  @!P1 LOP3.LUT R32, R45, 0xffff0000, RZ, 0xc0, !PT ;  /* 0xffff00002d209812 */ /* 0x000fe200078ec0ff */
[----:B------:R-:W-:Y:S01]  /*5660*/  @!P1 FFMA.FTZ R56, R30, R3, -R8 ;  /* 0x000000031e389223 */ /* 0x000fe20000010808 */
[----:B------:R-:W-:Y:S01]  /*5670*/  @!P1 LOP3.LUT R41, R47, 0xffff0000, RZ, 0xc0, !PT ;  /* 0xffff00002f299812 */ /* 0x000fe200078ec0ff */
[----:B------:R-:W-:Y:S01]  /*5680*/  @!P1 FMUL.FTZ R8, R2, R20 ;  /* 0x0000001402089220 */ /* 0x000fe20000410000 */
[----:B------:R-:W-:Y:S01]  /*5690*/  @!P1 LOP3.LUT R37, R46, 0xffff0000, RZ, 0xc0, !PT ;  /* 0xffff00002e259812 */ /* 0x000fe200078ec0ff */
[----:B------:R-:W-:Y:S01]  /*56a0*/  @!P1 IMAD.U32 R38, R40, 0x10000, RZ ;  /* 0x0001000028269824 */ /* 0x000fe200078e00ff */
[----:B------:R-:W-:Y:S01]  /*56b0*/  @!P1 SHF.L.U32 R3, R5, 0x10, RZ ;  /* 0x0000001005039819 */ /* 0x000fe200000006ff */
[----:B------:R-:W-:Y:S01]  /*56c0*/  @!P1 IMAD.U32 R39, R47, 0x10000, RZ ;  /* 0x000100002f279824 */ /* 0x000fe200078e00ff */
[----:B------:R-:W-:Y:S01]  /*56d0*/  @!P1 LOP3.LUT R5, R5, 0xffff0000, RZ, 0xc0, !PT ;  /* 0xffff000005059812 */ /* 0x000fe200078ec0ff */
[----:B------:R-:W-:Y:S01]  /*56e0*/  @!P1 IMAD.U32 R35, R46, 0x10000, RZ ;  /* 0x000100002e239824 */ /* 0x000fe200078e00ff */
[C---:B------:R-:W-:Y:S01]  /*56f0*/  @!P1 SHF.L.U32 R16, R15.reuse, 0x10, RZ ;  /* 0x000000100f109819 */ /* 0x040fe200000006ff */
[-C--:B------:R-:W-:Y:S01]  /*5700*/  @!P1 FMUL.FTZ R2, R2, R3.reuse ;  /* 0x0000000302029220 */ /* 0x080fe20000410000 */
[----:B------:R-:W-:Y:S01]  /*5710*/  @!P1 LOP3.LUT R18, R15, 0xffff0000, RZ, 0xc0, !PT ;  /* 0xffff00000f129812 */ /* 0x000fe200078ec0ff */
[----:B------:R-:W-:Y:S01]  /*5720*/  @!P1 FFMA.FTZ R55, R21, R3, -R8 ;  /* 0x0000000315379223 */ /* 0x000fe20000010808 */
[----:B------:R-:W-:Y:S01]  /*5730*/  @!P1 LOP3.LUT R31, R11, 0xffff0000, RZ, 0xc0, !PT ;  /* 0xffff00000b1f9812 */ /* 0x000fe200078ec0ff */
[-C--:B------:R-:W-:Y:S01]  /*5740*/  @!P1 FMUL.FTZ R3, R6, R5.reuse ;  /* 0x0000000506039220 */ /* 0x080fe20000410000 */
[----:B------:R-:W-:Y:S01]  /*5750*/  @!P1 LOP3.LUT R6, R13, 0xffff0000, RZ, 0xc0, !PT ;  /* 0xffff00000d069812 */ /* 0x000fe200078ec0ff */
[----:B------:R-:W-:Y:S01]  /*5760*/  @!P1 FFMA.FTZ R54, R23, R5, -R10 ;  /* 0x0000000517369223 */ /* 0x000fe2000001080a */
[C---:B------:R-:W-:Y:S01]  /*5770*/  @!P1 LOP3.LUT R10, R14.reuse, 0xffff0000, RZ, 0xc0, !PT ;  /* 0xffff00000e0a9812 */ /* 0x040fe200078ec0ff */
[----:B------:R-:W-:Y:S01]  /*5780*/  @!P1 IMAD.U32 R8, R14, 0x10000, RZ ;  /* 0x000100000e089824 */ /* 0x000fe200078e00ff */
[----:B------:R-:W-:Y:S01]  /*5790*/  @!P1 LOP3.LUT R5, R7, 0xffff0000, RZ, 0xc0, !PT ;  /* 0xffff000007059812 */ /* 0x000fe200078ec0ff */
[----:B------:R-:W-:Y:S01]  /*57a0*/  @!P1 IMAD.U32 R11, R9, 0x10000, RZ ;  /* 0x00010000090b9824 */ /* 0x000fe200078e00ff */
[C---:B------:R-:W-:Y:S01]  /*57b0*/  @!P1 LOP3.LUT R9, R19.reuse, 0xffff0000, RZ, 0xc0, !PT ;  /* 0xffff000013099812 */ /* 0x040fe200078ec0ff */
[----:B------:R-:W-:Y:S01]  /*57c0*/  @!P1 IMAD.U32 R7, R19, 0x10000, RZ ;  /* 0x0001000013079824 */ /* 0x000fe200078e00ff */
[----:B------:R-:W-:Y:S01]  /*57d0*/  @!P1 LOP3.LUT R40, R40, 0xffff0000, RZ, 0xc0, !PT ;  /* 0xffff000028289812 */ /* 0x000fe200078ec0ff */
[----:B------:R-:W-:Y:S01]  /*57e0*/  @!P1 FMUL.FTZ R49, R6, R31 ;  /* 0x0000001f06319220 */ /* 0x000fe20000410000 */
[----:B------:R-:W-:Y:S01]  /*57f0*/  ISETP.GE.AND P0, PT, R91, c[0x0][0x1d4], PT ;  /* 0x000075005b007a0c */ /* 0x000fe20003f06270 */
[----:B------:R-:W-:Y:S02]  /*5800*/  @!P1 FMUL.FTZ R42, R16, R38 ;  /* 0x00000026102a9220 */ /* 0x000fe40000410000 */
[----:B------:R-:W-:Y:S02]  /*5810*/  @!P1 FMUL.FTZ R19, R18, R40 ;  /* 0x0000002812139220 */ /* 0x000fe40000410000 */
[----:B------:R-:W-:Y:S02]  /*5820*/  @!P1 FMUL.FTZ R48, R8, R34 ;  /* 0x0000002208309220 */ /* 0x000fe40000410000 */
[----:B------:R-:W-:Y:S02]  /*5830*/  @!P1 FMUL.FTZ R43, R10, R36 ;  /* 0x000000240a2b9220 */ /* 0x000fe40000410000 */
[----:B------:R-:W-:Y:S02]  /*5840*/  @!P1 FFMA.FTZ R53, R32, R5, -R49 ;  /* 0x0000000520359223 */ /* 0x000fe40000010831 */
        /* <DEDUP_REMOVED lines=41> */
.L_x_327:
[----:B------:R-:W-:Y:S01]  /*5ae0*/  IMAD R2, R33, -0x60, R0 ;  /* 0xffffffa021027824 */ /* 0x000fe200078e0200 */
[----:B------:R-:W-:Y:S04]  /*5af0*/  BSSY B0, `(.L_x_350) ;  /* 0x0000015000007945 */ /* 0x000fe80003800000 */
[----:B------:R-:W-:Y:S04]  /*5b00*/  IMNMX R16, R2, 0x60, PT ;  /* 0x0000006002107817 */ /* 0x000fe80003800200 */
[----:B------:R-:W-:Y:S11]  /*5b10*/  ISETP.GE.AND P0, PT, R87, R16, PT ;  /* 0x000000105700720c */ /* 0x000ff60003f06270 */
[----:B------:R-:W-:Y:S02]  /*5b20*/  @!UPT UIADD3 URZ, URZ, URZ, URZ ;  /* 0x0000003f3f3ff290 */ /* 0x000fe4000fffe03f */
[----:B------:R-:W-:-:S05]  /*5b30*/  @P0 BRA `(.L_x_351) ;  /* 0x0000010000000947 */ /* 0x000fca0003800000 */
[----:B------:R-:W-:Y:S11]  /*5b40*/  ISETP.NE.AND P1, PT, R86, RZ, PT ;  /* 0x000000ff5600720c */ /* 0x000ff60003f25270 */
[----:B------:R-:W-:Y:S02]  /*5b50*/  @!UPT UIADD3 URZ, URZ, URZ, URZ ;  /* 0x0000003f3f3ff290 */ /* 0x000fe4000fffe03f */
[----:B------:R-:W1:Y:S01]  /*5b60*/  @P1 LDS.128 R12, [R85+0x3100] ;  /* 0x00310000550c1984 */ /* 0x000e620000000c00 */
[-C--:B------:R-:W-:Y:S05]  /*5b70*/  @P1 IADD3 R2, P0, R107, R74.reuse, RZ ;  /* 0x0000004a6b021210 */ /* 0x080fea0007f1e0ff */
[----:B------:R-:W-:Y:S01]  /*5b80*/  @P1 IMAD.X R5, R106, 0x1, R79, P0 ;  /* 0x000000016a051824 */ /* 0x000fe200000e064f */
[----:B------:R-:W-:Y:S11]  /*5b90*/  ISETP.NE.AND P0, PT, R90, RZ, PT ;  /* 0x000000ff5a00720c */ /* 0x000ff60003f05270 */
[----:B------:R-:W-:Y:S02]  /*5ba0*/  @!UPT UIADD3 URZ, URZ, URZ, URZ ;  /* 0x0000003f3f3ff290 */ /* 0x000fe4000fffe03f */
[----:B------:R-:W2:Y:S01]  /*5bb0*/  @P0 LDS.128 R8, [R84+0x3100] ;  /* 0x0031000054080984 */ /* 0x000ea20000000c00 */
[----:B------:R-:W-:Y:S05]  /*5bc0*/  @P0 IADD3 R3, P2, R111, R74, RZ ;  /* 0x0000004a6f030210 */ /* 0x000fea0007f5e0ff */
[----:B------:R-:W-:Y:S01]  /*5bd0*/  @P0 IMAD.X R6, R79, 0x1, R110, P2 ;  /* 0x000000014f060824 */ /* 0x000fe200010e066e */
[C---:B------:R-:W-:Y:S04]  /*5be0*/  @P1 LEA R4, P2, R2.reuse, c[0x0][0x1c8], 0x1 ;  /* 0x0000720002041a11 */ /* 0x040fe800078408ff */
[----:B------:R-:W-:Y:S02]  /*5bf0*/  @P1 LEA.HI.X R5, R2, c[0x0][0x1cc], R5, 0x1, P2 ;  /* 0x0000730002051a11 */ /* 0x000fe400010f0c05 */
[C---:B------:R-:W-:Y:S04]  /*5c00*/  @P0 LEA R2, P2, R3.reuse, c[0x0][0x1c8], 0x1 ;  /* 0x0000720003020a11 */ /* 0x040fe800078408ff */
[----:B------:R-:W-:Y:S01]  /*5c10*/  @P0 LEA.HI.X R3, R3, c[0x0][0x1cc], R6, 0x1, P2 ;  /* 0x0000730003030a11 */ /* 0x000fe200010f0c06 */
[----:B-1----:R1:W-:Y:S04]  /*5c20*/  @P1 STG.E.128 [R4.64], R12 ;  /* 0x0000000c04001986 */ /* 0x0023e8000c101d08 */
[----:B--2---:R1:W-:Y:S04]  /*5c30*/  @P0 STG.E.128 [R2.64], R8 ;  /* 0x0000000802000986 */ /* 0x0043e8000c101d08 */
.L_x_351:
[----:B------:R-:W-:Y:S05]  /*5c40*/  BSYNC B0 ;  /* 0x0000000000007941 */ /* 0x000fea0003800000 */
.L_x_350:
        /* <DEDUP_REMOVED lines=9> */
[----:B------:R-:W-:Y:S03]  /*5ce0*/  @P2 IADD3 R5, P0, R107, R3, RZ ;  /* 0x000000036b052210 */ /* 0x000fe60007f1e0ff */
[----:B------:R-:W2:Y:S02]  /*5cf0*/  @P1 LDS.128 R8, [R84+0x4100] ;  /* 0x0041000054081984 */ /* 0x000ea40000000c00 */
[----:B------:R-:W-:Y:S01]  /*5d00*/  @P2 IMAD.X R6, R106, 0x1, R2, P0 ;  /* 0x000000016a062824 */ /* 0x000fe200000e0602 */
        /* <DEDUP_REMOVED lines=8> */
.L_x_353:
[----:B------:R-:W-:Y:S05]  /*5d90*/  BSYNC B0 ;  /* 0x0000000000007941 */ /* 0x000fea0003800000 */
.L_x_352:
        /* <DEDUP_REMOVED lines=19> */
.L_x_343:
[----:B------:R-:W-:Y:S05]  /*5ed0*/  BSYNC B2 ;  /* 0x0000000000027941 */ /* 0x000fea0003800000 */
.L_x_326:
[----:B------:R-:W-:Y:S01]  /*5ee0*/  IMAD R20, R33, -0x60, RZ ;  /* 0xffffffa021147824 */ /* 0x000fe200078e02ff */
[----:B------:R-:W-:Y:S01]  /*5ef0*/  BSSY B0, `(.L_x_354) ;  /* 0x000006b000007945 */ /* 0x000fe20003800000 */
[----:B-12---:R-:W-:Y:S02]  /*5f00*/  IMAD R2, R93, 0x60, RZ ;  /* 0x000000605d027824 */ /* 0x006fe400078e02ff */
[----:B-----5:R-:W-:Y:S02]  /*5f10*/  IMAD.IADD R6, R119, 0x1, R20 ;  /* 0x0000000177067824 */ /* 0x020fe400078e0214 */
[----:B------:R-:W-:Y:S03]  /*5f20*/  IMAD.WIDE.U32 R18, R33, 0x60, RZ ;  /* 0x0000006021127825 */ /* 0x000fe600078e00ff */
[C---:B------:R-:W-:Y:S01]  /*5f30*/  ISETP.GE.AND P5, PT, R6.reuse, 0x11, PT ;  /* 0x000000110600780c */ /* 0x040fe20003fa6270 */
[----:B------:R-:W-:Y:S01]  /*5f40*/  IMAD.IADD R19, R19, 0x1, R2 ;  /* 0x0000000113137824 */ /* 0x000fe200078e0202 */
[C---:B------:R-:W-:Y:S02]  /*5f50*/  ISETP.GE.AND P4, PT, R6.reuse, 0x1, PT ;  /* 0x000000010600780c */ /* 0x040fe40003f86270 */
[----:B------:R-:W-:Y:S02]  /*5f60*/  IADD3 R4, P0, R143, R18, RZ ;  /* 0x000000128f047210 */ /* 0x000fe40007f1e0ff */
[C---:B------:R-:W-:Y:S02]  /*5f70*/  ISETP.GE.AND P3, PT, R6.reuse, 0x21, PT ;  /* 0x000000210600780c */ /* 0x040fe40003f66270 */
[----:B------:R-:W-:Y:S02]  /*5f80*/  IADD3.X R5, R19, R145, RZ, P0, !PT ;  /* 0x0000009113057210 */ /* 0x000fe400007fe4ff */
[C---:B------:R-:W-:Y:S02]  /*5f90*/  ISETP.GE.AND P2, PT, R6.reuse, 0x31, PT ;  /* 0x000000310600780c */ /* 0x040fe40003f46270 */
[----:B------:R-:W-:Y:S02]  /*5fa0*/  ISETP.GE.AND P1, PT, R6, 0x41, PT ;  /* 0x000000410600780c */ /* 0x000fe40003f26270 */
[C---:B------:R-:W-:Y:S01]  /*5fb0*/  @P5 IADD3 R8, P0, R4.reuse, 0x10, RZ ;  /* 0x0000001004085810 */ /* 0x040fe20007f1e0ff */
[----:B------:R-:W-:Y:S01]  /*5fc0*/  @P4 IMAD R7, R5, c[0x0][0x258], RZ ;  /* 0x0000960005074a24 */ /* 0x000fe200078e02ff */
[-C--:B------:R-:W-:Y:S01]  /*5fd0*/  @P4 MOV R2, R88.reuse ;  /* 0x0000005800024202 */ /* 0x080fe20000000f00 */
[----:B------:R-:W-:Y:S02]  /*5fe0*/  @P4 IMAD.MOV.U32 R3, RZ, RZ, R92 ;  /* 0x000000ffff034224 */ /* 0x000fe400078e005c */
[----:B------:R-:W-:Y:S01]  /*5ff0*/  @P5 IMAD.X R9, RZ, RZ, R5, P0 ;  /* 0x000000ffff095224 */ /* 0x000fe200000e0605 */
[C---:B------:R-:W-:Y:S01]  /*6000*/  @P3 IADD3 R10, P0, R4.reuse, 0x20, RZ ;  /* 0x00000020040a3810 */ /* 0x040fe20007f1e0ff */
[C---:B------:R-:W-:Y:S04]  /*6010*/  @P4 IMAD.WIDE.U32 R2, R4.reuse, c[0x0][0x258], R2 ;  /* 0x0000960004024a25 */ /* 0x040fe800078e0002 */
[----:B------:R-:W-:Y:S02]  /*6020*/  @P4 IMAD R7, R4, c[0x0][0x25c], R7 ;  /* 0x0000970004074a24 */ /* 0x000fe400078e0207 */
[----:B------:R-:W-:Y:S01]  /*6030*/  @P3 IMAD.X R11, RZ, RZ, R5, P0 ;  /* 0x000000ffff0b3224 */ /* 0x000fe200000e0605 */
[C---:B------:R-:W-:Y:S01]  /*6040*/  @P4 LEA R16, P0, R2.reuse, c[0x0][0x250], 0x1 ;  /* 0x0000940002104a11 */ /* 0x040fe200078008ff */
[----:B------:R-:W-:Y:S02]  /*6050*/  @P4 IMAD.IADD R7, R3, 0x1, R7 ;  /* 0x0000000103074824 */ /* 0x000fe400078e0207 */
[----:B------:R-:W-:Y:S03]  /*6060*/  @P5 IMAD.MOV.U32 R3, RZ, RZ, R92 ;  /* 0x000000ffff035224 */ /* 0x000fe600078e005c */
[----:B------:R-:W-:Y:S01]  /*6070*/  @P4 LEA.HI.X R17, R2, c[0x0][0x254], R7, 0x1, P0 ;  /* 0x0000950002114a11 */ /* 0x000fe200000f0c07 */
[----:B------:R-:W-:Y:S01]  /*6080*/  @P5 IMAD R7, R9, c[0x0][0x258], RZ ;  /* 0x0000960009075a24 */ /* 0x000fe200078e02ff */
[----:B------:R-:W-:Y:S03]  /*6090*/  @P5 MOV R2, R88 ;  /* 0x0000005800025202 */ /* 0x000fe60000000f00 */
[C---:B------:R-:W-:Y:S02]  /*60a0*/  @P5 IMAD R7, R8.reuse, c[0x0][0x25c], R7 ;  /* 0x0000970008075a24 */ /* 0x040fe400078e0207 */
[----:B------:R-:W-:Y:S04]  /*60b0*/  @P5 IMAD.WIDE.U32 R2, R8, c[0x0][0x258], R2 ;  /* 0x0000960008025a25 */ /* 0x000fe800078e0002 */
[----:B------:R-:W-:Y:S01]  /*60c0*/  @P5 IMAD.IADD R7, R3, 0x1, R7 ;  /* 0x0000000103075824 */ /* 0x000fe200078e0207 */
[C---:B------:R-:W-:Y:S02]  /*60d0*/  @P5 LEA R14, P0, R2.reuse, c[0x0][0x250], 0x1 ;  /* 0x00009400020e5a11 */ /* 0x040fe400078008ff */
[----:B------:R-:W-:Y:S02]  /*60e0*/  @P3 MOV R3, R92 ;  /* 0x0000005c00033202 */ /* 0x000fe40000000f00 */
[----:B------:R-:W-:Y:S01]  /*60f0*/  @P5 LEA.HI.X R15, R2, c[0x0][0x254], R7, 0x1, P0 ;  /* 0x00009500020f5a11 */ /* 0x000fe200000f0c07 */
[----:B------:R-:W-:Y:S01]  /*6100*/  @P3 IMAD.MOV.U32 R2, RZ, RZ, R88 ;  /* 0x000000ffff023224 */ /* 0x000fe200078e0058 */
[----:B------:R-:W-:Y:S01]  /*6110*/  @P2 IADD3 R8, P0, R4, 0x30, RZ ;  /* 0x0000003004082810 */ /* 0x000fe20007f1e0ff */
[----:B------:R-:W-:Y:S02]  /*6120*/  @P3 IMAD R7, R11, c[0x0][0x258], RZ ;  /* 0x000096000b073a24 */ /* 0x000fe400078e02ff */
[C---:B------:R-:W-:Y:S01]  /*6130*/  @P3 IMAD.WIDE.U32 R2, R10.reuse, c[0x0][0x258], R2 ;  /* 0x000096000a023a25 */ /* 0x040fe200078e0002 */
[----:B------:R-:W-:Y:S03]  /*6140*/  @P2 IADD3.X R9, RZ, R5, RZ, P0, !PT ;  /* 0x00000005ff092210 */ /* 0x000fe600007fe4ff */
[----:B------:R-:W-:Y:S01]  /*6150*/  @P3 IMAD R7, R10, c[0x0][0x25c], R7 ;  /* 0x000097000a073a24 */ /* 0x000fe200078e0207 */
[C---:B------:R-:W-:Y:S03]  /*6160*/  @P3 LEA R12, P0, R2.reuse, c[0x0][0x250], 0x1 ;  /* 0x00009400020c3a11 */ /* 0x040fe600078008ff */
[----:B------:R-:W-:Y:S02]  /*6170*/  @P3 IMAD.IADD R7, R3, 0x1, R7 ;  /* 0x0000000103073824 */ /* 0x000fe400078e0207 */
[----:B------:R-:W-:Y:S03]  /*6180*/  @P2 IMAD.MOV.U32 R3, RZ, RZ, R92 ;  /* 0x000000ffff032224 */ /* 0x000fe600078e005c */
[----:B------:R-:W-:Y:S01]  /*6190*/  @P3 LEA.HI.X R13, R2, c[0x0][0x254], R7, 0x1, P0 ;  /* 0x00009500020d3a11 */ /* 0x000fe200000f0c07 */
[----:B------:R-:W-:Y:S01]  /*61a0*/  @P2 IMAD R7, R9, c[0x0][0x258], RZ ;  /* 0x0000960009072a24 */ /* 0x000fe200078e02ff */
[----:B------:R-:W-:Y:S03]  /*61b0*/  @P2 MOV R2, R88 ;  /* 0x0000005800022202 */ /* 0x000fe60000000f00 */
[C---:B------:R-:W-:Y:S02]  /*61c0*/  @P2 IMAD R7, R8.reuse, c[0x0][0x25c], R7 ;  /* 0x0000970008072a24 */ /* 0x040fe400078e0207 */
[----:B------:R-:W-:Y:S05]  /*61d0*/  @P2 IMAD.WIDE.U32 R2, R8, c[0x0][0x258], R2 ;  /* 0x0000960008022a25 */ /* 0x000fea00078e0002 */
[C---:B------:R-:W-:Y:S02]  /*61e0*/  @P2 LEA R8, P0, R2.reuse, c[0x0][0x250], 0x1 ;  /* 0x0000940002082a11 */ /* 0x040fe400078008ff */
[----:B------:R-:W-:Y:S02]  /*61f0*/  @P2 IADD3 R7, R3, R7, RZ ;  /* 0x0000000703072210 */ /* 0x000fe40007ffe0ff */
[----:B------:R-:W-:Y:S02]  /*6200*/  @P1 MOV R3, R92 ;  /* 0x0000005c00031202 */ /* 0x000fe40000000f00 */
[----:B------:R-:W-:Y:S02]  /*6210*/  @P2 LEA.HI.X R9, R2, c[0x0][0x254], R7, 0x1, P0 ;  /* 0x0000950002092a11 */ /* 0x000fe400000f0c07 */
[----:B------:R-:W-:Y:S05]  /*6220*/  @P1 IADD3 R7, P0, R4, 0x40, RZ ;  /* 0x0000004004071810 */ /* 0x000fea0007f1e0ff */
        /* <DEDUP_REMOVED lines=8> */
[----:B------:R-:W-:Y:S04]  /*62b0*/  @P1 IMAD.WIDE.U32 R2, R7, c[0x0][0x258], R2 ;  /* 0x0000960007021a25 */ /* 0x000fe800078e0002 */
[----:B------:R-:W-:Y:S01]  /*62c0*/  @P1 IMAD.IADD R4, R3, 0x1, R4 ;  /* 0x0000000103041824 */ /* 0x000fe200078e0204 */
[C---:B------:R-:W-:Y:S01]  /*62d0*/  @P1 LEA R6, P6, R2.reuse, c[0x0][0x250], 0x1 ;  /* 0x0000940002061a11 */ /* 0x040fe200078c08ff */
[----:B------:R-:W-:Y:S03]  /*62e0*/  @P0 IMAD.MOV.U32 R3, RZ, RZ, R92 ;  /* 0x000000ffff030224 */ /* 0x000fe600078e005c */
[----:B------:R-:W-:Y:S01]  /*62f0*/  @P1 LEA.HI.X R7, R2, c[0x0][0x254], R4, 0x1, P6 ;  /* 0x0000950002071a11 */ /* 0x000fe200030f0c04 */
[----:B------:R-:W-:Y:S01]  /*6300*/  @P0 IMAD R4, R5, c[0x0][0x258], RZ ;  /* 0x0000960005040a24 */ /* 0x000fe200078e02ff */
[----:B------:R-:W-:Y:S03]  /*6310*/  @P0 MOV R2, R88 ;  /* 0x0000005800020202 */ /* 0x000fe60000000f00 */
        /* <DEDUP_REMOVED lines=11> */
[----:B------:R1:W-:Y:S08]  /*63d0*/  @P4 LDGSTS.E.BYPASS.LTC128B.128 [R80+0x100], [R16.64], !P6 ;  /* 0x0010000010504fae */ /* 0x0003f0000f101d48 */
[----:B------:R2:W-:Y:S08]  /*63e0*/  @P5 LDGSTS.E.BYPASS.LTC128B.128 [R80+0x900], [R14.64], !P6 ;  /* 0x009000000e505fae */ /* 0x0005f0000f101d48 */
[----:B------:R3:W-:Y:S08]  /*63f0*/  @P3 LDGSTS.E.BYPASS.LTC128B.128 [R80+0x1100], [R12.64], !P6 ;  /* 0x011000000c503fae */ /* 0x0007f0000f101d48 */
[----:B------:R1:W-:Y:S08]  /*6400*/  @P2 LDGSTS.E.BYPASS.LTC128B.128 [R80+0x1900], [R8.64], !P6 ;  /* 0x0190000008502fae */ /* 0x0003f0000f101d48 */
[----:B------:R1:W-:Y:S08]  /*6410*/  @P1 LDGSTS.E.BYPASS.LTC128B.128 [R80+0x2100], [R6.64], !P6 ;  /* 0x0210000006501fae */ /* 0x0003f0000f101d48 */
[----:B------:R1:W-:Y:S01]  /*6420*/  @P0 LDGSTS.E.BYPASS.LTC128B.128 [R80+0x2900], [R4.64], !P6 ;  /* 0x0290000004500fae */ /* 0x0003e2000f101d48 */
[----:B---3--:R-:W-:Y:S02]  /*6430*/  IMNMX R13, R2, 0x60, PT ;  /* 0x00000060020d7817 */ /* 0x008fe40003800200 */
[----:B------:R-:W-:Y:S02]  /*6440*/  IADD3 R12, P0, R141, R18, RZ ;  /* 0x000000128d0c7210 */ /* 0x000fe40007f1e0ff */
[----:B------:R-:W-:Y:S03]  /*6450*/  ISETP.GE.AND P1, PT, R87, R13, PT ;  /* 0x0000000d5700720c */ /* 0x000fe60003f26270 */
[----:B------:R-:W0:Y:S01]  /*6460*/  LDGDEPBAR ;  /* 0x00000000000079af */ /* 0x000e220000000000 */
[----:B--2---:R-:W-:Y:S01]  /*6470*/  IADD3.X R14, R19, R140, RZ, P0, !PT ;  /* 0x0000008c130e7210 */ /* 0x004fe200007fe4ff */
[----:B------:R-:W-:Y:S06]  /*6480*/  DEPBAR.LE SB0, 0x0 ;  /* 0x000080000000791a */ /* 0x000fec0000000000 */
[----:B------:R-:W-:Y:S06]  /*6490*/  BAR.SYNC.DEFER_BLOCKING 0x0 ;  /* 0x0000000000007b1d */ /* 0x000fec0000010000 */
[----:B------:R-:W-:-:S05]  /*64a0*/  @P1 BRA `(.L_x_355) ;  /* 0x000000f000001947 */ /* 0x000fca0003800000 */
[----:B-1----:R-:W-:Y:S01]  /*64b0*/  MOV R5, R104 ;  /* 0x0000006800057202 */ /* 0x002fe20000000f00 */
[----:B------:R-:W-:Y:S01]  /*64c0*/  IMAD.MOV.U32 R4, RZ, RZ, R94 ;  /* 0x000000ffff047224 */ /* 0x000fe200078e005e */
[----:B------:R-:W-:Y:S01]  /*64d0*/  ISETP.GE.AND P1, PT, R24, c[0x0][0x1d4], PT ;  /* 0x0000750018007a0c */ /* 0x000fe20003f26270 */
[----:B------:R-:W-:Y:S02]  /*64e0*/  IMAD R2, R14, c[0x0][0x208], RZ ;  /* 0x000082000e027a24 */ /* 0x000fe400078e02ff */
[C---:B------:R-:W-:Y:S04]  /*64f0*/  IMAD.WIDE.U32 R4, R12.reuse, c[0x0][0x208], R4 ;  /* 0x000082000c047a25 */ /* 0x040fe800078e0004 */
[----:B------:R-:W-:Y:S04]  /*6500*/  IMAD R2, R12, c[0x0][0x20c], R2 ;  /* 0x000083000c027a24 */ /* 0x000fe800078e0202 */
[----:B------:R-:W-:Y:S01]  /*6510*/  IMAD.IADD R3, R5, 0x1, R2 ;  /* 0x0000000105037824 */ /* 0x000fe200078e0202 */
[C---:B------:R-:W-:Y:S01]  /*6520*/  LEA R2, P0, R4.reuse, c[0x0][0x1f8], 0x1 ;  /* 0x00007e0004027a11 */ /* 0x040fe200078008ff */
[----:B------:R-:W1:Y:S03]  /*6530*/  @!P1 LDS.128 R8, [R85+0x100] ;  /* 0x0001000055089984 */ /* 0x000e660000000c00 */
[----:B------:R-:W-:Y:S02]  /*6540*/  LEA.HI.X R3, R4, c[0x0][0x1fc], R3, 0x1, P0 ;  /* 0x00007f0004037a11 */ /* 0x000fe400000f0c03 */
[----:B------:R-:W-:Y:S11]  /*6550*/  ISETP.GE.AND P0, PT, R105, c[0x0][0x1d4], PT ;  /* 0x0000750069007a0c */ /* 0x000ff60003f06270 */
[----:B------:R-:W-:Y:S02]  /*6560*/  @!UPT UIADD3 URZ, URZ, URZ, URZ ;  /* 0x0000003f3f3ff290 */ /* 0x000fe4000fffe03f */
[----:B------:R-:W2:Y:S04]  /*6570*/  @!P0 LDS.128 R4, [R84+0x100] ;  /* 0x0001000054048984 */ /* 0x000ea80000000c00 */
[----:B-1----:R1:W-:Y:S04]  /*6580*/  @!P1 STG.E.128 [R2.64], R8 ;  /* 0x0000000802009986 */ /* 0x0023e8000c101d08 */
[----:B--2---:R1:W-:Y:S02]  /*6590*/  @!P0 STG.E.128 [R2.64+0x40], R4 ;  /* 0x0000400402008986 */ /* 0x0043e4000c101d08 */
.L_x_355:
[----:B-1----:R-:W-:Y:S05]  /*65a0*/  BSYNC B0 ;  /* 0x0000000000007941 */ /* 0x002fea0003800000 */
.L_x_354:
[----:B------:R-:W-:Y:S01]  /*65b0*/  ISETP.GE.AND P0, PT, R150, R13, PT ;  /* 0x0000000d9600720c */ /* 0x000fe20003f06270 */
[----:B------:R-:W-:Y:S01]  /*65c0*/  @!UPT UIADD3 URZ, URZ, URZ, URZ ;  /* 0x0000003f3f3ff290 */ /* 0x000fe2000fffe03f */
[----:B------:R-:W-:Y:S11]  /*65d0*/  BSSY B0, `(.L_x_356) ;  /* 0x0000013000007945 */ /* 0x000ff60003800000 */
[----:B------:R-:W-:-:S05]  /*65e0*/  @P0 BRA `(.L_x_357) ;  /* 0x0000011000000947 */ /* 0x000fca0003800000 */
[----:B------:R-:W-:Y:S01]  /*65f0*/  IADD3 R2, P0, R12, 0x20, RZ ;  /* 0x000000200c027810 */ /* 0x000fe20007f1e0ff */
[----:B------:R-:W-:Y:S01]  /*6600*/  IMAD.MOV.U32 R4, RZ, RZ, R94 ;  /* 0x000000ffff047224 */ /* 0x000fe200078e005e */
[----:B------:R-:W-:Y:S02]  /*6610*/  MOV R5, R104 ;  /* 0x0000006800057202 */ /* 0x000fe40000000f00 */
[----:B------:R-:W-:Y:S01]  /*6620*/  ISETP.GE.AND P1, PT, R24, c[0x0][0x1d4], PT ;  /* 0x0000750018007a0c */ /* 0x000fe20003f26270 */
[----:B------:R-:W-:Y:S02]  /*6630*/  IMAD.X R3, RZ, RZ, R14, P0 ;  /* 0x000000ffff037224 */ /* 0x000fe400000e060e */
[C---:B------:R-:W-:Y:S04]  /*6640*/  IMAD.WIDE.U32 R4, R2.reuse, c[0x0][0x208], R4 ;  /* 0x0000820002047a25 */ /* 0x040fe800078e0004 */
[----:B------:R-:W-:Y:S04]  /*6650*/  IMAD R3, R3, c[0x0][0x208], RZ ;  /* 0x0000820003037a24 */ /* 0x000fe800078e02ff */
[----:B------:R-:W-:Y:S01]  /*6660*/  IMAD R3, R2, c[0x0][0x20c], R3 ;  /* 0x0000830002037a24 */ /* 0x000fe200078e0203 */
[C---:B------:R-:W-:Y:S01]  /*6670*/  LEA R2, P0, R4.reuse, c[0x0][0x1f8], 0x1 ;  /* 0x00007e0004027a11 */ /* 0x040fe200078008ff */
[----:B------:R-:W1:Y:S02]  /*6680*/  @!P1 LDS.128 R8, [R85+0x1100] ;  /* 0x0011000055089984 */ /* 0x000e640000000c00 */
[----:B------:R-:W-:Y:S05]  /*6690*/  IMAD.IADD R3, R5, 0x1, R3 ;  /* 0x0000000105037824 */ /* 0x000fea00078e0203 */
[----:B------:R-:W-:Y:S02]  /*66a0*/  LEA.HI.X R3, R4, c[0x0][0x1fc], R3, 0x1, P0 ;  /* 0x00007f0004037a11 */ /* 0x000fe400000f0c03 */
[----:B------:R-:W-:Y:S11]  /*66b0*/  ISETP.GE.AND P0, PT, R105, c[0x0][0x1d4], PT ;  /* 0x0000750069007a0c */ /* 0x000ff60003f06270 */
[----:B------:R-:W-:Y:S02]  /*66c0*/  @!UPT UIADD3 URZ, URZ, URZ, URZ ;  /* 0x0000003f3f3ff290 */ /* 0x000fe4000fffe03f */
[----:B------:R-:W2:Y:S04]  /*66d0*/  @!P0 LDS.128 R4, [R84+0x1100] ;  /* 0x0011000054048984 */ /* 0x000ea80000000c00 */
[----:B-1----:R1:W-:Y:S04]  /*66e0*/  @!P1 STG.E.128 [R2.64], R8 ;  /* 0x0000000802009986 */ /* 0x0023e8000c101d08 */
[----:B--2---:R1:W-:Y:S02]  /*66f0*/  @!P0 STG.E.128 [R2.64+0x40], R4 ;  /* 0x0000400402008986 */ /* 0x0043e4000c101d08 */
.L_x_357:
[----:B------:R-:W-:Y:S05]  /*6700*/  BSYNC B0 ;  /* 0x0000000000007941 */ /* 0x000fea0003800000 */
.L_x_356:
[----:B------:R-:W-:Y:S01]  /*6710*/  ISETP.GE.AND P0, PT, R149, R13, PT ;  /* 0x0000000d9500720c */ /* 0x000fe20003f06270 */
[----:B------:R-:W-:Y:S01]  /*6720*/  @!UPT UIADD3 URZ, URZ, URZ, URZ ;  /* 0x0000003f3f3ff290 */ /* 0x000fe2000fffe03f */
[----:B------:R-:W-:Y:S11]  /*6730*/  BSSY B0, `(.L_x_358) ;  /* 0x0000013000007945 */ /* 0x000ff60003800000 */
[----:B------:R-:W-:-:S05]  /*6740*/  @P0 BRA `(.L_x_359) ;  /* 0x0000011000000947 */ /* 0x000fca0003800000 */
[----:B-1----:R-:W-:Y:S01]  /*6750*/  IADD3 R2, P0, R12, 0x40, RZ ;  /* 0x000000400c027810 */ /* 0x002fe20007f1e0ff */
        /* <DEDUP_REMOVED lines=16> */
.L_x_359:
[----:B------:R-:W-:Y:S05]  /*6860*/  BSYNC B0 ;  /* 0x0000000000007941 */ /* 0x000fea0003800000 */
.L_x_358:
[C---:B------:R-:W-:Y:S02]  /*6870*/  ISETP.GT.AND P0, PT, R33.reuse, R144, PT ;  /* 0x000000902100720c */ /* 0x040fe40003f04270 */
[----:B------:R-:W-:Y:S11]  /*6880*/  IADD3 R33, R33, -0x1, RZ ;  /* 0xffffffff21217810 */ /* 0x000ff60007ffe0ff */
[----:B-1----:R-:W-:Y:S01]  /*6890*/  @P0 SHF.R.S32.HI R5, RZ, 0x1f, R33 ;  /* 0x0000001fff050819 */ /* 0x002fe20000011421 */
[----:B------:R-:W-:Y:S02]  /*68a0*/  @P0 IMAD R4, R180, R33, RZ ;  /* 0x00000021b4040224 */ /* 0x000fe400078e02ff */
[----:B------:R-:W-:Y:S02]  /*68b0*/  @P0 IMAD.MOV.U32 R2, RZ, RZ, R124 ;  /* 0x000000ffff020224 */ /* 0x000fe400078e007c */
        /* <DEDUP_REMOVED lines=10> */
[----:B------:R1:W-:Y:S02]  /*6960*/  @P0 LDGSTS.E.BYPASS.LTC128B.128 [R80+0x3100], [R10.64], !P6 ;  /* 0x031000000a500fae */ /* 0x0003e4000f101d48 */
[--C-:B------:R-:W-:Y:S01]  /*6970*/  @P0 IMAD.X R9, R11, 0x1, R148.reuse, P1 ;  /* 0x000000010b090824 */ /* 0x100fe200008e0694 */
[-C--:B------:R-:W-:Y:S04]  /*6980*/  @P0 IADD3 R6, P1, R8, R151.reuse, RZ ;  /* 0x0000009708060210 */ /* 0x080fe80007f3e0ff */
[----:B------:R2:W-:Y:S01]  /*6990*/  @P0 LDGSTS.E.BYPASS.LTC128B.128 [R80+0x3900], [R8.64], !P6 ;  /* 0x0390000008500fae */ /* 0x0005e2000f101d48 */
[-C--:B------:R-:W-:Y:S02]  /*69a0*/  @P0 IADD3.X R7, R9, R148.reuse, RZ, P1, !PT ;  /* 0x0000009409070210 */ /* 0x080fe40000ffe4ff */
[-C--:B------:R-:W-:Y:S03]  /*69b0*/  @P0 IADD3 R4, P1, R6, R151.reuse, RZ ;  /* 0x0000009706040210 */ /* 0x080fe60007f3e0ff */
[----:B------:R2:W-:Y:S02]  /*69c0*/  @P0 LDGSTS.E.BYPASS.LTC128B.128 [R80+0x4100], [R6.64], !P6 ;  /* 0x0410000006500fae */ /* 0x0005e4000f101d48 */
[--C-:B------:R-:W-:Y:S01]  /*69d0*/  @P0 IMAD.X R5, R7, 0x1, R148.reuse, P1 ;  /* 0x0000000107050824 */ /* 0x100fe200008e0694 */
[-C--:B------:R-:W-:Y:S04]  /*69e0*/  @P0 IADD3 R2, P1, R4, R151.reuse, RZ ;  /* 0x0000009704020210 */ /* 0x080fe80007f3e0ff */
[----:B------:R2:W-:Y:S01]  /*69f0*/  @P0 LDGSTS.E.BYPASS.LTC128B.128 [R80+0x4900], [R4.64], !P6 ;  /* 0x0490000004500fae */ /* 0x0005e2000f101d48 */
[----:B------:R-:W-:Y:S05]  /*6a00*/  @P0 IMAD.X R3, R5, 0x1, R148, P1 ;  /* 0x0000000105030824 */ /* 0x000fea00008e0694 */
[----:B------:R2:W-:Y:S01]  /*6a10*/  @P0 LDGSTS.E.BYPASS.LTC128B.128 [R80+0x5100], [R2.64], !P6 ;  /* 0x0510000002500fae */ /* 0x0005e2000f101d48 */
[----:B-1----:R-:W-:Y:S04]  /*6a20*/  @P0 IADD3 R10, P1, R2, R151, RZ ;  /* 0x00000097020a0210 */ /* 0x002fe80007f3e0ff */
[----:B------:R-:W-:Y:S05]  /*6a30*/  @P0 IADD3.X R11, R3, R148, RZ, P1, !PT ;  /* 0x00000094030b0210 */ /* 0x000fea0000ffe4ff */
[----:B------:R2:W-:Y:S04]  /*6a40*/  @P0 LDGSTS.E.BYPASS.LTC128B.128 [R80+0x5900], [R10.64], !P6 ;  /* 0x059000000a500fae */ /* 0x0005e8000f101d48 */
[----:B------:R-:W0:Y:S01]  /*6a50*/  LDGDEPBAR ;  /* 0x00000000000079af */ /* 0x000e220000000000 */
[----:B------:R-:W-:-:S05]  /*6a60*/  @P0 BRA `(.L_x_360) ;  /* 0xffffb57000000947 */ /* 0x000fca000383ffff */
[----:B------:R-:W-:Y:S06]  /*6a70*/  BAR.SYNC.DEFER_BLOCKING 0x0 ;  /* 0x0000000000007b1d */ /* 0x000fec0000010000 */
.L_x_325:
[----:B------:R-:W-:Y:S01]  /*6a80*/  IMAD.MOV.U32 R231, RZ, RZ, c[0x0][0x2c4] ;  /* 0x0000b100ffe77624 */ /* 0x000fe200078e00ff */
[----:B------:R-:W-:Y:S01]  /*6a90*/  IADD3 R0, R226, 0x7f, RZ ;  /* 0x0000007fe2007810 */ /* 0x000fe20007ffe0ff */
[----:B------:R-:W-:-:S02]  /*6aa0*/  IMAD.MOV.U32 R236, RZ, RZ, c[0x0][0x32c] ;  /* 0x0000cb00ffec7624 */ /* 0x000fc400078e00ff */
[----:B--2---:R-:W-:Y:S01]  /*6ab0*/  IMAD.IADD R8, R166, 0x1, R167 ;  /* 0x00000001a6087824 */ /* 0x004fe200078e02a7 */
[----:B------:R-:W-:Y:S02]  /*6ac0*/  ISETP.NE.AND P1, PT, R231, 0x1, PT ;  /* 0x00000001e700780c */ /* 0x000fe40003f25270 */
[----:B------:R-:W-:-:S11]  /*6ad0*/  ISETP.GE.AND P6, PT, R236, 0x1, PT ;  /* 0x00000001ec00780c */ /* 0x000fd60003fc6270 */
[----:B------:R-:W-:-:S05]  /*6ae0*/  @P1 IMAD.HI.U32 R2, R0, c[0x0][0x2c8], RZ ;  /* 0x0000b20000021a27 */ /* 0x000fca00078e00ff */
[----:B------:R-:W-:-:S05]  /*6af0*/  @P1 SHF.R.U32.HI R0, RZ, c[0x0][0x2cc], R2 ;  /* 0x0000b300ff001a19 */ /* 0x000fca0000011602 */
[----:B------:R-:W-:-:S05]  /*6b00*/  IMAD.IADD R0, R178, 0x1, R0 ;  /* 0x00000001b2007824 */ /* 0x000fca00078e0200 */
[----:B------:R-:W-:Y:S01]  /*6b10*/  IADD3 R3, R0, c[0x0][0x328], RZ ;  /* 0x0000ca0000037a10 */ /* 0x000fe20007ffe0ff */
[----:B------:R-:W-:Y:S05]  /*6b20*/  @!P6 BRA `(.L_x_361) ;  /* 0x000000f00000e947 */ /* 0x000fea0003800000 */
[C---:B------:R-:W-:Y:S01]  /*6b30*/  ISETP.GT.AND P0, PT, R0.reuse, RZ, PT ;  /* 0x000000ff0000720c */ /* 0x040fe20003f04270 */
[----:B------:R-:W-:Y:S01]  /*6b40*/  IMAD.MOV.U32 R4, RZ, RZ, c[0x0][0x32c] ;  /* 0x0000cb00ff047624 */ /* 0x000fe200078e00ff */
        /* <DEDUP_REMOVED lines=8> */
.L_x_362:
[----:B------:R-:W-:-:S13]  /*6bd0*/  ISETP.NE.AND P0, PT, R4, 0x1, PT ;  /* 0x000000010400780c */ /* 0x000fda0003f05270 */
[----:B------:R-:W-:-:S05]  /*6be0*/  @P0 IMAD.HI.U32 R0, R2, c[0x0][0x330], RZ ;  /* 0x0000cc0002000a27 */ /* 0x000fca00078e00ff */
[----:B------:R-:W-:-:S05]  /*6bf0*/  @P0 SHF.R.U32.HI R2, RZ, c[0x0][0x334], R0 ;  /* 0x0000cd00ff020a19 */ /* 0x000fca0000011600 */
.L_x_363:
[----:B------:R-:W-:-:S05]  /*6c00*/  IMAD R2, R2, R4, c[0x0][0x32c] ;  /* 0x0000cb0002027624 */ /* 0x000fca00078e0204 */
[----:B------:R-:W-:-:S03]  /*6c10*/  IMNMX R3, R3, R2, PT ;  /* 0x0000000203037217 */ /* 0x000fc60003800200 */
.L_x_361:
[----:B------:R-:W2:Y:S01]  /*6c20*/  LDL R4, [R1+0x14] ;  /* 0x0000140001047983 */ /* 0x000ea20000100800 */
[----:B------:R-:W-:Y:S01]  /*6c30*/  IADD3 R3, R3, 0x5f, RZ ;  /* 0x0000005f03037810 */ /* 0x000fe20007ffe0ff */
[----:B------:R-:W-:-:S04]  /*6c40*/  @P1 IMAD.HI.U32 R2, R226, c[0x0][0x2c8], RZ ;  /* 0x0000b200e2021a27 */ /* 0x000fc800078e00ff */
[----:B------:R-:W-:-:S04]  /*6c50*/  IMAD.HI R3, R3, 0x2aaaaaab, RZ ;  /* 0x2aaaaaab03037827 */ /* 0x000fc800078e02ff */
[----:B------:R-:W-:Y:S01]  /*6c60*/  IMAD.MOV.U32 R0, RZ, RZ, R226 ;  /* 0x000000ffff007224 */ /* 0x000fe200078e00e2 */
[----:B------:R-:W-:Y:S02]  /*6c70*/  @P1 SHF.R.U32.HI R0, RZ, c[0x0][0x2cc], R2 ;  /* 0x0000b300ff001a19 */ /* 0x000fe40000011602 */
[----:B------:R-:W-:-:S04]  /*6c80*/  SHF.R.U32.HI R2, RZ, 0x1f, R3 ;  /* 0x0000001fff027819 */ /* 0x000fc80000011603 */
[----:B------:R-:W-:-:S04]  /*6c90*/  LEA.HI.SX32 R2, R3, R2, 0x1c ;  /* 0x0000000203027211 */ /* 0x000fc800078fe2ff */
[----:B------:R-:W-:Y:S01]  /*6ca0*/  IMNMX R246, R2, R179, PT ;  /* 0x000000b302f67217 */ /* 0x000fe20003800200 */
[----:B--2---:R-:W-:-:S05]  /*6cb0*/  IMAD.IADD R0, R4, 0x1, R0 ;  /* 0x0000000104007824 */ /* 0x004fca00078e0200 */
[----:B------:R-:W-:Y:S01]  /*6cc0*/  IADD3 R3, R0, -c[0x0][0x324], RZ ;  /* 0x8000c90000037a10 */ /* 0x000fe20007ffe0ff */
[----:B------:R-:W-:Y:S05]  /*6cd0*/  @!P6 BRA `(.L_x_364) ;  /* 0x000000f00000e947 */ /* 0x000fea0003800000 */
        /* <DEDUP_REMOVED lines=9> */
.L_x_365:
[----:B------:R-:W-:-:S04]  /*6d70*/  MOV R2, c[0x0][0x32c] ;  /* 0x0000cb0000027a02 */ /* 0x000fc80000000f00 */
[----:B------:R-:W-:-:S13]  /*6d80*/  ISETP.NE.AND P0, PT, R2, 0x1, PT ;  /* 0x000000010200780c */ /* 0x000fda0003f05270 */
[----:B------:R-:W-:-:S05]  /*6d90*/  @P0 IMAD.HI.U32 R2, R0, c[0x0][0x330], RZ ;  /* 0x0000cc0000020a27 */ /* 0x000fca00078e00ff */
[----:B------:R-:W-:-:S05]  /*6da0*/  @P0 SHF.R.U32.HI R0, RZ, c[0x0][0x334], R2 ;  /* 0x0000cd00ff000a19 */ /* 0x000fca0000011602 */
.L_x_366:
[----:B------:R-:W-:-:S05]  /*6db0*/  IMAD R0, R0, c[0x0][0x32c], RZ ;  /* 0x0000cb0000007a24 */ /* 0x000fca00078e02ff */
[----:B------:R-:W-:-:S05]  /*6dc0*/  IMNMX R3, R3, R0, !PT ;  /* 0x0000000003037217 */ /* 0x000fca0007800200 */
.L_x_364:
[----:B------:R-:W-:Y:S01]  /*6dd0*/  IMAD.HI R0, R3, 0x2aaaaaab, RZ ;  /* 0x2aaaaaab03007827 */ /* 0x000fe200078e02ff */
[----:B------:R-:W-:Y:S01]  /*6de0*/  PLOP3.LUT P4, PT, PT, PT, PT, 0x80, 0x0 ;  /* 0x000000000000781c */ /* 0x000fe20003f8f070 */
[----:B------:R-:W-:Y:S01]  /*6df0*/  CS2R R162, SRZ ;  /* 0x0000000000a27805 */ /* 0x000fe2000001ff00 */
[----:B------:R-:W-:Y:S01]  /*6e00*/  CS2R R160, SRZ ;  /* 0x0000000000a07805 */ /* 0x000fe2000001ff00 */
[----:B------:R-:W-:Y:S01]  /*6e10*/  CS2R R166, SRZ ;  /* 0x0000000000a67805 */ /* 0x000fe2000001ff00 */
[----:B------:R-:W-:Y:S01]  /*6e20*/  SHF.R.U32.HI R2, RZ, 0x1f, R0 ;  /* 0x0000001fff027819 */ /* 0x000fe20000011600 */
[----:B------:R-:W-:Y:S01]  /*6e30*/  CS2R R12, SRZ ;  /* 0x00000000000c7805 */ /* 0x000fe2000001ff00 */
[----:B------:R-:W-:Y:S01]  /*6e40*/  IMAD.MOV.U32 R164, RZ, RZ, RZ ;  /* 0x000000ffffa47224 */ /* 0x000fe200078e00ff */
[----:B------:R-:W-:Y:S01]  /*6e50*/  CS2R R14, SRZ ;  /* 0x00000000000e7805 */ /* 0x000fe2000001ff00 */
[----:B------:R-:W-:Y:S01]  /*6e60*/  LEA.HI.SX32 R0, R0, R2, 0x1c ;  /* 0x0000000200007211 */ /* 0x000fe200078fe2ff */
[----:B------:R-:W-:Y:S01]  /*6e70*/  IMAD.MOV.U32 R158, RZ, RZ, RZ ;  /* 0x000000ffff9e7224 */ /* 0x000fe200078e00ff */
[----:B------:R-:W-:Y:S01]  /*6e80*/  MOV R156, RZ ;  /* 0x000000ff009c7202 */ /* 0x000fe20000000f00 */
[----:B------:R-:W-:Y:S01]  /*6e90*/  CS2R R16, SRZ ;  /* 0x0000000000107805 */ /* 0x000fe2000001ff00 */
[----:B------:R-:W-:Y:S01]  /*6ea0*/  IMNMX R224, RZ, R0, !PT ;  /* 0x00000000ffe07217 */ /* 0x000fe20007800200 */
[----:B------:R-:W-:Y:S01]  /*6eb0*/  IMAD.MOV.U32 R154, RZ, RZ, RZ ;  /* 0x000000ffff9a7224 */ /* 0x000fe200078e00ff */
[----:B------:R-:W-:Y:S01]  /*6ec0*/  CS2R R18, SRZ ;  /* 0x0000000000127805 */ /* 0x000fe2000001ff00 */
[----:B------:R-:W-:Y:S01]  /*6ed0*/  IMAD.MOV.U32 R152, RZ, RZ, RZ ;  /* 0x000000ffff987224 */ /* 0x000fe200078e00ff */
[----:B------:R-:W-:Y:S01]  /*6ee0*/  ISETP.GT.AND P0, PT, R246, R224, PT ;  /* 0x000000e0f600720c */ /* 0x000fe20003f04270 */
[----:B------:R2:W-:Y:S01]  /*6ef0*/  STL [R1+0x18], R224 ;  /* 0x000018e001007387 */ /* 0x0005e20000100800 */
[----:B------:R-:W-:Y:S01]  /*6f00*/  MOV R26, RZ ;  /* 0x000000ff001a7202 */ /* 0x000fe20000000f00 */
[----:B------:R-:W-:Y:S01]  /*6f10*/  IMAD.MOV.U32 R146, RZ, RZ, RZ ;  /* 0x000000ffff927224 */ /* 0x000fe200078e00ff */
[----:B------:R-:W-:Y:S01]  /*6f20*/  MOV R144, RZ ;  /* 0x000000ff00907202 */ /* 0x000fe20000000f00 */
        /* <DEDUP_REMOVED lines=33> */
[----:B--2---:R-:W2:Y:S01]  /*7140*/  LDL R27, [R1+0x64] ;  /* 0x00006400011b7983 */ /* 0x004ea20000100800 */
[----:B------:R-:W-:-:S03]  /*7150*/  ISETP.NE.U32.AND P0, PT, RZ, c[0x0][0x340], PT ;  /* 0x0000d000ff007a0c */ /* 0x000fc60003f05070 */
[----:B------:R-:W2:Y:S01]  /*7160*/  LDL R234, [R1+0x30] ;  /* 0x0000300001ea7983 */ /* 0x000ea20000100800 */
[----:B------:R-:W-:-:S13]  /*7170*/  ISETP.NE.AND.EX P2, PT, RZ, c[0x0][0x344], PT, P0 ;  /* 0x0000d100ff007a0c */ /* 0x000fda0003f45300 */
[----:B------:R-:W-:Y:S01]  /*7180*/  @P2 IMAD.MOV.U32 R2, RZ, RZ, 0x4 ;  /* 0x00000004ff022424 */ /* 0x000fe200078e00ff */
[----:B------:R-:W4:Y:S01]  /*7190*/  S2R R35, SR_CTAID.Y ;  /* 0x0000000000237919 */ /* 0x000f220000002600 */
[----:B------:R-:W-:Y:S02]  /*71a0*/  SHF.R.S32.HI R0, RZ, 0x1f, R168 ;  /* 0x0000001fff007819 */ /* 0x000fe400000114a8 */
[----:B------:R-:W-:-:S03]  /*71b0*/  SHF.R.S32.HI R228, RZ, 0x1f, R212 ;  /* 0x0000001fffe47819 */ /* 0x000fc600000114d4 */
[----:B------:R-:W-:Y:S01]  /*71c0*/  IMAD R0, R0, c[0x0][0x178], RZ ;  /* 0x00005e0000007a24 */ /* 0x000fe200078e02ff */
[----:B------:R-:W-:-:S03]  /*71d0*/  LEA.HI R5, R228, R212, RZ, 0x3 ;  /* 0x000000d4e4057211 */ /* 0x000fc600078f18ff */
[----:B------:R-:W-:Y:S01]  /*71e0*/  IMAD R0, R168, c[0x0][0x17c], R0 ;  /* 0x00005f00a8007a24 */ /* 0x000fe200078e0200 */
[----:B------:R-:W-:Y:S02]  /*71f0*/  LOP3.LUT R4, R5, 0xfffffff8, RZ, 0xc0, !PT ;  /* 0xfffffff805047812 */ /* 0x000fe400078ec0ff */
[----:B------:R-:W-:-:S03]  /*7200*/  SHF.R.S32.HI R71, RZ, 0x3, R5 ;  /* 0x00000003ff477819 */ /* 0x000fc60000011405 */
[----:B------:R-:W-:Y:S02]  /*7210*/  IMAD.IADD R86, R212, 0x1, -R4 ;  /* 0x00000001d4567824 */ /* 0x000fe400078e0a04 */
[----:B------:R-:W-:Y:S02]  /*7220*/  IMAD R5, R188, c[0x0][0x1b8], RZ ;  /* 0x00006e00bc057a24 */ /* 0x000fe400078e02ff */
[----:B------:R-:W-:Y:S02]  /*7230*/  IMAD.SHL.U32 R56, R86, 0x8, RZ ;  /* 0x0000000856387824 */ /* 0x000fe400078e00ff */
[----:B--2---:R-:W-:-:S05]  /*7240*/  @P2 IMAD.WIDE R2, R27, R2, c[0x0][0x340] ;  /* 0x0000d0001b022625 */ /* 0x004fca00078e0202 */
[----:B------:R2:W3:Y:S01]  /*7250*/  @P2 LDG.E R16, [R2.64] ;  /* 0x0000000802102981 */ /* 0x0004e2000c1e1900 */
[----:B----4-:R-:W-:Y:S01]  /*7260*/  IMAD R4, R35, c[0x0][0x1bc], R5 ;  /* 0x00006f0023047a24 */ /* 0x010fe200078e0205 */
[----:B------:R-:W-:Y:S02]  /*7270*/  ISETP.NE.U32.AND P0, PT, RZ, c[0x0][0x348], PT ;  /* 0x0000d200ff007a0c */ /* 0x000fe40003f05070 */
[----:B------:R-:W-:Y:S02]  /*7280*/  SHF.R.S32.HI R15, RZ, 0x1f, R27 ;  /* 0x0000001fff0f7819 */ /* 0x000fe4000001141b */
[----:B------:R-:W-:Y:S02]  /*7290*/  ISETP.NE.AND.EX P0, PT, RZ, c[0x0][0x34c], PT, P0 ;  /* 0x0000d300ff007a0c */ /* 0x000fe40003f05300 */
[----:B------:R-:W-:Y:S02]  /*72a0*/  LEA.HI R85, R228, R212, RZ, 0x4 ;  /* 0x000000d4e4557211 */ /* 0x000fe400078f20ff */
[----:B------:R-:W-:-:S02]  /*72b0*/  SEL R6, R15, RZ, !P0 ;  /* 0x000000ff0f067207 */ /* 0x000fc40004000000 */
[----:B-1----:R-:W-:Y:S02]  /*72c0*/  SHF.R.S32.HI R9, RZ, 0x1f, R8 ;  /* 0x0000001fff097819 */ /* 0x002fe40000011408 */
[----:B------:R-:W-:Y:S01]  /*72d0*/  LOP3.LUT R7, R85, 0xfffffff0, RZ, 0xc0, !PT ;  /* 0xfffffff055077812 */ /* 0x000fe200078ec0ff */
[----:B------:R-:W-:Y:S01]  /*72e0*/  IMAD R6, R6, c[0x0][0x1c0], RZ ;  /* 0x0000700006067a24 */ /* 0x000fe200078e02ff */
[----:B------:R-:W-:-:S03]  /*72f0*/  SHF.R.S32.HI R57, RZ, 0x1f, R56 ;  /* 0x0000001fff397819 */ /* 0x000fc60000011438 */
[----:B------:R-:W-:Y:S02]  /*7300*/  IMAD.IADD R10, R212, 0x1, -R7 ;  /* 0x00000001d40a7824 */ /* 0x000fe400078e0a07 */
[----:B--2---:R-:W-:-:S04]  /*7310*/  IMAD.WIDE.U32 R2, R168, c[0x0][0x178], RZ ;  /* 0x00005e00a8027a25 */ /* 0x004fc800078e00ff */
[----:B------:R-:W-:Y:S01]  /*7320*/  IMAD.IADD R3, R3, 0x1, R0 ;  /* 0x0000000103037824 */ /* 0x000fe200078e0200 */
[----:B------:R-:W-:-:S03]  /*7330*/  SHF.L.U32 R0, R71, 0x6, RZ ;  /* 0x0000000647007819 */ /* 0x000fc600000006ff */
[----:B------:R-:W-:Y:S01]  /*7340*/  IMAD.WIDE.U32 R2, R35, c[0x0][0x1b8], R2 ;  /* 0x00006e0023027a25 */ /* 0x000fe200078e0002 */
[----:B------:R-:W-:-:S04]  /*7350*/  LOP3.LUT R0, R0, 0x1c0, RZ, 0xc0, !PT ;  /* 0x000001c000007812 */ /* 0x000fc800078ec0ff */
[----:B------:R-:W-:Y:S02]  /*7360*/  LOP3.LUT R5, R0, 0x38, R56, 0xf8, !PT ;  /* 0x0000003800057812 */ /* 0x000fe400078ef838 */
[----:B------:R-:W-:Y:S02]  /*7370*/  SHF.R.U32.HI R0, RZ, 0x3, R0 ;  /* 0x00000003ff007819 */ /* 0x000fe40000011600 */
[----:B------:R-:W-:Y:S02]  /*7380*/  IADD3 R3, R3, R4, RZ ;  /* 0x0000000403037210 */ /* 0x000fe40007ffe0ff */
[----:B------:R-:W-:Y:S01]  /*7390*/  LOP3.LUT R17, R5, R0, RZ, 0x3c, !PT ;  /* 0x0000000005117212 */ /* 0x000fe200078e3cff */
[----:B------:R-:W-:-:S04]  /*73a0*/  IMAD R0, R86, 0x10, R71 ;  /* 0x0000001056007824 */ /* 0x000fc800078e0247 */
[----:B------:R-:W-:Y:S01]  /*73b0*/  IMAD.IADD R11, R226, 0x1, R0 ;  /* 0x00000001e20b7824 */ /* 0x000fe200078e0200 */
[----:B------:R-:W-:Y:S02]  /*73c0*/  SEL R0, R27, RZ, !P0 ;  /* 0x000000ff1b007207 */ /* 0x000fe40004000000 */
[----:B------:R-:W-:Y:S01]  /*73d0*/  IADD3 R5, P0, R71, R8, RZ ;  /* 0x0000000847057210 */ /* 0x000fe20007f1e0ff */
[----:B------:R-:W-:Y:S01]  /*73e0*/  @P1 IMAD.HI.U32 R8, R11, c[0x0][0x2c8], RZ ;  /* 0x0000b2000b081a27 */ /* 0x000fe200078e00ff */
[----:B------:R-:W-:Y:S02]  /*73f0*/  MOV R4, R11 ;  /* 0x0000000b00047202 */ /* 0x000fe40000000f00 */
[----:B------:R-:W-:Y:S01]  /*7400*/  LEA.HI.X.SX32 R9, R71, R9, 0x1, P0 ;  /* 0x0000000947097211 */ /* 0x000fe200000f0eff */
[C---:B------:R-:W-:Y:S01]  /*7410*/  IMAD R7, R0.reuse, c[0x0][0x1c4], R6 ;  /* 0x0000710000077a24 */ /* 0x040fe200078e0206 */
[----:B------:R-:W-:Y:S01]  /*7420*/  @P1 SHF.R.U32.HI R4, RZ, c[0x0][0x2cc], R8 ;  /* 0x0000b300ff041a19 */ /* 0x000fe20000011608 */
[----:B------:R-:W-:Y:S01]  /*7430*/  IMAD.WIDE.U32 R2, R0, c[0x0][0x1c0], R2 ;  /* 0x0000700000027a25 */ /* 0x000fe200078e0002 */
[----:B------:R-:W-:-:S03]  /*7440*/  SHF.R.S32.HI R8, RZ, 0x1f, R10 ;  /* 0x0000001fff087819 */ /* 0x000fc6000001140a */
[----:B------:R-:W-:Y:S01]  /*7450*/  IMAD R0, R9, c[0x0][0x208], RZ ;  /* 0x0000820009007a24 */ /* 0x000fe200078e02ff */
[----:B------:R-:W-:Y:S01]  /*7460*/  IADD3 R3, R3, R7, RZ ;  /* 0x0000000703037210 */ /* 0x000fe20007ffe0ff */
[----:B------:R-:W-:Y:S01]  /*7470*/  IMAD R6, R9, c[0x0][0x1e0], RZ ;  /* 0x0000780009067a24 */ /* 0x000fe200078e02ff */
[----:B------:R-:W-:Y:S01]  /*7480*/  LEA.HI R83, R8, R10, RZ, 0x3 ;  /* 0x0000000a08537211 */ /* 0x000fe200078f18ff */
[C---:B------:R-:W-:Y:S01]  /*7490*/  IMAD R14, R5.reuse, c[0x0][0x20c], R0 ;  /* 0x00008300050e7a24 */ /* 0x040fe200078e0200 */
[----:B------:R-:W-:Y:S01]  /*74a0*/  SHF.R.S32.HI R0, RZ, 0x1f, R4 ;  /* 0x0000001fff007819 */ /* 0x000fe20000011404 */
[----:B------:R-:W-:Y:S01]  /*74b0*/  IMAD R13, R5, c[0x0][0x1e4], R6 ;  /* 0x00007900050d7a24 */ /* 0x000fe200078e0206 */
[----:B------:R-:W-:Y:S01]  /*74c0*/  LOP3.LUT R12, R83, 0xfffffff8, RZ, 0xc0, !PT ;  /* 0xfffffff8530c7812 */ /* 0x000fe200078ec0ff */
[----:B------:R-:W-:-:S04]  /*74d0*/  IMAD.WIDE.U32 R6, R5, c[0x0][0x1e0], R56 ;  /* 0x0000780005067a25 */ /* 0x000fc800078e0038 */
[----:B------:R-:W-:Y:S01]  /*74e0*/  IMAD.WIDE.U32 R8, R5, c[0x0][0x208], R56 ;  /* 0x0000820005087a25 */ /* 0x000fe200078e0038 */
[----:B------:R-:W-:-:S03]  /*74f0*/  IADD3 R7, R7, R13, RZ ;  /* 0x0000000d07077210 */ /* 0x000fc60007ffe0ff */
[----:B------:R-:W-:Y:S02]  /*7500*/  IMAD R0, R0, c[0x0][0x1b0], RZ ;  /* 0x00006c0000007a24 */ /* 0x000fe400078e02ff */
[----:B------:R-:W-:Y:S02]  /*7510*/  IMAD.MOV R5, RZ, RZ, -R4 ;  /* 0x000000ffff057224 */ /* 0x000fe400078e0a04 */
[C---:B------:R-:W-:Y:S02]  /*7520*/  IMAD R13, R4.reuse, c[0x0][0x1b4], R0 ;  /* 0x00006d00040d7a24 */ /* 0x040fe400078e0200 */
[----:B------:R-:W-:Y:S01]  /*7530*/  IMAD.WIDE.U32 R2, R4, c[0x0][0x1b0], R2 ;  /* 0x00006c0004027a25 */ /* 0x000fe200078e0002 */
[----:B------:R-:W-:-:S03]  /*7540*/  MOV R4, R8 ;  /* 0x0000000800047202 */ /* 0x000fc60000000f00 */
[----:B------:R-:W-:Y:S01]  /*7550*/  IMAD R0, R5, c[0x0][0x2c4], R11 ;  /* 0x0000b10005007a24 */ /* 0x000fe200078e020b */
[----:B------:R-:W-:Y:S01]  /*7560*/  IADD3 R5, R9, R14, RZ ;  /* 0x0000000e09057210 */ /* 0x000fe20007ffe0ff */
[----:B------:R-:W-:Y:S02]  /*7570*/  IMAD.IADD R82, R10, 0x1, -R12 ;  /* 0x000000010a527824 */ /* 0x000fe400078e0a0c */
[----:B------:R-:W-:Y:S01]  /*7580*/  IMAD.IADD R3, R3, 0x1, R13 ;  /* 0x0000000103037824 */ /* 0x000fe200078e020d */
[----:B------:R-:W-:Y:S01]  /*7590*/  SHF.R.S32.HI R10, RZ, 0x1f, R0 ;  /* 0x0000001fff0a7819 */ /* 0x000fe20000011400 */
[----:B------:R-:W-:Y:S01]  /*75a0*/  IMAD.WIDE.U32 R8, R35, c[0x0][0x1e8], R6 ;  /* 0x00007a0023087a25 */ /* 0x000fe200078e0006 */
[----:B------:R-:W-:-:S03]  /*75b0*/  ISETP.NE.U32.AND P1, PT, RZ, c[0x0][0x350], PT ;  /* 0x0000d400ff007a0c */ /* 0x000fc60003f25070 */
[----:B------:R-:W-:Y:S01]  /*75c0*/  IMAD.WIDE.U32 R6, R35, c[0x0][0x210], R4 ;  /* 0x0000840023067a25 */ /* 0x000fe200078e0004 */
[----:B------:R-:W-:-:S03]  /*75d0*/  ISETP.NE.AND.EX P1, PT, RZ, c[0x0][0x354], PT, P1 ;  /* 0x0000d500ff007a0c */ /* 0x000fc60003f25310 */
[----:B------:R-:W-:-:S04]  /*75e0*/  IMAD.WIDE.U32 R4, R0, c[0x0][0x1a8], R2 ;  /* 0x00006a0000047a25 */ /* 0x000fc800078e0002 */
[----:B------:R-:W-:Y:S02]  /*75f0*/  IMAD R10, R10, c[0x0][0x1a8], RZ ;  /* 0x00006a000a0a7a24 */ /* 0x000fe400078e02ff */
[----:B------:R-:W-:Y:S02]  /*7600*/  IMAD R12, R188, c[0x0][0x210], RZ ;  /* 0x00008400bc0c7a24 */ /* 0x000fe400078e02ff */
[----:B------:R-:W-:Y:S02]  /*7610*/  IMAD R10, R0, c[0x0][0x1ac], R10 ;  /* 0x00006b00000a7a24 */ /* 0x000fe400078e020a */
[----:B------:R-:W-:Y:S02]  /*7620*/  IMAD R11, R188, c[0x0][0x1e8], RZ ;  /* 0x00007a00bc0b7a24 */ /* 0x000fe400078e02ff */
[C---:B------:R-:W-:Y:S02]  /*7630*/  IMAD R12, R35.reuse, c[0x0][0x214], R12 ;  /* 0x00008500230c7a24 */ /* 0x040fe400078e020c */
[----:B------:R-:W-:-:S03]  /*7640*/  IMAD R11, R35, c[0x0][0x1ec], R11 ;  /* 0x00007b00230b7a24 */ /* 0x000fc600078e020b */
[----:B------:R-:W-:Y:S01]  /*7650*/  IADD3 R7, R12, R7, RZ ;  /* 0x000000070c077210 */ /* 0x000fe20007ffe0ff */
[----:B------:R-:W-:Y:S01]  /*7660*/  IMAD.IADD R9, R11, 0x1, R9 ;  /* 0x000000010b097824 */ /* 0x000fe200078e0209 */
[----:B------:R-:W-:Y:S01]  /*7670*/  LEA R11, P0, R4, c[0x0][0x160], 0x1 ;  /* 0x00005800040b7a11 */ /* 0x000fe200078008ff */
[----:B------:R-:W-:Y:S02]  /*7680*/  IMAD.IADD R10, R5, 0x1, R10 ;  /* 0x00000001050a7824 */ /* 0x000fe400078e020a */
[----:B------:R-:W-:Y:S02]  /*7690*/  IMAD R25, R234, c[0x0][0x2c4], RZ ;  /* 0x0000b100ea197a24 */ /* 0x000fe400078e02ff */
[----:B------:R-:W-:Y:S01]  /*76a0*/  IMAD.IADD R5, R226, 0x1, R71 ;  /* 0x00000001e2057824 */ /* 0x000fe200078e0247 */
[----:B------:R-:W-:-:S04]  /*76b0*/  LEA.HI.X R10, R4, c[0x0][0x164], R10, 0x1, P0 ;  /* 0x00005900040a7a11 */ /* 0x000fc800000f0c0a */
[----:B------:R-:W-:Y:S02]  /*76c0*/  ISETP.GE.AND P0, PT, R5, R25, PT ;  /* 0x000000190500720c */ /* 0x000fe40003f06270 */
[----:B------:R-:W-:Y:S02]  /*76d0*/  LEA.HI R4, R228, R212, RZ, 0x6 ;  /* 0x000000d4e4047211 */ /* 0x000fe400078f30ff */
[----:B------:R-:W-:Y:S02]  /*76e0*/  ISETP.GE.AND P3, PT, R56, c[0x0][0x198], PT ;  /* 0x0000660038007a0c */ /* 0x000fe40003f66270 */
[----:B------:R-:W-:Y:S01]  /*76f0*/  SHF.L.U32 R4, R4, 0x3, RZ ;  /* 0x0000000304047819 */ /* 0x000fe200000006ff */
[----:B------:R1:W2:Y:S01]  /*7700*/  SHFL.IDX PT, R13, R11, RZ, 0x181f ;  /* 0x00181fff0b0d7589 */ /* 0x0002a200000e0000 */
[----:B------:R-:W-:Y:S03]  /*7710*/  BSSY B0, `(.L_x_368) ;  /* 0x0000020000007945 */ /* 0x000fe60003800000 */
[----:B------:R1:W4:Y:S01]  /*7720*/  SHFL.IDX PT, R14, R10, RZ, 0x181f ;  /* 0x00181fff0a0e7589 */ /* 0x00032200000e0000 */
[----:B------:R-:W-:-:S02]  /*7730*/  LOP3.LUT R76, R17, 0xfffffe00, R4, 0xf8, !PT ;  /* 0xfffffe00114c7812 */ /* 0x000fc400078ef804 */
[----:B---3--:R-:W-:Y:S01]  /*7740*/  @P2 MOV R2, R16 ;  /* 0x0000001000022202 */ /* 0x008fe20000000f00 */
[----:B------:R-:W-:Y:S01]  /*7750*/  @!P2 IMAD.MOV.U32 R2, RZ, RZ, R27 ;  /* 0x000000ffff02a224 */ /* 0x000fe200078e001b */
[----:B------:R-:W-:Y:S02]  /*7760*/  @P2 SHF.R.S32.HI R3, RZ, 0x1f, R16 ;  /* 0x0000001fff032819 */ /* 0x000fe40000011410 */
[----:B------:R-:W-:Y:S02]  /*7770*/  @!P2 MOV R3, R15 ;  /* 0x0000000f0003a202 */ /* 0x000fe40000000f00 */
[----:B------:R-:W-:Y:S02]  /*7780*/  SEL R0, R2, RZ, !P1 ;  /* 0x000000ff02007207 */ /* 0x000fe40004800000 */
[----:B------:R-:W-:-:S05]  /*7790*/  SEL R2, R3, RZ, !P1 ;  /* 0x000000ff03027207 */ /* 0x000fca0004800000 */
[C---:B------:R-:W-:Y:S02]  /*77a0*/  IMAD R3, R2.reuse, c[0x0][0x1f0], RZ ;  /* 0x00007c0002037a24 */ /* 0x040fe400078e02ff */
[----:B------:R-:W-:Y:S02]  /*77b0*/  IMAD R2, R2, c[0x0][0x218], RZ ;  /* 0x0000860002027a24 */ /* 0x000fe400078e02ff */
[C---:B------:R-:W-:Y:S02]  /*77c0*/  IMAD R12, R0.reuse, c[0x0][0x1f4], R3 ;  /* 0x00007d00000c7a24 */ /* 0x040fe400078e0203 */
[C---:B------:R-:W-:Y:S02]  /*77d0*/  IMAD R3, R0.reuse, c[0x0][0x21c], R2 ;  /* 0x0000870000037a24 */ /* 0x040fe400078e0202 */
[----:B------:R-:W-:-:S04]  /*77e0*/  IMAD.WIDE.U32 R90, R0, c[0x0][0x218], R6 ;  /* 0x00008600005a7a25 */ /* 0x000fc800078e0006 */
[----:B------:R-:W-:Y:S01]  /*77f0*/  IMAD.WIDE.U32 R18, R0, c[0x0][0x1f0], R8 ;  /* 0x00007c0000127a25 */ /* 0x000fe200078e0008 */
[----:B------:R-:W-:-:S03]  /*7800*/  IADD3 R93, R91, R3, RZ ;  /* 0x000000035b5d7210 */ /* 0x000fc60007ffe0ff */
[----:B------:R-:W-:Y:S01]  /*7810*/  IMAD.IADD R21, R19, 0x1, R12 ;  /* 0x0000000113157824 */ /* 0x000fe200078e020c */
[----:B------:R1:W-:Y:S04]  /*7820*/  STL.64 [R1+0x48], R18 ;  /* 0x0000481201007387 */ /* 0x0003e80000100a00 */
[----:B------:R1:W-:Y:S04]  /*7830*/  STL.64 [R1+0x58], R90 ;  /* 0x0000585a01007387 */ /* 0x0003e80000100a00 */
[----:B------:R1:W-:Y:S04]  /*7840*/  STL [R1+0x54], R93 ;  /* 0x0000545d01007387 */ /* 0x0003e80000100800 */
[----:B------:R1:W-:Y:S01]  /*7850*/  STL [R1+0x44], R21 ;  /* 0x0000441501007387 */ /* 0x0003e20000100800 */
[----:B------:R-:W-:Y:S01]  /*7860*/  IMAD.MOV.U32 R16, RZ, RZ, 0x20 ;  /* 0x00000020ff107424 */ /* 0x000fe200078e00ff */
[----:B------:R-:W-:-:S02]  /*7870*/  R2P PR, R82, 0x6 ;  /* 0x0000000652007804 */ /* 0x000fc40000000000 */
[----:B------:R-:W-:-:S03]  /*7880*/  MOV R15, 0x10 ;  /* 0x00000010000f7802 */ /* 0x000fc60000000f00 */
[----:B------:R-:W-:Y:S02]  /*7890*/  SEL R4, R16, 0xffffffe0, !P2 ;  /* 0xffffffe010047807 */ /* 0x000fe40005000000 */
[----:B------:R-:W-:Y:S01]  /*78a0*/  SEL R2, R15, 0xfffffff0, !P1 ;  /* 0xfffffff00f027807 */ /* 0x000fe20004800000 */
[----:B------:R-:W-:Y:S05]  /*78b0*/  @P0 BRA `(.L_x_369) ;  /* 0x0000005000000947 */ /* 0x000fea0003800000 */
[----:B--2-4-:R-:W-:Y:S01]  /*78c0*/  LEA R6, P0, R56, R13, 0x1 ;  /* 0x0000000d38067211 */ /* 0x014fe200078008ff */
[----:B------:R-:W-:-:S03]  /*78d0*/  IMAD.SHL.U32 R0, R76, 0x2, RZ ;  /* 0x000000024c007824 */ /* 0x000fc600078e00ff */
[----:B------:R-:W-:-:S05]  /*78e0*/  LEA.HI.X R7, R56, R14, R57, 0x1, P0 ;  /* 0x0000000e38077211 */ /* 0x000fca00000f0c39 */
[----:B------:R-:W-:Y:S01]  /*78f0*/  @!PT LDS RZ, [RZ] ;  /* 0x00000000fffff984 */ /* 0x000fe20000000800 */
[----:B------:R2:W-:Y:S04]  /*7900*/  LDGSTS.E.BYPASS.LTC128B.128 [R0+0x6100], [R6.64], !P3 ;  /* 0x0610000006007fae */ /* 0x0005e8000d901d48 */
.L_x_369:
[----:B--2-4-:R-:W-:Y:S05]  /*7910*/  BSYNC B0 ;  /* 0x0000000000007941 */ /* 0x014fea0003800000 */
.L_x_368:
[----:B------:R-:W-:Y:S01]  /*7920*/  IADD3 R0, R5, 0x10, RZ ;  /* 0x0000001005007810 */ /* 0x000fe20007ffe0ff */
[----:B------:R2:W3:Y:S01]  /*7930*/  SHFL.IDX PT, R3, R10, 0x1, 0x181f ;  /* 0x00381f000a037f89 */ /* 0x0004e200000e0000 */
[----:B------:R-:W-:Y:S02]  /*7940*/  BSSY B0, `(.L_x_370) ;  /* 0x0000009000007945 */ /* 0x000fe40003800000 */
[----:B------:R-:W-:Y:S01]  /*7950*/  ISETP.GE.AND P0, PT, R0, R25, PT ;  /* 0x000000190000720c */ /* 0x000fe20003f06270 */
[----:B------:R2:W4:-:S12]  /*7960*/  SHFL.IDX PT, R6, R11, 0x1, 0x181f ;  /* 0x00381f000b067f89 */ /* 0x00051800000e0000 */
[----:B------:R-:W-:Y:S05]  /*7970*/  @P0 BRA `(.L_x_371) ;  /* 0x0000005000000947 */ /* 0x000fea0003800000 */
[----:B----4-:R-:W-:Y:S01]  /*7980*/  LEA R6, P0, R56, R6, 0x1 ;  /* 0x0000000638067211 */ /* 0x010fe200078008ff */
[----:B------:R-:W-:-:S03]  /*7990*/  IMAD.SHL.U32 R0, R76, 0x2, RZ ;  /* 0x000000024c007824 */ /* 0x000fc600078e00ff */
[----:B---3--:R-:W-:-:S05]  /*79a0*/  LEA.HI.X R7, R56, R3, R57, 0x1, P0 ;  /* 0x0000000338077211 */ /* 0x008fca00000f0c39 */
[----:B------:R-:W-:Y:S01]  /*79b0*/  @!PT LDS RZ, [RZ] ;  /* 0x00000000fffff984 */ /* 0x000fe20000000800 */
[----:B------:R3:W-:Y:S04]  /*79c0*/  LDGSTS.E.BYPASS.LTC128B.128 [R0+0x6900], [R6.64], !P3 ;  /* 0x0690000006007fae */ /* 0x0007e8000d901d48 */
.L_x_371:
[----:B------:R-:W-:Y:S05]  /*79d0*/  BSYNC B0 ;  /* 0x0000000000007941 */ /* 0x000fea0003800000 */
.L_x_370:
[----:B---3--:R-:W-:Y:S01]  /*79e0*/  IADD3 R0, R5, 0x20, RZ ;  /* 0x0000002005007810 */ /* 0x008fe20007ffe0ff */
[----:B------:R3:W1:Y:S01]  /*79f0*/  SHFL.IDX PT, R3, R10, 0x2, 0x181f ;  /* 0x00581f000a037f89 */ /* 0x00066200000e0000 */
[----:B------:R-:W-:Y:S02]  /*7a00*/  BSSY B0, `(.L_x_372) ;  /* 0x0000009000007945 */ /* 0x000fe40003800000 */
[----:B------:R-:W-:Y:S01]  /*7a10*/  ISETP.GE.AND P0, PT, R0, R25, PT ;  /* 0x000000190000720c */ /* 0x000fe20003f06270 */
[----:B----4-:R3:W4:-:S12]  /*7a20*/  SHFL.IDX PT, R6, R11, 0x2, 0x181f ;  /* 0x00581f000b067f89 */ /* 0x01071800000e0000 */
[----:B------:R-:W-:Y:S05]  /*7a30*/  @P0 BRA `(.L_x_373) ;  /* 0x0000005000000947 */ /* 0x000fea0003800000 */
[----:B----4-:R-:W-:Y:S01]  /*7a40*/  LEA R6, P0, R56, R6, 0x1 ;  /* 0x0000000638067211 */ /* 0x010fe200078008ff */
[----:B------:R-:W-:-:S03]  /*7a50*/  IMAD.SHL.U32 R0, R76, 0x2, RZ ;  /* 0x000000024c007824 */ /* 0x000fc600078e00ff */
[----:B-1----:R-:W-:-:S05]  /*7a60*/  LEA.HI.X R7, R56, R3, R57, 0x1, P0 ;  /* 0x0000000338077211 */ /* 0x002fca00000f0c39 */
[----:B------:R-:W-:Y:S01]  /*7a70*/  @!PT LDS RZ, [RZ] ;  /* 0x00000000fffff984 */ /* 0x000fe20000000800 */
[----:B------:R1:W-:Y:S04]  /*7a80*/  LDGSTS.E.BYPASS.LTC128B.128 [R0+0x7100], [R6.64], !P3 ;  /* 0x0710000006007fae */ /* 0x0003e8000d901d48 */
.L_x_373:
[----:B------:R-:W-:Y:S05]  /*7a90*/  BSYNC B0 ;  /* 0x0000000000007941 */ /* 0x000fea0003800000 */
.L_x_372:
[----:B-1----:R-:W-:Y:S01]  /*7aa0*/  IADD3 R0, R5, 0x30, RZ ;  /* 0x0000003005007810 */ /* 0x002fe20007ffe0ff */
[----:B------:R1:W2:Y:S01]  /*7ab0*/  SHFL.IDX PT, R3, R10, 0x3, 0x181f ;  /* 0x00781f000a037f89 */ /* 0x0002a200000e0000 */
[----:B------:R-:W-:Y:S02]  /*7ac0*/  BSSY B0, `(.L_x_374) ;  /* 0x0000009000007945 */ /* 0x000fe40003800000 */
[----:B------:R-:W-:Y:S01]  /*7ad0*/  ISETP.GE.AND P0, PT, R0, R25, PT ;  /* 0x000000190000720c */ /* 0x000fe20003f06270 */
[----:B----4-:R1:W4:-:S12]  /*7ae0*/  SHFL.IDX PT, R6, R11, 0x3, 0x181f ;  /* 0x00781f000b067f89 */ /* 0x01031800000e0000 */
[----:B------:R-:W-:Y:S05]  /*7af0*/  @P0 BRA `(.L_x_375) ;  /* 0x0000005000000947 */ /* 0x000fea0003800000 */
[----:B----4-:R-:W-:Y:S01]  /*7b00*/  LEA R6, P0, R56, R6, 0x1 ;  /* 0x0000000638067211 */ /* 0x010fe200078008ff */
[----:B------:R-:W-:-:S03]  /*7b10*/  IMAD.SHL.U32 R0, R76, 0x2, RZ ;  /* 0x000000024c007824 */ /* 0x000fc600078e00ff */
[----:B--2---:R-:W-:-:S05]  /*7b20*/  LEA.HI.X R7, R56, R3, R57, 0x1, P0 ;  /* 0x0000000338077211 */ /* 0x004fca00000f0c39 */
[----:B------:R-:W-:Y:S01]  /*7b30*/  @!PT LDS RZ, [RZ] ;  /* 0x00000000fffff984 */ /* 0x000fe20000000800 */
[----:B------:R2:W-:Y:S04]  /*7b40*/  LDGSTS.E.BYPASS.LTC128B.128 [R0+0x7900], [R6.64], !P3 ;  /* 0x0790000006007fae */ /* 0x0005e8000d901d48 */
.L_x_375:
[----:B------:R-:W-:Y:S05]  /*7b50*/  BSYNC B0 ;  /* 0x0000000000007941 */ /* 0x000fea0003800000 */
.L_x_374:
[----:B--2---:R-:W-:Y:S01]  /*7b60*/  IADD3 R0, R5, 0x40, RZ ;  /* 0x0000004005007810 */ /* 0x004fe20007ffe0ff */
        /* <DEDUP_REMOVED lines=10> */
.L_x_377:
[----:B------:R-:W-:Y:S05]  /*7c10*/  BSYNC B0 ;  /* 0x0000000000007941 */ /* 0x000fea0003800000 */
.L_x_376:
        /* <DEDUP_REMOVED lines=11> */
.L_x_379:
[----:B------:R-:W-:Y:S05]  /*7cd0*/  BSYNC B0 ;  /* 0x0000000000007941 */ /* 0x000fea0003800000 */
.L_x_378:
        /* <DEDUP_REMOVED lines=11> */
.L_x_381:
[----:B------:R-:W-:Y:S05]  /*7d90*/  BSYNC B0 ;  /* 0x0000000000007941 */ /* 0x000fea0003800000 */
.L_x_380:
[----:B--2---:R-:W2:Y:S01]  /*7da0*/  LDL R235, [R1+0x2c] ;  /* 0x00002c0001eb7983 */ /* 0x004ea20000100800 */
[----:B------:R-:W-:Y:S02]  /*7db0*/  IMAD.MOV.U32 R238, RZ, RZ, R20 ;  /* 0x000000ffffee7224 */ /* 0x000fe400078e0014 */
[----:B------:R-:W-:Y:S01]  /*7dc0*/  IMAD.MOV.U32 R239, RZ, RZ, R21 ;  /* 0x000000ffffef7224 */ /* 0x000fe200078e0015 */
[----:B------:R-:W3:Y:S01]  /*7dd0*/  SHFL.IDX PT, R8, R11, 0x7, 0x181f ;  /* 0x00f81f000b087f89 */ /* 0x000ee200000e0000 */
[----:B-1----:R-:W-:-:S03]  /*7de0*/  IADD3 R0, R5, 0x70, RZ ;  /* 0x0000007005007810 */ /* 0x002fc60007ffe0ff */
[----:B------:R-:W1:Y:S01]  /*7df0*/  SHFL.IDX PT, R3, R10, 0x7, 0x181f ;  /* 0x00f81f000a037f89 */ /* 0x000e6200000e0000 */
[----:B------:R-:W-:Y:S01]  /*7e00*/  ISETP.GE.AND P0, PT, R0, R25, PT ;  /* 0x000000190000720c */ /* 0x000fe20003f06270 */
[----:B------:R-:W-:-:S04]  /*7e10*/  IMAD.MOV.U32 R0, RZ, RZ, 0x60 ;  /* 0x00000060ff007424 */ /* 0x000fc800078e00ff */
[----:B------:R-:W-:Y:S02]  /*7e20*/  IMAD R84, R246, -0x60, R0 ;  /* 0xffffffa0f6547824 */ /* 0x000fe400078e0200 */
[C---:B------:R-:W-:Y:S02]  /*7e30*/  IMAD R5, R0.reuse, c[0x0][0x1e4], RZ ;  /* 0x0000790000057a24 */ /* 0x040fe400078e02ff */
[----:B------:R-:W-:Y:S01]  /*7e40*/  IMAD.WIDE.U32 R232, R0, c[0x0][0x1e0], RZ ;  /* 0x0000780000e87a25 */ /* 0x000fe200078e00ff */
[----:B------:R-:W-:-:S03]  /*7e50*/  IADD3 R87, R246, -0x1, RZ ;  /* 0xfffffffff6577810 */ /* 0x000fc60007ffe0ff */
[----:B------:R-:W-:Y:S01]  /*7e60*/  @!P0 IMAD.SHL.U32 R0, R76, 0x2, RZ ;  /* 0x000000024c008824 */ /* 0x000fe200078e00ff */
[----:B---3--:R-:W-:Y:S01]  /*7e70*/  @!P0 LEA R8, P1, R56, R8, 0x1 ;  /* 0x0000000838088211 */ /* 0x008fe200078208ff */
[----:B------:R-:W-:-:S03]  /*7e80*/  IMAD.IADD R229, R233, 0x1, R5 ;  /* 0x00000001e9e57824 */ /* 0x000fc600078e0205 */
[----:B-1----:R-:W-:Y:S01]  /*7e90*/  @!P0 LEA.HI.X R9, R56, R3, R57, 0x1, P1 ;  /* 0x0000000338098211 */ /* 0x002fe200008f0c39 */
[----:B------:R-:W-:Y:S01]  /*7ea0*/  IMAD R3, R229, R87, RZ ;  /* 0x00000057e5037224 */ /* 0x000fe200078e02ff */
[----:B------:R-:W-:Y:S01]  /*7eb0*/  SHF.R.S32.HI R88, RZ, 0x1f, R87 ;  /* 0x0000001fff587819 */ /* 0x000fe20000011457 */
[----:B------:R-:W-:Y:S02]  /*7ec0*/  IMAD.MOV.U32 R238, RZ, RZ, R18 ;  /* 0x000000ffffee7224 */ /* 0x000fe400078e0012 */
[----:B------:R-:W-:Y:S01]  /*7ed0*/  @!PT LDS RZ, [RZ] ;  /* 0x00000000fffff984 */ /* 0x000fe20000000800 */
[----:B------:R1:W-:Y:S04]  /*7ee0*/  @!P0 LDGSTS.E.BYPASS.LTC128B.128 [R0+0x9900], [R8.64], !P3 ;  /* 0x0990000008008fae */ /* 0x0003e8000d901d48 */
[----:B------:R-:W0:Y:S01]  /*7ef0*/  LDGDEPBAR ;  /* 0x00000000000079af */ /* 0x000e220000000000 */
[----:B----4-:R-:W-:-:S04]  /*7f00*/  IMAD.WIDE.U32 R6, R87, R232, R238 ;  /* 0x000000e857067225 */ /* 0x010fc800078e00ee */
[----:B------:R-:W-:Y:S02]  /*7f10*/  IMAD R3, R88, R232, R3 ;  /* 0x000000e858037224 */ /* 0x000fe400078e0203 */
[----:B------:R-:W-:Y:S02]  /*7f20*/  IMAD.MOV.U32 R230, RZ, RZ, c[0x0][0x1e0] ;  /* 0x00007800ffe67624 */ /* 0x000fe400078e00ff */
[----:B------:R-:W-:Y:S02]  /*7f30*/  IMAD.IADD R7, R7, 0x1, R3 ;  /* 0x0000000107077824 */ /* 0x000fe400078e0203 */
[----:B------:R-:W-:Y:S01]  /*7f40*/  IMAD.MOV.U32 R14, RZ, RZ, c[0x0][0x1e4] ;  /* 0x00007900ff0e7624 */ /* 0x000fe200078e00ff */
[----:B------:R-:W-:Y:S01]  /*7f50*/  BAR.SYNC.DEFER_BLOCKING 0x0 ;  /* 0x0000000000007b1d */ /* 0x000fe20000010000 */
[----:B------:R-:W-:Y:S01]  /*7f60*/  ISETP.GE.AND P5, PT, R56, c[0x0][0x1d4], PT ;  /* 0x0000750038007a0c */ /* 0x000fe20003fa6270 */
[----:B------:R-:W-:-:S04]  /*7f70*/  IMAD.WIDE.U32 R10, R230, 0x20, RZ ;  /* 0x00000020e60a7825 */ /* 0x000fc800078e00ff */
[----:B------:R-:W-:Y:S01]  /*7f80*/  IMAD.SHL.U32 R5, R14, 0x20, RZ ;  /* 0x000000200e057824 */ /* 0x000fe200078e00ff */
[----:B------:R3:W-:Y:S01]  /*7f90*/  STL.64 [R1+0x40], R238 ;  /* 0x000040ee01007387 */ /* 0x0007e20000100a00 */
[----:B------:R-:W-:-:S04]  /*7fa0*/  LEA.HI R209, R228, R212, RZ, 0x5 ;  /* 0x000000d4e4d17211 */ /* 0x000fc800078f28ff */
[----:B------:R-:W-:Y:S02]  /*7fb0*/  SHF.R.S32.HI R211, RZ, 0x5, R209 ;  /* 0x00000005ffd37819 */ /* 0x000fe400000114d1 */
[----:B--2---:R-:W-:-:S04]  /*7fc0*/  IADD3 R77, R84, R235, -R71 ;  /* 0x000000eb544d7210 */ /* 0x004fc80007ffe847 */
[C---:B------:R-:W-:Y:S02]  /*7fd0*/  ISETP.GE.AND P4, PT, R77.reuse, 0x1, PT ;  /* 0x000000014d00780c */ /* 0x040fe40003f86270 */
[C---:B------:R-:W-:Y:S02]  /*7fe0*/  ISETP.GE.AND P2, PT, R77.reuse, 0x11, PT ;  /* 0x000000114d00780c */ /* 0x040fe40003f46270 */
[----:B------:R-:W-:-:S09]  /*7ff0*/  ISETP.GE.AND P3, PT, R77, 0x21, PT ;  /* 0x000000214d00780c */ /* 0x000fd20003f66270 */
[----:B-1----:R-:W-:Y:S02]  /*8000*/  @P4 LEA R8, P0, R6, c[0x0][0x1c8], 0x1 ;  /* 0x0000720006084a11 */ /* 0x002fe400078008ff */
[----:B------:R-:W-:Y:S02]  /*8010*/  @P2 LEA R0, P1, R230, R6, 0x4 ;  /* 0x00000006e6002211 */ /* 0x000fe400078220ff */
[----:B------:R-:W-:Y:S02]  /*8020*/  @P4 LEA.HI.X R9, R6, c[0x0][0x1cc], R7, 0x1, P0 ;  /* 0x0000730006094a11 */ /* 0x000fe400000f0c07 */
[----:B------:R-:W-:Y:S02]  /*8030*/  @P2 LEA.HI.X R3, R230, R7, R14, 0x4, P1 ;  /* 0x00000007e6032211 */ /* 0x000fe400008f240e */
[----:B------:R-:W-:-:S04]  /*8040*/  @P2 LEA R12, P0, R0, c[0x0][0x1c8], 0x1 ;  /* 0x00007200000c2a11 */ /* 0x000fc800078008ff */
[----:B------:R-:W-:Y:S01]  /*8050*/  @P2 LEA.HI.X R13, R0, c[0x0][0x1cc], R3, 0x1, P0 ;  /* 0x00007300000d2a11 */ /* 0x000fe200000f0c03 */
[----:B------:R-:W-:Y:S01]  /*8060*/  @P4 IMAD.SHL.U32 R0, R76, 0x2, RZ ;  /* 0x000000024c004824 */ /* 0x000fe200078e00ff */
[----:B------:R-:W-:-:S04]  /*8070*/  ISETP.GE.AND P1, PT, R77, 0x31, PT ;  /* 0x000000314d00780c */ /* 0x000fc80003f26270 */
[----:B------:R-:W-:Y:S01]  /*8080*/  @!PT LDS RZ, [RZ] ;  /* 0x00000000fffff984 */ /* 0x000fe20000000800 */
[----:B------:R-:W-:Y:S01]  /*8090*/  @!PT LDS RZ, [RZ] ;  /* 0x00000000fffff984 */ /* 0x000fe20000000800 */
[----:B------:R-:W-:Y:S01]  /*80a0*/  @!PT LDS RZ, [RZ] ;  /* 0x00000000fffff984 */ /* 0x000fe20000000800 */
[----:B------:R1:W-:Y:S01]  /*80b0*/  @P4 LDGSTS.E.BYPASS.LTC128B.128 [R0+0x3100], [R8.64], !P5 ;  /* 0x0310000008004fae */ /* 0x0003e2000e901d48 */
[----:B------:R-:W-:-:S05]  /*80c0*/  @P2 IMAD.SHL.U32 R3, R76, 0x2, RZ ;  /* 0x000000024c032824 */ /* 0x000fca00078e00ff */
[----:B------:R2:W-:Y:S01]  /*80d0*/  @P2 LDGSTS.E.BYPASS.LTC128B.128 [R3+0x3900], [R12.64], !P5 ;  /* 0x039000000c032fae */ /* 0x0005e2000e901d48 */
[----:B------:R-:W-:Y:S02]  /*80e0*/  ISETP.GE.AND P2, PT, R77, 0x41, PT ;  /* 0x000000414d00780c */ /* 0x000fe40003f46270 */
[----:B-1----:R-:W-:-:S04]  /*80f0*/  @P3 IADD3 R0, P0, R6, R10, RZ ;  /* 0x0000000a06003210 */ /* 0x002fc80007f1e0ff */
[----:B------:R-:W-:Y:S02]  /*8100*/  @P3 IADD3.X R5, R7, R11, R5, P0, !PT ;  /* 0x0000000b07053210 */ /* 0x000fe400007fe405 */
[----:B------:R-:W-:Y:S01]  /*8110*/  @P3 LEA R10, P0, R0, c[0x0][0x1c8], 0x1 ;  /* 0x00007200000a3a11 */ /* 0x000fe200078008ff */
[----:B--2---:R-:W-:-:S03]  /*8120*/  @P1 IMAD R3, R14, 0x30, RZ ;  /* 0x000000300e031824 */ /* 0x004fc600078e02ff */
[----:B------:R-:W-:Y:S01]  /*8130*/  @P3 LEA.HI.X R11, R0, c[0x0][0x1cc], R5, 0x1, P0 ;  /* 0x00007300000b3a11 */ /* 0x000fe200000f0c05 */
[----:B------:R-:W-:Y:S02]  /*8140*/  @P3 IMAD.SHL.U32 R0, R76, 0x2, RZ ;  /* 0x000000024c003824 */ /* 0x000fe400078e00ff */
[----:B------:R-:W-:Y:S01]  /*8150*/  @P1 IMAD.WIDE.U32 R8, R230, 0x30, R6 ;  /* 0x00000030e6081825 */ /* 0x000fe200078e0006 */
[----:B------:R-:W-:Y:S02]  /*8160*/  ISETP.GE.AND P0, PT, R77, 0x51, PT ;  /* 0x000000514d00780c */ /* 0x000fe40003f06270 */
[----:B------:R1:W-:Y:S02]  /*8170*/  @P3 LDGSTS.E.BYPASS.LTC128B.128 [R0+0x4100], [R10.64], !P5 ;  /* 0x041000000a003fae */ /* 0x0003e4000e901d48 */
[----:B------:R-:W-:-:S09]  /*8180*/  @P1 LEA R12, P3, R8, c[0x0][0x1c8], 0x1 ;  /* 0x00007200080c1a11 */ /* 0x000fd200078608ff */
[----:B------:R-:W-:Y:S02]  /*8190*/  @P0 IMAD R5, R14, 0x50, RZ ;  /* 0x000000500e050824 */ /* 0x000fe400078e02ff */
[----:B-1----:R-:W-:-:S05]  /*81a0*/  @P1 IMAD.IADD R0, R9, 0x1, R3 ;  /* 0x0000000109001824 */ /* 0x002fca00078e0203 */
[----:B------:R-:W-:Y:S02]  /*81b0*/  @P1 LEA.HI.X R13, R8, c[0x0][0x1cc], R0, 0x1, P3 ;  /* 0x00007300080d1a11 */ /* 0x000fe400018f0c00 */
[----:B------:R-:W-:-:S04]  /*81c0*/  @P2 LEA R0, P3, R230, R6, 0x6 ;  /* 0x00000006e6002211 */ /* 0x000fc800078630ff */
[C---:B------:R-:W-:Y:S01]  /*81d0*/  @P2 LEA.HI.X R3, R230.reuse, R7, R14, 0x6, P3 ;  /* 0x00000007e6032211 */ /* 0x040fe200018f340e */
[----:B------:R-:W-:Y:S01]  /*81e0*/  @P0 IMAD.WIDE.U32 R6, R230, 0x50, R6 ;  /* 0x00000050e6060825 */ /* 0x000fe200078e0006 */
[----:B------:R-:W-:-:S04]  /*81f0*/  @P2 LEA R10, P3, R0, c[0x0][0x1c8], 0x1 ;  /* 0x00007200000a2a11 */ /* 0x000fc800078608ff */
[----:B------:R-:W-:Y:S01]  /*8200*/  @P2 LEA.HI.X R11, R0, c[0x0][0x1cc], R3, 0x1, P3 ;  /* 0x00007300000b2a11 */ /* 0x000fe200018f0c03 */
[----:B------:R-:W-:Y:S01]  /*8210*/  @P0 IMAD.IADD R0, R7, 0x1, R5 ;  /* 0x0000000107000824 */ /* 0x000fe200078e0205 */
[----:B------:R-:W-:Y:S01]  /*8220*/  @P0 LEA R8, P3, R6, c[0x0][0x1c8], 0x1 ;  /* 0x0000720006080a11 */ /* 0x000fe200078608ff */
[C---:B------:R-:W-:Y:S02]  /*8230*/  @P1 IMAD.SHL.U32 R5, R76.reuse, 0x2, RZ ;  /* 0x000000024c051824 */ /* 0x040fe400078e00ff */
[----:B------:R-:W-:Y:S01]  /*8240*/  @P2 IMAD.SHL.U32 R3, R76, 0x2, RZ ;  /* 0x000000024c032824 */ /* 0x000fe200078e00ff */
[----:B------:R-:W-:Y:S01]  /*8250*/  @P0 LEA.HI.X R9, R6, c[0x0][0x1cc], R0, 0x1, P3 ;  /* 0x0000730006090a11 */ /* 0x000fe200018f0c00 */
[----:B------:R-:W-:Y:S01]  /*8260*/  @P0 IMAD.SHL.U32 R0, R76, 0x2, RZ ;  /* 0x000000024c000824 */ /* 0x000fe200078e00ff */
[----:B------:R3:W-:Y:S04]  /*8270*/  @P1 LDGSTS.E.BYPASS.LTC128B.128 [R5+0x4900], [R12.64], !P5 ;  /* 0x049000000c051fae */ /* 0x0007e8000e901d48 */
[----:B------:R3:W-:Y:S04]  /*8280*/  @P2 LDGSTS.E.BYPASS.LTC128B.128 [R3+0x5100], [R10.64], !P5 ;  /* 0x051000000a032fae */ /* 0x0007e8000e901d48 */
[----:B------:R3:W-:Y:S01]  /*8290*/  @P0 LDGSTS.E.BYPASS.LTC128B.128 [R0+0x5900], [R8.64], !P5 ;  /* 0x0590000008000fae */ /* 0x0007e2000e901d48 */
[----:B------:R-:W-:-:S03]  /*82a0*/  ISETP.LT.AND P0, PT, RZ, c[0x0][0x27c], PT ;  /* 0x00009f00ff007a0c */ /* 0x000fc60003f01270 */
[----:B------:R-:W0:Y:S10]  /*82b0*/  LDGDEPBAR ;  /* 0x00000000000079af */ /* 0x000e340000000000 */
[----:B------:R-:W-:Y:S05]  /*82c0*/  @P0 BRA `(.L_x_382) ;  /* 0x0000002000000947 */ /* 0x000fea0003800000 */
[----:B------:R-:W-:-:S04]  /*82d0*/  DEPBAR.LE SB0, 0x1 ;  /* 0x000080400000791a */ /* 0x000fc80000000000 */
[----:B------:R-:W-:Y:S05]  /*82e0*/  BRA `(.L_x_383) ;  /* 0x00004d9000007947 */ /* 0x000fea0003800000 */
.L_x_382:
[----:B------:R-:W-:Y:S01]  /*82f0*/  ULDC.U8 UR4, c[0x0][0x298] ;  /* 0x0000a60000047ab9 */ /* 0x000fe20000000000 */
[----:B---3-5:R-:W-:Y:S01]  /*8300*/  SHF.R.S32.HI R0, RZ, 0x1f, R147 ;  /* 0x0000001fff007819 */ /* 0x028fe20000011493 */
[C---:B------:R-:W-:Y:S01]  /*8310*/  IMAD.WIDE.U32 R12, R147.reuse, c[0x0][0x280], RZ ;  /* 0x0000a000930c7a25 */ /* 0x040fe200078e00ff */
[----:B------:R-:W-:Y:S01]  /*8320*/  ISETP.NE.AND P0, PT, RZ, UR4, PT ;  /* 0x00000004ff007c0c */ /* 0x000fe2000bf05270 */
[----:B------:R-:W-:Y:S01]  /*8330*/  BSSY B2, `(.L_x_383) ;  /* 0x00004d4000027945 */ /* 0x000fe20003800000 */
[-C--:B------:R-:W-:Y:S01]  /*8340*/  LEA.HI R6, R228, R212.reuse, RZ, 0x2 ;  /* 0x000000d4e4067211 */ /* 0x080fe200078f10ff */
[C---:B------:R-:W-:Y:S02]  /*8350*/  IMAD R3, R0.reuse, c[0x0][0x280], RZ ;  /* 0x0000a00000037a24 */ /* 0x040fe400078e02ff */
[----:B------:R-:W-:Y:S01]  /*8360*/  IMAD R0, R0, c[0x0][0x290], RZ ;  /* 0x0000a40000007a24 */ /* 0x000fe200078e02ff */
[----:B------:R-:W-:Y:S01]  /*8370*/  LOP3.LUT R5, R6, 0xfffffffc, RZ, 0xc0, !PT ;  /* 0xfffffffc06057812 */ /* 0x000fe200078ec0ff */
[C---:B------:R-:W-:Y:S01]  /*8380*/  IMAD R3, R147.reuse, c[0x0][0x284], R3 ;  /* 0x0000a10093037a24 */ /* 0x040fe200078e0203 */
[----:B------:R-:W-:Y:S01]  /*8390*/  SHF.R.S32.HI R58, RZ, 0x2, R6 ;  /* 0x00000002ff3a7819 */ /* 0x000fe20000011406 */
[----:B------:R-:W-:Y:S01]  /*83a0*/  IMAD R0, R147, c[0x0][0x294], R0 ;  /* 0x0000a50093007a24 */ /* 0x000fe200078e0200 */
[----:B------:R-:W-:Y:S01]  /*83b0*/  IADD3 R5, -R5, R212, RZ ;  /* 0x000000d405057210 */ /* 0x000fe20007ffe1ff */
[----:B------:R-:W-:Y:S01]  /*83c0*/  IMAD.WIDE.U32 R10, R147, c[0x0][0x290], RZ ;  /* 0x0000a400930a7a25 */ /* 0x000fe200078e00ff */
[----:B------:R-:W-:-:S02]  /*83d0*/  IADD3 R24, R226, R58, RZ ;  /* 0x0000003ae2187210 */ /* 0x000fc40007ffe0ff */
[----:B------:R-:W-:Y:S01]  /*83e0*/  IADD3 R9, R3, R13, RZ ;  /* 0x0000000d03097210 */ /* 0x000fe20007ffe0ff */
[----:B------:R-:W-:Y:S01]  /*83f0*/  IMAD.IADD R7, R0, 0x1, R11 ;  /* 0x0000000100077824 */ /* 0x000fe200078e020b */
[C---:B------:R-:W-:Y:S01]  /*8400*/  SHF.L.U32 R29, R5.reuse, 0x3, RZ ;  /* 0x00000003051d7819 */ /* 0x040fe200000006ff */
[----:B------:R-:W-:Y:S01]  /*8410*/  IMAD R0, R5, 0x20, R24 ;  /* 0x0000002005007824 */ /* 0x000fe200078e0218 */
[----:B------:R-:W-:Y:S05]  /*8420*/  @!P0 BRA `(.L_x_384) ;  /* 0x0000271000008947 */ /* 0x000fea0003800000 */
[----:B------:R-:W-:Y:S01]  /*8430*/  ISETP.NE.AND P1, PT, R231, 0x1, PT ;  /* 0x00000001e700780c */ /* 0x000fe20003f25270 */
[----:B------:R-:W-:Y:S01]  /*8440*/  IMAD.MOV.U32 R8, RZ, RZ, R12 ;  /* 0x000000ffff087224 */ /* 0x000fe200078e000c */
[----:B------:R-:W-:Y:S01]  /*8450*/  MOV R6, R10 ;  /* 0x0000000a00067202 */ /* 0x000fe20000000f00 */
[----:B------:R-:W-:Y:S01]  /*8460*/  BSSY B0, `(.L_x_385) ;  /* 0x000002e000007945 */ /* 0x000fe20003800000 */
[----:B------:R-:W-:Y:S01]  /*8470*/  IMAD.SHL.U32 R17, R5, 0x4, RZ ;  /* 0x0000000405117824 */ /* 0x000fe200078e00ff */
[----:B------:R-:W-:Y:S01]  /*8480*/  CS2R R38, SRZ ;  /* 0x0000000000267805 */ /* 0x000fe2000001ff00 */
[----:B------:R-:W-:Y:S01]  /*8490*/  CS2R R26, SRZ ;  /* 0x00000000001a7805 */ /* 0x000fe2000001ff00 */
[----:B------:R-:W-:Y:S01]  /*84a0*/  CS2R R14, SRZ ;  /* 0x00000000000e7805 */ /* 0x000fe2000001ff00 */
[----:B------:R-:W-:Y:S01]  /*84b0*/  CS2R R30, SRZ ;  /* 0x00000000001e7805 */ /* 0x000fe2000001ff00 */
[----:B------:R-:W-:-:S04]  /*84c0*/  CS2R R18, SRZ ;  /* 0x0000000000127805 */ /* 0x000fc8000001ff00 */
[----:B------:R-:W-:-:S05]  /*84d0*/  @P1 IMAD.HI.U32 R3, R0, c[0x0][0x2c8], RZ ;  /* 0x0000b20000031a27 */ /* 0x000fca00078e00ff */
[----:B------:R-:W-:-:S04]  /*84e0*/  @P1 SHF.R.U32.HI R0, RZ, c[0x0][0x2cc], R3 ;  /* 0x0000b300ff001a19 */ /* 0x000fc80000011603 */
[----:B------:R-:W-:Y:S01]  /*84f0*/  SHF.R.S32.HI R3, RZ, 0x1f, R0 ;  /* 0x0000001fff037819 */ /* 0x000fe20000011400 */
[----:B------:R-:W-:-:S04]  /*8500*/  IMAD.WIDE.U32 R8, R0, c[0x0][0x280], R8 ;  /* 0x0000a00000087a25 */ /* 0x000fc800078e0008 */
[C---:B------:R-:W-:Y:S01]  /*8510*/  IMAD R11, R3.reuse, c[0x0][0x280], RZ ;  /* 0x0000a000030b7a24 */ /* 0x040fe200078e02ff */
[----:B------:R-:W-:Y:S01]  /*8520*/  LEA R21, P1, R8, c[0x0][0x270], 0x1 ;  /* 0x00009c0008157a11 */ /* 0x000fe200078208ff */
[----:B------:R-:W-:Y:S02]  /*8530*/  IMAD R10, R3, c[0x0][0x290], RZ ;  /* 0x0000a400030a7a24 */ /* 0x000fe400078e02ff */
[----:B------:R-:W-:-:S04]  /*8540*/  IMAD.WIDE.U32 R6, R0, c[0x0][0x290], R6 ;  /* 0x0000a40000067a25 */ /* 0x000fc800078e0006 */
[----:B------:R-:W-:Y:S01]  /*8550*/  IMAD R3, R0, c[0x0][0x284], R11 ;  /* 0x0000a10000037a24 */ /* 0x000fe200078e020b */
[----:B------:R-:W-:Y:S01]  /*8560*/  LEA R22, P0, R6, c[0x0][0x288], 0x1 ;  /* 0x0000a20006167a11 */ /* 0x000fe200078008ff */
[----:B------:R-:W-:Y:S02]  /*8570*/  IMAD R0, R0, c[0x0][0x294], R10 ;  /* 0x0000a50000007a24 */ /* 0x000fe400078e020a */
[----:B------:R-:W-:-:S03]  /*8580*/  IMAD.IADD R3, R9, 0x1, R3 ;  /* 0x0000000109037824 */ /* 0x000fc600078e0203 */
[----:B------:R-:W-:Y:S02]  /*8590*/  IADD3 R0, R7, R0, RZ ;  /* 0x0000000007007210 */ /* 0x000fe40007ffe0ff */
[----:B------:R-:W-:Y:S02]  /*85a0*/  LEA.HI.X R20, R8, c[0x0][0x274], R3, 0x1, P1 ;  /* 0x00009d0008147a11 */ /* 0x000fe400008f0c03 */
[----:B------:R-:W-:Y:S01]  /*85b0*/  LEA.HI.X R16, R6, c[0x0][0x28c], R0, 0x1, P0 ;  /* 0x0000a30006107a11 */ /* 0x000fe200000f0c00 */
[----:B------:R1:W2:Y:S01]  /*85c0*/  SHFL.IDX PT, R8, R21, RZ, 0x1c1f ;  /* 0x001c1fff15087589 */ /* 0x0002a200000e0000 */
[----:B------:R-:W-:-:S03]  /*85d0*/  ISETP.GE.AND P0, PT, R24, R25, PT ;  /* 0x000000191800720c */ /* 0x000fc60003f06270 */
[----:B------:R1:W3:Y:S04]  /*85e0*/  SHFL.IDX PT, R6, R22, RZ, 0x1c1f ;  /* 0x001c1fff16067589 */ /* 0x0002e800000e0000 */
[----:B------:R1:W4:Y:S04]  /*85f0*/  SHFL.IDX PT, R9, R20, RZ, 0x1c1f ;  /* 0x001c1fff14097589 */ /* 0x00032800000e0000 */
[----:B------:R1:W1:Y:S02]  /*8600*/  SHFL.IDX PT, R7, R16, RZ, 0x1c1f ;  /* 0x001c1fff10077589 */ /* 0x00026400000e0000 */
[----:B------:R-:W-:Y:S05]  /*8610*/  @P0 BRA `(.L_x_386) ;  /* 0x0000012000000947 */ /* 0x000fea0003800000 */
[C---:B------:R-:W-:Y:S01]  /*8620*/  IADD3 R3, R17.reuse, 0x10, RZ ;  /* 0x0000001011037810 */ /* 0x040fe20007ffe0ff */
[----:B------:R-:W-:Y:S01]  /*8630*/  CS2R R14, SRZ ;  /* 0x00000000000e7805 */ /* 0x000fe2000001ff00 */
[----:B------:R-:W-:Y:S01]  /*8640*/  ISETP.GE.AND P1, PT, R17, c[0x0][0x27c], PT ;  /* 0x00009f0011007a0c */ /* 0x000fe20003f26270 */
[----:B------:R-:W-:Y:S01]  /*8650*/  CS2R R18, SRZ ;  /* 0x0000000000127805 */ /* 0x000fe2000001ff00 */
[----:B------:R-:W-:Y:S01]  /*8660*/  ISETP.GE.AND P0, PT, R3, c[0x0][0x27c], PT ;  /* 0x00009f0003007a0c */ /* 0x000fe20003f06270 */
[----:B------:R-:W-:Y:S01]  /*8670*/  CS2R R26, SRZ ;  /* 0x00000000001a7805 */ /* 0x000fe2000001ff00 */
[----:B------:R-:W-:-:S09]  /*8680*/  CS2R R30, SRZ ;  /* 0x00000000001e7805 */ /* 0x000fd2000001ff00 */
[----:B--2-4-:R-:W-:Y:S02]  /*8690*/  @!P1 IMAD.WIDE R12, R17, 0x2, R8 ;  /* 0x00000002110c9825 */ /* 0x014fe400078e0208 */
[----:B------:R-:W-:-:S03]  /*86a0*/  @!P0 SHF.R.S32.HI R0, RZ, 0x1f, R3 ;  /* 0x0000001fff008819 */ /* 0x000fc60000011403 */
[----:B------:R2:W5:Y:S01]  /*86b0*/  @!P1 LD.E.64 R14, [R12.64] ;  /* 0x000000080c0e9980 */ /* 0x000562000c101b00 */
[----:B------:R-:W-:-:S04]  /*86c0*/  @!P0 LEA.HI R0, R0, R3, RZ, 0x2 ;  /* 0x0000000300008211 */ /* 0x000fc800078f10ff */
[----:B------:R-:W-:-:S05]  /*86d0*/  @!P0 LOP3.LUT R0, R0, 0xfffffffc, RZ, 0xc0, !PT ;  /* 0xfffffffc00008812 */ /* 0x000fca00078ec0ff */
[----:B------:R-:W-:-:S04]  /*86e0*/  @!P0 IMAD.WIDE R10, R0, 0x2, R8 ;  /* 0x00000002000a8825 */ /* 0x000fc800078e0208 */
[--C-:B-1-3--:R-:W-:Y:S01]  /*86f0*/  @!P0 IMAD.WIDE R8, R0, 0x2, R6.reuse ;  /* 0x0000000200088825 */ /* 0x10afe200078e0206 */
[----:B------:R2:W5:Y:S03]  /*8700*/  @!P0 LD.E.64 R26, [R10.64] ;  /* 0x000000080a1a8980 */ /* 0x000566000c101b00 */
[----:B------:R-:W-:Y:S01]  /*8710*/  @!P1 IMAD.WIDE R6, R17, 0x2, R6 ;  /* 0x0000000211069825 */ /* 0x000fe200078e0206 */
[----:B------:R2:W5:Y:S04]  /*8720*/  @!P0 LD.E.64 R30, [R8.64] ;  /* 0x00000008081e8980 */ /* 0x000568000c101b00 */
[----:B------:R2:W5:Y:S02]  /*8730*/  @!P1 LD.E.64 R18, [R6.64] ;  /* 0x0000000806129980 */ /* 0x000564000c101b00 */
.L_x_386:
[----:B------:R-:W-:Y:S05]  /*8740*/  BSYNC B0 ;  /* 0x0000000000007941 */ /* 0x000fea0003800000 */
.L_x_385:
[----:B------:R-:W-:Y:S01]  /*8750*/  IADD3 R0, R24, 0x20, RZ ;  /* 0x0000002018007810 */ /* 0x000fe20007ffe0ff */
[----:B--2--5:R-:W-:Y:S01]  /*8760*/  IMAD.MOV.U32 R10, RZ, RZ, R26 ;  /* 0x000000ffff0a7224 */ /* 0x024fe200078e001a */
[----:B----4-:R2:W4:Y:S01]  /*8770*/  SHFL.IDX PT, R9, R20, 0x1, 0x1c1f ;  /* 0x003c1f0014097f89 */ /* 0x01052200000e0000 */
[----:B------:R-:W-:Y:S01]  /*8780*/  IMAD.MOV.U32 R5, RZ, RZ, R27 ;  /* 0x000000ffff057224 */ /* 0x000fe200078e001b */
[----:B------:R-:W-:Y:S01]  /*8790*/  ISETP.GE.AND P0, PT, R0, R25, PT ;  /* 0x000000190000720c */ /* 0x000fe20003f06270 */
[----:B------:R-:W-:Y:S01]  /*87a0*/  IMAD.MOV.U32 R3, RZ, RZ, R14 ;  /* 0x000000ffff037224 */ /* 0x000fe200078e000e */
[----:B------:R2:W3:Y:S01]  /*87b0*/  SHFL.IDX PT, R8, R21, 0x1, 0x1c1f ;  /* 0x003c1f0015087f89 */ /* 0x0004e200000e0000 */
[----:B------:R-:W-:Y:S01]  /*87c0*/  IMAD.MOV.U32 R0, RZ, RZ, R15 ;  /* 0x000000ffff007224 */ /* 0x000fe200078e000f */
[----:B------:R-:W-:Y:S01]  /*87d0*/  PRMT R61, R5, 0x5410, R10 ;  /* 0x00005410053d7816 */ /* 0x000fe2000000000a */
[----:B------:R-:W-:Y:S01]  /*87e0*/  IMAD.MOV.U32 R5, RZ, RZ, R31 ;  /* 0x000000ffff057224 */ /* 0x000fe200078e001f */
[----:B------:R-:W-:Y:S01]  /*87f0*/  MOV R10, R30 ;  /* 0x0000001e000a7202 */ /* 0x000fe20000000f00 */
[----:B-1----:R2:W1:Y:S01]  /*8800*/  SHFL.IDX PT, R7, R16, 0x1, 0x1c1f ;  /* 0x003c1f0010077f89 */ /* 0x00246200000e0000 */
[----:B------:R-:W-:Y:S01]  /*8810*/  PRMT R59, R0, 0x5410, R3 ;  /* 0x00005410003b7816 */ /* 0x000fe20000000003 */
[----:B------:R-:W-:Y:S01]  /*8820*/  IMAD.MOV.U32 R3, RZ, RZ, R18 ;  /* 0x000000ffff037224 */ /* 0x000fe200078e0012 */
[----:B------:R-:W-:Y:S01]  /*8830*/  MOV R0, R19 ;  /* 0x0000001300007202 */ /* 0x000fe20000000f00 */
[----:B---3--:R2:W3:Y:S01]  /*8840*/  SHFL.IDX PT, R6, R22, 0x1, 0x1c1f ;  /* 0x003c1f0016067f89 */ /* 0x0084e200000e0000 */
[----:B------:R-:W-:Y:S01]  /*8850*/  BSSY B0, `(.L_x_387) ;  /* 0x0000019000007945 */ /* 0x000fe20003800000 */
[----:B------:R-:W-:Y:S01]  /*8860*/  PRMT R60, R5, 0x5410, R10 ;  /* 0x00005410053c7816 */ /* 0x000fe2000000000a */
[----:B------:R-:W-:Y:S01]  /*8870*/  CS2R R32, SRZ ;  /* 0x0000000000207805 */ /* 0x000fe2000001ff00 */
[----:B------:R-:W-:Y:S01]  /*8880*/  PRMT R28, R0, 0x5410, R3 ;  /* 0x00005410001c7816 */ /* 0x000fe20000000003 */
[----:B------:R-:W-:Y:S01]  /*8890*/  CS2R R36, SRZ ;  /* 0x0000000000247805 */ /* 0x000fe2000001ff00 */
[----:B------:R-:W-:Y:S01]  /*88a0*/  CS2R R34, SRZ ;  /* 0x0000000000227805 */ /* 0x000fe2000001ff00 */
        /* <DEDUP_REMOVED lines=8> */
[----:B----4-:R-:W-:Y:S02]  /*8930*/  @!P1 IMAD.WIDE R12, R17, 0x2, R8 ;  /* 0x00000002110c9825 */ /* 0x010fe400078e0208 */
        /* <DEDUP_REMOVED lines=10> */
.L_x_388:
[----:B------:R-:W-:Y:S05]  /*89e0*/  BSYNC B0 ;  /* 0x0000000000007941 */ /* 0x000fea0003800000 */
.L_x_387:
[----:B------:R-:W-:Y:S01]  /*89f0*/  IADD3 R0, R24, 0x40, RZ ;  /* 0x0000004018007810 */ /* 0x000fe20007ffe0ff */
[----:B----45:R-:W-:Y:S01]  /*8a00*/  IMAD.MOV.U32 R10, RZ, RZ, R38 ;  /* 0x000000ffff0a7224 */ /* 0x030fe200078e0026 */
[----:B------:R4:W2:Y:S01]  /*8a10*/  SHFL.IDX PT, R9, R20, 0x2, 0x1c1f ;  /* 0x005c1f0014097f89 */ /* 0x0008a200000e0000 */
        /* <DEDUP_REMOVED lines=29> */
[----:B--2---:R-:W-:Y:S02]  /*8bf0*/  @!P1 IMAD.WIDE R12, R17, 0x2, R8 ;  /* 0x00000002110c9825 */ /* 0x004fe400078e0208 */
        /* <DEDUP_REMOVED lines=10> */
.L_x_390:
[----:B------:R-:W-:Y:S05]  /*8ca0*/  BSYNC B0 ;  /* 0x0000000000007941 */ /* 0x000fea0003800000 */
.L_x_389:
[----:B------:R-:W-:Y:S01]  /*8cb0*/  IADD3 R0, R24, 0x60, RZ ;  /* 0x0000006018007810 */ /* 0x000fe20007ffe0ff */
[----:B--2--5:R-:W-:Y:S01]  /*8cc0*/  IMAD.MOV.U32 R10, RZ, RZ, R44 ;  /* 0x000000ffff0a7224 */ /* 0x024fe200078e002c */
[----:B------:R2:W4:Y:S01]  /*8cd0*/  SHFL.IDX PT, R9, R20, 0x3, 0x1c1f ;  /* 0x007c1f0014097f89 */ /* 0x00052200000e0000 */
        /* <DEDUP_REMOVED lines=38> */
.L_x_392:
[----:B------:R-:W-:Y:S05]  /*8f40*/  BSYNC B0 ;  /* 0x0000000000007941 */ /* 0x000fea0003800000 */
.L_x_391:
[----:B------:R-:W-:Y:S01]  /*8f50*/  SHF.R.S32.HI R0, RZ, 0x1f, R58 ;  /* 0x0000001fff007819 */ /* 0x000fe2000001143a */
[----:B---345:R-:W-:Y:S01]  /*8f60*/  IMAD.MOV.U32 R6, RZ, RZ, R54 ;  /* 0x000000ffff067224 */ /* 0x038fe200078e0036 */
[----:B------:R-:W-:-:S04]  /*8f70*/  DEPBAR.LE SB0, 0x1 ;  /* 0x000080400000791a */ /* 0x000fc80000000000 */
[----:B------:R-:W-:Y:S01]  /*8f80*/  LEA.HI R0, R0, R58, RZ, 0x3 ;  /* 0x0000003a00007211 */ /* 0x000fe200078f18ff */
[----:B------:R-:W-:Y:S01]  /*8f90*/  IMAD.MOV.U32 R5, RZ, RZ, R55 ;  /* 0x000000ffff057224 */ /* 0x000fe200078e0037 */
[----:B------:R-:W-:Y:S01]  /*8fa0*/  BSSY B1, `(.L_x_393) ;  /* 0x0000082000017945 */ /* 0x000fe20003800000 */
[----:B------:R-:W-:Y:S01]  /*8fb0*/  IMAD.MOV.U32 R3, RZ, RZ, R48 ;  /* 0x000000ffff037224 */ /* 0x000fe200078e0030 */
[----:B------:R-:W-:Y:S01]  /*8fc0*/  LOP3.LUT R0, R0, 0xfffffff8, RZ, 0xc0, !PT ;  /* 0xfffffff800007812 */ /* 0x000fe200078ec0ff */
[----:B-1----:R-:W-:Y:S01]  /*8fd0*/  IMAD.MOV.U32 R7, RZ, RZ, R53 ;  /* 0x000000ffff077224 */ /* 0x002fe200078e0035 */
[----:B------:R-:W-:Y:S02]  /*8fe0*/  PRMT R72, R5, 0x5410, R6 ;  /* 0x0000541005487816 */ /* 0x000fe40000000006 */
[----:B------:R-:W-:Y:S01]  /*8ff0*/  PRMT R70, R3, 0x7610, R70 ;  /* 0x0000761003467816 */ /* 0x000fe20000000046 */
[----:B------:R-:W-:-:S04]  /*9000*/  IMAD.IADD R0, R58, 0x1, -R0 ;  /* 0x000000013a007824 */ /* 0x000fc800078e0a00 */
[C---:B------:R-:W-:Y:S01]  /*9010*/  IMAD.SHL.U32 R6, R0.reuse, 0x40, RZ ;  /* 0x0000004000067824 */ /* 0x040fe200078e00ff */
[----:B------:R-:W-:Y:S01]  /*9020*/  BAR.SYNC.DEFER_BLOCKING 0x0 ;  /* 0x0000000000007b1d */ /* 0x000fe20000010000 */
[----:B------:R-:W-:-:S03]  /*9030*/  LOP3.LUT P1, RZ, R0, 0x4, RZ, 0xc0, !PT ;  /* 0x0000000400ff7812 */ /* 0x000fc6000782c0ff */
[----:B------:R-:W-:Y:S01]  /*9040*/  LOP3.LUT R0, R6, 0x1c0, RZ, 0xc0, !PT ;  /* 0x000001c006007812 */ /* 0x000fe200078ec0ff */
[----:B------:R-:W-:-:S03]  /*9050*/  IMAD.MOV.U32 R6, RZ, RZ, R52 ;  /* 0x000000ffff067224 */ /* 0x000fc600078e0034 */
[----:B------:R-:W-:Y:S02]  /*9060*/  LOP3.LUT R5, R0, 0x18, R29, 0xf8, !PT ;  /* 0x0000001800057812 */ /* 0x000fe400078ef81d */
[----:B------:R-:W-:Y:S01]  /*9070*/  SHF.R.U32.HI R3, RZ, 0x3, R0 ;  /* 0x00000003ff037819 */ /* 0x000fe20000011600 */
[----:B------:R-:W-:Y:S01]  /*9080*/  IMAD.MOV.U32 R0, RZ, RZ, R49 ;  /* 0x000000ffff007224 */ /* 0x000fe200078e0031 */
[----:B------:R-:W-:Y:S01]  /*9090*/  PRMT R70, R70, 0x5410, R6 ;  /* 0x0000541046467816 */ /* 0x000fe20000000006 */
[----:B------:R-:W-:Y:S01]  /*90a0*/  IMAD.MOV.U32 R6, RZ, RZ, R50 ;  /* 0x000000ffff067224 */ /* 0x000fe200078e0032 */
[----:B------:R-:W-:Y:S01]  /*90b0*/  LOP3.LUT R5, R5, R3, RZ, 0x3c, !PT ;  /* 0x0000000305057212 */ /* 0x000fe200078e3cff */
[----:B------:R-:W-:Y:S01]  /*90c0*/  IMAD.IADD R3, R25, 0x1, -R226 ;  /* 0x0000000119037824 */ /* 0x000fe200078e0ae2 */
[----:B------:R-:W-:-:S03]  /*90d0*/  PRMT R29, R0, 0x7610, R29 ;  /* 0x00007610001d7816 */ /* 0x000fc6000000001d */
[----:B------:R-:W-:Y:S01]  /*90e0*/  IMAD R0, R211, 0x200, R5 ;  /* 0x00000200d3007824 */ /* 0x000fe200078e0205 */
[----:B------:R-:W-:Y:S01]  /*90f0*/  IMNMX R24, R3, 0x80, PT ;  /* 0x0000008003187817 */ /* 0x000fe20003800200 */
[----:B------:R-:W-:Y:S01]  /*9100*/  IMAD.MOV.U32 R5, RZ, RZ, R51 ;  /* 0x000000ffff057224 */ /* 0x000fe200078e0033 */
[----:B------:R-:W-:Y:S02]  /*9110*/  PRMT R29, R29, 0x5410, R7 ;  /* 0x000054101d1d7816 */ /* 0x000fe40000000007 */
[----:B------:R-:W-:Y:S02]  /*9120*/  ISETP.GE.AND P0, PT, R58, R24, PT ;  /* 0x000000183a00720c */ /* 0x000fe40003f06270 */
[C---:B------:R-:W-:Y:S02]  /*9130*/  IADD3 R3, R0.reuse, 0x20, RZ ;  /* 0x0000002000037810 */ /* 0x040fe40007ffe0ff */
[----:B------:R-:W-:Y:S02]  /*9140*/  @P1 IADD3 R3, R0, -0x20, RZ ;  /* 0xffffffe000031810 */ /* 0x000fe40007ffe0ff */
[----:B------:R-:W-:-:S02]  /*9150*/  PRMT R25, R5, 0x5410, R6 ;  /* 0x0000541005197816 */ /* 0x000fc40000000006 */
[----:B--2---:R-:W-:Y:S02]  /*9160*/  LEA R22, R0, 0x6100, 0x1 ;  /* 0x0000610000167811 */ /* 0x004fe400078e08ff */
[----:B------:R-:W-:-:S03]  /*9170*/  LEA R23, R3, 0x6100, 0x1 ;  /* 0x0000610003177811 */ /* 0x000fc600078e08ff */
[----:B------:R-:W-:Y:S05]  /*9180*/  @P0 BRA `(.L_x_394) ;  /* 0x0000063000000947 */ /* 0x000fea0003800000 */
[----:B------:R-:W-:Y:S01]  /*9190*/  ISETP.GE.AND P0, PT, R17, c[0x0][0x27c], PT ;  /* 0x00009f0011007a0c */ /* 0x000fe20003f06270 */
[----:B------:R-:W-:-:S12]  /*91a0*/  BSSY B0, `(.L_x_395) ;  /* 0x0000030000007945 */ /* 0x000fd80003800000 */
[----:B------:R-:W-:Y:S05]  /*91b0*/  @P0 BRA `(.L_x_396) ;  /* 0x000002e000000947 */ /* 0x000fea0003800000 */
[----:B------:R-:W1:Y:S01]  /*91c0*/  LDS.128 R8, [R22] ;  /* 0x0000000016087984 */ /* 0x000e620000000c00 */
[----:B------:R-:W-:Y:S02]  /*91d0*/  SHF.R.U64 R0, R14, 0x10, R15 ;  /* 0x000000100e007819 */ /* 0x000fe4000000120f */
[----:B------:R-:W-:Y:S02]  /*91e0*/  SHF.R.U32.HI R6, RZ, 0x10, R19 ;  /* 0x00000010ff067819 */ /* 0x000fe40000011613 */
[----:B------:R-:W-:Y:S02]  /*91f0*/  SHF.R.U32.HI R3, RZ, 0x10, R15 ;  /* 0x00000010ff037819 */ /* 0x000fe4000001160f */
[----:B------:R-:W-:Y:S02]  /*9200*/  SHF.R.U64 R5, R18, 0x10, R19 ;  /* 0x0000001012057819 */ /* 0x000fe40000001213 */
[----:B------:R-:W-:Y:S02]  /*9210*/  PRMT R14, R59, 0x5432, R0 ;  /* 0x000054323b0e7816 */ /* 0x000fe40000000000 */
[----:B------:R-:W-:-:S02]  /*9220*/  PRMT R0, R28, 0x5410, R6 ;  /* 0x000054101c007816 */ /* 0x000fc40000000006 */
[----:B------:R-:W-:Y:S02]  /*9230*/  PRMT R3, R59, 0x5410, R3 ;  /* 0x000054103b037816 */ /* 0x000fe40000000003 */
[----:B------:R-:W-:Y:S01]  /*9240*/  PRMT R13, R28, 0x5432, R5 ;  /* 0x000054321c0d7816 */ /* 0x000fe20000000005 */
[C---:B------:R-:W-:Y:S01]  /*9250*/  IMAD.U32 R18, R0.reuse, 0x10000, RZ ;  /* 0x0001000000127824 */ /* 0x040fe200078e00ff */
[----:B------:R-:W-:Y:S01]  /*9260*/  LOP3.LUT R21, R0, 0xffff0000, RZ, 0xc0, !PT ;  /* 0xffff000000157812 */ /* 0x000fe200078ec0ff */
[----:B------:R-:W-:Y:S02]  /*9270*/  IMAD.U32 R19, R3, 0x10000, RZ ;  /* 0x0001000003137824 */ /* 0x000fe400078e00ff */
[C---:B------:R-:W-:Y:S01]  /*9280*/  IMAD.U32 R20, R13.reuse, 0x10000, RZ ;  /* 0x000100000d147824 */ /* 0x040fe200078e00ff */
[----:B------:R-:W-:Y:S02]  /*9290*/  LOP3.LUT R13, R13, 0xffff0000, RZ, 0xc0, !PT ;  /* 0xffff00000d0d7812 */ /* 0x000fe400078ec0ff */
[C---:B-1----:R-:W-:Y:S01]  /*92a0*/  LOP3.LUT R5, R10.reuse, 0xffff0000, RZ, 0xc0, !PT ;  /* 0xffff00000a057812 */ /* 0x042fe200078ec0ff */
[----:B------:R-:W-:Y:S01]  /*92b0*/  IMAD.U32 R6, R10, 0x10000, RZ ;  /* 0x000100000a067824 */ /* 0x000fe200078e00ff */
[C---:B------:R-:W-:Y:S01]  /*92c0*/  LOP3.LUT R10, R11.reuse, 0xffff0000, RZ, 0xc0, !PT ;  /* 0xffff00000b0a7812 */ /* 0x040fe200078ec0ff */
[----:B------:R-:W-:Y:S01]  /*92d0*/  IMAD.U32 R12, R11, 0x10000, RZ ;  /* 0x000100000b0c7824 */ /* 0x000fe200078e00ff */
[----:B------:R-:W-:Y:S01]  /*92e0*/  LOP3.LUT R11, R3, 0xffff0000, RZ, 0xc0, !PT ;  /* 0xffff0000030b7812 */ /* 0x000fe200078ec0ff */
[CC--:B------:R-:W-:Y:S01]  /*92f0*/  FMUL.FTZ R3, R5.reuse, R18.reuse ;  /* 0x0000001205037220 */ /* 0x0c0fe20000410000 */
[C---:B------:R-:W-:Y:S01]  /*9300*/  SHF.L.U32 R15, R8.reuse, 0x10, RZ ;  /* 0x00000010080f7819 */ /* 0x040fe200000006ff */
[----:B------:R-:W-:Y:S01]  /*9310*/  FMUL.FTZ R5, R5, R19 ;  /* 0x0000001305057220 */ /* 0x000fe20000410000 */
[----:B------:R-:W-:Y:S01]  /*9320*/  LOP3.LUT R7, R8, 0xffff0000, RZ, 0xc0, !PT ;  /* 0xffff000008077812 */ /* 0x000fe200078ec0ff */
[----:B------:R-:W-:Y:S01]  /*9330*/  FMUL.FTZ R0, R10, R21 ;  /* 0x000000150a007220 */ /* 0x000fe20000410000 */
[C---:B------:R-:W-:Y:S01]  /*9340*/  SHF.L.U32 R16, R9.reuse, 0x10, RZ ;  /* 0x0000001009107819 */ /* 0x040fe200000006ff */
[C---:B------:R-:W-:Y:S01]  /*9350*/  FFMA.FTZ R19, R6.reuse, R19, -R3 ;  /* 0x0000001306137223 */ /* 0x040fe20000010803 */
[----:B------:R-:W-:Y:S01]  /*9360*/  LOP3.LUT R8, R9, 0xffff0000, RZ, 0xc0, !PT ;  /* 0xffff000009087812 */ /* 0x000fe200078ec0ff */
[----:B------:R-:W-:Y:S01]  /*9370*/  FFMA.FTZ R18, R6, R18, R5 ;  /* 0x0000001206127223 */ /* 0x000fe20000010005 */
[----:B------:R-:W-:Y:S01]  /*9380*/  SHF.L.U32 R9, R14, 0x10, RZ ;  /* 0x000000100e097819 */ /* 0x000fe200000006ff */
[----:B------:R-:W-:Y:S01]  /*9390*/  FFMA.FTZ R6, R12, R11, -R0 ;  /* 0x0000000b0c067223 */ /* 0x000fe20000010800 */
[----:B------:R-:W-:Y:S01]  /*93a0*/  LOP3.LUT R14, R14, 0xffff0000, RZ, 0xc0, !PT ;  /* 0xffff00000e0e7812 */ /* 0x000fe200078ec0ff */
[----:B------:R-:W-:-:S02]  /*93b0*/  FMUL.FTZ R5, R7, R20 ;  /* 0x0000001407057220 */ /* 0x000fc40000410000 */
[----:B------:R-:W-:Y:S02]  /*93c0*/  FMUL.FTZ R0, R8, R13 ;  /* 0x0000000d08007220 */ /* 0x000fe40000410000 */
[----:B------:R-:W-:Y:S02]  /*93d0*/  FMUL.FTZ R10, R10, R11 ;  /* 0x0000000b0a0a7220 */ /* 0x000fe40000410000 */
[-C--:B------:R-:W-:Y:S02]  /*93e0*/  FMUL.FTZ R3, R7, R9.reuse ;  /* 0x0000000907037220 */ /* 0x080fe40000410000 */
[----:B------:R-:W-:Y:S02]  /*93f0*/  FMUL.FTZ R8, R8, R14 ;  /* 0x0000000e08087220 */ /* 0x000fe40000410000 */
[C---:B------:R-:W-:Y:S02]  /*9400*/  FFMA.FTZ R5, R15.reuse, R9, -R5 ;  /* 0x000000090f057223 */ /* 0x040fe40000010805 */
[----:B------:R-:W-:Y:S01]  /*9410*/  FFMA.FTZ R11, R12, R21, R10 ;  /* 0x000000150c0b7223 */ /* 0x000fe2000001000a */
[----:B------:R-:W-:Y:S01]  /*9420*/  F2FP.BF16.PACK_AB R10, R18, R19 ;  /* 0x00000013120a723e */ /* 0x000fe200000010ff */
[----:B------:R-:W-:-:S02]  /*9430*/  FFMA.FTZ R3, R15, R20, R3 ;  /* 0x000000140f037223 */ /* 0x000fc40000010003 */
[C---:B------:R-:W-:Y:S01]  /*9440*/  FFMA.FTZ R0, R16.reuse, R14, -R0 ;  /* 0x0000000e10007223 */ /* 0x040fe20000010800 */
[----:B------:R-:W-:Y:S01]  /*9450*/  F2FP.BF16.PACK_AB R11, R11, R6 ;  /* 0x000000060b0b723e */ /* 0x000fe200000010ff */
[----:B------:R-:W-:Y:S01]  /*9460*/  FFMA.FTZ R9, R16, R13, R8 ;  /* 0x0000000d10097223 */ /* 0x000fe20000010008 */
[----:B------:R-:W-:-:S04]  /*9470*/  F2FP.BF16.PACK_AB R8, R3, R5 ;  /* 0x000000050308723e */ /* 0x000fc800000010ff */
[----:B------:R-:W-:-:S05]  /*9480*/  F2FP.BF16.PACK_AB R9, R9, R0 ;  /* 0x000000000909723e */ /* 0x000fca00000010ff */
[----:B------:R1:W-:Y:S02]  /*9490*/  STS.128 [R22], R8 ;  /* 0x0000000816007388 */ /* 0x0003e40000000c00 */
.L_x_396:
[----:B------:R-:W-:Y:S05]  /*94a0*/  BSYNC B0 ;  /* 0x0000000000007941 */ /* 0x000fea0003800000 */
.L_x_395:
[----:B------:R-:W-:-:S04]  /*94b0*/  IADD3 R0, R17, 0x10, RZ ;  /* 0x0000001011007810 */ /* 0x000fc80007ffe0ff */
[----:B------:R-:W-:-:S13]  /*94c0*/  ISETP.GE.AND P0, PT, R0, c[0x0][0x27c], PT ;  /* 0x00009f0000007a0c */ /* 0x000fda0003f06270 */
[----:B------:R-:W-:Y:S05]  /*94d0*/  @P0 BRA `(.L_x_394) ;  /* 0x000002e000000947 */ /* 0x000fea0003800000 */
[----:B-1----:R-:W1:Y:S01]  /*94e0*/  LDS.128 R8, [R23] ;  /* 0x0000000017087984 */ /* 0x002e620000000c00 */
        /* <DEDUP_REMOVED lines=45> */
.L_x_394:
[----:B------:R-:W-:Y:S05]  /*97c0*/  BSYNC B1 ;  /* 0x0000000000017941 */ /* 0x000fea0003800000 */
.L_x_393:
        /* <DEDUP_REMOVED lines=52> */
[----:B------:R1:W-:Y:S02]  /*9b10*/  STS.128 [R22+0x1000], R8 ;  /* 0x0010000816007388 */ /* 0x0003e40000000c00 */
.L_x_400:
[----:B------:R-:W-:Y:S05]  /*9b20*/  BSYNC B0 ;  /* 0x0000000000007941 */ /* 0x000fea0003800000 */
.L_x_399:
[----:B------:R-:W-:-:S04]  /*9b30*/  IADD3 R0, R17, 0x10, RZ ;  /* 0x0000001011007810 */ /* 0x000fc80007ffe0ff */
[----:B------:R-:W-:-:S13]  /*9b40*/  ISETP.GE.AND P0, PT, R0, c[0x0][0x27c], PT ;  /* 0x00009f0000007a0c */ /* 0x000fda0003f06270 */
        /* <DEDUP_REMOVED lines=47> */
.L_x_398:
[----:B------:R-:W-:Y:S05]  /*9e40*/  BSYNC B1 ;  /* 0x0000000000017941 */ /* 0x000fea0003800000 */
.L_x_397:
        /* <DEDUP_REMOVED lines=53> */
.L_x_404:
[----:B------:R-:W-:Y:S05]  /*a1a0*/  BSYNC B0 ;  /* 0x0000000000007941 */ /* 0x000fea0003800000 */
.L_x_403:
        /* <DEDUP_REMOVED lines=49> */
.L_x_402:
[----:B------:R-:W-:Y:S05]  /*a4c0*/  BSYNC B1 ;  /* 0x0000000000017941 */ /* 0x000fea0003800000 */
.L_x_401:
[----:B------:R-:W-:-:S04]  /*a4d0*/  IADD3 R0, R58, 0x60, RZ ;  /* 0x000000603a007810 */ /* 0x000fc80007ffe0ff */
        /* <DEDUP_REMOVED lines=51> */
.L_x_407:
[----:B------:R-:W-:Y:S05]  /*a810*/  BSYNC B0 ;  /* 0x0000000000007941 */ /* 0x000fea0003800000 */
.L_x_406:
        /* <DEDUP_REMOVED lines=39> */
[----:B------:R-:W-:Y:S02]  /*aa90*/  FFMA.FTZ R5, R15, R9, -R5 ;  /* 0x000000090f057223 */ /* 0x000fe40000010805 */
        /* <DEDUP_REMOVED lines=8> */
[----:B------:R1:W-:Y:S01]  /*ab20*/  STS.128 [R23+0x3000], R8 ;  /* 0x0030000817007388 */ /* 0x0003e20000000c00 */
[----:B------:R-:W-:Y:S05]  /*ab30*/  BRA `(.L_x_405) ;  /* 0x0000253000007947 */ /* 0x000fea0003800000 */
.L_x_384:
[----:B------:R-:W-:Y:S01]  /*ab40*/  ISETP.NE.AND P0, PT, R231, 0x1, PT ;  /* 0x00000001e700780c */ /* 0x000fe20003f05270 */
[----:B------:R-:W-:Y:S01]  /*ab50*/  IMAD.MOV.U32 R8, RZ, RZ, R12 ;  /* 0x000000ffff087224 */ /* 0x000fe200078e000c */
[----:B------:R-:W-:Y:S01]  /*ab60*/  ISETP.GE.AND P2, PT, R29, c[0x0][0x27c], PT ;  /* 0x00009f001d007a0c */ /* 0x000fe20003f46270 */
[----:B------:R-:W-:Y:S01]  /*ab70*/  IMAD.MOV.U32 R6, RZ, RZ, R10 ;  /* 0x000000ffff067224 */ /* 0x000fe200078e000a */
[----:B------:R-:W-:Y:S01]  /*ab80*/  SHF.R.S32.HI R40, RZ, 0x1f, R29 ;  /* 0x0000001fff287819 */ /* 0x000fe2000001141d */
[----:B------:R-:W-:Y:S01]  /*ab90*/  CS2R R22, SRZ ;  /* 0x0000000000167805 */ /* 0x000fe2000001ff00 */
[----:B------:R-:W-:-:S07]  /*aba0*/  CS2R R20, SRZ ;  /* 0x0000000000147805 */ /* 0x000fce000001ff00 */
[----:B------:R-:W-:-:S05]  /*abb0*/  @P0 IMAD.HI.U32 R3, R0, c[0x0][0x2c8], RZ ;  /* 0x0000b20000030a27 */ /* 0x000fca00078e00ff */
[----:B------:R-:W-:-:S04]  /*abc0*/  @P0 SHF.R.U32.HI R0, RZ, c[0x0][0x2cc], R3 ;  /* 0x0000b300ff000a19 */ /* 0x000fc80000011603 */
[----:B------:R-:W-:Y:S01]  /*abd0*/  SHF.R.S32.HI R3, RZ, 0x1f, R0 ;  /* 0x0000001fff037819 */ /* 0x000fe20000011400 */
[----:B------:R-:W-:-:S04]  /*abe0*/  IMAD.WIDE.U32 R8, R0, c[0x0][0x280], R8 ;  /* 0x0000a00000087a25 */ /* 0x000fc800078e0008 */
[C---:B------:R-:W-:Y:S01]  /*abf0*/  IMAD R5, R3.reuse, c[0x0][0x280], RZ ;  /* 0x0000a00003057a24 */ /* 0x040fe200078e02ff */
[----:B------:R-:W-:Y:S01]  /*ac00*/  LEA R14, P0, R8, c[0x0][0x270], 0x1 ;  /* 0x00009c00080e7a11 */ /* 0x000fe200078008ff */
[----:B------:R-:W-:Y:S02]  /*ac10*/  IMAD R3, R3, c[0x0][0x290], RZ ;  /* 0x0000a40003037a24 */ /* 0x000fe400078e02ff */
[C---:B------:R-:W-:Y:S02]  /*ac20*/  IMAD R5, R0.reuse, c[0x0][0x284], R5 ;  /* 0x0000a10000057a24 */ /* 0x040fe400078e0205 */
[----:B------:R-:W-:-:S04]  /*ac30*/  IMAD.WIDE.U32 R6, R0, c[0x0][0x290], R6 ;  /* 0x0000a40000067a25 */ /* 0x000fc800078e0006 */
[----:B------:R-:W-:Y:S02]  /*ac40*/  IMAD.IADD R5, R9, 0x1, R5 ;  /* 0x0000000109057824 */ /* 0x000fe400078e0205 */
[----:B------:R-:W-:-:S03]  /*ac50*/  IMAD R0, R0, c[0x0][0x294], R3 ;  /* 0x0000a50000007a24 */ /* 0x000fc600078e0203 */
[----:B------:R-:W-:Y:S01]  /*ac60*/  LEA.HI.X R12, R8, c[0x0][0x274], R5, 0x1, P0 ;  /* 0x00009d00080c7a11 */ /* 0x000fe200000f0c05 */
[----:B------:R-:W-:Y:S01]  /*ac70*/  IMAD.IADD R0, R7, 0x1, R0 ;  /* 0x0000000107007824 */ /* 0x000fe200078e0200 */
[----:B------:R-:W1:Y:S01]  /*ac80*/  SHFL.IDX PT, R8, R14, RZ, 0x1c1f ;  /* 0x001c1fff0e087589 */ /* 0x000e6200000e0000 */
[----:B------:R-:W-:-:S03]  /*ac90*/  LEA R13, P0, R6, c[0x0][0x288], 0x1 ;  /* 0x0000a200060d7a11 */ /* 0x000fc600078008ff */
[----:B------:R-:W2:Y:S01]  /*aca0*/  SHFL.IDX PT, R7, R12, RZ, 0x1c1f ;  /* 0x001c1fff0c077589 */ /* 0x000ea200000e0000 */
[----:B------:R-:W-:Y:S02]  /*acb0*/  LEA.HI.X R11, R6, c[0x0][0x28c], R0, 0x1, P0 ;  /* 0x0000a300060b7a11 */ /* 0x000fe400000f0c00 */
[----:B------:R-:W-:Y:S01]  /*acc0*/  ISETP.GE.OR P0, PT, R24, R25, P2 ;  /* 0x000000191800720c */ /* 0x000fe20001706670 */
[----:B------:R-:W3:Y:S04]  /*acd0*/  SHFL.IDX PT, R6, R13, RZ, 0x1c1f ;  /* 0x001c1fff0d067589 */ /* 0x000ee800000e0000 */
[----:B------:R-:W4:Y:S08]  /*ace0*/  SHFL.IDX PT, R5, R11, RZ, 0x1c1f ;  /* 0x001c1fff0b057589 */ /* 0x000f3000000e0000 */
[C---:B------:R-:W-:Y:S01]  /*acf0*/  @!P0 IMAD.SHL.U32 R0, R29.reuse, 0x2, RZ ;  /* 0x000000021d008824 */ /* 0x040fe200078e00ff */
[----:B------:R-:W-:-:S04]  /*ad00*/  @!P0 SHF.L.U64.HI R3, R29, 0x1, R40 ;  /* 0x000000011d038819 */ /* 0x000fc80000010228 */
[----:B-1----:R-:W-:-:S05]  /*ad10*/  @!P0 IADD3 R8, P1, R8, R0, RZ ;  /* 0x0000000008088210 */ /* 0x002fca0007f3e0ff */
[--C-:B--2---:R-:W-:Y:S01]  /*ad20*/  @!P0 IMAD.X R9, R7, 0x1, R3.reuse, P1 ;  /* 0x0000000107098824 */ /* 0x104fe200008e0603 */
[----:B---3--:R-:W-:Y:S01]  /*ad30*/  @!P0 IADD3 R6, P1, R6, R0, RZ ;  /* 0x0000000006068210 */ /* 0x008fe20007f3e0ff */
[----:B------:R-:W-:Y:S01]  /*ad40*/  CS2R R18, SRZ ;  /* 0x0000000000127805 */ /* 0x000fe2000001ff00 */
[----:B------:R-:W-:Y:S02]  /*ad50*/  CS2R R16, SRZ ;  /* 0x0000000000107805 */ /* 0x000fe4000001ff00 */
[----:B------:R1:W2:Y:S01]  /*ad60*/  @!P0 LD.E.128 R20, [R8.64] ;  /* 0x0000000808148980 */ /* 0x0002a2000c101d00 */
[----:B----4-:R-:W-:-:S05]  /*ad70*/  @!P0 IMAD.X R7, R5, 0x1, R3, P1 ;  /* 0x0000000105078824 */ /* 0x010fca00008e0603 */
[----:B------:R3:W4:Y:S01]  /*ad80*/  @!P0 LD.E.128 R16, [R6.64] ;  /* 0x0000000806108980 */ /* 0x000722000c101d00 */
[----:B------:R-:W-:Y:S01]  /*ad90*/  IADD3 R0, R24, 0x20, RZ ;  /* 0x0000002018007810 */ /* 0x000fe20007ffe0ff */
[----:B------:R-:W-:Y:S01]  /*ada0*/  BSSY B0, `(.L_x_408) ;  /* 0x0000024000007945 */ /* 0x000fe20003800000 */
[----:B------:R-:W-:Y:S01]  /*adb0*/  CS2R R38, SRZ ;  /* 0x0000000000267805 */ /* 0x000fe2000001ff00 */
[----:B------:R2:W2:Y:S01]  /*adc0*/  SHFL.IDX PT, R15, R12, 0x1, 0x1c1f ;  /* 0x003c1f000c0f7f89 */ /* 0x0004a200000e0000 */
[----:B------:R-:W-:Y:S01]  /*add0*/  ISETP.GE.AND P0, PT, R0, R25, PT ;  /* 0x000000190000720c */ /* 0x000fe20003f06270 */
[----:B------:R-:W-:Y:S01]  /*ade0*/  CS2R R36, SRZ ;  /* 0x0000000000247805 */ /* 0x000fe2000001ff00 */
[----:B------:R-:W-:Y:S01]  /*adf0*/  CS2R R34, SRZ ;  /* 0x0000000000227805 */ /* 0x000fe2000001ff00 */
[----:B------:R2:W2:Y:S01]  /*ae00*/  SHFL.IDX PT, R10, R11, 0x1, 0x1c1f ;  /* 0x003c1f000b0a7f89 */ /* 0x0004a200000e0000 */
[----:B------:R-:W-:-:S03]  /*ae10*/  CS2R R32, SRZ ;  /* 0x0000000000207805 */ /* 0x000fc6000001ff00 */
[----:B-1----:R1:W1:Y:S04]  /*ae20*/  SHFL.IDX PT, R9, R13, 0x1, 0x1c1f ;  /* 0x003c1f000d097f89 */ /* 0x00226800000e0000 */
[----:B---3--:R3:W1:Y:S01]  /*ae30*/  SHFL.IDX PT, R7, R14, 0x1, 0x1c1f ;  /* 0x003c1f000e077f89 */ /* 0x00866200000e0000 */
[----:B--2---:R-:W-:Y:S01]  /*ae40*/  IMAD.MOV.U32 R3, RZ, RZ, R20 ;  /* 0x000000ffff037224 */ /* 0x004fe200078e0014 */
[----:B------:R-:W-:Y:S01]  /*ae50*/  MOV R6, R22 ;  /* 0x0000001600067202 */ /* 0x000fe20000000f00 */
[----:B------:R-:W-:Y:S02]  /*ae60*/  IMAD.MOV.U32 R0, RZ, RZ, R21 ;  /* 0x000000ffff007224 */ /* 0x000fe400078e0015 */
[----:B------:R-:W-:Y:S01]  /*ae70*/  IMAD.MOV.U32 R5, RZ, RZ, R23 ;  /* 0x000000ffff057224 */ /* 0x000fe200078e0017 */
[----:B------:R-:W-:-:S02]  /*ae80*/  PRMT R28, R6, 0x7610, R28 ;  /* 0x00007610061c7816 */ /* 0x000fc4000000001c */
[----:B------:R-:W-:Y:S01]  /*ae90*/  PRMT R27, R0, 0x5410, R3 ;  /* 0x00005410001b7816 */ /* 0x000fe20000000003 */
[----:B----4-:R-:W-:Y:S01]  /*aea0*/  IMAD.MOV.U32 R6, RZ, RZ, R18 ;  /* 0x000000ffff067224 */ /* 0x010fe200078e0012 */
[----:B------:R-:W-:Y:S01]  /*aeb0*/  PRMT R31, R5, 0x7610, R31 ;  /* 0x00007610051f7816 */ /* 0x000fe2000000001f */
[----:B------:R-:W-:Y:S01]  /*aec0*/  IMAD.MOV.U32 R3, RZ, RZ, R16 ;  /* 0x000000ffff037224 */ /* 0x000fe200078e0010 */
[----:B------:R-:W-:Y:S01]  /*aed0*/  MOV R5, R19 ;  /* 0x0000001300057202 */ /* 0x000fe20000000f00 */
[----:B------:R-:W-:-:S03]  /*aee0*/  IMAD.MOV.U32 R0, RZ, RZ, R17 ;  /* 0x000000ffff007224 */ /* 0x000fc600078e0011 */
[----:B------:R-:W-:Y:S02]  /*aef0*/  PRMT R30, R5, 0x5410, R6 ;  /* 0x00005410051e7816 */ /* 0x000fe40000000006 */
[----:B------:R-:W-:Y:S01]  /*af00*/  PRMT R26, R0, 0x5410, R3 ;  /* 0x00005410001a7816 */ /* 0x000fe20000000003 */
[----:B------:R-:W-:Y:S05]  /*af10*/  @P0 BRA `(.L_x_409) ;  /* 0x000000c000000947 */ /* 0x000fea0003800000 */
[----:B-1-3--:R-:W-:Y:S01]  /*af20*/  CS2R R36, SRZ ;  /* 0x0000000000247805 */ /* 0x00afe2000001ff00 */
[----:B------:R-:W-:Y:S01]  /*af30*/  CS2R R34, SRZ ;  /* 0x0000000000227805 */ /* 0x000fe2000001ff00 */
[----:B------:R-:W-:Y:S01]  /*af40*/  CS2R R32, SRZ ;  /* 0x0000000000207805 */ /* 0x000fe2000001ff00 */
[----:B------:R-:W-:Y:S05]  /*af50*/  @P2 BRA `(.L_x_409) ;  /* 0x0000008000002947 */ /* 0x000fea0003800000 */
[C---:B------:R-:W-:Y:S01]  /*af60*/  IMAD.SHL.U32 R6, R29.reuse, 0x2, RZ ;  /* 0x000000021d067824 */ /* 0x040fe200078e00ff */
[----:B------:R-:W-:-:S04]  /*af70*/  SHF.L.U64.HI R0, R29, 0x1, R40 ;  /* 0x000000011d007819 */ /* 0x000fc80000010228 */
[-C--:B------:R-:W-:Y:S02]  /*af80*/  IADD3 R8, P1, R7, R6.reuse, RZ ;  /* 0x0000000607087210 */ /* 0x080fe40007f3e0ff */
[----:B------:R-:W-:-:S03]  /*af90*/  IADD3 R6, P0, R9, R6, RZ ;  /* 0x0000000609067210 */ /* 0x000fc60007f1e0ff */
[--C-:B------:R-:W-:Y:S02]  /*afa0*/  IMAD.X R9, R15, 0x1, R0.reuse, P1 ;  /* 0x000000010f097824 */ /* 0x100fe400008e0600 */
[----:B------:R-:W-:-:S03]  /*afb0*/  IMAD.X R7, R10, 0x1, R0, P0 ;  /* 0x000000010a077824 */ /* 0x000fc600000e0600 */
[----:B------:R1:W5:Y:S04]  /*afc0*/  LD.E.128 R36, [R8.64] ;  /* 0x0000000808247980 */ /* 0x000368000c101d00 */
[----:B------:R1:W5:Y:S02]  /*afd0*/  LD.E.128 R32, [R6.64] ;  /* 0x0000000806207980 */ /* 0x000364000c101d00 */
.L_x_409:
[----:B-1-3--:R-:W-:Y:S05]  /*afe0*/  BSYNC B0 ;  /* 0x0000000000007941 */ /* 0x00afea0003800000 */
.L_x_408:
[----:B------:R-:W1:Y:S01]  /*aff0*/  SHFL.IDX PT, R5, R14, 0x2, 0x1c1f ;  /* 0x005c1f000e057f89 */ /* 0x000e6200000e0000 */
[----:B------:R-:W-:Y:S01]  /*b000*/  IADD3 R0, R24, 0x40, RZ ;  /* 0x0000004018007810 */ /* 0x000fe20007ffe0ff */
[----:B------:R-:W-:Y:S01]  /*b010*/  CS2R R54, SRZ ;  /* 0x0000000000367805 */ /* 0x000fe2000001ff00 */
[----:B------:R-:W-:Y:S01]  /*b020*/  CS2R R52, SRZ ;  /* 0x0000000000347805 */ /* 0x000fe2000001ff00 */
[----:B------:R-:W2:Y:S01]  /*b030*/  SHFL.IDX PT, R7, R12, 0x2, 0x1c1f ;  /* 0x005c1f000c077f89 */ /* 0x000ea200000e0000 */
[----:B------:R-:W-:-:S03]  /*b040*/  ISETP.GE.OR P0, PT, R0, R25, P2 ;  /* 0x000000190000720c */ /* 0x000fc60001706670 */
[----:B------:R-:W3:Y:S04]  /*b050*/  SHFL.IDX PT, R6, R13, 0x2, 0x1c1f ;  /* 0x005c1f000d067f89 */ /* 0x000ee800000e0000 */
[----:B------:R-:W4:Y:S06]  /*b060*/  SHFL.IDX PT, R10, R11, 0x2, 0x1c1f ;  /* 0x005c1f000b0a7f89 */ /* 0x000f2c00000e0000 */
[C---:B------:R-:W-:Y:S01]  /*b070*/  @!P0 IMAD.SHL.U32 R0, R29.reuse, 0x2, RZ ;  /* 0x000000021d008824 */ /* 0x040fe200078e00ff */
[----:B------:R-:W-:-:S04]  /*b080*/  @!P0 SHF.L.U64.HI R3, R29, 0x1, R40 ;  /* 0x000000011d038819 */ /* 0x000fc80000010228 */
[----:B-1----:R-:W-:-:S05]  /*b090*/  @!P0 IADD3 R8, P1, R5, R0, RZ ;  /* 0x0000000005088210 */ /* 0x002fca0007f3e0ff */
[----:B--2---:R-:W-:Y:S01]  /*b0a0*/  @!P0 IMAD.X R9, R7, 0x1, R3, P1 ;  /* 0x0000000107098824 */ /* 0x004fe200008e0603 */
[----:B---3--:R-:W-:Y:S01]  /*b0b0*/  @!P0 IADD3 R6, P1, R6, R0, RZ ;  /* 0x0000000006068210 */ /* 0x008fe20007f3e0ff */
[----:B------:R-:W-:-:S03]  /*b0c0*/  CS2R R50, SRZ ;  /* 0x0000000000327805 */ /* 0x000fc6000001ff00 */
[----:B------:R1:W2:Y:S01]  /*b0d0*/  @!P0 LD.E.128 R52, [R8.64] ;  /* 0x0000000808348980 */ /* 0x0002a2000c101d00 */
[----:B------:R-:W-:Y:S01]  /*b0e0*/  CS2R R48, SRZ ;  /* 0x0000000000307805 */ /* 0x000fe2000001ff00 */
[----:B----4-:R-:W-:-:S05]  /*b0f0*/  @!P0 IMAD.X R7, R10, 0x1, R3, P1 ;  /* 0x000000010a078824 */ /* 0x010fca00008e0603 */
[----:B------:R3:W4:Y:S01]  /*b100*/  @!P0 LD.E.128 R48, [R6.64] ;  /* 0x0000000806308980 */ /* 0x000722000c101d00 */
[----:B------:R-:W-:Y:S01]  /*b110*/  IADD3 R0, R24, 0x60, RZ ;  /* 0x0000006018007810 */ /* 0x000fe20007ffe0ff */
[----:B-----5:R-:W-:Y:S01]  /*b120*/  IMAD.MOV.U32 R5, RZ, RZ, R39 ;  /* 0x000000ffff057224 */ /* 0x020fe200078e0027 */
[----:B------:R-:W-:Y:S01]  /*b130*/  BSSY B0, `(.L_x_410) ;  /* 0x000002d000007945 */ /* 0x000fe20003800000 */
[----:B------:R-:W-:Y:S01]  /*b140*/  IMAD.MOV.U32 R3, RZ, RZ, R36 ;  /* 0x000000ffff037224 */ /* 0x000fe200078e0024 */
[----:B------:R-:W-:Y:S01]  /*b150*/  ISETP.GE.AND P0, PT, R0, R25, PT ;  /* 0x000000190000720c */ /* 0x000fe20003f06270 */
[----:B------:R-:W2:Y:S01]  /*b160*/  SHFL.IDX PT, R12, R12, 0x3, 0x1c1f ;  /* 0x007c1f000c0c7f89 */ /* 0x000ea200000e0000 */
[----:B------:R-:W-:Y:S01]  /*b170*/  MOV R0, R37 ;  /* 0x0000002500007202 */ /* 0x000fe20000000f00 */
[----:B------:R-:W-:Y:S01]  /*b180*/  CS2R R66, SRZ ;  /* 0x0000000000427805 */ /* 0x000fe2000001ff00 */
[----:B------:R-:W-:Y:S01]  /*b190*/  CS2R R64, SRZ ;  /* 0x0000000000407805 */ /* 0x000fe2000001ff00 */
[----:B------:R2:W2:Y:S01]  /*b1a0*/  SHFL.IDX PT, R10, R11, 0x3, 0x1c1f ;  /* 0x007c1f000b0a7f89 */ /* 0x0004a200000e0000 */
[----:B------:R-:W-:Y:S01]  /*b1b0*/  PRMT R68, R0, 0x5410, R3 ;  /* 0x0000541000447816 */ /* 0x000fe20000000003 */
[----:B------:R-:W-:Y:S01]  /*b1c0*/  IMAD.MOV.U32 R3, RZ, RZ, R32 ;  /* 0x000000ffff037224 */ /* 0x000fe200078e0020 */
[----:B------:R-:W-:Y:S01]  /*b1d0*/  CS2R R62, SRZ ;  /* 0x00000000003e7805 */ /* 0x000fe2000001ff00 */
[----:B------:R-:W-:Y:S01]  /*b1e0*/  IMAD.MOV.U32 R0, RZ, RZ, R33 ;  /* 0x000000ffff007224 */ /* 0x000fe200078e0021 */
[----:B------:R-:W-:Y:S01]  /*b1f0*/  CS2R R60, SRZ ;  /* 0x00000000003c7805 */ /* 0x000fe2000001ff00 */
[----:B-1----:R1:W1:Y:S03]  /*b200*/  SHFL.IDX PT, R9, R13, 0x3, 0x1c1f ;  /* 0x007c1f000d097f89 */ /* 0x00226600000e0000 */
[----:B------:R-:W-:Y:S01]  /*b210*/  PRMT R59, R0, 0x5410, R3 ;  /* 0x00005410003b7816 */ /* 0x000fe20000000003 */
[----:B---3--:R-:W-:Y:S01]  /*b220*/  IMAD.MOV.U32 R6, RZ, RZ, R38 ;  /* 0x000000ffff067224 */ /* 0x008fe200078e0026 */
[----:B------:R3:W1:Y:S04]  /*b230*/  SHFL.IDX PT, R7, R14, 0x3, 0x1c1f ;  /* 0x007c1f000e077f89 */ /* 0x00066800000e0000 */
[----:B------:R-:W-:Y:S01]  /*b240*/  PRMT R70, R5, 0x5410, R6 ;  /* 0x0000541005467816 */ /* 0x000fe20000000006 */
[----:B------:R-:W-:-:S02]  /*b250*/  IMAD.MOV.U32 R6, RZ, RZ, R34 ;  /* 0x000000ffff067224 */ /* 0x000fc400078e0022 */
[----:B------:R-:W-:-:S05]  /*b260*/  IMAD.MOV.U32 R5, RZ, RZ, R35 ;  /* 0x000000ffff057224 */ /* 0x000fca00078e0023 */
[----:B------:R-:W-:Y:S01]  /*b270*/  PRMT R69, R5, 0x5410, R6 ;  /* 0x0000541005457816 */ /* 0x000fe20000000006 */
[----:B--2---:R-:W-:Y:S01]  /*b280*/  IMAD.MOV.U32 R5, RZ, RZ, R55 ;  /* 0x000000ffff057224 */ /* 0x004fe200078e0037 */
[----:B------:R-:W-:Y:S01]  /*b290*/  MOV R6, R54 ;  /* 0x0000003600067202 */ /* 0x000fe20000000f00 */
[----:B------:R-:W-:Y:S02]  /*b2a0*/  IMAD.MOV.U32 R3, RZ, RZ, R52 ;  /* 0x000000ffff037224 */ /* 0x000fe400078e0034 */
[----:B------:R-:W-:Y:S01]  /*b2b0*/  IMAD.MOV.U32 R0, RZ, RZ, R53 ;  /* 0x000000ffff007224 */ /* 0x000fe200078e0035 */
[----:B------:R-:W-:Y:S01]  /*b2c0*/  PRMT R75, R5, 0x5410, R6 ;  /* 0x00005410054b7816 */ /* 0x000fe20000000006 */
[----:B----4-:R-:W-:-:S03]  /*b2d0*/  IMAD.MOV.U32 R6, RZ, RZ, R50 ;  /* 0x000000ffff067224 */ /* 0x010fc600078e0032 */
[----:B------:R-:W-:Y:S01]  /*b2e0*/  PRMT R73, R0, 0x5410, R3 ;  /* 0x0000541000497816 */ /* 0x000fe20000000003 */
[----:B------:R-:W-:Y:S01]  /*b2f0*/  IMAD.MOV.U32 R3, RZ, RZ, R48 ;  /* 0x000000ffff037224 */ /* 0x000fe200078e0030 */
[----:B------:R-:W-:Y:S01]  /*b300*/  MOV R5, R51 ;  /* 0x0000003300057202 */ /* 0x000fe20000000f00 */
[----:B------:R-:W-:-:S03]  /*b310*/  IMAD.MOV.U32 R0, RZ, RZ, R49 ;  /* 0x000000ffff007224 */ /* 0x000fc600078e0031 */
[----:B------:R-:W-:Y:S02]  /*b320*/  PRMT R74, R5, 0x5410, R6 ;  /* 0x00005410054a7816 */ /* 0x000fe40000000006 */
[----:B------:R-:W-:Y:S01]  /*b330*/  PRMT R72, R0, 0x5410, R3 ;  /* 0x0000541000487816 */ /* 0x000fe20000000003 */
[----:B------:R-:W-:Y:S05]  /*b340*/  @P0 BRA `(.L_x_411) ;  /* 0x000000b000000947 */ /* 0x000fea0003800000 */
[C---:B-1-3--:R-:W-:Y:S01]  /*b350*/  IMAD.SHL.U32 R3, R29.reuse, 0x2, RZ ;  /* 0x000000021d037824 */ /* 0x04afe200078e00ff */
[----:B------:R-:W-:Y:S01]  /*b360*/  SHF.L.U64.HI R0, R29, 0x1, R40 ;  /* 0x000000011d007819 */ /* 0x000fe20000010228 */
[----:B------:R-:W-:Y:S01]  /*b370*/  CS2R R64, SRZ ;  /* 0x0000000000407805 */ /* 0x000fe2000001ff00 */
[----:B------:R-:W-:Y:S01]  /*b380*/  CS2R R62, SRZ ;  /* 0x00000000003e7805 */ /* 0x000fe2000001ff00 */
[----:B------:R-:W-:Y:S01]  /*b390*/  CS2R R60, SRZ ;  /* 0x00000000003c7805 */ /* 0x000fe2000001ff00 */
[-C--:B------:R-:W-:Y:S02]  /*b3a0*/  IADD3 R8, P1, R7, R3.reuse, RZ ;  /* 0x0000000307087210 */ /* 0x080fe40007f3e0ff */
[----:B------:R-:W-:-:S03]  /*b3b0*/  IADD3 R6, P0, R9, R3, RZ ;  /* 0x0000000309067210 */ /* 0x000fc60007f1e0ff */
[--C-:B------:R-:W-:Y:S02]  /*b3c0*/  IMAD.X R9, R12, 0x1, R0.reuse, P1 ;  /* 0x000000010c097824 */ /* 0x100fe400008e0600 */
[----:B------:R-:W-:-:S03]  /*b3d0*/  IMAD.X R7, R10, 0x1, R0, P0 ;  /* 0x000000010a077824 */ /* 0x000fc600000e0600 */
[----:B------:R1:W5:Y:S04]  /*b3e0*/  @!P2 LD.E.128 R64, [R8.64] ;  /* 0x000000080840a980 */ /* 0x000368000c101d00 */
[----:B------:R1:W5:Y:S02]  /*b3f0*/  @!P2 LD.E.128 R60, [R6.64] ;  /* 0x00000008063ca980 */ /* 0x000364000c101d00 */
.L_x_411:
[----:B-1-3--:R-:W-:Y:S05]  /*b400*/  BSYNC B0 ;  /* 0x0000000000007941 */ /* 0x00afea0003800000 */
.L_x_410:
[----:B------:R-:W-:Y:S01]  /*b410*/  IADD3 R5, -R226, R25, RZ ;  /* 0x00000019e2057210 */ /* 0x000fe20007ffe1ff */
[----:B-----5:R-:W-:Y:S01]  /*b420*/  IMAD.MOV.U32 R0, RZ, RZ, R66 ;  /* 0x000000ffff007224 */ /* 0x020fe200078e0042 */
[----:B------:R-:W-:-:S04]  /*b430*/  DEPBAR.LE SB0, 0x1 ;  /* 0x000080400000791a */ /* 0x000fc80000000000 */
[----:B------:R-:W-:Y:S01]  /*b440*/  IMNMX R47, R5, 0x80, PT ;  /* 0x00000080052f7817 */ /* 0x000fe20003800200 */
[----:B------:R-:W-:Y:S01]  /*b450*/  IMAD.MOV.U32 R6, RZ, RZ, R67 ;  /* 0x000000ffff067224 */ /* 0x000fe200078e0043 */
[----:B------:R-:W-:Y:S01]  /*b460*/  MOV R5, R63 ;  /* 0x0000003f00057202 */ /* 0x000fe20000000f00 */
[----:B------:R-:W-:Y:S01]  /*b470*/  IMAD.MOV.U32 R3, RZ, RZ, R64 ;  /* 0x000000ffff037224 */ /* 0x000fe200078e0040 */
[----:B------:R-:W-:Y:S01]  /*b480*/  BAR.SYNC.DEFER_BLOCKING 0x0 ;  /* 0x0000000000007b1d */ /* 0x000fe20000010000 */
[----:B------:R-:W-:Y:S02]  /*b490*/  ISETP.GE.OR P0, PT, R58, R47, P2 ;  /* 0x0000002f3a00720c */ /* 0x000fe40001706670 */
[----:B------:R-:W-:Y:S01]  /*b4a0*/  PRMT R81, R6, 0x5410, R0 ;  /* 0x0000541006517816 */ /* 0x000fe20000000000 */
[----:B------:R-:W-:Y:S02]  /*b4b0*/  IMAD.MOV.U32 R0, RZ, RZ, R65 ;  /* 0x000000ffff007224 */ /* 0x000fe400078e0041 */
[----:B------:R-:W-:Y:S01]  /*b4c0*/  IMAD.MOV.U32 R6, RZ, RZ, R62 ;  /* 0x000000ffff067224 */ /* 0x000fe200078e003e */
[----:B------:R-:W-:Y:S02]  /*b4d0*/  BSSY B0, `(.L_x_412) ;  /* 0x000006e000007945 */ /* 0x000fe40003800000 */
[----:B------:R-:W-:Y:S01]  /*b4e0*/  PRMT R79, R0, 0x5410, R3 ;  /* 0x00005410004f7816 */ /* 0x000fe20000000003 */
[----:B------:R-:W-:Y:S01]  /*b4f0*/  IMAD.MOV.U32 R3, RZ, RZ, R60 ;  /* 0x000000ffff037224 */ /* 0x000fe200078e003c */
[----:B------:R-:W-:-:S02]  /*b500*/  MOV R0, R61 ;  /* 0x0000003d00007202 */ /* 0x000fc40000000f00 */
[----:B------:R-:W-:Y:S02]  /*b510*/  PRMT R80, R5, 0x5410, R6 ;  /* 0x0000541005507816 */ /* 0x000fe40000000006 */
[----:B------:R-:W-:Y:S01]  /*b520*/  PRMT R78, R0, 0x5410, R3 ;  /* 0x00005410004e7816 */ /* 0x000fe20000000003 */
[----:B------:R-:W-:Y:S05]  /*b530*/  @P0 BRA `(.L_x_413) ;  /* 0x0000067000000947 */ /* 0x000fea0003800000 */
[----:B------:R-:W-:Y:S01]  /*b540*/  IMAD.SHL.U32 R0, R58, 0x40, RZ ;  /* 0x000000403a007824 */ /* 0x000fe200078e00ff */
[----:B------:R-:W-:Y:S01]  /*b550*/  IADD3 R6, R29, c[0x0][0x27c], RZ ;  /* 0x00009f001d067a10 */ /* 0x000fe20007ffe0ff */
[----:B------:R-:W-:-:S03]  /*b560*/  IMAD.SHL.U32 R7, R211, 0x200, RZ ;  /* 0x00000200d3077824 */ /* 0x000fc600078e00ff */
[----:B------:R-:W-:-:S04]  /*b570*/  LOP3.LUT R0, R0, 0x1c0, RZ, 0xc0, !PT ;  /* 0x000001c000007812 */ /* 0x000fc800078ec0ff */
[C---:B------:R-:W-:Y:S02]  /*b580*/  LOP3.LUT R3, R0.reuse, 0x38, R29, 0xf8, !PT ;  /* 0x0000003800037812 */ /* 0x040fe400078ef81d */
[----:B------:R-:W-:Y:S02]  /*b590*/  SHF.R.U32.HI R5, RZ, 0x3, R0 ;  /* 0x00000003ff057819 */ /* 0x000fe40000011600 */
[----:B------:R-:W-:Y:S02]  /*b5a0*/  LOP3.LUT R0, R0, 0x38, R6, 0xf8, !PT ;  /* 0x0000003800007812 */ /* 0x000fe400078ef806 */
[C-C-:B------:R-:W-:Y:S02]  /*b5b0*/  LOP3.LUT R3, R7.reuse, R3, R5.reuse, 0xf6, !PT ;  /* 0x0000000307037212 */ /* 0x140fe400078ef605 */
[----:B------:R-:W-:Y:S02]  /*b5c0*/  LOP3.LUT R0, R7, R0, R5, 0xf6, !PT ;  /* 0x0000000007007212 */ /* 0x000fe400078ef605 */
[----:B------:R-:W-:Y:S01]  /*b5d0*/  SHF.R.U64 R7, R16, 0x10, R17 ;  /* 0x0000001010077819 */ /* 0x000fe20000001211 */
[----:B------:R-:W-:Y:S01]  /*b5e0*/  IMAD.SHL.U32 R45, R3, 0x2, RZ ;  /* 0x00000002032d7824 */ /* 0x000fe200078e00ff */
[----:B------:R-:W-:Y:S01]  /*b5f0*/  SHF.R.U64 R16, R18, 0x10, R19 ;  /* 0x0000001012107819 */ /* 0x000fe20000001213 */
[----:B------:R-:W-:Y:S01]  /*b600*/  IMAD.SHL.U32 R43, R0, 0x2, RZ ;  /* 0x00000002002b7824 */ /* 0x000fe200078e00ff */
[----:B------:R-:W-:-:S02]  /*b610*/  SHF.R.U64 R0, R20, 0x10, R21 ;  /* 0x0000001014007819 */ /* 0x000fc40000001215 */
[----:B------:R-:W1:Y:S01]  /*b620*/  LDS.128 R12, [R45+0x6100] ;  /* 0x006100002d0c7984 */ /* 0x000e620000000c00 */
[----:B------:R-:W-:Y:S02]  /*b630*/  SHF.R.U32.HI R18, RZ, 0x10, R19 ;  /* 0x00000010ff127819 */ /* 0x000fe40000011613 */
[----:B------:R-:W-:Y:S01]  /*b640*/  PRMT R19, R27, 0x5432, R0 ;  /* 0x000054321b137816 */ /* 0x000fe20000000000 */
[----:B------:R-:W2:Y:S01]  /*b650*/  LDS.128 R8, [R43+0x6100] ;  /* 0x006100002b087984 */ /* 0x000ea20000000c00 */
[----:B------:R-:W-:Y:S02]  /*b660*/  SHF.R.U32.HI R3, RZ, 0x10, R21 ;  /* 0x00000010ff037819 */ /* 0x000fe40000011615 */
[----:B------:R-:W-:Y:S02]  /*b670*/  PRMT R0, R26, 0x5432, R7 ;  /* 0x000054321a007816 */ /* 0x000fe40000000007 */
[--C-:B------:R-:W-:Y:S02]  /*b680*/  SHF.R.U32.HI R6, RZ, 0x10, R23.reuse ;  /* 0x00000010ff067819 */ /* 0x100fe40000011617 */
[----:B------:R-:W-:Y:S01]  /*b690*/  SHF.R.U64 R5, R22, 0x10, R23 ;  /* 0x0000001016057819 */ /* 0x000fe20000001217 */
[----:B------:R-:W-:Y:S01]  /*b6a0*/  IMAD.U32 R40, R0, 0x10000, RZ ;  /* 0x0001000000287824 */ /* 0x000fe200078e00ff */
[----:B------:R-:W-:-:S02]  /*b6b0*/  SHF.R.U32.HI R17, RZ, 0x10, R17 ;  /* 0x00000010ff117819 */ /* 0x000fc40000011611 */
[----:B------:R-:W-:Y:S02]  /*b6c0*/  PRMT R21, R27, 0x5410, R3 ;  /* 0x000054101b157816 */ /* 0x000fe40000000003 */
[----:B------:R-:W-:Y:S02]  /*b6d0*/  PRMT R27, R31, 0x5410, R6 ;  /* 0x000054101f1b7816 */ /* 0x000fe40000000006 */
[----:B------:R-:W-:Y:S02]  /*b6e0*/  PRMT R28, R28, 0x5410, R5 ;  /* 0x000054101c1c7816 */ /* 0x000fe40000000005 */
[----:B------:R-:W-:Y:S02]  /*b6f0*/  PRMT R17, R26, 0x5410, R17 ;  /* 0x000054101a117816 */ /* 0x000fe40000000011 */
[----:B------:R-:W-:Y:S02]  /*b700*/  PRMT R26, R30, 0x5432, R16 ;  /* 0x000054321e1a7816 */ /* 0x000fe40000000010 */
[----:B------:R-:W-:-:S02]  /*b710*/  LOP3.LUT R46, R0, 0xffff0000, RZ, 0xc0, !PT ;  /* 0xffff0000002e7812 */ /* 0x000fc400078ec0ff */
[----:B------:R-:W-:Y:S01]  /*b720*/  PRMT R25, R30, 0x5410, R18 ;  /* 0x000054101e197816 */ /* 0x000fe20000000012 */
[C---:B-1----:R-:W-:Y:S01]  /*b730*/  IMAD.U32 R22, R14.reuse, 0x10000, RZ ;  /* 0x000100000e167824 */ /* 0x042fe200078e00ff */
[----:B------:R-:W-:Y:S01]  /*b740*/  LOP3.LUT R31, R14, 0xffff0000, RZ, 0xc0, !PT ;  /* 0xffff00000e1f7812 */ /* 0x000fe200078ec0ff */
[----:B------:R-:W-:Y:S01]  /*b750*/  IMAD.U32 R14, R19, 0x10000, RZ ;  /* 0x00010000130e7824 */ /* 0x000fe200078e00ff */
[----:B------:R-:W-:Y:S01]  /*b760*/  LOP3.LUT R18, R12, 0xffff0000, RZ, 0xc0, !PT ;  /* 0xffff00000c127812 */ /* 0x000fe200078ec0ff */
[C---:B--2---:R-:W-:Y:S01]  /*b770*/  IMAD.U32 R3, R8.reuse, 0x10000, RZ ;  /* 0x0001000008037824 */ /* 0x044fe200078e00ff */
[----:B------:R-:W-:Y:S01]  /*b780*/  LOP3.LUT R5, R8, 0xffff0000, RZ, 0xc0, !PT ;  /* 0xffff000008057812 */ /* 0x000fe200078ec0ff */
[----:B------:R-:W-:Y:S01]  /*b790*/  IMAD.U32 R16, R12, 0x10000, RZ ;  /* 0x000100000c107824 */ /* 0x000fe200078e00ff */
[----:B------:R-:W-:Y:S01]  /*b7a0*/  SHF.L.U32 R7, R9, 0x10, RZ ;  /* 0x0000001009077819 */ /* 0x000fe200000006ff */
[----:B------:R-:W-:Y:S01]  /*b7b0*/  FMUL.FTZ R8, R3, R40 ;  /* 0x0000002803087220 */ /* 0x000fe20000410000 */
[----:B------:R-:W-:Y:S01]  /*b7c0*/  LOP3.LUT R6, R9, 0xffff0000, RZ, 0xc0, !PT ;  /* 0xffff000009067812 */ /* 0x000fe200078ec0ff */
[C---:B------:R-:W-:Y:S01]  /*b7d0*/  IMAD.U32 R9, R10.reuse, 0x10000, RZ ;  /* 0x000100000a097824 */ /* 0x040fe200078e00ff */
[----:B------:R-:W-:Y:S01]  /*b7e0*/  LOP3.LUT R23, R10, 0xffff0000, RZ, 0xc0, !PT ;  /* 0xffff00000a177812 */ /* 0x000fe200078ec0ff */
[C---:B------:R-:W-:Y:S01]  /*b7f0*/  IMAD.U32 R24, R15.reuse, 0x10000, RZ ;  /* 0x000100000f187824 */ /* 0x040fe200078e00ff */
[----:B------:R-:W-:Y:S01]  /*b800*/  LOP3.LUT R30, R15, 0xffff0000, RZ, 0xc0, !PT ;  /* 0xffff00000f1e7812 */ /* 0x000fe200078ec0ff */
[-C--:B------:R-:W-:Y:S01]  /*b810*/  FMUL.FTZ R3, R3, R14.reuse ;  /* 0x0000000e03037220 */ /* 0x080fe20000410000 */
[----:B------:R-:W-:Y:S01]  /*b820*/  LOP3.LUT R10, R19, 0xffff0000, RZ, 0xc0, !PT ;  /* 0xffff0000130a7812 */ /* 0x000fe200078ec0ff */
[C---:B------:R-:W-:Y:S01]  /*b830*/  FFMA.FTZ R44, R16.reuse, R14, -R8 ;  /* 0x0000000e102c7223 */ /* 0x040fe20000010808 */
[----:B------:R-:W-:Y:S01]  /*b840*/  SHF.L.U32 R12, R11, 0x10, RZ ;  /* 0x000000100b0c7819 */ /* 0x000fe200000006ff */
[----:B------:R-:W-:Y:S01]  /*b850*/  FMUL.FTZ R0, R5, R46 ;  /* 0x0000002e05007220 */ /* 0x000fe20000410000 */
[----:B------:R-:W-:Y:S01]  /*b860*/  LOP3.LUT R15, R11, 0xffff0000, RZ, 0xc0, !PT ;  /* 0xffff00000b0f7812 */ /* 0x000fe200078ec0ff */
[----:B------:R-:W-:Y:S01]  /*b870*/  IMAD.U32 R11, R17, 0x10000, RZ ;  /* 0x00010000110b7824 */ /* 0x000fe200078e00ff */
[----:B------:R-:W-:Y:S01]  /*b880*/  SHF.L.U32 R20, R13, 0x10, RZ ;  /* 0x000000100d147819 */ /* 0x000fe200000006ff */
[----:B------:R-:W-:Y:S01]  /*b890*/  IMAD.U32 R8, R21, 0x10000, RZ ;  /* 0x0001000015087824 */ /* 0x000fe200078e00ff */
[----:B------:R-:W-:Y:S01]  /*b8a0*/  LOP3.LUT R14, R17, 0xffff0000, RZ, 0xc0, !PT ;  /* 0xffff0000110e7812 */ /* 0x000fe200078ec0ff */
[----:B------:R-:W-:Y:S01]  /*b8b0*/  FFMA.FTZ R42, R16, R40, R3 ;  /* 0x00000028102a7223 */ /* 0x000fe20000010003 */
[----:B------:R-:W-:Y:S01]  /*b8c0*/  LOP3.LUT R13, R13, 0xffff0000, RZ, 0xc0, !PT ;  /* 0xffff00000d0d7812 */ /* 0x000fe200078ec0ff */
[-C--:B------:R-:W-:Y:S01]  /*b8d0*/  FMUL.FTZ R5, R5, R10.reuse ;  /* 0x0000000a05057220 */ /* 0x080fe20000410000 */
[----:B------:R-:W-:Y:S01]  /*b8e0*/  LOP3.LUT R19, R26, 0xffff0000, RZ, 0xc0, !PT ;  /* 0xffff00001a137812 */ /* 0x000fe200078ec0ff */
[----:B------:R-:W-:Y:S01]  /*b8f0*/  FFMA.FTZ R41, R18, R10, -R0 ;  /* 0x0000000a12297223 */ /* 0x000fe20000010800 */
[----:B------:R-:W-:Y:S01]  /*b900*/  SHF.L.U32 R10, R26, 0x10, RZ ;  /* 0x000000101a0a7819 */ /* 0x000fe200000006ff */
[----:B------:R-:W-:-:S02]  /*b910*/  FMUL.FTZ R3, R7, R11 ;  /* 0x0000000b07037220 */ /* 0x000fc40000410000 */
[----:B------:R-:W-:Y:S02]  /*b920*/  FMUL.FTZ R0, R7, R8 ;  /* 0x0000000807007220 */ /* 0x000fe40000410000 */
[----:B------:R-:W-:Y:S02]  /*b930*/  FFMA.FTZ R40, R18, R46, R5 ;  /* 0x0000002e12287223 */ /* 0x000fe40000010005 */
[C---:B------:R-:W-:Y:S01]  /*b940*/  FFMA.FTZ R18, R20.reuse, R8, -R3 ;  /* 0x0000000814127223 */ /* 0x040fe20000010803 */
[----:B------:R-:W-:Y:S01]  /*b950*/  LOP3.LUT R3, R21, 0xffff0000, RZ, 0xc0, !PT ;  /* 0xffff000015037812 */ /* 0x000fe200078ec0ff */
[----:B------:R-:W-:Y:S01]  /*b960*/  FFMA.FTZ R17, R20, R11, R0 ;  /* 0x0000000b14117223 */ /* 0x000fe20000010000 */
[----:B------:R-:W-:Y:S01]  /*b970*/  LOP3.LUT R8, R27, 0xffff0000, RZ, 0xc0, !PT ;  /* 0xffff00001b087812 */ /* 0x000fe200078ec0ff */
[----:B------:R-:W-:Y:S02]  /*b980*/  FMUL.FTZ R0, R6, R14 ;  /* 0x0000000e06007220 */ /* 0x000fe40000410000 */
[----:B------:R-:W-:-:S02]  /*b990*/  IMAD.U32 R7, R28, 0x10000, RZ ;  /* 0x000100001c077824 */ /* 0x000fc400078e00ff */
[-C--:B------:R-:W-:Y:S02]  /*b9a0*/  FFMA.FTZ R16, R13, R3.reuse, -R0 ;  /* 0x000000030d107223 */ /* 0x080fe40000010800 */
[----:B------:R-:W-:Y:S02]  /*b9b0*/  FMUL.FTZ R5, R6, R3 ;  /* 0x0000000306057220 */ /* 0x000fe40000410000 */
[----:B------:R-:W-:Y:S02]  /*b9c0*/  FMUL.FTZ R0, R9, R7 ;  /* 0x0000000709007220 */ /* 0x000fe40000410000 */
[----:B------:R-:W-:Y:S02]  /*b9d0*/  IMAD.U32 R20, R25, 0x10000, RZ ;  /* 0x0001000019147824 */ /* 0x000fe400078e00ff */
[----:B------:R-:W-:Y:S02]  /*b9e0*/  IMAD.U32 R6, R27, 0x10000, RZ ;  /* 0x000100001b067824 */ /* 0x000fe400078e00ff */
[----:B------:R-:W-:-:S02]  /*b9f0*/  FMUL.FTZ R3, R9, R10 ;  /* 0x0000000a09037220 */ /* 0x000fc40000410000 */
[----:B------:R-:W-:Y:S01]  /*ba00*/  FFMA.FTZ R9, R13, R14, R5 ;  /* 0x0000000e0d097223 */ /* 0x000fe20000010005 */
[----:B------:R-:W-:Y:S01]  /*ba10*/  LOP3.LUT R13, R25, 0xffff0000, RZ, 0xc0, !PT ;  /* 0xffff0000190d7812 */ /* 0x000fe200078ec0ff */
[----:B------:R-:W-:Y:S02]  /*ba20*/  FFMA.FTZ R10, R22, R10, R0 ;  /* 0x0000000a160a7223 */ /* 0x000fe40000010000 */
[C---:B------:R-:W-:Y:S01]  /*ba30*/  FMUL.FTZ R5, R12.reuse, R20 ;  /* 0x000000140c057220 */ /* 0x040fe20000410000 */
[----:B------:R-:W-:Y:S01]  /*ba40*/  F2FP.BF16.PACK_AB R9, R9, R17 ;  /* 0x000000110909723e */ /* 0x000fe200000010ff */
[-C--:B------:R-:W-:Y:S01]  /*ba50*/  FMUL.FTZ R0, R12, R6.reuse ;  /* 0x000000060c007220 */ /* 0x080fe20000410000 */
[----:B------:R-:W-:Y:S01]  /*ba60*/  LOP3.LUT R12, R28, 0xffff0000, RZ, 0xc0, !PT ;  /* 0xffff00001c0c7812 */ /* 0x000fe200078ec0ff */
[----:B------:R-:W-:Y:S02]  /*ba70*/  FFMA.FTZ R14, R22, R7, -R3 ;  /* 0x00000007160e7223 */ /* 0x000fe40000010803 */
[----:B------:R-:W-:-:S02]  /*ba80*/  FFMA.FTZ R11, R24, R6, -R5 ;  /* 0x00000006180b7223 */ /* 0x000fc40000010805 */
[----:B------:R-:W-:Y:S02]  /*ba90*/  FFMA.FTZ R7, R24, R20, R0 ;  /* 0x0000001418077223 */ /* 0x000fe40000010000 */
[----:B------:R-:W-:Y:S02]  /*baa0*/  FMUL.FTZ R6, R23, R19 ;  /* 0x0000001317067220 */ /* 0x000fe40000410000 */
[----:B------:R-:W-:Y:S02]  /*bab0*/  FMUL.FTZ R3, R15, R13 ;  /* 0x0000000d0f037220 */ /* 0x000fe40000410000 */
[----:B------:R-:W-:Y:S02]  /*bac0*/  FMUL.FTZ R5, R23, R12 ;  /* 0x0000000c17057220 */ /* 0x000fe40000410000 */
[----:B------:R-:W-:Y:S02]  /*bad0*/  FMUL.FTZ R0, R15, R8 ;  /* 0x000000080f007220 */ /* 0x000fe40000410000 */
[----:B------:R-:W-:Y:S01]  /*bae0*/  FFMA.FTZ R6, R31, R12, -R6 ;  /* 0x0000000c1f067223 */ /* 0x000fe20000010806 */
        /* <DEDUP_REMOVED lines=8> */
[----:B------:R-:W-:Y:S02]  /*bb70*/  F2FP.BF16.PACK_AB R10, R5, R10 ;  /* 0x0000000a050a723e */ /* 0x000fe400000010ff */
[----:B------:R-:W-:Y:S01]  /*bb80*/  F2FP.BF16.PACK_AB R11, R0, R7 ;  /* 0x00000007000b723e */ /* 0x000fe200000010ff */
[----:B------:R1:W-:Y:S04]  /*bb90*/  STS.128 [R45+0x6100], R12 ;  /* 0x0061000c2d007388 */ /* 0x0003e80000000c00 */
[----:B------:R1:W-:Y:S02]  /*bba0*/  STS.128 [R43+0x6100], R8 ;  /* 0x006100082b007388 */ /* 0x0003e40000000c00 */
.L_x_413:
[----:B------:R-:W-:Y:S05]  /*bbb0*/  BSYNC B0 ;  /* 0x0000000000007941 */ /* 0x000fea0003800000 */
.L_x_412:
        /* <DEDUP_REMOVED lines=8> */
[----:B------:R-:W-:Y:S02]  /*bc40*/  LOP3.LUT R0, R5, 0x1c0, RZ, 0xc0, !PT ;  /* 0x000001c005007812 */ /* 0x000fe400078ec0ff */
[----:B------:R-:W-:Y:S01]  /*bc50*/  SHF.R.U32.HI R16, RZ, 0x10, R33 ;  /* 0x00000010ff107819 */ /* 0x000fe20000011621 */
[----:B------:R-:W-:Y:S01]  /*bc60*/  IMAD.SHL.U32 R3, R3, 0x40, RZ ;  /* 0x0000004003037824 */ /* 0x000fe200078e00ff */
[----:B------:R-:W-:-:S02]  /*bc70*/  LOP3.LUT R5, R0, 0x38, R29, 0xf8, !PT ;  /* 0x0000003800057812 */ /* 0x000fc400078ef81d */
[----:B------:R-:W-:Y:S02]  /*bc80*/  SHF.R.U32.HI R6, RZ, 0x3, R0 ;  /* 0x00000003ff067819 */ /* 0x000fe40000011600 */
[----:B------:R-:W-:Y:S02]  /*bc90*/  LOP3.LUT R3, R3, 0xfffffe00, RZ, 0xc0, !PT ;  /* 0xfffffe0003037812 */ /* 0x000fe400078ec0ff */
[----:B------:R-:W-:Y:S02]  /*bca0*/  LOP3.LUT R0, R0, 0x38, R7, 0xf8, !PT ;  /* 0x0000003800007812 */ /* 0x000fe400078ef807 */
[C-C-:B------:R-:W-:Y:S02]  /*bcb0*/  LOP3.LUT R5, R3.reuse, R5, R6.reuse, 0xf6, !PT ;  /* 0x0000000503057212 */ /* 0x140fe400078ef606 */
[----:B------:R-:W-:Y:S02]  /*bcc0*/  LOP3.LUT R0, R3, R0, R6, 0xf6, !PT ;  /* 0x0000000003007212 */ /* 0x000fe400078ef606 */
[----:B------:R-:W-:Y:S01]  /*bcd0*/  SHF.R.U64 R7, R32, 0x10, R33 ;  /* 0x0000001020077819 */ /* 0x000fe20000001221 */
[----:B------:R-:W-:Y:S01]  /*bce0*/  IMAD.SHL.U32 R41, R5, 0x2, RZ ;  /* 0x0000000205297824 */ /* 0x000fe200078e00ff */
[--C-:B------:R-:W-:Y:S01]  /*bcf0*/  SHF.R.U32.HI R3, RZ, 0x10, R37.reuse ;  /* 0x00000010ff037819 */ /* 0x100fe20000011625 */
[----:B------:R-:W-:Y:S01]  /*bd00*/  IMAD.SHL.U32 R40, R0, 0x2, RZ ;  /* 0x0000000200287824 */ /* 0x000fe200078e00ff */
[----:B------:R-:W-:-:S02]  /*bd10*/  SHF.R.U64 R0, R36, 0x10, R37 ;  /* 0x0000001024007819 */ /* 0x000fc40000001225 */
[----:B-1----:R-:W1:Y:S01]  /*bd20*/  LDS.128 R12, [R41+0x6100] ;  /* 0x00610000290c7984 */ /* 0x002e620000000c00 */
[----:B------:R-:W-:Y:S02]  /*bd30*/  SHF.R.U64 R17, R34, 0x10, R35 ;  /* 0x0000001022117819 */ /* 0x000fe40000001223 */
[----:B------:R-:W-:Y:S01]  /*bd40*/  PRMT R18, R68, 0x5432, R0 ;  /* 0x0000543244127816 */ /* 0x000fe20000000000 */
[----:B------:R-:W2:Y:S01]  /*bd50*/  LDS.128 R8, [R40+0x6100] ;  /* 0x0061000028087984 */ /* 0x000ea20000000c00 */
[----:B------:R-:W-:Y:S02]  /*bd60*/  PRMT R0, R59, 0x5432, R7 ;  /* 0x000054323b007816 */ /* 0x000fe40000000007 */
[----:B------:R-:W-:Y:S02]  /*bd70*/  SHF.R.U64 R5, R38, 0x10, R39 ;  /* 0x0000001026057819 */ /* 0x000fe40000001227 */
[----:B------:R-:W-:Y:S02]  /*bd80*/  SHF.R.U32.HI R19, RZ, 0x10, R35 ;  /* 0x00000010ff137819 */ /* 0x000fe40000011623 */
[----:B------:R-:W-:-:S02]  /*bd90*/  PRMT R22, R68, 0x5410, R3 ;  /* 0x0000541044167816 */ /* 0x000fc40000000003 */
[----:B------:R-:W-:Y:S02]  /*bda0*/  SHF.L.U32 R32, R0, 0x10, RZ ;  /* 0x0000001000207819 */ /* 0x000fe400000006ff */
[----:B------:R-:W-:Y:S02]  /*bdb0*/  SHF.R.U32.HI R6, RZ, 0x10, R39 ;  /* 0x00000010ff067819 */ /* 0x000fe40000011627 */
[----:B------:R-:W-:Y:S02]  /*bdc0*/  PRMT R20, R59, 0x5410, R16 ;  /* 0x000054103b147816 */ /* 0x000fe40000000010 */
[C---:B------:R-:W-:Y:S02]  /*bdd0*/  PRMT R26, R69.reuse, 0x5432, R17 ;  /* 0x00005432451a7816 */ /* 0x040fe40000000011 */
[----:B------:R-:W-:Y:S02]  /*bde0*/  PRMT R27, R70, 0x5432, R5 ;  /* 0x00005432461b7816 */ /* 0x000fe40000000005 */
[----:B------:R-:W-:-:S02]  /*bdf0*/  PRMT R25, R69, 0x5410, R19 ;  /* 0x0000541045197816 */ /* 0x000fc40000000013 */
[----:B------:R-:W-:Y:S02]  /*be00*/  LOP3.LUT R34, R0, 0xffff0000, RZ, 0xc0, !PT ;  /* 0xffff000000227812 */ /* 0x000fe400078ec0ff */
[----:B------:R-:W-:Y:S01]  /*be10*/  PRMT R28, R70, 0x5410, R6 ;  /* 0x00005410461c7816 */ /* 0x000fe20000000006 */
[C---:B-1----:R-:W-:Y:S01]  /*be20*/  IMAD.U32 R24, R14.reuse, 0x10000, RZ ;  /* 0x000100000e187824 */ /* 0x042fe200078e00ff */
[----:B------:R-:W-:Y:S01]  /*be30*/  LOP3.LUT R31, R14, 0xffff0000, RZ, 0xc0, !PT ;  /* 0xffff00000e1f7812 */ /* 0x000fe200078ec0ff */
[----:B------:R-:W-:Y:S01]  /*be40*/  IMAD.U32 R14, R18, 0x10000, RZ ;  /* 0x00010000120e7824 */ /* 0x000fe200078e00ff */
[C---:B------:R-:W-:Y:S01]  /*be50*/  LOP3.LUT R21, R13.reuse, 0xffff0000, RZ, 0xc0, !PT ;  /* 0xffff00000d157812 */ /* 0x040fe200078ec0ff */
[C---:B--2---:R-:W-:Y:S01]  /*be60*/  IMAD.U32 R3, R8.reuse, 0x10000, RZ ;  /* 0x0001000008037824 */ /* 0x044fe200078e00ff */
[----:B------:R-:W-:Y:S01]  /*be70*/  LOP3.LUT R5, R8, 0xffff0000, RZ, 0xc0, !PT ;  /* 0xffff000008057812 */ /* 0x000fe200078ec0ff */
[----:B------:R-:W-:Y:S01]  /*be80*/  IMAD.U32 R17, R13, 0x10000, RZ ;  /* 0x000100000d117824 */ /* 0x000fe200078e00ff */
[C---:B------:R-:W-:Y:S01]  /*be90*/  LOP3.LUT R23, R10.reuse, 0xffff0000, RZ, 0xc0, !PT ;  /* 0xffff00000a177812 */ /* 0x040fe200078ec0ff */
[----:B------:R-:W-:Y:S01]  /*bea0*/  IMAD.U32 R13, R10, 0x10000, RZ ;  /* 0x000100000a0d7824 */ /* 0x000fe200078e00ff */
[C---:B------:R-:W-:Y:S01]  /*beb0*/  LOP3.LUT R30, R15.reuse, 0xffff0000, RZ, 0xc0, !PT ;  /* 0xffff00000f1e7812 */ /* 0x040fe200078ec0ff */
[----:B------:R-:W-:Y:S01]  /*bec0*/  IMAD.U32 R16, R12, 0x10000, RZ ;  /* 0x000100000c107824 */ /* 0x000fe200078e00ff */
[----:B------:R-:W-:Y:S01]  /*bed0*/  LOP3.LUT R10, R18, 0xffff0000, RZ, 0xc0, !PT ;  /* 0xffff0000120a7812 */ /* 0x000fe200078ec0ff */
[----:B------:R-:W-:Y:S01]  /*bee0*/  IMAD.U32 R19, R15, 0x10000, RZ ;  /* 0x000100000f137824 */ /* 0x000fe200078e00ff */
[----:B------:R-:W-:Y:S01]  /*bef0*/  LOP3.LUT R15, R11, 0xffff0000, RZ, 0xc0, !PT ;  /* 0xffff00000b0f7812 */ /* 0x000fe200078ec0ff */
[----:B------:R-:W-:Y:S01]  /*bf00*/  FMUL.FTZ R8, R3, R32 ;  /* 0x0000002003087220 */ /* 0x000fe20000410000 */
[----:B------:R-:W-:Y:S01]  /*bf10*/  LOP3.LUT R12, R12, 0xffff0000, RZ, 0xc0, !PT ;  /* 0xffff00000c0c7812 */ /* 0x000fe200078ec0ff */
[----:B------:R-:W-:-:S02]  /*bf20*/  IMAD.U32 R6, R11, 0x10000, RZ ;  /* 0x000100000b067824 */ /* 0x000fc400078e00ff */
[-C--:B------:R-:W-:Y:S02]  /*bf30*/  FMUL.FTZ R3, R3, R14.reuse ;  /* 0x0000000e03037220 */ /* 0x080fe40000410000 */
[C---:B------:R-:W-:Y:S01]  /*bf40*/  IMAD.U32 R7, R9.reuse, 0x10000, RZ ;  /* 0x0001000009077824 */ /* 0x040fe200078e00ff */
[----:B------:R-:W-:Y:S01]  /*bf50*/  LOP3.LUT R9, R9, 0xffff0000, RZ, 0xc0, !PT ;  /* 0xffff000009097812 */ /* 0x000fe200078ec0ff */
[----:B------:R-:W-:Y:S02]  /*bf60*/  IMAD.U32 R11, R20, 0x10000, RZ ;  /* 0x00010000140b7824 */ /* 0x000fe400078e00ff */
[C---:B------:R-:W-:Y:S01]  /*bf70*/  FFMA.FTZ R36, R16.reuse, R14, -R8 ;  /* 0x0000000e10247223 */ /* 0x040fe20000010808 */
[----:B------:R-:W-:Y:S01]  /*bf80*/  SHF.L.U32 R14, R25, 0x10, RZ ;  /* 0x00000010190e7819 */ /* 0x000fe200000006ff */
[----:B------:R-:W-:Y:S02]  /*bf90*/  FMUL.FTZ R0, R5, R34 ;  /* 0x0000002205007220 */ /* 0x000fe40000410000 */
[----:B------:R-:W-:-:S02]  /*bfa0*/  FFMA.FTZ R35, R16, R32, R3 ;  /* 0x0000002010237223 */ /* 0x000fc40000010003 */
[----:B------:R-:W-:Y:S02]  /*bfb0*/  IMAD.U32 R8, R22, 0x10000, RZ ;  /* 0x0001000016087824 */ /* 0x000fe400078e00ff */
[-C--:B------:R-:W-:Y:S02]  /*bfc0*/  FMUL.FTZ R5, R5, R10.reuse ;  /* 0x0000000a05057220 */ /* 0x080fe40000410000 */
[C---:B------:R-:W-:Y:S02]  /*bfd0*/  FMUL.FTZ R3, R7.reuse, R11 ;  /* 0x0000000b07037220 */ /* 0x040fe40000410000 */
[----:B------:R-:W-:Y:S01]  /*bfe0*/  FFMA.FTZ R33, R12, R10, -R0 ;  /* 0x0000000a0c217223 */ /* 0x000fe20000010800 */
[----:B------:R-:W-:Y:S01]  /*bff0*/  LOP3.LUT R10, R22, 0xffff0000, RZ, 0xc0, !PT ;  /* 0xffff0000160a7812 */ /* 0x000fe200078ec0ff */
[----:B------:R-:W-:Y:S02]  /*c000*/  FMUL.FTZ R0, R7, R8 ;  /* 0x0000000807007220 */ /* 0x000fe40000410000 */
[----:B------:R-:W-:Y:S01]  /*c010*/  FFMA.FTZ R32, R12, R34, R5 ;  /* 0x000000220c207223 */ /* 0x000fe20000010005 */
[----:B------:R-:W-:Y:S01]  /*c020*/  LOP3.LUT R12, R25, 0xffff0000, RZ, 0xc0, !PT ;  /* 0xffff0000190c7812 */ /* 0x000fe200078ec0ff */
[----:B------:R-:W-:Y:S01]  /*c030*/  FFMA.FTZ R18, R17, R8, -R3 ;  /* 0x0000000811127223 */ /* 0x000fe20000010803 */
[----:B------:R-:W-:Y:S01]  /*c040*/  LOP3.LUT R8, R20, 0xffff0000, RZ, 0xc0, !PT ;  /* 0xffff000014087812 */ /* 0x000fe200078ec0ff */
[----:B------:R-:W-:-:S02]  /*c050*/  IMAD.U32 R5, R28, 0x10000, RZ ;  /* 0x000100001c057824 */ /* 0x000fc400078e00ff */
[----:B------:R-:W-:Y:S02]  /*c060*/  FMUL.FTZ R3, R6, R14 ;  /* 0x0000000e06037220 */ /* 0x000fe40000410000 */
[----:B------:R-:W-:Y:S02]  /*c070*/  IMAD.U32 R20, R26, 0x10000, RZ ;  /* 0x000100001a147824 */ /* 0x000fe400078e00ff */
[----:B------:R-:W-:Y:S02]  /*c080*/  FFMA.FTZ R17, R17, R11, R0 ;  /* 0x0000000b11117223 */ /* 0x000fe40000010000 */
[-C--:B------:R-:W-:Y:S02]  /*c090*/  FMUL.FTZ R0, R6, R5.reuse ;  /* 0x0000000506007220 */ /* 0x080fe40000410000 */
[----:B------:R-:W-:Y:S02]  /*c0a0*/  FFMA.FTZ R16, R19, R5, -R3 ;  /* 0x0000000513107223 */ /* 0x000fe40000010803 */
[----:B------:R-:W-:-:S02]  /*c0b0*/  IMAD.U32 R7, R27, 0x10000, RZ ;  /* 0x000100001b077824 */ /* 0x000fc400078e00ff */
[----:B------:R-:W-:Y:S02]  /*c0c0*/  FMUL.FTZ R5, R9, R10 ;  /* 0x0000000a09057220 */ /* 0x000fe40000410000 */
[----:B------:R-:W-:Y:S02]  /*c0d0*/  FMUL.FTZ R3, R13, R20 ;  /* 0x000000140d037220 */ /* 0x000fe40000410000 */
[----:B------:R-:W-:Y:S02]  /*c0e0*/  FFMA.FTZ R19, R19, R14, R0 ;  /* 0x0000000e13137223 */ /* 0x000fe40000010000 */
[-C--:B------:R-:W-:Y:S02]  /*c0f0*/  FMUL.FTZ R6, R9, R8.reuse ;  /* 0x0000000809067220 */ /* 0x080fe40000410000 */
[-C--:B------:R-:W-:Y:S01]  /*c100*/  FMUL.FTZ R0, R13, R7.reuse ;  /* 0x000000070d007220 */ /* 0x080fe20000410000 */
[----:B------:R-:W-:Y:S01]  /*c110*/  LOP3.LUT R13, R26, 0xffff0000, RZ, 0xc0, !PT ;  /* 0xffff00001a0d7812 */ /* 0x000fe200078ec0ff */
[----:B------:R-:W-:Y:S01]  /*c120*/  FFMA.FTZ R9, R21, R8, R5 ;  /* 0x0000000815097223 */ /* 0x000fe20000010005 */
[----:B------:R-:W-:Y:S01]  /*c130*/  LOP3.LUT R8, R28, 0xffff0000, RZ, 0xc0, !PT ;  /* 0xffff00001c087812 */ /* 0x000fe200078ec0ff */
[C---:B------:R-:W-:Y:S01]  /*c140*/  FFMA.FTZ R11, R24.reuse, R7, -R3 ;  /* 0x00000007180b7223 */ /* 0x040fe20000010803 */
[----:B------:R-:W-:Y:S01]  /*c150*/  LOP3.LUT R7, R27, 0xffff0000, RZ, 0xc0, !PT ;  /* 0xffff00001b077812 */ /* 0x000fe200078ec0ff */
[----:B------:R-:W-:Y:S01]  /*c160*/  FFMA.FTZ R14, R21, R10, -R6 ;  /* 0x0000000a150e7223 */ /* 0x000fe20000010806 */
[----:B------:R-:W-:Y:S01]  /*c170*/  F2FP.BF16.PACK_AB R9, R9, R17 ;  /* 0x000000110909723e */ /* 0x000fe200000010ff */
[----:B------:R-:W-:-:S02]  /*c180*/  FFMA.FTZ R10, R24, R20, R0 ;  /* 0x00000014180a7223 */ /* 0x000fc40000010000 */
[----:B------:R-:W-:Y:S02]  /*c190*/  FMUL.FTZ R6, R23, R13 ;  /* 0x0000000d17067220 */ /* 0x000fe40000410000 */
[----:B------:R-:W-:Y:S02]  /*c1a0*/  FMUL.FTZ R3, R15, R12 ;  /* 0x0000000c0f037220 */ /* 0x000fe40000410000 */
[-C--:B------:R-:W-:Y:S02]  /*c1b0*/  FMUL.FTZ R5, R23, R7.reuse ;  /* 0x0000000717057220 */ /* 0x080fe40000410000 */
[-C--:B------:R-:W-:Y:S02]  /*c1c0*/  FMUL.FTZ R0, R15, R8.reuse ;  /* 0x000000080f007220 */ /* 0x080fe40000410000 */
[C---:B------:R-:W-:Y:S02]  /*c1d0*/  FFMA.FTZ R6, R31.reuse, R7, -R6 ;  /* 0x000000071f067223 */ /* 0x040fe40000010806 */
        /* <DEDUP_REMOVED lines=8> */
[----:B------:R-:W-:Y:S02]  /*c260*/  F2FP.BF16.PACK_AB R10, R5, R10 ;  /* 0x0000000a050a723e */ /* 0x000fe400000010ff */
[----:B------:R-:W-:Y:S01]  /*c270*/  F2FP.BF16.PACK_AB R11, R0, R19 ;  /* 0x00000013000b723e */ /* 0x000fe200000010ff */
[----:B------:R1:W-:Y:S04]  /*c280*/  STS.128 [R41+0x6100], R12 ;  /* 0x0061000c29007388 */ /* 0x0003e80000000c00 */
[----:B------:R1:W-:Y:S02]  /*c290*/  STS.128 [R40+0x6100], R8 ;  /* 0x0061000828007388 */ /* 0x0003e40000000c00 */
.L_x_415:
[----:B------:R-:W-:Y:S05]  /*c2a0*/  BSYNC B0 ;  /* 0x0000000000007941 */ /* 0x000fea0003800000 */
.L_x_414:
        /* <DEDUP_REMOVED lines=24> */
[C---:B------:R-:W-:Y:S01]  /*c430*/  PRMT R18, R73.reuse, 0x5432, R0 ;  /* 0x0000543249127816 */ /* 0x040fe20000000000 */
        /* <DEDUP_REMOVED lines=85> */
.L_x_417:
[----:B------:R-:W-:Y:S05]  /*c990*/  BSYNC B0 ;  /* 0x0000000000007941 */ /* 0x000fea0003800000 */
.L_x_416:
[----:B------:R-:W-:-:S04]  /*c9a0*/  IADD3 R0, R58, 0x60, RZ ;  /* 0x000000603a007810 */ /* 0x000fc80007ffe0ff */
        /* <DEDUP_REMOVED lines=16> */
[----:B-1----:R-:W-:Y:S01]  /*cab0*/  IMAD.SHL.U32 R35, R5, 0x2, RZ ;  /* 0x0000000205237824 */ /* 0x002fe200078e00ff */
[--C-:B------:R-:W-:Y:S01]  /*cac0*/  SHF.R.U32.HI R3, RZ, 0x10, R65.reuse ;  /* 0x00000010ff037819 */ /* 0x100fe20000011641 */
[----:B------:R-:W-:Y:S01]  /*cad0*/  IMAD.SHL.U32 R33, R0, 0x2, RZ ;  /* 0x0000000200217824 */ /* 0x000fe200078e00ff */
[----:B------:R-:W-:-:S02]  /*cae0*/  SHF.R.U64 R0, R64, 0x10, R65 ;  /* 0x0000001040007819 */ /* 0x000fc40000001241 */
[----:B------:R-:W1:Y:S01]  /*caf0*/  LDS.128 R12, [R35+0x6100] ;  /* 0x00610000230c7984 */ /* 0x000e620000000c00 */
[----:B------:R-:W-:Y:S02]  /*cb00*/  SHF.R.U32.HI R6, RZ, 0x10, R67 ;  /* 0x00000010ff067819 */ /* 0x000fe40000011643 */
[C---:B------:R-:W-:Y:S01]  /*cb10*/  PRMT R18, R79.reuse, 0x5432, R0 ;  /* 0x000054324f127816 */ /* 0x040fe20000000000 */
[----:B------:R-:W2:Y:S01]  /*cb20*/  LDS.128 R8, [R33+0x6100] ;  /* 0x0061000021087984 */ /* 0x000ea20000000c00 */
[----:B------:R-:W-:Y:S02]  /*cb30*/  PRMT R0, R78, 0x5432, R7 ;  /* 0x000054324e007816 */ /* 0x000fe40000000007 */
[----:B------:R-:W-:Y:S02]  /*cb40*/  SHF.R.U64 R5, R66, 0x10, R67 ;  /* 0x0000001042057819 */ /* 0x000fe40000001243 */
[----:B------:R-:W-:Y:S02]  /*cb50*/  SHF.R.U32.HI R16, RZ, 0x10, R61 ;  /* 0x00000010ff107819 */ /* 0x000fe4000001163d */
[----:B------:R-:W-:-:S02]  /*cb60*/  PRMT R22, R79, 0x5410, R3 ;  /* 0x000054104f167816 */ /* 0x000fc40000000003 */
[----:B------:R-:W-:Y:S02]  /*cb70*/  SHF.L.U32 R31, R0, 0x10, RZ ;  /* 0x00000010001f7819 */ /* 0x000fe400000006ff */
[----:B------:R-:W-:Y:S02]  /*cb80*/  PRMT R26, R80, 0x5410, R19 ;  /* 0x00005410501a7816 */ /* 0x000fe40000000013 */
[----:B------:R-:W-:Y:S02]  /*cb90*/  SHF.R.U64 R17, R62, 0x10, R63 ;  /* 0x000000103e117819 */ /* 0x000fe4000000123f */
[C---:B------:R-:W-:Y:S02]  /*cba0*/  PRMT R28, R81.reuse, 0x5410, R6 ;  /* 0x00005410511c7816 */ /* 0x040fe40000000006 */
[----:B------:R-:W-:Y:S02]  /*cbb0*/  PRMT R27, R81, 0x5432, R5 ;  /* 0x00005432511b7816 */ /* 0x000fe40000000005 */
[----:B------:R-:W-:-:S02]  /*cbc0*/  PRMT R20, R78, 0x5410, R16 ;  /* 0x000054104e147816 */ /* 0x000fc40000000010 */
[----:B------:R-:W-:Y:S01]  /*cbd0*/  PRMT R24, R80, 0x5432, R17 ;  /* 0x0000543250187816 */ /* 0x000fe20000000011 */
[C---:B-1----:R-:W-:Y:S01]  /*cbe0*/  IMAD.U32 R19, R15.reuse, 0x10000, RZ ;  /* 0x000100000f137824 */ /* 0x042fe200078e00ff */
[----:B------:R-:W-:Y:S01]  /*cbf0*/  LOP3.LUT R29, R15, 0xffff0000, RZ, 0xc0, !PT ;  /* 0xffff00000f1d7812 */ /* 0x000fe200078ec0ff */
[C---:B------:R-:W-:Y:S01]  /*cc00*/  IMAD.U32 R25, R14.reuse, 0x10000, RZ ;  /* 0x000100000e197824 */ /* 0x040fe200078e00ff */
[----:B------:R-:W-:Y:S01]  /*cc10*/  LOP3.LUT R30, R14, 0xffff0000, RZ, 0xc0, !PT ;  /* 0xffff00000e1e7812 */ /* 0x000fe200078ec0ff */
[C---:B--2---:R-:W-:Y:S01]  /*cc20*/  IMAD.U32 R3, R8.reuse, 0x10000, RZ ;  /* 0x0001000008037824 */ /* 0x044fe200078e00ff */
[C---:B------:R-:W-:Y:S01]  /*cc30*/  LOP3.LUT R15, R11.reuse, 0xffff0000, RZ, 0xc0, !PT ;  /* 0xffff00000b0f7812 */ /* 0x040fe200078ec0ff */
[----:B------:R-:W-:Y:S01]  /*cc40*/  IMAD.U32 R6, R11, 0x10000, RZ ;  /* 0x000100000b067824 */ /* 0x000fe200078e00ff */
[----:B------:R-:W-:Y:S01]  /*cc50*/  LOP3.LUT R5, R8, 0xffff0000, RZ, 0xc0, !PT ;  /* 0xffff000008057812 */ /* 0x000fe200078ec0ff */
[----:B------:R-:W-:Y:S01]  /*cc60*/  IMAD.U32 R14, R18, 0x10000, RZ ;  /* 0x00010000120e7824 */ /* 0x000fe200078e00ff */
[----:B------:R-:W-:Y:S01]  /*cc70*/  LOP3.LUT R11, R0, 0xffff0000, RZ, 0xc0, !PT ;  /* 0xffff0000000b7812 */ /* 0x000fe200078ec0ff */
[C---:B------:R-:W-:Y:S01]  /*cc80*/  IMAD.U32 R16, R12.reuse, 0x10000, RZ ;  /* 0x000100000c107824 */ /* 0x040fe200078e00ff */
[----:B------:R-:W-:Y:S01]  /*cc90*/  LOP3.LUT R21, R13, 0xffff0000, RZ, 0xc0, !PT ;  /* 0xffff00000d157812 */ /* 0x000fe200078ec0ff */
[----:B------:R-:W-:Y:S01]  /*cca0*/  FMUL.FTZ R8, R3, R31 ;  /* 0x0000001f03087220 */ /* 0x000fe20000410000 */
[----:B------:R-:W-:Y:S01]  /*ccb0*/  LOP3.LUT R12, R12, 0xffff0000, RZ, 0xc0, !PT ;  /* 0xffff00000c0c7812 */ /* 0x000fe200078ec0ff */
[----:B------:R-:W-:Y:S01]  /*ccc0*/  IMAD.U32 R17, R13, 0x10000, RZ ;  /* 0x000100000d117824 */ /* 0x000fe200078e00ff */
[C---:B------:R-:W-:Y:S01]  /*ccd0*/  LOP3.LUT R23, R10.reuse, 0xffff0000, RZ, 0xc0, !PT ;  /* 0xffff00000a177812 */ /* 0x040fe200078ec0ff */
[----:B------:R-:W-:Y:S01]  /*cce0*/  IMAD.U32 R13, R10, 0x10000, RZ ;  /* 0x000100000a0d7824 */ /* 0x000fe200078e00ff */
[----:B------:R-:W-:Y:S01]  /*ccf0*/  LOP3.LUT R18, R18, 0xffff0000, RZ, 0xc0, !PT ;  /* 0xffff000012127812 */ /* 0x000fe200078ec0ff */
[----:B------:R-:W-:-:S02]  /*cd00*/  FMUL.FTZ R3, R3, R14 ;  /* 0x0000000e03037220 */ /* 0x000fc40000410000 */
[C---:B------:R-:W-:Y:S01]  /*cd10*/  IMAD.U32 R7, R9.reuse, 0x10000, RZ ;  /* 0x0001000009077824 */ /* 0x040fe200078e00ff */
[----:B------:R-:W-:Y:S01]  /*cd20*/  LOP3.LUT R9, R9, 0xffff0000, RZ, 0xc0, !PT ;  /* 0xffff000009097812 */ /* 0x000fe200078ec0ff */
[----:B------:R-:W-:Y:S01]  /*cd30*/  FFMA.FTZ R36, R16, R14, -R8 ;  /* 0x0000000e10247223 */ /* 0x000fe20000010808 */
[----:B------:R-:W-:Y:S01]  /*cd40*/  SHF.L.U32 R14, R26, 0x10, RZ ;  /* 0x000000101a0e7819 */ /* 0x000fe200000006ff */
[C---:B------:R-:W-:Y:S01]  /*cd50*/  IMAD.U32 R10, R20.reuse, 0x10000, RZ ;  /* 0x00010000140a7824 */ /* 0x040fe200078e00ff */
[----:B------:R-:W-:Y:S01]  /*cd60*/  LOP3.LUT R20, R20, 0xffff0000, RZ, 0xc0, !PT ;  /* 0xffff000014147812 */ /* 0x000fe200078ec0ff */
[----:B------:R-:W-:Y:S01]  /*cd70*/  FMUL.FTZ R0, R5, R11 ;  /* 0x0000000b05007220 */ /* 0x000fe20000410000 */
[----:B------:R-:W-:Y:S01]  /*cd80*/  LOP3.LUT R26, R26, 0xffff0000, RZ, 0xc0, !PT ;  /* 0xffff00001a1a7812 */ /* 0x000fe200078ec0ff */
[----:B------:R-:W-:Y:S02]  /*cd90*/  IMAD.U32 R8, R22, 0x10000, RZ ;  /* 0x0001000016087824 */ /* 0x000fe400078e00ff */
[----:B------:R-:W-:-:S02]  /*cda0*/  FFMA.FTZ R34, R16, R31, R3 ;  /* 0x0000001f10227223 */ /* 0x000fc40000010003 */
[-C--:B------:R-:W-:Y:S02]  /*cdb0*/  FMUL.FTZ R5, R5, R18.reuse ;  /* 0x0000001205057220 */ /* 0x080fe40000410000 */
[C---:B------:R-:W-:Y:S02]  /*cdc0*/  FFMA.FTZ R32, R12.reuse, R18, -R0 ;  /* 0x000000120c207223 */ /* 0x040fe40000010800 */
[C---:B------:R-:W-:Y:S02]  /*cdd0*/  FMUL.FTZ R3, R7.reuse, R10 ;  /* 0x0000000a07037220 */ /* 0x040fe40000410000 */
[-C--:B------:R-:W-:Y:S02]  /*cde0*/  FMUL.FTZ R0, R7, R8.reuse ;  /* 0x0000000807007220 */ /* 0x080fe40000410000 */
[----:B------:R-:W-:Y:S01]  /*cdf0*/  FFMA.FTZ R31, R12, R11, R5 ;  /* 0x0000000b0c1f7223 */ /* 0x000fe20000010005 */
[----:B------:R-:W-:Y:S01]  /*ce00*/  LOP3.LUT R11, R22, 0xffff0000, RZ, 0xc0, !PT ;  /* 0xffff0000160b7812 */ /* 0x000fe200078ec0ff */
[C---:B------:R-:W-:Y:S01]  /*ce10*/  FFMA.FTZ R18, R17.reuse, R8, -R3 ;  /* 0x0000000811127223 */ /* 0x040fe20000010803 */
[----:B------:R-:W-:Y:S01]  /*ce20*/  LOP3.LUT R8, R24, 0xffff0000, RZ, 0xc0, !PT ;  /* 0xffff000018087812 */ /* 0x000fe200078ec0ff */
[C---:B------:R-:W-:Y:S01]  /*ce30*/  IMAD.U32 R5, R28.reuse, 0x10000, RZ ;  /* 0x000100001c057824 */ /* 0x040fe200078e00ff */
[----:B------:R-:W-:Y:S01]  /*ce40*/  LOP3.LUT R12, R28, 0xffff0000, RZ, 0xc0, !PT ;  /* 0xffff00001c0c7812 */ /* 0x000fe200078ec0ff */
[----:B------:R-:W-:-:S02]  /*ce50*/  FFMA.FTZ R17, R17, R10, R0 ;  /* 0x0000000a11117223 */ /* 0x000fc40000010000 */
[----:B------:R-:W-:Y:S02]  /*ce60*/  FMUL.FTZ R3, R6, R14 ;  /* 0x0000000e06037220 */ /* 0x000fe40000410000 */
[----:B------:R-:W-:Y:S02]  /*ce70*/  IMAD.U32 R10, R24, 0x10000, RZ ;  /* 0x00010000180a7824 */ /* 0x000fe400078e00ff */
[-C--:B------:R-:W-:Y:S02]  /*ce80*/  FMUL.FTZ R0, R6, R5.reuse ;  /* 0x0000000506007220 */ /* 0x080fe40000410000 */
[----:B------:R-:W-:Y:S02]  /*ce90*/  FFMA.FTZ R16, R19, R5, -R3 ;  /* 0x0000000513107223 */ /* 0x000fe40000010803 */
[----:B------:R-:W-:Y:S02]  /*cea0*/  IMAD.U32 R7, R27, 0x10000, RZ ;  /* 0x000100001b077824 */ /* 0x000fe400078e00ff */
[----:B------:R-:W-:-:S02]  /*ceb0*/  FMUL.FTZ R3, R13, R10 ;  /* 0x0000000a0d037220 */ /* 0x000fc40000410000 */
[----:B------:R-:W-:Y:S02]  /*cec0*/  FFMA.FTZ R19, R19, R14, R0 ;  /* 0x0000000e13137223 */ /* 0x000fe40000010000 */
[----:B------:R-:W-:Y:S02]  /*ced0*/  FMUL.FTZ R6, R9, R20 ;  /* 0x0000001409067220 */ /* 0x000fe40000410000 */
[-C--:B------:R-:W-:Y:S02]  /*cee0*/  FMUL.FTZ R0, R13, R7.reuse ;  /* 0x000000070d007220 */ /* 0x080fe40000410000 */
[----:B------:R-:W-:Y:S01]  /*cef0*/  FFMA.FTZ R14, R25, R7, -R3 ;  /* 0x00000007190e7223 */ /* 0x000fe20000010803 */
[----:B------:R-:W-:Y:S01]  /*cf00*/  LOP3.LUT R7, R27, 0xffff0000, RZ, 0xc0, !PT ;  /* 0xffff00001b077812 */ /* 0x000fe200078ec0ff */
[-C--:B------:R-:W-:Y:S02]  /*cf10*/  FMUL.FTZ R5, R9, R11.reuse ;  /* 0x0000000b09057220 */ /* 0x080fe40000410000 */
[----:B------:R-:W-:-:S02]  /*cf20*/  FFMA.FTZ R11, R21, R11, -R6 ;  /* 0x0000000b150b7223 */ /* 0x000fc40000010806 */
[----:B------:R-:W-:Y:S02]  /*cf30*/  FFMA.FTZ R9, R21, R20, R5 ;  /* 0x0000001415097223 */ /* 0x000fe40000010005 */
[----:B------:R-:W-:Y:S01]  /*cf40*/  FFMA.FTZ R10, R25, R10, R0 ;  /* 0x0000000a190a7223 */ /* 0x000fe20000010000 */
[----:B------:R-:W-:Y:S01]  /*cf50*/  F2FP.BF16.PACK_AB R13, R11, R18 ;  /* 0x000000120b0d723e */ /* 0x000fe200000010ff */
[----:B------:R-:W-:Y:S01]  /*cf60*/  FMUL.FTZ R6, R23, R8 ;  /* 0x0000000817067220 */ /* 0x000fe20000410000 */
[----:B------:R-:W-:Y:S01]  /*cf70*/  F2FP.BF16.PACK_AB R9, R9, R17 ;  /* 0x000000110909723e */ /* 0x000fe200000010ff */
[----:B------:R-:W-:Y:S02]  /*cf80*/  FMUL.FTZ R3, R15, R26 ;  /* 0x0000001a0f037220 */ /* 0x000fe40000410000 */
[----:B------:R-:W-:Y:S02]  /*cf90*/  FMUL.FTZ R5, R23, R7 ;  /* 0x0000000717057220 */ /* 0x000fe40000410000 */
[----:B------:R-:W-:-:S02]  /*cfa0*/  FMUL.FTZ R0, R15, R12 ;  /* 0x0000000c0f007220 */ /* 0x000fc40000410000 */
[----:B------:R-:W-:Y:S02]  /*cfb0*/  FFMA.FTZ R6, R30, R7, -R6 ;  /* 0x000000071e067223 */ /* 0x000fe40000010806 */
[C---:B------:R-:W-:Y:S01]  /*cfc0*/  FFMA.FTZ R3, R29.reuse, R12, -R3 ;  /* 0x0000000c1d037223 */ /* 0x040fe20000010803 */
[----:B------:R-:W-:Y:S01]  /*cfd0*/  F2FP.BF16.PACK_AB R12, R32, R36 ;  /* 0x00000024200c723e */ /* 0x000fe200000010ff */
[----:B------:R-:W-:Y:S01]  /*cfe0*/  FFMA.FTZ R5, R30, R8, R5 ;  /* 0x000000081e057223 */ /* 0x000fe20000010005 */
[----:B------:R-:W-:Y:S01]  /*cff0*/  F2FP.BF16.PACK_AB R14, R6, R14 ;  /* 0x0000000e060e723e */ /* 0x000fe200000010ff */
[----:B------:R-:W-:Y:S01]  /*d000*/  FFMA.FTZ R0, R29, R26, R0 ;  /* 0x0000001a1d007223 */ /* 0x000fe20000010000 */
[----:B------:R-:W-:Y:S02]  /*d010*/  F2FP.BF16.PACK_AB R15, R3, R16 ;  /* 0x00000010030f723e */ /* 0x000fe400000010ff */
[----:B------:R-:W-:Y:S02]  /*d020*/  F2FP.BF16.PACK_AB R8, R31, R34 ;  /* 0x000000221f08723e */ /* 0x000fe400000010ff */
[----:B------:R-:W-:Y:S01]  /*d030*/  F2FP.BF16.PACK_AB R10, R5, R10 ;  /* 0x0000000a050a723e */ /* 0x000fe200000010ff */
[----:B------:R1:W-:Y:S01]  /*d040*/  STS.128 [R35+0x6100], R12 ;  /* 0x0061000c23007388 */ /* 0x0003e20000000c00 */
[----:B------:R-:W-:-:S05]  /*d050*/  F2FP.BF16.PACK_AB R11, R0, R19 ;  /* 0x00000013000b723e */ /* 0x000fca00000010ff */
[----:B------:R1:W-:Y:S02]  /*d060*/  STS.128 [R33+0x6100], R8 ;  /* 0x0061000821007388 */ /* 0x0003e40000000c00 */
.L_x_405:
[----:B------:R-:W-:Y:S05]  /*d070*/  BSYNC B2 ;  /* 0x0000000000027941 */ /* 0x000fea0003800000 */
.L_x_383:
[----:B------:R-:W-:Y:S01]  /*d080*/  SHF.R.S32.HI R6, RZ, 0x4, R85 ;  /* 0x00000004ff067819 */ /* 0x000fe20000011455 */
[----:B------:R-:W-:Y:S01]  /*d090*/  IMAD.SHL.U32 R7, R86, 0x40, RZ ;  /* 0x0000004056077824 */ /* 0x000fe200078e00ff */
[----:B------:R-:W-:-:S04]  /*d0a0*/  DEPBAR.LE SB0, 0x0 ;  /* 0x000080000000791a */ /* 0x000fc80000000000 */
[----:B---3--:R-:W-:Y:S01]  /*d0b0*/  LEA.HI R0, R85, R6, RZ, 0x1 ;  /* 0x0000000655007211 */ /* 0x008fe200078f08ff */
[----:B------:R-:W-:Y:S01]  /*d0c0*/  IMAD.SHL.U32 R3, R82, 0x40, RZ ;  /* 0x0000004052037824 */ /* 0x000fe200078e00ff */
[----:B------:R-:W-:Y:S01]  /*d0d0*/  LOP3.LUT P0, RZ, R86, 0x2, RZ, 0xc0, !PT ;  /* 0x0000000256ff7812 */ /* 0x000fe2000780c0ff */
[----:B------:R-:W-:Y:S01]  /*d0e0*/  IMAD.SHL.U32 R5, R83, 0x40, RZ ;  /* 0x0000004053057824 */ /* 0x000fe200078e00ff */
[----:B------:R-:W-:Y:S01]  /*d0f0*/  LOP3.LUT R0, R0, 0xfffffffe, RZ, 0xc0, !PT ;  /* 0xfffffffe00007812 */ /* 0x000fe200078ec0ff */
[----:B-1----:R-:W-:Y:S01]  /*d100*/  IMAD.SHL.U32 R8, R71, 0x8, RZ ;  /* 0x0000000847087824 */ /* 0x002fe200078e00ff */
[----:B------:R-:W-:Y:S01]  /*d110*/  LOP3.LUT R3, R3, 0x1c0, RZ, 0xc0, !PT ;  /* 0x000001c003037812 */ /* 0x000fe200078ec0ff */
[----:B------:R-:W-:Y:S01]  /*d120*/  IMAD.MOV.U32 R40, RZ, RZ, R92 ;  /* 0x000000ffff287224 */ /* 0x000fe200078e005c */
[----:B------:R-:W-:Y:S01]  /*d130*/  LOP3.LUT R85, R5, 0xfffffe00, RZ, 0xc0, !PT ;  /* 0xfffffe0005557812 */ /* 0x000fe200078ec0ff */
[----:B------:R-:W-:Y:S01]  /*d140*/  IMAD.IADD R6, R6, 0x1, -R0 ;  /* 0x0000000106067824 */ /* 0x000fe200078e0a00 */
[----:B------:R-:W-:Y:S01]  /*d150*/  LOP3.LUT R0, R7, 0x1c0, RZ, 0xc0, !PT ;  /* 0x000001c007007812 */ /* 0x000fe200078ec0ff */
[----:B------:R-:W-:Y:S01]  /*d160*/  IMAD.MOV.U32 R41, RZ, RZ, R93 ;  /* 0x000000ffff297224 */ /* 0x000fe200078e005d */
[----:B------:R-:W-:Y:S01]  /*d170*/  BAR.SYNC.DEFER_BLOCKING 0x0 ;  /* 0x0000000000007b1d */ /* 0x000fe20000010000 */
[----:B------:R-:W-:Y:S01]  /*d180*/  IMAD.SHL.U32 R7, R6, 0x8, RZ ;  /* 0x0000000806077824 */ /* 0x000fe200078e00ff */
[----:B------:R-:W-:Y:S01]  /*d190*/  LOP3.LUT R5, R0, 0x8, R8, 0xf8, !PT ;  /* 0x0000000800057812 */ /* 0x000fe200078ef808 */
[----:B------:R-:W-:Y:S01]  /*d1a0*/  IMAD.MOV.U32 R40, RZ, RZ, R90 ;  /* 0x000000ffff287224 */ /* 0x000fe200078e005a */
[----:B------:R-:W-:Y:S01]  /*d1b0*/  SHF.R.U32.HI R0, RZ, 0x3, R0 ;  /* 0x00000003ff007819 */ /* 0x000fe20000011600 */
[----:B------:R-:W-:Y:S01]  /*d1c0*/  IMAD.MOV.U32 R210, RZ, RZ, 0x5 ;  /* 0x00000005ffd27424 */ /* 0x000fe200078e00ff */
[----:B------:R-:W-:Y:S01]  /*d1d0*/  LOP3.LUT R8, R3, 0x8, R7, 0xf8, !PT ;  /* 0x0000000803087812 */ /* 0x000fe200078ef807 */
[----:B------:R-:W-:Y:S01]  /*d1e0*/  IMAD.SHL.U32 R227, R76, 0x2, RZ ;  /* 0x000000024ce37824 */ /* 0x000fe200078e00ff */
[----:B------:R-:W-:Y:S01]  /*d1f0*/  SHF.R.U32.HI R7, RZ, 0x3, R3 ;  /* 0x00000003ff077819 */ /* 0x000fe20000011603 */
[----:B------:R-:W-:Y:S01]  /*d200*/  IMAD R3, R211, 0x400, R85 ;  /* 0x00000400d3037824 */ /* 0x000fe200078e0255 */
[----:B------:R-:W-:Y:S01]  /*d210*/  LOP3.LUT R0, R5, R0, RZ, 0x3c, !PT ;  /* 0x0000000005007212 */ /* 0x000fe200078e3cff */
[----:B------:R-:W-:Y:S01]  /*d220*/  STL.64 [R1+0x50], R40 ;  /* 0x0000502801007387 */ /* 0x000fe20000100a00 */
[----:B------:R-:W-:-:S02]  /*d230*/  LOP3.LUT R5, R8, R7, RZ, 0x3c, !PT ;  /* 0x0000000708057212 */ /* 0x000fc400078e3cff */
[----:B------:R-:W-:Y:S01]  /*d240*/  ISETP.GE.AND P1, PT, R56, c[0x0][0x1d4], PT ;  /* 0x0000750038007a0c */ /* 0x000fe20003f26270 */
[----:B------:R-:W-:Y:S02]  /*d250*/  IMAD R0, R6, 0x200, R0 ;  /* 0x0000020006007824 */ /* 0x000fe400078e0200 */
[----:B------:R-:W-:Y:S01]  /*d260*/  IMAD.IADD R3, R5, 0x1, R3 ;  /* 0x0000000105037824 */ /* 0x000fe200078e0203 */
[C---:B------:R-:W-:Y:S01]  /*d270*/  ISETP.LT.OR P3, PT, R77.reuse, 0x1, P1 ;  /* 0x000000014d00780c */ /* 0x040fe20000f61670 */
[----:B------:R-:W-:Y:S01]  /*d280*/  IMAD.SHL.U32 R208, R0, 0x2, RZ ;  /* 0x0000000200d07824 */ /* 0x000fe200078e00ff */
[----:B------:R-:W-:Y:S01]  /*d290*/  ISETP.LT.OR P4, PT, R77, 0x11, P1 ;  /* 0x000000114d00780c */ /* 0x000fe20000f81670 */
[----:B------:R-:W-:Y:S01]  /*d2a0*/  IMAD.SHL.U32 R215, R3, 0x2, RZ ;  /* 0x0000000203d77824 */ /* 0x000fe200078e00ff */
[----:B------:R-:W-:Y:S01]  /*d2b0*/  ISETP.LT.OR P2, PT, R77, 0x21, P1 ;  /* 0x000000214d00780c */ /* 0x000fe20000f41670 */
[----:B------:R-:W-:Y:S01]  /*d2c0*/  IMAD.WIDE.U32 R6, R87, c[0x0][0x208], RZ ;  /* 0x0000820057067a25 */ /* 0x000fe200078e00ff */
[----:B------:R-:W-:Y:S01]  /*d2d0*/  LDSM.16.M88.4 R20, [R208+0x3900] ;  /* 0x00390000d014783b */ /* 0x000fe20000000200 */
[----:B------:R-:W-:-:S02]  /*d2e0*/  IADD3 R0, R208, 0x3100, RZ ;  /* 0x00003100d0007810 */ /* 0x000fc40007ffe0ff */
[----:B------:R-:W-:Y:S01]  /*d2f0*/  IADD3 R219, R208, 0x3120, RZ ;  /* 0x00003120d0db7810 */ /* 0x000fe20007ffe0ff */
[----:B------:R-:W1:Y:S01]  /*d300*/  LDSM.16.M88.4 R8, [R215+0x8100] ;  /* 0x00810000d708783b */ /* 0x000e620000000200 */
[----:B------:R-:W-:Y:S01]  /*d310*/  @P0 IADD3 R219, R0, -0x20, RZ ;  /* 0xffffffe000db0810 */ /* 0x000fe20007ffe0ff */
[----:B------:R-:W-:Y:S02]  /*d320*/  IMAD R0, R88, c[0x0][0x208], RZ ;  /* 0x0000820058007a24 */ /* 0x000fe400078e02ff */
[----:B------:R-:W2:Y:S01]  /*d330*/  LDSM.16.M88.4 R16, [R208+0x4100] ;  /* 0x00410000d010783b */ /* 0x000ea20000000200 */
[----:B------:R-:W-:Y:S02]  /*d340*/  IMAD R218, R2, 0x2, R215 ;  /* 0x0000000202da7824 */ /* 0x000fe400078e02d7 */
[----:B------:R-:W-:Y:S01]  /*d350*/  IMAD R0, R87, c[0x0][0x20c], R0 ;  /* 0x0000830057007a24 */ /* 0x000fe200078e0200 */
[----:B------:R-:W3:Y:S01]  /*d360*/  LDSM.16.M88.4 R12, [R215+0x6100] ;  /* 0x00610000d70c783b */ /* 0x000ee20000000200 */
[----:B------:R-:W-:-:S02]  /*d370*/  IMAD.MOV.U32 R3, RZ, RZ, c[0x0][0x208] ;  /* 0x00008200ff037624 */ /* 0x000fc400078e00ff */
[----:B------:R-:W-:Y:S01]  /*d380*/  IMAD.IADD R0, R7, 0x1, R0 ;  /* 0x0000000107007824 */ /* 0x000fe200078e0200 */
[----:B------:R-:W4:Y:S01]  /*d390*/  LDSM.16.M88.4 R24, [R208+0x3100] ;  /* 0x00310000d018783b */ /* 0x000f220000000200 */
[----:B------:R-:W-:Y:S01]  /*d3a0*/  IMAD.WIDE.U32 R6, R6, 0x60, R40 ;  /* 0x0000006006067825 */ /* 0x000fe200078e0028 */
[C---:B------:R-:W-:Y:S02]  /*d3b0*/  SHF.L.U64.HI R58, R3.reuse, R210, c[0x0][0x20c] ;  /* 0x00008300033a7619 */ /* 0x040fe400000102d2 */
[----:B------:R-:W3:Y:S01]  /*d3c0*/  LDSM.16.M88.4 R28, [R208+0x4900] ;  /* 0x00490000d01c783b */ /* 0x000ee20000000200 */
[----:B------:R-:W-:Y:S02]  /*d3d0*/  IMAD R0, R0, 0x60, RZ ;  /* 0x0000006000007824 */ /* 0x000fe400078e02ff */
[----:B------:R-:W-:Y:S01]  /*d3e0*/  IMAD.SHL.U32 R59, R3, 0x20, RZ ;  /* 0x00000020033b7824 */ /* 0x000fe200078e00ff */
[----:B------:R-:W3:Y:S01]  /*d3f0*/  LDSM.16.M88.4 R32, [R208+0x5100] ;  /* 0x00510000d020783b */ /* 0x000ee20000000200 */
[----:B------:R-:W-:-:S02]  /*d400*/  IMAD.IADD R0, R7, 0x1, R0 ;  /* 0x0000000107007824 */ /* 0x000fc400078e0200 */
[----:B------:R-:W-:Y:S01]  /*d410*/  IMAD R216, R4, 0x2, R215 ;  /* 0x0000000204d87824 */ /* 0x000fe200078e02d7 */
[----:B------:R-:W3:Y:S03]  /*d420*/  LDSM.16.M88.4 R36, [R208+0x5900] ;  /* 0x00590000d024783b */ /* 0x000ee60000000200 */
[----:B------:R-:W-:Y:S01]  /*d430*/  IMAD R217, R2, 0x2, R216 ;  /* 0x0000000202d97824 */ /* 0x000fe200078e02d8 */
[----:B------:R-:W-:Y:S04]  /*d440*/  LDSM.16.M88.4 R48, [R219] ;  /* 0x00000000db30783b */ /* 0x000fe80000000200 */
[----:B------:R-:W-:Y:S04]  /*d450*/  LDSM.16.M88.4 R44, [R219+0x800] ;  /* 0x00080000db2c783b */ /* 0x000fe80000000200 */
[----:B------:R-:W-:Y:S01]  /*d460*/  LDSM.16.M88.4 R40, [R219+0x1000] ;  /* 0x00100000db28783b */ /* 0x000fe20000000200 */
[C---:B-1----:R-:W-:Y:S08]  /*d470*/  HMMA.16816.F32.BF16 R168, R8.reuse, R22, RZ ;  /* 0x0000001608a8723c */ /* 0x042ff000000418ff */
[C---:B--2---:R-:W-:Y:S08]  /*d480*/  HMMA.16816.F32.BF16 R68, R8.reuse, R16, RZ ;  /* 0x000000100844723c */ /* 0x044ff000000418ff */
[----:B------:R-:W-:Y:S08]  /*d490*/  HMMA.16816.F32.BF16 R172, R8, R18, RZ ;  /* 0x0000001208ac723c */ /* 0x000ff000000418ff */
[C---:B---3--:R-:W-:Y:S07]  /*d4a0*/  HMMA.16816.F32.BF16 R136, R12.reuse, R22, RZ ;  /* 0x000000160c88723c */ /* 0x048fee00000418ff */
[C---:B------:R-:W-:Y:S01]  /*d4b0*/  LEA R22, P0, R6.reuse, c[0x0][0x1f8], 0x1 ;  /* 0x00007e0006167a11 */ /* 0x040fe200078008ff */
[----:B------:R-:W-:Y:S03]  /*d4c0*/  HMMA.16816.F32.BF16 R120, R12, R16, RZ ;  /* 0x000000100c78723c */ /* 0x000fe600000418ff */
[----:B------:R-:W-:Y:S01]  /*d4d0*/  LEA.HI.X R23, R6, c[0x0][0x1fc], R0, 0x1, P0 ;  /* 0x00007f0006177a11 */ /* 0x000fe200000f0c00 */
[----:B------:R-:W-:-:S04]  /*d4e0*/  IMAD.MOV.U32 R0, RZ, RZ, 0x40 ;  /* 0x00000040ff007424 */ /* 0x000fc800078e00ff */
[----:B-----5:R-:W-:Y:S01]  /*d4f0*/  HMMA.16816.F32.BF16 R144, R12, R18, RZ ;  /* 0x000000120c90723c */ /* 0x020fe200000418ff */
[----:B------:R-:W1:Y:S07]  /*d500*/  LDSM.16.M88.4 R16, [R218+0x8100] ;  /* 0x00810000da10783b */ /* 0x000e6e0000000200 */
[C---:B----4-:R-:W-:Y:S08]  /*d510*/  HMMA.16816.F32.BF16 R52, R8.reuse, R24, RZ ;  /* 0x000000180834723c */ /* 0x050ff000000418ff */
[----:B------:R-:W-:Y:S08]  /*d520*/  HMMA.16816.F32.BF16 R96, R8, R26, RZ ;  /* 0x0000001a0860723c */ /* 0x000ff000000418ff */
[C---:B------:R-:W-:Y:S08]  /*d530*/  HMMA.16816.F32.BF16 R140, R12.reuse, R24, RZ ;  /* 0x000000180c8c723c */ /* 0x040ff000000418ff */
[----:B------:R-:W-:Y:S01]  /*d540*/  HMMA.16816.F32.BF16 R132, R12, R26, RZ ;  /* 0x0000001a0c84723c */ /* 0x000fe200000418ff */
[----:B------:R-:W2:Y:S07]  /*d550*/  LDSM.16.M88.4 R24, [R219+0x2800] ;  /* 0x00280000db18783b */ /* 0x000eae0000000200 */
[-C--:B------:R-:W-:Y:S08]  /*d560*/  HMMA.16816.F32.BF16 R72, R8, R20.reuse, RZ ;  /* 0x000000140848723c */ /* 0x080ff000000418ff */
[C---:B------:R-:W-:Y:S07]  /*d570*/  HMMA.16816.F32.BF16 R124, R12.reuse, R20, RZ ;  /* 0x000000140c7c723c */ /* 0x040fee00000418ff */
[----:B------:R-:W-:Y:S01]  /*d580*/  IADD3 R20, P0, R59, R22, RZ ;  /* 0x000000163b147210 */ /* 0x000fe20007f1e0ff */
[----:B------:R-:W-:Y:S04]  /*d590*/  HMMA.16816.F32.BF16 R116, R12, R28, RZ ;  /* 0x0000001c0c74723c */ /* 0x000fe800000418ff */
[----:B------:R-:W-:-:S04]  /*d5a0*/  IMAD.X R21, R58, 0x1, R23, P0 ;  /* 0x000000013a157824 */ /* 0x000fc800000e0617 */
[C---:B------:R-:W-:Y:S08]  /*d5b0*/  HMMA.16816.F32.BF16 R128, R12.reuse, R30, RZ ;  /* 0x0000001e0c80723c */ /* 0x040ff000000418ff */
[C---:B------:R-:W-:Y:S08]  /*d5c0*/  HMMA.16816.F32.BF16 R108, R12.reuse, R32, RZ ;  /* 0x000000200c6c723c */ /* 0x040ff000000418ff */
[C---:B------:R-:W-:Y:S08]  /*d5d0*/  HMMA.16816.F32.BF16 R112, R12.reuse, R34, RZ ;  /* 0x000000220c70723c */ /* 0x040ff000000418ff */
[C---:B------:R-:W-:Y:S08]  /*d5e0*/  HMMA.16816.F32.BF16 R104, R12.reuse, R36, RZ ;  /* 0x000000240c68723c */ /* 0x040ff000000418ff */
[----:B------:R-:W-:Y:S07]  /*d5f0*/  HMMA.16816.F32.BF16 R100, R12, R38, RZ ;  /* 0x000000260c64723c */ /* 0x000fee00000418ff */
[-C--:B------:R-:W-:Y:S01]  /*d600*/  IADD3 R12, P0, R20, R59.reuse, RZ ;  /* 0x0000003b140c7210 */ /* 0x080fe20007f1e0ff */
[----:B------:R-:W-:Y:S04]  /*d610*/  HMMA.16816.F32.BF16 R60, R8, R28, RZ ;  /* 0x0000001c083c723c */ /* 0x000fe800000418ff */
[----:B------:R-:W-:Y:S01]  /*d620*/  IMAD.X R13, R21, 0x1, R58, P0 ;  /* 0x00000001150d7824 */ /* 0x000fe200000e063a */
[----:B------:R-:W-:-:S03]  /*d630*/  IADD3 R6, P0, R12, R59, RZ ;  /* 0x0000003b0c067210 */ /* 0x000fc60007f1e0ff */
[----:B------:R-:W-:Y:S02]  /*d640*/  HMMA.16816.F32.BF16 R64, R8, R32, RZ ;  /* 0x000000200840723c */ /* 0x000fe400000418ff */
[----:B------:R-:W-:Y:S01]  /*d650*/  IMAD.X R7, R13, 0x1, R58, P0 ;  /* 0x000000010d077824 */ /* 0x000fe200000e063a */
[----:B------:R-:W-:-:S05]  /*d660*/  IADD3 R14, P0, R6, R59, RZ ;  /* 0x0000003b060e7210 */ /* 0x000fca0007f1e0ff */
[----:B------:R-:W-:Y:S01]  /*d670*/  HMMA.16816.F32.BF16 R80, R8, R36, RZ ;  /* 0x000000240850723c */ /* 0x000fe200000418ff */
[----:B------:R-:W-:-:S07]  /*d680*/  IMAD.X R15, R7, 0x1, R58, P0 ;  /* 0x00000001070f7824 */ /* 0x000fce00000e063a */
[C---:B------:R-:W-:Y:S01]  /*d690*/  HMMA.16816.F32.BF16 R156, R8.reuse, R30, RZ ;  /* 0x0000001e089c723c */ /* 0x040fe200000418ff */
[----:B------:R-:W-:Y:S07]  /*d6a0*/  LDSM.16.M88.4 R28, [R219+0x2000] ;  /* 0x00200000db1c783b */ /* 0x000fee0000000200 */
[C---:B------:R-:W-:Y:S01]  /*d6b0*/  HMMA.16816.F32.BF16 R152, R8.reuse, R34, RZ ;  /* 0x000000220898723c */ /* 0x040fe200000418ff */
[----:B------:R-:W3:Y:S07]  /*d6c0*/  LDSM.16.M88.4 R32, [R219+0x1800] ;  /* 0x00180000db20783b */ /* 0x000eee0000000200 */
[----:B------:R-:W-:Y:S01]  /*d6d0*/  HMMA.16816.F32.BF16 R148, R8, R38, RZ ;  /* 0x000000260894723c */ /* 0x000fe200000418ff */
[----:B------:R-:W4:Y:S04]  /*d6e0*/  LDSM.16.M88.4 R8, [R218+0x6100] ;  /* 0x00610000da08783b */ /* 0x000f280000000200 */
[----:B------:R-:W-:Y:S01]  /*d6f0*/  @!PT LDS RZ, [RZ] ;  /* 0x00000000fffff984 */ /* 0x000fe20000000800 */
[----:B------:R-:W-:Y:S01]  /*d700*/  @!PT LDS RZ, [RZ] ;  /* 0x00000000fffff984 */ /* 0x000fe20000000800 */
[----:B------:R-:W-:Y:S01]  /*d710*/  @!PT LDS RZ, [RZ] ;  /* 0x00000000fffff984 */ /* 0x000fe20000000800 */
[----:B------:R3:W-:Y:S01]  /*d720*/  LDGSTS.E.BYPASS.LTC128B.128 [R227+0x100], [R22.64], !P3 ;  /* 0x0010000016e37fae */ /* 0x0007e2000d901d48 */
[----:B------:R-:W-:-:S02]  /*d730*/  ISETP.LT.OR P3, PT, R77, 0x41, P1 ;  /* 0x000000414d00780c */ /* 0x000fc40000f61670 */
[C---:B-1----:R-:W-:Y:S01]  /*d740*/  HMMA.16816.F32.BF16 R92, R16.reuse, R48, R52 ;  /* 0x00000030105c723c */ /* 0x042fe20000041834 */
[----:B------:R1:W-:Y:S01]  /*d750*/  LDGSTS.E.BYPASS.LTC128B.128 [R227+0x900], [R20.64], !P4 ;  /* 0x0090000014e37fae */ /* 0x0003e2000e101d48 */
[C---:B------:R-:W-:Y:S02]  /*d760*/  ISETP.LT.OR P4, PT, R77.reuse, 0x31, P1 ;  /* 0x000000314d00780c */ /* 0x040fe40000f81670 */
[----:B------:R-:W-:Y:S01]  /*d770*/  ISETP.LT.OR P1, PT, R77, 0x51, P1 ;  /* 0x000000514d00780c */ /* 0x000fe20000f21670 */
[----:B------:R1:W-:Y:S01]  /*d780*/  LDGSTS.E.BYPASS.LTC128B.128 [R227+0x1100], [R12.64], !P2 ;  /* 0x011000000ce37fae */ /* 0x0003e2000d101d48 */
[----:B------:R-:W-:Y:S02]  /*d790*/  LOP3.LUT P2, RZ, R86, 0x4, RZ, 0xc0, !PT ;  /* 0x0000000456ff7812 */ /* 0x000fe4000784c0ff */
[----:B--2---:R-:W-:Y:S02]  /*d7a0*/  HMMA.16816.F32.BF16 R76, R16, R24, R80 ;  /* 0x00000018104c723c */ /* 0x004fe40000041850 */
[----:B------:R-:W-:-:S05]  /*d7b0*/  SEL R0, R0, 0xffffffc0, !P2 ;  /* 0xffffffc000007807 */ /* 0x000fca0005000000 */
[----:B------:R2:W-:Y:S01]  /*d7c0*/  LDGSTS.E.BYPASS.LTC128B.128 [R227+0x1900], [R6.64], !P4 ;  /* 0x0190000006e37fae */ /* 0x0005e2000e101d48 */
[----:B------:R-:W-:Y:S01]  /*d7d0*/  IMAD.IADD R214, R208, 0x1, R0 ;  /* 0x00000001d0d67824 */ /* 0x000fe200078e0200 */
[----:B------:R-:W-:Y:S01]  /*d7e0*/  HMMA.16816.F32.BF16 R72, R16, R44, R72 ;  /* 0x0000002c1048723c */ /* 0x000fe20000041848 */
[----:B------:R-:W-:Y:S01]  /*d7f0*/  IMAD.IADD R213, R0, 0x1, R219 ;  /* 0x0000000100d57824 */ /* 0x000fe200078e02db */
[----:B------:R1:W-:Y:S01]  /*d800*/  LDGSTS.E.BYPASS.LTC128B.128 [R227+0x2100], [R14.64], !P3 ;  /* 0x021000000ee37fae */ /* 0x0003e2000d901d48 */
[----:B------:R-:W-:-:S05]  /*d810*/  LOP3.LUT R0, R5, R85, RZ, 0xfc, !PT ;  /* 0x0000005505007212 */ /* 0x000fca00078efcff */
[C---:B---3--:R-:W-:Y:S08]  /*d820*/  HMMA.16816.F32.BF16 R36, R16.reuse, R32, R60 ;  /* 0x000000201024723c */ /* 0x048ff0000004183c */
[C---:B------:R-:W-:Y:S08]  /*d830*/  HMMA.16816.F32.BF16 R68, R16.reuse, R40, R68 ;  /* 0x000000281044723c */ /* 0x040ff00000041844 */
[----:B------:R-:W-:Y:S01]  /*d840*/  HMMA.16816.F32.BF16 R96, R16, R50, R96 ;  /* 0x000000321060723c */ /* 0x000fe20000041860 */
[----:B--2---:R-:W-:-:S05]  /*d850*/  IADD3 R6, P0, R14, R59, RZ ;  /* 0x0000003b0e067210 */ /* 0x004fca0007f1e0ff */
[----:B------:R-:W-:Y:S01]  /*d860*/  IMAD.X R7, R15, 0x1, R58, P0 ;  /* 0x000000010f077824 */ /* 0x000fe200000e063a */
[----:B------:R-:W-:Y:S01]  /*d870*/  ISETP.GT.AND P0, PT, R87, R224, PT ;  /* 0x000000e05700720c */ /* 0x000fe20003f04270 */
[C---:B-1----:R-:W-:Y:S01]  /*d880*/  HMMA.16816.F32.BF16 R12, R16.reuse, R28, R64 ;  /* 0x0000001c100c723c */ /* 0x042fe20000041840 */
[----:B------:R-:W-:Y:S02]  /*d890*/  IADD3 R224, R219, 0x800, RZ ;  /* 0x00000800dbe07810 */ /* 0x000fe40007ffe0ff */
[----:B------:R1:W-:Y:S04]  /*d8a0*/  LDGSTS.E.BYPASS.LTC128B.128 [R227+0x2900], [R6.64], !P1 ;  /* 0x0290000006e37fae */ /* 0x0003e8000c901d48 */
[----:B------:R-:W-:Y:S01]  /*d8b0*/  LDSM.16.M88.4 R20, [R216+0x8100] ;  /* 0x00810000d814783b */ /* 0x000fe20000000200 */
[C---:B------:R-:W-:Y:S03]  /*d8c0*/  HMMA.16816.F32.BF16 R168, R16.reuse, R46, R168 ;  /* 0x0000002e10a8723c */ /* 0x040fe600000418a8 */
[----:B------:R-:W2:Y:S04]  /*d8d0*/  LDSM.16.M88.4 R52, [R214+0x4900] ;  /* 0x00490000d634783b */ /* 0x000ea80000000200 */
[----:B------:R-:W3:Y:S01]  /*d8e0*/  LDSM.16.M88.4 R80, [R214+0x5100] ;  /* 0x00510000d650783b */ /* 0x000ee20000000200 */
[C---:B------:R-:W-:Y:S03]  /*d8f0*/  HMMA.16816.F32.BF16 R172, R16.reuse, R42, R172 ;  /* 0x0000002a10ac723c */ /* 0x040fe600000418ac */
[----:B------:R-:W1:Y:S04]  /*d900*/  LDSM.16.M88.4 R64, [R214+0x3100] ;  /* 0x00310000d640783b */ /* 0x000e680000000200 */
[----:B------:R-:W1:Y:S01]  /*d910*/  LDSM.16.M88.4 R56, [R214+0x4100] ;  /* 0x00410000d638783b */ /* 0x000e620000000200 */
[C---:B------:R-:W-:Y:S03]  /*d920*/  HMMA.16816.F32.BF16 R184, R16.reuse, R34, R156 ;  /* 0x0000002210b8723c */ /* 0x040fe6000004189c */
[----:B------:R-:W1:Y:S04]  /*d930*/  LDSM.16.M88.4 R60, [R214+0x3900] ;  /* 0x00390000d63c783b */ /* 0x000e680000000200 */
[----:B------:R-:W1:Y:S01]  /*d940*/  LDSM.16.M88.4 R88, [R214+0x5900] ;  /* 0x00590000d658783b */ /* 0x000e620000000200 */
[C---:B------:R-:W-:Y:S03]  /*d950*/  HMMA.16816.F32.BF16 R196, R16.reuse, R30, R152 ;  /* 0x0000001e10c4723c */ /* 0x040fe60000041898 */
[----:B------:R-:W0:Y:S05]  /*d960*/  LDGDEPBAR ;  /* 0x00000000000079af */ /* 0x000e2a0000000000 */
[----:B------:R-:W-:Y:S01]  /*d970*/  HMMA.16816.F32.BF16 R180, R16, R26, R148 ;  /* 0x0000001a10b4723c */ /* 0x000fe20000041894 */
[----:B------:R-:W1:Y:S07]  /*d980*/  LDSM.16.M88.4 R16, [R216+0x6100] ;  /* 0x00610000d810783b */ /* 0x000e6e0000000200 */
[C---:B----4-:R-:W-:Y:S08]  /*d990*/  HMMA.16816.F32.BF16 R176, R8.reuse, R48, R140 ;  /* 0x0000003008b0723c */ /* 0x050ff0000004188c */
        /* <DEDUP_REMOVED lines=17> */
[C---:B--2---:R-:W-:Y:S01]  /*dab0*/  HMMA.16816.F32.BF16 R132, R20.reuse, R52, R36 ;  /* 0x000000341484723c */ /* 0x044fe20000041824 */
[----:B------:R-:W2:Y:S07]  /*dac0*/  LDSM.16.M88.4 R36, [R213+0x1000] ;  /* 0x00100000d524783b */ /* 0x000eae0000000200 */
[----:B---3--:R-:W-:Y:S01]  /*dad0*/  HMMA.16816.F32.BF16 R128, R20, R80, R12 ;  /* 0x000000501480723c */ /* 0x008fe2000004180c */
[----:B------:R-:W3:Y:S01]  /*dae0*/  LDSM.16.M88.4 R12, [R217+0x6100] ;  /* 0x00610000d90c783b */ /* 0x000ee20000000200 */
[----:B------:R-:W-:-:S06]  /*daf0*/  DEPBAR.LE SB0, 0x0 ;  /* 0x000080000000791a */ /* 0x000fcc0000000000 */
        /* <DEDUP_REMOVED lines=8> */
[----:B------:R-:W-:Y:S08]  /*db80*/  HMMA.16816.F32.BF16 R92, R16, R66, R48 ;  /* 0x00000042105c723c */ /* 0x000ff00000041830 */
[----:B------:R-:W-:Y:S08]  /*db90*/  HMMA.16816.F32.BF16 R116, R20, R62, R168 ;  /* 0x0000003e1474723c */ /* 0x000ff000000418a8 */
[C---:B------:R-:W-:Y:S08]  /*dba0*/  HMMA.16816.F32.BF16 R76, R16.reuse, R60, R188 ;  /* 0x0000003c104c723c */ /* 0x040ff000000418bc */
[C---:B------:R-:W-:Y:S08]  /*dbb0*/  HMMA.16816.F32.BF16 R72, R16.reuse, R62, R136 ;  /* 0x0000003e1048723c */ /* 0x040ff00000041888 */
[C---:B------:R-:W-:Y:S08]  /*dbc0*/  HMMA.16816.F32.BF16 R68, R16.reuse, R56, R192 ;  /* 0x000000381044723c */ /* 0x040ff000000418c0 */
[----:B------:R-:W-:Y:S08]  /*dbd0*/  HMMA.16816.F32.BF16 R64, R16, R58, R144 ;  /* 0x0000003a1040723c */ /* 0x000ff00000041890 */
[C---:B------:R-:W-:Y:S08]  /*dbe0*/  HMMA.16816.F32.BF16 R108, R20.reuse, R54, R184 ;  /* 0x00000036146c723c */ /* 0x040ff000000418b8 */
[----:B------:R-:W-:Y:S08]  /*dbf0*/  HMMA.16816.F32.BF16 R100, R20, R90, R180 ;  /* 0x0000005a1464723c */ /* 0x000ff000000418b4 */
[C---:B------:R-:W-:Y:S08]  /*dc00*/  HMMA.16816.F32.BF16 R60, R16.reuse, R52, R200 ;  /* 0x00000034103c723c */ /* 0x040ff000000418c8 */
[C---:B------:R-:W-:Y:S08]  /*dc10*/  HMMA.16816.F32.BF16 R56, R16.reuse, R54, R160 ;  /* 0x000000361038723c */ /* 0x040ff000000418a0 */
[C---:B------:R-:W-:Y:S08]  /*dc20*/  HMMA.16816.F32.BF16 R52, R16.reuse, R80, R204 ;  /* 0x000000501034723c */ /* 0x040ff000000418cc */
[C---:B------:R-:W-:Y:S08]  /*dc30*/  HMMA.16816.F32.BF16 R48, R16.reuse, R82, R164 ;  /* 0x000000521030723c */ /* 0x040ff000000418a4 */
[C---:B------:R-:W-:Y:S07]  /*dc40*/  HMMA.16816.F32.BF16 R20, R16.reuse, R88, R220 ;  /* 0x000000581014723c */ /* 0x040fee00000418dc */
[C---:B------:R-:W-:Y:S01]  /*dc50*/  IADD3 R223, R219.reuse, 0x1000, RZ ;  /* 0x00001000dbdf7810 */ /* 0x040fe20007ffe0ff */
[----:B------:R-:W-:Y:S01]  /*dc60*/  HMMA.16816.F32.BF16 R16, R16, R90, R156 ;  /* 0x0000005a1010723c */ /* 0x000fe2000004189c */
[----:B------:R-:W-:-:S02]  /*dc70*/  IADD3 R222, R219, 0x1800, RZ ;  /* 0x00001800dbde7810 */ /* 0x000fc40007ffe0ff */
[C---:B------:R-:W-:Y:S02]  /*dc80*/  IADD3 R221, R219.reuse, 0x2000, RZ ;  /* 0x00002000dbdd7810 */ /* 0x040fe40007ffe0ff */
[----:B------:R-:W-:-:S03]  /*dc90*/  IADD3 R220, R219, 0x2800, RZ ;  /* 0x00002800dbdc7810 */ /* 0x000fc60007ffe0ff */
[C---:B--2---:R-:W-:Y:S08]  /*dca0*/  HMMA.16816.F32.BF16 R160, R8.reuse, R38, R112 ;  /* 0x0000002608a0723c */ /* 0x044ff00000041870 */
[C---:B------:R-:W-:Y:S08]  /*dcb0*/  HMMA.16816.F32.BF16 R192, R8.reuse, R40, R148 ;  /* 0x0000002808c0723c */ /* 0x040ff00000041894 */
[C---:B------:R-:W-:Y:S08]  /*dcc0*/  HMMA.16816.F32.BF16 R112, R8.reuse, R30, R104 ;  /* 0x0000001e0870723c */ /* 0x040ff00000041868 */
[----:B------:R-:W-:Y:S08]  /*dcd0*/  HMMA.16816.F32.BF16 R148, R8, R28, R128 ;  /* 0x0000001c0894723c */ /* 0x000ff00000041880 */
[----:B---3--:R-:W-:Y:S08]  /*dce0*/  HMMA.16816.F32.BF16 R104, R12, R44, R96 ;  /* 0x0000002c0c68723c */ /* 0x008ff00000041860 */
[----:B------:R-:W-:Y:S08]  /*dcf0*/  HMMA.16816.F32.BF16 R128, R8, R26, R100 ;  /* 0x0000001a0880723c */ /* 0x000ff00000041864 */
[----:B------:R-:W-:Y:S08]  /*dd00*/  HMMA.16816.F32.BF16 R96, R12, R38, R64 ;  /* 0x000000260c60723c */ /* 0x000ff00000041840 */
        /* <DEDUP_REMOVED lines=19> */
[----:B------:R-:W-:Y:S01]  /*de40*/  IADD3 R3, R246, -0x2, RZ ;  /* 0xfffffffef6037810 */ /* 0x000fe20007ffe0ff */
        /* <DEDUP_REMOVED lines=25> */
[----:B-1----:R-:W-:-:S05]  /*dfe0*/  IADD3 R14, P0, R16, R6, RZ ;  /* 0x00000006100e7210 */ /* 0x002fca0007f1e0ff */
[----:B------:R-:W-:-:S05]  /*dff0*/  IMAD.X R15, R5, 0x1, R7, P0 ;  /* 0x00000001050f7824 */ /* 0x000fca00000e0607 */
[----:B------:R2:W-:Y:S03]  /*e000*/  LDGSTS.E.BYPASS.LTC128B.128 [R227+0x5900], [R14.64], !P5 ;  /* 0x059000000ee37fae */ /* 0x0005e6000e901d48 */
.L_x_418:
[----:B------:R-:W-:Y:S01]  /*e010*/  FMUL.FTZ R3, R65, c[0x0][0x320] ;  /* 0x0000c80041037a20 */ /* 0x000fe20000410000 */
[----:B--2---:R-:W-:Y:S01]  /*e020*/  SHF.R.S32.HI R6, RZ, 0x1f, R211 ;  /* 0x0000001fff067819 */ /* 0x004fe200000114d3 */
[----:B------:R-:W-:Y:S01]  /*e030*/  FMUL.FTZ R5, R57, c[0x0][0x320] ;  /* 0x0000c80039057a20 */ /* 0x000fe20000410000 */
[----:B------:R-:W-:Y:S01]  /*e040*/  LEA.HI R7, R228, R212, RZ, 0x2 ;  /* 0x000000d4e4077211 */ /* 0x000fe200078f10ff */
[----:B------:R1:W2:Y:S01]  /*e050*/  MUFU.TANH R31, R3 ;  /* 0x00000003001f7308 */ /* 0x0002a20000002400 */
[-C--:B------:R-:W-:Y:S01]  /*e060*/  LEA.HI R6, R6, R211.reuse, RZ, 0x2 ;  /* 0x000000d306067211 */ /* 0x080fe200078f10ff */
[----:B------:R-:W-:Y:S01]  /*e070*/  FMUL.FTZ R9, R61, c[0x0][0x320] ;  /* 0x0000c8003d097a20 */ /* 0x000fe20000410000 */
[----:B------:R-:W-:Y:S01]  /*e080*/  ISETP.NE.AND P0, PT, R231, 0x1, PT ;  /* 0x00000001e700780c */ /* 0x000fe20003f05270 */
[----:B------:R-:W-:Y:S01]  /*e090*/  ULDC UR7, c[0x0][0x324] ;  /* 0x0000c90000077ab9 */ /* 0x000fe20000000800 */
[----:B------:R-:W-:Y:S01]  /*e0a0*/  LOP3.LUT R8, R6, 0xffffffc, RZ, 0xc0, !PT ;  /* 0x0ffffffc06087812 */ /* 0x000fe200078ec0ff */
[----:B------:R-:W-:Y:S01]  /*e0b0*/  FMUL.FTZ R6, R60, c[0x0][0x320] ;  /* 0x0000c8003c067a20 */ /* 0x000fe20000410000 */
[----:B------:R-:W-:Y:S01]  /*e0c0*/  ULOP3.LUT UR7, URZ, UR7, URZ, 0x33, !UPT ;  /* 0x000000073f077292 */ /* 0x000fe2000f8e333f */
[----:B------:R3:W4:Y:S01]  /*e0d0*/  MUFU.TANH R16, R5 ;  /* 0x0000000500107308 */ /* 0x0007220000002400 */
[----:B------:R-:W-:Y:S01]  /*e0e0*/  IADD3 R11, -R8, R211, RZ ;  /* 0x000000d3080b7210 */ /* 0x000fe20007ffe1ff */
[----:B------:R-:W0:Y:S01]  /*e0f0*/  LDGDEPBAR ;  /* 0x00000000000079af */ /* 0x000e220000000000 */
[----:B-1----:R-:W-:-:S05]  /*e100*/  FMUL.FTZ R3, R104, c[0x0][0x320] ;  /* 0x0000c80068037a20 */ /* 0x002fca0000410000 */
[----:B------:R1:W1:Y:S01]  /*e110*/  MUFU.TANH R15, R6 ;  /* 0x00000006000f7308 */ /* 0x0002620000002400 */
[----:B---3--:R-:W-:-:S07]  /*e120*/  LOP3.LUT R5, R7, 0xfffffffc, RZ, 0xc0, !PT ;  /* 0xfffffffc07057812 */ /* 0x008fce00078ec0ff */
[----:B------:R3:W2:Y:S01]  /*e130*/  MUFU.TANH R32, R3 ;  /* 0x0000000300207308 */ /* 0x0006a20000002400 */
[----:B------:R-:W-:-:S07]  /*e140*/  IMAD.IADD R5, R212, 0x1, -R5 ;  /* 0x00000001d4057824 */ /* 0x000fce00078e0a05 */
[----:B------:R5:W2:Y:S01]  /*e150*/  MUFU.TANH R14, R9 ;  /* 0x00000009000e7308 */ /* 0x000aa20000002400 */
[----:B-1----:R-:W-:-:S05]  /*e160*/  LEA.HI R6, R5, R5, RZ, 0x1 ;  /* 0x0000000505067211 */ /* 0x002fca00078f08ff */
[C---:B------:R-:W-:Y:S01]  /*e170*/  IMAD.SHL.U32 R10, R6.reuse, 0x20, RZ ;  /* 0x00000020060a7824 */ /* 0x040fe200078e00ff */
[----:B------:R-:W-:Y:S01]  /*e180*/  LOP3.LUT R6, R6, 0x1ffffffe, RZ, 0xc0, !PT ;  /* 0x1ffffffe06067812 */ /* 0x000fe200078ec0ff */
[----:B---3--:R-:W-:-:S04]  /*e190*/  FMUL.FTZ R3, R105, c[0x0][0x320] ;  /* 0x0000c80069037a20 */ /* 0x008fc80000410000 */
[----:B------:R1:W3:Y:S01]  /*e1a0*/  MUFU.TANH R30, R3 ;  /* 0x00000003001e7308 */ /* 0x0002e20000002400 */
[----:B-----5:R-:W-:Y:S01]  /*e1b0*/  LOP3.LUT R9, R10, 0xffffffc0, RZ, 0xc0, !PT ;  /* 0xffffffc00a097812 */ /* 0x020fe200078ec0ff */
        /* <DEDUP_REMOVED lines=24> */
[----:B-1----:R-:W-:-:S04]  /*e340*/  LOP3.LUT R3, R209, 0xffffffe0, RZ, 0xc0, !PT ;  /* 0xffffffe0d1037812 */ /* 0x002fc800078ec0ff */
[----:B------:R-:W-:-:S04]  /*e350*/  IADD3 R3, -R3, R212, RZ ;  /* 0x000000d403037210 */ /* 0x000fc80007ffe1ff */
[----:B------:R-:W-:-:S04]  /*e360*/  SHF.R.S32.HI R7, RZ, 0x1f, R3 ;  /* 0x0000001fff077819 */ /* 0x000fc80000011403 */
[----:B------:R-:W-:-:S04]  /*e370*/  LEA.HI R7, R7, R3, RZ, 0x2 ;  /* 0x0000000307077211 */ /* 0x000fc800078f10ff */
[C---:B------:R-:W-:Y:S02]  /*e380*/  LEA.HI.SX32 R8, R7.reuse, R226, 0x1e ;  /* 0x000000e207087211 */ /* 0x040fe400078ff2ff */
[----:B------:R-:W-:Y:S02]  /*e390*/  LOP3.LUT R7, R7, 0x7ffffffc, RZ, 0xc0, !PT ;  /* 0x7ffffffc07077812 */ /* 0x000fe400078ec0ff */
[----:B------:R-:W-:Y:S01]  /*e3a0*/  LEA R11, R11, R8, 0x4 ;  /* 0x000000080b0b7211 */ /* 0x000fe200078e20ff */
[----:B------:R-:W-:Y:S01]  /*e3b0*/  IMAD.IADD R8, R5, 0x1, -R6 ;  /* 0x0000000105087824 */ /* 0x000fe200078e0a06 */
[----:B------:R-:W-:Y:S01]  /*e3c0*/  IADD3 R3, R3, -R7, RZ ;  /* 0x8000000703037210 */ /* 0x000fe20007ffe0ff */
[----:B------:R-:W-:Y:S01]  /*e3d0*/  FMUL.FTZ R5, R72, c[0x0][0x320] ;  /* 0x0000c80048057a20 */ /* 0x000fe20000410000 */
[----:B------:R-:W-:Y:S02]  /*e3e0*/  IADD3 R6, R9, R11, RZ ;  /* 0x0000000b09067210 */ /* 0x000fe40007ffe0ff */
[----:B------:R-:W-:Y:S01]  /*e3f0*/  IADD3 R7, R235, 0x1, R84 ;  /* 0x00000001eb077810 */ /* 0x000fe20007ffe054 */
[----:B------:R1:W1:Y:S01]  /*e400*/  MUFU.TANH R13, R5 ;  /* 0x00000005000d7308 */ /* 0x0002620000002400 */
[----:B------:R-:W-:-:S02]  /*e410*/  LEA R8, R8, R6, 0x3 ;  /* 0x0000000608087211 */ /* 0x000fc400078e18ff */
[----:B------:R-:W-:-:S03]  /*e420*/  SHF.L.U32 R36, R3, 0x1, RZ ;  /* 0x0000000103247819 */ /* 0x000fc600000006ff */
[----:B------:R-:W-:Y:S01]  /*e430*/  @P0 IMAD.HI.U32 R6, R8, c[0x0][0x2c8], RZ ;  /* 0x0000b20008060a27 */ /* 0x000fe200078e00ff */
[----:B------:R-:W-:Y:S01]  /*e440*/  IADD3 R3, -R234, R7, -R36 ;  /* 0x00000007ea037210 */ /* 0x000fe20007ffe924 */
[----:B------:R-:W-:Y:S01]  /*e450*/  STL [R1+0x60], R8 ;  /* 0x0000600801007387 */ /* 0x000fe20000100800 */
[----:B------:R-:W-:Y:S01]  /*e460*/  IADD3 R34, -R36, R235, R84 ;  /* 0x000000eb24227210 */ /* 0x000fe20007ffe154 */
[----:B------:R-:W-:Y:S01]  /*e470*/  IMAD.MOV.U32 R23, RZ, RZ, R8 ;  /* 0x000000ffff177224 */ /* 0x000fe200078e0008 */
[----:B------:R-:W-:Y:S01]  /*e480*/  @P0 SHF.R.U32.HI R23, RZ, c[0x0][0x2cc], R6 ;  /* 0x0000b300ff170a19 */ /* 0x000fe20000011606 */
[----:B------:R5:W-:Y:S01]  /*e490*/  STL [R1+0x34], R36 ;  /* 0x0000342401007387 */ /* 0x000be20000100800 */
[C---:B------:R-:W-:Y:S02]  /*e4a0*/  IADD3 R33, R3.reuse, c[0x0][0x328], RZ ;  /* 0x0000ca0003217a10 */ /* 0x040fe40007ffe0ff */
[----:B------:R-:W-:Y:S01]  /*e4b0*/  IADD3 R35, R3, UR7, RZ ;  /* 0x0000000703237c10 */ /* 0x000fe2000fffe0ff */
[----:B-1----:R-:W-:Y:S01]  /*e4c0*/  FMUL.FTZ R5, R73, c[0x0][0x320] ;  /* 0x0000c80049057a20 */ /* 0x002fe20000410000 */
[----:B------:R-:W1:Y:S03]  /*e4d0*/  SHFL.IDX PT, R6, R23, RZ, 0x1c1f ;  /* 0x001c1fff17067589 */ /* 0x000e6600000e0000 */
[----:B------:R2:W1:Y:S02]  /*e4e0*/  MUFU.TANH R12, R5 ;  /* 0x00000005000c7308 */ /* 0x0004640000002400 */
[----:B--2---:R-:W-:Y:S01]  /*e4f0*/  FMUL.FTZ R5, R76, c[0x0][0x320] ;  /* 0x0000c8004c057a20 */ /* 0x004fe20000410000 */
[----:B-----5:R-:W-:-:S05]  /*e500*/  IADD3 R36, R84, -R36, RZ ;  /* 0x8000002454247210 */ /* 0x020fca0007ffe0ff */
[----:B------:R2:W2:Y:S01]  /*e510*/  MUFU.TANH R11, R5 ;  /* 0x00000005000b7308 */ /* 0x0004a20000002400 */
[----:B-1----:R-:W-:Y:S01]  /*e520*/  IADD3 R3, R35, R6, RZ ;  /* 0x0000000623037210 */ /* 0x002fe20007ffe0ff */
[----:B--2---:R-:W-:-:S06]  /*e530*/  FMUL.FTZ R5, R77, c[0x0][0x320] ;  /* 0x0000c8004d057a20 */ /* 0x004fcc0000410000 */
[----:B------:R1:W2:Y:S02]  /*e540*/  MUFU.TANH R10, R5 ;  /* 0x00000005000a7308 */ /* 0x0002a40000002400 */
[----:B-1----:R-:W-:-:S06]  /*e550*/  FMUL.FTZ R5, R68, c[0x0][0x320] ;  /* 0x0000c80044057a20 */ /* 0x002fcc0000410000 */
[----:B------:R1:W1:Y:S02]  /*e560*/  MUFU.TANH R9, R5 ;  /* 0x0000000500097308 */ /* 0x0002640000002400 */
[----:B-1----:R-:W-:-:S06]  /*e570*/  FMUL.FTZ R5, R69, c[0x0][0x320] ;  /* 0x0000c80045057a20 */ /* 0x002fcc0000410000 */
[----:B------:R1:W1:Y:S02]  /*e580*/  MUFU.TANH R8, R5 ;  /* 0x0000000500087308 */ /* 0x0002640000002400 */
[----:B-1----:R-:W-:-:S05]  /*e590*/  IMAD.IADD R5, R33, 0x1, R6 ;  /* 0x0000000121057824 */ /* 0x002fca00078e0206 */
[----:B------:R-:W-:Y:S01]  /*e5a0*/  IMNMX R5, R5, R34, PT ;  /* 0x0000002205057217 */ /* 0x000fe20003800200 */
[----:B------:R-:W-:Y:S05]  /*e5b0*/  @!P6 BRA `(.L_x_419) ;  /* 0x000001400000e947 */ /* 0x000fea0003800000 */
[----:B--234-:R-:W-:Y:S01]  /*e5c0*/  IADD3 R6, -R234, R235, R6 ;  /* 0x000000ebea067210 */ /* 0x01cfe20007ffe106 */
[----:B------:R-:W-:Y:S03]  /*e5d0*/  BSSY B0, `(.L_x_420) ;  /* 0x000000e000007945 */ /* 0x000fe60003800000 */
        /* <DEDUP_REMOVED lines=9> */
.L_x_421:
[----:B------:R-:W-:-:S04]  /*e670*/  MOV R7, c[0x0][0x32c] ;  /* 0x0000cb0000077a02 */ /* 0x000fc80000000f00 */
[----:B------:R-:W-:-:S13]  /*e680*/  ISETP.NE.AND P0, PT, R7, 0x1, PT ;  /* 0x000000010700780c */ /* 0x000fda0003f05270 */
[----:B------:R-:W-:-:S05]  /*e690*/  @P0 IMAD.HI.U32 R7, R6, c[0x0][0x330], RZ ;  /* 0x0000cc0006070a27 */ /* 0x000fca00078e00ff */
[----:B------:R-:W-:Y:S02]  /*e6a0*/  @P0 SHF.R.U32.HI R6, RZ, c[0x0][0x334], R7 ;  /* 0x0000cd00ff060a19 */ /* 0x000fe40000011607 */
.L_x_422:
[----:B------:R-:W-:Y:S05]  /*e6b0*/  BSYNC B0 ;  /* 0x0000000000007941 */ /* 0x000fea0003800000 */
.L_x_420:
[----:B------:R-:W-:-:S05]  /*e6c0*/  IMAD R6, R6, c[0x0][0x32c], R36 ;  /* 0x0000cb0006067a24 */ /* 0x000fca00078e0224 */
[----:B------:R-:W-:Y:S02]  /*e6d0*/  IADD3 R7, R6, c[0x0][0x32c], RZ ;  /* 0x0000cb0006077a10 */ /* 0x000fe40007ffe0ff */
[----:B------:R-:W-:Y:S02]  /*e6e0*/  IMNMX R3, R3, R6, !PT ;  /* 0x0000000603037217 */ /* 0x000fe40007800200 */
[----:B------:R-:W-:Y:S02]  /*e6f0*/  IMNMX R5, R5, R7, PT ;  /* 0x0000000705057217 */ /* 0x000fe40003800200 */
.L_x_419:
[C---:B--234-:R-:W-:Y:S01]  /*e700*/  ISETP.GE.AND P0, PT, R84.reuse, 0x9, PT ;  /* 0x000000095400780c */ /* 0x05cfe20003f06270 */
        /* <DEDUP_REMOVED lines=11> */
[----:B------:R-:W-:Y:S02]  /*e7c0*/  FSEL R69, R30, -INF , !P1 ;  /* 0xff8000001e457808 */ /* 0x000fe40004800000 */
        /* <DEDUP_REMOVED lines=10> */
[----:B------:R-:W-:Y:S02]  /*e870*/  ISETP.LT.OR P0, PT, R5, 0x12, P0 ;  /* 0x000000120500780c */ /* 0x000fe40000701670 */
[----:B------:R-:W-:Y:S02]  /*e880*/  ISETP.GE.AND P1, PT, R84, 0x19, PT ;  /* 0x000000195400780c */ /* 0x000fe40003f26270 */
[----:B------:R-:W-:Y:S02]  /*e890*/  FSEL R81, R26, -INF , !P0 ;  /* 0xff8000001a517808 */ /* 0x000fe40004000000 */
[----:B------:R-:W-:Y:S02]  /*e8a0*/  ISETP.GT.AND P0, PT, R3, 0x18, !P1 ;  /* 0x000000180300780c */ /* 0x000fe40004f04270 */
[----:B------:R-:W-:Y:S02]  /*e8b0*/  P2R R47, PR, RZ, 0x2 ;  /* 0x00000002ff2f7803 */ /* 0x000fe40000000000 */
[----:B------:R-:W-:-:S02]  /*e8c0*/  ISETP.LT.OR P0, PT, R5, 0x19, P0 ;  /* 0x000000190500780c */ /* 0x000fc40000701670 */
[C---:B------:R-:W-:Y:S02]  /*e8d0*/  ISETP.GE.AND P1, PT, R84.reuse, 0x1a, PT ;  /* 0x0000001a5400780c */ /* 0x040fe40003f26270 */
        /* <DEDUP_REMOVED lines=42> */
[C---:B------:R-:W-:Y:S02]  /*eb80*/  ISETP.GE.AND P6, PT, R84.reuse, 0x41, PT ;  /* 0x000000415400780c */ /* 0x040fe40003fc6270 */
[----:B------:R-:W-:Y:S02]  /*eb90*/  ISETP.LT.OR P0, PT, R5, 0x3a, P0 ;  /* 0x0000003a0500780c */ /* 0x000fe40000701670 */
[----:B------:R-:W-:Y:S02]  /*eba0*/  ISETP.GE.AND P4, PT, R84, 0x42, PT ;  /* 0x000000425400780c */ /* 0x000fe40003f86270 */
[----:B------:R-:W-:Y:S02]  /*ebb0*/  FSEL R187, R16, -INF , !P0 ;  /* 0xff80000010bb7808 */ /* 0x000fe40004000000 */
[----:B------:R-:W-:-:S02]  /*ebc0*/  ISETP.GT.AND P0, PT, R3, 0x40, !P6 ;  /* 0x000000400300780c */ /* 0x000fc40007704270 */
[C---:B------:R-:W-:Y:S02]  /*ebd0*/  ISETP.GE.AND P3, PT, R84.reuse, 0x49, PT ;  /* 0x000000495400780c */ /* 0x040fe40003f66270 */
[----:B------:R-:W-:Y:S02]  /*ebe0*/  ISETP.LT.OR P0, PT, R5, 0x41, P0 ;  /* 0x000000410500780c */ /* 0x000fe40000701670 */
[----:B------:R-:W-:Y:S02]  /*ebf0*/  P2R R50, PR, RZ, 0x4 ;  /* 0x00000004ff327803 */ /* 0x000fe40000000000 */
[----:B------:R-:W-:Y:S02]  /*ec00*/  FSEL R196, R15, -INF , !P0 ;  /* 0xff8000000fc47808 */ /* 0x000fe40004000000 */
[----:B------:R-:W-:Y:S02]  /*ec10*/  ISETP.GT.AND P0, PT, R3, 0x41, !P4 ;  /* 0x000000410300780c */ /* 0x000fe40006704270 */
[----:B------:R-:W-:-:S02]  /*ec20*/  ISETP.GE.AND P2, PT, R84, 0x4a, PT ;  /* 0x0000004a5400780c */ /* 0x000fc40003f46270 */
[----:B------:R-:W-:Y:S02]  /*ec30*/  ISETP.LT.OR P0, PT, R5, 0x42, P0 ;  /* 0x000000420500780c */ /* 0x000fe40000701670 */
[----:B------:R-:W-:Y:S02]  /*ec40*/  P2R R38, PR, RZ, 0x2 ;  /* 0x00000002ff267803 */ /* 0x000fe40000000000 */
[----:B------:R-:W-:Y:S02]  /*ec50*/  FSEL R197, R14, -INF , !P0 ;  /* 0xff8000000ec57808 */ /* 0x000fe40004000000 */
[----:B------:R-:W-:Y:S02]  /*ec60*/  ISETP.GT.AND P0, PT, R3, 0x48, !P3 ;  /* 0x000000480300780c */ /* 0x000fe40005f04270 */
[----:B------:R-:W-:Y:S02]  /*ec70*/  ISETP.GE.AND P1, PT, R84, 0x51, PT ;  /* 0x000000515400780c */ /* 0x000fe40003f26270 */
[----:B------:R-:W-:-:S02]  /*ec80*/  ISETP.LT.OR P0, PT, R5, 0x49, P0 ;  /* 0x000000490500780c */ /* 0x000fc40000701670 */
[----:B------:R-:W-:Y:S02]  /*ec90*/  P2R R37, PR, RZ, 0x2 ;  /* 0x00000002ff257803 */ /* 0x000fe40000000000 */
[----:B------:R-:W-:Y:S02]  /*eca0*/  FSEL R198, R13, -INF , !P0 ;  /* 0xff8000000dc67808 */ /* 0x000fe40004000000 */
[----:B------:R-:W-:-:S04]  /*ecb0*/  ISETP.GT.AND P0, PT, R3, 0x49, !P2 ;  /* 0x000000490300780c */ /* 0x000fc80005704270 */
[----:B------:R-:W-:-:S04]  /*ecc0*/  ISETP.LT.OR P0, PT, R5, 0x4a, P0 ;  /* 0x0000004a0500780c */ /* 0x000fc80000701670 */
[----:B------:R-:W-:Y:S02]  /*ecd0*/  FSEL R199, R12, -INF , !P0 ;  /* 0xff8000000cc77808 */ /* 0x000fe40004000000 */
[----:B------:R-:W-:Y:S02]  /*ece0*/  ISETP.GT.AND P0, PT, R3, 0x50, !P1 ;  /* 0x000000500300780c */ /* 0x000fe40004f04270 */
[----:B------:R-:W-:Y:S02]  /*ecf0*/  ISETP.GE.AND P1, PT, R84, 0x52, PT ;  /* 0x000000525400780c */ /* 0x000fe40003f26270 */
[----:B------:R-:W-:Y:S02]  /*ed00*/  ISETP.LT.OR P0, PT, R5, 0x51, P0 ;  /* 0x000000510500780c */ /* 0x000fe40000701670 */
[----:B------:R-:W-:Y:S02]  /*ed10*/  P2R R55, PR, RZ, 0x2 ;  /* 0x00000002ff377803 */ /* 0x000fe40000000000 */
        /* <DEDUP_REMOVED lines=19> */
[----:B-1----:R-:W-:Y:S02]  /*ee50*/  IMAD.IADD R5, R33, 0x1, R6 ;  /* 0x0000000121057824 */ /* 0x002fe400078e0206 */
[----:B------:R-:W-:Y:S02]  /*ee60*/  FSEL R230, R8, -INF , !P0 ;  /* 0xff80000008e67808 */ /* 0x000fe40004000000 */
[----:B------:R-:W-:Y:S02]  /*ee70*/  ISETP.GE.AND P0, PT, R236, 0x1, PT ;  /* 0x00000001ec00780c */ /* 0x000fe40003f06270 */
        /* <DEDUP_REMOVED lines=60> */
.L_x_425:
[----:B------:R-:W-:-:S04]  /*f240*/  MOV R7, c[0x0][0x32c] ;  /* 0x0000cb0000077a02 */ /* 0x000fc80000000f00 */
[----:B------:R-:W-:-:S13]  /*f250*/  ISETP.NE.AND P0, PT, R7, 0x1, PT ;  /* 0x000000010700780c */ /* 0x000fda0003f05270 */
[----:B------:R-:W-:-:S05]  /*f260*/  @P0 IMAD.HI.U32 R7, R6, c[0x0][0x330], RZ ;  /* 0x0000cc0006070a27 */ /* 0x000fca00078e00ff */
[----:B------:R-:W-:Y:S02]  /*f270*/  @P0 SHF.R.U32.HI R6, RZ, c[0x0][0x334], R7 ;  /* 0x0000cd00ff060a19 */ /* 0x000fe40000011607 */
.L_x_426:
[----:B------:R-:W-:Y:S05]  /*f280*/  BSYNC B0 ;  /* 0x0000000000007941 */ /* 0x000fea0003800000 */
.L_x_424:
[----:B------:R-:W-:-:S05]  /*f290*/  IMAD R6, R6, c[0x0][0x32c], R36 ;  /* 0x0000cb0006067a24 */ /* 0x000fca00078e0224 */
[----:B------:R-:W-:Y:S02]  /*f2a0*/  IADD3 R7, R6, c[0x0][0x32c], RZ ;  /* 0x0000cb0006077a10 */ /* 0x000fe40007ffe0ff */
[----:B------:R-:W-:Y:S02]  /*f2b0*/  IMNMX R3, R3, R6, !PT ;  /* 0x0000000603037217 */ /* 0x000fe40007800200 */
[----:B------:R-:W-:Y:S02]  /*f2c0*/  IMNMX R5, R5, R7, PT ;  /* 0x0000000705057217 */ /* 0x000fe40003800200 */
.L_x_423:
        /* <DEDUP_REMOVED lines=156> */
.L_x_429:
[----:B------:R-:W-:-:S04]  /*fc90*/  MOV R7, c[0x0][0x32c] ;  /* 0x0000cb0000077a02 */ /* 0x000fc80000000f00 */
[----:B------:R-:W-:-:S13]  /*fca0*/  ISETP.NE.AND P0, PT, R7, 0x1, PT ;  /* 0x000000010700780c */ /* 0x000fda0003f05270 */
[----:B------:R-:W-:-:S05]  /*fcb0*/  @P0 IMAD.HI.U32 R7, R6, c[0x0][0x330], RZ ;  /* 0x0000cc0006070a27 */ /* 0x000fca00078e00ff */
[----:B------:R-:W-:Y:S02]  /*fcc0*/  @P0 SHF.R.U32.HI R6, RZ, c[0x0][0x334], R7 ;  /* 0x0000cd00ff060a19 */ /* 0x000fe40000011607 */
.L_x_430:
[----:B------:R-:W-:Y:S05]  /*fcd0*/  BSYNC B0 ;  /* 0x0000000000007941 */ /* 0x000fea0003800000 */
.L_x_428:
[----:B------:R-:W-:-:S05]  /*fce0*/  IMAD R6, R6, c[0x0][0x32c], R36 ;  /* 0x0000cb0006067a24 */ /* 0x000fca00078e0224 */
[----:B------:R-:W-:Y:S02]  /*fcf0*/  IADD3 R7, R6, c[0x0][0x32c], RZ ;  /* 0x0000cb0006077a10 */ /* 0x000fe40007ffe0ff */
[----:B------:R-:W-:Y:S02]  /*fd00*/  IMNMX R3, R3, R6, !PT ;  /* 0x0000000603037217 */ /* 0x000fe40007800200 */
[----:B------:R-:W-:Y:S02]  /*fd10*/  IMNMX R5, R5, R7, PT ;  /* 0x0000000705057217 */ /* 0x000fe40003800200 */
.L_x_427:
        /* <DEDUP_REMOVED lines=156> */
.L_x_433:
[----:B------:R-:W-:-:S04]  /*106e0*/  MOV R7, c[0x0][0x32c] ;  /* 0x0000cb0000077a02 */ /* 0x000fc80000000f00 */
[----:B------:R-:W-:-:S13]  /*106f0*/  ISETP.NE.AND P0, PT, R7, 0x1, PT ;  /* 0x000000010700780c */ /* 0x000fda0003f05270 */
[----:B------:R-:W-:-:S05]  /*10700*/  @P0 IMAD.HI.U32 R7, R6, c[0x0][0x330], RZ ;  /* 0x0000cc0006070a27 */ /* 0x000fca00078e00ff */
[----:B------:R-:W-:Y:S02]  /*10710*/  @P0 SHF.R.U32.HI R6, RZ, c[0x0][0x334], R7 ;  /* 0x0000cd00ff060a19 */ /* 0x000fe40000011607 */
.L_x_434:
[----:B------:R-:W-:Y:S05]  /*10720*/  BSYNC B0 ;  /* 0x0000000000007941 */ /* 0x000fea0003800000 */
.L_x_432:
[----:B------:R-:W-:-:S05]  /*10730*/  IMAD R6, R6, c[0x0][0x32c], R36 ;  /* 0x0000cb0006067a24 */ /* 0x000fca00078e0224 */
[----:B------:R-:W-:Y:S02]  /*10740*/  IADD3 R7, R6, c[0x0][0x32c], RZ ;  /* 0x0000cb0006077a10 */ /* 0x000fe40007ffe0ff */
[----:B------:R-:W-:Y:S02]  /*10750*/  IMNMX R3, R3, R6, !PT ;  /* 0x0000000603037217 */ /* 0x000fe40007800200 */
[----:B------:R-:W-:Y:S02]  /*10760*/  IMNMX R5, R5, R7, PT ;  /* 0x0000000705057217 */ /* 0x000fe40003800200 */
.L_x_431:
[----:B--234-:R-:W-:Y:S01]  /*10770*/  ISETP.NE.AND P0, PT, R52, RZ, PT ;  /* 0x000000ff3400720c */ /* 0x01cfe20003f05270 */
[----:B------:R-:W-:Y:S01]  /*10780*/  STL [R1+0x88], R220 ;  /* 0x000088dc01007387 */ /* 0x000fe20000100800 */
[----:B------:R-:W-:Y:S01]  /*10790*/  FMNMX.FTZ R72, R64, R69, !PT ;  /* 0x0000004540487209 */ /* 0x000fe20007810000 */
[----:B------:R-:W-:Y:S01]  /*107a0*/  IMAD.SHL.U32 R209, R0, 0x2, RZ ;  /* 0x0000000200d17824 */ /* 0x000fe200078e00ff */
[----:B------:R-:W-:Y:S01]  /*107b0*/  ISETP.GT.AND P0, PT, R3, 0x1, !P0 ;  /* 0x000000010300780c */ /* 0x000fe20004704270 */
[----:B------:R-:W-:Y:S01]  /*107c0*/  STL [R1+0x84], R219 ;  /* 0x000084db01007387 */ /* 0x000fe20000100800 */
[----:B------:R-:W-:Y:S01]  /*107d0*/  FMNMX.FTZ R72, R73, R72, !PT ;  /* 0x0000004849487209 */ /* 0x000fe20007810000 */
[--C-:B------:R-:W-:Y:S01]  /*107e0*/  IMAD R210, R4, 0x2, R209.reuse ;  /* 0x0000000204d27824 */ /* 0x100fe200078e02d1 */
[----:B------:R-:W-:Y:S01]  /*107f0*/  ISETP.LT.OR P0, PT, R5, 0x2, P0 ;  /* 0x000000020500780c */ /* 0x000fe20000701670 */
[----:B------:R-:W-:Y:S01]  /*10800*/  STL [R1+0x80], R218 ;  /* 0x000080da01007387 */ /* 0x000fe20000100800 */
[----:B------:R-:W-:Y:S01]  /*10810*/  FMNMX.FTZ R72, R76, R72, !PT ;  /* 0x000000484c487209 */ /* 0x000fe20007810000 */
[----:B------:R-:W-:Y:S01]  /*10820*/  IMAD R212, R2, 0x2, R209 ;  /* 0x0000000202d47824 */ /* 0x000fe200078e02d1 */
[----:B------:R-:W-:Y:S01]  /*10830*/  FSEL R74, R9, -INF , !P0 ;  /* 0xff800000094a7808 */ /* 0x000fe20004000000 */
[----:B------:R-:W-:Y:S01]  /*10840*/  STL [R1+0x7c], R217 ;  /* 0x00007cd901007387 */ /* 0x000fe20000100800 */
[----:B------:R-:W-:-:S02]  /*10850*/  ISETP.NE.AND P0, PT, R51, RZ, PT ;  /* 0x000000ff3300720c */ /* 0x000fc40003f05270 */
[----:B------:R-:W-:Y:S01]  /*10860*/  FMNMX.FTZ R72, R77, R72, !PT ;  /* 0x000000484d487209 */ /* 0x000fe20007810000 */
[----:B------:R-:W-:Y:S01]  /*10870*/  STL [R1+0x78], R216 ;  /* 0x000078d801007387 */ /* 0x000fe20000100800 */
[----:B------:R-:W-:Y:S02]  /*10880*/  ISETP.GT.AND P0, PT, R3, 0x8, !P0 ;  /* 0x000000080300780c */ /* 0x000fe40004704270 */
[----:B------:R-:W-:Y:S01]  /*10890*/  FMNMX.FTZ R72, R81, R72, !PT ;  /* 0x0000004851487209 */ /* 0x000fe20007810000 */
[----:B------:R-:W-:Y:S01]  /*108a0*/  STL [R1+0x74], R215 ;  /* 0x000074d701007387 */ /* 0x000fe20000100800 */
        /* <DEDUP_REMOVED lines=10> */
[----:B------:R-:W-:Y:S01]  /*10950*/  ISETP.LT.OR P0, PT, R5, 0xa, P0 ;  /* 0x0000000a0500780c */ /* 0x000fe20000701670 */
[----:B------:R-:W-:Y:S01]  /*10960*/  STL [R1+0x68], R208 ;  /* 0x000068d001007387 */ /* 0x000fe20000100800 */
[----:B------:R-:W-:-:S02]  /*10970*/  FMNMX.FTZ R72, R109, R72, !PT ;  /* 0x000000486d487209 */ /* 0x000fc40007810000 */
[----:B------:R-:W-:Y:S01]  /*10980*/  FSEL R75, R15, -INF , !P0 ;  /* 0xff8000000f4b7808 */ /* 0x000fe20004000000 */
[----:B------:R-:W-:Y:S01]  /*10990*/  LDSM.16.MT88.4 R104, [R210+0x900] ;  /* 0x00090000d268783b */ /* 0x000fe20000004200 */
[----:B------:R-:W-:Y:S02]  /*109a0*/  ISETP.NE.AND P0, PT, R49, RZ, PT ;  /* 0x000000ff3100720c */ /* 0x000fe40003f05270 */
[----:B------:R-:W-:Y:S01]  /*109b0*/  FMNMX.FTZ R72, R121, R72, !PT ;  /* 0x0000004879487209 */ /* 0x000fe20007810000 */
[----:B------:R-:W-:Y:S01]  /*109c0*/  LDSM.16.MT88.4 R96, [R212+0x900] ;  /* 0x00090000d460783b */ /* 0x000fe20000004200 */
[----:B------:R-:W-:Y:S02]  /*109d0*/  ISETP.GT.AND P0, PT, R3, 0x10, !P0 ;  /* 0x000000100300780c */ /* 0x000fe40004704270 */
        /* <DEDUP_REMOVED lines=11> */
[----:B------:R-:W-:Y:S02]  /*10a90*/  ISETP.NE.AND P0, PT, R47, RZ, PT ;  /* 0x000000ff2f00720c */ /* 0x000fe40003f05270 */
[----:B------:R-:W-:Y:S02]  /*10aa0*/  FMNMX.FTZ R72, R187, R72, !PT ;  /* 0x00000048bb487209 */ /* 0x000fe40007810000 */
[----:B------:R-:W-:-:S02]  /*10ab0*/  ISETP.GT.AND P0, PT, R3, 0x18, !P0 ;  /* 0x000000180300780c */ /* 0x000fc40004704270 */
[----:B------:R-:W-:Y:S02]  /*10ac0*/  FMNMX.FTZ R71, R60, R71, !PT ;  /* 0x000000473c477209 */ /* 0x000fe40007810000 */
[----:B------:R-:W-:Y:S02]  /*10ad0*/  ISETP.LT.OR P0, PT, R5, 0x19, P0 ;  /* 0x000000190500780c */ /* 0x000fe40000701670 */
[----:B------:R-:W-:Y:S02]  /*10ae0*/  FMNMX.FTZ R72, R196, R72, !PT ;  /* 0x00000048c4487209 */ /* 0x000fe40007810000 */
[----:B------:R-:W-:Y:S02]  /*10af0*/  FSEL R115, R17, -INF , !P0 ;  /* 0xff80000011737808 */ /* 0x000fe40004000000 */
        /* <DEDUP_REMOVED lines=15> */
[----:B------:R-:W-:Y:S02]  /*10bf0*/  FMNMX.FTZ R71, R70, R71, !PT ;  /* 0x0000004746477209 */ /* 0x000fe40007810000 */
[----:B------:R-:W-:Y:S02]  /*10c00*/  ISETP.GT.AND P0, PT, R3, 0x21, !P0 ;  /* 0x000000210300780c */ /* 0x000fe40004704270 */
        /* <DEDUP_REMOVED lines=16> */
[----:B------:R-:W-:Y:S01]  /*10d10*/  FMNMX.FTZ R71, R84, R71, !PT ;  /* 0x0000004754477209 */ /* 0x000fe20007810000 */
[----:B------:R-:W1:Y:S01]  /*10d20*/  SHFL.BFLY PT, R6, R72, 0x2, 0x1f ;  /* 0x0c401f0048067f89 */ /* 0x000e6200000e0000 */
        /* <DEDUP_REMOVED lines=16> */
[----:B-1----:R-:W-:Y:S02]  /*10e30*/  FMNMX.FTZ R72, R72, R6, !PT ;  /* 0x0000000648487209 */ /* 0x002fe40007810000 */
[----:B------:R-:W-:Y:S02]  /*10e40*/  ISETP.GT.AND P0, PT, R3, 0x38, !P0 ;  /* 0x000000380300780c */ /* 0x000fe40004704270 */
[----:B------:R-:W-:Y:S01]  /*10e50*/  FMNMX.FTZ R71, R182, R71, !PT ;  /* 0x00000047b6477209 */ /* 0x000fe20007810000 */
[----:B------:R-:W1:Y:S01]  /*10e60*/  SHFL.BFLY PT, R6, R72, 0x1, 0x1f ;  /* 0x0c201f0048067f89 */ /* 0x000e6200000e0000 */
        /* <DEDUP_REMOVED lines=10> */
[----:B------:R-:W-:Y:S02]  /*10f10*/  ISETP.GT.AND P0, PT, R3, 0x40, !P6 ;  /* 0x000000400300780c */ /* 0x000fe40007704270 */
[----:B------:R-:W-:Y:S02]  /*10f20*/  FMNMX.FTZ R71, R204, R71, !PT ;  /* 0x00000047cc477209 */ /* 0x000fe40007810000 */
[----:B------:R-:W-:Y:S02]  /*10f30*/  ISETP.LT.OR P0, PT, R5, 0x41, P0 ;  /* 0x000000410500780c */ /* 0x000fe40000701670 */
[----:B------:R-:W-:Y:S02]  /*10f40*/  FMNMX.FTZ R71, R207, R71, !PT ;  /* 0x00000047cf477209 */ /* 0x000fe40007810000 */
[----:B------:R-:W-:-:S02]  /*10f50*/  FSEL R178, R11, -INF , !P0 ;  /* 0xff8000000bb27808 */ /* 0x000fc40004000000 */
[----:B------:R-:W-:Y:S02]  /*10f60*/  ISETP.GT.AND P0, PT, R3, 0x41, !P4 ;  /* 0x000000410300780c */ /* 0x000fe40006704270 */
[----:B-1----:R-:W-:Y:S02]  /*10f70*/  FMNMX.FTZ R72, R72, R6, !PT ;  /* 0x0000000648487209 */ /* 0x002fe40007810000 */
[----:B------:R-:W-:Y:S01]  /*10f80*/  ISETP.LT.OR P0, PT, R5, 0x42, P0 ;  /* 0x000000420500780c */ /* 0x000fe20000701670 */
[----:B------:R-:W1:Y:S01]  /*10f90*/  SHFL.BFLY PT, R6, R71, 0x2, 0x1f ;  /* 0x0c401f0047067f89 */ /* 0x000e6200000e0000 */
[----:B------:R-:W-:Y:S01]  /*10fa0*/  FMNMX.FTZ R9, R67, R88, !PT ;  /* 0x0000005843097209 */ /* 0x000fe20007810000 */
[----:B------:R-:W-:Y:S01]  /*10fb0*/  FMUL.FTZ R7, R72, c[0x0][0x2d0] ;  /* 0x0000b40048077a20 */ /* 0x000fe20000410000 */
[----:B------:R-:W-:Y:S02]  /*10fc0*/  FSEL R179, R10, -INF , !P0 ;  /* 0xff8000000ab37808 */ /* 0x000fe40004000000 */
[----:B------:R-:W-:-:S02]  /*10fd0*/  ISETP.GT.AND P0, PT, R3, 0x48, !P3 ;  /* 0x000000480300780c */ /* 0x000fc40005f04270 */
[----:B------:R-:W-:Y:S02]  /*10fe0*/  LEA R211, R2, R210, 0x1 ;  /* 0x000000d202d37211 */ /* 0x000fe400078e08ff */
[----:B------:R-:W-:Y:S02]  /*10ff0*/  ISETP.LT.OR P0, PT, R5, 0x49, P0 ;  /* 0x000000490500780c */ /* 0x000fe40000701670 */
[----:B------:R-:W-:Y:S01]  /*11000*/  ISETP.NE.AND P6, PT, R37, RZ, PT ;  /* 0x000000ff2500720c */ /* 0x000fe20003fc5270 */
[----:B------:R-:W-:Y:S01]  /*11010*/  LDSM.16.MT88.4 R100, [R211+0x100] ;  /* 0x00010000d364783b */ /* 0x000fe20000004200 */
[----:B------:R-:W-:Y:S02]  /*11020*/  FSEL R180, R24, -INF , !P0 ;  /* 0xff80000018b47808 */ /* 0x000fe40004000000 */
[C---:B------:R-:W-:Y:S02]  /*11030*/  ISETP.GT.AND P0, PT, R3.reuse, 0x49, !P2 ;  /* 0x000000490300780c */ /* 0x040fe40005704270 */
[----:B------:R-:W-:-:S02]  /*11040*/  ISETP.GT.AND P2, PT, R3, 0x50, !P6 ;  /* 0x000000500300780c */ /* 0x000fc40007744270 */
[----:B------:R-:W-:Y:S02]  /*11050*/  ISETP.LT.OR P0, PT, R5, 0x4a, P0 ;  /* 0x0000004a0500780c */ /* 0x000fe40000701670 */
[----:B------:R-:W-:Y:S02]  /*11060*/  ISETP.NE.AND P3, PT, R55, RZ, PT ;  /* 0x000000ff3700720c */ /* 0x000fe40003f65270 */
[----:B------:R-:W-:Y:S02]  /*11070*/  FSEL R181, R22, -INF , !P0 ;  /* 0xff80000016b57808 */ /* 0x000fe40004000000 */
[----:B------:R-:W-:Y:S02]  /*11080*/  ISETP.GT.AND P0, PT, R3, RZ, !P1 ;  /* 0x000000ff0300720c */ /* 0x000fe40004f04270 */
[----:B-1----:R-:W-:Y:S02]  /*11090*/  FMNMX.FTZ R71, R71, R6, !PT ;  /* 0x0000000647477209 */ /* 0x002fe40007810000 */
[----:B------:R-:W-:-:S02]  /*110a0*/  ISETP.LT.OR P0, PT, R5, 0x1, P0 ;  /* 0x000000010500780c */ /* 0x000fc40000701670 */
[----:B------:R-:W-:Y:S01]  /*110b0*/  ISETP.NE.AND P4, PT, R54, RZ, PT ;  /* 0x000000ff3600720c */ /* 0x000fe20003f85270 */
[----:B------:R-:W1:Y:S01]  /*110c0*/  SHFL.BFLY PT, R6, R71, 0x1, 0x1f ;  /* 0x0c201f0047067f89 */ /* 0x000e6200000e0000 */
[----:B------:R-:W-:Y:S02]  /*110d0*/  FSEL R68, R18, -INF , !P0 ;  /* 0xff80000012447808 */ /* 0x000fe40004000000 */
[----:B------:R-:W-:Y:S02]  /*110e0*/  FSETP.NEU.FTZ.AND P0, PT, R72, -INF , PT ;  /* 0xff8000004800780b */ /* 0x000fe40003f1d000 */
[----:B------:R-:W-:Y:S02]  /*110f0*/  ISETP.NE.AND P6, PT, R53, RZ, PT ;  /* 0x000000ff3500720c */ /* 0x000fe40003fc5270 */
[----:B------:R-:W-:Y:S02]  /*11100*/  FSEL R7, R7, RZ, P0 ;  /* 0x000000ff07077208 */ /* 0x000fe40000000000 */
[----:B------:R-:W-:-:S02]  /*11110*/  ISETP.GT.AND P1, PT, R3, 0x51, !P3 ;  /* 0x000000510300780c */ /* 0x000fc40005f24270 */
[----:B------:R-:W-:Y:S01]  /*11120*/  ISETP.GT.AND P3, PT, R3, 0x59, !P6 ;  /* 0x000000590300780c */ /* 0x000fe20007764270 */
[----:B------:R-:W-:-:S04]  /*11130*/  FFMA.FTZ R8, R64, c[0x0][0x2d0], -R7 ;  /* 0x0000b40040087a23 */ /* 0x000fc80000010807 */
[----:B------:R2:W-:Y:S01]  /*11140*/  MUFU.EX2 R248, R8 ;  /* 0x0000000800f87308 */ /* 0x0005e20000000800 */
[----:B-1----:R-:W-:-:S04]  /*11150*/  FMNMX.FTZ R71, R71, R6, !PT ;  /* 0x0000000647477209 */ /* 0x002fc80007810000 */
[C---:B------:R-:W-:Y:S01]  /*11160*/  FSETP.NEU.FTZ.AND P0, PT, R71.reuse, -INF , PT ;  /* 0xff8000004700780b */ /* 0x040fe20003f1d000 */
[----:B------:R-:W-:Y:S02]  /*11170*/  FMUL.FTZ R6, R71, c[0x0][0x2d0] ;  /* 0x0000b40047067a20 */ /* 0x000fe40000410000 */
[----:B--2---:R-:W-:-:S03]  /*11180*/  FFMA.FTZ R8, R69, c[0x0][0x2d0], -R7 ;  /* 0x0000b40045087a23 */ /* 0x004fc60000010807 */
[----:B------:R-:W-:Y:S01]  /*11190*/  FSEL R6, R6, RZ, P0 ;  /* 0x000000ff06067208 */ /* 0x000fe20000000000 */
[----:B------:R1:W2:Y:S01]  /*111a0*/  MUFU.EX2 R241, R8 ;  /* 0x0000000800f17308 */ /* 0x0002a20000000800 */
[----:B------:R-:W-:Y:S01]  /*111b0*/  ISETP.GT.AND P0, PT, R3, 0x58, !P4 ;  /* 0x000000580300780c */ /* 0x000fe20006704270 */
[----:B------:R-:W-:Y:S01]  /*111c0*/  FFMA.FTZ R3, R87, c[0x0][0x2d0], -R7 ;  /* 0x0000b40057037a23 */ /* 0x000fe20000010807 */
[C---:B------:R-:W-:Y:S02]  /*111d0*/  ISETP.LT.OR P4, PT, R5.reuse, 0x51, P2 ;  /* 0x000000510500780c */ /* 0x040fe40001781670 */
[C---:B------:R-:W-:Y:S02]  /*111e0*/  ISETP.LT.OR P2, PT, R5.reuse, 0x52, P1 ;  /* 0x000000520500780c */ /* 0x040fe40000f41670 */
[----:B------:R-:W-:Y:S01]  /*111f0*/  FSEL R170, R32, -INF , !P4 ;  /* 0xff80000020aa7808 */ /* 0x000fe20006000000 */
[----:B------:R3:W-:Y:S01]  /*11200*/  MUFU.EX2 R235, R3 ;  /* 0x0000000300eb7308 */ /* 0x0007e20000000800 */
[----:B------:R-:W-:-:S02]  /*11210*/  ISETP.LT.OR P1, PT, R5, 0x59, P0 ;  /* 0x000000590500780c */ /* 0x000fc40000721670 */
[----:B------:R-:W-:Y:S02]  /*11220*/  FSEL R169, R91, -INF , !P2 ;  /* 0xff8000005ba97808 */ /* 0x000fe40005000000 */
[----:B------:R-:W-:Y:S02]  /*11230*/  ISETP.LT.OR P0, PT, R5, 0x5a, P3 ;  /* 0x0000005a0500780c */ /* 0x000fe40001f01670 */
[----:B------:R-:W-:Y:S01]  /*11240*/  FSEL R168, R89, -INF , !P1 ;  /* 0xff80000059a87808 */ /* 0x000fe20004800000 */
[----:B-1----:R-:W-:Y:S01]  /*11250*/  FFMA.FTZ R8, R73, c[0x0][0x2d0], -R7 ;  /* 0x0000b40049087a23 */ /* 0x002fe20000010807 */
[----:B------:R-:W-:Y:S02]  /*11260*/  FSEL R73, R108, -INF , !P0 ;  /* 0xff8000006c497808 */ /* 0x000fe40004000000 */
[----:B--2---:R-:W-:Y:S01]  /*11270*/  F2FP.BF16.PACK_AB R12, R241, R248 ;  /* 0x000000f8f10c723e */ /* 0x004fe200000010ff */
[----:B------:R1:W-:Y:S01]  /*11280*/  MUFU.EX2 R214, R8 ;  /* 0x0000000800d67308 */ /* 0x0003e20000000800 */
[----:B---3--:R-:W-:-:S07]  /*11290*/  FFMA.FTZ R3, R65, c[0x0][0x2d0], -R6 ;  /* 0x0000b40041037a23 */ /* 0x008fce0000010806 */
[----:B------:R-:W-:Y:S01]  /*112a0*/  MUFU.EX2 R244, R3 ;  /* 0x0000000300f47308 */ /* 0x000fe20000000800 */
[----:B-1----:R-:W-:Y:S01]  /*112b0*/  FMNMX.FTZ R8, R117, R9, !PT ;  /* 0x0000000975087209 */ /* 0x002fe20007810000 */
[----:B------:R-:W-:-:S03]  /*112c0*/  FFMA.FTZ R9, R76, c[0x0][0x2d0], -R7 ;  /* 0x0000b4004c097a23 */ /* 0x000fc60000010807 */
[----:B------:R-:W-:-:S03]  /*112d0*/  FMNMX.FTZ R8, R118, R8, !PT ;  /* 0x0000000876087209 */ /* 0x000fc60007810000 */
[----:B------:R1:W2:Y:S01]  /*112e0*/  MUFU.EX2 R220, R9 ;  /* 0x0000000900dc7308 */ /* 0x0002a20000000800 */
[----:B------:R-:W-:-:S04]  /*112f0*/  FMNMX.FTZ R8, R119, R8, !PT ;  /* 0x0000000877087209 */ /* 0x000fc80007810000 */
[----:B------:R-:W-:Y:S01]  /*11300*/  FMNMX.FTZ R8, R120, R8, !PT ;  /* 0x0000000878087209 */ /* 0x000fe20007810000 */
[----:B-1----:R-:W-:Y:S01]  /*11310*/  FFMA.FTZ R9, R77, c[0x0][0x2d0], -R7 ;  /* 0x0000b4004d097a23 */ /* 0x002fe20000010807 */
[----:B--2---:R-:W-:Y:S01]  /*11320*/  F2FP.BF16.PACK_AB R14, R220, R214 ;  /* 0x000000d6dc0e723e */ /* 0x004fe200000010ff */
[----:B------:R-:W-:Y:S02]  /*11330*/  LDSM.16.MT88.4 R76, [R212+0x100] ;  /* 0x00010000d44c783b */ /* 0x000fe40000004200 */
[----:B------:R1:W-:Y:S02]  /*11340*/  MUFU.EX2 R194, R9 ;  /* 0x0000000900c27308 */ /* 0x0003e40000000800 */
[----:B-1----:R-:W-:Y:S01]  /*11350*/  FMNMX.FTZ R9, R128, R8, !PT ;  /* 0x0000000880097209 */ /* 0x002fe20007810000 */
[----:B------:R-:W-:-:S03]  /*11360*/  FFMA.FTZ R8, R56, c[0x0][0x2d0], -R6 ;  /* 0x0000b40038087a23 */ /* 0x000fc60000010806 */
[----:B------:R-:W-:Y:S02]  /*11370*/  FMNMX.FTZ R9, R134, R9, !PT ;  /* 0x0000000986097209 */ /* 0x000fe40007810000 */
[----:B------:R1:W-:Y:S02]  /*11380*/  MUFU.EX2 R239, R8 ;  /* 0x0000000800ef7308 */ /* 0x0003e40000000800 */
[----:B------:R-:W-:Y:S01]  /*11390*/  FMNMX.FTZ R0, R160, R9, !PT ;  /* 0x00000009a0007209 */ /* 0x000fe20007810000 */
[----:B------:R-:W-:Y:S02]  /*113a0*/  FFMA.FTZ R9, R57, c[0x0][0x2d0], -R6 ;  /* 0x0000b40039097a23 */ /* 0x000fe40000010806 */
[----:B------:R-:W2:Y:S01]  /*113b0*/  LDSM.16.MT88.4 R56, [R209+0x100] ;  /* 0x00010000d138783b */ /* 0x000ea20000004200 */
[----:B------:R-:W-:Y:S02]  /*113c0*/  FMNMX.FTZ R0, R143, R0, !PT ;  /* 0x000000008f007209 */ /* 0x000fe40007810000 */
[----:B------:R3:W4:Y:S02]  /*113d0*/  MUFU.EX2 R238, R9 ;  /* 0x0000000900ee7308 */ /* 0x0007240000000800 */
[----:B------:R-:W-:-:S04]  /*113e0*/  FMNMX.FTZ R0, R142, R0, !PT ;  /* 0x000000008e007209 */ /* 0x000fc80007810000 */
[----:B------:R-:W-:Y:S02]  /*113f0*/  FMNMX.FTZ R0, R141, R0, !PT ;  /* 0x000000008d007209 */ /* 0x000fe40007810000 */
[----:B-1----:R-:W-:Y:S02]  /*11400*/  FMNMX.FTZ R8, R68, R74, !PT ;  /* 0x0000004a44087209 */ /* 0x002fe40007810000 */
[----:B------:R-:W-:Y:S02]  /*11410*/  FMNMX.FTZ R0, R166, R0, !PT ;  /* 0x00000000a6007209 */ /* 0x000fe40007810000 */
[----:B------:R-:W-:Y:S02]  /*11420*/  FMNMX.FTZ R8, R112, R8, !PT ;  /* 0x0000000870087209 */ /* 0x000fe40007810000 */
[----:B------:R-:W-:Y:S01]  /*11430*/  FMNMX.FTZ R0, R167, R0, !PT ;  /* 0x00000000a7007209 */ /* 0x000fe20007810000 */
[----:B---3--:R-:W-:Y:S01]  /*11440*/  FFMA.FTZ R9, R60, c[0x0][0x2d0], -R6 ;  /* 0x0000b4003c097a23 */ /* 0x008fe20000010806 */
[----:B------:R-:W-:-:S02]  /*11450*/  FMNMX.FTZ R8, R75, R8, !PT ;  /* 0x000000084b087209 */ /* 0x000fc40007810000 */
[----:B------:R-:W-:Y:S01]  /*11460*/  FMNMX.FTZ R0, R173, R0, !PT ;  /* 0x00000000ad007209 */ /* 0x000fe20007810000 */
[----:B------:R-:W-:Y:S01]  /*11470*/  MUFU.EX2 R213, R9 ;  /* 0x0000000900d57308 */ /* 0x000fe20000000800 */
[----:B------:R-:W-:Y:S01]  /*11480*/  FMNMX.FTZ R4, R113, R8, !PT ;  /* 0x0000000871047209 */ /* 0x000fe20007810000 */
[----:B------:R-:W-:Y:S01]  /*11490*/  FFMA.FTZ R8, R61, c[0x0][0x2d0], -R6 ;  /* 0x0000b4003d087a23 */ /* 0x000fe20000010806 */
[----:B------:R-:W-:Y:S01]  /*114a0*/  FMNMX.FTZ R0, R174, R0, !PT ;  /* 0x00000000ae007209 */ /* 0x000fe20007810000 */
[----:B------:R-:W1:Y:S01]  /*114b0*/  LDSM.16.MT88.4 R60, [R210+0x100] ;  /* 0x00010000d23c783b */ /* 0x000e620000004200 */
[----:B------:R-:W-:Y:S02]  /*114c0*/  FMNMX.FTZ R4, R114, R4, !PT ;  /* 0x0000000472047209 */ /* 0x000fe40007810000 */
[----:B----4-:R-:W-:Y:S01]  /*114d0*/  F2FP.BF16.PACK_AB R13, R238, R239 ;  /* 0x000000efee0d723e */ /* 0x010fe200000010ff */
[----:B------:R-:W3:Y:S01]  /*114e0*/  MUFU.EX2 R236, R8 ;  /* 0x0000000800ec7308 */ /* 0x000ee20000000800 */
[----:B------:R-:W-:Y:S01]  /*114f0*/  FMNMX.FTZ R2, R115, R4, !PT ;  /* 0x0000000473027209 */ /* 0x000fe20007810000 */
[----:B------:R-:W-:-:S03]  /*11500*/  FFMA.FTZ R4, R81, c[0x0][0x2d0], -R7 ;  /* 0x0000b40051047a23 */ /* 0x000fc60000010807 */
[----:B------:R-:W-:-:S03]  /*11510*/  FMNMX.FTZ R2, R116, R2, !PT ;  /* 0x0000000274027209 */ /* 0x000fc60007810000 */
[----:B------:R4:W1:Y:S01]  /*11520*/  MUFU.EX2 R247, R4 ;  /* 0x0000000400f77308 */ /* 0x0008620000000800 */
[----:B------:R-:W-:Y:S02]  /*11530*/  FMNMX.FTZ R2, R132, R2, !PT ;  /* 0x0000000284027209 */ /* 0x000fe40007810000 */
[----:B---3--:R-:W-:-:S07]  /*11540*/  F2FP.BF16.PACK_AB R15, R236, R213 ;  /* 0x000000d5ec0f723e */ /* 0x008fce00000010ff */
[C---:B--2---:R-:W-:Y:S01]  /*11550*/  HMMA.16816.F32.BF16 R28, R12.reuse, R56, RZ ;  /* 0x000000380c1c723c */ /* 0x044fe200000418ff */
[----:B----4-:R-:W-:Y:S02]  /*11560*/  FMNMX.FTZ R4, R133, R2, !PT ;  /* 0x0000000285047209 */ /* 0x010fe40007810000 */
[----:B------:R-:W-:Y:S01]  /*11570*/  FMNMX.FTZ R2, R188, R0, !PT ;  /* 0x00000000bc027209 */ /* 0x000fe20007810000 */
[----:B------:R-:W-:Y:S01]  /*11580*/  FFMA.FTZ R0, R85, c[0x0][0x2d0], -R7 ;  /* 0x0000b40055007a23 */ /* 0x000fe20000010807 */
[----:B------:R-:W-:Y:S02]  /*11590*/  FMNMX.FTZ R8, R135, R4, !PT ;  /* 0x0000000487087209 */ /* 0x000fe40007810000 */
[----:B------:R-:W-:Y:S01]  /*115a0*/  FMNMX.FTZ R2, R189, R2, !PT ;  /* 0x00000002bd027209 */ /* 0x000fe20007810000 */
[----:B------:R2:W-:Y:S01]  /*115b0*/  MUFU.EX2 R240, R0 ;  /* 0x0000000000f07308 */ /* 0x0005e20000000800 */
[----:B------:R-:W-:Y:S02]  /*115c0*/  HMMA.16816.F32.BF16 R36, R12, R58, RZ ;  /* 0x0000003a0c24723c */ /* 0x000fe400000418ff */
[----:B------:R-:W-:-:S02]  /*115d0*/  FMNMX.FTZ R4, R193, R2, !PT ;  /* 0x00000002c1047209 */ /* 0x000fc40007810000 */
[----:B------:R-:W-:Y:S02]  /*115e0*/  FMNMX.FTZ R2, R140, R8, !PT ;  /* 0x000000088c027209 */ /* 0x000fe40007810000 */
[----:B-1----:R-:W-:Y:S02]  /*115f0*/  F2FP.BF16.PACK_AB R8, R247, R194 ;  /* 0x000000c2f708723e */ /* 0x002fe400000010ff */
[----:B------:R-:W-:Y:S01]  /*11600*/  FMNMX.FTZ R2, R161, R2, !PT ;  /* 0x00000002a1027209 */ /* 0x000fe20007810000 */
[----:B------:R-:W-:Y:S03]  /*11610*/  HMMA.16816.F32.BF16 R16, R12, R60, RZ ;  /* 0x0000003c0c10723c */ /* 0x000fe600000418ff */
[----:B------:R-:W-:Y:S01]  /*11620*/  FMNMX.FTZ R2, R162, R2, !PT ;  /* 0x00000002a2027209 */ /* 0x000fe20007810000 */
[----:B--2---:R-:W-:-:S03]  /*11630*/  FFMA.FTZ R0, R86, c[0x0][0x2d0], -R7 ;  /* 0x0000b40056007a23 */ /* 0x004fc60000010807 */
[----:B------:R-:W-:Y:S01]  /*11640*/  FMNMX.FTZ R2, R163, R2, !PT ;  /* 0x00000002a3027209 */ /* 0x000fe20007810000 */
[----:B------:R-:W-:Y:S01]  /*11650*/  HMMA.16816.F32.BF16 R20, R12, R100, RZ ;  /* 0x000000640c14723c */ /* 0x000fe200000418ff */
[----:B------:R1:W2:Y:S02]  /*11660*/  MUFU.EX2 R203, R0 ;  /* 0x0000000000cb7308 */ /* 0x0002a40000000800 */
[----:B------:R-:W-:Y:S01]  /*11670*/  FMNMX.FTZ R3, R164, R2, !PT ;  /* 0x00000002a4037209 */ /* 0x000fe20007810000 */
[----:B------:R-:W-:-:S03]  /*11680*/  FFMA.FTZ R2, R66, c[0x0][0x2d0], -R6 ;  /* 0x0000b40042027a23 */ /* 0x000fc60000010806 */
[----:B------:R-:W-:Y:S01]  /*11690*/  FMNMX.FTZ R3, R178, R3, !PT ;  /* 0x00000003b2037209 */ /* 0x000fe20007810000 */
[----:B------:R-:W-:Y:S01]  /*116a0*/  HMMA.16816.F32.BF16 R40, R12, R62, RZ ;  /* 0x0000003e0c28723c */ /* 0x000fe200000418ff */
[----:B------:R3:W4:Y:S02]  /*116b0*/  MUFU.EX2 R123, R2 ;  /* 0x00000002007b7308 */ /* 0x0007240000000800 */
[----:B------:R-:W-:-:S04]  /*116c0*/  FMNMX.FTZ R3, R179, R3, !PT ;  /* 0x00000003b3037209 */ /* 0x000fc80007810000 */
[----:B------:R-:W-:Y:S01]  /*116d0*/  FMNMX.FTZ R3, R180, R3, !PT ;  /* 0x00000003b4037209 */ /* 0x000fe20007810000 */
[----:B------:R-:W-:Y:S01]  /*116e0*/  HMMA.16816.F32.BF16 R24, R12, R76, RZ ;  /* 0x0000004c0c18723c */ /* 0x000fe200000418ff */
[----:B-1----:R-:W-:Y:S02]  /*116f0*/  FMNMX.FTZ R0, R192, R4, !PT ;  /* 0x00000004c0007209 */ /* 0x002fe40007810000 */
[----:B--2---:R-:W-:Y:S02]  /*11700*/  F2FP.BF16.PACK_AB R10, R203, R240 ;  /* 0x000000f0cb0a723e */ /* 0x004fe400000010ff */
[----:B------:R-:W-:-:S03]  /*11710*/  FMNMX.FTZ R0, R201, R0, !PT ;  /* 0x00000000c9007209 */ /* 0x000fc60007810000 */
[C---:B------:R-:W-:Y:S01]  /*11720*/  HMMA.16816.F32.BF16 R44, R12.reuse, R78, RZ ;  /* 0x0000004e0c2c723c */ /* 0x040fe200000418ff */
[----:B------:R-:W-:Y:S01]  /*11730*/  FMNMX.FTZ R0, R228, R0, !PT ;  /* 0x00000000e4007209 */ /* 0x000fe20007810000 */
[----:B---3--:R-:W-:Y:S01]  /*11740*/  FFMA.FTZ R2, R70, c[0x0][0x2d0], -R6 ;  /* 0x0000b40046027a23 */ /* 0x008fe20000010806 */
[----:B----4-:R-:W-:Y:S02]  /*11750*/  F2FP.BF16.PACK_AB R9, R123, R244 ;  /* 0x000000f47b09723e */ /* 0x010fe400000010ff */
[----:B------:R-:W-:Y:S01]  /*11760*/  FMNMX.FTZ R0, R229, R0, !PT ;  /* 0x00000000e5007209 */ /* 0x000fe20007810000 */
[----:B------:R1:W-:Y:S02]  /*11770*/  MUFU.EX2 R217, R2 ;  /* 0x0000000200d97308 */ /* 0x0003e40000000800 */
[----:B------:R-:W-:Y:S01]  /*11780*/  HMMA.16816.F32.BF16 R12, R12, R102, RZ ;  /* 0x000000660c0c723c */ /* 0x000fe200000418ff */
[----:B------:R-:W-:-:S05]  /*11790*/  FMNMX.FTZ R0, R200, R0, !PT ;  /* 0x00000000c8007209 */ /* 0x000fca0007810000 */
[----:B------:R-:W2:Y:S01]  /*117a0*/  SHFL.BFLY PT, R4, R0, 0x2, 0x1f ;  /* 0x0c401f0000047f89 */ /* 0x000ea200000e0000 */
[----:B-1----:R-:W-:Y:S01]  /*117b0*/  FMNMX.FTZ R2, R181, R3, !PT ;  /* 0x00000003b5027209 */ /* 0x002fe20007810000 */
[----:B------:R-:W-:-:S03]  /*117c0*/  FFMA.FTZ R3, R80, c[0x0][0x2d0], -R6 ;  /* 0x0000b40050037a23 */ /* 0x000fc60000010806 */
[----:B------:R-:W-:Y:S01]  /*117d0*/  FMNMX.FTZ R2, R170, R2, !PT ;  /* 0x00000002aa027209 */ /* 0x000fe20007810000 */
[----:B------:R1:W3:Y:S03]  /*117e0*/  MUFU.EX2 R234, R3 ;  /* 0x0000000300ea7308 */ /* 0x0002e60000000800 */
[----:B------:R-:W-:-:S04]  /*117f0*/  FMNMX.FTZ R2, R169, R2, !PT ;  /* 0x00000002a9027209 */ /* 0x000fc80007810000 */
[----:B------:R-:W-:Y:S02]  /*11800*/  FMNMX.FTZ R2, R168, R2, !PT ;  /* 0x00000002a8027209 */ /* 0x000fe40007810000 */
[----:B--2---:R-:W-:Y:S01]  /*11810*/  FMNMX.FTZ R0, R0, R4, !PT ;  /* 0x0000000400007209 */ /* 0x004fe20007810000 */
[----:B-1----:R-:W-:-:S04]  /*11820*/  FFMA.FTZ R3, R109, c[0x0][0x2d0], -R7 ;  /* 0x0000b4006d037a23 */ /* 0x002fc80000010807 */
[----:B------:R-:W1:Y:S01]  /*11830*/  SHFL.BFLY PT, R4, R0, 0x1, 0x1f ;  /* 0x0c201f0000047f89 */ /* 0x000e6200000e0000 */
[----:B---3--:R-:W-:Y:S01]  /*11840*/  F2FP.BF16.PACK_AB R11, R234, R217 ;  /* 0x000000d9ea0b723e */ /* 0x008fe200000010ff */
[----:B------:R2:W3:Y:S02]  /*11850*/  MUFU.EX2 R195, R3 ;  /* 0x0000000300c37308 */ /* 0x0004e40000000800 */
[----:B------:R-:W4:Y:S04]  /*11860*/  LDSM.16.MT88.4 R108, [R211+0x900] ;  /* 0x00090000d36c783b */ /* 0x000f280000004200 */
[C---:B------:R-:W-:Y:S08]  /*11870*/  HMMA.16816.F32.BF16 R52, R8.reuse, R92, R28 ;  /* 0x0000005c0834723c */ /* 0x040ff0000004181c */
[----:B------:R-:W-:Y:S01]  /*11880*/  HMMA.16816.F32.BF16 R28, R8, R94, R36 ;  /* 0x0000005e081c723c */ /* 0x000fe20000041824 */
[----:B--2---:R-:W-:Y:S01]  /*11890*/  FMNMX.FTZ R3, R73, R2, !PT ;  /* 0x0000000249037209 */ /* 0x004fe20007810000 */
[----:B------:R-:W-:-:S04]  /*118a0*/  FFMA.FTZ R2, R121, c[0x0][0x2d0], -R7 ;  /* 0x0000b40079027a23 */ /* 0x000fc80000010807 */
[----:B------:R-:W2:Y:S01]  /*118b0*/  SHFL.BFLY PT, R5, R3, 0x2, 0x1f ;  /* 0x0c401f0003057f89 */ /* 0x000ea200000e0000 */
[----:B------:R3:W-:Y:S01]  /*118c0*/  MUFU.EX2 R243, R2 ;  /* 0x0000000200f37308 */ /* 0x0007e20000000800 */
[----:B-1----:R-:W-:Y:S01]  /*118d0*/  FMNMX.FTZ R70, R0, R4, !PT ;  /* 0x0000000400467209 */ /* 0x002fe20007810000 */
[----:B------:R-:W-:Y:S01]  /*118e0*/  FFMA.FTZ R0, R84, c[0x0][0x2d0], -R6 ;  /* 0x0000b40054007a23 */ /* 0x000fe20000010806 */
[----:B------:R-:W-:Y:S01]  /*118f0*/  HMMA.16816.F32.BF16 R32, R8, R104, R16 ;  /* 0x000000680820723c */ /* 0x000fe20000041810 */
[----:B------:R-:W-:Y:S01]  /*11900*/  LDSM.16.MT88.4 R84, [R209+0x1100] ;  /* 0x00110000d154783b */ /* 0x000fe20000004200 */
[----:B------:R-:W-:-:S03]  /*11910*/  FSETP.NEU.FTZ.AND P0, PT, R70, -INF , PT ;  /* 0xff8000004600780b */ /* 0x000fc60003f1d000 */
[----:B------:R1:W-:Y:S03]  /*11920*/  MUFU.EX2 R190, R0 ;  /* 0x0000000000be7308 */ /* 0x0003e60000000800 */
[----:B------:R-:W-:Y:S01]  /*11930*/  HMMA.16816.F32.BF16 R48, R8, R96, R24 ;  /* 0x000000600830723c */ /* 0x000fe20000041818 */
[----:B---3--:R-:W-:-:S07]  /*11940*/  FFMA.FTZ R2, R122, c[0x0][0x2d0], -R7 ;  /* 0x0000b4007a027a23 */ /* 0x008fce0000010807 */
[----:B----4-:R-:W-:Y:S01]  /*11950*/  HMMA.16816.F32.BF16 R16, R8, R108, R20 ;  /* 0x0000006c0810723c */ /* 0x010fe20000041814 */
[----:B------:R3:W4:Y:S01]  /*11960*/  MUFU.EX2 R242, R2 ;  /* 0x0000000200f27308 */ /* 0x0007220000000800 */
[----:B--2---:R-:W-:Y:S01]  /*11970*/  FMNMX.FTZ R3, R3, R5, !PT ;  /* 0x0000000503037209 */ /* 0x004fe20007810000 */
[----:B-1----:R-:W-:Y:S02]  /*11980*/  FFMA.FTZ R0, R90, c[0x0][0x2d0], -R6 ;  /* 0x0000b4005a007a23 */ /* 0x002fe40000010806 */
[----:B------:R-:W-:-:S03]  /*11990*/  IMAD.MOV.U32 R5, RZ, RZ, R123 ;  /* 0x000000ffff057224 */ /* 0x000fc600078e007b */
[C---:B------:R-:W-:Y:S01]  /*119a0*/  HMMA.16816.F32.BF16 R20, R8.reuse, R106, R40 ;  /* 0x0000006a0814723c */ /* 0x040fe20000041828 */
[----:B------:R-:W1:Y:S01]  /*119b0*/  SHFL.BFLY PT, R4, R3, 0x1, 0x1f ;  /* 0x0c201f0003047f89 */ /* 0x000e6200000e0000 */
[----:B------:R-:W2:Y:S06]  /*119c0*/  MUFU.EX2 R245, R0 ;  /* 0x0000000000f57308 */ /* 0x000eac0000000800 */
[----:B------:R-:W-:Y:S01]  /*119d0*/  HMMA.16816.F32.BF16 R24, R8, R98, R44 ;  /* 0x000000620818723c */ /* 0x000fe2000004182c */
[----:B---3--:R-:W-:-:S04]  /*119e0*/  FFMA.FTZ R2, R82, c[0x0][0x2d0], -R6 ;  /* 0x0000b40052027a23 */ /* 0x008fc80000010806 */
[----:B------:R3:W-:Y:S03]  /*119f0*/  MUFU.EX2 R237, R2 ;  /* 0x0000000200ed7308 */ /* 0x0007e60000000800 */
[----:B------:R-:W-:Y:S07]  /*11a00*/  HMMA.16816.F32.BF16 R12, R8, R110, R12 ;  /* 0x0000006e080c723c */ /* 0x000fee000004180c */
[----:B------:R-:W-:-:S02]  /*11a10*/  F2FP.BF16.PACK_AB R8, R195, R235 ;  /* 0x000000ebc308723e */ /* 0x000fc400000010ff */
[----:B-1----:R-:W-:Y:S02]  /*11a20*/  FMNMX.FTZ R3, R3, R4, !PT ;  /* 0x0000000403037209 */ /* 0x002fe40007810000 */
[----:B----4-:R-:W-:Y:S01]  /*11a30*/  F2FP.BF16.PACK_AB R10, R242, R243 ;  /* 0x000000f3f20a723e */ /* 0x010fe200000010ff */
[----:B---3--:R-:W-:Y:S01]  /*11a40*/  FFMA.FTZ R2, R83, c[0x0][0x2d0], -R6 ;  /* 0x0000b40053027a23 */ /* 0x008fe20000010806 */
[----:B--2---:R-:W-:Y:S01]  /*11a50*/  F2FP.BF16.PACK_AB R11, R245, R190 ;  /* 0x000000bef50b723e */ /* 0x004fe200000010ff */
[----:B------:R-:W1:Y:S02]  /*11a60*/  LDSM.16.MT88.4 R80, [R210+0x1100] ;  /* 0x00110000d250783b */ /* 0x000e640000004200 */
[----:B------:R2:W3:Y:S02]  /*11a70*/  MUFU.EX2 R191, R2 ;  /* 0x0000000200bf7308 */ /* 0x0004e40000000800 */
[----:B--2---:R-:W-:Y:S01]  /*11a80*/  FMUL.FTZ R2, R70, c[0x0][0x2d0] ;  /* 0x0000b40046027a20 */ /* 0x004fe20000410000 */
[----:B---3--:R-:W-:-:S04]  /*11a90*/  F2FP.BF16.PACK_AB R9, R191, R237 ;  /* 0x000000edbf09723e */ /* 0x008fc800000010ff */
[----:B------:R-:W-:Y:S02]  /*11aa0*/  FSEL R2, R2, RZ, P0 ;  /* 0x000000ff02027208 */ /* 0x000fe40000000000 */
[----:B------:R-:W-:Y:S01]  /*11ab0*/  FSETP.NEU.FTZ.AND P0, PT, R3, -INF , PT ;  /* 0xff8000000300780b */ /* 0x000fe20003f1d000 */
[C---:B------:R-:W-:Y:S02]  /*11ac0*/  HMMA.16816.F32.BF16 R144, R8.reuse, R84, R52 ;  /* 0x000000540890723c */ /* 0x040fe40000041834 */
[--C-:B------:R-:W-:Y:S02]  /*11ad0*/  FFMA.FTZ R0, R67, c[0x0][0x2d0], -R2.reuse ;  /* 0x0000b40043007a23 */ /* 0x100fe40000010802 */
[--C-:B------:R-:W-:Y:S01]  /*11ae0*/  FFMA.FTZ R4, R120, c[0x0][0x2d0], -R2.reuse ;  /* 0x0000b40078047a23 */ /* 0x100fe20000010802 */
[----:B------:R-:W2:Y:S01]  /*11af0*/  LDSM.16.MT88.4 R64, [R212+0x1100] ;  /* 0x00110000d440783b */ /* 0x000ea20000004200 */
[----:B------:R3:W-:Y:S02]  /*11b00*/  MUFU.EX2 R215, R0 ;  /* 0x0000000000d77308 */ /* 0x0007e40000000800 */
[C---:B------:R-:W-:Y:S06]  /*11b10*/  HMMA.16816.F32.BF16 R120, R8.reuse, R86, R28 ;  /* 0x000000560878723c */ /* 0x040fec000004181c */
[----:B------:R-:W-:Y:S02]  /*11b20*/  MUFU.EX2 R218, R4 ;  /* 0x0000000400da7308 */ /* 0x000fe40000000800 */
[----:B-1----:R-:W-:Y:S01]  /*11b30*/  HMMA.16816.F32.BF16 R152, R8, R80, R32 ;  /* 0x000000500898723c */ /* 0x002fe20000041820 */
[----:B---3--:R-:W-:-:S02]  /*11b40*/  FFMA.FTZ R0, R88, c[0x0][0x2d0], -R2 ;  /* 0x0000b40058007a23 */ /* 0x008fc40000010802 */
[----:B------:R-:W1:Y:S03]  /*11b50*/  LDSM.16.MT88.4 R88, [R211+0x1100] ;  /* 0x00110000d358783b */ /* 0x000e660000004200 */
[----:B------:R3:W-:Y:S02]  /*11b60*/  MUFU.EX2 R216, R0 ;  /* 0x0000000000d87308 */ /* 0x0007e40000000800 */
[--C-:B---3--:R-:W-:Y:S01]  /*11b70*/  FFMA.FTZ R0, R117, c[0x0][0x2d0], -R2.reuse ;  /* 0x0000b40075007a23 */ /* 0x108fe20000010802 */
[----:B------:R-:W-:Y:S01]  /*11b80*/  MOV R117, R244 ;  /* 0x000000f400757202 */ /* 0x000fe20000000f00 */
[C---:B--2---:R-:W-:Y:S04]  /*11b90*/  HMMA.16816.F32.BF16 R148, R8.reuse, R64, R48 ;  /* 0x000000400894723c */ /* 0x044fe80000041830 */
[----:B------:R2:W-:Y:S04]  /*11ba0*/  MUFU.EX2 R208, R0 ;  /* 0x0000000000d07308 */ /* 0x0005e80000000800 */
[----:B------:R-:W-:Y:S01]  /*11bb0*/  HMMA.16816.F32.BF16 R124, R8, R66, R24 ;  /* 0x00000042087c723c */ /* 0x000fe20000041818 */
[----:B--2---:R-:W-:-:S07]  /*11bc0*/  FFMA.FTZ R0, R118, c[0x0][0x2d0], -R2 ;  /* 0x0000b40076007a23 */ /* 0x004fce0000010802 */
[C---:B-1----:R-:W-:Y:S01]  /*11bd0*/  HMMA.16816.F32.BF16 R156, R8.reuse, R88, R16 ;  /* 0x00000058089c723c */ /* 0x042fe20000041810 */
[----:B------:R1:W2:Y:S07]  /*11be0*/  MUFU.EX2 R69, R0 ;  /* 0x0000000000457308 */ /* 0x0002ae0000000800 */
[----:B------:R-:W-:Y:S01]  /*11bf0*/  HMMA.16816.F32.BF16 R136, R8, R90, R12 ;  /* 0x0000005a0888723c */ /* 0x000fe2000004180c */
[----:B-1----:R-:W-:Y:S02]  /*11c00*/  FFMA.FTZ R0, R119, c[0x0][0x2d0], -R2 ;  /* 0x0000b40077007a23 */ /* 0x002fe40000010802 */
[----:B--2---:R-:W-:-:S02]  /*11c10*/  IMAD.MOV.U32 R119, RZ, RZ, R69 ;  /* 0x000000ffff777224 */ /* 0x004fc400078e0045 */
[----:B------:R1:W2:Y:S02]  /*11c20*/  MUFU.EX2 R36, R0 ;  /* 0x0000000000247308 */ /* 0x0002a40000000800 */
[----:B-1----:R-:W-:-:S05]  /*11c30*/  FMUL.FTZ R0, R3, c[0x0][0x2d0] ;  /* 0x0000b40003007a20 */ /* 0x002fca0000410000 */
[----:B------:R-:W-:-:S05]  /*11c40*/  FSEL R0, R0, RZ, P0 ;  /* 0x000000ff00007208 */ /* 0x000fca0000000000 */
[----:B------:R-:W-:Y:S02]  /*11c50*/  FFMA.FTZ R4, R68, c[0x0][0x2d0], -R0 ;  /* 0x0000b40044047a23 */ /* 0x000fe40000010800 */
[----:B--2---:R-:W-:Y:S02]  /*11c60*/  IMAD.MOV.U32 R68, RZ, RZ, R36 ;  /* 0x000000ffff447224 */ /* 0x004fe400078e0024 */
[----:B------:R1:W-:Y:S02]  /*11c70*/  MUFU.EX2 R69, R4 ;  /* 0x0000000400457308 */ /* 0x0003e40000000800 */
[----:B-1----:R-:W-:Y:S01]  /*11c80*/  FFMA.FTZ R4, R74, c[0x0][0x2d0], -R0 ;  /* 0x0000b4004a047a23 */ /* 0x002fe20000010800 */
[----:B------:R-:W-:-:S05]  /*11c90*/  MOV R74, R248 ;  /* 0x000000f8004a7202 */ /* 0x000fca0000000f00 */
[----:B------:R1:W2:Y:S02]  /*11ca0*/  MUFU.EX2 R202, R4 ;  /* 0x0000000400ca7308 */ /* 0x0002a40000000800 */
[----:B-1----:R-:W-:-:S06]  /*11cb0*/  FFMA.FTZ R4, R112, c[0x0][0x2d0], -R0 ;  /* 0x0000b40070047a23 */ /* 0x002fcc0000010800 */
[----:B------:R1:W-:Y:S02]  /*11cc0*/  MUFU.EX2 R118, R4 ;  /* 0x0000000400767308 */ /* 0x0003e40000000800 */
[----:B-1----:R-:W-:-:S06]  /*11cd0*/  FFMA.FTZ R4, R75, c[0x0][0x2d0], -R0 ;  /* 0x0000b4004b047a23 */ /* 0x002fcc0000010800 */
[----:B------:R1:W3:Y:S02]  /*11ce0*/  MUFU.EX2 R219, R4 ;  /* 0x0000000400db7308 */ /* 0x0002e40000000800 */
[----:B-1----:R-:W-:Y:S02]  /*11cf0*/  FFMA.FTZ R4, R128, c[0x0][0x2d0], -R2 ;  /* 0x0000b40080047a23 */ /* 0x002fe40000010802 */
[----:B------:R-:W-:Y:S04]  /*11d00*/  HMMA.16816.F32.BF16 R128, R8, R82, R20 ;  /* 0x000000520880723c */ /* 0x000fe80000041814 */
[----:B------:R1:W4:Y:S03]  /*11d10*/  MUFU.EX2 R36, R4 ;  /* 0x0000000400247308 */ /* 0x0003260000000800 */
[----:B------:R-:W-:-:S02]  /*11d20*/  F2FP.BF16.PACK_AB R8, R216, R215 ;  /* 0x000000d7d808723e */ /* 0x000fc400000010ff */
[----:B------:R-:W-:Y:S02]  /*11d30*/  F2FP.BF16.PACK_AB R10, R119, R208 ;  /* 0x000000d0770a723e */ /* 0x000fe400000010ff */
[----:B--2---:R-:W-:Y:S02]  /*11d40*/  F2FP.BF16.PACK_AB R9, R202, R69 ;  /* 0x00000045ca09723e */ /* 0x004fe400000010ff */
[----:B---3--:R-:W-:Y:S01]  /*11d50*/  F2FP.BF16.PACK_AB R11, R219, R118 ;  /* 0x00000076db0b723e */ /* 0x008fe200000010ff */
[----:B-1----:R-:W-:Y:S01]  /*11d60*/  FFMA.FTZ R4, R134, c[0x0][0x2d0], -R2 ;  /* 0x0000b40086047a23 */ /* 0x002fe20000010802 */
[----:B------:R-:W-:-:S05]  /*11d70*/  MOV R134, R241 ;  /* 0x000000f100867202 */ /* 0x000fca0000000f00 */
[C---:B------:R-:W-:Y:S01]  /*11d80*/  HMMA.16816.F32.BF16 R16, R8.reuse, R76, RZ ;  /* 0x0000004c0810723c */ /* 0x040fe200000418ff */
[----:B------:R1:W2:Y:S06]  /*11d90*/  MUFU.EX2 R38, R4 ;  /* 0x0000000400267308 */ /* 0x0002ac0000000800 */
[----:B------:R-:W-:Y:S01]  /*11da0*/  IMAD.MOV.U32 R77, RZ, RZ, R236 ;  /* 0x000000ffff4d7224 */ /* 0x000fe200078e00ec */
[----:B------:R-:W-:Y:S01]  /*11db0*/  HMMA.16816.F32.BF16 R12, R8, R60, RZ ;  /* 0x0000003c080c723c */ /* 0x000fe200000418ff */
[----:B------:R-:W-:-:S06]  /*11dc0*/  IMAD.MOV.U32 R76, RZ, RZ, R235 ;  /* 0x000000ffff4c7224 */ /* 0x000fcc00078e00eb */
[----:B------:R-:W-:Y:S01]  /*11dd0*/  IMAD.MOV.U32 R60, RZ, RZ, R234 ;  /* 0x000000ffff3c7224 */ /* 0x000fe200078e00ea */
[----:B------:R-:W-:Y:S01]  /*11de0*/  HMMA.16816.F32.BF16 R32, R8, R78, RZ ;  /* 0x0000004e0820723c */ /* 0x000fe200000418ff */
[----:B-1----:R-:W-:-:S04]  /*11df0*/  FFMA.FTZ R4, R113, c[0x0][0x2d0], -R0 ;  /* 0x0000b40071047a23 */ /* 0x002fc80000010800 */
[----:B------:R1:W-:Y:S02]  /*11e00*/  MUFU.EX2 R252, R4 ;  /* 0x0000000400fc7308 */ /* 0x0003e40000000800 */
[----:B----4-:R-:W-:Y:S01]  /*11e10*/  IMAD.MOV.U32 R78, RZ, RZ, R36 ;  /* 0x000000ffff4e7224 */ /* 0x010fe200078e0024 */
[----:B------:R-:W-:Y:S01]  /*11e20*/  HMMA.16816.F32.BF16 R20, R8, R56, RZ ;  /* 0x000000380814723c */ /* 0x000fe200000418ff */
[----:B------:R-:W-:-:S06]  /*11e30*/  MOV R79, R203 ;  /* 0x000000cb004f7202 */ /* 0x000fcc0000000f00 */
[----:B------:R-:W-:Y:S01]  /*11e40*/  IMAD.MOV.U32 R57, RZ, RZ, R202 ;  /* 0x000000ffff397224 */ /* 0x000fe200078e00ca */
[----:B------:R-:W-:Y:S01]  /*11e50*/  HMMA.16816.F32.BF16 R28, R8, R58, RZ ;  /* 0x0000003a081c723c */ /* 0x000fe200000418ff */
[----:B-1----:R-:W-:-:S07]  /*11e60*/  FFMA.FTZ R4, R114, c[0x0][0x2d0], -R0 ;  /* 0x0000b40072047a23 */ /* 0x002fce0000010800 */
[----:B------:R-:W-:Y:S01]  /*11e70*/  HMMA.16816.F32.BF16 R24, R8, R100, RZ ;  /* 0x000000640818723c */ /* 0x000fe200000418ff */
[----:B------:R1:W-:Y:S02]  /*11e80*/  MUFU.EX2 R40, R4 ;  /* 0x0000000400287308 */ /* 0x0003e40000000800 */
[----:B-1----:R-:W-:-:S06]  /*11e90*/  FFMA.FTZ R4, R115, c[0x0][0x2d0], -R0 ;  /* 0x0000b40073047a23 */ /* 0x002fcc0000010800 */
[----:B------:R1:W3:Y:S02]  /*11ea0*/  MUFU.EX2 R37, R4 ;  /* 0x0000000400257308 */ /* 0x0002e40000000800 */
[----:B-1----:R-:W-:Y:S01]  /*11eb0*/  FFMA.FTZ R4, R116, c[0x0][0x2d0], -R0 ;  /* 0x0000b40074047a23 */ /* 0x002fe20000010800 */
[----:B--2---:R-:W-:Y:S01]  /*11ec0*/  MOV R116, R38 ;  /* 0x0000002600747202 */ /* 0x004fe20000000f00 */
[----:B---3--:R-:W-:-:S04]  /*11ed0*/  IMAD.MOV.U32 R61, RZ, RZ, R37 ;  /* 0x000000ffff3d7224 */ /* 0x008fc800078e0025 */
[----:B------:R1:W2:Y:S01]  /*11ee0*/  MUFU.EX2 R75, R4 ;  /* 0x00000004004b7308 */ /* 0x0002a20000000800 */
[C---:B------:R-:W-:Y:S07]  /*11ef0*/  HMMA.16816.F32.BF16 R36, R8.reuse, R62, RZ ;  /* 0x0000003e0824723c */ /* 0x040fee00000418ff */
[----:B------:R-:W-:Y:S02]  /*11f00*/  IMAD.MOV.U32 R63, RZ, RZ, R40 ;  /* 0x000000ffff3f7224 */ /* 0x000fe400078e0028 */
[----:B------:R-:W-:Y:S01]  /*11f10*/  HMMA.16816.F32.BF16 R40, R8, R102, RZ ;  /* 0x000000660828723c */ /* 0x000fe200000418ff */
[----:B-1----:R-:W-:-:S06]  /*11f20*/  FFMA.FTZ R4, R176, c[0x0][0x2d0], -R7 ;  /* 0x0000b400b0047a23 */ /* 0x002fcc0000010807 */
[----:B------:R-:W-:Y:S02]  /*11f30*/  F2FP.BF16.PACK_AB R8, R218, R68 ;  /* 0x00000044da08723e */ /* 0x000fe400000010ff */
[----:B------:R-:W-:Y:S01]  /*11f40*/  F2FP.BF16.PACK_AB R10, R116, R78 ;  /* 0x0000004e740a723e */ /* 0x000fe200000010ff */
[----:B------:R1:W-:Y:S01]  /*11f50*/  MUFU.EX2 R251, R4 ;  /* 0x0000000400fb7308 */ /* 0x0003e20000000800 */
[----:B------:R-:W-:Y:S02]  /*11f60*/  F2FP.BF16.PACK_AB R9, R63, R252 ;  /* 0x000000fc3f09723e */ /* 0x000fe400000010ff */
[----:B--2---:R-:W-:-:S07]  /*11f70*/  F2FP.BF16.PACK_AB R11, R75, R61 ;  /* 0x0000003d4b0b723e */ /* 0x004fce00000010ff */
[----:B------:R-:W-:Y:S01]  /*11f80*/  HMMA.16816.F32.BF16 R16, R8, R96, R16 ;  /* 0x000000600810723c */ /* 0x000fe20000041810 */
[----:B-1----:R-:W-:Y:S02]  /*11f90*/  FFMA.FTZ R4, R160, c[0x0][0x2d0], -R2 ;  /* 0x0000b400a0047a23 */ /* 0x002fe40000010802 */
[----:B------:R-:W-:-:S05]  /*11fa0*/  IMAD.MOV.U32 R160, RZ, RZ, R247 ;  /* 0x000000ffffa07224 */ /* 0x000fca00078e00f7 */
[C---:B------:R-:W-:Y:S01]  /*11fb0*/  HMMA.16816.F32.BF16 R48, R8.reuse, R92, R20 ;  /* 0x0000005c0830723c */ /* 0x040fe20000041814 */
[----:B------:R1:W-:Y:S07]  /*11fc0*/  MUFU.EX2 R247, R4 ;  /* 0x0000000400f77308 */ /* 0x0003ee0000000800 */
[C---:B------:R-:W-:Y:S08]  /*11fd0*/  HMMA.16816.F32.BF16 R52, R8.reuse, R104, R12 ;  /* 0x000000680834723c */ /* 0x040ff0000004180c */
[----:B------:R-:W-:Y:S01]  /*11fe0*/  HMMA.16816.F32.BF16 R12, R8, R94, R28 ;  /* 0x0000005e080c723c */ /* 0x000fe2000004181c */
[----:B-1----:R-:W-:-:S02]  /*11ff0*/  FFMA.FTZ R4, R143, c[0x0][0x2d0], -R2 ;  /* 0x0000b4008f047a23 */ /* 0x002fc40000010802 */
[----:B------:R-:W-:Y:S02]  /*12000*/  IMAD.MOV.U32 R143, RZ, RZ, R243 ;  /* 0x000000ffff8f7224 */ /* 0x000fe400078e00f3 */
[----:B------:R1:W2:Y:S03]  /*12010*/  MUFU.EX2 R248, R4 ;  /* 0x0000000400f87308 */ /* 0x0002a60000000800 */
[C---:B------:R-:W-:Y:S08]  /*12020*/  HMMA.16816.F32.BF16 R20, R8.reuse, R98, R32 ;  /* 0x000000620814723c */ /* 0x040ff00000041820 */
[----:B------:R-:W-:Y:S01]  /*12030*/  HMMA.16816.F32.BF16 R44, R8, R108, R24 ;  /* 0x0000006c082c723c */ /* 0x000fe20000041818 */
[----:B------:R-:W-:Y:S01]  /*12040*/  LDSM.16.MT88.4 R24, [R212+0x1900] ;  /* 0x00190000d418783b */ /* 0x000fe20000004200 */
[----:B-1----:R-:W-:-:S02]  /*12050*/  FFMA.FTZ R4, R142, c[0x0][0x2d0], -R2 ;  /* 0x0000b4008e047a23 */ /* 0x002fc40000010802 */
[----:B------:R-:W-:-:S04]  /*12060*/  IMAD.MOV.U32 R142, RZ, RZ, R246 ;  /* 0x000000ffff8e7224 */ /* 0x000fc800078e00f6 */
[C---:B------:R-:W-:Y:S01]  /*12070*/  HMMA.16816.F32.BF16 R28, R8.reuse, R106, R36 ;  /* 0x0000006a081c723c */ /* 0x040fe20000041824 */
[----:B------:R1:W-:Y:S07]  /*12080*/  MUFU.EX2 R249, R4 ;  /* 0x0000000400f97308 */ /* 0x0003ee0000000800 */
[----:B------:R-:W-:Y:S07]  /*12090*/  HMMA.16816.F32.BF16 R32, R8, R110, R40 ;  /* 0x0000006e0820723c */ /* 0x000fee0000041828 */
[----:B--2---:R-:W-:Y:S01]  /*120a0*/  F2FP.BF16.PACK_AB R8, R248, R247 ;  /* 0x000000f7f808723e */ /* 0x004fe200000010ff */
[----:B-1----:R-:W-:-:S02]  /*120b0*/  FFMA.FTZ R4, R141, c[0x0][0x2d0], -R2 ;  /* 0x0000b4008d047a23 */ /* 0x002fc40000010802 */
[----:B------:R-:W-:Y:S02]  /*120c0*/  IMAD.MOV.U32 R141, RZ, RZ, R245 ;  /* 0x000000ffff8d7224 */ /* 0x000fe400078e00f5 */
        /* <DEDUP_REMOVED lines=17> */
[----:B------:R1:W2:Y:S02]  /*121e0*/  MUFU.EX2 R242, R4 ;  /* 0x0000000400f27308 */ /* 0x0002a40000000800 */
[C---:B------:R-:W-:Y:S01]  /*121f0*/  HMMA.16816.F32.BF16 R112, R8.reuse, R64, R16 ;  /* 0x000000400870723c */ /* 0x040fe20000041810 */
[----:B------:R-:W3:Y:S07]  /*12200*/  LDSM.16.MT88.4 R16, [R209+0x1900] ;  /* 0x00190000d110783b */ /* 0x000eee0000004200 */
[----:B------:R-:W-:Y:S01]  /*12210*/  HMMA.16816.F32.BF16 R100, R8, R66, R20 ;  /* 0x000000420864723c */ /* 0x000fe20000041814 */
[----:B------:R-:W-:Y:S01]  /*12220*/  LDSM.16.MT88.4 R20, [R211+0x1900] ;  /* 0x00190000d314783b */ /* 0x000fe20000004200 */
[----:B-1----:R-:W-:-:S03]  /*12230*/  FFMA.FTZ R4, R185, c[0x0][0x2d0], -R7 ;  /* 0x0000b400b9047a23 */ /* 0x002fc60000010807 */
[----:B------:R-:W-:Y:S01]  /*12240*/  LDSM.16.MT88.4 R64, [R212+0x2100] ;  /* 0x00210000d440783b */ /* 0x000fe20000004200 */
[----:B------:R-:W-:Y:S01]  /*12250*/  IMAD.MOV.U32 R185, RZ, RZ, R74 ;  /* 0x000000ffffb97224 */ /* 0x000fe200078e004a */
[----:B------:R-:W-:Y:S01]  /*12260*/  MOV R74, R237 ;  /* 0x000000ed004a7202 */ /* 0x000fe20000000f00 */
[----:B------:R1:W-:Y:S01]  /*12270*/  MUFU.EX2 R240, R4 ;  /* 0x0000000400f07308 */ /* 0x0003e20000000800 */
[----:B------:R-:W-:Y:S01]  /*12280*/  HMMA.16816.F32.BF16 R92, R8, R82, R28 ;  /* 0x00000052085c723c */ /* 0x000fe2000004181c */
[----:B------:R-:W4:Y:S01]  /*12290*/  LDSM.16.MT88.4 R28, [R210+0x1900] ;  /* 0x00190000d21c783b */ /* 0x000f220000004200 */
[----:B------:R-:W-:Y:S01]  /*122a0*/  MOV R176, R74 ;  /* 0x0000004a00b07202 */ /* 0x000fe20000000f00 */
[----:B------:R-:W-:-:S05]  /*122b0*/  IMAD.MOV.U32 R74, RZ, RZ, R194 ;  /* 0x000000ffff4a7224 */ /* 0x000fca00078e00c2 */
[----:B------:R-:W-:Y:S01]  /*122c0*/  HMMA.16816.F32.BF16 R108, R8, R84, R48 ;  /* 0x00000054086c723c */ /* 0x000fe20000041830 */
[----:B-1----:R-:W-:-:S07]  /*122d0*/  FFMA.FTZ R4, R187, c[0x0][0x2d0], -R7 ;  /* 0x0000b400bb047a23 */ /* 0x002fce0000010807 */
[C---:B------:R-:W-:Y:S01]  /*122e0*/  HMMA.16816.F32.BF16 R104, R8.reuse, R86, R12 ;  /* 0x000000560868723c */ /* 0x040fe2000004180c */
[----:B------:R1:W1:Y:S07]  /*122f0*/  MUFU.EX2 R241, R4 ;  /* 0x0000000400f17308 */ /* 0x00026e0000000800 */
[C---:B------:R-:W-:Y:S08]  /*12300*/  HMMA.16816.F32.BF16 R84, R8.reuse, R88, R44 ;  /* 0x000000580854723c */ /* 0x040ff0000004182c */
[----:B------:R-:W-:Y:S01]  /*12310*/  HMMA.16816.F32.BF16 R96, R8, R80, R52 ;  /* 0x000000500860723c */ /* 0x000fe20000041834 */
[----:B------:R-:W-:Y:S01]  /*12320*/  LDSM.16.MT88.4 R80, [R211+0x2100] ;  /* 0x00210000d350783b */ /* 0x000fe20000004200 */
[----:B-1----:R-:W-:-:S04]  /*12330*/  FFMA.FTZ R4, R196, c[0x0][0x2d0], -R7 ;  /* 0x0000b400c4047a23 */ /* 0x002fc80000010807 */
[----:B------:R1:W-:Y:S02]  /*12340*/  MUFU.EX2 R239, R4 ;  /* 0x0000000400ef7308 */ /* 0x0003e40000000800 */
[----:B------:R-:W-:Y:S07]  /*12350*/  HMMA.16816.F32.BF16 R88, R8, R90, R32 ;  /* 0x0000005a0858723c */ /* 0x000fee0000041820 */
[----:B--2---:R-:W-:Y:S02]  /*12360*/  F2FP.BF16.PACK_AB R8, R242, R251 ;  /* 0x000000fbf208723e */ /* 0x004fe400000010ff */
[----:B------:R-:W-:Y:S01]  /*12370*/  F2FP.BF16.PACK_AB R10, R241, R240 ;  /* 0x000000f0f10a723e */ /* 0x000fe200000010ff */
[----:B-1----:R-:W-:-:S04]  /*12380*/  FFMA.FTZ R4, R197, c[0x0][0x2d0], -R7 ;  /* 0x0000b400c5047a23 */ /* 0x002fc80000010807 */
[----:B------:R1:W-:Y:S02]  /*12390*/  MUFU.EX2 R238, R4 ;  /* 0x0000000400ee7308 */ /* 0x0003e40000000800 */
[----:B-1----:R-:W-:Y:S02]  /*123a0*/  FFMA.FTZ R4, R165, c[0x0][0x2d0], -R6 ;  /* 0x0000b400a5047a23 */ /* 0x002fe40000010806 */
[----:B------:R-:W-:-:S04]  /*123b0*/  IMAD.MOV.U32 R165, RZ, RZ, R75 ;  /* 0x000000ffffa57224 */ /* 0x000fc800078e004b */
[----:B------:R1:W-:Y:S01]  /*123c0*/  MUFU.EX2 R237, R4 ;  /* 0x0000000400ed7308 */ /* 0x0003e20000000800 */
[----:B------:R-:W-:Y:S02]  /*123d0*/  IMAD.MOV.U32 R75, RZ, RZ, R195 ;  /* 0x000000ffff4b7224 */ /* 0x000fe400078e00c3 */
[----:B-1----:R-:W-:Y:S02]  /*123e0*/  FFMA.FTZ R4, R172, c[0x0][0x2d0], -R6 ;  /* 0x0000b400ac047a23 */ /* 0x002fe40000010806 */
        /* <DEDUP_REMOVED lines=8> */
[----:B------:R-:W-:Y:S01]  /*12470*/  IMAD.MOV.U32 R116, RZ, RZ, R119 ;  /* 0x000000ffff747224 */ /* 0x000fe200078e0077 */
[----:B------:R-:W-:-:S03]  /*12480*/  MOV R119, R191 ;  /* 0x000000bf00777202 */ /* 0x000fc60000000f00 */
[----:B------:R1:W2:Y:S02]  /*12490*/  MUFU.EX2 R203, R4 ;  /* 0x0000000400cb7308 */ /* 0x0002a40000000800 */
[----:B-1----:R-:W-:Y:S01]  /*124a0*/  FFMA.FTZ R4, R198, c[0x0][0x2d0], -R7 ;  /* 0x0000b400c6047a23 */ /* 0x002fe20000010807 */
[----:B--2---:R-:W-:-:S05]  /*124b0*/  F2FP.BF16.PACK_AB R11, R203, R235 ;  /* 0x000000ebcb0b723e */ /* 0x004fca00000010ff */
[----:B------:R1:W-:Y:S02]  /*124c0*/  MUFU.EX2 R234, R4 ;  /* 0x0000000400ea7308 */ /* 0x0003e40000000800 */
[C---:B---3--:R-:W-:Y:S07]  /*124d0*/  HMMA.16816.F32.BF16 R52, R8.reuse, R18, R120 ;  /* 0x000000120834723c */ /* 0x048fee0000041878 */
[----:B------:R-:W-:Y:S01]  /*124e0*/  IMAD.MOV.U32 R123, RZ, RZ, R190 ;  /* 0x000000ffff7b7224 */ /* 0x000fe200078e00be */
[----:B------:R-:W-:Y:S01]  /*124f0*/  HMMA.16816.F32.BF16 R48, R8, R24, R148 ;  /* 0x000000180830723c */ /* 0x000fe20000041894 */
[----:B------:R-:W-:-:S02]  /*12500*/  IMAD.MOV.U32 R121, RZ, RZ, R185 ;  /* 0x000000ffff797224 */ /* 0x000fc400078e00b9 */
[----:B------:R-:W-:Y:S02]  /*12510*/  IMAD.MOV.U32 R120, RZ, RZ, R140 ;  /* 0x000000ffff787224 */ /* 0x000fe400078e008c */
[----:B-1----:R-:W-:Y:S02]  /*12520*/  FFMA.FTZ R4, R199, c[0x0][0x2d0], -R7 ;  /* 0x0000b400c7047a23 */ /* 0x002fe40000010807 */
[----:B------:R-:W-:Y:S01]  /*12530*/  IMAD.MOV.U32 R149, RZ, RZ, R68 ;  /* 0x000000ffff957224 */ /* 0x000fe200078e0044 */
[----:B------:R-:W-:Y:S01]  /*12540*/  HMMA.16816.F32.BF16 R44, R8, R26, R124 ;  /* 0x0000001a082c723c */ /* 0x000fe2000004187c */
[----:B------:R1:W2:Y:S01]  /*12550*/  MUFU.EX2 R202, R4 ;  /* 0x0000000400ca7308 */ /* 0x0002a20000000800 */
[----:B------:R-:W-:Y:S01]  /*12560*/  IMAD.MOV.U32 R150, RZ, RZ, R141 ;  /* 0x000000ffff967224 */ /* 0x000fe200078e008d */
[----:B------:R-:W-:Y:S01]  /*12570*/  MOV R151, R142 ;  /* 0x0000008e00977202 */ /* 0x000fe20000000f00 */
[----:B------:R-:W-:-:S04]  /*12580*/  IMAD.MOV.U32 R148, RZ, RZ, R121 ;  /* 0x000000ffff947224 */ /* 0x000fc800078e0079 */
[C---:B----4-:R-:W-:Y:S07]  /*12590*/  HMMA.16816.F32.BF16 R40, R8.reuse, R28, R152 ;  /* 0x0000001c0828723c */ /* 0x050fee0000041898 */
[----:B------:R-:W-:Y:S01]  /*125a0*/  IMAD.MOV.U32 R153, RZ, RZ, R175 ;  /* 0x000000ffff997224 */ /* 0x000fe200078e00af */
[C---:B------:R-:W-:Y:S01]  /*125b0*/  HMMA.16816.F32.BF16 R36, R8.reuse, R30, R128 ;  /* 0x0000001e0824723c */ /* 0x040fe20000041880 */
[----:B-1----:R-:W-:Y:S01]  /*125c0*/  FFMA.FTZ R4, R177, c[0x0][0x2d0], -R6 ;  /* 0x0000b400b1047a23 */ /* 0x002fe20000010806 */
[----:B------:R-:W-:Y:S01]  /*125d0*/  LDSM.16.MT88.4 R128, [R212+0x2900] ;  /* 0x00290000d480783b */ /* 0x000fe20000004200 */
[----:B------:R-:W-:Y:S01]  /*125e0*/  IMAD.MOV.U32 R177, RZ, RZ, R57 ;  /* 0x000000ffffb17224 */ /* 0x000fe200078e0039 */
[----:B------:R-:W-:Y:S01]  /*125f0*/  MOV R152, R171 ;  /* 0x000000ab00987202 */ /* 0x000fe20000000f00 */
[----:B------:R1:W-:Y:S03]  /*12600*/  MUFU.EX2 R199, R4 ;  /* 0x0000000400c77308 */ /* 0x0003e60000000800 */
[----:B------:R-:W-:Y:S01]  /*12610*/  HMMA.16816.F32.BF16 R56, R8, R16, R144 ;  /* 0x000000100838723c */ /* 0x000fe20000041890 */
[----:B------:R-:W-:-:S05]  /*12620*/  MOV R122, R177 ;  /* 0x000000b1007a7202 */ /* 0x000fca0000000f00 */
[----:B------:R-:W-:Y:S01]  /*12630*/  IMAD.MOV.U32 R155, RZ, RZ, R122 ;  /* 0x000000ffff9b7224 */ /* 0x000fe200078e007a */
[----:B------:R-:W-:Y:S01]  /*12640*/  MOV R144, R78 ;  /* 0x0000004e00907202 */ /* 0x000fe20000000f00 */
[----:B------:R-:W-:Y:S01]  /*12650*/  IMAD.MOV.U32 R145, RZ, RZ, R79 ;  /* 0x000000ffff917224 */ /* 0x000fe200078e004f */
[C---:B------:R-:W-:Y:S01]  /*12660*/  HMMA.16816.F32.BF16 R32, R8.reuse, R20, R156 ;  /* 0x000000140820723c */ /* 0x040fe2000004189c */
[----:B------:R-:W-:Y:S01]  /*12670*/  IMAD.MOV.U32 R146, RZ, RZ, R60 ;  /* 0x000000ffff927224 */ /* 0x000fe200078e003c */
[----:B------:R-:W-:Y:S01]  /*12680*/  LDSM.16.MT88.4 R76, [R210+0x2100] ;  /* 0x00210000d24c783b */ /* 0x000fe20000004200 */
[----:B------:R-:W-:Y:S01]  /*12690*/  IMAD.MOV.U32 R147, RZ, RZ, R61 ;  /* 0x000000ffff937224 */ /* 0x000fe200078e003d */
[----:B------:R-:W-:Y:S01]  /*126a0*/  MOV R121, R145 ;  /* 0x0000009100797202 */ /* 0x000fe20000000f00 */
[----:B-1----:R-:W-:Y:S02]  /*126b0*/  FFMA.FTZ R4, R182, c[0x0][0x2d0], -R6 ;  /* 0x0000b400b6047a23 */ /* 0x002fe40000010806 */
[----:B------:R-:W-:Y:S01]  /*126c0*/  IMAD.MOV.U32 R182, RZ, RZ, R63 ;  /* 0x000000ffffb67224 */ /* 0x000fe200078e003f */
[----:B------:R-:W-:Y:S01]  /*126d0*/  HMMA.16816.F32.BF16 R12, R8, R22, R136 ;  /* 0x00000016080c723c */ /* 0x000fe20000041888 */
[----:B------:R-:W1:Y:S01]  /*126e0*/  MUFU.EX2 R198, R4 ;  /* 0x0000000400c67308 */ /* 0x000e620000000800 */
[----:B------:R-:W3:Y:S01]  /*126f0*/  LDSM.16.MT88.4 R60, [R209+0x2100] ;  /* 0x00210000d13c783b */ /* 0x000ee20000004200 */
[----:B------:R-:W-:Y:S01]  /*12700*/  IMAD.MOV.U32 R157, RZ, RZ, R176 ;  /* 0x000000ffff9d7224 */ /* 0x000fe200078e00b0 */
[----:B------:R-:W-:Y:S01]  /*12710*/  MOV R156, R116 ;  /* 0x00000074009c7202 */ /* 0x000fe20000000f00 */
[----:B------:R-:W-:-:S02]  /*12720*/  IMAD.MOV.U32 R159, RZ, RZ, R172 ;  /* 0x000000ffff9f7224 */ /* 0x000fc400078e00ac */
[----:B------:R-:W-:Y:S01]  /*12730*/  F2FP.BF16.PACK_AB R8, R238, R239 ;  /* 0x000000efee08723e */ /* 0x000fe200000010ff */
[----:B------:R-:W-:Y:S01]  /*12740*/  IMAD.MOV.U32 R139, RZ, RZ, R74 ;  /* 0x000000ffff8b7224 */ /* 0x000fe200078e004a */
[----:B--2---:R-:W-:Y:S01]  /*12750*/  F2FP.BF16.PACK_AB R10, R202, R234 ;  /* 0x000000eaca0a723e */ /* 0x004fe200000010ff */
[----:B------:R-:W-:Y:S01]  /*12760*/  IMAD.MOV.U32 R122, RZ, RZ, R144 ;  /* 0x000000ffff7a7224 */ /* 0x000fe200078e0090 */
[----:B------:R-:W-:Y:S01]  /*12770*/  MOV R138, R119 ;  /* 0x00000077008a7202 */ /* 0x000fe20000000f00 */
[----:B------:R-:W-:Y:S02]  /*12780*/  IMAD.MOV.U32 R154, RZ, RZ, R147 ;  /* 0x000000ffff9a7224 */ /* 0x000fe400078e0093 */
[----:B------:R-:W-:Y:S02]  /*12790*/  IMAD.MOV.U32 R158, RZ, RZ, R165 ;  /* 0x000000ffff9e7224 */ /* 0x000fe400078e00a5 */
[----:B------:R-:W-:Y:S01]  /*127a0*/  IMAD.MOV.U32 R137, RZ, RZ, R118 ;  /* 0x000000ffff897224 */ /* 0x000fe200078e0076 */
[----:B-1----:R-:W-:Y:S01]  /*127b0*/  F2FP.BF16.PACK_AB R9, R198, R199 ;  /* 0x000000c7c609723e */ /* 0x002fe200000010ff */
[----:B------:R-:W-:-:S04]  /*127c0*/  FFMA.FTZ R4, R183, c[0x0][0x2d0], -R6 ;  /* 0x0000b400b7047a23 */ /* 0x000fc80000010806 */
[----:B------:R1:W-:Y:S02]  /*127d0*/  MUFU.EX2 R197, R4 ;  /* 0x0000000400c57308 */ /* 0x0003e40000000800 */
[----:B-1----:R-:W-:-:S06]  /*127e0*/  FFMA.FTZ R4, R184, c[0x0][0x2d0], -R6 ;  /* 0x0000b400b8047a23 */ /* 0x002fcc0000010806 */
[----:B------:R1:W2:Y:S02]  /*127f0*/  MUFU.EX2 R196, R4 ;  /* 0x0000000400c47308 */ /* 0x0002a40000000800 */
[----:B-1----:R-:W-:Y:S01]  /*12800*/  FFMA.FTZ R4, R166, c[0x0][0x2d0], -R2 ;  /* 0x0000b400a6047a23 */ /* 0x002fe20000010802 */
[----:B--2---:R-:W-:-:S05]  /*12810*/  F2FP.BF16.PACK_AB R11, R196, R197 ;  /* 0x000000c5c40b723e */ /* 0x004fca00000010ff */
[----:B------:R1:W-:Y:S02]  /*12820*/  MUFU.EX2 R195, R4 ;  /* 0x0000000400c37308 */ /* 0x0003e40000000800 */
[C---:B---3--:R-:W-:Y:S08]  /*12830*/  HMMA.16816.F32.BF16 R56, R8.reuse, R60, R56 ;  /* 0x0000003c0838723c */ /* 0x048ff00000041838 */
        /* <DEDUP_REMOVED lines=8> */
[C---:B------:R-:W-:Y:S08]  /*128c0*/  HMMA.16816.F32.BF16 R36, R8.reuse, R78, R36 ;  /* 0x0000004e0824723c */ /* 0x040ff00000041824 */
[----:B------:R-:W-:Y:S01]  /*128d0*/  HMMA.16816.F32.BF16 R32, R8, R80, R32 ;  /* 0x000000500820723c */ /* 0x000fe20000041820 */
[----:B-1----:R-:W-:-:S04]  /*128e0*/  FFMA.FTZ R4, R174, c[0x0][0x2d0], -R2 ;  /* 0x0000b400ae047a23 */ /* 0x002fc80000010802 */
[----:B------:R1:W3:Y:S03]  /*128f0*/  MUFU.EX2 R190, R4 ;  /* 0x0000000400be7308 */ /* 0x0002e60000000800 */
[----:B------:R-:W-:Y:S07]  /*12900*/  HMMA.16816.F32.BF16 R12, R8, R82, R12 ;  /* 0x00000052080c723c */ /* 0x000fee000004180c */
[----:B--2---:R-:W-:Y:S01]  /*12910*/  F2FP.BF16.PACK_AB R8, R194, R195 ;  /* 0x000000c3c208723e */ /* 0x004fe200000010ff */
[----:B-1----:R-:W-:Y:S01]  /*12920*/  FFMA.FTZ R4, R161, c[0x0][0x2d0], -R0 ;  /* 0x0000b400a1047a23 */ /* 0x002fe20000010800 */
[----:B---3--:R-:W-:Y:S01]  /*12930*/  F2FP.BF16.PACK_AB R10, R190, R191 ;  /* 0x000000bfbe0a723e */ /* 0x008fe200000010ff */
[----:B------:R-:W-:-:S02]  /*12940*/  IMAD.MOV.U32 R161, RZ, RZ, R75 ;  /* 0x000000ffffa17224 */ /* 0x000fc400078e004b */
[----:B------:R1:W-:Y:S02]  /*12950*/  MUFU.EX2 R186, R4 ;  /* 0x0000000400ba7308 */ /* 0x0003e40000000800 */
[----:B-1----:R-:W-:-:S06]  /*12960*/  FFMA.FTZ R4, R162, c[0x0][0x2d0], -R0 ;  /* 0x0000b400a2047a23 */ /* 0x002fcc0000010800 */
[----:B------:R1:W2:Y:S02]  /*12970*/  MUFU.EX2 R187, R4 ;  /* 0x0000000400bb7308 */ /* 0x0002a40000000800 */
[----:B-1----:R-:W-:Y:S01]  /*12980*/  FFMA.FTZ R4, R163, c[0x0][0x2d0], -R0 ;  /* 0x0000b400a3047a23 */ /* 0x002fe20000010800 */
[----:B--2---:R-:W-:Y:S01]  /*12990*/  F2FP.BF16.PACK_AB R9, R187, R186 ;  /* 0x000000babb09723e */ /* 0x004fe200000010ff */
[----:B------:R-:W-:-:S04]  /*129a0*/  IMAD.MOV.U32 R163, RZ, RZ, R123 ;  /* 0x000000ffffa37224 */ /* 0x000fc800078e007b */
[----:B------:R1:W-:Y:S01]  /*129b0*/  MUFU.EX2 R185, R4 ;  /* 0x0000000400b97308 */ /* 0x0003e20000000800 */
[----:B------:R-:W-:Y:S02]  /*129c0*/  IMAD.MOV.U32 R123, RZ, RZ, R182 ;  /* 0x000000ffff7b7224 */ /* 0x000fe400078e00b6 */
[----:B-1----:R-:W-:-:S05]  /*129d0*/  FFMA.FTZ R4, R164, c[0x0][0x2d0], -R0 ;  /* 0x0000b400a4047a23 */ /* 0x002fca0000010800 */
[----:B------:R1:W2:Y:S02]  /*129e0*/  MUFU.EX2 R68, R4 ;  /* 0x0000000400447308 */ /* 0x0002a40000000800 */
[----:B-1----:R-:W-:Y:S01]  /*129f0*/  FFMA.FTZ R4, R233, c[0x0][0x2d0], -R7 ;  /* 0x0000b400e9047a23 */ /* 0x002fe20000010807 */
[----:B--2---:R-:W-:Y:S01]  /*12a00*/  F2FP.BF16.PACK_AB R11, R68, R185 ;  /* 0x000000b9440b723e */ /* 0x004fe200000010ff */
[----:B------:R-:W-:-:S04]  /*12a10*/  IMAD.MOV.U32 R233, RZ, RZ, R151 ;  /* 0x000000ffffe97224 */ /* 0x000fc800078e0097 */
[----:B------:R1:W-:Y:S02]  /*12a20*/  MUFU.EX2 R182, R4 ;  /* 0x0000000400b67308 */ /* 0x0003e40000000800 */
        /* <DEDUP_REMOVED lines=8> */
[----:B-1----:R-:W-:-:S07]  /*12ab0*/  FFMA.FTZ R4, R231, c[0x0][0x2d0], -R7 ;  /* 0x0000b400e7047a23 */ /* 0x002fce0000010807 */
[----:B------:R-:W-:Y:S01]  /*12ac0*/  HMMA.16816.F32.BF16 R92, R8, R30, R92 ;  /* 0x0000001e085c723c */ /* 0x000fe2000004185c */
[----:B------:R-:W-:Y:S01]  /*12ad0*/  FFMA.FTZ R7, R230, c[0x0][0x2d0], -R7 ;  /* 0x0000b400e6077a23 */ /* 0x000fe20000010807 */
[----:B--2---:R-:W-:Y:S01]  /*12ae0*/  F2FP.BF16.PACK_AB R164, R183, R182 ;  /* 0x000000b6b7a4723e */ /* 0x004fe200000010ff */
[----:B------:R1:W-:Y:S01]  /*12af0*/  MUFU.EX2 R184, R4 ;  /* 0x0000000400b87308 */ /* 0x0003e20000000800 */
[----:B------:R-:W-:-:S04]  /*12b00*/  IMAD.MOV.U32 R230, RZ, RZ, R143 ;  /* 0x000000ffffe67224 */ /* 0x000fc800078e008f */
[C---:B------:R-:W-:Y:S01]  /*12b10*/  HMMA.16816.F32.BF16 R140, R8.reuse, R24, R112 ;  /* 0x00000018088c723c */ /* 0x040fe20000041870 */
[----:B------:R-:W2:Y:S02]  /*12b20*/  LDSM.16.MT88.4 R112, [R209+0x2900] ;  /* 0x00290000d170783b */ /* 0x000ea40000004200 */
[----:B------:R-:W3:Y:S05]  /*12b30*/  MUFU.EX2 R177, R7 ;  /* 0x0000000700b17308 */ /* 0x000eea0000000800 */
[----:B------:R-:W-:Y:S01]  /*12b40*/  HMMA.16816.F32.BF16 R84, R8, R20, R84 ;  /* 0x000000140854723c */ /* 0x000fe20000041854 */
[----:B-1----:R-:W-:Y:S02]  /*12b50*/  FFMA.FTZ R4, R206, c[0x0][0x2d0], -R6 ;  /* 0x0000b400ce047a23 */ /* 0x002fe40000010806 */
[----:B------:R-:W-:Y:S01]  /*12b60*/  IMAD.MOV.U32 R206, RZ, RZ, R149 ;  /* 0x000000ffffce7224 */ /* 0x000fe200078e0095 */
[----:B------:R-:W-:Y:S01]  /*12b70*/  MOV R149, R120 ;  /* 0x0000007800957202 */ /* 0x000fe20000000f00 */
[----:B------:R1:W-:Y:S01]  /*12b80*/  MUFU.EX2 R174, R4 ;  /* 0x0000000400ae7308 */ /* 0x0003e20000000800 */
[----:B------:R-:W-:-:S02]  /*12b90*/  IMAD.MOV.U32 R120, RZ, RZ, R146 ;  /* 0x000000ffff787224 */ /* 0x000fc400078e0092 */
[----:B------:R-:W-:Y:S01]  /*12ba0*/  HMMA.16816.F32.BF16 R88, R8, R22, R88 ;  /* 0x000000160858723c */ /* 0x000fe20000041858 */
[----:B------:R-:W4:Y:S01]  /*12bb0*/  LDSM.16.MT88.4 R144, [R210+0x2900] ;  /* 0x00290000d290783b */ /* 0x000f220000004200 */
[----:B---3--:R-:W-:Y:S02]  /*12bc0*/  F2FP.BF16.PACK_AB R166, R177, R184 ;  /* 0x000000b8b1a6723e */ /* 0x008fe400000010ff */
[----:B------:R-:W-:-:S03]  /*12bd0*/  MOV R231, R149 ;  /* 0x0000009500e77202 */ /* 0x000fc60000000f00 */
[----:B------:R-:W-:-:S04]  /*12be0*/  FFMA.FTZ R8, R201, c[0x0][0x2d0], -R2 ;  /* 0x0000b400c9087a23 */ /* 0x000fc80000010802 */
[----:B------:R3:W-:Y:S01]  /*12bf0*/  MUFU.EX2 R28, R8 ;  /* 0x00000008001c7308 */ /* 0x0007e20000000800 */
[----:B-1----:R-:W-:Y:S02]  /*12c00*/  FFMA.FTZ R4, R205, c[0x0][0x2d0], -R6 ;  /* 0x0000b400cd047a23 */ /* 0x002fe40000010806 */
[----:B------:R-:W-:-:S05]  /*12c10*/  IMAD.MOV.U32 R205, RZ, RZ, R138 ;  /* 0x000000ffffcd7224 */ /* 0x000fca00078e008a */
[----:B------:R1:W1:Y:S01]  /*12c20*/  MUFU.EX2 R175, R4 ;  /* 0x0000000400af7308 */ /* 0x0002620000000800 */
[----:B---3--:R-:W-:-:S07]  /*12c30*/  FFMA.FTZ R8, R228, c[0x0][0x2d0], -R2 ;  /* 0x0000b400e4087a23 */ /* 0x008fce0000010802 */
[----:B------:R3:W-:Y:S01]  /*12c40*/  MUFU.EX2 R30, R8 ;  /* 0x00000008001e7308 */ /* 0x0007e20000000800 */
[--C-:B-1----:R-:W-:Y:S01]  /*12c50*/  FFMA.FTZ R4, R204, c[0x0][0x2d0], -R6.reuse ;  /* 0x0000b400cc047a23 */ /* 0x102fe20000010806 */
[----:B------:R-:W-:Y:S01]  /*12c60*/  F2FP.BF16.PACK_AB R165, R175, R174 ;  /* 0x000000aeafa5723e */ /* 0x000fe200000010ff */
[----:B------:R-:W-:Y:S01]  /*12c70*/  FFMA.FTZ R6, R207, c[0x0][0x2d0], -R6 ;  /* 0x0000b400cf067a23 */ /* 0x000fe20000010806 */
[----:B------:R-:W-:-:S04]  /*12c80*/  MOV R204, R161 ;  /* 0x000000a100cc7202 */ /* 0x000fc80000000f00 */
[----:B------:R1:W-:Y:S01]  /*12c90*/  MUFU.EX2 R176, R4 ;  /* 0x0000000400b07308 */ /* 0x0003e20000000800 */
[----:B------:R-:W-:-:S07]  /*12ca0*/  IMAD.MOV.U32 R207, RZ, RZ, R157 ;  /* 0x000000ffffcf7224 */ /* 0x000fce00078e009d */
[----:B------:R-:W2:Y:S01]  /*12cb0*/  MUFU.EX2 R173, R6 ;  /* 0x0000000600ad7308 */ /* 0x000ea20000000800 */
[--C-:B---3--:R-:W-:Y:S02]  /*12cc0*/  FFMA.FTZ R8, R229, c[0x0][0x2d0], -R2.reuse ;  /* 0x0000b400e5087a23 */ /* 0x108fe40000010802 */
[----:B-1----:R-:W-:-:S05]  /*12cd0*/  FFMA.FTZ R4, R188, c[0x0][0x2d0], -R2 ;  /* 0x0000b400bc047a23 */ /* 0x002fca0000010802 */
[----:B------:R-:W-:Y:S01]  /*12ce0*/  MUFU.EX2 R31, R8 ;  /* 0x00000008001f7308 */ /* 0x000fe20000000800 */
[----:B------:R-:W-:Y:S02]  /*12cf0*/  MOV R188, R158 ;  /* 0x0000009e00bc7202 */ /* 0x000fe40000000f00 */
[----:B--2---:R-:W-:-:S05]  /*12d00*/  F2FP.BF16.PACK_AB R167, R173, R176 ;  /* 0x000000b0ada7723e */ /* 0x004fca00000010ff */
[----:B------:R1:W-:Y:S02]  /*12d10*/  MUFU.EX2 R172, R4 ;  /* 0x0000000400ac7308 */ /* 0x0003e40000000800 */
[----:B------:R-:W-:Y:S07]  /*12d20*/  HMMA.16816.F32.BF16 R104, R164, R112, R56 ;  /* 0x00000070a468723c */ /* 0x000fee0000041838 */
[----:B------:R-:W-:Y:S01]  /*12d30*/  IMAD.MOV.U32 R59, RZ, RZ, R123 ;  /* 0x000000ffff3b7224 */ /* 0x000fe200078e007b */
[----:B------:R-:W-:Y:S01]  /*12d40*/  MOV R57, R132 ;  /* 0x0000008400397202 */ /* 0x000fe20000000f00 */
[----:B------:R-:W-:Y:S01]  /*12d50*/  IMAD.MOV.U32 R58, RZ, RZ, R5 ;  /* 0x000000ffff3a7224 */ /* 0x000fe200078e0005 */
[----:B------:R-:W-:Y:S01]  /*12d60*/  MOV R56, R160 ;  /* 0x000000a000387202 */ /* 0x000fe20000000f00 */
[----:B-1----:R-:W-:Y:S01]  /*12d70*/  FFMA.FTZ R4, R189, c[0x0][0x2d0], -R2 ;  /* 0x0000b400bd047a23 */ /* 0x002fe20000010802 */
[----:B------:R-:W-:Y:S01]  /*12d80*/  F2FP.BF16.PACK_AB R160, R30, R28 ;  /* 0x0000001c1ea0723e */ /* 0x000fe200000010ff */
[----:B------:R-:W-:-:S02]  /*12d90*/  IMAD.MOV.U32 R189, RZ, RZ, R152 ;  /* 0x000000ffffbd7224 */ /* 0x000fc400078e0098 */
[----:B------:R1:W-:Y:S02]  /*12da0*/  MUFU.EX2 R171, R4 ;  /* 0x0000000400ab7308 */ /* 0x0003e40000000800 */
[----:B-1----:R-:W-:Y:S01]  /*12db0*/  FFMA.FTZ R4, R193, c[0x0][0x2d0], -R2 ;  /* 0x0000b400c1047a23 */ /* 0x002fe20000010802 */
[----:B------:R-:W-:-:S05]  /*12dc0*/  MOV R193, R153 ;  /* 0x0000009900c17202 */ /* 0x000fca0000000f00 */
[----:B------:R1:W-:Y:S02]  /*12dd0*/  MUFU.EX2 R75, R4 ;  /* 0x00000004004b7308 */ /* 0x0003e40000000800 */
[--C-:B-1----:R-:W-:Y:S02]  /*12de0*/  FFMA.FTZ R4, R192, c[0x0][0x2d0], -R2.reuse ;  /* 0x0000b400c0047a23 */ /* 0x102fe40000010802 */
[----:B------:R-:W-:-:S04]  /*12df0*/  FFMA.FTZ R2, R200, c[0x0][0x2d0], -R2 ;  /* 0x0000b400c8027a23 */ /* 0x000fc80000010802 */
[----:B------:R1:W2:Y:S01]  /*12e00*/  MUFU.EX2 R74, R4 ;  /* 0x00000004004a7308 */ /* 0x0002a20000000800 */
[----:B------:R-:W-:-:S07]  /*12e10*/  IMAD.MOV.U32 R192, RZ, RZ, R154 ;  /* 0x000000ffffc07224 */ /* 0x000fce00078e009a */
[----:B------:R3:W3:Y:S01]  /*12e20*/  MUFU.EX2 R29, R2 ;  /* 0x00000002001d7308 */ /* 0x0006e20000000800 */
[----:B-1----:R-:W-:Y:S01]  /*12e30*/  FFMA.FTZ R4, R178, c[0x0][0x2d0], -R0 ;  /* 0x0000b400b2047a23 */ /* 0x002fe20000010800 */
[----:B--2---:R-:W-:Y:S01]  /*12e40*/  F2FP.BF16.PACK_AB R6, R74, R75 ;  /* 0x0000004b4a06723e */ /* 0x004fe200000010ff */
[----:B------:R-:W-:-:S05]  /*12e50*/  IMAD.MOV.U32 R178, RZ, RZ, R120 ;  /* 0x000000ffffb27224 */ /* 0x000fca00078e0078 */
[----:B------:R1:W-:Y:S01]  /*12e60*/  MUFU.EX2 R24, R4 ;  /* 0x0000000400187308 */ /* 0x0003e20000000800 */
[----:B---3--:R-:W-:Y:S01]  /*12e70*/  FFMA.FTZ R2, R170, c[0x0][0x2d0], -R0 ;  /* 0x0000b400aa027a23 */ /* 0x008fe20000010800 */
[----:B------:R-:W-:-:S06]  /*12e80*/  F2FP.BF16.PACK_AB R162, R29, R31 ;  /* 0x0000001f1da2723e */ /* 0x000fcc00000010ff */
[----:B------:R2:W-:Y:S01]  /*12e90*/  MUFU.EX2 R20, R2 ;  /* 0x0000000200147308 */ /* 0x0005e20000000800 */
[----:B-1----:R-:W-:Y:S01]  /*12ea0*/  FFMA.FTZ R4, R179, c[0x0][0x2d0], -R0 ;  /* 0x0000b400b3047a23 */ /* 0x002fe20000010800 */
[----:B------:R-:W-:-:S06]  /*12eb0*/  MOV R179, R121 ;  /* 0x0000007900b37202 */ /* 0x000fcc0000000f00 */
[----:B------:R1:W3:Y:S01]  /*12ec0*/  MUFU.EX2 R27, R4 ;  /* 0x00000004001b7308 */ /* 0x0002e20000000800 */
[----:B--2---:R-:W-:-:S07]  /*12ed0*/  FFMA.FTZ R2, R169, c[0x0][0x2d0], -R0 ;  /* 0x0000b400a9027a23 */ /* 0x004fce0000010800 */
[----:B------:R2:W2:Y:S01]  /*12ee0*/  MUFU.EX2 R21, R2 ;  /* 0x0000000200157308 */ /* 0x0004a20000000800 */
[----:B-1----:R-:W-:Y:S01]  /*12ef0*/  FFMA.FTZ R4, R180, c[0x0][0x2d0], -R0 ;  /* 0x0000b400b4047a23 */ /* 0x002fe20000010800 */
[----:B---3--:R-:W-:Y:S01]  /*12f00*/  F2FP.BF16.PACK_AB R5, R27, R24 ;  /* 0x000000181b05723e */ /* 0x008fe200000010ff */
[----:B------:R-:W-:-:S05]  /*12f10*/  IMAD.MOV.U32 R180, RZ, RZ, R122 ;  /* 0x000000ffffb47224 */ /* 0x000fca00078e007a */
[----:B------:R1:W-:Y:S01]  /*12f20*/  MUFU.EX2 R26, R4 ;  /* 0x00000004001a7308 */ /* 0x0003e20000000800 */
[----:B------:R-:W-:Y:S01]  /*12f30*/  HMMA.16816.F32.BF16 R120, R164, R128, R48 ;  /* 0x00000080a478723c */ /* 0x000fe20000041830 */
[----:B--2---:R-:W-:Y:S01]  /*12f40*/  FFMA.FTZ R2, R168, c[0x0][0x2d0], -R0 ;  /* 0x0000b400a8027a23 */ /* 0x004fe20000010800 */
[----:B------:R-:W-:-:S05]  /*12f50*/  F2FP.BF16.PACK_AB R161, R21, R20 ;  /* 0x0000001415a1723e */ /* 0x000fca00000010ff */
[----:B------:R-:W-:Y:S01]  /*12f60*/  IMAD.MOV.U32 R50, RZ, RZ, R135 ;  /* 0x000000ffff327224 */ /* 0x000fe200078e0087 */
[----:B------:R-:W-:Y:S01]  /*12f70*/  MOV R51, R155 ;  /* 0x0000009b00337202 */ /* 0x000fe20000000f00 */
[----:B------:R-:W-:Y:S01]  /*12f80*/  IMAD.MOV.U32 R49, RZ, RZ, R133 ;  /* 0x000000ffff317224 */ /* 0x000fe200078e0085 */
[----:B------:R-:W-:Y:S01]  /*12f90*/  MUFU.EX2 R23, R2 ;  /* 0x0000000200177308 */ /* 0x000fe20000000800 */
[----:B------:R-:W-:Y:S01]  /*12fa0*/  IMAD.MOV.U32 R48, RZ, RZ, R134 ;  /* 0x000000ffff307224 */ /* 0x000fe200078e0086 */
[----:B------:R-:W-:Y:S01]  /*12fb0*/  HMMA.16816.F32.BF16 R152, R164, R16, R32 ;  /* 0x00000010a498723c */ /* 0x000fe20000041820 */
[----:B-1----:R-:W-:Y:S02]  /*12fc0*/  FFMA.FTZ R4, R181, c[0x0][0x2d0], -R0 ;  /* 0x0000b400b5047a23 */ /* 0x002fe40000010800 */
[----:B------:R-:W-:-:S03]  /*12fd0*/  IMAD.MOV.U32 R181, RZ, RZ, R117 ;  /* 0x000000ffffb57224 */ /* 0x000fc600078e0075 */
[----:B------:R1:W2:Y:S02]  /*12fe0*/  MUFU.EX2 R25, R4 ;  /* 0x0000000400197308 */ /* 0x0002a40000000800 */
[----:B------:R-:W-:Y:S01]  /*12ff0*/  HMMA.16816.F32.BF16 R132, R164, R130, R44 ;  /* 0x00000082a484723c */ /* 0x000fe2000004182c */
[----:B------:R-:W-:-:S06]  /*13000*/  FFMA.FTZ R0, R73, c[0x0][0x2d0], -R0 ;  /* 0x0000b40049007a23 */ /* 0x000fcc0000010800 */
[----:B------:R-:W-:Y:S01]  /*13010*/  IMAD.MOV.U32 R47, RZ, RZ, R148 ;  /* 0x000000ffff2f7224 */ /* 0x000fe200078e0094 */
[C---:B------:R-:W-:Y:S01]  /*13020*/  HMMA.16816.F32.BF16 R116, R164.reuse, R114, R52 ;  /* 0x00000072a474723c */ /* 0x040fe20000041834 */
[----:B------:R-:W-:Y:S01]  /*13030*/  IMAD.MOV.U32 R46, RZ, RZ, c[0x0][0x2c4] ;  /* 0x0000b100ff2e7624 */ /* 0x000fe200078e00ff */
[----:B------:R3:W3:Y:S01]  /*13040*/  MUFU.EX2 R22, R0 ;  /* 0x0000000000167308 */ /* 0x0006e20000000800 */
[----:B------:R-:W-:Y:S01]  /*13050*/  IMAD.MOV.U32 R44, RZ, RZ, R48 ;  /* 0x000000ffff2c7224 */ /* 0x000fe200078e0030 */
[----:B------:R-:W-:Y:S01]  /*13060*/  MOV R45, R47 ;  /* 0x0000002f002d7202 */ /* 0x000fe20000000f00 */
[----:B------:R-:W-:Y:S01]  /*13070*/  IMAD.MOV.U32 R48, RZ, RZ, R51 ;  /* 0x000000ffff307224 */ /* 0x000fe200078e0033 */
[----:B------:R-:W-:Y:S01]  /*13080*/  ISETP.NE.AND P6, PT, R46, 0x1, PT ;  /* 0x000000012e00780c */ /* 0x000fe20003fc5270 */
[----:B------:R-:W-:Y:S01]  /*13090*/  IMAD.MOV.U32 R53, RZ, RZ, R156 ;  /* 0x000000ffff357224 */ /* 0x000fe200078e009c */
[----:B------:R-:W-:Y:S01]  /*130a0*/  MOV R55, R137 ;  /* 0x0000008900377202 */ /* 0x000fe20000000f00 */
[----:B------:R-:W-:Y:S01]  /*130b0*/  IMAD.MOV.U32 R52, RZ, RZ, R159 ;  /* 0x000000ffff347224 */ /* 0x000fe200078e009f */
[----:B------:R-:W-:Y:S01]  /*130c0*/  MOV R47, R50 ;  /* 0x00000032002f7202 */ /* 0x000fe20000000f00 */
[----:B------:R-:W-:Y:S01]  /*130d0*/  IMAD.MOV.U32 R54, RZ, RZ, R139 ;  /* 0x000000ffff367224 */ /* 0x000fe200078e008b */
[----:B------:R-:W-:Y:S01]  /*130e0*/  MOV R50, R53 ;  /* 0x0000003500327202 */ /* 0x000fe20000000f00 */
[----:B------:R-:W-:Y:S01]  /*130f0*/  IMAD.MOV.U32 R46, RZ, RZ, R49 ;  /* 0x000000ffff2e7224 */ /* 0x000fe200078e0031 */
[----:B-1----:R-:W-:Y:S01]  /*13100*/  F2FP.BF16.PACK_AB R4, R171, R172 ;  /* 0x000000acab04723e */ /* 0x002fe200000010ff */
[----:B------:R-:W-:Y:S01]  /*13110*/  IMAD.MOV.U32 R49, RZ, RZ, R52 ;  /* 0x000000ffff317224 */ /* 0x000fe200078e0034 */
[----:B--2---:R-:W-:Y:S01]  /*13120*/  F2FP.BF16.PACK_AB R7, R25, R26 ;  /* 0x0000001a1907723e */ /* 0x004fe200000010ff */
[----:B------:R-:W-:Y:S01]  /*13130*/  FADD.FTZ R2, R45, R44 ;  /* 0x0000002c2d027221 */ /* 0x000fe20000010000 */
[----:B------:R-:W-:Y:S01]  /*13140*/  MOV R53, R181 ;  /* 0x000000b500357202 */ /* 0x000fe20000000f00 */
[----:B------:R-:W-:Y:S01]  /*13150*/  IMAD.MOV.U32 R51, RZ, RZ, R54 ;  /* 0x000000ffff337224 */ /* 0x000fe200078e0036 */
[----:B----4-:R-:W-:Y:S01]  /*13160*/  HMMA.16816.F32.BF16 R136, R164, R144, R40 ;  /* 0x00000090a488723c */ /* 0x010fe20000041828 */
[----:B------:R-:W-:-:S02]  /*13170*/  IMAD.MOV.U32 R52, RZ, RZ, R55 ;  /* 0x000000ffff347224 */ /* 0x000fc400078e0037 */
[----:B------:R-:W-:Y:S02]  /*13180*/  IMAD.MOV.U32 R44, RZ, RZ, R47 ;  /* 0x000000ffff2c7224 */ /* 0x000fe400078e002f */
        /* <DEDUP_REMOVED lines=11> */
[----:B------:R-:W-:Y:S01]  /*13240*/  IMAD.MOV.U32 R52, RZ, RZ, R53 ;  /* 0x000000ffff347224 */ /* 0x000fe200078e0035 */
[----:B------:R-:W-:Y:S01]  /*13250*/  MOV R46, R55 ;  /* 0x00000037002e7202 */ /* 0x000fe20000000f00 */
[----:B------:R-:W-:Y:S01]  /*13260*/  IMAD.MOV.U32 R53, RZ, RZ, R54 ;  /* 0x000000ffff357224 */ /* 0x000fe200078e0036 */
[----:B------:R-:W-:Y:S01]  /*13270*/  HMMA.16816.F32.BF16 R148, R164, R146, R36 ;  /* 0x00000092a494723c */ /* 0x000fe20000041824 */
[----:B---3--:R-:W-:Y:S01]  /*13280*/  @P6 IMAD.HI.U32 R0, R226, c[0x0][0x2c8], RZ ;  /* 0x0000b200e2006a27 */ /* 0x008fe200078e00ff */
[----:B------:R1:W5:Y:S03]  /*13290*/  LDL.LU R219, [R1+0x84] ;  /* 0x0000840001db7983 */ /* 0x0003660000300800 */
[----:B------:R-:W-:Y:S01]  /*132a0*/  IMAD.MOV.U32 R54, RZ, RZ, R181 ;  /* 0x000000ffff367224 */ /* 0x000fe200078e00b5 */
[----:B------:R-:W-:Y:S01]  /*132b0*/  MOV R181, R58 ;  /* 0x0000003a00b57202 */ /* 0x000fe20000000f00 */
[----:B------:R-:W-:Y:S01]  /*132c0*/  IMAD.MOV.U32 R55, RZ, RZ, R56 ;  /* 0x000000ffff377224 */ /* 0x000fe200078e0038 */
[----:B------:R-:W-:Y:S01]  /*132d0*/  HMMA.16816.F32.BF16 R124, R4, R64, R140 ;  /* 0x00000040047c723c */ /* 0x000fe2000004188c */
[----:B------:R-:W-:-:S02]  /*132e0*/  IMAD.MOV.U32 R56, RZ, RZ, R218 ;  /* 0x000000ffff387224 */ /* 0x000fc400078e00da */
[----:B------:R1:W5:Y:S01]  /*132f0*/  LDL.LU R218, [R1+0x80] ;  /* 0x0000800001da7983 */ /* 0x0003620000300800 */
[----:B------:R-:W-:-:S04]  /*13300*/  IMAD.MOV.U32 R58, RZ, RZ, R217 ;  /* 0x000000ffff3a7224 */ /* 0x000fc800078e00d9 */
[----:B------:R-:W-:Y:S01]  /*13310*/  HMMA.16816.F32.BF16 R156, R4, R80, R84 ;  /* 0x00000050049c723c */ /* 0x000fe20000041854 */
[----:B------:R1:W5:Y:S01]  /*13320*/  LDL.LU R217, [R1+0x7c] ;  /* 0x00007c0001d97983 */ /* 0x0003620000300800 */
[----:B------:R-:W-:Y:S01]  /*13330*/  @P6 SHF.R.U32.HI R226, RZ, c[0x0][0x2cc], R0 ;  /* 0x0000b300ffe26a19 */ /* 0x000fe20000011600 */
[----:B------:R-:W-:Y:S02]  /*13340*/  FADD.FTZ R2, R214, R2 ;  /* 0x00000002d6027221 */ /* 0x000fe40000010000 */
[----:B------:R-:W-:Y:S01]  /*13350*/  IMAD.MOV.U32 R206, RZ, RZ, R230 ;  /* 0x000000ffffce7224 */ /* 0x000fe200078e00e6 */
[----:B------:R-:W-:Y:S02]  /*13360*/  MOV R230, R163 ;  /* 0x000000a300e67202 */ /* 0x000fe40000000f00 */
[----:B------:R-:W-:Y:S01]  /*13370*/  HMMA.16816.F32.BF16 R164, R164, R18, R12 ;  /* 0x00000012a4a4723c */ /* 0x000fe2000004180c */
[----:B------:R-:W-:-:S07]  /*13380*/  FADD.FTZ R0, R45, R44 ;  /* 0x0000002c2d007221 */ /* 0x000fce0000010000 */
[C---:B------:R-:W-:Y:S08]  /*13390*/  HMMA.16816.F32.BF16 R140, R4.reuse, R76, R96 ;  /* 0x0000004c048c723c */ /* 0x040ff00000041860 */
[C---:B------:R-:W-:Y:S08]  /*133a0*/  HMMA.16816.F32.BF16 R108, R4.reuse, R60, R108 ;  /* 0x0000003c046c723c */ /* 0x040ff0000004186c */
[C---:B------:R-:W-:Y:S08]  /*133b0*/  HMMA.16816.F32.BF16 R12, R4.reuse, R66, R100 ;  /* 0x00000042040c723c */ /* 0x040ff00000041864 */
[C---:B------:R-:W-:Y:S08]  /*133c0*/  HMMA.16816.F32.BF16 R76, R4.reuse, R78, R92 ;  /* 0x0000004e044c723c */ /* 0x040ff0000004185c */
[----:B------:R-:W-:Y:S07]  /*133d0*/  HMMA.16816.F32.BF16 R80, R4, R82, R88 ;  /* 0x000000520450723c */ /* 0x000fee0000041858 */
[----:B------:R-:W-:-:S02]  /*133e0*/  FADD.FTZ R7, R215, R216 ;  /* 0x000000d8d7077221 */ /* 0x000fc40000010000 */
[----:B------:R1:W5:Y:S04]  /*133f0*/  LDL.LU R216, [R1+0x78] ;  /* 0x0000780001d87983 */ /* 0x0003680000300800 */
[----:B------:R1:W5:Y:S04]  /*13400*/  LDL.LU R215, [R1+0x74] ;  /* 0x0000740001d77983 */ /* 0x0003680000300800 */
[----:B------:R1:W5:Y:S04]  /*13410*/  LDL.LU R214, [R1+0x70] ;  /* 0x0000700001d67983 */ /* 0x0003680000300800 */
[----:B------:R-:W2:Y:S01]  /*13420*/  LDL.LU R45, [R1+0x14] ;  /* 0x00001400012d7983 */ /* 0x000ea20000300800 */
[----:B------:R-:W-:-:S02]  /*13430*/  FADD.FTZ R6, R213, R0 ;  /* 0x00000000d5067221 */ /* 0x000fc40000010000 */
[----:B------:R-:W-:Y:S01]  /*13440*/  FADD.FTZ R0, R69, R47 ;  /* 0x0000002f45007221 */ /* 0x000fe20000010000 */
[----:B------:R-:W-:Y:S01]  /*13450*/  F2FP.BF16.PACK_AB R163, R22, R23 ;  /* 0x0000001716a3723e */ /* 0x000fe200000010ff */
[----:B------:R-:W-:Y:S01]  /*13460*/  FADD.FTZ R7, R208, R7 ;  /* 0x00000007d0077221 */ /* 0x000fe20000010000 */
[----:B------:R1:W5:Y:S01]  /*13470*/  LDL.LU R213, [R1+0x6c] ;  /* 0x00006c0001d57983 */ /* 0x0003620000300800 */
[----:B------:R-:W-:Y:S02]  /*13480*/  FADD.FTZ R0, R51, R0 ;  /* 0x0000000033007221 */ /* 0x000fe40000010000 */
[----:B------:R-:W-:Y:S01]  /*13490*/  FADD.FTZ R2, R46, R2 ;  /* 0x000000022e027221 */ /* 0x000fe20000010000 */
[----:B------:R1:W5:Y:S01]  /*134a0*/  LDL.LU R208, [R1+0x68] ;  /* 0x0000680001d07983 */ /* 0x0003620000300800 */
[----:B------:R-:W-:Y:S02]  /*134b0*/  FADD.FTZ R6, R48, R6 ;  /* 0x0000000630067221 */ /* 0x000fe40000010000 */
[----:B------:R-:W-:-:S02]  /*134c0*/  FADD.FTZ R7, R49, R7 ;  /* 0x0000000731077221 */ /* 0x000fc40000010000 */
[----:B------:R-:W-:Y:S02]  /*134d0*/  FADD.FTZ R5, R54, R0 ;  /* 0x0000000036057221 */ /* 0x000fe40000010000 */
[----:B------:R-:W-:Y:S02]  /*134e0*/  FADD.FTZ R2, R50, R2 ;  /* 0x0000000232027221 */ /* 0x000fe40000010000 */
[----:B------:R-:W-:Y:S02]  /*134f0*/  FADD.FTZ R6, R52, R6 ;  /* 0x0000000634067221 */ /* 0x000fe40000010000 */
[----:B------:R-:W-:Y:S01]  /*13500*/  FADD.FTZ R7, R53, R7 ;  /* 0x0000000735077221 */ /* 0x000fe20000010000 */
[----:B------:R-:W-:Y:S01]  /*13510*/  HMMA.16816.F32.BF16 R108, R160, R112, R108 ;  /* 0x00000070a06c723c */ /* 0x000fe2000004186c */
[----:B------:R-:W-:Y:S02]  /*13520*/  FADD.FTZ R5, R252, R5 ;  /* 0x00000005fc057221 */ /* 0x000fe40000010000 */
[----:B------:R-:W-:-:S02]  /*13530*/  FADD.FTZ R2, R55, R2 ;  /* 0x0000000237027221 */ /* 0x000fc40000010000 */
[----:B------:R-:W-:-:S03]  /*13540*/  FADD.FTZ R0, R181, R6 ;  /* 0x00000006b5007221 */ /* 0x000fc60000010000 */
[----:B------:R-:W-:Y:S01]  /*13550*/  HMMA.16816.F32.BF16 R112, R160, R114, R8 ;  /* 0x00000072a070723c */ /* 0x000fe20000041808 */
[----:B------:R-:W-:Y:S02]  /*13560*/  FADD.FTZ R5, R59, R5 ;  /* 0x000000053b057221 */ /* 0x000fe40000010000 */
[----:B------:R-:W-:-:S04]  /*13570*/  FADD.FTZ R6, R58, R0 ;  /* 0x000000003a067221 */ /* 0x000fc80000010000 */
        /* <DEDUP_REMOVED lines=72> */
[----:B------:R-:W-:Y:S01]  /*13a00*/  STL [R1+0x1c], R6 ;  /* 0x00001c0601007387 */ /* 0x000fe20000100800 */
[----:B------:R-:W-:-:S03]  /*13a10*/  IMAD.MOV.U32 R232, RZ, RZ, c[0x0][0x32c] ;  /* 0x0000cb00ffe87624 */ /* 0x000fc600078e00ff */
[----:B------:R-:W-:Y:S04]  /*13a20*/  STL [R1+0x20], R5 ;  /* 0x0000200501007387 */ /* 0x000fe80000100800 */
[----:B------:R3:W-:Y:S04]  /*13a30*/  STL [R1+0x24], R2 ;  /* 0x0000240201007387 */ /* 0x0007e80000100800 */
[----:B------:R1:W-:Y:S01]  /*13a40*/  STL [R1+0x28], R0 ;  /* 0x0000280001007387 */ /* 0x0003e20000100800 */
[----:B------:R-:W-:Y:S01]  /*13a50*/  ISETP.GE.AND P3, PT, R232, 0x1, PT ;  /* 0x00000001e800780c */ /* 0x000fe20003f66270 */
[C---:B------:R-:W-:Y:S08]  /*13a60*/  HMMA.16816.F32.BF16 R124, R160.reuse, R128, R124 ;  /* 0x00000080a07c723c */ /* 0x040ff0000004187c */
[C---:B------:R-:W-:Y:S08]  /*13a70*/  HMMA.16816.F32.BF16 R140, R160.reuse, R144, R140 ;  /* 0x00000090a08c723c */ /* 0x040ff0000004188c */
[C---:B------:R-:W-:Y:S08]  /*13a80*/  HMMA.16816.F32.BF16 R128, R160.reuse, R130, R12 ;  /* 0x00000082a080723c */ /* 0x040ff0000004180c */
[C---:B------:R-:W-:Y:S08]  /*13a90*/  HMMA.16816.F32.BF16 R144, R160.reuse, R146, R76 ;  /* 0x00000092a090723c */ /* 0x040ff0000004184c */
[C---:B------:R-:W-:Y:S08]  /*13aa0*/  HMMA.16816.F32.BF16 R156, R160.reuse, R16, R156 ;  /* 0x00000010a09c723c */ /* 0x040ff0000004189c */
[----:B------:R-:W-:Y:S01]  /*13ab0*/  HMMA.16816.F32.BF16 R160, R160, R18, R80 ;  /* 0x00000012a0a0723c */ /* 0x000fe20000041850 */
[----:B--2---:R-:W-:-:S02]  /*13ac0*/  IADD3 R4, R45, R226, RZ ;  /* 0x000000e22d047210 */ /* 0x004fc40007ffe0ff */
[----:B------:R-:W-:Y:S02]  /*13ad0*/  IADD3 R226, R233, -0x2, RZ ;  /* 0xfffffffee9e27810 */ /* 0x000fe40007ffe0ff */
[----:B---3--:R-:W-:Y:S01]  /*13ae0*/  IADD3 R2, R4, c[0x0][0x328], RZ ;  /* 0x0000ca0004027a10 */ /* 0x008fe20007ffe0ff */
[----:B------:R-:W-:Y:S05]  /*13af0*/  @!P3 BRA `(.L_x_435) ;  /* 0x000000f00000b947 */ /* 0x000fea0003800000 */
[C---:B-1----:R-:W-:Y:S01]  /*13b00*/  ISETP.GT.AND P0, PT, R4.reuse, RZ, PT ;  /* 0x000000ff0400720c */ /* 0x042fe20003f04270 */
        /* <DEDUP_REMOVED lines=9> */
.L_x_436:
[----:B------:R-:W-:-:S13]  /*13ba0*/  ISETP.NE.AND P0, PT, R5, 0x1, PT ;  /* 0x000000010500780c */ /* 0x000fda0003f05270 */
[----:B------:R-:W-:-:S05]  /*13bb0*/  @P0 IMAD.HI.U32 R4, R0, c[0x0][0x330], RZ ;  /* 0x0000cc0000040a27 */ /* 0x000fca00078e00ff */
[----:B------:R-:W-:-:S05]  /*13bc0*/  @P0 SHF.R.U32.HI R0, RZ, c[0x0][0x334], R4 ;  /* 0x0000cd00ff000a19 */ /* 0x000fca0000011604 */
.L_x_437:
[----:B------:R-:W-:-:S05]  /*13bd0*/  IMAD R0, R0, R5, c[0x0][0x32c] ;  /* 0x0000cb0000007624 */ /* 0x000fca00078e0205 */
[----:B------:R-:W-:-:S04]  /*13be0*/  IMNMX R2, R2, R0, PT ;  /* 0x0000000002027217 */ /* 0x000fc80003800200 */
.L_x_435:
[----:B-1----:R-:W2:Y:S01]  /*13bf0*/  LDL R4, [R1+0x18] ;  /* 0x0000180001047983 */ /* 0x002ea20000100800 */
[----:B------:R-:W-:-:S05]  /*13c00*/  IMAD.HI R2, R2, 0x2aaaaaab, RZ ;  /* 0x2aaaaaab02027827 */ /* 0x000fca00078e02ff */
[----:B------:R-:W-:-:S04]  /*13c10*/  SHF.R.U32.HI R0, RZ, 0x1f, R2 ;  /* 0x0000001fff007819 */ /* 0x000fc80000011602 */
[----:B------:R-:W-:-:S04]  /*13c20*/  LEA.HI.SX32 R2, R2, R0, 0x1c ;  /* 0x0000000002027211 */ /* 0x000fc800078fe2ff */
[----:B--2---:R-:W-:-:S04]  /*13c30*/  IMNMX R4, R4, R2, !PT ;  /* 0x0000000204047217 */ /* 0x004fc80007800200 */
[----:B------:R-:W-:Y:S01]  /*13c40*/  ISETP.GE.AND P0, PT, R226, R4, PT ;  /* 0x00000004e200720c */ /* 0x000fe20003f06270 */
[----:B------:R1:W-:-:S12]  /*13c50*/  STL [R1+0xc], R4 ;  /* 0x00000c0401007387 */ /* 0x0003d80000100800 */
[----:B------:R-:W-:Y:S05]  /*13c60*/  @!P0 BRA `(.L_x_438) ;  /* 0x000068b000008947 */ /* 0x000fea0003800000 */
[----:B-1----:R-:W2:Y:S01]  /*13c70*/  LDL R4, [R1+0x60] ;  /* 0x0000600001047983 */ /* 0x002ea20000100800 */
[----:B------:R-:W-:Y:S01]  /*13c80*/  IMAD.MOV.U32 R101, RZ, RZ, R71 ;  /* 0x000000ffff657224 */ /* 0x000fe200078e0047 */
[----:B------:R-:W-:Y:S01]  /*13c90*/  MOV R103, R3 ;  /* 0x0000000300677202 */ /* 0x000fe20000000f00 */
[----:B------:R-:W-:Y:S01]  /*13ca0*/  IMAD.MOV.U32 R100, RZ, RZ, R72 ;  /* 0x000000ffff647224 */ /* 0x000fe200078e0048 */
[----:B------:R-:W-:Y:S01]  /*13cb0*/  MOV R102, R70 ;  /* 0x0000004600667202 */ /* 0x000fe20000000f00 */
[----:B--2---:R-:W-:-:S05]  /*13cc0*/  @P6 IMAD.HI.U32 R0, R4, c[0x0][0x2c8], RZ ;  /* 0x0000b20004006a27 */ /* 0x004fca00078e00ff */
[----:B------:R-:W-:-:S05]  /*13cd0*/  @P6 SHF.R.U32.HI R0, RZ, c[0x0][0x2cc], R0 ;  /* 0x0000b300ff006a19 */ /* 0x000fca0000011600 */
[----:B------:R1:W-:Y:S02]  /*13ce0*/  @P6 STL [R1+0x10], R0 ;  /* 0x0000100001006387 */ /* 0x0003e40000100800 */
.L_x_455:
[----:B------:R-:W-:Y:S04]  /*13cf0*/  DEPBAR.LE SB0, 0x0 ;  /* 0x000080000000791a */ /* 0x000fe80000000000 */
[----:B------:R-:W-:Y:S01]  /*13d00*/  BAR.SYNC.DEFER_BLOCKING 0x0 ;  /* 0x0000000000007b1d */ /* 0x000fe20000010000 */
[----:B------:R-:W-:Y:S04]  /*13d10*/  MOV R196, c[0x0][0x208] ;  /* 0x0000820000c47a02 */ /* 0x000fe80000000f00 */
[----:B------:R-:W-:Y:S03]  /*13d20*/  SHF.L.U32 R196, R196, 0x5, RZ ;  /* 0x00000005c4c47819 */ /* 0x000fe600000006ff */
[----:B-----5:R-:W-:Y:S08]  /*13d30*/  LDSM.16.M88.4 R96, [R215+0x6100] ;  /* 0x00610000d760783b */ /* 0x020ff00000000200 */
[----:B------:R-:W2:Y:S04]  /*13d40*/  LDL R228, [R1+0x18] ;  /* 0x0000180001e47983 */ /* 0x000ea80000100800 */
[----:B------:R-:W3:Y:S08]  /*13d50*/  LDSM.16.M88.4 R16, [R208+0x3100] ;  /* 0x00310000d010783b */ /* 0x000ef00000000200 */
[----:B------:R-:W4:Y:S08]  /*13d60*/  LDSM.16.M88.4 R92, [R215+0x8100] ;  /* 0x00810000d75c783b */ /* 0x000f300000000200 */
[----:B------:R-:W2:Y:S06]  /*13d70*/  LDL.64 R194, [R1+0x50] ;  /* 0x0000500001c27983 */ /* 0x000eac0000100a00 */
[----:B------:R-:W2:Y:S06]  /*13d80*/  LDL.64 R2, [R1+0x58] ;  /* 0x0000580001027983 */ /* 0x000eac0000100a00 */
        /* <DEDUP_REMOVED lines=9> */
[----:B------:R-:W2:Y:S06]  /*13e20*/  LDL.64 R232, [R1+0x40] ;  /* 0x0000400001e87983 */ /* 0x000eac0000100a00 */
[----:B------:R-:W1:Y:S08]  /*13e30*/  LDSM.16.M88.4 R188, [R223] ;  /* 0x00000000dfbc783b */ /* 0x000e700000000200 */
[----:B------:R-:W2:Y:S01]  /*13e40*/  LDL.64 R230, [R1+0x48] ;  /* 0x0000480001e67983 */ /* 0x000ea20000100a00 */
[-C--:B---3--:R-:W-:Y:S08]  /*13e50*/  HMMA.16816.F32.BF16 R4, R96, R16.reuse, RZ ;  /* 0x000000106004723c */ /* 0x088ff000000418ff */
[C---:B----4-:R-:W-:Y:S08]  /*13e60*/  HMMA.16816.F32.BF16 R8, R92.reuse, R16, RZ ;  /* 0x000000105c08723c */ /* 0x050ff000000418ff */
[-C--:B------:R-:W-:Y:S08]  /*13e70*/  HMMA.16816.F32.BF16 R12, R92, R18.reuse, RZ ;  /* 0x000000125c0c723c */ /* 0x080ff000000418ff */
[C---:B------:R-:W-:Y:S08]  /*13e80*/  HMMA.16816.F32.BF16 R16, R96.reuse, R18, RZ ;  /* 0x000000126010723c */ /* 0x040ff000000418ff */
[-C--:B-1----:R-:W-:Y:S08]  /*13e90*/  HMMA.16816.F32.BF16 R20, R96, R32.reuse, RZ ;  /* 0x000000206014723c */ /* 0x082ff000000418ff */
        /* <DEDUP_REMOVED lines=17> */
[-C--:B------:R-:W-:Y:S01]  /*13fb0*/  HMMA.16816.F32.BF16 R92, R92, R170.reuse, RZ ;  /* 0x000000aa5c5c723c */ /* 0x080fe200000418ff */
[----:B--2---:R-:W-:Y:S07]  /*13fc0*/  ISETP.GT.AND P0, PT, R228, R226, PT ;  /* 0x000000e2e400720c */ /* 0x004fee0003f04270 */
[----:B------:R-:W-:Y:S01]  /*13fd0*/  HMMA.16816.F32.BF16 R96, R96, R170, RZ ;  /* 0x000000aa6060723c */ /* 0x000fe200000418ff */
[----:B------:R-:W1:Y:S07]  /*13fe0*/  LDSM.16.M88.4 R168, [R222] ;  /* 0x00000000dea8783b */ /* 0x000e6e0000000200 */
[-C--:B------:R-:W-:Y:S05]  /*13ff0*/  HMMA.16816.F32.BF16 R4, R172, R176.reuse, R4 ;  /* 0x000000b0ac04723c */ /* 0x080fea0000041804 */
[----:B------:R-:W-:Y:S03]  /*14000*/  @!P0 SHF.R.S32.HI R0, RZ, 0x1f, R226 ;  /* 0x0000001fff008819 */ /* 0x000fe600000114e2 */
[C---:B------:R-:W-:Y:S01]  /*14010*/  HMMA.16816.F32.BF16 R8, R180.reuse, R176, R8 ;  /* 0x000000b0b408723c */ /* 0x040fe20000041808 */
[----:B------:R-:W-:Y:S03]  /*14020*/  MOV R194, c[0x0][0x208] ;  /* 0x0000820000c27a02 */ /* 0x000fe60000000f00 */
[----:B------:R-:W-:Y:S03]  /*14030*/  @!P0 IMAD R0, R0, c[0x0][0x208], RZ ;  /* 0x0000820000008a24 */ /* 0x000fe600078e02ff */
[C---:B------:R-:W-:Y:S01]  /*14040*/  @!P0 IMAD.WIDE.U32 R176, R226.reuse, c[0x0][0x208], RZ ;  /* 0x00008200e2b08a25 */ /* 0x040fe200078e00ff */
[-C--:B------:R-:W-:Y:S04]  /*14050*/  HMMA.16816.F32.BF16 R12, R180, R178.reuse, R12 ;  /* 0x000000b2b40c723c */ /* 0x080fe8000004180c */
[----:B------:R-:W-:Y:S01]  /*14060*/  @!P0 IMAD R0, R226, c[0x0][0x20c], R0 ;  /* 0x00008300e2008a24 */ /* 0x000fe200078e0200 */
[----:B------:R-:W-:Y:S02]  /*14070*/  @!P0 MOV R3, R195 ;  /* 0x000000c300038202 */ /* 0x000fe40000000f00 */
[----:B------:R-:W-:Y:S01]  /*14080*/  MOV R195, 0x5 ;  /* 0x0000000500c37802 */ /* 0x000fe20000000f00 */
[C---:B------:R-:W-:Y:S04]  /*14090*/  HMMA.16816.F32.BF16 R16, R172.reuse, R178, R16 ;  /* 0x000000b2ac10723c */ /* 0x040fe80000041810 */
[----:B------:R-:W-:Y:S01]  /*140a0*/  @!P0 IMAD.WIDE.U32 R2, R176, 0x60, R2 ;  /* 0x00000060b0028825 */ /* 0x000fe200078e0002 */
[----:B------:R-:W-:Y:S02]  /*140b0*/  @!P0 IADD3 R0, R177, R0, RZ ;  /* 0x00000000b1008210 */ /* 0x000fe40007ffe0ff */
[----:B------:R-:W2:Y:S01]  /*140c0*/  LDSM.16.M88.4 R176, [R221] ;  /* 0x00000000ddb0783b */ /* 0x000ea20000000200 */
[-C--:B------:R-:W-:Y:S04]  /*140d0*/  HMMA.16816.F32.BF16 R20, R172, R184.reuse, R20 ;  /* 0x000000b8ac14723c */ /* 0x080fe80000041814 */
[----:B------:R-:W-:Y:S01]  /*140e0*/  @!P0 LEA R192, P1, R2, c[0x0][0x1f8], 0x1 ;  /* 0x00007e0002c08a11 */ /* 0x000fe200078208ff */
[----:B------:R-:W-:Y:S01]  /*140f0*/  @!P0 IMAD R0, R0, 0x60, RZ ;  /* 0x0000006000008824 */ /* 0x000fe200078e02ff */
[----:B------:R-:W-:Y:S02]  /*14100*/  SHF.L.U64.HI R194, R194, R195, c[0x0][0x20c] ;  /* 0x00008300c2c27619 */ /* 0x000fe400000102c3 */
        /* <DEDUP_REMOVED lines=14> */
[----:B------:R-:W-:Y:S01]  /*141f0*/  @!P0 IADD3 R190, P2, R192, R196, RZ ;  /* 0x000000c4c0be8210 */ /* 0x000fe20007f5e0ff */
[-C--:B-1----:R-:W-:Y:S04]  /*14200*/  HMMA.16816.F32.BF16 R52, R172, R168.reuse, R52 ;  /* 0x000000a8ac34723c */ /* 0x082fe80000041834 */
[----:B------:R-:W-:Y:S02]  /*14210*/  @!P0 IADD3.X R191, R193, R194, RZ, P2, !PT ;  /* 0x000000c2c1bf8210 */ /* 0x000fe400017fe4ff */
[----:B------:R-:W-:Y:S02]  /*14220*/  @!P0 IADD3 R188, P1, R190, R196, RZ ;  /* 0x000000c4bebc8210 */ /* 0x000fe40007f3e0ff */
[C---:B------:R-:W-:Y:S01]  /*14230*/  HMMA.16816.F32.BF16 R56, R180.reuse, R168, R56 ;  /* 0x000000a8b438723c */ /* 0x040fe20000041838 */
[----:B------:R1:W-:Y:S03]  /*14240*/  @!P0 LDGSTS.E.BYPASS.LTC128B.128 [R227+0x900], [R190.64], !P5 ;  /* 0x00900000bee38fae */ /* 0x0003e6000e901d48 */
[----:B------:R-:W-:Y:S03]  /*14250*/  @!P0 IADD3.X R189, R191, R194, RZ, P1, !PT ;  /* 0x000000c2bfbd8210 */ /* 0x000fe60000ffe4ff */
[----:B------:R-:W-:Y:S01]  /*14260*/  @!P0 IADD3 R168, P3, R188, R196, RZ ;  /* 0x000000c4bca88210 */ /* 0x000fe20007f7e0ff */
[-C--:B------:R-:W-:Y:S01]  /*14270*/  HMMA.16816.F32.BF16 R60, R180, R170.reuse, R60 ;  /* 0x000000aab43c723c */ /* 0x080fe2000004183c */
[----:B------:R1:W-:Y:S03]  /*14280*/  @!P0 LDGSTS.E.BYPASS.LTC128B.128 [R227+0x1100], [R188.64], !P5 ;  /* 0x01100000bce38fae */ /* 0x0003e6000e901d48 */
[----:B------:R-:W-:Y:S02]  /*14290*/  @!P0 IADD3.X R169, R189, R194, RZ, P3, !PT ;  /* 0x000000c2bda98210 */ /* 0x000fe40001ffe4ff */
[----:B------:R-:W-:Y:S02]  /*142a0*/  @!P0 IADD3 R2, P2, R168, R196, RZ ;  /* 0x000000c4a8028210 */ /* 0x000fe40007f5e0ff */
[C---:B------:R-:W-:Y:S01]  /*142b0*/  HMMA.16816.F32.BF16 R64, R172.reuse, R170, R64 ;  /* 0x000000aaac40723c */ /* 0x040fe20000041840 */
[----:B------:R3:W-:Y:S03]  /*142c0*/  @!P0 LDGSTS.E.BYPASS.LTC128B.128 [R227+0x1900], [R168.64], !P5 ;  /* 0x01900000a8e38fae */ /* 0x0007e6000e901d48 */
[----:B------:R-:W-:Y:S02]  /*142d0*/  @!P0 IADD3.X R3, R169, R194, RZ, P2, !PT ;  /* 0x000000c2a9038210 */ /* 0x000fe400017fe4ff */
[----:B----4-:R-:W-:Y:S02]  /*142e0*/  @!P0 IADD3 R192, P1, R2, R196, RZ ;  /* 0x000000c402c08210 */ /* 0x010fe40007f3e0ff */
[-C--:B--2---:R-:W-:Y:S01]  /*142f0*/  HMMA.16816.F32.BF16 R68, R172, R176.reuse, R68 ;  /* 0x000000b0ac44723c */ /* 0x084fe20000041844 */
[----:B------:R2:W-:Y:S03]  /*14300*/  @!P0 LDGSTS.E.BYPASS.LTC128B.128 [R227+0x2100], [R2.64], !P5 ;  /* 0x0210000002e38fae */ /* 0x0005e6000e901d48 */
[----:B------:R-:W-:Y:S04]  /*14310*/  @!P0 IADD3.X R193, R3, R194, RZ, P1, !PT ;  /* 0x000000c203c18210 */ /* 0x000fe80000ffe4ff */
[C---:B------:R-:W-:Y:S01]  /*14320*/  HMMA.16816.F32.BF16 R72, R180.reuse, R176, R72 ;  /* 0x000000b0b448723c */ /* 0x040fe20000041848 */
[----:B------:R4:W-:Y:S03]  /*14330*/  @!P0 LDGSTS.E.BYPASS.LTC128B.128 [R227+0x2900], [R192.64], !P5 ;  /* 0x02900000c0e38fae */ /* 0x0009e6000e901d48 */
[C---:B------:R-:W-:Y:S02]  /*14340*/  ISETP.GT.AND P0, PT, R226.reuse, R228, PT ;  /* 0x000000e4e200720c */ /* 0x040fe40003f04270 */
[----:B------:R-:W-:Y:S02]  /*14350*/  MOV R228, c[0x0][0x1e0] ;  /* 0x0000780000e47a02 */ /* 0x000fe40000000f00 */
[-C--:B------:R-:W-:Y:S01]  /*14360*/  HMMA.16816.F32.BF16 R76, R180, R178.reuse, R76 ;  /* 0x000000b2b44c723c */ /* 0x080fe2000004184c */
[----:B-1----:R-:W-:Y:S07]  /*14370*/  LDSM.16.M88.4 R188, [R214+0x3100] ;  /* 0x00310000d6bc783b */ /* 0x002fee0000000200 */
[C---:B------:R-:W-:Y:S01]  /*14380*/  HMMA.16816.F32.BF16 R80, R172.reuse, R178, R80 ;  /* 0x000000b2ac50723c */ /* 0x040fe20000041850 */
[----:B------:R-:W0:Y:S03]  /*14390*/  LDGDEPBAR ;  /* 0x00000000000079af */ /* 0x000e260000000000 */
[----:B------:R-:W-:Y:S02]  /*143a0*/  @P0 IADD3 R0, R226, -0x1, RZ ;  /* 0xffffffffe2000810 */ /* 0x000fe40007ffe0ff */
[----:B--2---:R-:W-:Y:S02]  /*143b0*/  @P0 MOV R3, R233 ;  /* 0x000000e900030202 */ /* 0x004fe40000000f00 */
[-C--:B---3--:R-:W-:Y:S01]  /*143c0*/  HMMA.16816.F32.BF16 R84, R172, R184.reuse, R84 ;  /* 0x000000b8ac54723c */ /* 0x088fe20000041854 */
[----:B------:R-:W1:Y:S03]  /*143d0*/  LDSM.16.M88.4 R168, [R216+0x6100] ;  /* 0x00610000d8a8783b */ /* 0x000e660000000200 */
[----:B------:R-:W-:Y:S04]  /*143e0*/  @P0 SHF.R.S32.HI R2, RZ, 0x1f, R0 ;  /* 0x0000001fff020819 */ /* 0x000fe80000011400 */
        /* <DEDUP_REMOVED lines=63> */
[----:B---3--:R-:W4:Y:S09]  /*147e0*/  LDL R15, [R1+0x34] ;  /* 0x00003400010f7983 */ /* 0x008f320000100800 */
        /* <DEDUP_REMOVED lines=57> */
[----:B------:R-:W2:Y:S01]  /*14b80*/  MUFU.TANH R176, R20 ;  /* 0x0000001400b07308 */ /* 0x000ea20000002400 */
[----:B------:R-:W-:Y:S01]  /*14b90*/  BAR.SYNC.DEFER_BLOCKING 0x0 ;  /* 0x0000000000007b1d */ /* 0x000fe20000010000 */
[-C--:B-1----:R-:W-:Y:S05]  /*14ba0*/  HMMA.16816.F32.BF16 R68, R172, R8.reuse, R68 ;  /* 0x00000008ac44723c */ /* 0x082fea0000041844 */
[----:B------:R-:W-:Y:S02]  /*14bb0*/  FMUL.FTZ R62, R62, c[0x0][0x320] ;  /* 0x0000c8003e3e7a20 */ /* 0x000fe40000410000 */
[----:B------:R-:W-:Y:S01]  /*14bc0*/  FMUL.FTZ R49, R49, c[0x0][0x320] ;  /* 0x0000c80031317a20 */ /* 0x000fe20000410000 */
[----:B------:R1:W1:Y:S01]  /*14bd0*/  MUFU.TANH R38, R58 ;  /* 0x0000003a00267308 */ /* 0x0002620000002400 */
[C---:B------:R-:W-:Y:S04]  /*14be0*/  HMMA.16816.F32.BF16 R72, R188.reuse, R8, R72 ;  /* 0x00000008bc48723c */ /* 0x040fe80000041848 */
[----:B------:R-:W-:Y:S02]  /*14bf0*/  FMUL.FTZ R50, R50, c[0x0][0x320] ;  /* 0x0000c80032327a20 */ /* 0x000fe40000410000 */
[----:B------:R-:W-:Y:S01]  /*14c00*/  FMUL.FTZ R51, R51, c[0x0][0x320] ;  /* 0x0000c80033337a20 */ /* 0x000fe20000410000 */
[----:B------:R-:W-:Y:S01]  /*14c10*/  MOV R8, 0x5 ;  /* 0x0000000500087802 */ /* 0x000fe20000000f00 */
[-C--:B------:R-:W-:Y:S01]  /*14c20*/  HMMA.16816.F32.BF16 R76, R188, R10.reuse, R76 ;  /* 0x0000000abc4c723c */ /* 0x080fe2000004184c */
[----:B------:R4:W4:Y:S03]  /*14c30*/  MUFU.TANH R37, R62 ;  /* 0x0000003e00257308 */ /* 0x0009260000002400 */
[----:B------:R-:W-:Y:S02]  /*14c40*/  FMUL.FTZ R52, R52, c[0x0][0x320] ;  /* 0x0000c80034347a20 */ /* 0x000fe40000410000 */
[----:B------:R-:W-:Y:S02]  /*14c50*/  FMUL.FTZ R53, R53, c[0x0][0x320] ;  /* 0x0000c80035357a20 */ /* 0x000fe40000410000 */
[C---:B------:R-:W-:Y:S01]  /*14c60*/  HMMA.16816.F32.BF16 R80, R172.reuse, R10, R80 ;  /* 0x0000000aac50723c */ /* 0x040fe20000041850 */
[----:B------:R-:W3:Y:S02]  /*14c70*/  LDL R10, [R1+0x10] ;  /* 0x00001000010a7983 */ /* 0x000ee40000100800 */
[----:B------:R3:W3:Y:S01]  /*14c80*/  MUFU.TANH R180, R22 ;  /* 0x0000001600b47308 */ /* 0x0006e20000002400 */
[----:B------:R-:W-:Y:S02]  /*14c90*/  FMUL.FTZ R54, R54, c[0x0][0x320] ;  /* 0x0000c80036367a20 */ /* 0x000fe40000410000 */
[----:B------:R-:W-:Y:S01]  /*14ca0*/  FMUL.FTZ R55, R55, c[0x0][0x320] ;  /* 0x0000c80037377a20 */ /* 0x000fe20000410000 */
[----:B-1----:R-:W3:Y:S01]  /*14cb0*/  LDL R58, [R1+0x30] ;  /* 0x00003000013a7983 */ /* 0x002ee20000100800 */
[-C--:B--2---:R-:W-:Y:S01]  /*14cc0*/  HMMA.16816.F32.BF16 R84, R172, R4.reuse, R84 ;  /* 0x00000004ac54723c */ /* 0x084fe20000041854 */
[----:B------:R-:W-:Y:S03]  /*14cd0*/  MOV R11, c[0x0][0x2c4] ;  /* 0x0000b100000b7a02 */ /* 0x000fe60000000f00 */
[----:B------:R-:W-:Y:S01]  /*14ce0*/  FMUL.FTZ R56, R56, c[0x0][0x320] ;  /* 0x0000c80038387a20 */ /* 0x000fe20000410000 */
[----:B------:R1:W2:Y:S01]  /*14cf0*/  MUFU.TANH R185, R25 ;  /* 0x0000001900b97308 */ /* 0x0002a20000002400 */
[----:B------:R-:W-:Y:S01]  /*14d00*/  ISETP.NE.AND P4, PT, R11, 0x1, PT ;  /* 0x000000010b00780c */ /* 0x000fe20003f85270 */
[----:B------:R-:W-:Y:S01]  /*14d10*/  FMUL.FTZ R57, R57, c[0x0][0x320] ;  /* 0x0000c80039397a20 */ /* 0x000fe20000410000 */
[C---:B------:R-:W-:Y:S01]  /*14d20*/  HMMA.16816.F32.BF16 R88, R188.reuse, R4, R88 ;  /* 0x00000004bc58723c */ /* 0x040fe20000041858 */
[----:B----4-:R-:W3:Y:S03]  /*14d30*/  LDL R62, [R1+0x2c] ;  /* 0x00002c00013e7983 */ /* 0x010ee60000100800 */
[----:B------:R-:W-:Y:S02]  /*14d40*/  FMUL.FTZ R59, R59, c[0x0][0x320] ;  /* 0x0000c8003b3b7a20 */ /* 0x000fe40000410000 */
[----:B------:R-:W-:Y:S01]  /*14d50*/  FMUL.FTZ R60, R60, c[0x0][0x320] ;  /* 0x0000c8003c3c7a20 */ /* 0x000fe20000410000 */
[----:B------:R1:W4:Y:S01]  /*14d60*/  MUFU.TANH R202, R26 ;  /* 0x0000001a00ca7308 */ /* 0x0003220000002400 */
        /* <DEDUP_REMOVED lines=22> */
[----:B------:R-:W-:Y:S01]  /*14ed0*/  @P0 IADD3 R2, P1, R7, R4, RZ ;  /* 0x0000000407020210 */ /* 0x000fe20007f3e0ff */
[----:B------:R-:W-:Y:S01]  /*14ee0*/  FMUL.FTZ R69, R69, c[0x0][0x320] ;  /* 0x0000c80045457a20 */ /* 0x000fe20000410000 */
[----:B------:R-:W-:Y:S01]  /*14ef0*/  @P0 SHF.L.U64.HI R0, R228, R8, c[0x0][0x1e4] ;  /* 0x00007900e4000619 */ /* 0x000fe20000010208 */
[----:B------:R-:W-:Y:S01]  /*14f00*/  @!PT LDS RZ, [RZ] ;  /* 0x00000000fffff984 */ /* 0x000fe20000000800 */
[----:B------:R-:W-:Y:S01]  /*14f10*/  @!PT LDS RZ, [RZ] ;  /* 0x00000000fffff984 */ /* 0x000fe20000000800 */
[----:B------:R-:W-:Y:S01]  /*14f20*/  @!PT LDS RZ, [RZ] ;  /* 0x00000000fffff984 */ /* 0x000fe20000000800 */
[----:B------:R1:W-:Y:S01]  /*14f30*/  @P0 LDGSTS.E.BYPASS.LTC128B.128 [R227+0x3100], [R4.64], !P5 ;  /* 0x0310000004e30fae */ /* 0x0003e2000e901d48 */
[----:B------:R-:W-:Y:S01]  /*14f40*/  @P0 IADD3 R8, P2, R7, R2, RZ ;  /* 0x0000000207080210 */ /* 0x000fe20007f5e0ff */
[----:B------:R-:W-:Y:S01]  /*14f50*/  FMUL.FTZ R70, R70, c[0x0][0x320] ;  /* 0x0000c80046467a20 */ /* 0x000fe20000410000 */
[----:B------:R1:W1:Y:S01]  /*14f60*/  MUFU.TANH R28, R32 ;  /* 0x00000020001c7308 */ /* 0x0002620000002400 */
[----:B------:R-:W-:Y:S01]  /*14f70*/  @P0 IADD3.X R3, R0, R5, RZ, P1, !PT ;  /* 0x0000000500030210 */ /* 0x000fe20000ffe4ff */
[----:B------:R-:W-:Y:S02]  /*14f80*/  FMUL.FTZ R71, R71, c[0x0][0x320] ;  /* 0x0000c80047477a20 */ /* 0x000fe40000410000 */
[----:B------:R-:W-:Y:S01]  /*14f90*/  FMUL.FTZ R72, R72, c[0x0][0x320] ;  /* 0x0000c80048487a20 */ /* 0x000fe20000410000 */
[----:B------:R-:W-:Y:S01]  /*14fa0*/  @P0 IADD3.X R9, R0, R3, RZ, P2, !PT ;  /* 0x0000000300090210 */ /* 0x000fe200017fe4ff */
        /* <DEDUP_REMOVED lines=13> */
[----:B-1----:R-:W-:Y:S01]  /*15080*/  @P0 IADD3 R4, P1, R7, R8, RZ ;  /* 0x0000000807040210 */ /* 0x002fe20007f3e0ff */
[----:B------:R-:W-:Y:S01]  /*15090*/  FMUL.FTZ R82, R82, c[0x0][0x320] ;  /* 0x0000c80052527a20 */ /* 0x000fe20000410000 */
[----:B------:R-:W-:Y:S01]  /*150a0*/  MOV R81, c[0x0][0x32c] ;  /* 0x0000cb0000517a02 */ /* 0x000fe20000000f00 */
[----:B------:R-:W-:Y:S01]  /*150b0*/  FMUL.FTZ R83, R83, c[0x0][0x320] ;  /* 0x0000c80053537a20 */ /* 0x000fe20000410000 */
[----:B------:R-:W-:Y:S01]  /*150c0*/  @P0 IADD3.X R5, R0, R9, RZ, P1, !PT ;  /* 0x0000000900050210 */ /* 0x000fe20000ffe4ff */
[----:B------:R-:W-:Y:S01]  /*150d0*/  FMUL.FTZ R18, R84, c[0x0][0x320] ;  /* 0x0000c80054127a20 */ /* 0x000fe20000410000 */
[----:B------:R-:W1:Y:S01]  /*150e0*/  MUFU.TANH R39, R39 ;  /* 0x0000002700277308 */ /* 0x000e620000002400 */
[----:B------:R-:W-:Y:S02]  /*150f0*/  FMUL.FTZ R17, R85, c[0x0][0x320] ;  /* 0x0000c80055117a20 */ /* 0x000fe40000410000 */
[----:B------:R3:W-:Y:S01]  /*15100*/  @P0 LDGSTS.E.BYPASS.LTC128B.128 [R227+0x4900], [R4.64], !P5 ;  /* 0x0490000004e30fae */ /* 0x0007e2000e901d48 */
[----:B------:R-:W-:Y:S01]  /*15110*/  @P0 IADD3 R2, P2, R7, R4, RZ ;  /* 0x0000000407020210 */ /* 0x000fe20007f5e0ff */
[----:B------:R-:W-:Y:S02]  /*15120*/  FMUL.FTZ R86, R86, c[0x0][0x320] ;  /* 0x0000c80056567a20 */ /* 0x000fe40000410000 */
[----:B------:R-:W-:Y:S01]  /*15130*/  FMUL.FTZ R87, R87, c[0x0][0x320] ;  /* 0x0000c80057577a20 */ /* 0x000fe20000410000 */
[----:B------:R-:W-:Y:S01]  /*15140*/  @P0 IADD3.X R3, R0, R5, RZ, P2, !PT ;  /* 0x0000000500030210 */ /* 0x000fe200017fe4ff */
[----:B------:R-:W-:Y:S01]  /*15150*/  FMUL.FTZ R88, R88, c[0x0][0x320] ;  /* 0x0000c80058587a20 */ /* 0x000fe20000410000 */
[----:B------:R-:W1:Y:S01]  /*15160*/  MUFU.TANH R42, R42 ;  /* 0x0000002a002a7308 */ /* 0x000e620000002400 */
[----:B----4-:R-:W-:Y:S01]  /*15170*/  @P0 IADD3 R8, P1, R7, R2, RZ ;  /* 0x0000000207080210 */ /* 0x010fe20007f3e0ff */
[----:B------:R-:W-:Y:S01]  /*15180*/  FMUL.FTZ R89, R89, c[0x0][0x320] ;  /* 0x0000c80059597a20 */ /* 0x000fe20000410000 */
[----:B------:R4:W-:Y:S01]  /*15190*/  @P0 LDGSTS.E.BYPASS.LTC128B.128 [R227+0x5100], [R2.64], !P5 ;  /* 0x0510000002e30fae */ /* 0x0009e2000e901d48 */
[----:B------:R-:W-:Y:S01]  /*151a0*/  FMUL.FTZ R91, R91, c[0x0][0x320] ;  /* 0x0000c8005b5b7a20 */ /* 0x000fe20000410000 */
[----:B------:R-:W-:Y:S01]  /*151b0*/  @P0 IADD3.X R9, R0, R3, RZ, P1, !PT ;  /* 0x0000000300090210 */ /* 0x000fe20000ffe4ff */
[----:B------:R-:W-:Y:S02]  /*151c0*/  FMUL.FTZ R92, R92, c[0x0][0x320] ;  /* 0x0000c8005c5c7a20 */ /* 0x000fe40000410000 */
[----:B------:R-:W-:Y:S02]  /*151d0*/  FMUL.FTZ R23, R93, c[0x0][0x320] ;  /* 0x0000c8005d177a20 */ /* 0x000fe40000410000 */
[----:B------:R-:W1:Y:S01]  /*151e0*/  MUFU.TANH R43, R43 ;  /* 0x0000002b002b7308 */ /* 0x000e620000002400 */
[----:B------:R1:W-:Y:S01]  /*151f0*/  @P0 LDGSTS.E.BYPASS.LTC128B.128 [R227+0x5900], [R8.64], !P5 ;  /* 0x0590000008e30fae */ /* 0x0003e2000e901d48 */
[----:B------:R-:W-:Y:S02]  /*15200*/  FMUL.FTZ R95, R95, c[0x0][0x320] ;  /* 0x0000c8005f5f7a20 */ /* 0x000fe40000410000 */
[----:B------:R-:W-:Y:S02]  /*15210*/  FMUL.FTZ R13, R96, c[0x0][0x320] ;  /* 0x0000c800600d7a20 */ /* 0x000fe40000410000 */
[----:B------:R-:W-:Y:S02]  /*15220*/  FMUL.FTZ R12, R97, c[0x0][0x320] ;  /* 0x0000c800610c7a20 */ /* 0x000fe40000410000 */
[----:B------:R-:W-:Y:S01]  /*15230*/  FMUL.FTZ R14, R98, c[0x0][0x320] ;  /* 0x0000c800620e7a20 */ /* 0x000fe20000410000 */
[----:B------:R-:W0:Y:S01]  /*15240*/  LDGDEPBAR ;  /* 0x00000000000079af */ /* 0x000e220000000000 */
[----:B------:R-:W1:Y:S01]  /*15250*/  MUFU.TANH R45, R45 ;  /* 0x0000002d002d7308 */ /* 0x000e620000002400 */
[----:B------:R-:W-:Y:S02]  /*15260*/  FMUL.FTZ R11, R99, c[0x0][0x320] ;  /* 0x0000c800630b7a20 */ /* 0x000fe40000410000 */
[----:B------:R-:W-:Y:S02]  /*15270*/  FMUL.FTZ R27, R27, c[0x0][0x320] ;  /* 0x0000c8001b1b7a20 */ /* 0x000fe40000410000 */
[----:B------:R-:W-:Y:S02]  /*15280*/  FMUL.FTZ R30, R30, c[0x0][0x320] ;  /* 0x0000c8001e1e7a20 */ /* 0x000fe40000410000 */
[----:B------:R-:W-:Y:S02]  /*15290*/  FMUL.FTZ R33, R33, c[0x0][0x320] ;  /* 0x0000c80021217a20 */ /* 0x000fe40000410000 */
[----:B------:R-:W-:Y:S01]  /*152a0*/  FMUL.FTZ R34, R34, c[0x0][0x320] ;  /* 0x0000c80022227a20 */ /* 0x000fe20000410000 */
[----:B------:R2:W2:Y:S01]  /*152b0*/  MUFU.TANH R199, R27 ;  /* 0x0000001b00c77308 */ /* 0x0004a20000002400 */
[----:B------:R-:W-:Y:S02]  /*152c0*/  FMUL.FTZ R40, R40, c[0x0][0x320] ;  /* 0x0000c80028287a20 */ /* 0x000fe40000410000 */
[----:B------:R-:W-:Y:S02]  /*152d0*/  FMUL.FTZ R41, R41, c[0x0][0x320] ;  /* 0x0000c80029297a20 */ /* 0x000fe40000410000 */
[----:B------:R-:W-:Y:S02]  /*152e0*/  FMUL.FTZ R44, R44, c[0x0][0x320] ;  /* 0x0000c8002c2c7a20 */ /* 0x000fe40000410000 */
[----:B------:R-:W-:Y:S02]  /*152f0*/  FMUL.FTZ R90, R90, c[0x0][0x320] ;  /* 0x0000c8005a5a7a20 */ /* 0x000fe40000410000 */
[----:B------:R-:W-:Y:S01]  /*15300*/  FMUL.FTZ R94, R94, c[0x0][0x320] ;  /* 0x0000c8005e5e7a20 */ /* 0x000fe20000410000 */
[----:B------:R2:W2:Y:S01]  /*15310*/  MUFU.TANH R197, R30 ;  /* 0x0000001e00c57308 */ /* 0x0004a20000002400 */
[----:B----4-:R-:W-:Y:S05]  /*15320*/  IMAD R2, R226, -0x60, RZ ;  /* 0xffffffa0e2027824 */ /* 0x010fea00078e02ff */
[----:B-1----:R-:W-:Y:S04]  /*15330*/  IADD3 R8, -R15, 0x1, R2 ;  /* 0x000000010f087810 */ /* 0x002fe80007ffe102 */
[----:B------:R1:W4:Y:S10]  /*15340*/  MUFU.TANH R32, R33 ;  /* 0x0000002100207308 */ /* 0x0003340000002400 */
        /* <DEDUP_REMOVED lines=15> */
[----:B------:R-:W1:Y:S01]  /*15440*/  MUFU.TANH R57, R57 ;  /* 0x0000003900397308 */ /* 0x000e620000002400 */
[----:B---3--:R-:W-:Y:S04]  /*15450*/  IADD3 R4, -R58, R8, R62 ;  /* 0x000000083a047210 */ /* 0x008fe80007ffe13e */
[C---:B------:R-:W-:Y:S05]  /*15460*/  IADD3 R7, R4.reuse, c[0x0][0x328], RZ ;  /* 0x0000ca0004077a10 */ /* 0x040fea0007ffe0ff */
[----:B------:R-:W3:Y:S01]  /*15470*/  MUFU.TANH R59, R59 ;  /* 0x0000003b003b7308 */ /* 0x000ee20000002400 */
[----:B------:R-:W-:Y:S09]  /*15480*/  IADD3 R9, R4, UR7, RZ ;  /* 0x0000000704097c10 */ /* 0x000ff2000fffe0ff */
[----:B------:R-:W1:Y:S01]  /*15490*/  MUFU.TANH R60, R60 ;  /* 0x0000003c003c7308 */ /* 0x000e620000002400 */
[----:B--2---:R-:W-:Y:S02]  /*154a0*/  @P4 MOV R6, R10 ;  /* 0x0000000a00064202 */ /* 0x004fe40000000f00 */
[----:B------:R-:W-:Y:S03]  /*154b0*/  ISETP.GE.AND P4, PT, R81, 0x1, PT ;  /* 0x000000015100780c */ /* 0x000fe60003f86270 */
[----:B------:R-:W2:Y:S04]  /*154c0*/  SHFL.IDX PT, R5, R6, RZ, 0x1c1f ;  /* 0x001c1fff06057589 */ /* 0x000ea800000e0000 */
[----:B------:R-:W1:Y:S10]  /*154d0*/  MUFU.TANH R61, R61 ;  /* 0x0000003d003d7308 */ /* 0x000e740000002400 */
[----:B------:R-:W1:Y:S10]  /*154e0*/  MUFU.TANH R63, R63 ;  /* 0x0000003f003f7308 */ /* 0x000e740000002400 */
[----:B------:R-:W1:Y:S01]  /*154f0*/  MUFU.TANH R64, R64 ;  /* 0x0000004000407308 */ /* 0x000e620000002400 */
[----:B--2---:R-:W-:Y:S02]  /*15500*/  IADD3 R3, R7, R5, RZ ;  /* 0x0000000507037210 */ /* 0x004fe40007ffe0ff */
[----:B------:R-:W-:Y:S07]  /*15510*/  IADD3 R0, R5, R9, RZ ;  /* 0x0000000905007210 */ /* 0x000fee0007ffe0ff */
[----:B------:R-:W2:Y:S10]  /*15520*/  MUFU.TANH R65, R65 ;  /* 0x0000004100417308 */ /* 0x000eb40000002400 */
        /* <DEDUP_REMOVED lines=33> */
[----:B------:R-:W1:Y:S01]  /*15740*/  MUFU.TANH R11, R11 ;  /* 0x0000000b000b7308 */ /* 0x000e620000002400 */
[----:B------:R-:W-:-:S05]  /*15750*/  @!P4 BRA `(.L_x_439) ;  /* 0x000001800000c947 */ /* 0x000fca0003800000 */
[----:B--234-:R-:W-:Y:S01]  /*15760*/  IADD3 R5, -R58, R62, R5 ;  /* 0x0000003e3a057210 */ /* 0x01cfe20007ffe105 */
[----:B------:R-:W-:Y:S03]  /*15770*/  BSSY B0, `(.L_x_440) ;  /* 0x0000011000007945 */ /* 0x000fe60003800000 */
        /* <DEDUP_REMOVED lines=11> */
.L_x_441:
[----:B------:R-:W-:Y:S04]  /*15830*/  MOV R10, c[0x0][0x32c] ;  /* 0x0000cb00000a7a02 */ /* 0x000fe80000000f00 */
[----:B------:R-:W-:Y:S11]  /*15840*/  ISETP.NE.AND P0, PT, R10, 0x1, PT ;  /* 0x000000010a00780c */ /* 0x000ff60003f05270 */
[----:B------:R-:W-:Y:S02]  /*15850*/  @!UPT UIADD3 URZ, URZ, URZ, URZ ;  /* 0x0000003f3f3ff290 */ /* 0x000fe4000fffe03f */
[----:B------:R-:W-:Y:S05]  /*15860*/  @P0 IMAD.HI.U32 R10, R5, c[0x0][0x330], RZ ;  /* 0x0000cc00050a0a27 */ /* 0x000fea00078e00ff */
[----:B------:R-:W-:Y:S02]  /*15870*/  @P0 SHF.R.U32.HI R5, RZ, c[0x0][0x334], R10 ;  /* 0x0000cd00ff050a19 */ /* 0x000fe4000001160a */
.L_x_442:
[----:B------:R-:W-:Y:S05]  /*15880*/  BSYNC B0 ;  /* 0x0000000000007941 */ /* 0x000fea0003800000 */
.L_x_440:
[----:B------:R-:W-:Y:S04]  /*15890*/  IMAD.IADD R10, R2, 0x1, -R15 ;  /* 0x00000001020a7824 */ /* 0x000fe800078e0a0f */
[----:B------:R-:W-:Y:S05]  /*158a0*/  IMAD R5, R5, c[0x0][0x32c], R10 ;  /* 0x0000cb0005057a24 */ /* 0x000fea00078e020a */
[----:B------:R-:W-:Y:S02]  /*158b0*/  IADD3 R10, R5, c[0x0][0x32c], RZ ;  /* 0x0000cb00050a7a10 */ /* 0x000fe40007ffe0ff */
[----:B------:R-:W-:Y:S02]  /*158c0*/  IMNMX R0, R0, R5, !PT ;  /* 0x0000000500007217 */ /* 0x000fe40007800200 */
[----:B------:R-:W-:Y:S02]  /*158d0*/  IMNMX R3, R3, R10, PT ;  /* 0x0000000a03037217 */ /* 0x000fe40003800200 */
.L_x_439:
[C---:B--234-:R-:W-:Y:S02]  /*158e0*/  ISETP.GE.AND P1, PT, R2.reuse, 0x2, PT ;  /* 0x000000020200780c */ /* 0x05cfe40003f26270 */
[C---:B------:R-:W-:Y:S02]  /*158f0*/  ISETP.GE.AND P0, PT, R2.reuse, 0x9, PT ;  /* 0x000000090200780c */ /* 0x040fe40003f06270 */
[----:B------:R-:W-:Y:S02]  /*15900*/  LOP3.LUT R225, R225, 0xffffdfff, RZ, 0xc0, !PT ;  /* 0xffffdfffe1e17812 */ /* 0x000fe400078ec0ff */
[C---:B------:R-:W-:Y:S02]  /*15910*/  ISETP.GE.AND P2, PT, R2.reuse, 0xa, PT ;  /* 0x0000000a0200780c */ /* 0x040fe40003f46270 */
[C---:B------:R-:W-:Y:S02]  /*15920*/  ISETP.GE.AND P6, PT, R2.reuse, 0x42, PT ;  /* 0x000000420200780c */ /* 0x040fe40003fc6270 */
[C---:B------:R-:W-:Y:S02]  /*15930*/  ISETP.GE.AND P4, PT, R2.reuse, 0x49, PT ;  /* 0x000000490200780c */ /* 0x040fe40003f86270 */
[----:B------:R-:W-:Y:S02]  /*15940*/  ISETP.GE.AND P3, PT, R2, 0x4a, PT ;  /* 0x0000004a0200780c */ /* 0x000fe40003f66270 */
[----:B------:R-:W-:Y:S02]  /*15950*/  @P1 LOP3.LUT R225, R225, 0x2000, RZ, 0xfc, !PT ;  /* 0x00002000e1e11812 */ /* 0x000fe400078efcff */
[C---:B------:R-:W-:Y:S02]  /*15960*/  ISETP.GT.AND P1, PT, R0.reuse, 0x1, !P1 ;  /* 0x000000010000780c */ /* 0x040fe40004f24270 */
[----:B------:R-:W-:Y:S02]  /*15970*/  LOP3.LUT R225, R225, 0xfffdffff, RZ, 0xc0, !PT ;  /* 0xfffdffffe1e17812 */ /* 0x000fe400078ec0ff */
[----:B------:R-:W-:Y:S02]  /*15980*/  ISETP.LT.OR P1, PT, R3, 0x2, P1 ;  /* 0x000000020300780c */ /* 0x000fe40000f21670 */
[----:B------:R-:W-:Y:S02]  /*15990*/  @P0 LOP3.LUT R225, R225, 0x20000, RZ, 0xfc, !PT ;  /* 0x00020000e1e10812 */ /* 0x000fe400078efcff */
[----:B------:R-:W-:Y:S02]  /*159a0*/  ISETP.GT.AND P0, PT, R0, 0x8, !P0 ;  /* 0x000000080000780c */ /* 0x000fe40004704270 */
[----:B------:R-:W-:Y:S02]  /*159b0*/  FSEL R15, R178, -INF , !P1 ;  /* 0xff800000b20f7808 */ /* 0x000fe40004800000 */
[----:B------:R-:W-:Y:S02]  /*159c0*/  ISETP.GE.AND P1, PT, R2, 0x11, PT ;  /* 0x000000110200780c */ /* 0x000fe40003f26270 */
[----:B------:R-:W-:Y:S02]  /*159d0*/  ISETP.LT.OR P0, PT, R3, 0x9, P0 ;  /* 0x000000090300780c */ /* 0x000fe40000701670 */
[----:B------:R-:W-:Y:S02]  /*159e0*/  LOP3.LUT R225, R225, 0xffff7fff, RZ, 0xc0, !PT ;  /* 0xffff7fffe1e17812 */ /* 0x000fe400078ec0ff */
[----:B------:R-:W-:Y:S02]  /*159f0*/  FSEL R16, R16, -INF , !P0 ;  /* 0xff80000010107808 */ /* 0x000fe40004000000 */
[----:B------:R-:W-:Y:S02]  /*15a00*/  @P2 LOP3.LUT R225, R225, 0x8000, RZ, 0xfc, !PT ;  /* 0x00008000e1e12812 */ /* 0x000fe400078efcff */
[C---:B------:R-:W-:Y:S02]  /*15a10*/  ISETP.GT.AND P0, PT, R0.reuse, 0x9, !P2 ;  /* 0x000000090000780c */ /* 0x040fe40005704270 */
[----:B------:R-:W-:Y:S02]  /*15a20*/  LOP3.LUT R225, R225, 0xffffefff, RZ, 0xc0, !PT ;  /* 0xffffefffe1e17812 */ /* 0x000fe400078ec0ff */
[----:B------:R-:W-:Y:S02]  /*15a30*/  ISETP.LT.OR P0, PT, R3, 0xa, P0 ;  /* 0x0000000a0300780c */ /* 0x000fe40000701670 */
[----:B------:R-:W-:Y:S02]  /*15a40*/  @P1 LOP3.LUT R225, R225, 0x1000, RZ, 0xfc, !PT ;  /* 0x00001000e1e11812 */ /* 0x000fe400078efcff */
[----:B------:R-:W-:Y:S02]  /*15a50*/  FSEL R20, R177, -INF , !P0 ;  /* 0xff800000b1147808 */ /* 0x000fe40004000000 */
[----:B------:R-:W-:Y:S02]  /*15a60*/  ISETP.GT.AND P0, PT, R0, 0x10, !P1 ;  /* 0x000000100000780c */ /* 0x000fe40004f04270 */
[----:B------:R-:W-:Y:S02]  /*15a70*/  ISETP.GE.AND P1, PT, R2, 0x12, PT ;  /* 0x000000120200780c */ /* 0x000fe40003f26270 */
[----:B------:R-:W-:Y:S02]  /*15a80*/  ISETP.LT.OR P0, PT, R3, 0x11, P0 ;  /* 0x000000110300780c */ /* 0x000fe40000701670 */
[----:B------:R-:W-:Y:S02]  /*15a90*/  LOP3.LUT R225, R225, 0xfffff7ff, RZ, 0xc0, !PT ;  /* 0xfffff7ffe1e17812 */ /* 0x000fe400078ec0ff */
[----:B------:R-:W-:Y:S02]  /*15aa0*/  FSEL R25, R176, -INF , !P0 ;  /* 0xff800000b0197808 */ /* 0x000fe40004000000 */
[----:B------:R-:W-:Y:S02]  /*15ab0*/  ISETP.GT.AND P0, PT, R0, 0x11, !P1 ;  /* 0x000000110000780c */ /* 0x000fe40004f04270 */
[C---:B------:R-:W-:Y:S02]  /*15ac0*/  ISETP.GE.AND P2, PT, R2.reuse, 0x51, PT ;  /* 0x000000510200780c */ /* 0x040fe40003f46270 */
[----:B------:R-:W-:Y:S02]  /*15ad0*/  ISETP.LT.OR P0, PT, R3, 0x12, P0 ;  /* 0x000000120300780c */ /* 0x000fe40000701670 */
[----:B------:R-:W-:Y:S02]  /*15ae0*/  @P1 LOP3.LUT R225, R225, 0x800, RZ, 0xfc, !PT ;  /* 0x00000800e1e11812 */ /* 0x000fe400078efcff */
[----:B------:R-:W-:Y:S02]  /*15af0*/  ISETP.GE.AND P1, PT, R2, 0x19, PT ;  /* 0x000000190200780c */ /* 0x000fe40003f26270 */
[----:B------:R-:W-:Y:S02]  /*15b00*/  LOP3.LUT R225, R225, 0xfffffbff, RZ, 0xc0, !PT ;  /* 0xfffffbffe1e17812 */ /* 0x000fe400078ec0ff */
[----:B------:R-:W-:Y:S02]  /*15b10*/  FSEL R26, R171, -INF , !P0 ;  /* 0xff800000ab1a7808 */ /* 0x000fe40004000000 */
[----:B------:R-:W-:Y:S04]  /*15b20*/  ISETP.GT.AND P0, PT, R0, 0x18, !P1 ;  /* 0x000000180000780c */ /* 0x000fe80004f04270 */
[----:B------:R-:W-:Y:S03]  /*15b30*/  ISETP.LT.OR P0, PT, R3, 0x19, P0 ;  /* 0x000000190300780c */ /* 0x000fe60000701670 */
        /* <DEDUP_REMOVED lines=15> */
[----:B-1----:R-:W-:Y:S02]  /*15c30*/  FSEL R41, R22, -INF , !P0 ;  /* 0xff80000016297808 */ /* 0x002fe40004000000 */
        /* <DEDUP_REMOVED lines=34> */
[----:B------:R-:W-:Y:S02]  /*15e60*/  FSEL R189, R64, -INF , !P0 ;  /* 0xff80000040bd7808 */ /* 0x000fe40004000000 */
[----:B------:R-:W-:Y:S02]  /*15e70*/  LOP3.LUT R225, R225, 0xfffffffd, RZ, 0xc0, !PT ;  /* 0xfffffffde1e17812 */ /* 0x000fe400078ec0ff */
[----:B------:R-:W-:Y:S04]  /*15e80*/  ISETP.GT.AND P0, PT, R0, 0x39, !P1 ;  /* 0x000000390000780c */ /* 0x000fe80004f04270 */
[----:B------:R-:W-:Y:S03]  /*15e90*/  ISETP.LT.OR P0, PT, R3, 0x3a, P0 ;  /* 0x0000003a0300780c */ /* 0x000fe60000701670 */
[----:B------:R-:W-:Y:S02]  /*15ea0*/  @P1 LOP3.LUT R225, R225, 0x2, RZ, 0xfc, !PT ;  /* 0x00000002e1e11812 */ /* 0x000fe400078efcff */
[----:B------:R-:W-:Y:S02]  /*15eb0*/  ISETP.GE.AND P1, PT, R2, 0x41, PT ;  /* 0x000000410200780c */ /* 0x000fe40003f26270 */
[----:B------:R-:W-:Y:S02]  /*15ec0*/  FSEL R191, R65, -INF , !P0 ;  /* 0xff80000041bf7808 */ /* 0x000fe40004000000 */
[----:B------:R-:W-:Y:S02]  /*15ed0*/  ISETP.GT.AND P0, PT, R0, 0x40, !P1 ;  /* 0x000000400000780c */ /* 0x000fe40004f04270 */
[----:B------:R-:W-:Y:S02]  /*15ee0*/  LOP3.LUT R225, R225, 0xfffffffe, RZ, 0xc0, !PT ;  /* 0xfffffffee1e17812 */ /* 0x000fe400078ec0ff */
[----:B------:R-:W-:Y:S04]  /*15ef0*/  ISETP.LT.OR P0, PT, R3, 0x41, P0 ;  /* 0x000000410300780c */ /* 0x000fe80000701670 */
[----:B------:R-:W-:Y:S02]  /*15f00*/  FSEL R193, R68, -INF , !P0 ;  /* 0xff80000044c17808 */ /* 0x000fe40004000000 */
[----:B------:R-:W-:Y:S02]  /*15f10*/  ISETP.GT.AND P0, PT, R0, 0x41, !P6 ;  /* 0x000000410000780c */ /* 0x000fe40007704270 */
[----:B------:R-:W-:Y:S02]  /*15f20*/  @P1 LOP3.LUT R225, R225, 0x1, RZ, 0xfc, !PT ;  /* 0x00000001e1e11812 */ /* 0x000fe400078efcff */
[----:B------:R-:W-:Y:S02]  /*15f30*/  ISETP.LT.OR P0, PT, R3, 0x42, P0 ;  /* 0x000000420300780c */ /* 0x000fe40000701670 */
[----:B------:R-:W-:Y:S02]  /*15f40*/  ISETP.GE.AND P1, PT, R2, 0x52, PT ;  /* 0x000000520200780c */ /* 0x000fe40003f26270 */
[----:B------:R-:W-:Y:S02]  /*15f50*/  FSEL R195, R69, -INF , !P0 ;  /* 0xff80000045c37808 */ /* 0x000fe40004000000 */
[----:B------:R-:W-:Y:S02]  /*15f60*/  ISETP.GT.AND P0, PT, R0, 0x48, !P4 ;  /* 0x000000480000780c */ /* 0x000fe40006704270 */
[----:B------:R-:W-:Y:S02]  /*15f70*/  LOP3.LUT R225, R225, 0xffffbfff, RZ, 0xc0, !PT ;  /* 0xffffbfffe1e17812 */ /* 0x000fe400078ec0ff */
[----:B------:R-:W-:Y:S04]  /*15f80*/  ISETP.LT.OR P0, PT, R3, 0x49, P0 ;  /* 0x000000490300780c */ /* 0x000fe80000701670 */
[----:B------:R-:W-:Y:S02]  /*15f90*/  FSEL R230, R80, -INF , !P0 ;  /* 0xff80000050e67808 */ /* 0x000fe40004000000 */
[C---:B------:R-:W-:Y:S02]  /*15fa0*/  ISETP.GT.AND P0, PT, R0.reuse, 0x49, !P3 ;  /* 0x000000490000780c */ /* 0x040fe40005f04270 */
[----:B------:R-:W-:Y:S02]  /*15fb0*/  @P1 LOP3.LUT R225, R225, 0x4000, RZ, 0xfc, !PT ;  /* 0x00004000e1e11812 */ /* 0x000fe400078efcff */
[----:B------:R-:W-:Y:S02]  /*15fc0*/  ISETP.LT.OR P0, PT, R3, 0x4a, P0 ;  /* 0x0000004a0300780c */ /* 0x000fe40000701670 */
[----:B------:R-:W-:Y:S02]  /*15fd0*/  LOP3.LUT R225, R225, 0xfffeffff, RZ, 0xc0, !PT ;  /* 0xfffeffffe1e17812 */ /* 0x000fe400078ec0ff */
[----:B------:R-:W-:Y:S02]  /*15fe0*/  FSEL R231, R19, -INF , !P0 ;  /* 0xff80000013e77808 */ /* 0x000fe40004000000 */
[----:B------:R-:W-:Y:S04]  /*15ff0*/  ISETP.GT.AND P0, PT, R0, 0x50, !P2 ;  /* 0x000000500000780c */ /* 0x000fe80005704270 */
[C---:B------:R-:W-:Y:S04]  /*16000*/  ISETP.LT.OR P0, PT, R3.reuse, 0x51, P0 ;  /* 0x000000510300780c */ /* 0x040fe80000701670 */
[----:B------:R-:W-:Y:S02]  /*16010*/  FSEL R232, R18, -INF , !P0 ;  /* 0xff80000012e87808 */ /* 0x000fe40004000000 */
[----:B------:R-:W-:Y:S02]  /*16020*/  ISETP.GT.AND P0, PT, R0, 0x51, !P1 ;  /* 0x000000510000780c */ /* 0x000fe40004f04270 */
[----:B------:R-:W-:Y:S02]  /*16030*/  ISETP.GE.AND P1, PT, R2, 0x59, PT ;  /* 0x000000590200780c */ /* 0x000fe40003f26270 */
[----:B------:R-:W-:Y:S04]  /*16040*/  ISETP.LT.OR P0, PT, R3, 0x52, P0 ;  /* 0x000000520300780c */ /* 0x000fe80000701670 */
[----:B------:R-:W-:Y:S02]  /*16050*/  FSEL R233, R17, -INF , !P0 ;  /* 0xff80000011e97808 */ /* 0x000fe40004000000 */
[----:B------:R-:W-:Y:S04]  /*16060*/  ISETP.GT.AND P0, PT, R0, 0x58, !P1 ;  /* 0x000000580000780c */ /* 0x000fe80004f04270 */
[----:B------:R-:W-:Y:S02]  /*16070*/  ISETP.LT.OR P0, PT, R3, 0x59, P0 ;  /* 0x000000590300780c */ /* 0x000fe40000701670 */
[----:B------:R-:W-:Y:S02]  /*16080*/  @P1 LOP3.LUT R225, R225, 0x10000, RZ, 0xfc, !PT ;  /* 0x00010000e1e11812 */ /* 0x000fe400078efcff */
[----:B------:R-:W-:Y:S02]  /*16090*/  ISETP.GE.AND P1, PT, R2, 0x1, PT ;  /* 0x000000010200780c */ /* 0x000fe40003f26270 */
[----:B------:R-:W-:Y:S02]  /*160a0*/  FSEL R245, R13, -INF , !P0 ;  /* 0xff8000000df57808 */ /* 0x000fe40004000000 */
[----:B------:R-:W-:Y:S02]  /*160b0*/  ISETP.GT.AND P0, PT, R0, RZ, !P1 ;  /* 0x000000ff0000720c */ /* 0x000fe40004f04270 */
[----:B------:R-:W-:Y:S02]  /*160c0*/  LOP3.LUT R225, R225, 0xfffbffff, RZ, 0xc0, !PT ;  /* 0xfffbffffe1e17812 */ /* 0x000fe400078ec0ff */
[----:B------:R-:W-:Y:S04]  /*160d0*/  ISETP.LT.OR P0, PT, R3, 0x1, P0 ;  /* 0x000000010300780c */ /* 0x000fe80000701670 */
[----:B------:R-:W-:Y:S02]  /*160e0*/  FSEL R10, R192, -INF , !P0 ;  /* 0xff800000c00a7808 */ /* 0x000fe40004000000 */
[----:B------:R-:W-:Y:S11]  /*160f0*/  ISETP.GE.AND P0, PT, R2, 0x5a, PT ;  /* 0x0000005a0200780c */ /* 0x000ff60003f06270 */
[----:B------:R-:W-:Y:S02]  /*16100*/  @!UPT UIADD3 URZ, URZ, URZ, URZ ;  /* 0x0000003f3f3ff290 */ /* 0x000fe4000fffe03f */
[----:B------:R-:W-:Y:S02]  /*16110*/  @P0 LOP3.LUT R225, R225, 0x40000, RZ, 0xfc, !PT ;  /* 0x00040000e1e10812 */ /* 0x000fe400078efcff */
[----:B------:R-:W-:Y:S04]  /*16120*/  ISETP.GT.AND P0, PT, R0, 0x59, !P0 ;  /* 0x000000590000780c */ /* 0x000fe80004704270 */
[----:B------:R-:W-:Y:S02]  /*16130*/  ISETP.LT.OR P0, PT, R3, 0x5a, P0 ;  /* 0x0000005a0300780c */ /* 0x000fe40000701670 */
[----:B------:R-:W1:Y:S02]  /*16140*/  SHFL.IDX PT, R3, R6, 0x1, 0x1c1f ;  /* 0x003c1f0006037f89 */ /* 0x000e6400000e0000 */
[----:B------:R-:W-:Y:S02]  /*16150*/  FSEL R244, R12, -INF , !P0 ;  /* 0xff8000000cf47808 */ /* 0x000fe40004000000 */
[----:B------:R-:W-:Y:S01]  /*16160*/  ISETP.GE.AND P0, PT, R81, 0x1, PT ;  /* 0x000000015100780c */ /* 0x000fe20003f06270 */
[--C-:B-1----:R-:W-:Y:S02]  /*16170*/  IMAD.IADD R2, R7, 0x1, R3.reuse ;  /* 0x0000000107027824 */ /* 0x102fe400078e0203 */
[----:B------:R-:W-:Y:S10]  /*16180*/  IMAD.IADD R0, R9, 0x1, R3 ;  /* 0x0000000109007824 */ /* 0x000ff400078e0203 */
[----:B------:R-:W-:-:S05]  /*16190*/  @!P0 BRA `(.L_x_443) ;  /* 0x000001a000008947 */ /* 0x000fca0003800000 */
[----:B------:R-:W-:Y:S01]  /*161a0*/  IADD3 R0, -R58, R62, R3 ;  /* 0x0000003e3a007210 */ /* 0x000fe20007ffe103 */
        /* <DEDUP_REMOVED lines=12> */
.L_x_445:
[----:B------:R-:W-:Y:S04]  /*16270*/  MOV R2, c[0x0][0x32c] ;  /* 0x0000cb0000027a02 */ /* 0x000fe80000000f00 */
[----:B------:R-:W-:Y:S11]  /*16280*/  ISETP.NE.AND P0, PT, R2, 0x1, PT ;  /* 0x000000010200780c */ /* 0x000ff60003f05270 */
[----:B------:R-:W-:Y:S02]  /*16290*/  @!UPT UIADD3 URZ, URZ, URZ, URZ ;  /* 0x0000003f3f3ff290 */ /* 0x000fe4000fffe03f */
[----:B------:R-:W-:Y:S05]  /*162a0*/  @P0 IMAD.HI.U32 R2, R0, c[0x0][0x330], RZ ;  /* 0x0000cc0000020a27 */ /* 0x000fea00078e00ff */
[----:B------:R-:W-:Y:S02]  /*162b0*/  @P0 SHF.R.U32.HI R0, RZ, c[0x0][0x334], R2 ;  /* 0x0000cd00ff000a19 */ /* 0x000fe40000011602 */
.L_x_446:
[----:B------:R-:W-:Y:S05]  /*162c0*/  BSYNC B0 ;  /* 0x0000000000007941 */ /* 0x000fea0003800000 */
.L_x_444:
[----:B------:R-:W-:Y:S02]  /*162d0*/  IADD3 R2, R8, -0x1, RZ ;  /* 0xffffffff08027810 */ /* 0x000fe40007ffe0ff */
[C-C-:B------:R-:W-:Y:S02]  /*162e0*/  IADD3 R5, R3.reuse, UR7, R4.reuse ;  /* 0x0000000703057c10 */ /* 0x140fe4000fffe004 */
[----:B------:R-:W-:Y:S01]  /*162f0*/  IADD3 R3, R3, c[0x0][0x328], R4 ;  /* 0x0000ca0003037a10 */ /* 0x000fe20007ffe004 */
[----:B------:R-:W-:Y:S05]  /*16300*/  IMAD R0, R0, c[0x0][0x32c], R2 ;  /* 0x0000cb0000007a24 */ /* 0x000fea00078e0202 */
[----:B------:R-:W-:Y:S02]  /*16310*/  IADD3 R2, R0, c[0x0][0x32c], RZ ;  /* 0x0000cb0000027a10 */ /* 0x000fe40007ffe0ff */
[----:B------:R-:W-:Y:S02]  /*16320*/  IMNMX R0, R5, R0, !PT ;  /* 0x0000000005007217 */ /* 0x000fe40007800200 */
[----:B------:R-:W-:Y:S02]  /*16330*/  IMNMX R2, R3, R2, PT ;  /* 0x0000000203027217 */ /* 0x000fe40003800200 */
.L_x_443:
[C---:B------:R-:W-:Y:S01]  /*16340*/  LOP3.LUT P0, RZ, R225.reuse, 0x2000, RZ, 0xc0, !PT ;  /* 0x00002000e1ff7812 */ /* 0x040fe2000780c0ff */
[----:B------:R-:W1:Y:S03]  /*16350*/  SHFL.IDX PT, R3, R6, 0x2, 0x1c1f ;  /* 0x005c1f0006037f89 */ /* 0x000e6600000e0000 */
[----:B------:R-:W-:Y:S04]  /*16360*/  ISETP.GT.AND P0, PT, R0, 0x1, !P0 ;  /* 0x000000010000780c */ /* 0x000fe80004704270 */
[----:B------:R-:W-:Y:S04]  /*16370*/  ISETP.LT.OR P0, PT, R2, 0x2, P0 ;  /* 0x000000020200780c */ /* 0x000fe80000701670 */
[----:B------:R-:W-:Y:S02]  /*16380*/  FSEL R13, R194, -INF , !P0 ;  /* 0xff800000c20d7808 */ /* 0x000fe40004000000 */
[C---:B------:R-:W-:Y:S04]  /*16390*/  LOP3.LUT P0, RZ, R225.reuse, 0x20000, RZ, 0xc0, !PT ;  /* 0x00020000e1ff7812 */ /* 0x040fe8000780c0ff */
[----:B------:R-:W-:Y:S04]  /*163a0*/  ISETP.GT.AND P0, PT, R0, 0x8, !P0 ;  /* 0x000000080000780c */ /* 0x000fe80004704270 */
[----:B------:R-:W-:Y:S04]  /*163b0*/  ISETP.LT.OR P0, PT, R2, 0x9, P0 ;  /* 0x000000090200780c */ /* 0x000fe80000701670 */
[----:B------:R-:W-:Y:S02]  /*163c0*/  FSEL R19, R184, -INF , !P0 ;  /* 0xff800000b8137808 */ /* 0x000fe40004000000 */
[----:B------:R-:W-:Y:S04]  /*163d0*/  LOP3.LUT P0, RZ, R225, 0x8000, RZ, 0xc0, !PT ;  /* 0x00008000e1ff7812 */ /* 0x000fe8000780c0ff */
        /* <DEDUP_REMOVED lines=75> */
[----:B------:R-:W-:Y:S04]  /*16890*/  ISETP.GT.AND P0, PT, R0, RZ, !P1 ;  /* 0x000000ff0000720c */ /* 0x000fe80004f04270 */
[----:B------:R-:W-:Y:S04]  /*168a0*/  ISETP.LT.OR P0, PT, R2, 0x1, P0 ;  /* 0x000000010200780c */ /* 0x000fe80000701670 */
[----:B------:R-:W-:Y:S02]  /*168b0*/  FSEL R12, R201, -INF , !P0 ;  /* 0xff800000c90c7808 */ /* 0x000fe40004000000 */
[----:B------:R-:W-:Y:S04]  /*168c0*/  LOP3.LUT P0, RZ, R225, 0x40000, RZ, 0xc0, !PT ;  /* 0x00040000e1ff7812 */ /* 0x000fe8000780c0ff */
[----:B------:R-:W-:Y:S01]  /*168d0*/  ISETP.GT.AND P0, PT, R0, 0x59, !P0 ;  /* 0x000000590000780c */ /* 0x000fe20004704270 */
[--C-:B-1----:R-:W-:Y:S03]  /*168e0*/  IMAD.IADD R0, R9, 0x1, R3.reuse ;  /* 0x0000000109007824 */ /* 0x102fe600078e0203 */
[----:B------:R-:W-:Y:S01]  /*168f0*/  ISETP.LT.OR P0, PT, R2, 0x5a, P0 ;  /* 0x0000005a0200780c */ /* 0x000fe20000701670 */
[----:B------:R-:W-:Y:S03]  /*16900*/  IMAD.IADD R2, R7, 0x1, R3 ;  /* 0x0000000107027824 */ /* 0x000fe600078e0203 */
[----:B------:R-:W-:Y:S02]  /*16910*/  FSEL R243, R11, -INF , !P0 ;  /* 0xff8000000bf37808 */ /* 0x000fe40004000000 */
[----:B------:R-:W-:Y:S11]  /*16920*/  ISETP.GE.AND P0, PT, R81, 0x1, PT ;  /* 0x000000015100780c */ /* 0x000ff60003f06270 */
[----:B------:R-:W-:Y:S02]  /*16930*/  @!UPT UIADD3 URZ, URZ, URZ, URZ ;  /* 0x0000003f3f3ff290 */ /* 0x000fe4000fffe03f */
        /* <DEDUP_REMOVED lines=14> */
.L_x_449:
[----:B------:R-:W-:Y:S04]  /*16a20*/  MOV R2, c[0x0][0x32c] ;  /* 0x0000cb0000027a02 */ /* 0x000fe80000000f00 */
[----:B------:R-:W-:Y:S11]  /*16a30*/  ISETP.NE.AND P0, PT, R2, 0x1, PT ;  /* 0x000000010200780c */ /* 0x000ff60003f05270 */
[----:B------:R-:W-:Y:S02]  /*16a40*/  @!UPT UIADD3 URZ, URZ, URZ, URZ ;  /* 0x0000003f3f3ff290 */ /* 0x000fe4000fffe03f */
[----:B------:R-:W-:Y:S05]  /*16a50*/  @P0 IMAD.HI.U32 R2, R0, c[0x0][0x330], RZ ;  /* 0x0000cc0000020a27 */ /* 0x000fea00078e00ff */
[----:B------:R-:W-:Y:S02]  /*16a60*/  @P0 SHF.R.U32.HI R0, RZ, c[0x0][0x334], R2 ;  /* 0x0000cd00ff000a19 */ /* 0x000fe40000011602 */
.L_x_450:
[----:B------:R-:W-:Y:S05]  /*16a70*/  BSYNC B0 ;  /* 0x0000000000007941 */ /* 0x000fea0003800000 */
.L_x_448:
[----:B------:R-:W-:Y:S02]  /*16a80*/  IADD3 R2, R8, -0x1, RZ ;  /* 0xffffffff08027810 */ /* 0x000fe40007ffe0ff */
[C-C-:B------:R-:W-:Y:S02]  /*16a90*/  IADD3 R5, R3.reuse, UR7, R4.reuse ;  /* 0x0000000703057c10 */ /* 0x140fe4000fffe004 */
[----:B------:R-:W-:Y:S01]  /*16aa0*/  IADD3 R3, R3, c[0x0][0x328], R4 ;  /* 0x0000ca0003037a10 */ /* 0x000fe20007ffe004 */
[----:B------:R-:W-:Y:S05]  /*16ab0*/  IMAD R0, R0, c[0x0][0x32c], R2 ;  /* 0x0000cb0000007a24 */ /* 0x000fea00078e0202 */
[----:B------:R-:W-:Y:S02]  /*16ac0*/  IADD3 R2, R0, c[0x0][0x32c], RZ ;  /* 0x0000cb0000027a10 */ /* 0x000fe40007ffe0ff */
[----:B------:R-:W-:Y:S02]  /*16ad0*/  IMNMX R0, R5, R0, !PT ;  /* 0x0000000005007217 */ /* 0x000fe40007800200 */
[----:B------:R-:W-:Y:S02]  /*16ae0*/  IMNMX R2, R3, R2, PT ;  /* 0x0000000203027217 */ /* 0x000fe40003800200 */
.L_x_447:
[----:B------:R-:W-:Y:S01]  /*16af0*/  LOP3.LUT P0, RZ, R225, 0x2000, RZ, 0xc0, !PT ;  /* 0x00002000e1ff7812 */ /* 0x000fe2000780c0ff */
        /* <DEDUP_REMOVED lines=109> */
.L_x_453:
[----:B------:R-:W-:Y:S04]  /*171d0*/  MOV R2, c[0x0][0x32c] ;  /* 0x0000cb0000027a02 */ /* 0x000fe80000000f00 */
[----:B------:R-:W-:Y:S11]  /*171e0*/  ISETP.NE.AND P0, PT, R2, 0x1, PT ;  /* 0x000000010200780c */ /* 0x000ff60003f05270 */
[----:B------:R-:W-:Y:S02]  /*171f0*/  @!UPT UIADD3 URZ, URZ, URZ, URZ ;  /* 0x0000003f3f3ff290 */ /* 0x000fe4000fffe03f */
[----:B------:R-:W-:Y:S05]  /*17200*/  @P0 IMAD.HI.U32 R2, R0, c[0x0][0x330], RZ ;  /* 0x0000cc0000020a27 */ /* 0x000fea00078e00ff */
[----:B------:R-:W-:Y:S02]  /*17210*/  @P0 SHF.R.U32.HI R0, RZ, c[0x0][0x334], R2 ;  /* 0x0000cd00ff000a19 */ /* 0x000fe40000011602 */
.L_x_454:
[----:B------:R-:W-:Y:S05]  /*17220*/  BSYNC B0 ;  /* 0x0000000000007941 */ /* 0x000fea0003800000 */
.L_x_452:
[----:B------:R-:W-:Y:S02]  /*17230*/  IADD3 R8, R8, -0x1, RZ ;  /* 0xffffffff08087810 */ /* 0x000fe40007ffe0ff */
[C-C-:B------:R-:W-:Y:S02]  /*17240*/  IADD3 R5, R3.reuse, UR7, R4.reuse ;  /* 0x0000000703057c10 */ /* 0x140fe4000fffe004 */
[----:B------:R-:W-:Y:S01]  /*17250*/  IADD3 R3, R3, c[0x0][0x328], R4 ;  /* 0x0000ca0003037a10 */ /* 0x000fe20007ffe004 */
[----:B------:R-:W-:Y:S05]  /*17260*/  IMAD R0, R0, c[0x0][0x32c], R8 ;  /* 0x0000cb0000007a24 */ /* 0x000fea00078e0208 */
[----:B------:R-:W-:Y:S02]  /*17270*/  IADD3 R2, R0, c[0x0][0x32c], RZ ;  /* 0x0000cb0000027a10 */ /* 0x000fe40007ffe0ff */
[----:B------:R-:W-:Y:S02]  /*17280*/  IMNMX R0, R5, R0, !PT ;  /* 0x0000000005007217 */ /* 0x000fe40007800200 */
[----:B------:R-:W-:Y:S02]  /*17290*/  IMNMX R2, R3, R2, PT ;  /* 0x0000000203027217 */ /* 0x000fe40003800200 */
.L_x_451:
[----:B------:R-:W-:Y:S01]  /*172a0*/  ISETP.GT.AND P0, PT, R0, RZ, !P1 ;  /* 0x000000ff0000720c */ /* 0x000fe20004f04270 */
[----:B------:R-:W-:Y:S01]  /*172b0*/  LDSM.16.MT88.4 R52, [R210+0x100] ;  /* 0x00010000d234783b */ /* 0x000fe20000004200 */
[----:B------:R-:W-:Y:S02]  /*172c0*/  LOP3.LUT P1, RZ, R225, 0x800, RZ, 0xc0, !PT ;  /* 0x00000800e1ff7812 */ /* 0x000fe4000782c0ff */
[----:B------:R-:W-:Y:S02]  /*172d0*/  ISETP.LT.OR P0, PT, R2, 0x1, P0 ;  /* 0x000000010200780c */ /* 0x000fe40000701670 */
[----:B------:R-:W-:Y:S02]  /*172e0*/  FMNMX.FTZ R72, R10, R100, !PT ;  /* 0x000000640a487209 */ /* 0x000fe40007810000 */
[----:B------:R-:W-:Y:S01]  /*172f0*/  FSEL R7, R239, -INF , !P0 ;  /* 0xff800000ef077808 */ /* 0x000fe20004000000 */
[----:B------:R-:W-:Y:S01]  /*17300*/  LDSM.16.MT88.4 R84, [R209+0x900] ;  /* 0x00090000d154783b */ /* 0x000fe20000004200 */
[----:B------:R-:W-:Y:S02]  /*17310*/  LOP3.LUT P0, RZ, R225, 0x2000, RZ, 0xc0, !PT ;  /* 0x00002000e1ff7812 */ /* 0x000fe4000780c0ff */
[----:B------:R-:W-:Y:S02]  /*17320*/  FMNMX.FTZ R72, R15, R72, !PT ;  /* 0x000000480f487209 */ /* 0x000fe40007810000 */
[----:B------:R-:W-:Y:S02]  /*17330*/  ISETP.GT.AND P0, PT, R0, 0x1, !P0 ;  /* 0x000000010000780c */ /* 0x000fe40004704270 */
[----:B------:R-:W-:Y:S02]  /*17340*/  FMNMX.FTZ R72, R16, R72, !PT ;  /* 0x0000004810487209 */ /* 0x000fe40007810000 */
[----:B------:R-:W-:Y:S02]  /*17350*/  ISETP.LT.OR P0, PT, R2, 0x2, P0 ;  /* 0x000000020200780c */ /* 0x000fe40000701670 */
[----:B------:R-:W-:Y:S02]  /*17360*/  FMNMX.FTZ R72, R20, R72, !PT ;  /* 0x0000004814487209 */ /* 0x000fe40007810000 */
[----:B------:R-:W-:Y:S02]  /*17370*/  FSEL R8, R237, -INF , !P0 ;  /* 0xff800000ed087808 */ /* 0x000fe40004000000 */
        /* <DEDUP_REMOVED lines=74> */
[----:B------:R-:W-:Y:S02]  /*17820*/  FMNMX.FTZ R4, R18, R4, !PT ;  /* 0x0000000412047209 */ /* 0x000fe40007810000 */
[----:B------:R-:W-:Y:S02]  /*17830*/  FMNMX.FTZ R3, R171, R3, !PT ;  /* 0x00000003ab037209 */ /* 0x000fe40007810000 */
[----:B------:R-:W-:Y:S02]  /*17840*/  FSEL R183, R38, -INF , !P0 ;  /* 0xff80000026b77808 */ /* 0x000fe40004000000 */
[----:B------:R-:W-:Y:S02]  /*17850*/  LOP3.LUT P0, RZ, R225, 0x8, RZ, 0xc0, !PT ;  /* 0x00000008e1ff7812 */ /* 0x000fe4000780c0ff */
[----:B------:R-:W-:Y:S02]  /*17860*/  FMNMX.FTZ R72, R245, R72, !PT ;  /* 0x00000048f5487209 */ /* 0x000fe40007810000 */
[----:B------:R-:W-:Y:S02]  /*17870*/  FMNMX.FTZ R3, R176, R3, !PT ;  /* 0x00000003b0037209 */ /* 0x000fe40007810000 */
[----:B------:R-:W-:Y:S02]  /*17880*/  FMNMX.FTZ R4, R30, R4, !PT ;  /* 0x000000041e047209 */ /* 0x000fe40007810000 */
[----:B------:R-:W-:Y:S02]  /*17890*/  ISETP.GT.AND P0, PT, R0, 0x31, !P0 ;  /* 0x000000310000780c */ /* 0x000fe40004704270 */
[----:B------:R-:W-:Y:S02]  /*178a0*/  FMNMX.FTZ R72, R244, R72, !PT ;  /* 0x00000048f4487209 */ /* 0x000fe40007810000 */
[----:B------:R-:W-:Y:S02]  /*178b0*/  FMNMX.FTZ R4, R33, R4, !PT ;  /* 0x0000000421047209 */ /* 0x000fe40007810000 */
[----:B------:R-:W-:Y:S01]  /*178c0*/  FMNMX.FTZ R3, R179, R3, !PT ;  /* 0x00000003b3037209 */ /* 0x000fe20007810000 */
[----:B------:R-:W1:Y:S01]  /*178d0*/  SHFL.BFLY PT, R5, R72, 0x2, 0x1f ;  /* 0x0c401f0048057f89 */ /* 0x000e6200000e0000 */
[----:B------:R-:W-:Y:S02]  /*178e0*/  ISETP.LT.OR P0, PT, R2, 0x32, P0 ;  /* 0x000000320200780c */ /* 0x000fe40000701670 */
[----:B------:R-:W-:Y:S02]  /*178f0*/  FMNMX.FTZ R4, R34, R4, !PT ;  /* 0x0000000422047209 */ /* 0x000fe40007810000 */
[----:B------:R-:W-:Y:S02]  /*17900*/  FMNMX.FTZ R3, R184, R3, !PT ;  /* 0x00000003b8037209 */ /* 0x000fe40007810000 */
[----:B------:R-:W-:Y:S02]  /*17910*/  FSEL R186, R59, -INF , !P0 ;  /* 0xff8000003bba7808 */ /* 0x000fe40004000000 */
[----:B------:R-:W-:Y:S02]  /*17920*/  LOP3.LUT P0, RZ, R225, 0x4, RZ, 0xc0, !PT ;  /* 0x00000004e1ff7812 */ /* 0x000fe4000780c0ff */
        /* <DEDUP_REMOVED lines=16> */
[----:B------:R-:W-:Y:S02]  /*17a30*/  LOP3.LUT P1, RZ, R225, 0x1, RZ, 0xc0, !PT ;  /* 0x00000001e1ff7812 */ /* 0x000fe4000782c0ff */
[----:B------:R-:W-:Y:S02]  /*17a40*/  FMNMX.FTZ R4, R180, R4, !PT ;  /* 0x00000004b4047209 */ /* 0x000fe40007810000 */
[----:B-1----:R-:W-:Y:S02]  /*17a50*/  FMNMX.FTZ R72, R72, R5, !PT ;  /* 0x0000000548487209 */ /* 0x002fe40007810000 */
[----:B------:R-:W-:Y:S02]  /*17a60*/  FMNMX.FTZ R3, R234, R3, !PT ;  /* 0x00000003ea037209 */ /* 0x000fe40007810000 */
[----:B------:R-:W-:Y:S01]  /*17a70*/  FSEL R190, R63, -INF , !P0 ;  /* 0xff8000003fbe7808 */ /* 0x000fe20004000000 */
[----:B------:R-:W1:Y:S01]  /*17a80*/  SHFL.BFLY PT, R5, R72, 0x1, 0x1f ;  /* 0x0c201f0048057f89 */ /* 0x000e6200000e0000 */
[----:B------:R-:W-:Y:S02]  /*17a90*/  ISETP.GT.AND P0, PT, R0, 0x40, !P1 ;  /* 0x000000400000780c */ /* 0x000fe40004f04270 */
[----:B------:R-:W-:Y:S02]  /*17aa0*/  FMNMX.FTZ R4, R181, R4, !PT ;  /* 0x00000004b5047209 */ /* 0x000fe40007810000 */
[----:B------:R-:W-:Y:S02]  /*17ab0*/  FMNMX.FTZ R3, R235, R3, !PT ;  /* 0x00000003eb037209 */ /* 0x000fe40007810000 */
[----:B------:R-:W-:Y:S02]  /*17ac0*/  ISETP.LT.OR P0, PT, R2, 0x41, P0 ;  /* 0x000000410200780c */ /* 0x000fe40000701670 */
[----:B------:R-:W-:Y:S02]  /*17ad0*/  FMNMX.FTZ R71, R242, R3, !PT ;  /* 0x00000003f2477209 */ /* 0x000fe40007810000 */
[----:B------:R-:W-:Y:S02]  /*17ae0*/  FMNMX.FTZ R3, R182, R4, !PT ;  /* 0x00000004b6037209 */ /* 0x000fe40007810000 */
[----:B------:R-:W-:Y:S02]  /*17af0*/  FSEL R199, R74, -INF , !P0 ;  /* 0xff8000004ac77808 */ /* 0x000fe40004000000 */
        /* <DEDUP_REMOVED lines=9> */
[----:B------:R-:W-:Y:S02]  /*17b90*/  FMNMX.FTZ R4, R7, R103, !PT ;  /* 0x0000006707047209 */ /* 0x000fe40007810000 */
[----:B------:R-:W-:Y:S02]  /*17ba0*/  FSEL R203, R78, -INF , !P0 ;  /* 0xff8000004ecb7808 */ /* 0x000fe40004000000 */
[----:B------:R-:W-:Y:S02]  /*17bb0*/  ISETP.GT.AND P0, PT, R0, 0x49, !P3 ;  /* 0x000000490000780c */ /* 0x000fe40005f04270 */
[----:B------:R-:W-:Y:S02]  /*17bc0*/  FMNMX.FTZ R3, R204, R3, !PT ;  /* 0x00000003cc037209 */ /* 0x000fe40007810000 */
[----:B------:R-:W-:Y:S02]  /*17bd0*/  FMNMX.FTZ R4, R8, R4, !PT ;  /* 0x0000000408047209 */ /* 0x000fe40007810000 */
[----:B-1----:R-:W-:Y:S02]  /*17be0*/  FMNMX.FTZ R72, R72, R5, !PT ;  /* 0x0000000548487209 */ /* 0x002fe40007810000 */
[----:B------:R-:W-:Y:S02]  /*17bf0*/  ISETP.LT.OR P0, PT, R2, 0x4a, P0 ;  /* 0x0000004a0200780c */ /* 0x000fe40000701670 */
[----:B------:R-:W-:Y:S01]  /*17c00*/  FMNMX.FTZ R4, R9, R4, !PT ;  /* 0x0000000409047209 */ /* 0x000fe20007810000 */
[----:B------:R-:W-:Y:S01]  /*17c10*/  FMUL.FTZ R74, R72, c[0x0][0x2d0] ;  /* 0x0000b400484a7a20 */ /* 0x000fe20000410000 */
[----:B------:R-:W-:Y:S02]  /*17c20*/  FMNMX.FTZ R3, R236, R3, !PT ;  /* 0x00000003ec037209 */ /* 0x000fe40007810000 */
[----:B------:R-:W-:Y:S02]  /*17c30*/  FSEL R207, R79, -INF , !P0 ;  /* 0xff8000004fcf7808 */ /* 0x000fe40004000000 */
[----:B------:R-:W-:Y:S02]  /*17c40*/  ISETP.GT.AND P0, PT, R0, 0x50, !P2 ;  /* 0x000000500000780c */ /* 0x000fe40005704270 */
[----:B------:R-:W-:Y:S02]  /*17c50*/  FSETP.NEU.FTZ.AND P2, PT, R72, -INF , PT ;  /* 0xff8000004800780b */ /* 0x000fe40003f5d000 */
        /* <DEDUP_REMOVED lines=9> */
[----:B------:R-:W1:Y:S01]  /*17cf0*/  SHFL.BFLY PT, R6, R71, 0x2, 0x1f ;  /* 0x0c401f0047067f89 */ /* 0x000e6200000e0000 */
[----:B------:R-:W-:Y:S01]  /*17d00*/  FMNMX.FTZ R4, R62, R4, !PT ;  /* 0x000000043e047209 */ /* 0x000fe20007810000 */
[----:B------:R2:W-:Y:S01]  /*17d10*/  MUFU.EX2 R23, R3 ;  /* 0x0000000300177308 */ /* 0x0005e20000000800 */
[----:B------:R-:W-:Y:S02]  /*17d20*/  LOP3.LUT P1, RZ, R225, 0x4000, RZ, 0xc0, !PT ;  /* 0x00004000e1ff7812 */ /* 0x000fe4000782c0ff */
[----:B------:R-:W-:Y:S02]  /*17d30*/  FSEL R229, R35, -INF , !P0 ;  /* 0xff80000023e57808 */ /* 0x000fe40004000000 */
[----:B------:R-:W-:Y:S02]  /*17d40*/  ISETP.GT.AND P0, PT, R0, 0x51, !P1 ;  /* 0x000000510000780c */ /* 0x000fe40004f04270 */
[----:B------:R-:W-:Y:S02]  /*17d50*/  FMNMX.FTZ R70, R240, R70, !PT ;  /* 0x00000046f0467209 */ /* 0x000fe40007810000 */
[----:B------:R-:W-:Y:S02]  /*17d60*/  ISETP.LT.OR P0, PT, R2, 0x52, P0 ;  /* 0x000000520200780c */ /* 0x000fe40000701670 */
[----:B------:R-:W-:Y:S02]  /*17d70*/  FMNMX.FTZ R70, R241, R70, !PT ;  /* 0x00000046f1467209 */ /* 0x000fe40007810000 */
[C---:B------:R-:W-:Y:S02]  /*17d80*/  LOP3.LUT P4, RZ, R225.reuse, 0x10000, RZ, 0xc0, !PT ;  /* 0x00010000e1ff7812 */ /* 0x040fe4000788c0ff */
[----:B------:R-:W-:Y:S01]  /*17d90*/  LOP3.LUT P6, RZ, R225, 0x40000, RZ, 0xc0, !PT ;  /* 0x00040000e1ff7812 */ /* 0x000fe200078cc0ff */
[----:B------:R-:W3:Y:S01]  /*17da0*/  SHFL.BFLY PT, R5, R70, 0x2, 0x1f ;  /* 0x0c401f0046057f89 */ /* 0x000ee200000e0000 */
[----:B------:R-:W-:Y:S02]  /*17db0*/  FSEL R206, R91, -INF , !P0 ;  /* 0xff8000005bce7808 */ /* 0x000fe40004000000 */
[C---:B------:R-:W-:Y:S02]  /*17dc0*/  ISETP.GT.AND P3, PT, R0.reuse, 0x58, !P4 ;  /* 0x000000580000780c */ /* 0x040fe40006764270 */
[----:B------:R-:W-:Y:S02]  /*17dd0*/  ISETP.GT.AND P0, PT, R0, 0x59, !P6 ;  /* 0x000000590000780c */ /* 0x000fe40007704270 */
[----:B-1----:R-:W-:Y:S02]  /*17de0*/  FMNMX.FTZ R71, R71, R6, !PT ;  /* 0x0000000647477209 */ /* 0x002fe40007810000 */
[----:B--2---:R-:W-:Y:S01]  /*17df0*/  FMNMX.FTZ R3, R88, R4, !PT ;  /* 0x0000000458037209 */ /* 0x004fe20007810000 */
[--C-:B------:R-:W-:Y:S01]  /*17e00*/  FFMA.FTZ R4, R15, c[0x0][0x2d0], -R74.reuse ;  /* 0x0000b4000f047a23 */ /* 0x100fe2000001084a */
[C---:B------:R-:W-:Y:S01]  /*17e10*/  ISETP.LT.OR P4, PT, R2.reuse, 0x59, P3 ;  /* 0x000000590200780c */ /* 0x040fe20001f81670 */
[----:B------:R-:W1:Y:S01]  /*17e20*/  SHFL.BFLY PT, R6, R71, 0x1, 0x1f ;  /* 0x0c201f0047067f89 */ /* 0x000e6200000e0000 */
[----:B------:R-:W-:Y:S01]  /*17e30*/  ISETP.LT.OR P3, PT, R2, 0x5a, P0 ;  /* 0x0000005a0200780c */ /* 0x000fe20000761670 */
[----:B------:R2:W-:Y:S01]  /*17e40*/  MUFU.EX2 R246, R4 ;  /* 0x0000000400f67308 */ /* 0x0005e20000000800 */
[----:B------:R-:W-:Y:S02]  /*17e50*/  FMNMX.FTZ R3, R169, R3, !PT ;  /* 0x00000003a9037209 */ /* 0x000fe40007810000 */
[----:B------:R-:W-:Y:S02]  /*17e60*/  FSEL R197, R36, -INF , !P4 ;  /* 0xff80000024c57808 */ /* 0x000fe40006000000 */
[----:B------:R-:W-:Y:S01]  /*17e70*/  FMNMX.FTZ R3, R172, R3, !PT ;  /* 0x00000003ac037209 */ /* 0x000fe20007810000 */
[----:B------:R-:W-:Y:S01]  /*17e80*/  LDSM.16.MT88.4 R36, [R212+0x100] ;  /* 0x00010000d424783b */ /* 0x000fe20000004200 */
[----:B------:R-:W-:Y:S02]  /*17e90*/  FSEL R73, R95, -INF , !P3 ;  /* 0xff8000005f497808 */ /* 0x000fe40005800000 */
[----:B------:R-:W-:Y:S02]  /*17ea0*/  FMNMX.FTZ R3, R173, R3, !PT ;  /* 0x00000003ad037209 */ /* 0x000fe40007810000 */
[----:B---3--:R-:W-:Y:S02]  /*17eb0*/  FMNMX.FTZ R70, R70, R5, !PT ;  /* 0x0000000546467209 */ /* 0x008fe40007810000 */
[----:B------:R-:W-:Y:S03]  /*17ec0*/  FMNMX.FTZ R3, R174, R3, !PT ;  /* 0x00000003ae037209 */ /* 0x000fe60007810000 */
[----:B------:R-:W3:Y:S01]  /*17ed0*/  SHFL.BFLY PT, R5, R70, 0x1, 0x1f ;  /* 0x0c201f0046057f89 */ /* 0x000ee200000e0000 */
[----:B-1----:R-:W-:Y:S01]  /*17ee0*/  FMNMX.FTZ R71, R71, R6, !PT ;  /* 0x0000000647477209 */ /* 0x002fe20007810000 */
[--C-:B--2---:R-:W-:Y:S03]  /*17ef0*/  FFMA.FTZ R4, R16, c[0x0][0x2d0], -R74.reuse ;  /* 0x0000b40010047a23 */ /* 0x104fe6000001084a */
[C---:B------:R-:W-:Y:S01]  /*17f00*/  FSETP.NEU.FTZ.AND P1, PT, R71.reuse, -INF , PT ;  /* 0xff8000004700780b */ /* 0x040fe20003f3d000 */
[----:B------:R-:W-:Y:S01]  /*17f10*/  FMUL.FTZ R75, R71, c[0x0][0x2d0] ;  /* 0x0000b400474b7a20 */ /* 0x000fe20000410000 */
[----:B------:R1:W-:Y:S04]  /*17f20*/  MUFU.EX2 R60, R4 ;  /* 0x00000004003c7308 */ /* 0x0003e80000000800 */
[----:B------:R-:W-:Y:S05]  /*17f30*/  FSEL R75, R75, RZ, P1 ;  /* 0x000000ff4b4b7208 */ /* 0x000fea0000800000 */
[--C-:B------:R-:W-:Y:S02]  /*17f40*/  FFMA.FTZ R2, R21, c[0x0][0x2d0], -R75.reuse ;  /* 0x0000b40015027a23 */ /* 0x100fe4000001084b */
[--C-:B------:R-:W-:Y:S01]  /*17f50*/  FFMA.FTZ R16, R29, c[0x0][0x2d0], -R75.reuse ;  /* 0x0000b4001d107a23 */ /* 0x100fe2000001084b */
[----:B---3--:R-:W-:Y:S01]  /*17f60*/  FMNMX.FTZ R70, R70, R5, !PT ;  /* 0x0000000546467209 */ /* 0x008fe20007810000 */
[----:B------:R2:W-:Y:S01]  /*17f70*/  MUFU.EX2 R50, R2 ;  /* 0x0000000200327308 */ /* 0x0005e20000000800 */
[--C-:B------:R-:W-:Y:S02]  /*17f80*/  FFMA.FTZ R48, R48, c[0x0][0x2d0], -R75.reuse ;  /* 0x0000b40030307a23 */ /* 0x100fe4000001084b */
[C---:B------:R-:W-:Y:S01]  /*17f90*/  FSETP.NEU.FTZ.AND P0, PT, R70.reuse, -INF , PT ;  /* 0xff8000004600780b */ /* 0x040fe20003f1d000 */
[----:B------:R-:W-:Y:S05]  /*17fa0*/  FMUL.FTZ R96, R70, c[0x0][0x2d0] ;  /* 0x0000b40046607a20 */ /* 0x000fea0000410000 */
[----:B------:R-:W-:Y:S01]  /*17fb0*/  FSEL R96, R96, RZ, P0 ;  /* 0x000000ff60607208 */ /* 0x000fe20000000000 */
[----:B------:R-:W-:Y:S01]  /*17fc0*/  MUFU.EX2 R63, R16 ;  /* 0x00000010003f7308 */ /* 0x000fe20000000800 */
[----:B-1----:R-:W-:Y:S01]  /*17fd0*/  FMNMX.FTZ R4, R183, R3, !PT ;  /* 0x00000003b7047209 */ /* 0x002fe20007810000 */
[----:B------:R-:W-:Y:S03]  /*17fe0*/  FFMA.FTZ R3, R20, c[0x0][0x2d0], -R74 ;  /* 0x0000b40014037a23 */ /* 0x000fe6000001084a */
[----:B------:R-:W-:Y:S04]  /*17ff0*/  FMNMX.FTZ R4, R186, R4, !PT ;  /* 0x00000004ba047209 */ /* 0x000fe80007810000 */
[----:B------:R-:W-:Y:S01]  /*18000*/  FMNMX.FTZ R4, R188, R4, !PT ;  /* 0x00000004bc047209 */ /* 0x000fe20007810000 */
[----:B------:R1:W3:Y:S03]  /*18010*/  MUFU.EX2 R51, R3 ;  /* 0x0000000300337308 */ /* 0x0002e60000000800 */
[----:B------:R-:W-:Y:S01]  /*18020*/  FMNMX.FTZ R4, R190, R4, !PT ;  /* 0x00000004be047209 */ /* 0x000fe20007810000 */
[----:B--2---:R-:W-:Y:S03]  /*18030*/  FFMA.FTZ R2, R11, c[0x0][0x2d0], -R96 ;  /* 0x0000b4000b027a23 */ /* 0x004fe60000010860 */
[----:B------:R-:W-:Y:S03]  /*18040*/  FMNMX.FTZ R4, R199, R4, !PT ;  /* 0x00000004c7047209 */ /* 0x000fe60007810000 */
[----:B------:R-:W-:Y:S01]  /*18050*/  MUFU.EX2 R92, R2 ;  /* 0x00000002005c7308 */ /* 0x000fe20000000800 */
[----:B------:R-:W-:Y:S01]  /*18060*/  FMNMX.FTZ R4, R202, R4, !PT ;  /* 0x00000004ca047209 */ /* 0x000fe20007810000 */
[--C-:B-1----:R-:W-:Y:S01]  /*18070*/  FFMA.FTZ R3, R12, c[0x0][0x2d0], -R75.reuse ;  /* 0x0000b4000c037a23 */ /* 0x102fe2000001084b */
[----:B---3--:R-:W-:Y:S01]  /*18080*/  F2FP.BF16.PACK_AB R78, R51, R60 ;  /* 0x0000003c334e723e */ /* 0x008fe200000010ff */
[----:B------:R-:W-:Y:S06]  /*18090*/  FFMA.FTZ R12, R32, c[0x0][0x2d0], -R74 ;  /* 0x0000b400200c7a23 */ /* 0x000fec000001084a */
[----:B------:R1:W-:Y:S01]  /*180a0*/  MUFU.EX2 R89, R3 ;  /* 0x0000000300597308 */ /* 0x0003e20000000800 */
[----:B------:R-:W-:Y:S02]  /*180b0*/  FFMA.FTZ R32, R34, c[0x0][0x2d0], -R96 ;  /* 0x0000b40022207a23 */ /* 0x000fe40000010860 */
[--C-:B-1----:R-:W-:Y:S07]  /*180c0*/  FFMA.FTZ R3, R13, c[0x0][0x2d0], -R75.reuse ;  /* 0x0000b4000d037a23 */ /* 0x102fee000001084b */
[----:B------:R1:W2:Y:S02]  /*180d0*/  MUFU.EX2 R247, R3 ;  /* 0x0000000300f77308 */ /* 0x0002a40000000800 */
[----:B-1----:R-:W-:Y:S01]  /*180e0*/  FMNMX.FTZ R3, R203, R4, !PT ;  /* 0x00000004cb037209 */ /* 0x002fe20007810000 */
[----:B------:R-:W-:Y:S01]  /*180f0*/  FFMA.FTZ R4, R26, c[0x0][0x2d0], -R74 ;  /* 0x0000b4001a047a23 */ /* 0x000fe2000001084a */
[----:B--2---:R-:W-:Y:S02]  /*18100*/  F2FP.BF16.PACK_AB R77, R247, R89 ;  /* 0x00000059f74d723e */ /* 0x004fe400000010ff */
[----:B------:R-:W-:Y:S04]  /*18110*/  FMNMX.FTZ R0, R207, R3, !PT ;  /* 0x00000003cf007209 */ /* 0x000fe80007810000 */
[----:B------:R-:W-:Y:S01]  /*18120*/  MUFU.EX2 R80, R4 ;  /* 0x0000000400507308 */ /* 0x000fe20000000800 */
[--C-:B------:R-:W-:Y:S01]  /*18130*/  FFMA.FTZ R3, R19, c[0x0][0x2d0], -R75.reuse ;  /* 0x0000b40013037a23 */ /* 0x100fe2000001084b */
[----:B------:R-:W-:Y:S04]  /*18140*/  FMNMX.FTZ R0, R229, R0, !PT ;  /* 0x00000000e5007209 */ /* 0x000fe80007810000 */
[----:B------:R-:W-:Y:S04]  /*18150*/  FMNMX.FTZ R0, R206, R0, !PT ;  /* 0x00000000ce007209 */ /* 0x000fe80007810000 */
[----:B------:R1:W2:Y:S01]  /*18160*/  MUFU.EX2 R45, R3 ;  /* 0x00000003002d7308 */ /* 0x0002a20000000800 */
[----:B------:R-:W-:Y:S04]  /*18170*/  FMNMX.FTZ R0, R197, R0, !PT ;  /* 0x00000000c5007209 */ /* 0x000fe80007810000 */
[----:B------:R-:W-:Y:S05]  /*18180*/  FMNMX.FTZ R0, R73, R0, !PT ;  /* 0x0000000049007209 */ /* 0x000fea0007810000 */
[----:B------:R-:W3:Y:S01]  /*18190*/  SHFL.BFLY PT, R2, R0, 0x2, 0x1f ;  /* 0x0c401f0000027f89 */ /* 0x000ee200000e0000 */
[--C-:B-1----:R-:W-:Y:S01]  /*181a0*/  FFMA.FTZ R3, R14, c[0x0][0x2d0], -R96.reuse ;  /* 0x0000b4000e037a23 */ /* 0x102fe20000010860 */
[----:B--2---:R-:W-:Y:S03]  /*181b0*/  F2FP.BF16.PACK_AB R79, R50, R45 ;  /* 0x0000002d324f723e */ /* 0x004fe600000010ff */
[----:B------:R1:W2:Y:S02]  /*181c0*/  MUFU.EX2 R61, R3 ;  /* 0x00000003003d7308 */ /* 0x0002a40000000800 */
[--C-:B-1----:R-:W-:Y:S01]  /*181d0*/  FFMA.FTZ R3, R17, c[0x0][0x2d0], -R96.reuse ;  /* 0x0000b40011037a23 */ /* 0x102fe20000010860 */
[----:B--2---:R-:W-:Y:S07]  /*181e0*/  F2FP.BF16.PACK_AB R64, R61, R92 ;  /* 0x0000005c3d40723e */ /* 0x004fee00000010ff */
[----:B------:R1:W-:Y:S02]  /*181f0*/  MUFU.EX2 R57, R3 ;  /* 0x0000000300397308 */ /* 0x0003e40000000800 */
[----:B-1----:R-:W-:Y:S08]  /*18200*/  FFMA.FTZ R3, R18, c[0x0][0x2d0], -R96 ;  /* 0x0000b40012037a23 */ /* 0x002ff00000010860 */
[----:B------:R1:W2:Y:S02]  /*18210*/  MUFU.EX2 R49, R3 ;  /* 0x0000000300317308 */ /* 0x0002a40000000800 */
[----:B-1----:R-:W-:Y:S01]  /*18220*/  FFMA.FTZ R3, R25, c[0x0][0x2d0], -R74 ;  /* 0x0000b40019037a23 */ /* 0x002fe2000001084a */
[----:B--2---:R-:W-:Y:S07]  /*18230*/  F2FP.BF16.PACK_AB R66, R49, R57 ;  /* 0x000000393142723e */ /* 0x004fee00000010ff */
[----:B------:R3:W-:Y:S02]  /*18240*/  MUFU.EX2 R81, R3 ;  /* 0x0000000300517308 */ /* 0x0007e40000000800 */
[----:B---3--:R-:W-:Y:S01]  /*18250*/  FMNMX.FTZ R3, R0, R2, !PT ;  /* 0x0000000200037209 */ /* 0x008fe20007810000 */
[----:B------:R-:W-:Y:S01]  /*18260*/  FFMA.FTZ R2, R22, c[0x0][0x2d0], -R75 ;  /* 0x0000b40016027a23 */ /* 0x000fe2000001084b */
[----:B------:R-:W-:Y:S06]  /*18270*/  FSEL R0, R72, RZ, P2 ;  /* 0x000000ff48007208 */ /* 0x000fec0001000000 */
[----:B------:R1:W-:Y:S01]  /*18280*/  MUFU.EX2 R82, R2 ;  /* 0x0000000200527308 */ /* 0x0003e20000000800 */
[----:B------:R-:W2:Y:S01]  /*18290*/  SHFL.BFLY PT, R4, R3, 0x1, 0x1f ;  /* 0x0c201f0003047f89 */ /* 0x000ea200000e0000 */
[----:B------:R-:W-:Y:S01]  /*182a0*/  FADD.FTZ R0, -R0, R100 ;  /* 0x0000006400007221 */ /* 0x000fe20000010100 */
[----:B------:R-:W-:Y:S03]  /*182b0*/  MOV R100, R23 ;  /* 0x0000001700647202 */ /* 0x000fe60000000f00 */
[----:B------:R-:W-:Y:S01]  /*182c0*/  FMUL.FTZ R0, R0, c[0x0][0x2d0] ;  /* 0x0000b40000007a20 */ /* 0x000fe20000410000 */
[----:B------:R-:W-:Y:S02]  /*182d0*/  F2FP.BF16.PACK_AB R76, R246, R100 ;  /* 0x00000064f64c723e */ /* 0x000fe400000010ff */
[----:B------:R-:W3:Y:S01]  /*182e0*/  LDSM.16.MT88.4 R20, [R209+0x100] ;  /* 0x00010000d114783b */ /* 0x000ee20000004200 */
[----:B------:R4:W5:Y:S01]  /*182f0*/  MUFU.EX2 R69, R0 ;  /* 0x0000000000457308 */ /* 0x0009620000000800 */
[----:B-1----:R-:W-:Y:S02]  /*18300*/  FSEL R2, R71, RZ, P1 ;  /* 0x000000ff47027208 */ /* 0x002fe40000800000 */
[----:B--2---:R-:W-:Y:S03]  /*18310*/  FMNMX.FTZ R3, R3, R4, !PT ;  /* 0x0000000403037209 */ /* 0x004fe60007810000 */
[----:B------:R-:W-:Y:S02]  /*18320*/  FADD.FTZ R2, -R2, R101 ;  /* 0x0000006502027221 */ /* 0x000fe40000010100 */
[----:B------:R-:W-:Y:S02]  /*18330*/  FMUL.FTZ R97, R3, c[0x0][0x2d0] ;  /* 0x0000b40003617a20 */ /* 0x000fe40000410000 */
[----:B------:R-:W-:Y:S01]  /*18340*/  FMUL.FTZ R2, R2, c[0x0][0x2d0] ;  /* 0x0000b40002027a20 */ /* 0x000fe20000410000 */
[----:B----4-:R-:W-:Y:S01]  /*18350*/  FSEL R0, R70, RZ, P0 ;  /* 0x000000ff46007208 */ /* 0x010fe20000000000 */
[----:B-----5:R-:W-:Y:S01]  /*18360*/  FMUL.FTZ R16, R69, R116 ;  /* 0x0000007445107220 */ /* 0x020fe20000410000 */
[----:B------:R-:W-:Y:S01]  /*18370*/  FSETP.NEU.FTZ.AND P0, PT, R3, -INF , PT ;  /* 0xff8000000300780b */ /* 0x000fe20003f1d000 */
[----:B------:R-:W1:Y:S01]  /*18380*/  MUFU.EX2 R68, R2 ;  /* 0x0000000200447308 */ /* 0x000e620000000800 */
[----:B------:R-:W-:Y:S02]  /*18390*/  FMUL.FTZ R5, R69, R105 ;  /* 0x0000006945057220 */ /* 0x000fe40000410000 */
[----:B------:R-:W-:Y:S01]  /*183a0*/  FADD.FTZ R0, -R0, R102 ;  /* 0x0000006600007221 */ /* 0x000fe20000010100 */
[----:B------:R-:W-:Y:S01]  /*183b0*/  FSEL R97, R97, RZ, P0 ;  /* 0x000000ff61617208 */ /* 0x000fe20000000000 */
[----:B------:R-:W-:Y:S02]  /*183c0*/  FMUL.FTZ R17, R69, R117 ;  /* 0x0000007545117220 */ /* 0x000fe40000410000 */
[----:B------:R-:W-:Y:S02]  /*183d0*/  FMUL.FTZ R0, R0, c[0x0][0x2d0] ;  /* 0x0000b40000007a20 */ /* 0x000fe40000410000 */
[--C-:B------:R-:W-:Y:S02]  /*183e0*/  FFMA.FTZ R58, R58, c[0x0][0x2d0], -R97.reuse ;  /* 0x0000b4003a3a7a23 */ /* 0x100fe40000010861 */
[----:B------:R2:W4:Y:S01]  /*183f0*/  MUFU.EX2 R2, R0 ;  /* 0x0000000000027308 */ /* 0x0005220000000800 */
[--C-:B------:R-:W-:Y:S02]  /*18400*/  FFMA.FTZ R4, R9, c[0x0][0x2d0], -R97.reuse ;  /* 0x0000b40009047a23 */ /* 0x100fe40000010861 */
[--C-:B------:R-:W-:Y:S07]  /*18410*/  FFMA.FTZ R62, R62, c[0x0][0x2d0], -R97.reuse ;  /* 0x0000b4003e3e7a23 */ /* 0x100fee0000010861 */
[----:B------:R5:W3:Y:S01]  /*18420*/  MUFU.EX2 R42, R4 ;  /* 0x00000004002a7308 */ /* 0x000ae20000000800 */
[C---:B-1----:R-:W-:Y:S02]  /*18430*/  FMUL.FTZ R6, R68.reuse, R106 ;  /* 0x0000006a44067220 */ /* 0x042fe40000410000 */
[C---:B------:R-:W-:Y:S02]  /*18440*/  FMUL.FTZ R18, R68.reuse, R118 ;  /* 0x0000007644127220 */ /* 0x040fe40000410000 */
[C---:B------:R-:W-:Y:S02]  /*18450*/  FMUL.FTZ R19, R68.reuse, R119 ;  /* 0x0000007744137220 */ /* 0x040fe40000410000 */
[----:B------:R-:W-:Y:S03]  /*18460*/  LDSM.16.MT88.4 R116, [R209+0x2900] ;  /* 0x00290000d174783b */ /* 0x000fe60000004200 */
[----:B------:R1:W-:Y:S01]  /*18470*/  MUFU.EX2 R106, R12 ;  /* 0x0000000c006a7308 */ /* 0x0003e20000000800 */
[----:B------:R-:W-:Y:S02]  /*18480*/  FMUL.FTZ R34, R68, R134 ;  /* 0x0000008644227220 */ /* 0x000fe40000410000 */
[--C-:B--2---:R-:W-:Y:S02]  /*18490*/  FFMA.FTZ R0, R7, c[0x0][0x2d0], -R97.reuse ;  /* 0x0000b40007007a23 */ /* 0x104fe40000010861 */
[----:B----4-:R-:W-:Y:S01]  /*184a0*/  FMUL.FTZ R25, R2, R125 ;  /* 0x0000007d02197220 */ /* 0x010fe20000410000 */
[----:B------:R-:W-:Y:S01]  /*184b0*/  MOV R125, R82 ;  /* 0x00000052007d7202 */ /* 0x000fe20000000f00 */
[----:B------:R-:W-:Y:S03]  /*184c0*/  FMUL.FTZ R7, R68, R107 ;  /* 0x0000006b44077220 */ /* 0x000fe60000410000 */
[----:B------:R2:W-:Y:S01]  /*184d0*/  MUFU.EX2 R196, R0 ;  /* 0x0000000000c47308 */ /* 0x0005e20000000800 */
[C---:B------:R-:W-:Y:S02]  /*184e0*/  FMUL.FTZ R9, R2.reuse, R109 ;  /* 0x0000006d02097220 */ /* 0x040fe40000410000 */
[----:B------:R-:W-:Y:S02]  /*184f0*/  FMUL.FTZ R13, R2, R113 ;  /* 0x00000071020d7220 */ /* 0x000fe40000410000 */
[--C-:B-----5:R-:W-:Y:S02]  /*18500*/  FFMA.FTZ R4, R24, c[0x0][0x2d0], -R97.reuse ;  /* 0x0000b40018047a23 */ /* 0x120fe40000010861 */
[----:B------:R-:W-:Y:S02]  /*18510*/  FMUL.FTZ R29, R2, R129 ;  /* 0x00000081021d7220 */ /* 0x000fe40000410000 */
[----:B------:R-:W-:Y:S01]  /*18520*/  FFMA.FTZ R24, R30, c[0x0][0x2d0], -R96 ;  /* 0x0000b4001e187a23 */ /* 0x000fe20000010860 */
[----:B------:R4:W-:Y:S01]  /*18530*/  MUFU.EX2 R10, R4 ;  /* 0x00000004000a7308 */ /* 0x0009e20000000800 */
[----:B-1----:R-:W-:Y:S01]  /*18540*/  FMUL.FTZ R12, R2, R112 ;  /* 0x00000070020c7220 */ /* 0x002fe20000410000 */
[----:B---3--:R-:W-:Y:S08]  /*18550*/  MOV R112, R42 ;  /* 0x0000002a00707202 */ /* 0x008ff00000000f00 */
[----:B------:R1:W3:Y:S01]  /*18560*/  MUFU.EX2 R46, R24 ;  /* 0x00000018002e7308 */ /* 0x0002e20000000800 */
[----:B--2---:R-:W-:Y:S02]  /*18570*/  FFMA.FTZ R0, R8, c[0x0][0x2d0], -R97 ;  /* 0x0000b40008007a23 */ /* 0x004fe40000010861 */
[----:B------:R-:W-:Y:S02]  /*18580*/  FFMA.FTZ R8, R28, c[0x0][0x2d0], -R74 ;  /* 0x0000b4001c087a23 */ /* 0x000fe4000001084a */
[----:B------:R-:W-:Y:S05]  /*18590*/  FFMA.FTZ R28, R33, c[0x0][0x2d0], -R96 ;  /* 0x0000b400211c7a23 */ /* 0x000fea0000010860 */
[----:B------:R2:W5:Y:S01]  /*185a0*/  MUFU.EX2 R35, R0 ;  /* 0x0000000000237308 */ /* 0x0005620000000800 */
[----:B------:R-:W-:Y:S02]  /*185b0*/  FMUL.FTZ R33, R69, R133 ;  /* 0x0000008545217220 */ /* 0x000fe40000410000 */
[----:B----4-:R-:W-:Y:S07]  /*185c0*/  FFMA.FTZ R4, R27, c[0x0][0x2d0], -R75 ;  /* 0x0000b4001b047a23 */ /* 0x010fee000001084b */
[----:B------:R4:W-:Y:S01]  /*185d0*/  MUFU.EX2 R43, R4 ;  /* 0x00000004002b7308 */ /* 0x0009e20000000800 */
[----:B-1----:R-:W-:Y:S02]  /*185e0*/  FMUL.FTZ R24, R2, R124 ;  /* 0x0000007c02187220 */ /* 0x002fe40000410000 */
[----:B---3--:R-:W-:Y:S07]  /*185f0*/  IMAD.MOV.U32 R124, RZ, RZ, R46 ;  /* 0x000000ffff7c7224 */ /* 0x008fee00078e002e */
[----:B------:R1:W3:Y:S01]  /*18600*/  MUFU.EX2 R59, R8 ;  /* 0x00000008003b7308 */ /* 0x0002e20000000800 */
[----:B--2---:R-:W-:Y:S02]  /*18610*/  FSEL R0, R3, RZ, P0 ;  /* 0x000000ff03007208 */ /* 0x004fe40000000000 */
[----:B-----5:R-:W-:Y:S03]  /*18620*/  F2FP.BF16.PACK_AB R65, R35, R196 ;  /* 0x000000c42341723e */ /* 0x020fe600000010ff */
[----:B------:R-:W-:Y:S04]  /*18630*/  FADD.FTZ R0, -R0, R103 ;  /* 0x0000006700007221 */ /* 0x000fe80000010100 */
[----:B------:R2:W-:Y:S01]  /*18640*/  MUFU.EX2 R47, R28 ;  /* 0x0000001c002f7308 */ /* 0x0005e20000000800 */
[----:B------:R-:W-:Y:S02]  /*18650*/  FMUL.FTZ R0, R0, c[0x0][0x2d0] ;  /* 0x0000b40000007a20 */ /* 0x000fe40000410000 */
[C---:B----4-:R-:W-:Y:S07]  /*18660*/  FMUL.FTZ R4, R69.reuse, R104 ;  /* 0x0000006845047220 */ /* 0x050fee0000410000 */
[----:B------:R-:W4:Y:S01]  /*18670*/  MUFU.EX2 R0, R0 ;  /* 0x0000000000007308 */ /* 0x000f220000000800 */
[-C--:B------:R-:W-:Y:S05]  /*18680*/  HMMA.16816.F32.BF16 R4, R76, R20.reuse, R4 ;  /* 0x000000144c04723c */ /* 0x080fea0000041804 */
[----:B-1----:R-:W-:Y:S02]  /*18690*/  FMUL.FTZ R8, R2, R108 ;  /* 0x0000006c02087220 */ /* 0x002fe40000410000 */
[----:B------:R-:W-:Y:S02]  /*186a0*/  IMAD.MOV.U32 R108, RZ, RZ, R10 ;  /* 0x000000ffff6c7224 */ /* 0x000fe400078e000a */
[----:B------:R1:W-:Y:S03]  /*186b0*/  MUFU.EX2 R104, R32 ;  /* 0x0000002000687308 */ /* 0x0003e60000000800 */
[----:B---3--:R-:W-:Y:S01]  /*186c0*/  IMAD.MOV.U32 R129, RZ, RZ, R59 ;  /* 0x000000ffff817224 */ /* 0x008fe200078e003b */
[----:B------:R-:W-:Y:S01]  /*186d0*/  F2FP.BF16.PACK_AB R67, R108, R42 ;  /* 0x0000002a6c43723e */ /* 0x000fe200000010ff */
[----:B--2---:R-:W-:Y:S01]  /*186e0*/  FMUL.FTZ R28, R2, R128 ;  /* 0x00000080021c7220 */ /* 0x004fe20000410000 */
[----:B------:R-:W-:Y:S04]  /*186f0*/  MOV R128, R63 ;  /* 0x0000003f00807202 */ /* 0x000fe80000000f00 */
[----:B------:R-:W-:Y:S01]  /*18700*/  MUFU.EX2 R103, R58 ;  /* 0x0000003a00677308 */ /* 0x000fe20000000800 */
[C---:B----4-:R-:W-:Y:S02]  /*18710*/  FMUL.FTZ R11, R0.reuse, R111 ;  /* 0x0000006f000b7220 */ /* 0x050fe40000410000 */
[C---:B------:R-:W-:Y:S01]  /*18720*/  FMUL.FTZ R10, R0.reuse, R110 ;  /* 0x0000006e000a7220 */ /* 0x040fe20000410000 */
[----:B------:R-:W-:Y:S01]  /*18730*/  MOV R110, R43 ;  /* 0x0000002b006e7202 */ /* 0x000fe20000000f00 */
[C---:B------:R-:W-:Y:S02]  /*18740*/  FMUL.FTZ R15, R0.reuse, R115 ;  /* 0x00000073000f7220 */ /* 0x040fe40000410000 */
[----:B------:R-:W2:Y:S01]  /*18750*/  LDL.LU R115, [R1+0x28] ;  /* 0x0000280001737983 */ /* 0x000ea20000300800 */
[----:B------:R-:W-:Y:S02]  /*18760*/  IMAD.MOV.U32 R111, RZ, RZ, R80 ;  /* 0x000000ffff6f7224 */ /* 0x000fe400078e0050 */
[C---:B------:R-:W-:Y:S04]  /*18770*/  HMMA.16816.F32.BF16 R8, R64.reuse, R20, R8 ;  /* 0x000000144008723c */ /* 0x040fe80000041808 */
[C---:B------:R-:W-:Y:S02]  /*18780*/  FMUL.FTZ R14, R0.reuse, R114 ;  /* 0x00000072000e7220 */ /* 0x040fe40000410000 */
[----:B-1----:R-:W-:Y:S01]  /*18790*/  FMUL.FTZ R32, R69, R132 ;  /* 0x0000008445207220 */ /* 0x002fe20000410000 */
[----:B------:R-:W-:Y:S01]  /*187a0*/  MUFU.EX2 R114, R48 ;  /* 0x0000003000727308 */ /* 0x000fe20000000800 */
[----:B------:R-:W-:Y:S03]  /*187b0*/  FFMA.FTZ R20, R31, c[0x0][0x2d0], -R75 ;  /* 0x0000b4001f147a23 */ /* 0x000fe6000001084b */
[-C--:B------:R-:W-:Y:S03]  /*187c0*/  HMMA.16816.F32.BF16 R12, R64, R22.reuse, R12 ;  /* 0x00000016400c723c */ /* 0x080fe6000004180c */
[C---:B------:R-:W-:Y:S02]  /*187d0*/  FMUL.FTZ R63, R0.reuse, R163 ;  /* 0x000000a3003f7220 */ /* 0x040fe40000410000 */
[----:B------:R-:W3:Y:S01]  /*187e0*/  LDL.LU R163, [R1+0x24] ;  /* 0x0000240001a37983 */ /* 0x000ee20000300800 */
[----:B------:R1:W-:Y:S01]  /*187f0*/  MUFU.EX2 R107, R20 ;  /* 0x00000014006b7308 */ /* 0x0003e20000000800 */
[C---:B------:R-:W-:Y:S01]  /*18800*/  FMUL.FTZ R26, R0.reuse, R126 ;  /* 0x0000007e001a7220 */ /* 0x040fe20000410000 */
[C---:B------:R-:W-:Y:S04]  /*18810*/  HMMA.16816.F32.BF16 R16, R76.reuse, R22, R16 ;  /* 0x000000164c10723c */ /* 0x040fe80000041810 */
[C---:B------:R-:W-:Y:S02]  /*18820*/  FMUL.FTZ R21, R69.reuse, R121 ;  /* 0x0000007945157220 */ /* 0x040fe40000410000 */
[----:B------:R-:W-:Y:S01]  /*18830*/  FMUL.FTZ R27, R0, R127 ;  /* 0x0000007f001b7220 */ /* 0x000fe20000410000 */
[----:B------:R-:W-:Y:S01]  /*18840*/  MOV R127, R35 ;  /* 0x00000023007f7202 */ /* 0x000fe20000000f00 */
[C---:B------:R-:W-:Y:S01]  /*18850*/  FMUL.FTZ R22, R68.reuse, R122 ;  /* 0x0000007a44167220 */ /* 0x040fe20000410000 */
[----:B------:R-:W-:Y:S01]  /*18860*/  MOV R122, R57 ;  /* 0x00000039007a7202 */ /* 0x000fe20000000f00 */
[----:B------:R-:W-:Y:S02]  /*18870*/  MUFU.EX2 R121, R62 ;  /* 0x0000003e00797308 */ /* 0x000fe40000000800 */
[----:B------:R-:W-:Y:S02]  /*18880*/  FMUL.FTZ R23, R68, R123 ;  /* 0x0000007b44177220 */ /* 0x000fe40000410000 */
[C---:B------:R-:W-:Y:S02]  /*18890*/  FMUL.FTZ R30, R0.reuse, R130 ;  /* 0x00000082001e7220 */ /* 0x040fe40000410000 */
[----:B------:R-:W-:Y:S01]  /*188a0*/  FMUL.FTZ R31, R0, R131 ;  /* 0x00000083001f7220 */ /* 0x000fe20000410000 */
[----:B------:R-:W-:Y:S01]  /*188b0*/  MOV R131, R47 ;  /* 0x0000002f00837202 */ /* 0x000fe20000000f00 */
[----:B------:R-:W-:Y:S02]  /*188c0*/  FMUL.FTZ R35, R68, R135 ;  /* 0x0000008744237220 */ /* 0x000fe40000410000 */
[----:B------:R-:W-:Y:S01]  /*188d0*/  FMUL.FTZ R42, R0, R142 ;  /* 0x0000008e002a7220 */ /* 0x000fe20000410000 */
[----:B------:R-:W-:Y:S01]  /*188e0*/  LDSM.16.MT88.4 R132, [R212+0x2900] ;  /* 0x00290000d484783b */ /* 0x000fe20000004200 */
[C---:B-1----:R-:W-:Y:S02]  /*188f0*/  FMUL.FTZ R20, R69.reuse, R120 ;  /* 0x0000007845147220 */ /* 0x042fe40000410000 */
[----:B------:R-:W-:Y:S01]  /*18900*/  IMAD.MOV.U32 R126, RZ, RZ, R81 ;  /* 0x000000ffff7e7224 */ /* 0x000fe200078e0051 */
[----:B------:R1:W-:Y:S01]  /*18910*/  MUFU.EX2 R120, R44 ;  /* 0x0000002c00787308 */ /* 0x0003e20000000800 */
[C---:B------:R-:W-:Y:S02]  /*18920*/  FMUL.FTZ R48, R69.reuse, R148 ;  /* 0x0000009445307220 */ /* 0x040fe40000410000 */
[----:B------:R-:W-:Y:S01]  /*18930*/  IMAD.MOV.U32 R148, RZ, RZ, R49 ;  /* 0x000000ffff947224 */ /* 0x000fe200078e0031 */
[-C--:B------:R-:W-:Y:S01]  /*18940*/  HMMA.16816.F32.BF16 R20, R76, R36.reuse, R20 ;  /* 0x000000244c14723c */ /* 0x080fe20000041814 */
[----:B------:R-:W4:Y:S02]  /*18950*/  LDSM.16.MT88.4 R80, [R211+0x100] ;  /* 0x00010000d350783b */ /* 0x000f240000004200 */
[----:B------:R-:W-:Y:S01]  /*18960*/  FMUL.FTZ R49, R69, R149 ;  /* 0x0000009545317220 */ /* 0x000fe20000410000 */
[----:B------:R-:W-:Y:S01]  /*18970*/  MOV R149, R50 ;  /* 0x0000003200957202 */ /* 0x000fe20000000f00 */
[C---:B------:R-:W-:Y:S02]  /*18980*/  FMUL.FTZ R50, R68.reuse, R150 ;  /* 0x0000009644327220 */ /* 0x040fe40000410000 */
[----:B------:R-:W-:Y:S01]  /*18990*/  IMAD.MOV.U32 R150, RZ, RZ, R51 ;  /* 0x000000ffff967224 */ /* 0x000fe200078e0033 */
[C---:B------:R-:W-:Y:S04]  /*189a0*/  HMMA.16816.F32.BF16 R24, R64.reuse, R36, R24 ;  /* 0x000000244018723c */ /* 0x040fe80000041818 */
[----:B------:R-:W-:Y:S01]  /*189b0*/  FMUL.FTZ R51, R68, R151 ;  /* 0x0000009744337220 */ /* 0x000fe20000410000 */
[----:B------:R-:W-:Y:S01]  /*189c0*/  MOV R151, R60 ;  /* 0x0000003c00977202 */ /* 0x000fe20000000f00 */
[----:B------:R-:W-:Y:S02]  /*189d0*/  FMUL.FTZ R43, R0, R143 ;  /* 0x0000008f002b7220 */ /* 0x000fe40000410000 */
[-C--:B------:R-:W-:Y:S04]  /*189e0*/  HMMA.16816.F32.BF16 R28, R64, R38.reuse, R28 ;  /* 0x00000026401c723c */ /* 0x080fe8000004181c */
[----:B------:R-:W-:Y:S02]  /*189f0*/  FFMA.FTZ R36, R40, c[0x0][0x2d0], -R96 ;  /* 0x0000b40028247a23 */ /* 0x000fe40000010860 */
[----:B------:R-:W-:Y:S02]  /*18a00*/  FFMA.FTZ R40, R41, c[0x0][0x2d0], -R74 ;  /* 0x0000b40029287a23 */ /* 0x000fe4000001084a */
[C---:B------:R-:W-:Y:S01]  /*18a10*/  HMMA.16816.F32.BF16 R32, R76.reuse, R38, R32 ;  /* 0x000000264c20723c */ /* 0x040fe20000041820 */
[----:B------:R5:W-:Y:S03]  /*18a20*/  MUFU.EX2 R109, R36 ;  /* 0x00000024006d7308 */ /* 0x000be60000000800 */
[C---:B------:R-:W-:Y:S02]  /*18a30*/  FMUL.FTZ R37, R69.reuse, R137 ;  /* 0x0000008945257220 */ /* 0x040fe40000410000 */
[----:B------:R-:W-:Y:S02]  /*18a40*/  FMUL.FTZ R41, R2, R141 ;  /* 0x0000008d02297220 */ /* 0x000fe40000410000 */
[C---:B------:R-:W-:Y:S03]  /*18a50*/  FMUL.FTZ R38, R68.reuse, R138 ;  /* 0x0000008a44267220 */ /* 0x040fe60000410000 */
[----:B------:R4:W-:Y:S01]  /*18a60*/  MUFU.EX2 R113, R40 ;  /* 0x0000002800717308 */ /* 0x0009e20000000800 */
[----:B------:R-:W-:Y:S02]  /*18a70*/  FMUL.FTZ R39, R68, R139 ;  /* 0x0000008b44277220 */ /* 0x000fe40000410000 */
[----:B-1----:R-:W-:Y:S02]  /*18a80*/  FMUL.FTZ R44, R2, R144 ;  /* 0x00000090022c7220 */ /* 0x002fe40000410000 */
[C---:B------:R-:W-:Y:S02]  /*18a90*/  FMUL.FTZ R46, R0.reuse, R146 ;  /* 0x00000092002e7220 */ /* 0x040fe40000410000 */
[----:B------:R-:W-:Y:S02]  /*18aa0*/  FMUL.FTZ R47, R0, R147 ;  /* 0x00000093002f7220 */ /* 0x000fe40000410000 */
[----:B------:R-:W-:Y:S02]  /*18ab0*/  IMAD.MOV.U32 R123, RZ, RZ, R45 ;  /* 0x000000ffff7b7224 */ /* 0x000fe400078e002d */
[C---:B------:R-:W-:Y:S02]  /*18ac0*/  FMUL.FTZ R45, R2.reuse, R145 ;  /* 0x00000091022d7220 */ /* 0x040fe40000410000 */
[----:B------:R-:W-:Y:S02]  /*18ad0*/  FMUL.FTZ R57, R2, R157 ;  /* 0x0000009d02397220 */ /* 0x000fe40000410000 */
[C---:B-----5:R-:W-:Y:S02]  /*18ae0*/  FMUL.FTZ R36, R69.reuse, R136 ;  /* 0x0000008845247220 */ /* 0x060fe40000410000 */
[C---:B------:R-:W-:Y:S02]  /*18af0*/  FMUL.FTZ R58, R0.reuse, R158 ;  /* 0x0000009e003a7220 */ /* 0x040fe40000410000 */
[----:B------:R-:W-:Y:S02]  /*18b00*/  FMUL.FTZ R59, R0, R159 ;  /* 0x0000009f003b7220 */ /* 0x000fe40000410000 */
[C---:B------:R-:W-:Y:S01]  /*18b10*/  FMUL.FTZ R60, R2.reuse, R160 ;  /* 0x000000a0023c7220 */ /* 0x040fe20000410000 */
[-C--:B------:R-:W-:Y:S03]  /*18b20*/  HMMA.16816.F32.BF16 R36, R76, R52.reuse, R36 ;  /* 0x000000344c24723c */ /* 0x080fe60000041824 */
[C---:B----4-:R-:W-:Y:S02]  /*18b30*/  FMUL.FTZ R40, R2.reuse, R140 ;  /* 0x0000008c02287220 */ /* 0x050fe40000410000 */
[----:B------:R-:W-:Y:S02]  /*18b40*/  IMAD.MOV.U32 R160, RZ, RZ, R61 ;  /* 0x000000ffffa07224 */ /* 0x000fe400078e003d */
[----:B------:R-:W-:Y:S01]  /*18b50*/  FMUL.FTZ R61, R2, R161 ;  /* 0x000000a1023d7220 */ /* 0x000fe20000410000 */
[----:B------:R-:W-:Y:S01]  /*18b60*/  MOV R161, R247 ;  /* 0x000000f700a17202 */ /* 0x000fe20000000f00 */
[----:B------:R-:W-:Y:S01]  /*18b70*/  FMUL.FTZ R62, R0, R162 ;  /* 0x000000a2003e7220 */ /* 0x000fe20000410000 */
[C---:B------:R-:W-:Y:S04]  /*18b80*/  HMMA.16816.F32.BF16 R40, R64.reuse, R52, R40 ;  /* 0x000000344028723c */ /* 0x040fe80000041828 */
[----:B------:R-:W-:Y:S03]  /*18b90*/  MOV R162, R246 ;  /* 0x000000f600a27202 */ /* 0x000fe60000000f00 */
[--C-:B------:R-:W-:Y:S01]  /*18ba0*/  FFMA.FTZ R52, R56, c[0x0][0x2d0], -R97.reuse ;  /* 0x0000b40038347a23 */ /* 0x100fe20000010861 */
[-C--:B------:R-:W-:Y:S03]  /*18bb0*/  HMMA.16816.F32.BF16 R44, R64, R54.reuse, R44 ;  /* 0x00000036402c723c */ /* 0x080fe6000004182c */
[----:B------:R1:W4:Y:S01]  /*18bc0*/  MUFU.EX2 R105, R52 ;  /* 0x0000003400697308 */ /* 0x0003220000000800 */
[C---:B------:R-:W-:Y:S02]  /*18bd0*/  FMUL.FTZ R53, R69.reuse, R153 ;  /* 0x0000009945357220 */ /* 0x040fe40000410000 */
[----:B------:R-:W-:Y:S02]  /*18be0*/  FMUL.FTZ R56, R2, R156 ;  /* 0x0000009c02387220 */ /* 0x000fe40000410000 */
[C---:B------:R-:W-:Y:S07]  /*18bf0*/  HMMA.16816.F32.BF16 R48, R76.reuse, R54, R48 ;  /* 0x000000364c30723c */ /* 0x040fee0000041830 */
[C---:B------:R-:W-:Y:S02]  /*18c00*/  FMUL.FTZ R55, R68.reuse, R155 ;  /* 0x0000009b44377220 */ /* 0x040fe40000410000 */
[----:B------:R-:W-:Y:S03]  /*18c10*/  FMUL.FTZ R54, R68, R154 ;  /* 0x0000009a44367220 */ /* 0x000fe60000410000 */
[----:B-1----:R-:W-:Y:S07]  /*18c20*/  FMUL.FTZ R52, R69, R152 ;  /* 0x0000009845347220 */ /* 0x002fee0000410000 */
[-C--:B------:R-:W-:Y:S08]  /*18c30*/  HMMA.16816.F32.BF16 R52, R76, R80.reuse, R52 ;  /* 0x000000504c34723c */ /* 0x080ff00000041834 */
[C---:B------:R-:W-:Y:S07]  /*18c40*/  HMMA.16816.F32.BF16 R56, R64.reuse, R80, R56 ;  /* 0x000000504038723c */ /* 0x040fee0000041838 */
[----:B------:R-:W-:Y:S01]  /*18c50*/  FFMA.FTZ R80, R88, c[0x0][0x2d0], -R97 ;  /* 0x0000b40058507a23 */ /* 0x000fe20000010861 */
[-C--:B------:R-:W-:Y:S03]  /*18c60*/  HMMA.16816.F32.BF16 R60, R64, R82.reuse, R60 ;  /* 0x00000052403c723c */ /* 0x080fe6000004183c */
[----:B------:R1:W5:Y:S01]  /*18c70*/  MUFU.EX2 R139, R80 ;  /* 0x00000050008b7308 */ /* 0x0003620000000800 */
[----:B----4-:R-:W-:Y:S03]  /*18c80*/  F2FP.BF16.PACK_AB R81, R103, R105 ;  /* 0x000000696751723e */ /* 0x010fe600000010ff */
[C---:B------:R-:W-:Y:S02]  /*18c90*/  FMUL.FTZ R65, R69.reuse, R165 ;  /* 0x000000a545417220 */ /* 0x040fe40000410000 */
[C---:B------:R-:W-:Y:S01]  /*18ca0*/  FMUL.FTZ R67, R68.reuse, R167 ;  /* 0x000000a744437220 */ /* 0x040fe20000410000 */
[----:B------:R-:W4:Y:S02]  /*18cb0*/  LDL.LU R165, [R1+0x20] ;  /* 0x0000200001a57983 */ /* 0x000f240000300800 */
[----:B------:R-:W-:Y:S01]  /*18cc0*/  FMUL.FTZ R66, R68, R166 ;  /* 0x000000a644427220 */ /* 0x000fe20000410000 */
[----:B------:R-:W-:Y:S01]  /*18cd0*/  MOV R166, R89 ;  /* 0x0000005900a67202 */ /* 0x000fe20000000f00 */
[----:B------:R-:W-:Y:S01]  /*18ce0*/  FMUL.FTZ R64, R69, R164 ;  /* 0x000000a445407220 */ /* 0x000fe20000410000 */
[----:B------:R-:W2:Y:S01]  /*18cf0*/  LDL.LU R167, [R1+0x1c] ;  /* 0x00001c0001a77983 */ /* 0x000ea20000300800 */
[----:B------:R-:W-:Y:S02]  /*18d00*/  IMAD.MOV.U32 R164, RZ, RZ, R92 ;  /* 0x000000ffffa47224 */ /* 0x000fe400078e005c */
[--C-:B------:R-:W-:Y:S03]  /*18d10*/  FFMA.FTZ R92, R175, c[0x0][0x2d0], -R74.reuse ;  /* 0x0000b400af5c7a23 */ /* 0x100fe6000001084a */
[----:B------:R-:W-:Y:S01]  /*18d20*/  HMMA.16816.F32.BF16 R64, R76, R82, R64 ;  /* 0x000000524c40723c */ /* 0x000fe20000041840 */
[----:B------:R-:W-:Y:S03]  /*18d30*/  MUFU.EX2 R252, R92 ;  /* 0x0000005c00fc7308 */ /* 0x000fe60000000800 */
[--C-:B-1----:R-:W-:Y:S03]  /*18d40*/  FFMA.FTZ R80, R90, c[0x0][0x2d0], -R75.reuse ;  /* 0x0000b4005a507a23 */ /* 0x102fe6000001084b */
[----:B------:R-:W-:Y:S01]  /*18d50*/  F2FP.BF16.PACK_AB R76, R111, R126 ;  /* 0x0000007e6f4c723e */ /* 0x000fe200000010ff */
[----:B------:R-:W1:Y:S01]  /*18d60*/  LDSM.16.MT88.4 R88, [R212+0x900] ;  /* 0x00090000d458783b */ /* 0x000e620000004200 */
[----:B------:R-:W-:Y:S02]  /*18d70*/  F2FP.BF16.PACK_AB R77, R110, R125 ;  /* 0x0000007d6e4d723e */ /* 0x000fe400000010ff */
[----:B------:R1:W-:Y:S01]  /*18d80*/  MUFU.EX2 R138, R80 ;  /* 0x00000050008a7308 */ /* 0x0003e20000000800 */
[----:B------:R-:W-:Y:S02]  /*18d90*/  F2FP.BF16.PACK_AB R78, R106, R129 ;  /* 0x000000816a4e723e */ /* 0x000fe400000010ff */
[----:B------:R-:W-:Y:S02]  /*18da0*/  F2FP.BF16.PACK_AB R79, R107, R128 ;  /* 0x000000806b4f723e */ /* 0x000fe400000010ff */
[----:B------:R-:W-:Y:S02]  /*18db0*/  F2FP.BF16.PACK_AB R82, R109, R104 ;  /* 0x000000686d52723e */ /* 0x000fe400000010ff */
[----:B-----5:R-:W-:Y:S03]  /*18dc0*/  F2FP.BF16.PACK_AB R83, R139, R121 ;  /* 0x000000798b53723e */ /* 0x020fe600000010ff */
[-C--:B------:R-:W-:Y:S03]  /*18dd0*/  HMMA.16816.F32.BF16 R4, R76, R84.reuse, R4 ;  /* 0x000000544c04723c */ /* 0x080fe60000041804 */
[----:B-1----:R-:W-:Y:S04]  /*18de0*/  FFMA.FTZ R80, R94, c[0x0][0x2d0], -R74 ;  /* 0x0000b4005e507a23 */ /* 0x002fe8000001084a */
[----:B------:R1:W-:Y:S02]  /*18df0*/  MUFU.EX2 R130, R80 ;  /* 0x0000005000827308 */ /* 0x0003e40000000800 */
[----:B-1----:R-:W-:Y:S07]  /*18e00*/  F2FP.BF16.PACK_AB R80, R131, R124 ;  /* 0x0000007c8350723e */ /* 0x002fee00000010ff */
[C---:B------:R-:W-:Y:S07]  /*18e10*/  HMMA.16816.F32.BF16 R8, R80.reuse, R84, R8 ;  /* 0x000000545008723c */ /* 0x040fee0000041808 */
[--C-:B------:R-:W-:Y:S01]  /*18e20*/  FFMA.FTZ R84, R93, c[0x0][0x2d0], -R75.reuse ;  /* 0x0000b4005d547a23 */ /* 0x100fe2000001084b */
[-C--:B------:R-:W-:Y:S01]  /*18e30*/  HMMA.16816.F32.BF16 R12, R80, R86.reuse, R12 ;  /* 0x00000056500c723c */ /* 0x080fe2000004180c */
[----:B------:R-:W1:Y:S02]  /*18e40*/  LDSM.16.MT88.4 R92, [R210+0x900] ;  /* 0x00090000d25c783b */ /* 0x000e640000004200 */
[----:B------:R5:W-:Y:S05]  /*18e50*/  MUFU.EX2 R251, R84 ;  /* 0x0000005400fb7308 */ /* 0x000bea0000000800 */
[C---:B------:R-:W-:Y:S08]  /*18e60*/  HMMA.16816.F32.BF16 R16, R76.reuse, R86, R16 ;  /* 0x000000564c10723c */ /* 0x040ff00000041810 */
[-C--:B------:R-:W-:Y:S08]  /*18e70*/  HMMA.16816.F32.BF16 R20, R76, R88.reuse, R20 ;  /* 0x000000584c14723c */ /* 0x080ff00000041814 */
[C---:B------:R-:W-:Y:S04]  /*18e80*/  HMMA.16816.F32.BF16 R24, R80.reuse, R88, R24 ;  /* 0x000000585018723c */ /* 0x040fe80000041818 */
[----:B-----5:R-:W-:Y:S03]  /*18e90*/  FFMA.FTZ R84, R171, c[0x0][0x2d0], -R75 ;  /* 0x0000b400ab547a23 */ /* 0x020fe6000001084b */
[----:B------:R-:W-:Y:S01]  /*18ea0*/  FFMA.FTZ R88, R170, c[0x0][0x2d0], -R96 ;  /* 0x0000b400aa587a23 */ /* 0x000fe20000010860 */
[-C--:B------:R-:W-:Y:S01]  /*18eb0*/  HMMA.16816.F32.BF16 R28, R80, R90.reuse, R28 ;  /* 0x0000005a501c723c */ /* 0x080fe2000004181c */
[----:B------:R5:W-:Y:S07]  /*18ec0*/  MUFU.EX2 R143, R84 ;  /* 0x00000054008f7308 */ /* 0x000bee0000000800 */
[C---:B------:R-:W-:Y:S03]  /*18ed0*/  HMMA.16816.F32.BF16 R32, R76.reuse, R90, R32 ;  /* 0x0000005a4c20723c */ /* 0x040fe60000041820 */
[----:B------:R5:W-:Y:S01]  /*18ee0*/  MUFU.EX2 R141, R88 ;  /* 0x00000058008d7308 */ /* 0x000be20000000800 */
[----:B---3--:R-:W-:Y:S04]  /*18ef0*/  FFMA.FTZ R2, R2, R163, R164 ;  /* 0x000000a302027223 */ /* 0x008fe800000100a4 */
[-C--:B-1----:R-:W-:Y:S08]  /*18f00*/  HMMA.16816.F32.BF16 R36, R76, R92.reuse, R36 ;  /* 0x0000005c4c24723c */ /* 0x082ff00000041824 */
[C---:B------:R-:W-:Y:S04]  /*18f10*/  HMMA.16816.F32.BF16 R40, R80.reuse, R92, R40 ;  /* 0x0000005c5028723c */ /* 0x040fe80000041828 */
[----:B-----5:R-:W-:Y:S03]  /*18f20*/  FFMA.FTZ R84, R98, c[0x0][0x2d0], -R96 ;  /* 0x0000b40062547a23 */ /* 0x020fe60000010860 */
[--C-:B------:R-:W-:Y:S01]  /*18f30*/  FFMA.FTZ R92, R172, c[0x0][0x2d0], -R97.reuse ;  /* 0x0000b400ac5c7a23 */ /* 0x100fe20000010861 */
[-C--:B------:R-:W-:Y:S01]  /*18f40*/  HMMA.16816.F32.BF16 R44, R80, R94.reuse, R44 ;  /* 0x0000005e502c723c */ /* 0x080fe2000004182c */
[----:B------:R1:W-:Y:S03]  /*18f50*/  MUFU.EX2 R137, R84 ;  /* 0x0000005400897308 */ /* 0x0003e60000000800 */
[----:B------:R-:W-:Y:S04]  /*18f60*/  FFMA.FTZ R88, R177, c[0x0][0x2d0], -R74 ;  /* 0x0000b400b1587a23 */ /* 0x000fe8000001084a */
[C---:B------:R-:W-:Y:S03]  /*18f70*/  HMMA.16816.F32.BF16 R48, R76.reuse, R94, R48 ;  /* 0x0000005e4c30723c */ /* 0x040fe60000041830 */
[----:B------:R3:W-:Y:S10]  /*18f80*/  MUFU.EX2 R250, R88 ;  /* 0x0000005800fa7308 */ /* 0x0007f40000000800 */
[----:B------:R5:W-:Y:S01]  /*18f90*/  MUFU.EX2 R147, R92 ;  /* 0x0000005c00937308 */ /* 0x000be20000000800 */
[----:B-1----:R-:W-:Y:S09]  /*18fa0*/  FFMA.FTZ R84, R99, c[0x0][0x2d0], -R96 ;  /* 0x0000b40063547a23 */ /* 0x002ff20000010860 */
[----:B------:R1:W-:Y:S01]  /*18fb0*/  MUFU.EX2 R136, R84 ;  /* 0x0000005400887308 */ /* 0x0003e20000000800 */
[----:B---3--:R-:W-:Y:S09]  /*18fc0*/  FFMA.FTZ R88, R178, c[0x0][0x2d0], -R74 ;  /* 0x0000b400b2587a23 */ /* 0x008ff2000001084a */
[----:B------:R3:W-:Y:S01]  /*18fd0*/  MUFU.EX2 R249, R88 ;  /* 0x0000005800f97308 */ /* 0x0007e20000000800 */
[----:B-----5:R-:W-:Y:S09]  /*18fe0*/  FFMA.FTZ R92, R173, c[0x0][0x2d0], -R97 ;  /* 0x0000b400ad5c7a23 */ /* 0x020ff20000010861 */
[----:B------:R5:W-:Y:S01]  /*18ff0*/  MUFU.EX2 R146, R92 ;  /* 0x0000005c00927308 */ /* 0x000be20000000800 */
[----:B-1----:R-:W-:Y:S09]  /*19000*/  FFMA.FTZ R84, R168, c[0x0][0x2d0], -R96 ;  /* 0x0000b400a8547a23 */ /* 0x002ff20000010860 */
[----:B------:R1:W1:Y:S01]  /*19010*/  MUFU.EX2 R142, R84 ;  /* 0x00000054008e7308 */ /* 0x0002620000000800 */
[----:B---3--:R-:W-:Y:S09]  /*19020*/  FFMA.FTZ R88, R176, c[0x0][0x2d0], -R75 ;  /* 0x0000b400b0587a23 */ /* 0x008ff2000001084b */
[----:B------:R3:W-:Y:S01]  /*19030*/  MUFU.EX2 R248, R88 ;  /* 0x0000005800f87308 */ /* 0x0007e20000000800 */
[----:B-----5:R-:W-:Y:S09]  /*19040*/  FFMA.FTZ R92, R191, c[0x0][0x2d0], -R74 ;  /* 0x0000b400bf5c7a23 */ /* 0x020ff2000001084a */
[----:B------:R5:W-:Y:S01]  /*19050*/  MUFU.EX2 R239, R92 ;  /* 0x0000005c00ef7308 */ /* 0x000be20000000800 */
[----:B-1----:R-:W1:Y:S01]  /*19060*/  LDSM.16.MT88.4 R84, [R211+0x900] ;  /* 0x00090000d354783b */ /* 0x002e620000004200 */
[--C-:B---3--:R-:W-:Y:S08]  /*19070*/  FFMA.FTZ R88, R169, c[0x0][0x2d0], -R97.reuse ;  /* 0x0000b400a9587a23 */ /* 0x108ff00000010861 */
[----:B------:R3:W1:Y:S01]  /*19080*/  MUFU.EX2 R140, R88 ;  /* 0x00000058008c7308 */ /* 0x0006620000000800 */
[----:B-----5:R-:W-:Y:S08]  /*19090*/  LDSM.16.MT88.4 R92, [R210+0x1100] ;  /* 0x00110000d25c783b */ /* 0x020ff00000004200 */
[----:B---3--:R-:W3:Y:S01]  /*190a0*/  LDSM.16.MT88.4 R88, [R209+0x1100] ;  /* 0x00110000d158783b */ /* 0x008ee20000004200 */
[-C--:B-1----:R-:W-:Y:S08]  /*190b0*/  HMMA.16816.F32.BF16 R52, R76, R84.reuse, R52 ;  /* 0x000000544c34723c */ /* 0x082ff00000041834 */
[C---:B------:R-:W-:Y:S07]  /*190c0*/  HMMA.16816.F32.BF16 R56, R80.reuse, R84, R56 ;  /* 0x000000545038723c */ /* 0x040fee0000041838 */
[----:B------:R-:W-:Y:S01]  /*190d0*/  FFMA.FTZ R84, R174, c[0x0][0x2d0], -R97 ;  /* 0x0000b400ae547a23 */ /* 0x000fe20000010861 */
[-C--:B------:R-:W-:Y:S03]  /*190e0*/  HMMA.16816.F32.BF16 R60, R80, R86.reuse, R60 ;  /* 0x00000056503c723c */ /* 0x080fe6000004183c */
[----:B------:R1:W5:Y:S01]  /*190f0*/  MUFU.EX2 R247, R84 ;  /* 0x0000005400f77308 */ /* 0x0003620000000800 */
[----:B----4-:R-:W-:Y:S03]  /*19100*/  FFMA.FTZ R68, R68, R165, R166 ;  /* 0x000000a544447223 */ /* 0x010fe600000100a6 */
[----:B------:R-:W-:Y:S01]  /*19110*/  F2FP.BF16.PACK_AB R82, R141, R142 ;  /* 0x0000008e8d52723e */ /* 0x000fe200000010ff */
[----:B------:R-:W-:Y:S04]  /*19120*/  HMMA.16816.F32.BF16 R64, R76, R86, R64 ;  /* 0x000000564c40723c */ /* 0x000fe80000041840 */
[--C-:B------:R-:W-:Y:S01]  /*19130*/  FFMA.FTZ R80, R179, c[0x0][0x2d0], -R75.reuse ;  /* 0x0000b400b3507a23 */ /* 0x100fe2000001084b */
[----:B------:R-:W-:Y:S01]  /*19140*/  F2FP.BF16.PACK_AB R81, R147, R140 ;  /* 0x0000008c9351723e */ /* 0x000fe200000010ff */
[----:B------:R-:W-:Y:S01]  /*19150*/  FADD.FTZ R68, R161, R68 ;  /* 0x00000044a1447221 */ /* 0x000fe20000010000 */
[----:B------:R-:W-:Y:S01]  /*19160*/  F2FP.BF16.PACK_AB R76, R120, R113 ;  /* 0x00000071784c723e */ /* 0x000fe200000010ff */
[----:B------:R4:W-:Y:S01]  /*19170*/  MUFU.EX2 R145, R80 ;  /* 0x0000005000917308 */ /* 0x0009e20000000800 */
[----:B------:R-:W-:Y:S03]  /*19180*/  F2FP.BF16.PACK_AB R77, R138, R114 ;  /* 0x000000728a4d723e */ /* 0x000fe600000010ff */
[----:B------:R-:W-:Y:S02]  /*19190*/  F2FP.BF16.PACK_AB R78, R252, R130 ;  /* 0x00000082fc4e723e */ /* 0x000fe400000010ff */
[----:B------:R-:W-:Y:S01]  /*191a0*/  F2FP.BF16.PACK_AB R79, R143, R251 ;  /* 0x000000fb8f4f723e */ /* 0x000fe200000010ff */
[----:B-1----:R-:W1:Y:S01]  /*191b0*/  LDSM.16.MT88.4 R84, [R212+0x1100] ;  /* 0x00110000d454783b */ /* 0x002e620000004200 */
[----:B-----5:R-:W-:Y:S05]  /*191c0*/  F2FP.BF16.PACK_AB R83, R247, R146 ;  /* 0x00000092f753723e */ /* 0x020fea00000010ff */
[-C--:B---3--:R-:W-:Y:S03]  /*191d0*/  HMMA.16816.F32.BF16 R4, R76, R88.reuse, R4 ;  /* 0x000000584c04723c */ /* 0x088fe60000041804 */
[----:B----4-:R-:W-:Y:S04]  /*191e0*/  FFMA.FTZ R80, R189, c[0x0][0x2d0], -R74 ;  /* 0x0000b400bd507a23 */ /* 0x010fe8000001084a */
        /* <DEDUP_REMOVED lines=15> */
[-C--:B------:R-:W-:Y:S08]  /*192e0*/  HMMA.16816.F32.BF16 R36, R76, R92.reuse, R36 ;  /* 0x0000005c4c24723c */ /* 0x080ff00000041824 */
[C---:B------:R-:W-:Y:S04]  /*192f0*/  HMMA.16816.F32.BF16 R40, R80.reuse, R92, R40 ;  /* 0x0000005c5028723c */ /* 0x040fe80000041828 */
[--C-:B-1----:R-:W-:Y:S03]  /*19300*/  FFMA.FTZ R88, R180, c[0x0][0x2d0], -R96.reuse ;  /* 0x0000b400b4587a23 */ /* 0x102fe60000010860 */
[----:B------:R-:W-:Y:S01]  /*19310*/  FFMA.FTZ R92, R186, c[0x0][0x2d0], -R97 ;  /* 0x0000b400ba5c7a23 */ /* 0x000fe20000010861 */
[-C--:B------:R-:W-:Y:S01]  /*19320*/  HMMA.16816.F32.BF16 R44, R80, R94.reuse, R44 ;  /* 0x0000005e502c723c */ /* 0x080fe2000004182c */
[----:B------:R1:W-:Y:S03]  /*19330*/  MUFU.EX2 R144, R88 ;  /* 0x0000005800907308 */ /* 0x0003e60000000800 */
[--C-:B---3--:R-:W-:Y:S01]  /*19340*/  FFMA.FTZ R84, R185, c[0x0][0x2d0], -R96.reuse ;  /* 0x0000b400b9547a23 */ /* 0x108fe20000010860 */
[----:B------:R-:W-:Y:S03]  /*19350*/  MOV R186, R113 ;  /* 0x0000007100ba7202 */ /* 0x000fe60000000f00 */
[C---:B------:R-:W-:Y:S03]  /*19360*/  HMMA.16816.F32.BF16 R48, R76.reuse, R94, R48 ;  /* 0x0000005e4c30723c */ /* 0x040fe60000041830 */
[----:B------:R3:W4:Y:S10]  /*19370*/  MUFU.EX2 R185, R84 ;  /* 0x0000005400b97308 */ /* 0x0007340000000800 */
[----:B------:R5:W-:Y:S01]  /*19380*/  MUFU.EX2 R154, R92 ;  /* 0x0000005c009a7308 */ /* 0x000be20000000800 */
[----:B-1----:R-:W-:Y:S09]  /*19390*/  FFMA.FTZ R88, R181, c[0x0][0x2d0], -R96 ;  /* 0x0000b400b5587a23 */ /* 0x002ff20000010860 */
[----:B------:R1:W-:Y:S01]  /*193a0*/  MUFU.EX2 R189, R88 ;  /* 0x0000005800bd7308 */ /* 0x0003e20000000800 */
[----:B---3--:R-:W-:Y:S01]  /*193b0*/  FFMA.FTZ R84, R193, c[0x0][0x2d0], -R74 ;  /* 0x0000b400c1547a23 */ /* 0x008fe2000001084a */
[----:B------:R-:W-:Y:S08]  /*193c0*/  MOV R193, R100 ;  /* 0x0000006400c17202 */ /* 0x000ff00000000f00 */
[----:B------:R3:W-:Y:S01]  /*193d0*/  MUFU.EX2 R182, R84 ;  /* 0x0000005400b67308 */ /* 0x0007e20000000800 */
[----:B--2---:R-:W-:Y:S02]  /*193e0*/  FFMA.FTZ R69, R69, R167, R193 ;  /* 0x000000a745457223 */ /* 0x004fe400000100c1 */
[----:B------:R-:W-:Y:S01]  /*193f0*/  IMAD.MOV.U32 R193, RZ, RZ, R130 ;  /* 0x000000ffffc17224 */ /* 0x000fe200078e0082 */
[----:B------:R-:W-:Y:S01]  /*19400*/  MOV R130, R108 ;  /* 0x0000006c00827202 */ /* 0x000fe20000000f00 */
[----:B-----5:R-:W-:Y:S02]  /*19410*/  FFMA.FTZ R92, R188, c[0x0][0x2d0], -R97 ;  /* 0x0000b400bc5c7a23 */ /* 0x020fe40000010861 */
[----:B------:R-:W-:Y:S02]  /*19420*/  FADD.FTZ R69, R162, R69 ;  /* 0x00000045a2457221 */ /* 0x000fe40000010000 */
[----:B------:R-:W-:Y:S01]  /*19430*/  IMAD.MOV.U32 R188, RZ, RZ, R109 ;  /* 0x000000ffffbc7224 */ /* 0x000fe200078e006d */
[----:B------:R2:W-:Y:S01]  /*19440*/  MUFU.EX2 R153, R92 ;  /* 0x0000005c00997308 */ /* 0x0005e20000000800 */
[----:B------:R-:W-:Y:S01]  /*19450*/  FADD.FTZ R69, R151, R69 ;  /* 0x0000004597457221 */ /* 0x000fe20000010000 */
[----:B-1----:R-:W1:Y:S01]  /*19460*/  LDSM.16.MT88.4 R88, [R211+0x1100] ;  /* 0x00110000d358783b */ /* 0x002e620000004200 */
[--C-:B---3--:R-:W-:Y:S01]  /*19470*/  FFMA.FTZ R84, R195, c[0x0][0x2d0], -R74.reuse ;  /* 0x0000b400c3547a23 */ /* 0x108fe2000001084a */
[----:B------:R-:W-:Y:S06]  /*19480*/  MOV R195, R120 ;  /* 0x0000007800c37202 */ /* 0x000fec0000000f00 */
[----:B------:R3:W-:Y:S01]  /*19490*/  MUFU.EX2 R184, R84 ;  /* 0x0000005400b87308 */ /* 0x0007e20000000800 */
[----:B--2---:R-:W-:Y:S01]  /*194a0*/  FFMA.FTZ R92, R231, c[0x0][0x2d0], -R74 ;  /* 0x0000b400e75c7a23 */ /* 0x004fe2000001084a */
[----:B------:R-:W-:Y:S08]  /*194b0*/  MOV R231, R104 ;  /* 0x0000006800e77202 */ /* 0x000ff00000000f00 */
[----:B------:R2:W-:Y:S01]  /*194c0*/  MUFU.EX2 R180, R92 ;  /* 0x0000005c00b47308 */ /* 0x0005e20000000800 */
[----:B---3--:R-:W-:Y:S01]  /*194d0*/  FFMA.FTZ R84, R192, c[0x0][0x2d0], -R75 ;  /* 0x0000b400c0547a23 */ /* 0x008fe2000001084b */
[-C--:B-1----:R-:W-:Y:S08]  /*194e0*/  HMMA.16816.F32.BF16 R52, R76, R88.reuse, R52 ;  /* 0x000000584c34723c */ /* 0x082ff00000041834 */
[----:B------:R1:W-:Y:S01]  /*194f0*/  MUFU.EX2 R181, R84 ;  /* 0x0000005400b57308 */ /* 0x0003e20000000800 */
[----:B------:R-:W-:Y:S01]  /*19500*/  IMAD.MOV.U32 R192, RZ, RZ, R121 ;  /* 0x000000ffffc07224 */ /* 0x000fe200078e0079 */
[C---:B------:R-:W-:Y:S01]  /*19510*/  HMMA.16816.F32.BF16 R56, R80.reuse, R88, R56 ;  /* 0x000000585038723c */ /* 0x040fe20000041838 */
[----:B--2---:R-:W-:Y:S06]  /*19520*/  LDSM.16.MT88.4 R92, [R210+0x1900] ;  /* 0x00190000d25c783b */ /* 0x004fec0000004200 */
[----:B------:R-:W-:Y:S01]  /*19530*/  FFMA.FTZ R88, R190, c[0x0][0x2d0], -R97 ;  /* 0x0000b400be587a23 */ /* 0x000fe20000010861 */
[-C--:B------:R-:W-:Y:S03]  /*19540*/  HMMA.16816.F32.BF16 R60, R80, R90.reuse, R60 ;  /* 0x0000005a503c723c */ /* 0x080fe6000004183c */
[----:B------:R2:W3:Y:S01]  /*19550*/  MUFU.EX2 R102, R88 ;  /* 0x0000005800667308 */ /* 0x0004e20000000800 */
[----:B------:R-:W-:Y:S03]  /*19560*/  MOV R190, R107 ;  /* 0x0000006b00be7202 */ /* 0x000fe60000000f00 */
[----:B------:R-:W-:Y:S01]  /*19570*/  FFMA.FTZ R80, R194, c[0x0][0x2d0], -R75 ;  /* 0x0000b400c2507a23 */ /* 0x000fe2000001084b */
[----:B------:R-:W-:Y:S04]  /*19580*/  HMMA.16816.F32.BF16 R64, R76, R90, R64 ;  /* 0x0000005a4c40723c */ /* 0x000fe80000041840 */
[----:B-1----:R-:W-:Y:S01]  /*19590*/  FFMA.FTZ R84, R183, c[0x0][0x2d0], -R97 ;  /* 0x0000b400b7547a23 */ /* 0x002fe20000010861 */
[----:B------:R1:W-:Y:S01]  /*195a0*/  MUFU.EX2 R159, R80 ;  /* 0x00000050009f7308 */ /* 0x0003e20000000800 */
[----:B----4-:R-:W-:Y:S01]  /*195b0*/  F2FP.BF16.PACK_AB R82, R185, R187 ;  /* 0x000000bbb952723e */ /* 0x010fe200000010ff */
[----:B------:R-:W-:Y:S01]  /*195c0*/  IMAD.MOV.U32 R194, RZ, RZ, R106 ;  /* 0x000000ffffc27224 */ /* 0x000fe200078e006a */
[----:B------:R-:W-:Y:S04]  /*195d0*/  F2FP.BF16.PACK_AB R76, R249, R250 ;  /* 0x000000faf94c723e */ /* 0x000fe800000010ff */
[----:B------:R-:W-:Y:S02]  /*195e0*/  F2FP.BF16.PACK_AB R77, R145, R248 ;  /* 0x000000f8914d723e */ /* 0x000fe400000010ff */
[----:B------:R-:W-:Y:S01]  /*195f0*/  F2FP.BF16.PACK_AB R78, R239, R246 ;  /* 0x000000f6ef4e723e */ /* 0x000fe200000010ff */
[----:B------:R4:W5:Y:S01]  /*19600*/  MUFU.EX2 R155, R84 ;  /* 0x00000054009b7308 */ /* 0x0009620000000800 */
[----:B------:R-:W-:Y:S02]  /*19610*/  F2FP.BF16.PACK_AB R79, R237, R191 ;  /* 0x000000bfed4f723e */ /* 0x000fe400000010ff */
[----:B------:R-:W-:Y:S01]  /*19620*/  MOV R183, R114 ;  /* 0x0000007200b77202 */ /* 0x000fe20000000f00 */
[----:B--2---:R-:W-:Y:S01]  /*19630*/  LDSM.16.MT88.4 R88, [R212+0x1900] ;  /* 0x00190000d458783b */ /* 0x004fe20000004200 */
[----:B---3--:R-:W-:Y:S01]  /*19640*/  F2FP.BF16.PACK_AB R83, R102, R153 ;  /* 0x000000996653723e */ /* 0x008fe200000010ff */
[----:B-1----:R-:W-:Y:S01]  /*19650*/  FFMA.FTZ R80, R230, c[0x0][0x2d0], -R74 ;  /* 0x0000b400e6507a23 */ /* 0x002fe2000001084a */
[----:B------:R-:W-:Y:S03]  /*19660*/  MOV R230, R105 ;  /* 0x0000006900e67202 */ /* 0x000fe60000000f00 */
[----:B------:R1:W-:Y:S02]  /*19670*/  MUFU.EX2 R158, R80 ;  /* 0x00000050009e7308 */ /* 0x0003e40000000800 */
[----:B----4-:R-:W2:Y:S01]  /*19680*/  LDSM.16.MT88.4 R84, [R209+0x1900] ;  /* 0x00190000d154783b */ /* 0x010ea20000004200 */
[----:B-----5:R-:W-:Y:S02]  /*19690*/  F2FP.BF16.PACK_AB R81, R154, R155 ;  /* 0x0000009b9a51723e */ /* 0x020fe400000010ff */
[----:B-1----:R-:W-:Y:S01]  /*196a0*/  F2FP.BF16.PACK_AB R80, R189, R144 ;  /* 0x00000090bd50723e */ /* 0x002fe200000010ff */
[-C--:B--2---:R-:W-:Y:S08]  /*196b0*/  HMMA.16816.F32.BF16 R4, R76, R84.reuse, R4 ;  /* 0x000000544c04723c */ /* 0x084ff00000041804 */
[C---:B------:R-:W-:Y:S07]  /*196c0*/  HMMA.16816.F32.BF16 R8, R80.reuse, R84, R8 ;  /* 0x000000545008723c */ /* 0x040fee0000041808 */
[--C-:B------:R-:W-:Y:S01]  /*196d0*/  FFMA.FTZ R84, R205, c[0x0][0x2d0], -R75.reuse ;  /* 0x0000b400cd547a23 */ /* 0x100fe2000001084b */
[-C--:B------:R-:W-:Y:S03]  /*196e0*/  HMMA.16816.F32.BF16 R12, R80, R86.reuse, R12 ;  /* 0x00000056500c723c */ /* 0x080fe6000004180c */
[----:B------:R1:W-:Y:S01]  /*196f0*/  MUFU.EX2 R157, R84 ;  /* 0x00000054009d7308 */ /* 0x0003e20000000800 */
[----:B------:R-:W-:Y:S04]  /*19700*/  MOV R205, R110 ;  /* 0x0000006e00cd7202 */ /* 0x000fe80000000f00 */
[C---:B------:R-:W-:Y:S08]  /*19710*/  HMMA.16816.F32.BF16 R16, R76.reuse, R86, R16 ;  /* 0x000000564c10723c */ /* 0x040ff00000041810 */
[-C--:B------:R-:W-:Y:S08]  /*19720*/  HMMA.16816.F32.BF16 R20, R76, R88.reuse, R20 ;  /* 0x000000584c14723c */ /* 0x080ff00000041814 */
[C---:B------:R-:W-:Y:S04]  /*19730*/  HMMA.16816.F32.BF16 R24, R80.reuse, R88, R24 ;  /* 0x000000585018723c */ /* 0x040fe80000041818 */
[----:B-1----:R-:W-:Y:S01]  /*19740*/  FFMA.FTZ R84, R228, c[0x0][0x2d0], -R75 ;  /* 0x0000b400e4547a23 */ /* 0x002fe2000001084b */
[----:B------:R-:W-:Y:S02]  /*19750*/  MOV R228, R111 ;  /* 0x0000006f00e47202 */ /* 0x000fe40000000f00 */
[----:B------:R-:W-:Y:S01]  /*19760*/  FFMA.FTZ R88, R204, c[0x0][0x2d0], -R96 ;  /* 0x0000b400cc587a23 */ /* 0x000fe20000010860 */
[-C--:B------:R-:W-:Y:S01]  /*19770*/  HMMA.16816.F32.BF16 R28, R80, R90.reuse, R28 ;  /* 0x0000005a501c723c */ /* 0x080fe2000004181c */
[----:B------:R1:W-:Y:S03]  /*19780*/  MUFU.EX2 R179, R84 ;  /* 0x0000005400b37308 */ /* 0x0003e60000000800 */
[----:B------:R-:W-:Y:S04]  /*19790*/  IMAD.MOV.U32 R204, RZ, RZ, R150 ;  /* 0x000000ffffcc7224 */ /* 0x000fe800078e0096 */
        /* <DEDUP_REMOVED lines=8> */
[----:B--2---:R-:W-:Y:S02]  /*19820*/  FFMA.FTZ R88, R232, c[0x0][0x2d0], -R74 ;  /* 0x0000b400e8587a23 */ /* 0x004fe4000001084a */
[--C-:B------:R-:W-:Y:S02]  /*19830*/  FFMA.FTZ R92, R202, c[0x0][0x2d0], -R97.reuse ;  /* 0x0000b400ca5c7a23 */ /* 0x100fe40000010861 */
[C---:B------:R-:W-:Y:S03]  /*19840*/  HMMA.16816.F32.BF16 R48, R76.reuse, R94, R48 ;  /* 0x0000005e4c30723c */ /* 0x040fe60000041830 */
[----:B------:R2:W-:Y:S10]  /*19850*/  MUFU.EX2 R175, R88 ;  /* 0x0000005800af7308 */ /* 0x0005f40000000800 */
[----:B------:R3:W-:Y:S01]  /*19860*/  MUFU.EX2 R101, R92 ;  /* 0x0000005c00657308 */ /* 0x0007e20000000800 */
[----:B-1----:R-:W-:Y:S01]  /*19870*/  FFMA.FTZ R84, R200, c[0x0][0x2d0], -R96 ;  /* 0x0000b400c8547a23 */ /* 0x002fe20000010860 */
[----:B------:R-:W-:Y:S08]  /*19880*/  MOV R200, R148 ;  /* 0x0000009400c87202 */ /* 0x000ff00000000f00 */
[----:B------:R1:W-:Y:S01]  /*19890*/  MUFU.EX2 R156, R84 ;  /* 0x00000054009c7308 */ /* 0x0003e20000000800 */
[----:B--2---:R-:W-:Y:S09]  /*198a0*/  FFMA.FTZ R88, R233, c[0x0][0x2d0], -R74 ;  /* 0x0000b400e9587a23 */ /* 0x004ff2000001084a */
[----:B------:R2:W4:Y:S01]  /*198b0*/  MUFU.EX2 R176, R88 ;  /* 0x0000005800b07308 */ /* 0x0005220000000800 */
[--C-:B---3--:R-:W-:Y:S09]  /*198c0*/  FFMA.FTZ R92, R203, c[0x0][0x2d0], -R97.reuse ;  /* 0x0000b400cb5c7a23 */ /* 0x108ff20000010861 */
[----:B------:R3:W-:Y:S01]  /*198d0*/  MUFU.EX2 R99, R92 ;  /* 0x0000005c00637308 */ /* 0x0007e20000000800 */
[----:B-1----:R-:W-:Y:S01]  /*198e0*/  FFMA.FTZ R84, R201, c[0x0][0x2d0], -R96 ;  /* 0x0000b400c9547a23 */ /* 0x002fe20000010860 */
[----:B------:R-:W-:Y:S02]  /*198f0*/  MOV R201, R149 ;  /* 0x0000009500c97202 */ /* 0x000fe40000000f00 */
[----:B------:R-:W-:Y:S06]  /*19900*/  LDSM.16.MT88.4 R148, [R210+0x2900] ;  /* 0x00290000d294783b */ /* 0x000fec0000004200 */
[----:B------:R1:W5:Y:S01]  /*19910*/  MUFU.EX2 R178, R84 ;  /* 0x0000005400b27308 */ /* 0x0003620000000800 */
[--C-:B--2---:R-:W-:Y:S01]  /*19920*/  FFMA.FTZ R88, R199, c[0x0][0x2d0], -R97.reuse ;  /* 0x0000b400c7587a23 */ /* 0x104fe20000010861 */
[----:B----4-:R-:W-:Y:S08]  /*19930*/  F2FP.BF16.PACK_AB R164, R176, R175 ;  /* 0x000000afb0a4723e */ /* 0x010ff000000010ff */
[----:B------:R2:W4:Y:S01]  /*19940*/  MUFU.EX2 R100, R88 ;  /* 0x0000005800647308 */ /* 0x0005220000000800 */
[----:B---3--:R-:W-:Y:S09]  /*19950*/  FFMA.FTZ R92, R207, c[0x0][0x2d0], -R97 ;  /* 0x0000b400cf5c7a23 */ /* 0x008ff20000010861 */
[----:B------:R3:W3:Y:S01]  /*19960*/  MUFU.EX2 R98, R92 ;  /* 0x0000005c00627308 */ /* 0x0006e20000000800 */
[----:B-1----:R-:W1:Y:S08]  /*19970*/  LDSM.16.MT88.4 R84, [R211+0x1900] ;  /* 0x00190000d354783b */ /* 0x002e700000004200 */
[----:B--2---:R-:W2:Y:S08]  /*19980*/  LDSM.16.MT88.4 R88, [R209+0x2100] ;  /* 0x00210000d158783b */ /* 0x004eb00000004200 */
[----:B---3--:R-:W3:Y:S01]  /*19990*/  LDSM.16.MT88.4 R92, [R212+0x2100] ;  /* 0x00210000d45c783b */ /* 0x008ee20000004200 */
[-C--:B-1----:R-:W-:Y:S08]  /*199a0*/  HMMA.16816.F32.BF16 R52, R76, R84.reuse, R52 ;  /* 0x000000544c34723c */ /* 0x082ff00000041834 */
[C---:B------:R-:W-:Y:S07]  /*199b0*/  HMMA.16816.F32.BF16 R56, R80.reuse, R84, R56 ;  /* 0x000000545038723c */ /* 0x040fee0000041838 */
[--C-:B------:R-:W-:Y:S01]  /*199c0*/  FFMA.FTZ R84, R245, c[0x0][0x2d0], -R74.reuse ;  /* 0x0000b400f5547a23 */ /* 0x100fe2000001084a */
[-C--:B------:R-:W-:Y:S03]  /*199d0*/  HMMA.16816.F32.BF16 R60, R80, R86.reuse, R60 ;  /* 0x00000056503c723c */ /* 0x080fe6000004183c */
[----:B------:R1:W-:Y:S01]  /*199e0*/  MUFU.EX2 R172, R84 ;  /* 0x0000005400ac7308 */ /* 0x0003e20000000800 */
[----:B------:R-:W-:Y:S03]  /*199f0*/  FFMA.FTZ R74, R244, c[0x0][0x2d0], -R74 ;  /* 0x0000b400f44a7a23 */ /* 0x000fe6000001084a */
[--C-:B------:R-:W-:Y:S01]  /*19a00*/  FFMA.FTZ R80, R234, c[0x0][0x2d0], -R75.reuse ;  /* 0x0000b400ea507a23 */ /* 0x100fe2000001084b */
[----:B------:R-:W-:Y:S04]  /*19a10*/  HMMA.16816.F32.BF16 R64, R76, R86, R64 ;  /* 0x000000564c40723c */ /* 0x000fe80000041840 */
[----:B-----5:R-:W-:Y:S01]  /*19a20*/  F2FP.BF16.PACK_AB R82, R177, R178 ;  /* 0x000000b2b152723e */ /* 0x020fe200000010ff */
[----:B------:R5:W-:Y:S01]  /*19a30*/  MUFU.EX2 R174, R80 ;  /* 0x0000005000ae7308 */ /* 0x000be20000000800 */
[----:B----4-:R-:W-:Y:S02]  /*19a40*/  F2FP.BF16.PACK_AB R81, R101, R100 ;  /* 0x000000646551723e */ /* 0x010fe400000010ff */
[----:B------:R-:W-:Y:S04]  /*19a50*/  F2FP.BF16.PACK_AB R76, R184, R182 ;  /* 0x000000b6b84c723e */ /* 0x000fe800000010ff */
[----:B------:R-:W-:Y:S02]  /*19a60*/  F2FP.BF16.PACK_AB R77, R159, R181 ;  /* 0x000000b59f4d723e */ /* 0x000fe400000010ff */
[----:B------:R-:W-:Y:S01]  /*19a70*/  F2FP.BF16.PACK_AB R78, R180, R158 ;  /* 0x0000009eb44e723e */ /* 0x000fe200000010ff */
[----:B------:R4:W3:Y:S01]  /*19a80*/  MUFU.EX2 R171, R74 ;  /* 0x0000004a00ab7308 */ /* 0x0008e20000000800 */
[----:B------:R-:W-:Y:S02]  /*19a90*/  F2FP.BF16.PACK_AB R79, R179, R157 ;  /* 0x0000009db34f723e */ /* 0x000fe400000010ff */
[----:B------:R-:W-:Y:S01]  /*19aa0*/  F2FP.BF16.PACK_AB R83, R98, R99 ;  /* 0x000000636253723e */ /* 0x000fe200000010ff */
[----:B-1----:R-:W1:Y:S04]  /*19ab0*/  LDSM.16.MT88.4 R84, [R210+0x2100] ;  /* 0x00210000d254783b */ /* 0x002e680000004200 */
[-C--:B--2---:R-:W-:Y:S03]  /*19ac0*/  HMMA.16816.F32.BF16 R4, R76, R88.reuse, R4 ;  /* 0x000000584c04723c */ /* 0x084fe60000041804 */
[--C-:B-----5:R-:W-:Y:S04]  /*19ad0*/  FFMA.FTZ R80, R235, c[0x0][0x2d0], -R75.reuse ;  /* 0x0000b400eb507a23 */ /* 0x120fe8000001084b */
[----:B------:R2:W5:Y:S01]  /*19ae0*/  MUFU.EX2 R173, R80 ;  /* 0x0000005000ad7308 */ /* 0x0005620000000800 */
[--C-:B----4-:R-:W-:Y:S01]  /*19af0*/  FFMA.FTZ R74, R242, c[0x0][0x2d0], -R75.reuse ;  /* 0x0000b400f24a7a23 */ /* 0x110fe2000001084b */
[----:B---3--:R-:W-:Y:S03]  /*19b00*/  F2FP.BF16.PACK_AB R166, R171, R172 ;  /* 0x000000acaba6723e */ /* 0x008fe600000010ff */
[----:B------:R-:W-:Y:S05]  /*19b10*/  FFMA.FTZ R75, R243, c[0x0][0x2d0], -R75 ;  /* 0x0000b400f34b7a23 */ /* 0x000fea000001084b */
[----:B------:R3:W-:Y:S10]  /*19b20*/  MUFU.EX2 R170, R74 ;  /* 0x0000004a00aa7308 */ /* 0x0007f40000000800 */
[----:B------:R-:W4:Y:S01]  /*19b30*/  MUFU.EX2 R169, R75 ;  /* 0x0000004b00a97308 */ /* 0x000f220000000800 */
[----:B--2---:R-:W-:Y:S02]  /*19b40*/  F2FP.BF16.PACK_AB R80, R156, R152 ;  /* 0x000000989c50723e */ /* 0x004fe400000010ff */
[----:B-----5:R-:W-:Y:S05]  /*19b50*/  F2FP.BF16.PACK_AB R165, R173, R174 ;  /* 0x000000aeada5723e */ /* 0x020fea00000010ff */
[C---:B------:R-:W-:Y:S04]  /*19b60*/  HMMA.16816.F32.BF16 R8, R80.reuse, R88, R8 ;  /* 0x000000585008723c */ /* 0x040fe80000041808 */
[--C-:B---3--:R-:W-:Y:S04]  /*19b70*/  FFMA.FTZ R74, R236, c[0x0][0x2d0], -R96.reuse ;  /* 0x0000b400ec4a7a23 */ /* 0x108fe80000010860 */
[-C--:B------:R-:W-:Y:S01]  /*19b80*/  HMMA.16816.F32.BF16 R12, R80, R90.reuse, R12 ;  /* 0x0000005a500c723c */ /* 0x080fe2000004180c */
[----:B------:R2:W-:Y:S03]  /*19b90*/  MUFU.EX2 R168, R74 ;  /* 0x0000004a00a87308 */ /* 0x0005e60000000800 */
[----:B----4-:R-:W-:Y:S04]  /*19ba0*/  F2FP.BF16.PACK_AB R167, R169, R170 ;  /* 0x000000aaa9a7723e */ /* 0x010fe800000010ff */
[C---:B------:R-:W-:Y:S01]  /*19bb0*/  HMMA.16816.F32.BF16 R16, R76.reuse, R90, R16 ;  /* 0x0000005a4c10723c */ /* 0x040fe20000041810 */
[----:B------:R-:W3:Y:S07]  /*19bc0*/  LDSM.16.MT88.4 R88, [R211+0x2100] ;  /* 0x00210000d358783b */ /* 0x000eee0000004200 */
        /* <DEDUP_REMOVED lines=8> */
[--C-:B--2---:R-:W-:Y:S02]  /*19c50*/  FFMA.FTZ R74, R240, c[0x0][0x2d0], -R96.reuse ;  /* 0x0000b400f04a7a23 */ /* 0x104fe40000010860 */
[----:B------:R-:W-:Y:S02]  /*19c60*/  FFMA.FTZ R96, R241, c[0x0][0x2d0], -R96 ;  /* 0x0000b400f1607a23 */ /* 0x000fe40000010860 */
[----:B------:R1:W-:Y:S01]  /*19c70*/  MUFU.EX2 R93, R74 ;  /* 0x0000004a005d7308 */ /* 0x0003e20000000800 */
[-C--:B------:R-:W-:Y:S08]  /*19c80*/  HMMA.16816.F32.BF16 R44, R80, R86.reuse, R44 ;  /* 0x00000056502c723c */ /* 0x080ff0000004182c */
[C---:B------:R-:W-:Y:S01]  /*19c90*/  HMMA.16816.F32.BF16 R48, R76.reuse, R86, R48 ;  /* 0x000000564c30723c */ /* 0x040fe20000041830 */
[----:B------:R-:W2:Y:S07]  /*19ca0*/  MUFU.EX2 R96, R96 ;  /* 0x0000006000607308 */ /* 0x000eae0000000800 */
[-C--:B---3--:R-:W-:Y:S04]  /*19cb0*/  HMMA.16816.F32.BF16 R52, R76, R88.reuse, R52 ;  /* 0x000000584c34723c */ /* 0x088fe80000041834 */
[--C-:B-1----:R-:W-:Y:S04]  /*19cc0*/  FFMA.FTZ R74, R229, c[0x0][0x2d0], -R97.reuse ;  /* 0x0000b400e54a7a23 */ /* 0x102fe80000010861 */
[C---:B------:R-:W-:Y:S01]  /*19cd0*/  HMMA.16816.F32.BF16 R56, R80.reuse, R88, R56 ;  /* 0x000000585038723c */ /* 0x040fe20000041838 */
[----:B------:R1:W-:Y:S07]  /*19ce0*/  MUFU.EX2 R75, R74 ;  /* 0x0000004a004b7308 */ /* 0x0003ee0000000800 */
[-C--:B------:R-:W-:Y:S04]  /*19cf0*/  HMMA.16816.F32.BF16 R60, R80, R90.reuse, R60 ;  /* 0x0000005a503c723c */ /* 0x080fe8000004183c */
[----:B--2---:R-:W-:Y:S04]  /*19d00*/  F2FP.BF16.PACK_AB R162, R96, R93 ;  /* 0x0000005d60a2723e */ /* 0x004fe800000010ff */
[----:B------:R-:W-:Y:S08]  /*19d10*/  HMMA.16816.F32.BF16 R64, R76, R90, R64 ;  /* 0x0000005a4c40723c */ /* 0x000ff00000041840 */
[-C--:B------:R-:W-:Y:S05]  /*19d20*/  HMMA.16816.F32.BF16 R104, R164, R116.reuse, R4 ;  /* 0x00000074a468723c */ /* 0x080fea0000041804 */
[----:B-1----:R-:W-:Y:S02]  /*19d30*/  FFMA.FTZ R74, R206, c[0x0][0x2d0], -R97 ;  /* 0x0000b400ce4a7a23 */ /* 0x002fe40000010861 */
[----:B------:R-:W-:Y:S02]  /*19d40*/  FADD.FTZ R4, R204, R69 ;  /* 0x00000045cc047221 */ /* 0x000fe40000010000 */
[----:B------:R1:W2:Y:S03]  /*19d50*/  MUFU.EX2 R84, R74 ;  /* 0x0000004a00547308 */ /* 0x0002a60000000800 */
[----:B------:R-:W-:Y:S02]  /*19d60*/  FADD.FTZ R6, R126, R4 ;  /* 0x000000047e067221 */ /* 0x000fe40000010000 */
[--C-:B-1----:R-:W-:Y:S01]  /*19d70*/  FFMA.FTZ R74, R197, c[0x0][0x2d0], -R97.reuse ;  /* 0x0000b400c54a7a23 */ /* 0x102fe20000010861 */
[----:B--2---:R-:W-:Y:S01]  /*19d80*/  F2FP.BF16.PACK_AB R161, R84, R75 ;  /* 0x0000004b54a1723e */ /* 0x004fe200000010ff */
[----:B------:R-:W-:Y:S02]  /*19d90*/  FFMA.FTZ R97, R73, c[0x0][0x2d0], -R97 ;  /* 0x0000b40049617a23 */ /* 0x000fe40000010861 */
[----:B------:R-:W-:Y:S01]  /*19da0*/  FADD.FTZ R73, R160, R2 ;  /* 0x00000002a0497221 */ /* 0x000fe20000010000 */
[----:B------:R-:W-:Y:S01]  /*19db0*/  F2FP.BF16.PACK_AB R160, R92, R168 ;  /* 0x000000a85ca0723e */ /* 0x000fe200000010ff */
[----:B------:R-:W-:Y:S01]  /*19dc0*/  FADD.FTZ R2, R123, R68 ;  /* 0x000000447b027221 */ /* 0x000fe20000010000 */
[----:B------:R-:W-:Y:S01]  /*19dd0*/  MUFU.EX2 R74, R74 ;  /* 0x0000004a004a7308 */ /* 0x000fe20000000800 */
[----:B------:R-:W-:Y:S02]  /*19de0*/  FFMA.FTZ R68, R0, R115, R196 ;  /* 0x0000007300447223 */ /* 0x000fe400000100c4 */
[----:B------:R-:W-:Y:S02]  /*19df0*/  FADD.FTZ R0, R122, R73 ;  /* 0x000000497a007221 */ /* 0x000fe40000010000 */
[----:B------:R-:W-:Y:S02]  /*19e00*/  FADD.FTZ R2, R201, R2 ;  /* 0x00000002c9027221 */ /* 0x000fe40000010000 */
[----:B------:R-:W-:Y:S02]  /*19e10*/  FADD.FTZ R0, R200, R0 ;  /* 0x00000000c8007221 */ /* 0x000fe40000010000 */
[----:B------:R-:W-:Y:S01]  /*19e20*/  FADD.FTZ R5, R125, R2 ;  /* 0x000000027d057221 */ /* 0x000fe20000010000 */
[----:B------:R-:W1:Y:S01]  /*19e30*/  MUFU.EX2 R97, R97 ;  /* 0x0000006100617308 */ /* 0x000e620000000800 */
        /* <DEDUP_REMOVED lines=8> */
[----:B-1----:R-:W-:Y:S07]  /*19ec0*/  F2FP.BF16.PACK_AB R163, R97, R74 ;  /* 0x0000004a61a3723e */ /* 0x002fee00000010ff */
[C---:B------:R-:W-:Y:S07]  /*19ed0*/  HMMA.16816.F32.BF16 R108, R160.reuse, R116, R8 ;  /* 0x00000074a06c723c */ /* 0x040fee0000041808 */
[----:B------:R-:W-:Y:S01]  /*19ee0*/  FADD.FTZ R8, R127, R68 ;  /* 0x000000447f087221 */ /* 0x000fe20000010000 */
[-C--:B------:R-:W-:Y:S01]  /*19ef0*/  HMMA.16816.F32.BF16 R112, R160, R118.reuse, R12 ;  /* 0x00000076a070723c */ /* 0x080fe2000004180c */
[----:B------:R-:W2:Y:S03]  /*19f00*/  LDL R13, [R1+0xc] ;  /* 0x00000c00010d7983 */ /* 0x000ea60000100800 */
[----:B------:R-:W-:Y:S02]  /*19f10*/  FADD.FTZ R4, R198, R8 ;  /* 0x00000008c6047221 */ /* 0x000fe40000010000 */
[----:B------:R-:W-:Y:S02]  /*19f20*/  FADD.FTZ R10, R190, R5 ;  /* 0x00000005be0a7221 */ /* 0x000fe40000010000 */
[----:B------:R-:W-:Y:S01]  /*19f30*/  FADD.FTZ R4, R130, R4 ;  /* 0x0000000482047221 */ /* 0x000fe20000010000 */
[C---:B------:R-:W-:Y:S04]  /*19f40*/  HMMA.16816.F32.BF16 R116, R164.reuse, R118, R16 ;  /* 0x00000076a474723c */ /* 0x040fe80000041810 */
[----:B------:R-:W-:Y:S02]  /*19f50*/  FADD.FTZ R4, R230, R4 ;  /* 0x00000004e6047221 */ /* 0x000fe40000010000 */
[----:B------:R-:W-:Y:S02]  /*19f60*/  FADD.FTZ R8, R188, R2 ;  /* 0x00000002bc087221 */ /* 0x000fe40000010000 */
[----:B------:R-:W-:Y:S01]  /*19f70*/  FADD.FTZ R11, R103, R4 ;  /* 0x00000004670b7221 */ /* 0x000fe20000010000 */
[-C--:B------:R-:W-:Y:S01]  /*19f80*/  HMMA.16816.F32.BF16 R120, R164, R132.reuse, R20 ;  /* 0x00000084a478723c */ /* 0x080fe20000041814 */
[----:B------:R-:W1:Y:S02]  /*19f90*/  LDSM.16.MT88.4 R4, [R211+0x2900] ;  /* 0x00290000d304783b */ /* 0x000e640000004200 */
[----:B------:R-:W-:Y:S01]  /*19fa0*/  FADD.FTZ R9, R186, R0 ;  /* 0x00000000ba097221 */ /* 0x000fe20000010000 */
[----:B------:R-:W-:Y:S01]  /*19fb0*/  MOV R103, R3 ;  /* 0x0000000300677202 */ /* 0x000fe20000000f00 */
        /* <DEDUP_REMOVED lines=83> */
[C---:B--2---:R-:W-:Y:S02]  /*1a4f0*/  ISETP.GT.AND P0, PT, R226.reuse, R13, PT ;  /* 0x0000000de200720c */ /* 0x044fe40003f04270 */
[----:B------:R-:W-:Y:S11]  /*1a500*/  IADD3 R226, R226, -0x1, RZ ;  /* 0xffffffffe2e27810 */ /* 0x000ff60007ffe0ff */
[----:B-1----:R-:W-:-:S05]  /*1a510*/  @P0 BRA `(.L_x_455) ;  /* 0xffff97d000000947 */ /* 0x002fca000383ffff */
.L_x_438:
[----:B-1----:R-:W2:Y:S04]  /*1a520*/  LDL R4, [R1+0x30] ;  /* 0x0000300001047983 */ /* 0x002ea80000100800 */
[----:B------:R-:W3:Y:S01]  /*1a530*/  LDL R2, [R1+0x2c] ;  /* 0x00002c0001027983 */ /* 0x000ee20000100800 */
[----:B------:R-:W-:-:S02]  /*1a540*/  IMAD.MOV.U32 R0, RZ, RZ, c[0x0][0x2c4] ;  /* 0x0000b100ff007624 */ /* 0x000fc400078e00ff */
[----:B------:R-:W-:-:S03]  /*1a550*/  IMAD.MOV.U32 R5, RZ, RZ, c[0x0][0x32c] ;  /* 0x0000cb00ff057624 */ /* 0x000fc600078e00ff */
[----:B------:R-:W-:Y:S02]  /*1a560*/  ISETP.NE.AND P1, PT, R0, 0x1, PT ;  /* 0x000000010000780c */ /* 0x000fe40003f25270 */
[----:B------:R-:W1:Y:S01]  /*1a570*/  S2R R0, SR_CTAID.X ;  /* 0x0000000000007919 */ /* 0x000e620000002500 */
[----:B------:R-:W-:Y:S02]  /*1a580*/  ISETP.GE.AND P0, PT, R5, 0x1, PT ;  /* 0x000000010500780c */ /* 0x000fe40003f06270 */
[----:B-1----:R-:W-:Y:S01]  /*1a590*/  LEA R0, R0, 0x7f, 0x7 ;  /* 0x0000007f00007811 */ /* 0x002fe200078e38ff */
[----:B--2---:R-:W-:-:S07]  /*1a5a0*/  IMAD.MOV.U32 R6, RZ, RZ, R4 ;  /* 0x000000ffff067224 */ /* 0x004fce00078e0004 */
[----:B------:R-:W-:Y:S01]  /*1a5b0*/  @P1 IMAD.HI.U32 R4, R0, c[0x0][0x2c8], RZ ;  /* 0x0000b20000041a27 */ /* 0x000fe200078e00ff */
[----:B---3--:R-:W-:-:S04]  /*1a5c0*/  IADD3 R2, R2, 0x1, -R6 ;  /* 0x0000000102027810 */ /* 0x008fc80007ffe806 */
[----:B------:R-:W-:-:S05]  /*1a5d0*/  @P1 SHF.R.U32.HI R0, RZ, c[0x0][0x2cc], R4 ;  /* 0x0000b300ff001a19 */ /* 0x000fca0000011604 */
[----:B------:R-:W-:-:S05]  /*1a5e0*/  IMAD.IADD R0, R0, 0x1, R2 ;  /* 0x0000000100007824 */ /* 0x000fca00078e0202 */
        /* <DEDUP_REMOVED lines=11> */
.L_x_457:
[----:B------:R-:W-:-:S04]  /*1a6a0*/  MOV R4, c[0x0][0x32c] ;  /* 0x0000cb0000047a02 */ /* 0x000fc80000000f00 */
[----:B------:R-:W-:-:S13]  /*1a6b0*/  ISETP.NE.AND P0, PT, R4, 0x1, PT ;  /* 0x000000010400780c */ /* 0x000fda0003f05270 */
[----:B------:R-:W-:-:S05]  /*1a6c0*/  @P0 IMAD.HI.U32 R4, R0, c[0x0][0x330], RZ ;  /* 0x0000cc0000040a27 */ /* 0x000fca00078e00ff */
[----:B------:R-:W-:-:S05]  /*1a6d0*/  @P0 SHF.R.U32.HI R0, RZ, c[0x0][0x334], R4 ;  /* 0x0000cd00ff000a19 */ /* 0x000fca0000011604 */
.L_x_458:
[----:B------:R-:W-:-:S05]  /*1a6e0*/  IMAD R0, R0, c[0x0][0x32c], RZ ;  /* 0x0000cb0000007a24 */ /* 0x000fca00078e02ff */
[----:B------:R-:W-:-:S03]  /*1a6f0*/  IMNMX R2, R2, R0, !PT ;  /* 0x0000000002027217 */ /* 0x000fc60007800200 */
.L_x_456:
[----:B------:R-:W2:Y:S01]  /*1a700*/  LDL R4, [R1+0x18] ;  /* 0x0000180001047983 */ /* 0x000ea20000100800 */
[----:B------:R-:W-:-:S05]  /*1a710*/  IADD3 R2, R2, 0x5f, RZ ;  /* 0x0000005f02027810 */ /* 0x000fca0007ffe0ff */
[----:B------:R-:W-:-:S05]  /*1a720*/  IMAD.HI R2, R2, 0x2aaaaaab, RZ ;  /* 0x2aaaaaab02027827 */ /* 0x000fca00078e02ff */
[----:B------:R-:W-:-:S04]  /*1a730*/  SHF.R.U32.HI R0, RZ, 0x1f, R2 ;  /* 0x0000001fff007819 */ /* 0x000fc80000011602 */
[----:B------:R-:W-:-:S04]  /*1a740*/  LEA.HI.SX32 R0, R2, R0, 0x1c ;  /* 0x0000000002007211 */ /* 0x000fc800078fe2ff */
[----:B--2---:R-:W-:-:S04]  /*1a750*/  IMNMX R4, R4, R0, !PT ;  /* 0x0000000004047217 */ /* 0x004fc80007800200 */
[----:B------:R-:W-:Y:S01]  /*1a760*/  ISETP.GE.AND P0, PT, R226, R4, PT ;  /* 0x00000004e200720c */ /* 0x000fe20003f06270 */
[----:B------:R1:W-:-:S12]  /*1a770*/  STL [R1+0x38], R4 ;  /* 0x0000380401007387 */ /* 0x0003d80000100800 */
[----:B------:R-:W-:Y:S05]  /*1a780*/  @!P0 BRA `(.L_x_459) ;  /* 0x000048b000008947 */ /* 0x000fea0003800000 */
[----:B------:R-:W-:Y:S01]  /*1a790*/  MOV R100, R71 ;  /* 0x0000004700647202 */ /* 0x000fe20000000f00 */
[----:B------:R-:W-:Y:S01]  /*1a7a0*/  IMAD.MOV.U32 R102, RZ, RZ, R3 ;  /* 0x000000ffff667224 */ /* 0x000fe200078e0003 */
[----:B------:R-:W-:Y:S01]  /*1a7b0*/  MOV R2, R72 ;  /* 0x0000004800027202 */ /* 0x000fe20000000f00 */
[----:B------:R-:W-:Y:S01]  /*1a7c0*/  IMAD.MOV.U32 R225, RZ, RZ, R226 ;  /* 0x000000ffffe17224 */ /* 0x000fe200078e00e2 */
[----:B------:R-:W-:Y:S02]  /*1a7d0*/  MOV R101, R70 ;  /* 0x0000004600657202 */ /* 0x000fe40000000f00 */
.L_x_460:
[----:B--2---:R-:W2:Y:S01]  /*1a7e0*/  LDL R226, [R1+0x18] ;  /* 0x0000180001e27983 */ /* 0x004ea20000100800 */
[----:B------:R-:W-:Y:S04]  /*1a7f0*/  DEPBAR.LE SB0, 0x0 ;  /* 0x000080000000791a */ /* 0x000fe80000000000 */
[----:B------:R-:W-:Y:S01]  /*1a800*/  BAR.SYNC.DEFER_BLOCKING 0x0 ;  /* 0x0000000000007b1d */ /* 0x000fe20000010000 */
[----:B------:R-:W-:Y:S02]  /*1a810*/  MOV R103, 0x5 ;  /* 0x0000000500677802 */ /* 0x000fe40000000f00 */
[----:B------:R-:W-:Y:S04]  /*1a820*/  MOV R3, c[0x0][0x208] ;  /* 0x0000820000037a02 */ /* 0x000fe80000000f00 */
[----:B------:R-:W-:Y:S01]  /*1a830*/  SHF.L.U64.HI R3, R3, R103, c[0x0][0x20c] ;  /* 0x0000830003037619 */ /* 0x000fe20000010267 */
[----:B-----5:R-:W-:Y:S08]  /*1a840*/  LDSM.16.M88.4 R96, [R215+0x6100] ;  /* 0x00610000d760783b */ /* 0x020ff00000000200 */
[----:B------:R-:W3:Y:S08]  /*1a850*/  LDSM.16.M88.4 R16, [R208+0x3100] ;  /* 0x00310000d010783b */ /* 0x000ef00000000200 */
[----:B------:R-:W4:Y:S06]  /*1a860*/  LDL.64 R198, [R1+0x50] ;  /* 0x0000500001c67983 */ /* 0x000f2c0000100a00 */
[----:B------:R-:W4:Y:S06]  /*1a870*/  LDL.64 R196, [R1+0x58] ;  /* 0x0000580001c47983 */ /* 0x000f2c0000100a00 */
        /* <DEDUP_REMOVED lines=9> */
[----:B------:R-:W2:Y:S08]  /*1a910*/  LDSM.16.M88.4 R184, [R224] ;  /* 0x00000000e0b8783b */ /* 0x000eb00000000200 */
[----:B------:R-:W2:Y:S08]  /*1a920*/  LDSM.16.M88.4 R188, [R223] ;  /* 0x00000000dfbc783b */ /* 0x000eb00000000200 */
[----:B------:R-:W-:Y:S04]  /*1a930*/  STL [R1+0x68], R215 ;  /* 0x000068d701007387 */ /* 0x000fe80000100800 */
[----:B------:R-:W-:Y:S04]  /*1a940*/  STL [R1+0x6c], R208 ;  /* 0x00006cd001007387 */ /* 0x000fe80000100800 */
[----:B------:R-:W-:Y:S04]  /*1a950*/  STL [R1+0x70], R219 ;  /* 0x000070db01007387 */ /* 0x000fe80000100800 */
[----:B------:R-:W-:Y:S01]  /*1a960*/  STL [R1+0x74], R218 ;  /* 0x000074da01007387 */ /* 0x000fe20000100800 */
[-C--:B-1-3--:R-:W-:Y:S08]  /*1a970*/  HMMA.16816.F32.BF16 R4, R96, R16.reuse, RZ ;  /* 0x000000106004723c */ /* 0x08aff000000418ff */
        /* <DEDUP_REMOVED lines=16> */
[C---:B------:R-:W-:Y:S02]  /*1aa80*/  HMMA.16816.F32.BF16 R72, R92.reuse, R80, RZ ;  /* 0x000000505c48723c */ /* 0x040fe400000418ff */
[----:B--2---:R-:W-:Y:S06]  /*1aa90*/  ISETP.GT.AND P0, PT, R226, R225, PT ;  /* 0x000000e1e200720c */ /* 0x004fec0003f04270 */
[-C--:B------:R-:W-:Y:S08]  /*1aaa0*/  HMMA.16816.F32.BF16 R76, R92, R82.reuse, RZ ;  /* 0x000000525c4c723c */ /* 0x080ff000000418ff */
[C---:B------:R-:W-:Y:S04]  /*1aab0*/  HMMA.16816.F32.BF16 R80, R96.reuse, R82, RZ ;  /* 0x000000526050723c */ /* 0x040fe800000418ff */
[----:B------:R-:W-:Y:S04]  /*1aac0*/  @!P0 SHF.R.S32.HI R0, RZ, 0x1f, R225 ;  /* 0x0000001fff008819 */ /* 0x000fe800000114e1 */
[-C--:B------:R-:W-:Y:S01]  /*1aad0*/  HMMA.16816.F32.BF16 R84, R96, R168.reuse, RZ ;  /* 0x000000a86054723c */ /* 0x080fe200000418ff */
[----:B------:R-:W-:Y:S04]  /*1aae0*/  @!P0 IMAD R0, R0, c[0x0][0x208], RZ ;  /* 0x0000820000008a24 */ /* 0x000fe800078e02ff */
[C---:B------:R-:W-:Y:S03]  /*1aaf0*/  @!P0 IMAD R0, R225.reuse, c[0x0][0x20c], R0 ;  /* 0x00008300e1008a24 */ /* 0x040fe600078e0200 */
        /* <DEDUP_REMOVED lines=13> */
[----:B----4-:R-:W-:Y:S01]  /*1abd0*/  @!P0 MOV R185, R199 ;  /* 0x000000c700b98202 */ /* 0x010fe20000000f00 */
[-C--:B------:R-:W-:Y:S04]  /*1abe0*/  HMMA.16816.F32.BF16 R28, R180, R186.reuse, R28 ;  /* 0x000000bab41c723c */ /* 0x080fe8000004181c */
[----:B------:R-:W-:Y:S02]  /*1abf0*/  @!P0 MOV R184, R196 ;  /* 0x000000c400b88202 */ /* 0x000fe40000000f00 */
[----:B------:R-:W-:Y:S02]  /*1ac00*/  MOV R196, c[0x0][0x208] ;  /* 0x0000820000c47a02 */ /* 0x000fe40000000f00 */
[C---:B------:R-:W-:Y:S04]  /*1ac10*/  HMMA.16816.F32.BF16 R32, R172.reuse, R186, R32 ;  /* 0x000000baac20723c */ /* 0x040fe80000041820 */
[----:B------:R-:W-:Y:S01]  /*1ac20*/  @!P0 IMAD.WIDE.U32 R184, R176, 0x60, R184 ;  /* 0x00000060b0b88825 */ /* 0x000fe200078e00b8 */
[----:B------:R-:W-:Y:S01]  /*1ac30*/  SHF.L.U32 R196, R196, 0x5, RZ ;  /* 0x00000005c4c47819 */ /* 0x000fe200000006ff */
[----:B------:R-:W2:Y:S02]  /*1ac40*/  LDSM.16.M88.4 R176, [R221] ;  /* 0x00000000ddb0783b */ /* 0x000ea40000000200 */
[-C--:B------:R-:W-:Y:S04]  /*1ac50*/  HMMA.16816.F32.BF16 R36, R172, R188.reuse, R36 ;  /* 0x000000bcac24723c */ /* 0x080fe80000041824 */
[C---:B------:R-:W-:Y:S02]  /*1ac60*/  @!P0 LEA R194, P1, R184.reuse, c[0x0][0x1f8], 0x1 ;  /* 0x00007e00b8c28a11 */ /* 0x040fe400078208ff */
[----:B------:R-:W-:Y:S02]  /*1ac70*/  @!P0 IADD3 R0, R185, R0, RZ ;  /* 0x00000000b9008210 */ /* 0x000fe40007ffe0ff */
[C---:B------:R-:W-:Y:S04]  /*1ac80*/  HMMA.16816.F32.BF16 R40, R180.reuse, R188, R40 ;  /* 0x000000bcb428723c */ /* 0x040fe80000041828 */
[----:B------:R-:W-:Y:S02]  /*1ac90*/  @!P0 LEA.HI.X R195, R184, c[0x0][0x1fc], R0, 0x1, P1 ;  /* 0x00007f00b8c38a11 */ /* 0x000fe400008f0c00 */
[----:B------:R-:W3:Y:S01]  /*1aca0*/  LDSM.16.M88.4 R184, [R220] ;  /* 0x00000000dcb8783b */ /* 0x000ee20000000200 */
[-C--:B------:R-:W-:Y:S01]  /*1acb0*/  @!P0 IADD3 R192, P2, R194, R196.reuse, RZ ;  /* 0x000000c4c2c08210 */ /* 0x080fe20007f5e0ff */
[-C--:B------:R-:W-:Y:S04]  /*1acc0*/  HMMA.16816.F32.BF16 R44, R180, R190.reuse, R44 ;  /* 0x000000beb42c723c */ /* 0x080fe8000004182c */
[-C--:B------:R-:W-:Y:S02]  /*1acd0*/  @!P0 IADD3.X R193, R195, R3.reuse, RZ, P2, !PT ;  /* 0x00000003c3c18210 */ /* 0x080fe400017fe4ff */
[----:B------:R-:W-:Y:S01]  /*1ace0*/  @!PT LDS RZ, [RZ] ;  /* 0x00000000fffff984 */ /* 0x000fe20000000800 */
[----:B------:R-:W-:Y:S01]  /*1acf0*/  @!PT LDS RZ, [RZ] ;  /* 0x00000000fffff984 */ /* 0x000fe20000000800 */
[----:B------:R-:W-:Y:S01]  /*1ad00*/  @!PT LDS RZ, [RZ] ;  /* 0x00000000fffff984 */ /* 0x000fe20000000800 */
[----:B------:R4:W-:Y:S02]  /*1ad10*/  @!P0 LDGSTS.E.BYPASS.LTC128B.128 [R227+0x100], [R194.64], !P5 ;  /* 0x00100000c2e38fae */ /* 0x0009e4000e901d48 */
[C---:B------:R-:W-:Y:S06]  /*1ad20*/  HMMA.16816.F32.BF16 R48, R172.reuse, R190, R48 ;  /* 0x000000beac30723c */ /* 0x040fec0000041830 */
[----:B------:R2:W-:Y:S01]  /*1ad30*/  @!P0 LDGSTS.E.BYPASS.LTC128B.128 [R227+0x900], [R192.64], !P5 ;  /* 0x00900000c0e38fae */ /* 0x0005e2000e901d48 */
[-C--:B------:R-:W-:Y:S01]  /*1ad40*/  @!P0 IADD3 R190, P1, R192, R196.reuse, RZ ;  /* 0x000000c4c0be8210 */ /* 0x080fe20007f3e0ff */
[-C--:B-1----:R-:W-:Y:S04]  /*1ad50*/  HMMA.16816.F32.BF16 R52, R172, R168.reuse, R52 ;  /* 0x000000a8ac34723c */ /* 0x082fe80000041834 */
[-C--:B------:R-:W-:Y:S02]  /*1ad60*/  @!P0 IADD3.X R191, R193, R3.reuse, RZ, P1, !PT ;  /* 0x00000003c1bf8210 */ /* 0x080fe40000ffe4ff */
[-C--:B------:R-:W-:Y:S02]  /*1ad70*/  @!P0 IADD3 R188, P3, R190, R196.reuse, RZ ;  /* 0x000000c4bebc8210 */ /* 0x080fe40007f7e0ff */
[C---:B------:R-:W-:Y:S01]  /*1ad80*/  HMMA.16816.F32.BF16 R56, R180.reuse, R168, R56 ;  /* 0x000000a8b438723c */ /* 0x040fe20000041838 */
[----:B------:R1:W-:Y:S03]  /*1ad90*/  @!P0 LDGSTS.E.BYPASS.LTC128B.128 [R227+0x1100], [R190.64], !P5 ;  /* 0x01100000bee38fae */ /* 0x0003e6000e901d48 */
[-C--:B------:R-:W-:Y:S03]  /*1ada0*/  @!P0 IADD3.X R189, R191, R3.reuse, RZ, P3, !PT ;  /* 0x00000003bfbd8210 */ /* 0x080fe60001ffe4ff */
[-C--:B------:R-:W-:Y:S01]  /*1adb0*/  @!P0 IADD3 R168, P2, R188, R196.reuse, RZ ;  /* 0x000000c4bca88210 */ /* 0x080fe20007f5e0ff */
[-C--:B------:R-:W-:Y:S01]  /*1adc0*/  HMMA.16816.F32.BF16 R60, R180, R170.reuse, R60 ;  /* 0x000000aab43c723c */ /* 0x080fe2000004183c */
[----:B------:R1:W-:Y:S03]  /*1add0*/  @!P0 LDGSTS.E.BYPASS.LTC128B.128 [R227+0x1900], [R188.64], !P5 ;  /* 0x01900000bce38fae */ /* 0x0003e6000e901d48 */
[-C--:B------:R-:W-:Y:S02]  /*1ade0*/  @!P0 IADD3.X R169, R189, R3.reuse, RZ, P2, !PT ;  /* 0x00000003bda98210 */ /* 0x080fe400017fe4ff */
[----:B----4-:R-:W-:Y:S02]  /*1adf0*/  @!P0 IADD3 R194, P1, R168, R196, RZ ;  /* 0x000000c4a8c28210 */ /* 0x010fe40007f3e0ff */
[C---:B------:R-:W-:Y:S01]  /*1ae00*/  HMMA.16816.F32.BF16 R64, R172.reuse, R170, R64 ;  /* 0x000000aaac40723c */ /* 0x040fe20000041840 */
[----:B------:R4:W-:Y:S03]  /*1ae10*/  @!P0 LDGSTS.E.BYPASS.LTC128B.128 [R227+0x2100], [R168.64], !P5 ;  /* 0x02100000a8e38fae */ /* 0x0009e6000e901d48 */
[----:B------:R-:W-:Y:S04]  /*1ae20*/  @!P0 IADD3.X R195, R169, R3, RZ, P1, !PT ;  /* 0x00000003a9c38210 */ /* 0x000fe80000ffe4ff */
[-C--:B--2---:R-:W-:Y:S01]  /*1ae30*/  HMMA.16816.F32.BF16 R68, R172, R176.reuse, R68 ;  /* 0x000000b0ac44723c */ /* 0x084fe20000041844 */
[----:B------:R2:W-:Y:S02]  /*1ae40*/  @!P0 LDGSTS.E.BYPASS.LTC128B.128 [R227+0x2900], [R194.64], !P5 ;  /* 0x02900000c2e38fae */ /* 0x0005e4000e901d48 */
[C---:B------:R-:W-:Y:S02]  /*1ae50*/  ISETP.GT.AND P0, PT, R225.reuse, R226, PT ;  /* 0x000000e2e100720c */ /* 0x040fe40003f04270 */
[----:B------:R-:W-:Y:S03]  /*1ae60*/  IADD3 R226, R225, -0x1, RZ ;  /* 0xffffffffe1e27810 */ /* 0x000fe60007ffe0ff */
        /* <DEDUP_REMOVED lines=48> */
[----:B------:R-:W-:Y:S01]  /*1b170*/  MUFU.TANH R168, R4 ;  /* 0x0000000400a87308 */ /* 0x000fe20000002400 */
        /* <DEDUP_REMOVED lines=10> */
[----:B------:R-:W-:Y:S01]  /*1b220*/  MUFU.TANH R103, R5 ;  /* 0x0000000500677308 */ /* 0x000fe20000002400 */
[----:B------:R-:W-:Y:S02]  /*1b230*/  FMUL.FTZ R16, R16, c[0x0][0x320] ;  /* 0x0000c80010107a20 */ /* 0x000fe40000410000 */
[----:B------:R-:W-:Y:S02]  /*1b240*/  FMUL.FTZ R17, R17, c[0x0][0x320] ;  /* 0x0000c80011117a20 */ /* 0x000fe40000410000 */
[----:B------:R-:W-:Y:S02]  /*1b250*/  FMUL.FTZ R18, R18, c[0x0][0x320] ;  /* 0x0000c80012127a20 */ /* 0x000fe40000410000 */
[----:B------:R-:W-:Y:S02]  /*1b260*/  FMUL.FTZ R19, R19, c[0x0][0x320] ;  /* 0x0000c80013137a20 */ /* 0x000fe40000410000 */
[----:B------:R-:W-:Y:S01]  /*1b270*/  FMUL.FTZ R15, R15, c[0x0][0x320] ;  /* 0x0000c8000f0f7a20 */ /* 0x000fe20000410000 */
[----:B------:R1:W-:Y:S01]  /*1b280*/  MUFU.TANH R169, R7 ;  /* 0x0000000700a97308 */ /* 0x0003e20000002400 */
[----:B------:R-:W-:Y:S09]  /*1b290*/  FMUL.FTZ R14, R14, c[0x0][0x320] ;  /* 0x0000c8000e0e7a20 */ /* 0x000ff20000410000 */
[----:B------:R-:W-:Y:S10]  /*1b2a0*/  MUFU.TANH R15, R15 ;  /* 0x0000000f000f7308 */ /* 0x000ff40000002400 */
[----:B------:R-:W2:Y:S01]  /*1b2b0*/  MUFU.TANH R178, R8 ;  /* 0x0000000800b27308 */ /* 0x000ea20000002400 */
[----:B-1----:R-:W1:Y:S09]  /*1b2c0*/  LDSM.16.M88.4 R4, [R213+0x800] ;  /* 0x00080000d504783b */ /* 0x002e720000000200 */
[----:B------:R-:W-:Y:S10]  /*1b2d0*/  MUFU.TANH R170, R9 ;  /* 0x0000000900aa7308 */ /* 0x000ff40000002400 */
[----:B------:R-:W-:Y:S10]  /*1b2e0*/  MUFU.TANH R176, R10 ;  /* 0x0000000a00b07308 */ /* 0x000ff40000002400 */
[----:B------:R3:W-:Y:S10]  /*1b2f0*/  MUFU.TANH R171, R11 ;  /* 0x0000000b00ab7308 */ /* 0x0007f40000002400 */
[----:B------:R-:W-:Y:S01]  /*1b300*/  MUFU.TANH R16, R16 ;  /* 0x0000001000107308 */ /* 0x000fe20000002400 */
[-C--:B-1----:R-:W-:Y:S09]  /*1b310*/  HMMA.16816.F32.BF16 R20, R172, R4.reuse, R20 ;  /* 0x00000004ac14723c */ /* 0x082ff20000041814 */
[----:B------:R-:W-:Y:S01]  /*1b320*/  MUFU.TANH R18, R18 ;  /* 0x0000001200127308 */ /* 0x000fe20000002400 */
[C---:B------:R-:W-:Y:S01]  /*1b330*/  HMMA.16816.F32.BF16 R24, R188.reuse, R4, R24 ;  /* 0x00000004bc18723c */ /* 0x040fe20000041818 */
[----:B---3--:R-:W1:Y:S08]  /*1b340*/  LDSM.16.M88.4 R8, [R213+0x1000] ;  /* 0x00100000d508783b */ /* 0x008e700000000200 */
[----:B------:R-:W-:Y:S01]  /*1b350*/  MUFU.TANH R17, R17 ;  /* 0x0000001100117308 */ /* 0x000fe20000002400 */
[-C--:B------:R-:W-:Y:S04]  /*1b360*/  HMMA.16816.F32.BF16 R28, R188, R6.reuse, R28 ;  /* 0x00000006bc1c723c */ /* 0x080fe8000004181c */
[----:B------:R-:W-:Y:S04]  /*1b370*/  FMUL.FTZ R20, R20, c[0x0][0x320] ;  /* 0x0000c80014147a20 */ /* 0x000fe80000410000 */
[C---:B------:R-:W-:Y:S01]  /*1b380*/  HMMA.16816.F32.BF16 R32, R172.reuse, R6, R32 ;  /* 0x00000006ac20723c */ /* 0x040fe20000041820 */
[----:B------:R-:W-:Y:S01]  /*1b390*/  MUFU.TANH R19, R19 ;  /* 0x0000001300137308 */ /* 0x000fe20000002400 */
[----:B------:R-:W3:Y:S02]  /*1b3a0*/  LDSM.16.M88.4 R4, [R213+0x1800] ;  /* 0x00180000d504783b */ /* 0x000ee40000000200 */
[----:B------:R-:W-:Y:S02]  /*1b3b0*/  FMUL.FTZ R22, R22, c[0x0][0x320] ;  /* 0x0000c80016167a20 */ /* 0x000fe40000410000 */
[----:B------:R-:W-:Y:S02]  /*1b3c0*/  FMUL.FTZ R21, R21, c[0x0][0x320] ;  /* 0x0000c80015157a20 */ /* 0x000fe40000410000 */
[----:B------:R-:W-:Y:S03]  /*1b3d0*/  FMUL.FTZ R23, R23, c[0x0][0x320] ;  /* 0x0000c80017177a20 */ /* 0x000fe60000410000 */
        /* <DEDUP_REMOVED lines=9> */
[-C--:B-1----:R-:W-:Y:S03]  /*1b470*/  HMMA.16816.F32.BF16 R36, R172, R8.reuse, R36 ;  /* 0x00000008ac24723c */ /* 0x082fe60000041824 */
        /* <DEDUP_REMOVED lines=11> */
[----:B------:R-:W-:Y:S01]  /*1b530*/  MUFU.TANH R21, R21 ;  /* 0x0000001500157308 */ /* 0x000fe20000002400 */
[----:B------:R-:W1:Y:S02]  /*1b540*/  LDSM.16.M88.4 R8, [R213+0x2000] ;  /* 0x00200000d508783b */ /* 0x000e640000000200 */
[----:B------:R-:W-:Y:S02]  /*1b550*/  FMUL.FTZ R39, R39, c[0x0][0x320] ;  /* 0x0000c80027277a20 */ /* 0x000fe40000410000 */
[----:B------:R-:W-:Y:S02]  /*1b560*/  FMUL.FTZ R36, R36, c[0x0][0x320] ;  /* 0x0000c80024247a20 */ /* 0x000fe40000410000 */
[-C--:B---3--:R-:W-:Y:S03]  /*1b570*/  HMMA.16816.F32.BF16 R52, R172, R4.reuse, R52 ;  /* 0x00000004ac34723c */ /* 0x088fe60000041834 */
[----:B------:R-:W-:Y:S01]  /*1b580*/  MUFU.TANH R23, R23 ;  /* 0x0000001700177308 */ /* 0x000fe20000002400 */
[----:B------:R-:W-:Y:S02]  /*1b590*/  FMUL.FTZ R37, R37, c[0x0][0x320] ;  /* 0x0000c80025257a20 */ /* 0x000fe40000410000 */
[----:B------:R-:W-:Y:S02]  /*1b5a0*/  FMUL.FTZ R43, R43, c[0x0][0x320] ;  /* 0x0000c8002b2b7a20 */ /* 0x000fe40000410000 */
[C---:B------:R-:W-:Y:S04]  /*1b5b0*/  HMMA.16816.F32.BF16 R56, R188.reuse, R4, R56 ;  /* 0x00000004bc38723c */ /* 0x040fe80000041838 */
[----:B------:R-:W-:Y:S01]  /*1b5c0*/  FMUL.FTZ R45, R45, c[0x0][0x320] ;  /* 0x0000c8002d2d7a20 */ /* 0x000fe20000410000 */
[----:B------:R-:W-:Y:S01]  /*1b5d0*/  MUFU.TANH R32, R32 ;  /* 0x0000002000207308 */ /* 0x000fe20000002400 */
[----:B------:R-:W-:Y:S02]  /*1b5e0*/  FMUL.FTZ R42, R42, c[0x0][0x320] ;  /* 0x0000c8002a2a7a20 */ /* 0x000fe40000410000 */
[-C--:B------:R-:W-:Y:S04]  /*1b5f0*/  HMMA.16816.F32.BF16 R60, R188, R6.reuse, R60 ;  /* 0x00000006bc3c723c */ /* 0x080fe8000004183c */
[----:B------:R-:W-:Y:S02]  /*1b600*/  FMUL.FTZ R51, R51, c[0x0][0x320] ;  /* 0x0000c80033337a20 */ /* 0x000fe40000410000 */
[----:B------:R-:W-:Y:S01]  /*1b610*/  FMUL.FTZ R50, R50, c[0x0][0x320] ;  /* 0x0000c80032327a20 */ /* 0x000fe20000410000 */
[----:B------:R-:W-:Y:S01]  /*1b620*/  MUFU.TANH R200, R45 ;  /* 0x0000002d00c87308 */ /* 0x000fe20000002400 */
[C---:B------:R-:W-:Y:S01]  /*1b630*/  HMMA.16816.F32.BF16 R64, R172.reuse, R6, R64 ;  /* 0x00000006ac40723c */ /* 0x040fe20000041840 */
[----:B------:R-:W3:Y:S01]  /*1b640*/  LDSM.16.M88.4 R4, [R213+0x2800] ;  /* 0x00280000d504783b */ /* 0x000ee20000000200 */
[----:B------:R-:W-:Y:S04]  /*1b650*/  DEPBAR.LE SB0, 0x0 ;  /* 0x000080000000791a */ /* 0x000fe80000000000 */
[----:B------:R-:W-:Y:S02]  /*1b660*/  FMUL.FTZ R54, R54, c[0x0][0x320] ;  /* 0x0000c80036367a20 */ /* 0x000fe40000410000 */
[----:B------:R-:W-:Y:S01]  /*1b670*/  FMUL.FTZ R58, R58, c[0x0][0x320] ;  /* 0x0000c8003a3a7a20 */ /* 0x000fe20000410000 */
[----:B------:R-:W-:Y:S01]  /*1b680*/  MUFU.TANH R192, R51 ;  /* 0x0000003300c07308 */ /* 0x000fe20000002400 */
[-C--:B-1----:R-:W-:Y:S01]  /*1b690*/  HMMA.16816.F32.BF16 R68, R172, R8.reuse, R68 ;  /* 0x00000008ac44723c */ /* 0x082fe20000041844 */
[----:B------:R-:W-:Y:S04]  /*1b6a0*/  BAR.SYNC.DEFER_BLOCKING 0x0 ;  /* 0x0000000000007b1d */ /* 0x000fe80000010000 */
[----:B------:R-:W-:Y:S02]  /*1b6b0*/  FMUL.FTZ R55, R55, c[0x0][0x320] ;  /* 0x0000c80037377a20 */ /* 0x000fe40000410000 */
[----:B------:R-:W-:Y:S01]  /*1b6c0*/  FMUL.FTZ R61, R61, c[0x0][0x320] ;  /* 0x0000c8003d3d7a20 */ /* 0x000fe20000410000 */
[C---:B------:R-:W-:Y:S01]  /*1b6d0*/  HMMA.16816.F32.BF16 R72, R188.reuse, R8, R72 ;  /* 0x00000008bc48723c */ /* 0x040fe20000041848 */
[----:B------:R-:W1:Y:S03]  /*1b6e0*/  MUFU.TANH R3, R54 ;  /* 0x0000003600037308 */ /* 0x000e660000002400 */
[----:B------:R-:W-:Y:S02]  /*1b6f0*/  FMUL.FTZ R52, R52, c[0x0][0x320] ;  /* 0x0000c80034347a20 */ /* 0x000fe40000410000 */
[----:B------:R-:W-:Y:S02]  /*1b700*/  FMUL.FTZ R53, R53, c[0x0][0x320] ;  /* 0x0000c80035357a20 */ /* 0x000fe40000410000 */
[-C--:B------:R-:W-:Y:S03]  /*1b710*/  HMMA.16816.F32.BF16 R76, R188, R10.reuse, R76 ;  /* 0x0000000abc4c723c */ /* 0x080fe6000004184c */
[----:B------:R4:W1:Y:S01]  /*1b720*/  MUFU.TANH R0, R55 ;  /* 0x0000003700007308 */ /* 0x0008620000002400 */
[----:B------:R-:W-:Y:S02]  /*1b730*/  FMUL.FTZ R60, R60, c[0x0][0x320] ;  /* 0x0000c8003c3c7a20 */ /* 0x000fe40000410000 */
[----:B------:R-:W-:Y:S02]  /*1b740*/  FMUL.FTZ R59, R59, c[0x0][0x320] ;  /* 0x0000c8003b3b7a20 */ /* 0x000fe40000410000 */
[C---:B------:R-:W-:Y:S04]  /*1b750*/  HMMA.16816.F32.BF16 R80, R172.reuse, R10, R80 ;  /* 0x0000000aac50723c */ /* 0x040fe80000041850 */
[----:B------:R-:W-:Y:S01]  /*1b760*/  FMUL.FTZ R48, R48, c[0x0][0x320] ;  /* 0x0000c80030307a20 */ /* 0x000fe20000410000 */
[----:B------:R-:W-:Y:S01]  /*1b770*/  MUFU.TANH R45, R58 ;  /* 0x0000003a002d7308 */ /* 0x000fe20000002400 */
[----:B------:R-:W-:Y:S02]  /*1b780*/  FMUL.FTZ R49, R49, c[0x0][0x320] ;  /* 0x0000c80031317a20 */ /* 0x000fe40000410000 */
[-C--:B---3--:R-:W-:Y:S04]  /*1b790*/  HMMA.16816.F32.BF16 R84, R172, R4.reuse, R84 ;  /* 0x00000004ac54723c */ /* 0x088fe80000041854 */
[----:B------:R-:W-:Y:S02]  /*1b7a0*/  FMUL.FTZ R73, R73, c[0x0][0x320] ;  /* 0x0000c80049497a20 */ /* 0x000fe40000410000 */
[----:B------:R-:W-:Y:S01]  /*1b7b0*/  FMUL.FTZ R74, R74, c[0x0][0x320] ;  /* 0x0000c8004a4a7a20 */ /* 0x000fe20000410000 */
[----:B------:R1:W-:Y:S01]  /*1b7c0*/  MUFU.TANH R51, R61 ;  /* 0x0000003d00337308 */ /* 0x0003e20000002400 */
[C---:B------:R-:W-:Y:S01]  /*1b7d0*/  HMMA.16816.F32.BF16 R88, R188.reuse, R4, R88 ;  /* 0x00000004bc58723c */ /* 0x040fe20000041858 */
[----:B----4-:R-:W3:Y:S03]  /*1b7e0*/  LDL.64 R54, [R1+0x40] ;  /* 0x0000400001367983 */ /* 0x010ee60000100a00 */
[----:B------:R-:W-:Y:S02]  /*1b7f0*/  FMUL.FTZ R76, R76, c[0x0][0x320] ;  /* 0x0000c8004c4c7a20 */ /* 0x000fe40000410000 */
[----:B------:R-:W-:Y:S01]  /*1b800*/  FMUL.FTZ R78, R78, c[0x0][0x320] ;  /* 0x0000c8004e4e7a20 */ /* 0x000fe20000410000 */
[----:B--2---:R-:W-:Y:S01]  /*1b810*/  FMNMX.FTZ R5, R178, R101, !PT ;  /* 0x00000065b2057209 */ /* 0x004fe20007810000 */
[----:B------:R-:W-:Y:S01]  /*1b820*/  FMUL.FTZ R80, R80, c[0x0][0x320] ;  /* 0x0000c80050507a20 */ /* 0x000fe20000410000 */
[----:B------:R-:W2:Y:S01]  /*1b830*/  MUFU.TANH R34, R34 ;  /* 0x0000002200227308 */ /* 0x000ea20000002400 */
[-C--:B------:R-:W-:Y:S03]  /*1b840*/  HMMA.16816.F32.BF16 R92, R188, R6.reuse, R92 ;  /* 0x00000006bc5c723c */ /* 0x080fe6000004185c */
[----:B------:R-:W-:Y:S02]  /*1b850*/  FMUL.FTZ R82, R82, c[0x0][0x320] ;  /* 0x0000c80052527a20 */ /* 0x000fe40000410000 */
[----:B------:R-:W-:Y:S02]  /*1b860*/  FMUL.FTZ R83, R83, c[0x0][0x320] ;  /* 0x0000c80053537a20 */ /* 0x000fe40000410000 */
[----:B------:R-:W-:Y:S01]  /*1b870*/  FMUL.FTZ R81, R81, c[0x0][0x320] ;  /* 0x0000c80051517a20 */ /* 0x000fe20000410000 */
[----:B------:R-:W-:Y:S01]  /*1b880*/  HMMA.16816.F32.BF16 R96, R172, R6, R96 ;  /* 0x00000006ac60723c */ /* 0x000fe20000041860 */
[----:B------:R4:W-:Y:S03]  /*1b890*/  MUFU.TANH R58, R80 ;  /* 0x00000050003a7308 */ /* 0x0009e60000002400 */
[----:B------:R-:W-:Y:S01]  /*1b8a0*/  FMUL.FTZ R86, R86, c[0x0][0x320] ;  /* 0x0000c80056567a20 */ /* 0x000fe20000410000 */
[----:B-1----:R-:W-:Y:S01]  /*1b8b0*/  MOV R61, R3 ;  /* 0x00000003003d7202 */ /* 0x002fe20000000f00 */
[----:B------:R-:W-:Y:S01]  /*1b8c0*/  FMUL.FTZ R87, R87, c[0x0][0x320] ;  /* 0x0000c80057577a20 */ /* 0x000fe20000410000 */
[----:B------:R-:W-:Y:S01]  /*1b8d0*/  FMNMX.FTZ R3, R177, R100, !PT ;  /* 0x00000064b1037209 */ /* 0x000fe20007810000 */
[----:B------:R-:W-:Y:S03]  /*1b8e0*/  FMUL.FTZ R84, R84, c[0x0][0x320] ;  /* 0x0000c80054547a20 */ /* 0x000fe60000410000 */
[----:B------:R-:W1:Y:S01]  /*1b8f0*/  MUFU.TANH R33, R33 ;  /* 0x0000002100217308 */ /* 0x000e620000002400 */
[----:B------:R-:W-:Y:S01]  /*1b900*/  FMUL.FTZ R85, R85, c[0x0][0x320] ;  /* 0x0000c80055557a20 */ /* 0x000fe20000410000 */
[----:B------:R-:W-:Y:S01]  /*1b910*/  FMNMX.FTZ R3, R169, R3, !PT ;  /* 0x00000003a9037209 */ /* 0x000fe20007810000 */
[----:B------:R-:W-:Y:S02]  /*1b920*/  FMUL.FTZ R88, R88, c[0x0][0x320] ;  /* 0x0000c80058587a20 */ /* 0x000fe40000410000 */
[----:B------:R-:W-:Y:S02]  /*1b930*/  FMUL.FTZ R89, R89, c[0x0][0x320] ;  /* 0x0000c80059597a20 */ /* 0x000fe40000410000 */
[----:B------:R-:W-:Y:S02]  /*1b940*/  FMUL.FTZ R93, R93, c[0x0][0x320] ;  /* 0x0000c8005d5d7a20 */ /* 0x000fe40000410000 */
[----:B------:R-:W-:Y:S01]  /*1b950*/  FMUL.FTZ R90, R90, c[0x0][0x320] ;  /* 0x0000c8005a5a7a20 */ /* 0x000fe20000410000 */
[----:B------:R-:W1:Y:S01]  /*1b960*/  MUFU.TANH R35, R35 ;  /* 0x0000002300237308 */ /* 0x000e620000002400 */
[----:B------:R-:W-:Y:S02]  /*1b970*/  FMUL.FTZ R72, R72, c[0x0][0x320] ;  /* 0x0000c80048487a20 */ /* 0x000fe40000410000 */
[----:B------:R-:W-:Y:S01]  /*1b980*/  FMUL.FTZ R91, R91, c[0x0][0x320] ;  /* 0x0000c8005b5b7a20 */ /* 0x000fe20000410000 */
[----:B----4-:R-:W-:Y:S01]  /*1b990*/  MOV R80, R0 ;  /* 0x0000000000507202 */ /* 0x010fe20000000f00 */
[----:B------:R-:W-:Y:S01]  /*1b9a0*/  FMUL.FTZ R99, R99, c[0x0][0x320] ;  /* 0x0000c80063637a20 */ /* 0x000fe20000410000 */
[----:B------:R-:W-:Y:S01]  /*1b9b0*/  FMNMX.FTZ R0, R168, R2, !PT ;  /* 0x00000002a8007209 */ /* 0x000fe20007810000 */
[----:B------:R-:W-:Y:S02]  /*1b9c0*/  FMUL.FTZ R98, R98, c[0x0][0x320] ;  /* 0x0000c80062627a20 */ /* 0x000fe40000410000 */
[----:B------:R-:W-:Y:S01]  /*1b9d0*/  FMUL.FTZ R96, R96, c[0x0][0x320] ;  /* 0x0000c80060607a20 */ /* 0x000fe20000410000 */
[----:B------:R-:W-:Y:S01]  /*1b9e0*/  MUFU.TANH R182, R36 ;  /* 0x0000002400b67308 */ /* 0x000fe20000002400 */
[----:B------:R-:W-:Y:S01]  /*1b9f0*/  FMNMX.FTZ R0, R103, R0, !PT ;  /* 0x0000000067007209 */ /* 0x000fe20007810000 */
[----:B------:R-:W-:Y:S02]  /*1ba00*/  FMUL.FTZ R97, R97, c[0x0][0x320] ;  /* 0x0000c80061617a20 */ /* 0x000fe40000410000 */
[----:B------:R-:W-:Y:S01]  /*1ba10*/  FMUL.FTZ R92, R92, c[0x0][0x320] ;  /* 0x0000c8005c5c7a20 */ /* 0x000fe20000410000 */
[----:B------:R-:W-:Y:S01]  /*1ba20*/  FMNMX.FTZ R4, R16, R0, !PT ;  /* 0x0000000010047209 */ /* 0x000fe20007810000 */
[----:B------:R-:W-:Y:S01]  /*1ba30*/  FMUL.FTZ R79, R79, c[0x0][0x320] ;  /* 0x0000c8004f4f7a20 */ /* 0x000fe20000410000 */
[----:B------:R-:W-:Y:S01]  /*1ba40*/  FMNMX.FTZ R0, R18, R3, !PT ;  /* 0x0000000312007209 */ /* 0x000fe20007810000 */
[----:B------:R-:W-:Y:S01]  /*1ba50*/  FMUL.FTZ R64, R64, c[0x0][0x320] ;  /* 0x0000c80040407a20 */ /* 0x000fe20000410000 */
[----:B------:R-:W-:Y:S01]  /*1ba60*/  FMNMX.FTZ R4, R17, R4, !PT ;  /* 0x0000000411047209 */ /* 0x000fe20007810000 */
        /* <DEDUP_REMOVED lines=10> */
[----:B------:R-:W4:Y:S01]  /*1bb10*/  MUFU.TANH R235, R72 ;  /* 0x0000004800eb7308 */ /* 0x000f220000002400 */
[----:B------:R-:W-:Y:S02]  /*1bb20*/  FMUL.FTZ R41, R41, c[0x0][0x320] ;  /* 0x0000c80029297a20 */ /* 0x000fe40000410000 */
[----:B------:R-:W-:Y:S01]  /*1bb30*/  FMNMX.FTZ R3, R12, R3, !PT ;  /* 0x000000030c037209 */ /* 0x000fe20007810000 */
[----:B------:R-:W-:Y:S02]  /*1bb40*/  FMUL.FTZ R46, R46, c[0x0][0x320] ;  /* 0x0000c8002e2e7a20 */ /* 0x000fe40000410000 */
[----:B------:R-:W-:Y:S01]  /*1bb50*/  FMUL.FTZ R44, R44, c[0x0][0x320] ;  /* 0x0000c8002c2c7a20 */ /* 0x000fe20000410000 */
[----:B------:R-:W-:Y:S01]  /*1bb60*/  FMNMX.FTZ R5, R13, R3, !PT ;  /* 0x000000030d057209 */ /* 0x000fe20007810000 */
[----:B------:R-:W-:Y:S01]  /*1bb70*/  FMUL.FTZ R47, R47, c[0x0][0x320] ;  /* 0x0000c8002f2f7a20 */ /* 0x000fe20000410000 */
[----:B------:R-:W-:Y:S01]  /*1bb80*/  FMNMX.FTZ R3, R23, R0, !PT ;  /* 0x0000000017037209 */ /* 0x000fe20007810000 */
[----:B------:R4:W4:Y:S01]  /*1bb90*/  MUFU.TANH R194, R39 ;  /* 0x0000002700c27308 */ /* 0x0009220000002400 */
[----:B------:R-:W-:Y:S01]  /*1bba0*/  FMNMX.FTZ R0, R32, R4, !PT ;  /* 0x0000000420007209 */ /* 0x000fe20007810000 */
[----:B------:R-:W-:Y:S01]  /*1bbb0*/  FMUL.FTZ R63, R63, c[0x0][0x320] ;  /* 0x0000c8003f3f7a20 */ /* 0x000fe20000410000 */
[----:B--2---:R-:W-:Y:S01]  /*1bbc0*/  FMNMX.FTZ R3, R34, R3, !PT ;  /* 0x0000000322037209 */ /* 0x004fe20007810000 */
[----:B------:R-:W-:Y:S01]  /*1bbd0*/  FMUL.FTZ R66, R66, c[0x0][0x320] ;  /* 0x0000c80042427a20 */ /* 0x000fe20000410000 */
[----:B-1----:R-:W-:Y:S01]  /*1bbe0*/  FMNMX.FTZ R0, R33, R0, !PT ;  /* 0x0000000021007209 */ /* 0x002fe20007810000 */
[----:B------:R-:W-:Y:S01]  /*1bbf0*/  FMUL.FTZ R67, R67, c[0x0][0x320] ;  /* 0x0000c80043437a20 */ /* 0x000fe20000410000 */
[----:B------:R-:W-:Y:S01]  /*1bc00*/  FMNMX.FTZ R3, R35, R3, !PT ;  /* 0x0000000323037209 */ /* 0x000fe20007810000 */
[----:B------:R-:W-:Y:S02]  /*1bc10*/  FMUL.FTZ R70, R70, c[0x0][0x320] ;  /* 0x0000c80046467a20 */ /* 0x000fe40000410000 */
[----:B------:R1:W2:Y:S01]  /*1bc20*/  MUFU.TANH R185, R37 ;  /* 0x0000002500b97308 */ /* 0x0002a20000002400 */
[----:B------:R-:W-:Y:S02]  /*1bc30*/  FMUL.FTZ R56, R56, c[0x0][0x320] ;  /* 0x0000c80038387a20 */ /* 0x000fe40000410000 */
[----:B------:R-:W-:Y:S01]  /*1bc40*/  FMUL.FTZ R62, R62, c[0x0][0x320] ;  /* 0x0000c8003e3e7a20 */ /* 0x000fe20000410000 */
[----:B----4-:R-:W-:Y:S01]  /*1bc50*/  MOV R189, R235 ;  /* 0x000000eb00bd7202 */ /* 0x010fe20000000f00 */
[----:B------:R-:W-:Y:S01]  /*1bc60*/  FMUL.FTZ R71, R71, c[0x0][0x320] ;  /* 0x0000c80047477a20 */ /* 0x000fe20000410000 */
[----:B------:R-:W-:Y:S01]  /*1bc70*/  FMNMX.FTZ R72, R182, R0, !PT ;  /* 0x00000000b6487209 */ /* 0x000fe20007810000 */
[----:B------:R-:W-:Y:S01]  /*1bc80*/  FMUL.FTZ R77, R77, c[0x0][0x320] ;  /* 0x0000c8004d4d7a20 */ /* 0x000fe20000410000 */
[----:B------:R-:W-:Y:S01]  /*1bc90*/  FMNMX.FTZ R0, R193, R3, !PT ;  /* 0x00000003c1007209 */ /* 0x000fe20007810000 */
[----:B------:R-:W-:Y:S01]  /*1bca0*/  FMUL.FTZ R75, R75, c[0x0][0x320] ;  /* 0x0000c8004b4b7a20 */ /* 0x000fe20000410000 */
[----:B------:R-:W4:Y:S01]  /*1bcb0*/  MUFU.TANH R187, R50 ;  /* 0x0000003200bb7308 */ /* 0x000f220000002400 */
[----:B------:R-:W-:Y:S01]  /*1bcc0*/  FMUL.FTZ R57, R57, c[0x0][0x320] ;  /* 0x0000c80039397a20 */ /* 0x000fe20000410000 */
[----:B------:R-:W3:Y:S01]  /*1bcd0*/  LDL.64 R38, [R1+0x48] ;  /* 0x0000480001267983 */ /* 0x000ee20000100a00 */
[----:B------:R-:W-:Y:S07]  /*1bce0*/  FMNMX.FTZ R0, R194, R0, !PT ;  /* 0x00000000c2007209 */ /* 0x000fee0007810000 */
[----:B------:R-:W4:Y:S01]  /*1bcf0*/  MUFU.TANH R48, R48 ;  /* 0x0000003000307308 */ /* 0x000f220000002400 */
[----:B-1----:R-:W-:Y:S02]  /*1bd00*/  MOV R37, c[0x0][0x1e0] ;  /* 0x0000780000257a02 */ /* 0x002fe40000000f00 */
[----:B--2---:R-:W-:Y:S07]  /*1bd10*/  FMNMX.FTZ R72, R185, R72, !PT ;  /* 0x00000048b9487209 */ /* 0x004fee0007810000 */
[----:B------:R-:W1:Y:S01]  /*1bd20*/  MUFU.TANH R49, R49 ;  /* 0x0000003100317308 */ /* 0x000e620000002400 */
[----:B----4-:R-:W-:Y:S04]  /*1bd30*/  FMNMX.FTZ R0, R187, R0, !PT ;  /* 0x00000000bb007209 */ /* 0x010fe80007810000 */
[----:B------:R-:W-:Y:S05]  /*1bd40*/  FMNMX.FTZ R0, R192, R0, !PT ;  /* 0x00000000c0007209 */ /* 0x000fea0007810000 */
[----:B------:R-:W2:Y:S01]  /*1bd50*/  MUFU.TANH R201, R52 ;  /* 0x0000003400c97308 */ /* 0x000ea20000002400 */
[----:B------:R-:W-:Y:S02]  /*1bd60*/  FMNMX.FTZ R0, R61, R0, !PT ;  /* 0x000000003d007209 */ /* 0x000fe40007810000 */
[----:B------:R-:W-:Y:S02]  /*1bd70*/  FMNMX.FTZ R72, R48, R72, !PT ;  /* 0x0000004830487209 */ /* 0x000fe40007810000 */
[----:B------:R-:W-:Y:S05]  /*1bd80*/  FMNMX.FTZ R0, R80, R0, !PT ;  /* 0x0000000050007209 */ /* 0x000fea0007810000 */
        /* <DEDUP_REMOVED lines=17> */
[----:B----4-:R-:W-:Y:S04]  /*1bea0*/  MOV R191, R234 ;  /* 0x000000ea00bf7202 */ /* 0x010fe80000000f00 */
[----:B------:R-:W-:Y:S05]  /*1beb0*/  FMNMX.FTZ R0, R191, R0, !PT ;  /* 0x00000000bf007209 */ /* 0x000fea0007810000 */
[----:B------:R-:W4:Y:S01]  /*1bec0*/  MUFU.TANH R29, R29 ;  /* 0x0000001d001d7308 */ /* 0x000f220000002400 */
[----:B-1----:R-:W-:Y:S09]  /*1bed0*/  FMNMX.FTZ R4, R28, R4, !PT ;  /* 0x000000041c047209 */ /* 0x002ff20007810000 */
[----:B------:R-:W1:Y:S01]  /*1bee0*/  MUFU.TANH R207, R68 ;  /* 0x0000004400cf7308 */ /* 0x000e620000002400 */
[----:B--2---:R-:W-:Y:S09]  /*1bef0*/  FMNMX.FTZ R72, R197, R72, !PT ;  /* 0x00000048c5487209 */ /* 0x004ff20007810000 */
[----:B------:R-:W2:Y:S01]  /*1bf00*/  MUFU.TANH R206, R71 ;  /* 0x0000004700ce7308 */ /* 0x000ea20000002400 */
[----:B----4-:R-:W-:Y:S02]  /*1bf10*/  FMNMX.FTZ R3, R29, R4, !PT ;  /* 0x000000041d037209 */ /* 0x010fe40007810000 */
[----:B------:R-:W-:Y:S07]  /*1bf20*/  FMNMX.FTZ R4, R176, R102, !PT ;  /* 0x00000066b0047209 */ /* 0x000fee0007810000 */
[----:B------:R-:W-:Y:S01]  /*1bf30*/  MUFU.TANH R230, R56 ;  /* 0x0000003800e67308 */ /* 0x000fe20000002400 */
[----:B------:R-:W-:Y:S02]  /*1bf40*/  FMNMX.FTZ R4, R171, R4, !PT ;  /* 0x00000004ab047209 */ /* 0x000fe40007810000 */
[----:B-1----:R-:W-:Y:S07]  /*1bf50*/  FMNMX.FTZ R72, R207, R72, !PT ;  /* 0x00000048cf487209 */ /* 0x002fee0007810000 */
[----:B------:R-:W-:Y:S01]  /*1bf60*/  MUFU.TANH R56, R62 ;  /* 0x0000003e00387308 */ /* 0x000fe20000002400 */
[----:B--2---:R-:W-:Y:S09]  /*1bf70*/  FMNMX.FTZ R0, R206, R0, !PT ;  /* 0x00000000ce007209 */ /* 0x004ff20007810000 */
[----:B------:R-:W1:Y:S10]  /*1bf80*/  MUFU.TANH R62, R69 ;  /* 0x00000045003e7308 */ /* 0x000e740000002400 */
[----:B------:R-:W2:Y:S10]  /*1bf90*/  MUFU.TANH R232, R82 ;  /* 0x0000005200e87308 */ /* 0x000eb40000002400 */
[----:B------:R-:W4:Y:S01]  /*1bfa0*/  MUFU.TANH R14, R14 ;  /* 0x0000000e000e7308 */ /* 0x000f220000002400 */
[----:B-1----:R-:W-:Y:S04]  /*1bfb0*/  FMNMX.FTZ R72, R62, R72, !PT ;  /* 0x000000483e487209 */ /* 0x002fe80007810000 */
[----:B------:R-:W-:Y:S05]  /*1bfc0*/  FMNMX.FTZ R72, R58, R72, !PT ;  /* 0x000000483a487209 */ /* 0x000fea0007810000 */
[----:B------:R-:W1:Y:S01]  /*1bfd0*/  MUFU.TANH R219, R83 ;  /* 0x0000005300db7308 */ /* 0x000e620000002400 */
[----:B--2---:R-:W-:Y:S09]  /*1bfe0*/  FMNMX.FTZ R0, R232, R0, !PT ;  /* 0x00000000e8007209 */ /* 0x004ff20007810000 */
[----:B------:R-:W2:Y:S01]  /*1bff0*/  MUFU.TANH R196, R40 ;  /* 0x0000002800c47308 */ /* 0x000ea20000002400 */
[----:B----4-:R-:W-:Y:S04]  /*1c000*/  FMNMX.FTZ R4, R14, R4, !PT ;  /* 0x000000040e047209 */ /* 0x010fe80007810000 */
[----:B------:R-:W-:Y:S05]  /*1c010*/  FMNMX.FTZ R4, R15, R4, !PT ;  /* 0x000000040f047209 */ /* 0x000fea0007810000 */
[----:B------:R-:W-:Y:S01]  /*1c020*/  MUFU.TANH R228, R43 ;  /* 0x0000002b00e47308 */ /* 0x000fe20000002400 */
[----:B-1----:R-:W-:Y:S09]  /*1c030*/  FMNMX.FTZ R0, R219, R0, !PT ;  /* 0x00000000db007209 */ /* 0x002ff20007810000 */
[----:B------:R-:W1:Y:S01]  /*1c040*/  MUFU.TANH R43, R81 ;  /* 0x00000051002b7308 */ /* 0x000e620000002400 */
[----:B--2---:R-:W-:Y:S09]  /*1c050*/  FMNMX.FTZ R3, R196, R3, !PT ;  /* 0x00000003c4037209 */ /* 0x004ff20007810000 */
[----:B------:R-:W2:Y:S10]  /*1c060*/  MUFU.TANH R198, R41 ;  /* 0x0000002900c67308 */ /* 0x000eb40000002400 */
[----:B------:R-:W-:Y:S01]  /*1c070*/  MUFU.TANH R203, R46 ;  /* 0x0000002e00cb7308 */ /* 0x000fe20000002400 */
[----:B-1----:R-:W-:Y:S09]  /*1c080*/  FMNMX.FTZ R72, R43, R72, !PT ;  /* 0x000000482b487209 */ /* 0x002ff20007810000 */
[----:B------:R-:W-:Y:S01]  /*1c090*/  MUFU.TANH R46, R60 ;  /* 0x0000003c002e7308 */ /* 0x000fe20000002400 */
[----:B--2---:R-:W-:Y:S09]  /*1c0a0*/  FMNMX.FTZ R3, R198, R3, !PT ;  /* 0x00000003c6037209 */ /* 0x004ff20007810000 */
[----:B------:R-:W1:Y:S10]  /*1c0b0*/  MUFU.TANH R60, R86 ;  /* 0x00000056003c7308 */ /* 0x000e740000002400 */
[----:B------:R-:W2:Y:S10]  /*1c0c0*/  MUFU.TANH R8, R87 ;  /* 0x0000005700087308 */ /* 0x000eb40000002400 */
[----:B------:R2:W-:Y:S01]  /*1c0d0*/  MUFU.TANH R41, R99 ;  /* 0x0000006300297308 */ /* 0x0005e20000002400 */
[----:B-1----:R-:W-:Y:S09]  /*1c0e0*/  FMNMX.FTZ R0, R60, R0, !PT ;  /* 0x000000003c007209 */ /* 0x002ff20007810000 */
[----:B------:R-:W1:Y:S10]  /*1c0f0*/  MUFU.TANH R26, R26 ;  /* 0x0000001a001a7308 */ /* 0x000e740000002400 */
[----:B------:R-:W4:Y:S01]  /*1c100*/  MUFU.TANH R231, R84 ;  /* 0x0000005400e77308 */ /* 0x000f220000002400 */
[----:B--2---:R-:W-:Y:S04]  /*1c110*/  MOV R99, R8 ;  /* 0x0000000800637202 */ /* 0x004fe80000000f00 */
[----:B------:R-:W-:Y:S05]  /*1c120*/  FMNMX.FTZ R0, R99, R0, !PT ;  /* 0x0000000063007209 */ /* 0x000fea0007810000 */
[----:B------:R-:W2:Y:S01]  /*1c130*/  MUFU.TANH R27, R27 ;  /* 0x0000001b001b7308 */ /* 0x000ea20000002400 */
[----:B-1----:R-:W-:Y:S09]  /*1c140*/  FMNMX.FTZ R4, R26, R4, !PT ;  /* 0x000000041a047209 */ /* 0x002ff20007810000 */
[----:B------:R-:W1:Y:S01]  /*1c150*/  MUFU.TANH R199, R44 ;  /* 0x0000002c00c77308 */ /* 0x000e620000002400 */
[----:B----4-:R-:W-:Y:S09]  /*1c160*/  FMNMX.FTZ R72, R231, R72, !PT ;  /* 0x00000048e7487209 */ /* 0x010ff20007810000 */
[----:B------:R-:W4:Y:S01]  /*1c170*/  MUFU.TANH R233, R85 ;  /* 0x0000005500e97308 */ /* 0x000f220000002400 */
[----:B--2---:R-:W-:Y:S09]  /*1c180*/  FMNMX.FTZ R4, R27, R4, !PT ;  /* 0x000000041b047209 */ /* 0x004ff20007810000 */
[----:B------:R-:W2:Y:S01]  /*1c190*/  MUFU.TANH R40, R98 ;  /* 0x0000006200287308 */ /* 0x000ea20000002400 */
[----:B-1----:R-:W-:Y:S04]  /*1c1a0*/  FMNMX.FTZ R3, R199, R3, !PT ;  /* 0x00000003c7037209 */ /* 0x002fe80007810000 */
[----:B------:R-:W-:Y:S05]  /*1c1b0*/  FMNMX.FTZ R3, R200, R3, !PT ;  /* 0x00000003c8037209 */ /* 0x000fea0007810000 */
[----:B------:R-:W1:Y:S01]  /*1c1c0*/  MUFU.TANH R30, R30 ;  /* 0x0000001e001e7308 */ /* 0x000e620000002400 */
[----:B------:R-:W-:Y:S02]  /*1c1d0*/  FMNMX.FTZ R3, R230, R3, !PT ;  /* 0x00000003e6037209 */ /* 0x000fe40007810000 */
[----:B----4-:R-:W-:Y:S07]  /*1c1e0*/  FMNMX.FTZ R72, R233, R72, !PT ;  /* 0x00000048e9487209 */ /* 0x010fee0007810000 */
[----:B------:R-:W4:Y:S01]  /*1c1f0*/  MUFU.TANH R173, R96 ;  /* 0x0000006000ad7308 */ /* 0x000f220000002400 */
[----:B--2---:R-:W-:Y:S04]  /*1c200*/  FMNMX.FTZ R0, R40, R0, !PT ;  /* 0x0000000028007209 */ /* 0x004fe80007810000 */
[----:B------:R-:W-:Y:S05]  /*1c210*/  FMNMX.FTZ R0, R41, R0, !PT ;  /* 0x0000000029007209 */ /* 0x000fea0007810000 */
[----:B------:R-:W2:Y:S01]  /*1c220*/  MUFU.TANH R31, R31 ;  /* 0x0000001f001f7308 */ /* 0x000ea20000002400 */
[----:B------:R-:W3:Y:S01]  /*1c230*/  SHFL.BFLY PT, R71, R0, 0x2, 0x1f ;  /* 0x0c401f0000477f89 */ /* 0x000ee200000e0000 */
[----:B-1----:R-:W-:Y:S08]  /*1c240*/  FMNMX.FTZ R4, R30, R4, !PT ;  /* 0x000000041e047209 */ /* 0x002ff00007810000 */
[----:B------:R-:W1:Y:S01]  /*1c250*/  MUFU.TANH R172, R97 ;  /* 0x0000006100ac7308 */ /* 0x000e620000002400 */
[----:B----4-:R-:W-:Y:S09]  /*1c260*/  FMNMX.FTZ R72, R173, R72, !PT ;  /* 0x00000048ad487209 */ /* 0x010ff20007810000 */
[----:B------:R-:W4:Y:S01]  /*1c270*/  MUFU.TANH R204, R42 ;  /* 0x0000002a00cc7308 */ /* 0x000f220000002400 */
[----:B--2---:R-:W-:Y:S02]  /*1c280*/  FMNMX.FTZ R4, R31, R4, !PT ;  /* 0x000000041f047209 */ /* 0x004fe40007810000 */
[----:B---3--:R-:W-:Y:S07]  /*1c290*/  FMNMX.FTZ R71, R0, R71, !PT ;  /* 0x0000004700477209 */ /* 0x008fee0007810000 */
[----:B------:R-:W2:Y:S01]  /*1c2a0*/  MUFU.TANH R57, R57 ;  /* 0x0000003900397308 */ /* 0x000ea20000002400 */
[----:B-1----:R-:W-:Y:S05]  /*1c2b0*/  FMNMX.FTZ R72, R172, R72, !PT ;  /* 0x00000048ac487209 */ /* 0x002fea0007810000 */
[----:B------:R-:W1:Y:S04]  /*1c2c0*/  SHFL.BFLY PT, R5, R72, 0x2, 0x1f ;  /* 0x0c401f0048057f89 */ /* 0x000e6800000e0000 */
[----:B------:R-:W3:Y:S01]  /*1c2d0*/  MUFU.TANH R180, R47 ;  /* 0x0000002f00b47308 */ /* 0x000ee20000002400 */
[----:B----4-:R-:W-:Y:S04]  /*1c2e0*/  FMNMX.FTZ R4, R204, R4, !PT ;  /* 0x00000004cc047209 */ /* 0x010fe80007810000 */
[----:B------:R-:W-:Y:S05]  /*1c2f0*/  FMNMX.FTZ R4, R228, R4, !PT ;  /* 0x00000004e4047209 */ /* 0x000fea0007810000 */
[----:B------:R-:W4:Y:S01]  /*1c300*/  MUFU.TANH R218, R73 ;  /* 0x0000004900da7308 */ /* 0x000f220000002400 */
[----:B------:R-:W-:Y:S02]  /*1c310*/  FMNMX.FTZ R4, R203, R4, !PT ;  /* 0x00000004cb047209 */ /* 0x000fe40007810000 */
[----:B--2---:R-:W-:Y:S04]  /*1c320*/  FMNMX.FTZ R3, R57, R3, !PT ;  /* 0x0000000339037209 */ /* 0x004fe80007810000 */
[----:B------:R-:W-:Y:S03]  /*1c330*/  FMNMX.FTZ R3, R46, R3, !PT ;  /* 0x000000032e037209 */ /* 0x000fe60007810000 */
[----:B------:R-:W2:Y:S01]  /*1c340*/  MUFU.TANH R208, R59 ;  /* 0x0000003b00d07308 */ /* 0x000ea20000002400 */
[----:B------:R-:W-:Y:S02]  /*1c350*/  FMNMX.FTZ R3, R51, R3, !PT ;  /* 0x0000000333037209 */ /* 0x000fe40007810000 */
[----:B---3--:R-:W-:Y:S02]  /*1c360*/  FMNMX.FTZ R4, R180, R4, !PT ;  /* 0x00000004b4047209 */ /* 0x008fe40007810000 */
[----:B------:R-:W-:Y:S02]  /*1c370*/  FMNMX.FTZ R3, R189, R3, !PT ;  /* 0x00000003bd037209 */ /* 0x000fe40007810000 */
[----:B------:R-:W-:Y:S03]  /*1c380*/  FMNMX.FTZ R4, R45, R4, !PT ;  /* 0x000000042d047209 */ /* 0x000fe60007810000 */
[----:B------:R-:W3:Y:S01]  /*1c390*/  MUFU.TANH R215, R76 ;  /* 0x0000004c00d77308 */ /* 0x000ee20000002400 */
[----:B-1----:R-:W-:Y:S02]  /*1c3a0*/  FMNMX.FTZ R72, R72, R5, !PT ;  /* 0x0000000548487209 */ /* 0x002fe40007810000 */
[----:B------:R-:W1:Y:S01]  /*1c3b0*/  SHFL.BFLY PT, R5, R71, 0x1, 0x1f ;  /* 0x0c201f0047057f89 */ /* 0x000e6200000e0000 */
[----:B----4-:R-:W-:Y:S06]  /*1c3c0*/  FMNMX.FTZ R3, R218, R3, !PT ;  /* 0x00000003da037209 */ /* 0x010fec0007810000 */
[----:B------:R-:W4:Y:S01]  /*1c3d0*/  MUFU.TANH R229, R77 ;  /* 0x0000004d00e57308 */ /* 0x000f220000002400 */
[----:B------:R-:W4:Y:S01]  /*1c3e0*/  SHFL.BFLY PT, R7, R72, 0x1, 0x1f ;  /* 0x0c201f0048077f89 */ /* 0x000f2200000e0000 */
[----:B--2---:R-:W-:Y:S04]  /*1c3f0*/  FMNMX.FTZ R4, R208, R4, !PT ;  /* 0x00000004d0047209 */ /* 0x004fe80007810000 */
[----:B------:R-:W-:Y:S04]  /*1c400*/  FMNMX.FTZ R0, R56, R4, !PT ;  /* 0x0000000438007209 */ /* 0x000fe80007810000 */
[----:B------:R-:W2:Y:S01]  /*1c410*/  MUFU.TANH R44, R63 ;  /* 0x0000003f002c7308 */ /* 0x000ea20000002400 */
[----:B---3--:R-:W-:Y:S02]  /*1c420*/  FMNMX.FTZ R3, R215, R3, !PT ;  /* 0x00000003d7037209 */ /* 0x008fe40007810000 */
[----:B-1----:R-:W-:Y:S07]  /*1c430*/  FMNMX.FTZ R71, R71, R5, !PT ;  /* 0x0000000547477209 */ /* 0x002fee0007810000 */
[----:B------:R-:W1:Y:S01]  /*1c440*/  MUFU.TANH R42, R88 ;  /* 0x00000058002a7308 */ /* 0x000e620000002400 */
[----:B----4-:R-:W-:Y:S02]  /*1c450*/  FMNMX.FTZ R3, R229, R3, !PT ;  /* 0x00000003e5037209 */ /* 0x010fe40007810000 */
[----:B------:R-:W-:Y:S07]  /*1c460*/  FMNMX.FTZ R72, R72, R7, !PT ;  /* 0x0000000748487209 */ /* 0x000fee0007810000 */
[----:B------:R3:W4:Y:S01]  /*1c470*/  MUFU.TANH R205, R74 ;  /* 0x0000004a00cd7308 */ /* 0x0007220000002400 */
[----:B------:R-:W-:Y:S01]  /*1c480*/  FMUL.FTZ R96, R72, c[0x0][0x2d0] ;  /* 0x0000b40048607a20 */ /* 0x000fe20000410000 */
[----:B--2---:R-:W-:Y:S03]  /*1c490*/  FMNMX.FTZ R0, R44, R0, !PT ;  /* 0x000000002c007209 */ /* 0x004fe60007810000 */
[--C-:B------:R-:W-:Y:S02]  /*1c4a0*/  FFMA.FTZ R7, R20, c[0x0][0x2d0], -R96.reuse ;  /* 0x0000b40014077a23 */ /* 0x100fe40000010860 */
[----:B------:R-:W-:Y:S03]  /*1c4b0*/  FFMA.FTZ R8, R21, c[0x0][0x2d0], -R96 ;  /* 0x0000b40015087a23 */ /* 0x000fe60000010860 */
[----:B------:R-:W2:Y:S01]  /*1c4c0*/  MUFU.TANH R50, R89 ;  /* 0x0000005900327308 */ /* 0x000ea20000002400 */
[----:B-1----:R-:W-:Y:S09]  /*1c4d0*/  FMNMX.FTZ R3, R42, R3, !PT ;  /* 0x000000032a037209 */ /* 0x002ff20007810000 */
[----:B------:R-:W-:Y:S01]  /*1c4e0*/  MUFU.EX2 R244, R8 ;  /* 0x0000000800f47308 */ /* 0x000fe20000000800 */
[----:B---3--:R-:W-:Y:S01]  /*1c4f0*/  FMUL.FTZ R74, R94, c[0x0][0x320] ;  /* 0x0000c8005e4a7a20 */ /* 0x008fe20000410000 */
[----:B----4-:R-:W-:Y:S01]  /*1c500*/  FMNMX.FTZ R4, R205, R0, !PT ;  /* 0x00000000cd047209 */ /* 0x010fe20007810000 */
[----:B------:R-:W-:Y:S07]  /*1c510*/  FMUL.FTZ R0, R95, c[0x0][0x320] ;  /* 0x0000c8005f007a20 */ /* 0x000fee0000410000 */
[----:B------:R-:W1:Y:S01]  /*1c520*/  MUFU.TANH R47, R92 ;  /* 0x0000005c002f7308 */ /* 0x000e620000002400 */
[----:B--2---:R-:W-:Y:S09]  /*1c530*/  FMNMX.FTZ R3, R50, R3, !PT ;  /* 0x0000000332037209 */ /* 0x004ff20007810000 */
[----:B------:R-:W2:Y:S10]  /*1c540*/  MUFU.TANH R175, R93 ;  /* 0x0000005d00af7308 */ /* 0x000eb40000002400 */
[----:B------:R-:W3:Y:S01]  /*1c550*/  MUFU.TANH R63, R75 ;  /* 0x0000004b003f7308 */ /* 0x000ee20000002400 */
[----:B-1----:R-:W-:Y:S09]  /*1c560*/  FMNMX.FTZ R3, R47, R3, !PT ;  /* 0x000000032f037209 */ /* 0x002ff20007810000 */
[----:B------:R1:W-:Y:S01]  /*1c570*/  MUFU.TANH R75, R0 ;  /* 0x00000000004b7308 */ /* 0x0003e20000002400 */
[----:B--2---:R-:W-:Y:S05]  /*1c580*/  FMNMX.FTZ R3, R175, R3, !PT ;  /* 0x00000003af037209 */ /* 0x004fea0007810000 */
[----:B------:R-:W2:Y:S04]  /*1c590*/  SHFL.BFLY PT, R6, R3, 0x2, 0x1f ;  /* 0x0c401f0003067f89 */ /* 0x000ea800000e0000 */
[----:B------:R-:W4:Y:S01]  /*1c5a0*/  MUFU.TANH R98, R78 ;  /* 0x0000004e00627308 */ /* 0x000f220000002400 */
[----:B---3--:R-:W-:Y:S09]  /*1c5b0*/  FMNMX.FTZ R4, R63, R4, !PT ;  /* 0x000000043f047209 */ /* 0x008ff20007810000 */
[----:B------:R-:W3:Y:S01]  /*1c5c0*/  MUFU.TANH R97, R79 ;  /* 0x0000004f00617308 */ /* 0x000ee20000002400 */
[----:B-1----:R-:W-:Y:S04]  /*1c5d0*/  FADD.FTZ R0, -R72, R2 ;  /* 0x0000000248007221 */ /* 0x002fe80000010100 */
[----:B------:R-:W-:Y:S05]  /*1c5e0*/  FMUL.FTZ R2, R0, c[0x0][0x2d0] ;  /* 0x0000b40000027a20 */ /* 0x000fea0000410000 */
[----:B------:R-:W1:Y:S01]  /*1c5f0*/  MUFU.TANH R59, R90 ;  /* 0x0000005a003b7308 */ /* 0x000e620000002400 */
[----:B--2---:R-:W-:Y:S02]  /*1c600*/  FMNMX.FTZ R3, R3, R6, !PT ;  /* 0x0000000603037209 */ /* 0x004fe40007810000 */
[----:B----4-:R-:W-:Y:S02]  /*1c610*/  FMNMX.FTZ R4, R98, R4, !PT ;  /* 0x0000000462047209 */ /* 0x010fe40007810000 */
[----:B------:R-:W-:Y:S01]  /*1c620*/  @P0 SHF.R.S32.HI R6, RZ, 0x1f, R226 ;  /* 0x0000001fff060819 */ /* 0x000fe200000114e2 */
[----:B------:R-:W2:Y:S04]  /*1c630*/  SHFL.BFLY PT, R70, R3, 0x1, 0x1f ;  /* 0x0c201f0003467f89 */ /* 0x000ea800000e0000 */
[----:B------:R-:W4:Y:S01]  /*1c640*/  MUFU.TANH R174, R91 ;  /* 0x0000005b00ae7308 */ /* 0x000f220000002400 */
[----:B------:R-:W-:Y:S01]  /*1c650*/  @P0 IMAD R6, R6, c[0x0][0x1e0], RZ ;  /* 0x0000780006060a24 */ /* 0x000fe200078e02ff */
[----:B---3--:R-:W-:Y:S03]  /*1c660*/  FMNMX.FTZ R4, R97, R4, !PT ;  /* 0x0000000461047209 */ /* 0x008fe60007810000 */
[----:B------:R-:W-:Y:S05]  /*1c670*/  @P0 IMAD R6, R226, c[0x0][0x1e4], R6 ;  /* 0x00007900e2060a24 */ /* 0x000fea00078e0206 */
[----:B------:R-:W3:Y:S01]  /*1c680*/  MUFU.TANH R74, R74 ;  /* 0x0000004a004a7308 */ /* 0x000ee20000002400 */
[----:B-1----:R-:W-:Y:S09]  /*1c690*/  FMNMX.FTZ R4, R59, R4, !PT ;  /* 0x000000043b047209 */ /* 0x002ff20007810000 */
[----:B------:R1:W1:Y:S01]  /*1c6a0*/  MUFU.EX2 R73, R2 ;  /* 0x0000000200497308 */ /* 0x0002620000000800 */
[----:B--2---:R-:W-:Y:S02]  /*1c6b0*/  FMNMX.FTZ R70, R3, R70, !PT ;  /* 0x0000004603467209 */ /* 0x004fe40007810000 */
[----:B----4-:R-:W-:Y:S01]  /*1c6c0*/  FMNMX.FTZ R0, R174, R4, !PT ;  /* 0x00000004ae007209 */ /* 0x010fe20007810000 */
[--C-:B------:R-:W-:Y:S01]  /*1c6d0*/  FFMA.FTZ R4, R168, c[0x0][0x2d0], -R96.reuse ;  /* 0x0000b400a8047a23 */ /* 0x100fe20000010860 */
[----:B------:R-:W-:Y:S01]  /*1c6e0*/  MOV R168, R40 ;  /* 0x0000002800a87202 */ /* 0x000fe20000000f00 */
[----:B------:R-:W-:Y:S04]  /*1c6f0*/  FFMA.FTZ R40, R185, c[0x0][0x2d0], -R96 ;  /* 0x0000b400b9287a23 */ /* 0x000fe80000010860 */
[----:B------:R-:W-:Y:S01]  /*1c700*/  MUFU.EX2 R249, R4 ;  /* 0x0000000400f97308 */ /* 0x000fe20000000800 */
[----:B---3--:R-:W-:Y:S04]  /*1c710*/  FMNMX.FTZ R0, R74, R0, !PT ;  /* 0x000000004a007209 */ /* 0x008fe80007810000 */
[----:B------:R-:W-:Y:S05]  /*1c720*/  FMNMX.FTZ R0, R75, R0, !PT ;  /* 0x000000004b007209 */ /* 0x000fea0007810000 */
[----:B------:R2:W-:Y:S01]  /*1c730*/  MUFU.EX2 R245, R7 ;  /* 0x0000000700f57308 */ /* 0x0005e20000000800 */
[----:B------:R-:W3:Y:S01]  /*1c740*/  SHFL.BFLY PT, R3, R0, 0x2, 0x1f ;  /* 0x0c401f0000037f89 */ /* 0x000ee200000e0000 */
[C---:B-1----:R-:W-:Y:S02]  /*1c750*/  FADD.FTZ R2, -R71.reuse, R100 ;  /* 0x0000006447027221 */ /* 0x042fe40000010100 */
[----:B------:R-:W-:Y:S02]  /*1c760*/  FMUL.FTZ R100, R71, c[0x0][0x2d0] ;  /* 0x0000b40047647a20 */ /* 0x000fe40000410000 */
[----:B------:R-:W-:Y:S04]  /*1c770*/  FMUL.FTZ R2, R2, c[0x0][0x2d0] ;  /* 0x0000b40002027a20 */ /* 0x000fe80000410000 */
[----:B------:R1:W4:Y:S01]  /*1c780*/  MUFU.EX2 R69, R2 ;  /* 0x0000000200457308 */ /* 0x0003220000000800 */
[----:B--2---:R-:W-:Y:S02]  /*1c790*/  @P0 MOV R7, R55 ;  /* 0x0000003700070202 */ /* 0x004fe40000000f00 */
[----:B---3--:R-:W-:Y:S01]  /*1c7a0*/  FMNMX.FTZ R0, R0, R3, !PT ;  /* 0x0000000300007209 */ /* 0x008fe20007810000 */
[----:B------:R-:W-:Y:S02]  /*1c7b0*/  FFMA.FTZ R3, R17, c[0x0][0x2d0], -R96 ;  /* 0x0000b40011037a23 */ /* 0x000fe40000010860 */
[----:B------:R-:W-:Y:S01]  /*1c7c0*/  FMUL.FTZ R17, R73, R117 ;  /* 0x0000007549117220 */ /* 0x000fe20000410000 */
[----:B------:R-:W-:Y:S03]  /*1c7d0*/  MOV R117, R207 ;  /* 0x000000cf00757202 */ /* 0x000fe60000000f00 */
[----:B------:R2:W-:Y:S01]  /*1c7e0*/  MUFU.EX2 R52, R3 ;  /* 0x0000000300347308 */ /* 0x0005e20000000800 */
[----:B-1----:R-:W-:Y:S01]  /*1c7f0*/  FADD.FTZ R2, -R70, R101 ;  /* 0x0000006546027221 */ /* 0x002fe20000010100 */
[----:B------:R-:W-:Y:S01]  /*1c800*/  MOV R101, R50 ;  /* 0x0000003200657202 */ /* 0x000fe20000000f00 */
[----:B----4-:R-:W-:Y:S02]  /*1c810*/  FMUL.FTZ R50, R69, R150 ;  /* 0x0000009645327220 */ /* 0x010fe40000410000 */
[----:B------:R-:W-:Y:S05]  /*1c820*/  FMUL.FTZ R2, R2, c[0x0][0x2d0] ;  /* 0x0000b40002027a20 */ /* 0x000fea0000410000 */
[----:B------:R1:W3:Y:S01]  /*1c830*/  MUFU.EX2 R68, R2 ;  /* 0x0000000200447308 */ /* 0x0002e20000000800 */
[----:B--2---:R-:W-:Y:S01]  /*1c840*/  FFMA.FTZ R3, R177, c[0x0][0x2d0], -R100 ;  /* 0x0000b400b1037a23 */ /* 0x004fe20000010864 */
[----:B------:R-:W-:Y:S08]  /*1c850*/  MOV R177, R231 ;  /* 0x000000e700b17202 */ /* 0x000ff00000000f00 */
[----:B------:R2:W-:Y:S01]  /*1c860*/  MUFU.EX2 R246, R3 ;  /* 0x0000000300f67308 */ /* 0x0005e20000000800 */
[----:B-1----:R-:W-:Y:S02]  /*1c870*/  FFMA.FTZ R2, R103, c[0x0][0x2d0], -R96 ;  /* 0x0000b40067027a23 */ /* 0x002fe40000010860 */
[----:B------:R-:W-:Y:S07]  /*1c880*/  FMUL.FTZ R103, R70, c[0x0][0x2d0] ;  /* 0x0000b40046677a20 */ /* 0x000fee0000410000 */
[----:B------:R1:W4:Y:S01]  /*1c890*/  MUFU.EX2 R251, R2 ;  /* 0x0000000200fb7308 */ /* 0x0003220000000800 */
[--C-:B------:R-:W-:Y:S02]  /*1c8a0*/  FFMA.FTZ R92, R199, c[0x0][0x2d0], -R103.reuse ;  /* 0x0000b400c75c7a23 */ /* 0x100fe40000010867 */
[--C-:B------:R-:W-:Y:S07]  /*1c8b0*/  FFMA.FTZ R101, R101, c[0x0][0x2d0], -R103.reuse ;  /* 0x0000b40065657a23 */ /* 0x100fee0000010867 */
[----:B------:R-:W-:Y:S01]  /*1c8c0*/  MUFU.EX2 R101, R101 ;  /* 0x0000006500657308 */ /* 0x000fe20000000800 */
[----:B--2---:R-:W-:Y:S01]  /*1c8d0*/  FFMA.FTZ R3, R169, c[0x0][0x2d0], -R100 ;  /* 0x0000b400a9037a23 */ /* 0x004fe20000010864 */
[----:B------:R-:W-:Y:S01]  /*1c8e0*/  MOV R169, R41 ;  /* 0x0000002900a97202 */ /* 0x000fe20000000f00 */
[----:B---3--:R-:W-:Y:S07]  /*1c8f0*/  FMUL.FTZ R41, R68, R141 ;  /* 0x0000008d44297220 */ /* 0x008fee0000410000 */
[----:B------:R2:W3:Y:S01]  /*1c900*/  MUFU.EX2 R247, R3 ;  /* 0x0000000300f77308 */ /* 0x0004e20000000800 */
[----:B-1----:R-:W-:Y:S01]  /*1c910*/  FFMA.FTZ R2, R16, c[0x0][0x2d0], -R96 ;  /* 0x0000b40010027a23 */ /* 0x002fe20000010860 */
[----:B----4-:R-:W-:Y:S01]  /*1c920*/  F2FP.BF16.PACK_AB R76, R251, R249 ;  /* 0x000000f9fb4c723e */ /* 0x010fe200000010ff */
[--C-:B------:R-:W-:Y:S02]  /*1c930*/  FFMA.FTZ R16, R29, c[0x0][0x2d0], -R103.reuse ;  /* 0x0000b4001d107a23 */ /* 0x100fe40000010867 */
[----:B------:R-:W-:Y:S05]  /*1c940*/  FMUL.FTZ R29, R68, R129 ;  /* 0x00000081441d7220 */ /* 0x000fea0000410000 */
[----:B------:R1:W-:Y:S01]  /*1c950*/  MUFU.EX2 R53, R2 ;  /* 0x0000000200357308 */ /* 0x0003e20000000800 */
[----:B--2---:R-:W-:Y:S01]  /*1c960*/  FFMA.FTZ R3, R18, c[0x0][0x2d0], -R100 ;  /* 0x0000b40012037a23 */ /* 0x004fe20000010864 */
[----:B---3--:R-:W-:Y:S01]  /*1c970*/  F2FP.BF16.PACK_AB R77, R247, R246 ;  /* 0x000000f6f74d723e */ /* 0x008fe200000010ff */
[----:B------:R-:W-:Y:S01]  /*1c980*/  FMUL.FTZ R18, R69, R118 ;  /* 0x0000007645127220 */ /* 0x000fe20000410000 */
[----:B------:R-:W-:Y:S06]  /*1c990*/  MOV R118, R44 ;  /* 0x0000002c00767202 */ /* 0x000fec0000000f00 */
[----:B------:R2:W-:Y:S01]  /*1c9a0*/  MUFU.EX2 R252, R3 ;  /* 0x0000000300fc7308 */ /* 0x0005e20000000800 */
[--C-:B------:R-:W-:Y:S02]  /*1c9b0*/  FFMA.FTZ R44, R48, c[0x0][0x2d0], -R96.reuse ;  /* 0x0000b400302c7a23 */ /* 0x100fe40000010860 */
[----:B------:R-:W-:Y:S02]  /*1c9c0*/  FFMA.FTZ R48, R49, c[0x0][0x2d0], -R96 ;  /* 0x0000b40031307a23 */ /* 0x000fe40000010860 */
[----:B------:R-:W-:Y:S01]  /*1c9d0*/  FMUL.FTZ R49, R73, R149 ;  /* 0x0000009549317220 */ /* 0x000fe20000410000 */
[----:B-1----:R-:W2:Y:S02]  /*1c9e0*/  SHFL.BFLY PT, R2, R0, 0x1, 0x1f ;  /* 0x0c201f0000027f89 */ /* 0x002ea400000e0000 */
[----:B--2---:R-:W-:Y:S01]  /*1c9f0*/  FMNMX.FTZ R3, R0, R2, !PT ;  /* 0x0000000200037209 */ /* 0x004fe20007810000 */
[--C-:B------:R-:W-:Y:S01]  /*1ca00*/  FFMA.FTZ R2, R178, c[0x0][0x2d0], -R103.reuse ;  /* 0x0000b400b2027a23 */ /* 0x100fe20000010867 */
[----:B------:R-:W-:Y:S01]  /*1ca10*/  MOV R178, R229 ;  /* 0x000000e500b27202 */ /* 0x000fe20000000f00 */
[----:B------:R-:W-:Y:S01]  /*1ca20*/  FFMA.FTZ R0, R19, c[0x0][0x2d0], -R100 ;  /* 0x0000b40013007a23 */ /* 0x000fe20000010864 */
[----:B------:R1:W-:Y:S01]  /*1ca30*/  MUFU.EX2 R229, R48 ;  /* 0x0000003000e57308 */ /* 0x0003e20000000800 */
[----:B------:R-:W-:Y:S01]  /*1ca40*/  FMUL.FTZ R19, R69, R119 ;  /* 0x0000007745137220 */ /* 0x000fe20000410000 */
[----:B------:R-:W-:Y:S01]  /*1ca50*/  MOV R119, R45 ;  /* 0x0000002d00777202 */ /* 0x000fe20000000f00 */
[----:B------:R-:W-:Y:S07]  /*1ca60*/  FMUL.FTZ R45, R68, R145 ;  /* 0x00000091442d7220 */ /* 0x000fee0000410000 */
[----:B------:R2:W-:Y:S10]  /*1ca70*/  MUFU.EX2 R240, R2 ;  /* 0x0000000200f07308 */ /* 0x0005f40000000800 */
[----:B------:R3:W-:Y:S01]  /*1ca80*/  MUFU.EX2 R36, R0 ;  /* 0x0000000000247308 */ /* 0x0007e20000000800 */
[----:B-1----:R-:W-:Y:S02]  /*1ca90*/  FMUL.FTZ R48, R73, R148 ;  /* 0x0000009449307220 */ /* 0x002fe40000410000 */
[--C-:B--2---:R-:W-:Y:S01]  /*1caa0*/  FFMA.FTZ R2, R170, c[0x0][0x2d0], -R103.reuse ;  /* 0x0000b400aa027a23 */ /* 0x104fe20000010867 */
[----:B------:R-:W-:Y:S06]  /*1cab0*/  MOV R170, R42 ;  /* 0x0000002a00aa7202 */ /* 0x000fec0000000f00 */
[----:B------:R1:W2:Y:S01]  /*1cac0*/  MUFU.EX2 R241, R2 ;  /* 0x0000000200f17308 */ /* 0x0002a20000000800 */
[----:B---3--:R-:W-:Y:S01]  /*1cad0*/  FADD.FTZ R0, -R3, R102 ;  /* 0x0000006603007221 */ /* 0x008fe20000010100 */
[----:B------:R-:W-:Y:S03]  /*1cae0*/  MOV R102, R47 ;  /* 0x0000002f00667202 */ /* 0x000fe60000000f00 */
[----:B------:R-:W-:Y:S02]  /*1caf0*/  FMUL.FTZ R0, R0, c[0x0][0x2d0] ;  /* 0x0000b40000007a20 */ /* 0x000fe40000410000 */
[--C-:B------:R-:W-:Y:S04]  /*1cb00*/  FFMA.FTZ R102, R102, c[0x0][0x2d0], -R103.reuse ;  /* 0x0000b40066667a23 */ /* 0x100fe80000010867 */
[----:B------:R-:W3:Y:S01]  /*1cb10*/  MUFU.EX2 R0, R0 ;  /* 0x0000000000007308 */ /* 0x000ee20000000800 */
[--C-:B-1----:R-:W-:Y:S01]  /*1cb20*/  FFMA.FTZ R2, R12, c[0x0][0x2d0], -R103.reuse ;  /* 0x0000b4000c027a23 */ /* 0x102fe20000010867 */
[----:B--2---:R-:W-:Y:S08]  /*1cb30*/  F2FP.BF16.PACK_AB R64, R241, R240 ;  /* 0x000000f0f140723e */ /* 0x004ff000000010ff */
[----:B------:R-:W-:Y:S10]  /*1cb40*/  MUFU.EX2 R102, R102 ;  /* 0x0000006600667308 */ /* 0x000ff40000000800 */
[----:B------:R1:W-:Y:S01]  /*1cb50*/  MUFU.EX2 R248, R2 ;  /* 0x0000000200f87308 */ /* 0x0003e20000000800 */
[C---:B---3--:R-:W-:Y:S02]  /*1cb60*/  FMUL.FTZ R42, R0.reuse, R142 ;  /* 0x0000008e002a7220 */ /* 0x048fe40000410000 */
[----:B------:R-:W-:Y:S07]  /*1cb70*/  FMUL.FTZ R47, R0, R147 ;  /* 0x00000093002f7220 */ /* 0x000fee0000410000 */
[----:B------:R-:W-:Y:S01]  /*1cb80*/  MUFU.EX2 R142, R92 ;  /* 0x0000005c008e7308 */ /* 0x000fe20000000800 */
[----:B-1----:R-:W-:Y:S01]  /*1cb90*/  FFMA.FTZ R2, R13, c[0x0][0x2d0], -R103 ;  /* 0x0000b4000d027a23 */ /* 0x002fe20000010867 */
[----:B------:R-:W-:Y:S08]  /*1cba0*/  @P0 SHF.L.U32 R13, R37, 0x5, RZ ;  /* 0x00000005250d0819 */ /* 0x000ff000000006ff */
[----:B------:R1:W2:Y:S02]  /*1cbb0*/  MUFU.EX2 R250, R2 ;  /* 0x0000000200fa7308 */ /* 0x0002a40000000800 */
[----:B-1----:R-:W-:Y:S01]  /*1cbc0*/  FMUL.FTZ R2, R3, c[0x0][0x2d0] ;  /* 0x0000b40003027a20 */ /* 0x002fe20000410000 */
[----:B--2---:R-:W-:Y:S03]  /*1cbd0*/  F2FP.BF16.PACK_AB R66, R250, R248 ;  /* 0x000000f8fa42723e */ /* 0x004fe600000010ff */
[--C-:B------:R-:W-:Y:S01]  /*1cbe0*/  FFMA.FTZ R4, R176, c[0x0][0x2d0], -R2.reuse ;  /* 0x0000b400b0047a23 */ /* 0x100fe20000010802 */
[----:B------:R-:W-:Y:S01]  /*1cbf0*/  MOV R176, R233 ;  /* 0x000000e900b07202 */ /* 0x000fe20000000f00 */
[--C-:B------:R-:W-:Y:S02]  /*1cc00*/  FFMA.FTZ R74, R74, c[0x0][0x2d0], -R2.reuse ;  /* 0x0000b4004a4a7a23 */ /* 0x100fe40000010802 */
[----:B------:R1:W-:Y:S02]  /*1cc10*/  MUFU.EX2 R184, R4 ;  /* 0x0000000400b87308 */ /* 0x0003e40000000800 */
[--C-:B-1----:R-:W-:Y:S01]  /*1cc20*/  FFMA.FTZ R4, R171, c[0x0][0x2d0], -R2.reuse ;  /* 0x0000b400ab047a23 */ /* 0x102fe20000010802 */
[----:B------:R-:W-:Y:S07]  /*1cc30*/  MOV R171, R36 ;  /* 0x0000002400ab7202 */ /* 0x000fee0000000f00 */
[----:B------:R1:W2:Y:S01]  /*1cc40*/  MUFU.EX2 R186, R4 ;  /* 0x0000000400ba7308 */ /* 0x0002a20000000800 */
[----:B------:R-:W-:Y:S01]  /*1cc50*/  F2FP.BF16.PACK_AB R79, R171, R252 ;  /* 0x000000fcab4f723e */ /* 0x000fe200000010ff */
[--C-:B-1----:R-:W-:Y:S01]  /*1cc60*/  FFMA.FTZ R4, R14, c[0x0][0x2d0], -R2.reuse ;  /* 0x0000b4000e047a23 */ /* 0x102fe20000010802 */
[----:B--2---:R-:W-:Y:S01]  /*1cc70*/  F2FP.BF16.PACK_AB R65, R186, R184 ;  /* 0x000000b8ba41723e */ /* 0x004fe200000010ff */
[C---:B------:R-:W-:Y:S01]  /*1cc80*/  FMUL.FTZ R14, R0.reuse, R114 ;  /* 0x00000072000e7220 */ /* 0x040fe20000410000 */
[----:B------:R-:W-:Y:S05]  /*1cc90*/  MOV R114, R232 ;  /* 0x000000e800727202 */ /* 0x000fea0000000f00 */
[----:B------:R1:W-:Y:S10]  /*1cca0*/  MUFU.EX2 R188, R4 ;  /* 0x0000000400bc7308 */ /* 0x0003f40000000800 */
[----:B------:R2:W-:Y:S01]  /*1ccb0*/  MUFU.EX2 R232, R16 ;  /* 0x0000001000e87308 */ /* 0x0005e20000000800 */
[----:B-1----:R-:W-:Y:S02]  /*1ccc0*/  FFMA.FTZ R4, R15, c[0x0][0x2d0], -R2 ;  /* 0x0000b4000f047a23 */ /* 0x002fe40000010802 */
[C---:B------:R-:W-:Y:S01]  /*1ccd0*/  FMUL.FTZ R15, R0.reuse, R115 ;  /* 0x00000073000f7220 */ /* 0x040fe20000410000 */
[----:B------:R-:W-:Y:S06]  /*1cce0*/  MOV R115, R43 ;  /* 0x0000002b00737202 */ /* 0x000fec0000000f00 */
[----:B------:R1:W3:Y:S01]  /*1ccf0*/  MUFU.EX2 R190, R4 ;  /* 0x0000000400be7308 */ /* 0x0002e20000000800 */
[C---:B------:R-:W-:Y:S02]  /*1cd00*/  FMUL.FTZ R43, R0.reuse, R143 ;  /* 0x0000008f002b7220 */ /* 0x040fe40000410000 */
[----:B--2---:R-:W-:Y:S01]  /*1cd10*/  FMUL.FTZ R16, R73, R116 ;  /* 0x0000007449107220 */ /* 0x004fe20000410000 */
[----:B------:R-:W-:Y:S01]  /*1cd20*/  MOV R116, R58 ;  /* 0x0000003a00747202 */ /* 0x000fe20000000f00 */
[----:B------:R-:W-:Y:S02]  /*1cd30*/  FMUL.FTZ R58, R0, R158 ;  /* 0x0000009e003a7220 */ /* 0x000fe40000410000 */
[----:B-1----:R-:W-:Y:S01]  /*1cd40*/  @P0 IMAD.WIDE.U32 R4, R226, c[0x0][0x1e0], RZ ;  /* 0x00007800e2040a25 */ /* 0x002fe200078e00ff */
[----:B---3--:R-:W-:Y:S04]  /*1cd50*/  F2FP.BF16.PACK_AB R67, R190, R188 ;  /* 0x000000bcbe43723e */ /* 0x008fe800000010ff */
[----:B------:R-:W-:Y:S02]  /*1cd60*/  @P0 IADD3 R5, R5, R6, RZ ;  /* 0x0000000605050210 */ /* 0x000fe40007ffe0ff */
[----:B------:R-:W-:Y:S02]  /*1cd70*/  @P0 MOV R6, R38 ;  /* 0x0000002600060202 */ /* 0x000fe40000000f00 */
[----:B------:R-:W-:Y:S01]  /*1cd80*/  MOV R38, 0x5 ;  /* 0x0000000500267802 */ /* 0x000fe20000000f00 */
[----:B------:R-:W-:Y:S02]  /*1cd90*/  @P0 IMAD R5, R5, 0x60, RZ ;  /* 0x0000006005050824 */ /* 0x000fe400078e02ff */
[----:B------:R-:W-:Y:S01]  /*1cda0*/  @P0 IMAD.WIDE.U32 R6, R4, 0x60, R6 ;  /* 0x0000006004060825 */ /* 0x000fe200078e0006 */
[----:B------:R-:W-:Y:S04]  /*1cdb0*/  @P0 SHF.L.U64.HI R12, R37, R38, c[0x0][0x1e4] ;  /* 0x00007900250c0619 */ /* 0x000fe80000010226 */
[----:B------:R-:W-:Y:S01]  /*1cdc0*/  @P0 IADD3 R5, R7, R5, RZ ;  /* 0x0000000507050210 */ /* 0x000fe20007ffe0ff */
[----:B------:R-:W-:Y:S01]  /*1cdd0*/  FFMA.FTZ R7, R32, c[0x0][0x2d0], -R96 ;  /* 0x0000b40020077a23 */ /* 0x000fe20000010860 */
[C---:B------:R-:W-:Y:S01]  /*1cde0*/  @P0 LEA R4, P1, R6.reuse, c[0x0][0x1c8], 0x1 ;  /* 0x0000720006040a11 */ /* 0x040fe200078208ff */
[----:B------:R-:W-:Y:S02]  /*1cdf0*/  FFMA.FTZ R32, R31, c[0x0][0x2d0], -R2 ;  /* 0x0000b4001f207a23 */ /* 0x000fe40000010802 */
[----:B------:R1:W-:Y:S01]  /*1ce00*/  MUFU.EX2 R243, R7 ;  /* 0x0000000700f37308 */ /* 0x0003e20000000800 */
[----:B------:R-:W-:Y:S01]  /*1ce10*/  @P0 LEA.HI.X R5, R6, c[0x0][0x1cc], R5, 0x1, P1 ;  /* 0x0000730006050a11 */ /* 0x000fe200008f0c05 */
[----:B------:R-:W-:Y:S01]  /*1ce20*/  FMUL.FTZ R31, R0, R131 ;  /* 0x00000083001f7220 */ /* 0x000fe20000410000 */
[C---:B------:R-:W-:Y:S03]  /*1ce30*/  @P0 IADD3 R10, P2, R13.reuse, R4, RZ ;  /* 0x000000040d0a0210 */ /* 0x040fe60007f5e0ff */
[----:B------:R2:W-:Y:S01]  /*1ce40*/  @P0 LDGSTS.E.BYPASS.LTC128B.128 [R227+0x3100], [R4.64], !P5 ;  /* 0x0310000004e30fae */ /* 0x0005e2000e901d48 */
[C---:B------:R-:W-:Y:S02]  /*1ce50*/  @P0 IADD3.X R11, R12.reuse, R5, RZ, P2, !PT ;  /* 0x000000050c0b0210 */ /* 0x040fe400017fe4ff */
[C---:B------:R-:W-:Y:S04]  /*1ce60*/  @P0 IADD3 R8, P1, R13.reuse, R10, RZ ;  /* 0x0000000a0d080210 */ /* 0x040fe80007f3e0ff */
[----:B------:R-:W-:Y:S01]  /*1ce70*/  @P0 IADD3.X R9, R12, R11, RZ, P1, !PT ;  /* 0x0000000b0c090210 */ /* 0x000fe20000ffe4ff */
[----:B------:R3:W-:Y:S01]  /*1ce80*/  @P0 LDGSTS.E.BYPASS.LTC128B.128 [R227+0x3900], [R10.64], !P5 ;  /* 0x039000000ae30fae */ /* 0x0007e2000e901d48 */
[----:B------:R-:W-:Y:S07]  /*1ce90*/  @P0 IADD3 R6, P3, R13, R8, RZ ;  /* 0x000000080d060210 */ /* 0x000fee0007f7e0ff */
[----:B------:R4:W-:Y:S01]  /*1cea0*/  @P0 LDGSTS.E.BYPASS.LTC128B.128 [R227+0x4100], [R8.64], !P5 ;  /* 0x0410000008e30fae */ /* 0x0009e2000e901d48 */
[----:B-1----:R-:W-:Y:S02]  /*1ceb0*/  FFMA.FTZ R7, R33, c[0x0][0x2d0], -R96 ;  /* 0x0000b40021077a23 */ /* 0x002fe40000010860 */
[----:B------:R-:W-:Y:S02]  /*1cec0*/  FMUL.FTZ R33, R73, R133 ;  /* 0x0000008549217220 */ /* 0x000fe40000410000 */
[----:B------:R1:W-:Y:S01]  /*1ced0*/  MUFU.EX2 R242, R7 ;  /* 0x0000000700f27308 */ /* 0x0003e20000000800 */
[C---:B--2---:R-:W-:Y:S04]  /*1cee0*/  @P0 IADD3 R4, P2, R13.reuse, R6, RZ ;  /* 0x000000060d040210 */ /* 0x044fe80007f5e0ff */
[----:B---3--:R-:W-:Y:S01]  /*1cef0*/  @P0 IADD3 R10, P1, R13, R4, RZ ;  /* 0x000000040d0a0210 */ /* 0x008fe20007f3e0ff */
[----:B------:R-:W-:Y:S02]  /*1cf00*/  FFMA.FTZ R11, R22, c[0x0][0x2d0], -R100 ;  /* 0x0000b400160b7a23 */ /* 0x000fe40000010864 */
[C---:B------:R-:W-:Y:S01]  /*1cf10*/  FMUL.FTZ R13, R68.reuse, R113 ;  /* 0x00000071440d7220 */ /* 0x040fe20000410000 */
[----:B------:R-:W-:Y:S01]  /*1cf20*/  MOV R113, R230 ;  /* 0x000000e600717202 */ /* 0x000fe20000000f00 */
[----:B------:R2:W-:Y:S01]  /*1cf30*/  MUFU.EX2 R239, R11 ;  /* 0x0000000b00ef7308 */ /* 0x0005e20000000800 */
[----:B----4-:R-:W-:Y:S01]  /*1cf40*/  FMUL.FTZ R8, R68, R108 ;  /* 0x0000006c44087220 */ /* 0x010fe20000410000 */
[----:B------:R-:W-:Y:S01]  /*1cf50*/  MOV R108, R63 ;  /* 0x0000003f006c7202 */ /* 0x000fe20000000f00 */
[----:B------:R-:W-:Y:S01]  /*1cf60*/  FMUL.FTZ R63, R0, R163 ;  /* 0x000000a3003f7220 */ /* 0x000fe20000410000 */
[----:B-1----:R-:W-:Y:S01]  /*1cf70*/  @P0 IADD3.X R7, R12, R9, RZ, P3, !PT ;  /* 0x000000090c070210 */ /* 0x002fe20001ffe4ff */
[----:B------:R-:W-:Y:S01]  /*1cf80*/  FMUL.FTZ R9, R68, R109 ;  /* 0x0000006d44097220 */ /* 0x000fe20000410000 */
[----:B------:R-:W-:Y:S02]  /*1cf90*/  MOV R109, R205 ;  /* 0x000000cd006d7202 */ /* 0x000fe40000000f00 */
[C---:B------:R-:W-:Y:S01]  /*1cfa0*/  @P0 IADD3.X R5, R12.reuse, R7, RZ, P2, !PT ;  /* 0x000000070c050210 */ /* 0x040fe200017fe4ff */
[----:B------:R1:W-:Y:S01]  /*1cfb0*/  @P0 LDGSTS.E.BYPASS.LTC128B.128 [R227+0x4900], [R6.64], !P5 ;  /* 0x0490000006e30fae */ /* 0x0003e2000e901d48 */
[----:B------:R3:W-:Y:S07]  /*1cfc0*/  MUFU.EX2 R230, R44 ;  /* 0x0000002c00e67308 */ /* 0x0007ee0000000800 */
[----:B------:R4:W-:Y:S01]  /*1cfd0*/  @P0 LDGSTS.E.BYPASS.LTC128B.128 [R227+0x5100], [R4.64], !P5 ;  /* 0x0510000004e30fae */ /* 0x0009e2000e901d48 */
[----:B--2---:R-:W-:Y:S01]  /*1cfe0*/  @P0 IADD3.X R11, R12, R5, RZ, P1, !PT ;  /* 0x000000050c0b0210 */ /* 0x004fe20000ffe4ff */
[--C-:B------:R-:W-:Y:S02]  /*1cff0*/  FFMA.FTZ R12, R28, c[0x0][0x2d0], -R103.reuse ;  /* 0x0000b4001c0c7a23 */ /* 0x100fe40000010867 */
[----:B------:R-:W-:Y:S04]  /*1d000*/  FFMA.FTZ R28, R30, c[0x0][0x2d0], -R2 ;  /* 0x0000b4001e1c7a23 */ /* 0x000fe80000010802 */
[----:B------:R2:W-:Y:S01]  /*1d010*/  @P0 LDGSTS.E.BYPASS.LTC128B.128 [R227+0x5900], [R10.64], !P5 ;  /* 0x059000000ae30fae */ /* 0x0005e2000e901d48 */
[----:B------:R2:W-:Y:S01]  /*1d020*/  MUFU.EX2 R233, R12 ;  /* 0x0000000c00e97308 */ /* 0x0005e20000000800 */
[----:B------:R-:W-:Y:S02]  /*1d030*/  FMUL.FTZ R30, R0, R130 ;  /* 0x00000082001e7220 */ /* 0x000fe40000410000 */
[----:B---3--:R-:W-:Y:S04]  /*1d040*/  FMUL.FTZ R44, R68, R144 ;  /* 0x00000090442c7220 */ /* 0x008fe80000410000 */
[----:B------:R-:W-:Y:S01]  /*1d050*/  LDSM.16.MT88.4 R36, [R212+0x100] ;  /* 0x00010000d424783b */ /* 0x000fe20000004200 */
[--C-:B-1----:R-:W-:Y:S02]  /*1d060*/  FFMA.FTZ R6, R23, c[0x0][0x2d0], -R100.reuse ;  /* 0x0000b40017067a23 */ /* 0x102fe40000010864 */
[----:B------:R-:W-:Y:S01]  /*1d070*/  FMUL.FTZ R7, R69, R107 ;  /* 0x0000006b45077220 */ /* 0x000fe20000410000 */
[----:B------:R-:W-:Y:S01]  /*1d080*/  MOV R107, R60 ;  /* 0x0000003c006b7202 */ /* 0x000fe20000000f00 */
[----:B------:R1:W-:Y:S01]  /*1d090*/  MUFU.EX2 R236, R6 ;  /* 0x0000000600ec7308 */ /* 0x0003e20000000800 */
[--C-:B------:R-:W-:Y:S02]  /*1d0a0*/  FFMA.FTZ R60, R187, c[0x0][0x2d0], -R100.reuse ;  /* 0x0000b400bb3c7a23 */ /* 0x100fe40000010864 */
[----:B------:R-:W3:Y:S01]  /*1d0b0*/  LDSM.16.MT88.4 R20, [R209+0x100] ;  /* 0x00010000d114783b */ /* 0x000ee20000004200 */
[--C-:B----4-:R-:W-:Y:S02]  /*1d0c0*/  FFMA.FTZ R4, R34, c[0x0][0x2d0], -R100.reuse ;  /* 0x0000b40022047a23 */ /* 0x110fe40000010864 */
[----:B------:R-:W-:Y:S01]  /*1d0d0*/  FMUL.FTZ R5, R73, R105 ;  /* 0x0000006949057220 */ /* 0x000fe20000410000 */
[----:B------:R-:W-:Y:S01]  /*1d0e0*/  MOV R105, R59 ;  /* 0x0000003b00697202 */ /* 0x000fe20000000f00 */
[C---:B------:R-:W-:Y:S02]  /*1d0f0*/  FMUL.FTZ R34, R69.reuse, R134 ;  /* 0x0000008645227220 */ /* 0x040fe40000410000 */
[----:B------:R4:W-:Y:S01]  /*1d100*/  MUFU.EX2 R237, R4 ;  /* 0x0000000400ed7308 */ /* 0x0009e20000000800 */
[----:B------:R-:W-:Y:S01]  /*1d110*/  FMUL.FTZ R59, R0, R159 ;  /* 0x0000009f003b7220 */ /* 0x000fe20000410000 */
[----:B------:R-:W-:Y:S01]  /*1d120*/  LDSM.16.MT88.4 R84, [R209+0x900] ;  /* 0x00090000d154783b */ /* 0x000fe20000004200 */
[----:B--2---:R-:W-:Y:S01]  /*1d130*/  FMUL.FTZ R12, R68, R112 ;  /* 0x00000070440c7220 */ /* 0x004fe20000410000 */
[----:B------:R-:W-:Y:S01]  /*1d140*/  MOV R112, R206 ;  /* 0x000000ce00707202 */ /* 0x000fe20000000f00 */
[C---:B------:R-:W-:Y:S01]  /*1d150*/  FMUL.FTZ R10, R0.reuse, R110 ;  /* 0x0000006e000a7220 */ /* 0x040fe20000410000 */
[----:B------:R-:W-:Y:S01]  /*1d160*/  MOV R110, R62 ;  /* 0x0000003e006e7202 */ /* 0x000fe20000000f00 */
[C---:B------:R-:W-:Y:S01]  /*1d170*/  FMUL.FTZ R11, R0.reuse, R111 ;  /* 0x0000006f000b7220 */ /* 0x040fe20000410000 */
[----:B------:R-:W-:Y:S01]  /*1d180*/  MOV R111, R181 ;  /* 0x000000b5006f7202 */ /* 0x000fe20000000f00 */
[----:B------:R-:W-:Y:S01]  /*1d190*/  FMUL.FTZ R62, R0, R162 ;  /* 0x000000a2003e7220 */ /* 0x000fe20000410000 */
[----:B------:R2:W-:Y:S01]  /*1d1a0*/  MUFU.EX2 R207, R60 ;  /* 0x0000003c00cf7308 */ /* 0x0005e20000000800 */
[----:B------:R-:W-:Y:S01]  /*1d1b0*/  LDSM.16.MT88.4 R88, [R212+0x900] ;  /* 0x00090000d458783b */ /* 0x000fe20000004200 */
[----:B-1----:R-:W-:Y:S01]  /*1d1c0*/  FMUL.FTZ R6, R69, R106 ;  /* 0x0000006a45067220 */ /* 0x002fe20000410000 */
[----:B------:R-:W-:Y:S06]  /*1d1d0*/  MOV R106, R52 ;  /* 0x00000034006a7202 */ /* 0x000fec0000000f00 */
[----:B------:R-:W-:Y:S01]  /*1d1e0*/  LDSM.16.MT88.4 R92, [R210+0x900] ;  /* 0x00090000d25c783b */ /* 0x000fe20000004200 */
[----:B----4-:R-:W-:Y:S02]  /*1d1f0*/  FFMA.FTZ R4, R35, c[0x0][0x2d0], -R100 ;  /* 0x0000b40023047a23 */ /* 0x010fe40000010864 */
[----:B------:R-:W-:Y:S05]  /*1d200*/  FMUL.FTZ R35, R69, R135 ;  /* 0x0000008745237220 */ /* 0x000fea0000410000 */
[----:B------:R-:W0:Y:S01]  /*1d210*/  LDGDEPBAR ;  /* 0x00000000000079af */ /* 0x000e220000000000 */
[----:B------:R1:W-:Y:S01]  /*1d220*/  MUFU.EX2 R238, R4 ;  /* 0x0000000400ee7308 */ /* 0x0003e20000000800 */
[----:B--2---:R-:W-:Y:S02]  /*1d230*/  FMUL.FTZ R60, R68, R160 ;  /* 0x000000a0443c7220 */ /* 0x004fe40000410000 */
[--C-:B-1----:R-:W-:Y:S02]  /*1d240*/  FFMA.FTZ R4, R24, c[0x0][0x2d0], -R103.reuse ;  /* 0x0000b40018047a23 */ /* 0x102fe40000010867 */
[--C-:B------:R-:W-:Y:S05]  /*1d250*/  FFMA.FTZ R24, R27, c[0x0][0x2d0], -R2.reuse ;  /* 0x0000b4001b187a23 */ /* 0x100fea0000010802 */
[----:B------:R1:W-:Y:S01]  /*1d260*/  MUFU.EX2 R234, R4 ;  /* 0x0000000400ea7308 */ /* 0x0003e20000000800 */
[----:B------:R-:W-:Y:S01]  /*1d270*/  FMUL.FTZ R27, R0, R127 ;  /* 0x0000007f001b7220 */ /* 0x000fe20000410000 */
[----:B------:R-:W-:Y:S08]  /*1d280*/  MOV R127, R180 ;  /* 0x000000b4007f7202 */ /* 0x000ff00000000f00 */
[----:B------:R2:W-:Y:S10]  /*1d290*/  MUFU.EX2 R181, R24 ;  /* 0x0000001800b57308 */ /* 0x0005f40000000800 */
[----:B------:R4:W-:Y:S01]  /*1d2a0*/  MUFU.EX2 R180, R32 ;  /* 0x0000002000b47308 */ /* 0x0009e20000000800 */
[--C-:B-1----:R-:W-:Y:S02]  /*1d2b0*/  FFMA.FTZ R4, R25, c[0x0][0x2d0], -R103.reuse ;  /* 0x0000b40019047a23 */ /* 0x102fe40000010867 */
[C---:B------:R-:W-:Y:S01]  /*1d2c0*/  FMUL.FTZ R25, R68.reuse, R125 ;  /* 0x0000007d44197220 */ /* 0x040fe20000410000 */
[----:B------:R-:W-:Y:S02]  /*1d2d0*/  MOV R125, R80 ;  /* 0x00000050007d7202 */ /* 0x000fe40000000f00 */
[----:B------:R-:W-:Y:S04]  /*1d2e0*/  LDSM.16.MT88.4 R80, [R211+0x100] ;  /* 0x00010000d350783b */ /* 0x000fe80000004200 */
[----:B------:R1:W-:Y:S01]  /*1d2f0*/  MUFU.EX2 R235, R4 ;  /* 0x0000000400eb7308 */ /* 0x0003e20000000800 */
[----:B--2---:R-:W-:Y:S01]  /*1d300*/  FMUL.FTZ R24, R68, R124 ;  /* 0x0000007c44187220 */ /* 0x004fe20000410000 */
[----:B------:R-:W-:Y:S08]  /*1d310*/  MOV R124, R179 ;  /* 0x000000b3007c7202 */ /* 0x000ff00000000f00 */
[----:B------:R2:W-:Y:S01]  /*1d320*/  MUFU.EX2 R179, R28 ;  /* 0x0000001c00b37308 */ /* 0x0005e20000000800 */
[C---:B----4-:R-:W-:Y:S02]  /*1d330*/  FMUL.FTZ R32, R73.reuse, R132 ;  /* 0x0000008449207220 */ /* 0x050fe40000410000 */
[----:B------:R-:W-:Y:S01]  /*1d340*/  LDSM.16.MT88.4 R132, [R212+0x2900] ;  /* 0x00290000d484783b */ /* 0x000fe20000004200 */
[C---:B-1----:R-:W-:Y:S01]  /*1d350*/  FMUL.FTZ R4, R73.reuse, R104 ;  /* 0x0000006849047220 */ /* 0x042fe20000410000 */
[----:B------:R-:W-:Y:S06]  /*1d360*/  MOV R104, R53 ;  /* 0x0000003500687202 */ /* 0x000fec0000000f00 */
[----:B------:R-:W1:Y:S01]  /*1d370*/  LDSM.16.MT88.4 R52, [R210+0x100] ;  /* 0x00010000d234783b */ /* 0x000e620000004200 */
[----:B------:R-:W-:Y:S01]  /*1d380*/  F2FP.BF16.PACK_AB R78, R106, R104 ;  /* 0x000000686a4e723e */ /* 0x000fe200000010ff */
[----:B--2---:R-:W-:Y:S01]  /*1d390*/  FMUL.FTZ R28, R68, R128 ;  /* 0x00000080441c7220 */ /* 0x004fe20000410000 */
[----:B------:R-:W-:Y:S05]  /*1d3a0*/  MOV R128, R228 ;  /* 0x000000e400807202 */ /* 0x000fea0000000f00 */
[-C--:B---3--:R-:W-:Y:S08]  /*1d3b0*/  HMMA.16816.F32.BF16 R4, R76, R20.reuse, R4 ;  /* 0x000000144c04723c */ /* 0x088ff00000041804 */
[C---:B------:R-:W-:Y:S07]  /*1d3c0*/  HMMA.16816.F32.BF16 R8, R64.reuse, R20, R8 ;  /* 0x000000144008723c */ /* 0x040fee0000041808 */
[----:B------:R-:W-:Y:S01]  /*1d3d0*/  FFMA.FTZ R20, R26, c[0x0][0x2d0], -R2 ;  /* 0x0000b4001a147a23 */ /* 0x000fe20000010802 */
[-C--:B------:R-:W-:Y:S03]  /*1d3e0*/  HMMA.16816.F32.BF16 R12, R64, R22.reuse, R12 ;  /* 0x00000016400c723c */ /* 0x080fe6000004180c */
[----:B------:R2:W3:Y:S01]  /*1d3f0*/  MUFU.EX2 R183, R20 ;  /* 0x0000001400b77308 */ /* 0x0004e20000000800 */
[----:B------:R-:W-:Y:S01]  /*1d400*/  FMUL.FTZ R21, R73, R121 ;  /* 0x0000007949157220 */ /* 0x000fe20000410000 */
[----:B------:R-:W-:Y:S01]  /*1d410*/  MOV R121, R46 ;  /* 0x0000002e00797202 */ /* 0x000fe20000000f00 */
[C---:B------:R-:W-:Y:S01]  /*1d420*/  FMUL.FTZ R26, R0.reuse, R126 ;  /* 0x0000007e001a7220 */ /* 0x040fe20000410000 */
[----:B------:R-:W-:Y:S01]  /*1d430*/  MOV R126, R61 ;  /* 0x0000003d007e7202 */ /* 0x000fe20000000f00 */
[C---:B------:R-:W-:Y:S04]  /*1d440*/  HMMA.16816.F32.BF16 R16, R76.reuse, R22, R16 ;  /* 0x000000164c10723c */ /* 0x040fe80000041810 */
[----:B------:R-:W-:Y:S02]  /*1d450*/  FMUL.FTZ R46, R0, R146 ;  /* 0x00000092002e7220 */ /* 0x000fe40000410000 */
[C---:B------:R-:W-:Y:S02]  /*1d460*/  FMUL.FTZ R61, R68.reuse, R161 ;  /* 0x000000a1443d7220 */ /* 0x040fe40000410000 */
[C---:B------:R-:W-:Y:S01]  /*1d470*/  FMUL.FTZ R22, R69.reuse, R122 ;  /* 0x0000007a45167220 */ /* 0x040fe20000410000 */
[----:B------:R-:W-:Y:S03]  /*1d480*/  MOV R122, R51 ;  /* 0x00000033007a7202 */ /* 0x000fe60000000f00 */
[C---:B------:R-:W-:Y:S01]  /*1d490*/  FMUL.FTZ R23, R69.reuse, R123 ;  /* 0x0000007b45177220 */ /* 0x040fe20000410000 */
[----:B------:R-:W-:Y:S01]  /*1d4a0*/  MOV R123, R57 ;  /* 0x00000039007b7202 */ /* 0x000fe20000000f00 */
[----:B------:R-:W-:Y:S02]  /*1d4b0*/  FMUL.FTZ R51, R69, R151 ;  /* 0x0000009745337220 */ /* 0x000fe40000410000 */
[----:B------:R-:W-:Y:S01]  /*1d4c0*/  FMUL.FTZ R57, R68, R157 ;  /* 0x0000009d44397220 */ /* 0x000fe20000410000 */
[----:B------:R-:W-:Y:S01]  /*1d4d0*/  LDSM.16.MT88.4 R148, [R210+0x2900] ;  /* 0x00290000d294783b */ /* 0x000fe20000004200 */
[C---:B--2---:R-:W-:Y:S01]  /*1d4e0*/  FMUL.FTZ R20, R73.reuse, R120 ;  /* 0x0000007849147220 */ /* 0x044fe20000410000 */
[----:B------:R-:W-:Y:S01]  /*1d4f0*/  MOV R120, R56 ;  /* 0x0000003800787202 */ /* 0x000fe20000000f00 */
[----:B------:R-:W-:Y:S04]  /*1d500*/  FFMA.FTZ R56, R194, c[0x0][0x2d0], -R100 ;  /* 0x0000b400c2387a23 */ /* 0x000fe80000010864 */
[----:B------:R2:W-:Y:S01]  /*1d510*/  MUFU.EX2 R228, R56 ;  /* 0x0000003800e47308 */ /* 0x0005e20000000800 */
[-C--:B------:R-:W-:Y:S08]  /*1d520*/  HMMA.16816.F32.BF16 R20, R76, R36.reuse, R20 ;  /* 0x000000244c14723c */ /* 0x080ff00000041814 */
[C---:B------:R-:W-:Y:S07]  /*1d530*/  HMMA.16816.F32.BF16 R24, R64.reuse, R36, R24 ;  /* 0x000000244018723c */ /* 0x040fee0000041818 */
[----:B------:R-:W-:Y:S01]  /*1d540*/  FFMA.FTZ R36, R182, c[0x0][0x2d0], -R96 ;  /* 0x0000b400b6247a23 */ /* 0x000fe20000010860 */
[-C--:B------:R-:W-:Y:S03]  /*1d550*/  HMMA.16816.F32.BF16 R28, R64, R38.reuse, R28 ;  /* 0x00000026401c723c */ /* 0x080fe6000004181c */
[----:B------:R4:W-:Y:S01]  /*1d560*/  MUFU.EX2 R231, R36 ;  /* 0x0000002400e77308 */ /* 0x0009e20000000800 */
[----:B------:R-:W-:Y:S02]  /*1d570*/  FMUL.FTZ R37, R73, R137 ;  /* 0x0000008949257220 */ /* 0x000fe40000410000 */
[C---:B--2---:R-:W-:Y:S02]  /*1d580*/  FMUL.FTZ R56, R68.reuse, R156 ;  /* 0x0000009c44387220 */ /* 0x044fe40000410000 */
[C---:B------:R-:W-:Y:S07]  /*1d590*/  HMMA.16816.F32.BF16 R32, R76.reuse, R38, R32 ;  /* 0x000000264c20723c */ /* 0x040fee0000041820 */
[C---:B------:R-:W-:Y:S02]  /*1d5a0*/  FMUL.FTZ R39, R69.reuse, R139 ;  /* 0x0000008b45277220 */ /* 0x040fe40000410000 */
[----:B------:R2:W-:Y:S03]  /*1d5b0*/  MUFU.EX2 R139, R40 ;  /* 0x00000028008b7308 */ /* 0x0005e60000000800 */
[----:B------:R-:W-:Y:S02]  /*1d5c0*/  FMUL.FTZ R38, R69, R138 ;  /* 0x0000008a45267220 */ /* 0x000fe40000410000 */
[----:B----4-:R-:W-:Y:S07]  /*1d5d0*/  FMUL.FTZ R36, R73, R136 ;  /* 0x0000008849247220 */ /* 0x010fee0000410000 */
[-C--:B-1----:R-:W-:Y:S03]  /*1d5e0*/  HMMA.16816.F32.BF16 R36, R76, R52.reuse, R36 ;  /* 0x000000344c24723c */ /* 0x082fe60000041824 */
[----:B--2---:R-:W-:Y:S07]  /*1d5f0*/  FMUL.FTZ R40, R68, R140 ;  /* 0x0000008c44287220 */ /* 0x004fee0000410000 */
[C---:B------:R-:W-:Y:S07]  /*1d600*/  HMMA.16816.F32.BF16 R40, R64.reuse, R52, R40 ;  /* 0x000000344028723c */ /* 0x040fee0000041828 */
[--C-:B------:R-:W-:Y:S01]  /*1d610*/  FFMA.FTZ R52, R193, c[0x0][0x2d0], -R100.reuse ;  /* 0x0000b400c1347a23 */ /* 0x100fe20000010864 */
[-C--:B------:R-:W-:Y:S03]  /*1d620*/  HMMA.16816.F32.BF16 R44, R64, R54.reuse, R44 ;  /* 0x00000036402c723c */ /* 0x080fe6000004182c */
[----:B------:R1:W-:Y:S01]  /*1d630*/  MUFU.EX2 R138, R52 ;  /* 0x00000034008a7308 */ /* 0x0003e20000000800 */
[----:B------:R-:W-:Y:S04]  /*1d640*/  FMUL.FTZ R53, R73, R153 ;  /* 0x0000009949357220 */ /* 0x000fe80000410000 */
        /* <DEDUP_REMOVED lines=8> */
[----:B------:R1:W-:Y:S01]  /*1d6d0*/  MUFU.EX2 R206, R80 ;  /* 0x0000005000ce7308 */ /* 0x0003e20000000800 */
[----:B---3--:R-:W-:Y:S03]  /*1d6e0*/  F2FP.BF16.PACK_AB R81, R181, R183 ;  /* 0x000000b7b551723e */ /* 0x008fe600000010ff */
        /* <DEDUP_REMOVED lines=15> */
[----:B------:R1:W-:Y:S02]  /*1d7e0*/  MUFU.EX2 R143, R80 ;  /* 0x00000050008f7308 */ /* 0x0003e40000000800 */
[----:B-1----:R-:W-:Y:S07]  /*1d7f0*/  F2FP.BF16.PACK_AB R80, R235, R234 ;  /* 0x000000eaeb50723e */ /* 0x002fee00000010ff */
[C---:B------:R-:W-:Y:S07]  /*1d800*/  HMMA.16816.F32.BF16 R8, R80.reuse, R84, R8 ;  /* 0x000000545008723c */ /* 0x040fee0000041808 */
[--C-:B------:R-:W-:Y:S01]  /*1d810*/  FFMA.FTZ R84, R200, c[0x0][0x2d0], -R103.reuse ;  /* 0x0000b400c8547a23 */ /* 0x100fe20000010867 */
[-C--:B------:R-:W-:Y:S03]  /*1d820*/  HMMA.16816.F32.BF16 R12, R80, R86.reuse, R12 ;  /* 0x00000056500c723c */ /* 0x080fe6000004180c */
[----:B------:R1:W2:Y:S05]  /*1d830*/  MUFU.EX2 R205, R84 ;  /* 0x0000005400cd7308 */ /* 0x0002aa0000000800 */
[C---:B------:R-:W-:Y:S08]  /*1d840*/  HMMA.16816.F32.BF16 R16, R76.reuse, R86, R16 ;  /* 0x000000564c10723c */ /* 0x040ff00000041810 */
[-C--:B------:R-:W-:Y:S08]  /*1d850*/  HMMA.16816.F32.BF16 R20, R76, R88.reuse, R20 ;  /* 0x000000584c14723c */ /* 0x080ff00000041814 */
[C---:B------:R-:W-:Y:S04]  /*1d860*/  HMMA.16816.F32.BF16 R24, R80.reuse, R88, R24 ;  /* 0x000000585018723c */ /* 0x040fe80000041818 */
[--C-:B-1----:R-:W-:Y:S04]  /*1d870*/  FFMA.FTZ R84, R204, c[0x0][0x2d0], -R2.reuse ;  /* 0x0000b400cc547a23 */ /* 0x102fe80000010802 */
[-C--:B------:R-:W-:Y:S01]  /*1d880*/  HMMA.16816.F32.BF16 R28, R80, R90.reuse, R28 ;  /* 0x0000005a501c723c */ /* 0x080fe2000004181c */
[----:B------:R1:W-:Y:S07]  /*1d890*/  MUFU.EX2 R136, R84 ;  /* 0x0000005400887308 */ /* 0x0003ee0000000800 */
[C---:B------:R-:W-:Y:S08]  /*1d8a0*/  HMMA.16816.F32.BF16 R32, R76.reuse, R90, R32 ;  /* 0x0000005a4c20723c */ /* 0x040ff00000041820 */
[-C--:B------:R-:W-:Y:S08]  /*1d8b0*/  HMMA.16816.F32.BF16 R36, R76, R92.reuse, R36 ;  /* 0x0000005c4c24723c */ /* 0x080ff00000041824 */
[C---:B------:R-:W-:Y:S04]  /*1d8c0*/  HMMA.16816.F32.BF16 R40, R80.reuse, R92, R40 ;  /* 0x0000005c5028723c */ /* 0x040fe80000041828 */
[--C-:B-1----:R-:W-:Y:S01]  /*1d8d0*/  FFMA.FTZ R84, R128, c[0x0][0x2d0], -R2.reuse ;  /* 0x0000b40080547a23 */ /* 0x102fe20000010802 */
[----:B------:R-:W-:Y:S02]  /*1d8e0*/  MOV R128, R127 ;  /* 0x0000007f00807202 */ /* 0x000fe40000000f00 */
[----:B------:R-:W-:Y:S01]  /*1d8f0*/  MOV R127, R126 ;  /* 0x0000007e007f7202 */ /* 0x000fe20000000f00 */
[-C--:B------:R-:W-:Y:S01]  /*1d900*/  HMMA.16816.F32.BF16 R44, R80, R94.reuse, R44 ;  /* 0x0000005e502c723c */ /* 0x080fe2000004182c */
[----:B------:R1:W3:Y:S03]  /*1d910*/  MUFU.EX2 R141, R84 ;  /* 0x00000054008d7308 */ /* 0x0002e60000000800 */
[----:B------:R-:W-:Y:S01]  /*1d920*/  FFMA.FTZ R88, R128, c[0x0][0x2d0], -R2 ;  /* 0x0000b40080587a23 */ /* 0x000fe20000010802 */
[----:B------:R-:W-:Y:S02]  /*1d930*/  MOV R128, R127 ;  /* 0x0000007f00807202 */ /* 0x000fe40000000f00 */
[----:B------:R-:W-:Y:S01]  /*1d940*/  MOV R126, R125 ;  /* 0x0000007d007e7202 */ /* 0x000fe20000000f00 */
[C---:B------:R-:W-:Y:S03]  /*1d950*/  HMMA.16816.F32.BF16 R48, R76.reuse, R94, R48 ;  /* 0x0000005e4c30723c */ /* 0x040fe60000041830 */
[----:B------:R4:W-:Y:S01]  /*1d960*/  MUFU.EX2 R144, R88 ;  /* 0x0000005800907308 */ /* 0x0009e20000000800 */
[----:B------:R-:W-:Y:S01]  /*1d970*/  FFMA.FTZ R92, R128, c[0x0][0x2d0], -R100 ;  /* 0x0000b400805c7a23 */ /* 0x000fe20000010864 */
[----:B------:R-:W-:Y:S02]  /*1d980*/  MOV R125, R111 ;  /* 0x0000006f007d7202 */ /* 0x000fe40000000f00 */
[----:B------:R-:W-:Y:S02]  /*1d990*/  MOV R127, R126 ;  /* 0x0000007e007f7202 */ /* 0x000fe40000000f00 */
[----:B------:R-:W-:Y:S03]  /*1d9a0*/  MOV R126, R125 ;  /* 0x0000007d007e7202 */ /* 0x000fe60000000f00 */
[----:B------:R-:W-:Y:S01]  /*1d9b0*/  MOV R125, R124 ;  /* 0x0000007c007d7202 */ /* 0x000fe20000000f00 */
[----:B------:R2:W-:Y:S01]  /*1d9c0*/  MUFU.EX2 R146, R92 ;  /* 0x0000005c00927308 */ /* 0x0005e20000000800 */
[----:B------:R-:W-:Y:S02]  /*1d9d0*/  MOV R128, R127 ;  /* 0x0000007f00807202 */ /* 0x000fe40000000f00 */
[----:B------:R-:W-:Y:S01]  /*1d9e0*/  MOV R127, R126 ;  /* 0x0000007e007f7202 */ /* 0x000fe20000000f00 */
[----:B-1----:R-:W-:Y:S01]  /*1d9f0*/  FFMA.FTZ R84, R203, c[0x0][0x2d0], -R2 ;  /* 0x0000b400cb547a23 */ /* 0x002fe20000010802 */
[----:B------:R-:W-:Y:S02]  /*1da00*/  MOV R126, R125 ;  /* 0x0000007d007e7202 */ /* 0x000fe40000000f00 */
[----:B------:R-:W-:Y:S02]  /*1da10*/  MOV R124, R113 ;  /* 0x00000071007c7202 */ /* 0x000fe40000000f00 */
[----:B------:R-:W-:Y:S01]  /*1da20*/  MOV R113, R219 ;  /* 0x000000db00717202 */ /* 0x000fe20000000f00 */
[----:B------:R1:W1:Y:S01]  /*1da30*/  MUFU.EX2 R140, R84 ;  /* 0x00000054008c7308 */ /* 0x0002620000000800 */
[----:B------:R-:W-:Y:S02]  /*1da40*/  MOV R125, R124 ;  /* 0x0000007c007d7202 */ /* 0x000fe40000000f00 */
[----:B------:R-:W-:Y:S01]  /*1da50*/  MOV R124, R123 ;  /* 0x0000007b007c7202 */ /* 0x000fe20000000f00 */
[----:B----4-:R-:W-:Y:S01]  /*1da60*/  FFMA.FTZ R88, R201, c[0x0][0x2d0], -R96 ;  /* 0x0000b400c9587a23 */ /* 0x010fe20000010860 */
[----:B------:R-:W-:Y:S02]  /*1da70*/  MOV R123, R122 ;  /* 0x0000007a007b7202 */ /* 0x000fe40000000f00 */
[----:B------:R-:W-:Y:S02]  /*1da80*/  MOV R122, R121 ;  /* 0x00000079007a7202 */ /* 0x000fe40000000f00 */
[----:B------:R-:W-:Y:S01]  /*1da90*/  MOV R121, R119 ;  /* 0x0000007700797202 */ /* 0x000fe20000000f00 */
[----:B------:R4:W-:Y:S01]  /*1daa0*/  MUFU.EX2 R147, R88 ;  /* 0x0000005800937308 */ /* 0x0009e20000000800 */
[----:B------:R-:W-:Y:S02]  /*1dab0*/  MOV R119, R118 ;  /* 0x0000007600777202 */ /* 0x000fe40000000f00 */
[----:B------:R-:W-:Y:S01]  /*1dac0*/  MOV R118, R117 ;  /* 0x0000007500767202 */ /* 0x000fe20000000f00 */
[----:B--2---:R-:W-:Y:S01]  /*1dad0*/  FFMA.FTZ R92, R128, c[0x0][0x2d0], -R100 ;  /* 0x0000b400805c7a23 */ /* 0x004fe20000010864 */
[----:B------:R-:W-:Y:S02]  /*1dae0*/  MOV R128, R127 ;  /* 0x0000007f00807202 */ /* 0x000fe40000000f00 */
[----:B------:R-:W-:Y:S02]  /*1daf0*/  MOV R127, R126 ;  /* 0x0000007e007f7202 */ /* 0x000fe40000000f00 */
[----:B------:R-:W-:Y:S01]  /*1db00*/  MOV R126, R125 ;  /* 0x0000007d007e7202 */ /* 0x000fe20000000f00 */
[----:B------:R2:W-:Y:S01]  /*1db10*/  MUFU.EX2 R201, R92 ;  /* 0x0000005c00c97308 */ /* 0x0005e20000000800 */
        /* <DEDUP_REMOVED lines=9> */
[--C-:B----4-:R-:W-:Y:S01]  /*1dbb0*/  FFMA.FTZ R88, R202, c[0x0][0x2d0], -R96.reuse ;  /* 0x0000b400ca587a23 */ /* 0x110fe20000010860 */
[----:B------:R-:W-:Y:S01]  /*1dbc0*/  MOV R110, R215 ;  /* 0x000000d7006e7202 */ /* 0x000fe20000000f00 */
[----:B------:R4:W5:Y:S02]  /*1dbd0*/  LDL.LU R219, [R1+0x70] ;  /* 0x0000700001db7983 */ /* 0x0009640000300800 */
[----:B------:R3:W-:Y:S02]  /*1dbe0*/  MUFU.EX2 R204, R88 ;  /* 0x0000005800cc7308 */ /* 0x0007e40000000800 */
[----:B------:R4:W5:Y:S04]  /*1dbf0*/  LDL.LU R208, [R1+0x6c] ;  /* 0x00006c0001d07983 */ /* 0x0009680000300800 */
[----:B------:R4:W5:Y:S01]  /*1dc00*/  LDL.LU R215, [R1+0x68] ;  /* 0x0000680001d77983 */ /* 0x0009620000300800 */
[--C-:B--2---:R-:W-:Y:S02]  /*1dc10*/  FFMA.FTZ R92, R125, c[0x0][0x2d0], -R103.reuse ;  /* 0x0000b4007d5c7a23 */ /* 0x104fe40000010867 */
[----:B---3--:R-:W-:Y:S01]  /*1dc20*/  FFMA.FTZ R88, R195, c[0x0][0x2d0], -R96 ;  /* 0x0000b400c3587a23 */ /* 0x008fe20000010860 */
[-C--:B-1----:R-:W-:Y:S03]  /*1dc30*/  HMMA.16816.F32.BF16 R52, R76, R84.reuse, R52 ;  /* 0x000000544c34723c */ /* 0x082fe60000041834 */
[----:B------:R1:W-:Y:S05]  /*1dc40*/  MUFU.EX2 R203, R88 ;  /* 0x0000005800cb7308 */ /* 0x0003ea0000000800 */
[C---:B------:R-:W-:Y:S07]  /*1dc50*/  HMMA.16816.F32.BF16 R56, R80.reuse, R84, R56 ;  /* 0x000000545038723c */ /* 0x040fee0000041838 */
[--C-:B------:R-:W-:Y:S01]  /*1dc60*/  FFMA.FTZ R84, R128, c[0x0][0x2d0], -R100.reuse ;  /* 0x0000b40080547a23 */ /* 0x100fe20000010864 */
[-C--:B------:R-:W-:Y:S03]  /*1dc70*/  HMMA.16816.F32.BF16 R60, R80, R86.reuse, R60 ;  /* 0x00000056503c723c */ /* 0x080fe6000004183c */
[----:B------:R2:W-:Y:S04]  /*1dc80*/  MUFU.EX2 R200, R84 ;  /* 0x0000005400c87308 */ /* 0x0005e80000000800 */
[----:B------:R-:W-:Y:S01]  /*1dc90*/  FFMA.FTZ R80, R127, c[0x0][0x2d0], -R100 ;  /* 0x0000b4007f507a23 */ /* 0x000fe20000010864 */
[----:B------:R-:W-:Y:S04]  /*1dca0*/  HMMA.16816.F32.BF16 R64, R76, R86, R64 ;  /* 0x000000564c40723c */ /* 0x000fe80000041840 */
[----:B-1----:R-:W-:Y:S01]  /*1dcb0*/  FFMA.FTZ R88, R197, c[0x0][0x2d0], -R96 ;  /* 0x0000b400c5587a23 */ /* 0x002fe20000010860 */
[----:B------:R1:W-:Y:S01]  /*1dcc0*/  MUFU.EX2 R199, R80 ;  /* 0x0000005000c77308 */ /* 0x0003e20000000800 */
[----:B------:R-:W-:Y:S02]  /*1dcd0*/  F2FP.BF16.PACK_AB R82, R205, R142 ;  /* 0x0000008ecd52723e */ /* 0x000fe400000010ff */
[----:B------:R-:W-:Y:S04]  /*1dce0*/  F2FP.BF16.PACK_AB R76, R139, R231 ;  /* 0x000000e78b4c723e */ /* 0x000fe800000010ff */
[----:B------:R-:W-:Y:S02]  /*1dcf0*/  F2FP.BF16.PACK_AB R78, R229, R230 ;  /* 0x000000e6e54e723e */ /* 0x000fe400000010ff */
[----:B------:R-:W-:Y:S01]  /*1dd00*/  F2FP.BF16.PACK_AB R77, R228, R138 ;  /* 0x0000008ae44d723e */ /* 0x000fe200000010ff */
[----:B------:R3:W-:Y:S01]  /*1dd10*/  MUFU.EX2 R202, R88 ;  /* 0x0000005800ca7308 */ /* 0x0007e20000000800 */
[----:B------:R-:W-:Y:S02]  /*1dd20*/  F2FP.BF16.PACK_AB R79, R206, R207 ;  /* 0x000000cfce4f723e */ /* 0x000fe400000010ff */
[----:B------:R-:W-:Y:S01]  /*1dd30*/  F2FP.BF16.PACK_AB R81, R141, R136 ;  /* 0x000000888d51723e */ /* 0x000fe200000010ff */
[----:B--2---:R-:W-:Y:S01]  /*1dd40*/  LDSM.16.MT88.4 R84, [R212+0x1100] ;  /* 0x00110000d454783b */ /* 0x004fe20000004200 */
[----:B------:R-:W-:Y:S05]  /*1dd50*/  F2FP.BF16.PACK_AB R83, R144, R140 ;  /* 0x0000008c9053723e */ /* 0x000fea00000010ff */
[----:B------:R2:W-:Y:S01]  /*1dd60*/  MUFU.EX2 R197, R92 ;  /* 0x0000005c00c57308 */ /* 0x0005e20000000800 */
[--C-:B-1----:R-:W-:Y:S09]  /*1dd70*/  FFMA.FTZ R80, R126, c[0x0][0x2d0], -R103.reuse ;  /* 0x0000b4007e507a23 */ /* 0x102ff20000010867 */
[----:B------:R1:W-:Y:S01]  /*1dd80*/  MUFU.EX2 R145, R80 ;  /* 0x0000005000917308 */ /* 0x0003e20000000800 */
[----:B---3--:R-:W3:Y:S08]  /*1dd90*/  LDSM.16.MT88.4 R88, [R209+0x1100] ;  /* 0x00110000d158783b */ /* 0x008ef00000004200 */
[----:B--2---:R-:W2:Y:S01]  /*1dda0*/  LDSM.16.MT88.4 R92, [R210+0x1100] ;  /* 0x00110000d25c783b */ /* 0x004ea20000004200 */
[----:B-1----:R-:W-:Y:S01]  /*1ddb0*/  F2FP.BF16.PACK_AB R80, R143, R137 ;  /* 0x000000898f50723e */ /* 0x002fe200000010ff */
[-C--:B---3--:R-:W-:Y:S08]  /*1ddc0*/  HMMA.16816.F32.BF16 R4, R76, R88.reuse, R4 ;  /* 0x000000584c04723c */ /* 0x088ff00000041804 */
[C---:B------:R-:W-:Y:S07]  /*1ddd0*/  HMMA.16816.F32.BF16 R8, R80.reuse, R88, R8 ;  /* 0x000000585008723c */ /* 0x040fee0000041808 */
[--C-:B------:R-:W-:Y:S01]  /*1dde0*/  FFMA.FTZ R88, R124, c[0x0][0x2d0], -R103.reuse ;  /* 0x0000b4007c587a23 */ /* 0x100fe20000010867 */
[-C--:B------:R-:W-:Y:S03]  /*1ddf0*/  HMMA.16816.F32.BF16 R12, R80, R90.reuse, R12 ;  /* 0x0000005a500c723c */ /* 0x080fe6000004180c */
[----:B------:R1:W-:Y:S05]  /*1de00*/  MUFU.EX2 R198, R88 ;  /* 0x0000005800c67308 */ /* 0x0003ea0000000800 */
[C---:B------:R-:W-:Y:S08]  /*1de10*/  HMMA.16816.F32.BF16 R16, R76.reuse, R90, R16 ;  /* 0x0000005a4c10723c */ /* 0x040ff00000041810 */
[-C--:B------:R-:W-:Y:S08]  /*1de20*/  HMMA.16816.F32.BF16 R20, R76, R84.reuse, R20 ;  /* 0x000000544c14723c */ /* 0x080ff00000041814 */
[C---:B------:R-:W-:Y:S04]  /*1de30*/  HMMA.16816.F32.BF16 R24, R80.reuse, R84, R24 ;  /* 0x000000545018723c */ /* 0x040fe80000041818 */
[--C-:B-1----:R-:W-:Y:S03]  /*1de40*/  FFMA.FTZ R88, R123, c[0x0][0x2d0], -R103.reuse ;  /* 0x0000b4007b587a23 */ /* 0x102fe60000010867 */
[--C-:B------:R-:W-:Y:S01]  /*1de50*/  FFMA.FTZ R84, R120, c[0x0][0x2d0], -R2.reuse ;  /* 0x0000b40078547a23 */ /* 0x100fe20000010802 */
[-C--:B------:R-:W-:Y:S01]  /*1de60*/  HMMA.16816.F32.BF16 R28, R80, R86.reuse, R28 ;  /* 0x00000056501c723c */ /* 0x080fe2000004181c */
[----:B------:R1:W3:Y:S07]  /*1de70*/  MUFU.EX2 R196, R88 ;  /* 0x0000005800c47308 */ /* 0x0002ee0000000800 */
[C---:B------:R-:W-:Y:S03]  /*1de80*/  HMMA.16816.F32.BF16 R32, R76.reuse, R86, R32 ;  /* 0x000000564c20723c */ /* 0x040fe60000041820 */
[----:B------:R3:W-:Y:S05]  /*1de90*/  MUFU.EX2 R154, R84 ;  /* 0x00000054009a7308 */ /* 0x0007ea0000000800 */
[-C--:B--2---:R-:W-:Y:S08]  /*1dea0*/  HMMA.16816.F32.BF16 R36, R76, R92.reuse, R36 ;  /* 0x0000005c4c24723c */ /* 0x084ff00000041824 */
[C---:B------:R-:W-:Y:S04]  /*1deb0*/  HMMA.16816.F32.BF16 R40, R80.reuse, R92, R40 ;  /* 0x0000005c5028723c */ /* 0x040fe80000041828 */
[----:B-1----:R-:W-:Y:S03]  /*1dec0*/  FFMA.FTZ R88, R122, c[0x0][0x2d0], -R2 ;  /* 0x0000b4007a587a23 */ /* 0x002fe60000010802 */
[----:B------:R-:W-:Y:S01]  /*1ded0*/  FFMA.FTZ R92, R115, c[0x0][0x2d0], -R96 ;  /* 0x0000b400735c7a23 */ /* 0x000fe20000010860 */
[-C--:B------:R-:W-:Y:S01]  /*1dee0*/  HMMA.16816.F32.BF16 R44, R80, R94.reuse, R44 ;  /* 0x0000005e502c723c */ /* 0x080fe2000004182c */
[----:B------:R1:W-:Y:S03]  /*1def0*/  MUFU.EX2 R155, R88 ;  /* 0x00000058009b7308 */ /* 0x0003e60000000800 */
[--C-:B---3--:R-:W-:Y:S04]  /*1df00*/  FFMA.FTZ R84, R119, c[0x0][0x2d0], -R2.reuse ;  /* 0x0000b40077547a23 */ /* 0x108fe80000010802 */
[C---:B------:R-:W-:Y:S03]  /*1df10*/  HMMA.16816.F32.BF16 R48, R76.reuse, R94, R48 ;  /* 0x0000005e4c30723c */ /* 0x040fe60000041830 */
[----:B------:R2:W-:Y:S10]  /*1df20*/  MUFU.EX2 R152, R84 ;  /* 0x0000005400987308 */ /* 0x0005f40000000800 */
[----:B------:R3:W-:Y:S01]  /*1df30*/  MUFU.EX2 R192, R92 ;  /* 0x0000005c00c07308 */ /* 0x0007e20000000800 */
[----:B-1----:R-:W-:Y:S09]  /*1df40*/  FFMA.FTZ R88, R121, c[0x0][0x2d0], -R2 ;  /* 0x0000b40079587a23 */ /* 0x002ff20000010802 */
[----:B------:R1:W1:Y:S01]  /*1df50*/  MUFU.EX2 R153, R88 ;  /* 0x0000005800997308 */ /* 0x0002620000000800 */
[----:B--2---:R-:W-:Y:S09]  /*1df60*/  FFMA.FTZ R84, R118, c[0x0][0x2d0], -R96 ;  /* 0x0000b40076547a23 */ /* 0x004ff20000010860 */
[----:B------:R2:W-:Y:S01]  /*1df70*/  MUFU.EX2 R194, R84 ;  /* 0x0000005400c27308 */ /* 0x0005e20000000800 */
[----:B---3--:R-:W-:Y:S09]  /*1df80*/  FFMA.FTZ R92, R191, c[0x0][0x2d0], -R100 ;  /* 0x0000b400bf5c7a23 */ /* 0x008ff20000010864 */
[----:B------:R-:W-:Y:S01]  /*1df90*/  MUFU.EX2 R191, R92 ;  /* 0x0000005c00bf7308 */ /* 0x000fe20000000800 */
[----:B-1----:R-:W1:Y:S01]  /*1dfa0*/  LDSM.16.MT88.4 R88, [R211+0x1100] ;  /* 0x00110000d358783b */ /* 0x002e620000004200 */
[--C-:B--2---:R-:W-:Y:S08]  /*1dfb0*/  FFMA.FTZ R84, R117, c[0x0][0x2d0], -R96.reuse ;  /* 0x0000b40075547a23 */ /* 0x104ff00000010860 */
[----:B------:R2:W-:Y:S02]  /*1dfc0*/  MUFU.EX2 R195, R84 ;  /* 0x0000005400c37308 */ /* 0x0005e40000000800 */
[----:B--2---:R-:W-:Y:S01]  /*1dfd0*/  FFMA.FTZ R84, R116, c[0x0][0x2d0], -R96 ;  /* 0x0000b40074547a23 */ /* 0x004fe20000010860 */
[-C--:B-1----:R-:W-:Y:S01]  /*1dfe0*/  HMMA.16816.F32.BF16 R52, R76, R88.reuse, R52 ;  /* 0x000000584c34723c */ /* 0x082fe20000041834 */
[----:B------:R-:W-:Y:S06]  /*1dff0*/  LDSM.16.MT88.4 R116, [R209+0x2900] ;  /* 0x00290000d174783b */ /* 0x000fec0000004200 */
[----:B------:R1:W-:Y:S01]  /*1e000*/  MUFU.EX2 R193, R84 ;  /* 0x0000005400c17308 */ /* 0x0003e20000000800 */
[C---:B------:R-:W-:Y:S07]  /*1e010*/  HMMA.16816.F32.BF16 R56, R80.reuse, R88, R56 ;  /* 0x000000585038723c */ /* 0x040fee0000041838 */
[--C-:B------:R-:W-:Y:S01]  /*1e020*/  FFMA.FTZ R88, R112, c[0x0][0x2d0], -R100.reuse ;  /* 0x0000b40070587a23 */ /* 0x100fe20000010864 */
[-C--:B------:R-:W-:Y:S04]  /*1e030*/  HMMA.16816.F32.BF16 R60, R80, R90.reuse, R60 ;  /* 0x0000005a503c723c */ /* 0x080fe8000004183c */
[----:B------:R-:W-:Y:S02]  /*1e040*/  MOV R112, R189 ;  /* 0x000000bd00707202 */ /* 0x000fe40000000f00 */
[----:B------:R2:W-:Y:S01]  /*1e050*/  MUFU.EX2 R189, R88 ;  /* 0x0000005800bd7308 */ /* 0x0005e20000000800 */
[--C-:B------:R-:W-:Y:S01]  /*1e060*/  FFMA.FTZ R80, R114, c[0x0][0x2d0], -R100.reuse ;  /* 0x0000b40072507a23 */ /* 0x100fe20000010864 */
[----:B------:R-:W-:Y:S01]  /*1e070*/  HMMA.16816.F32.BF16 R64, R76, R90, R64 ;  /* 0x0000005a4c40723c */ /* 0x000fe20000041840 */
[----:B-1----:R-:W1:Y:S03]  /*1e080*/  LDSM.16.MT88.4 R84, [R209+0x1900] ;  /* 0x00190000d154783b */ /* 0x002e660000004200 */
[----:B------:R-:W-:Y:S01]  /*1e090*/  F2FP.BF16.PACK_AB R82, R196, R198 ;  /* 0x000000c6c452723e */ /* 0x000fe200000010ff */
[--C-:B------:R-:W-:Y:S01]  /*1e0a0*/  FFMA.FTZ R92, R112, c[0x0][0x2d0], -R103.reuse ;  /* 0x0000b400705c7a23 */ /* 0x100fe20000010867 */
[----:B------:R-:W-:Y:S02]  /*1e0b0*/  F2FP.BF16.PACK_AB R81, R153, R155 ;  /* 0x0000009b9951723e */ /* 0x000fe400000010ff */
[----:B------:R3:W-:Y:S01]  /*1e0c0*/  MUFU.EX2 R187, R80 ;  /* 0x0000005000bb7308 */ /* 0x0007e20000000800 */
[----:B------:R-:W-:Y:S03]  /*1e0d0*/  F2FP.BF16.PACK_AB R76, R204, R147 ;  /* 0x00000093cc4c723e */ /* 0x000fe600000010ff */
[----:B------:R-:W-:Y:S02]  /*1e0e0*/  F2FP.BF16.PACK_AB R78, R202, R203 ;  /* 0x000000cbca4e723e */ /* 0x000fe400000010ff */
[----:B------:R-:W-:Y:S02]  /*1e0f0*/  F2FP.BF16.PACK_AB R77, R201, R146 ;  /* 0x00000092c94d723e */ /* 0x000fe400000010ff */
[----:B------:R-:W-:Y:S02]  /*1e100*/  F2FP.BF16.PACK_AB R79, R199, R200 ;  /* 0x000000c8c74f723e */ /* 0x000fe400000010ff */
[----:B------:R1:W-:Y:S01]  /*1e110*/  MUFU.EX2 R159, R92 ;  /* 0x0000005c009f7308 */ /* 0x0003e20000000800 */
[----:B------:R-:W-:Y:S01]  /*1e120*/  F2FP.BF16.PACK_AB R83, R152, R154 ;  /* 0x0000009a9853723e */ /* 0x000fe200000010ff */
[----:B--2---:R-:W2:Y:S01]  /*1e130*/  LDSM.16.MT88.4 R88, [R212+0x1900] ;  /* 0x00190000d458783b */ /* 0x004ea20000004200 */
[----:B---3--:R-:W-:Y:S07]  /*1e140*/  FFMA.FTZ R80, R113, c[0x0][0x2d0], -R100 ;  /* 0x0000b40071507a23 */ /* 0x008fee0000010864 */
[----:B------:R3:W-:Y:S01]  /*1e150*/  MUFU.EX2 R185, R80 ;  /* 0x0000005000b97308 */ /* 0x0007e20000000800 */
[-C--:B-1----:R-:W-:Y:S01]  /*1e160*/  HMMA.16816.F32.BF16 R4, R76, R84.reuse, R4 ;  /* 0x000000544c04723c */ /* 0x082fe20000041804 */
[----:B------:R-:W1:Y:S02]  /*1e170*/  LDSM.16.MT88.4 R92, [R210+0x1900] ;  /* 0x00190000d25c783b */ /* 0x000e640000004200 */
[----:B---3--:R-:W-:Y:S07]  /*1e180*/  F2FP.BF16.PACK_AB R80, R197, R145 ;  /* 0x00000091c550723e */ /* 0x008fee00000010ff */
[C---:B------:R-:W-:Y:S07]  /*1e190*/  HMMA.16816.F32.BF16 R8, R80.reuse, R84, R8 ;  /* 0x000000545008723c */ /* 0x040fee0000041808 */
[--C-:B------:R-:W-:Y:S01]  /*1e1a0*/  FFMA.FTZ R84, R111, c[0x0][0x2d0], -R103.reuse ;  /* 0x0000b4006f547a23 */ /* 0x100fe20000010867 */
[-C--:B------:R-:W-:Y:S03]  /*1e1b0*/  HMMA.16816.F32.BF16 R12, R80, R86.reuse, R12 ;  /* 0x00000056500c723c */ /* 0x080fe6000004180c */
[----:B------:R3:W-:Y:S01]  /*1e1c0*/  MUFU.EX2 R158, R84 ;  /* 0x00000054009e7308 */ /* 0x0007e20000000800 */
[----:B------:R-:W-:Y:S02]  /*1e1d0*/  MOV R111, R107 ;  /* 0x0000006b006f7202 */ /* 0x000fe40000000f00 */
[----:B------:R-:W-:Y:S02]  /*1e1e0*/  MOV R107, R175 ;  /* 0x000000af006b7202 */ /* 0x000fe40000000f00 */
[C---:B------:R-:W-:Y:S08]  /*1e1f0*/  HMMA.16816.F32.BF16 R16, R76.reuse, R86, R16 ;  /* 0x000000564c10723c */ /* 0x040ff00000041810 */
[-C--:B--2---:R-:W-:Y:S08]  /*1e200*/  HMMA.16816.F32.BF16 R20, R76, R88.reuse, R20 ;  /* 0x000000584c14723c */ /* 0x084ff00000041814 */
[C---:B------:R-:W-:Y:S04]  /*1e210*/  HMMA.16816.F32.BF16 R24, R80.reuse, R88, R24 ;  /* 0x000000585018723c */ /* 0x040fe80000041818 */
[--C-:B---3--:R-:W-:Y:S01]  /*1e220*/  FFMA.FTZ R84, R110, c[0x0][0x2d0], -R103.reuse ;  /* 0x0000b4006e547a23 */ /* 0x108fe20000010867 */
[----:B------:R-:W-:Y:S02]  /*1e230*/  MOV R110, R168 ;  /* 0x000000a8006e7202 */ /* 0x000fe40000000f00 */
[----:B------:R-:W-:Y:S01]  /*1e240*/  FFMA.FTZ R88, R98, c[0x0][0x2d0], -R2 ;  /* 0x0000b40062587a23 */ /* 0x000fe20000010802 */
[-C--:B------:R-:W-:Y:S01]  /*1e250*/  HMMA.16816.F32.BF16 R28, R80, R90.reuse, R28 ;  /* 0x0000005a501c723c */ /* 0x080fe2000004181c */
[----:B------:R2:W-:Y:S07]  /*1e260*/  MUFU.EX2 R182, R84 ;  /* 0x0000005400b67308 */ /* 0x0005ee0000000800 */
[C---:B------:R-:W-:Y:S03]  /*1e270*/  HMMA.16816.F32.BF16 R32, R76.reuse, R90, R32 ;  /* 0x0000005a4c20723c */ /* 0x040fe60000041820 */
[----:B------:R3:W-:Y:S05]  /*1e280*/  MUFU.EX2 R168, R88 ;  /* 0x0000005800a87308 */ /* 0x0007ea0000000800 */
[-C--:B-1----:R-:W-:Y:S08]  /*1e290*/  HMMA.16816.F32.BF16 R36, R76, R92.reuse, R36 ;  /* 0x0000005c4c24723c */ /* 0x082ff00000041824 */
[C---:B------:R-:W-:Y:S04]  /*1e2a0*/  HMMA.16816.F32.BF16 R40, R80.reuse, R92, R40 ;  /* 0x0000005c5028723c */ /* 0x040fe80000041828 */
[--C-:B--2---:R-:W-:Y:S03]  /*1e2b0*/  FFMA.FTZ R84, R178, c[0x0][0x2d0], -R103.reuse ;  /* 0x0000b400b2547a23 */ /* 0x104fe60000010867 */
[----:B------:R-:W-:Y:S01]  /*1e2c0*/  FFMA.FTZ R92, R172, c[0x0][0x2d0], -R96 ;  /* 0x0000b400ac5c7a23 */ /* 0x000fe20000010860 */
[-C--:B------:R-:W-:Y:S01]  /*1e2d0*/  HMMA.16816.F32.BF16 R44, R80, R94.reuse, R44 ;  /* 0x0000005e502c723c */ /* 0x080fe2000004182c */
[----:B------:R1:W-:Y:S03]  /*1e2e0*/  MUFU.EX2 R178, R84 ;  /* 0x0000005400b27308 */ /* 0x0003e60000000800 */
[--C-:B---3--:R-:W-:Y:S04]  /*1e2f0*/  FFMA.FTZ R88, R97, c[0x0][0x2d0], -R2.reuse ;  /* 0x0000b40061587a23 */ /* 0x108fe80000010802 */
[C---:B------:R-:W-:Y:S04]  /*1e300*/  HMMA.16816.F32.BF16 R48, R76.reuse, R94, R48 ;  /* 0x0000005e4c30723c */ /* 0x040fe80000041830 */
[--C-:B-1----:R-:W-:Y:S01]  /*1e310*/  FFMA.FTZ R84, R109, c[0x0][0x2d0], -R2.reuse ;  /* 0x0000b4006d547a23 */ /* 0x102fe20000010802 */
[----:B------:R-:W-:Y:S02]  /*1e320*/  MOV R109, R170 ;  /* 0x000000aa006d7202 */ /* 0x000fe40000000f00 */
[----:B------:R-:W-:Y:S01]  /*1e330*/  MOV R170, R169 ;  /* 0x000000a900aa7202 */ /* 0x000fe20000000f00 */
[----:B------:R1:W-:Y:S10]  /*1e340*/  MUFU.EX2 R157, R84 ;  /* 0x00000054009d7308 */ /* 0x0003f40000000800 */
[----:B------:R2:W-:Y:S01]  /*1e350*/  MUFU.EX2 R169, R88 ;  /* 0x0000005800a97308 */ /* 0x0005e20000000800 */
[----:B-1----:R-:W-:Y:S01]  /*1e360*/  FFMA.FTZ R84, R108, c[0x0][0x2d0], -R2 ;  /* 0x0000b4006c547a23 */ /* 0x002fe20000010802 */
[----:B------:R-:W-:Y:S02]  /*1e370*/  MOV R108, R105 ;  /* 0x00000069006c7202 */ /* 0x000fe40000000f00 */
[----:B------:R-:W-:Y:S06]  /*1e380*/  MOV R105, R174 ;  /* 0x000000ae00697202 */ /* 0x000fec0000000f00 */
[----:B------:R1:W-:Y:S01]  /*1e390*/  MUFU.EX2 R156, R84 ;  /* 0x00000054009c7308 */ /* 0x0003e20000000800 */
[----:B------:R-:W-:Y:S02]  /*1e3a0*/  MOV R113, R108 ;  /* 0x0000006c00717202 */ /* 0x000fe40000000f00 */
[----:B------:R-:W-:Y:S01]  /*1e3b0*/  MOV R112, R105 ;  /* 0x0000006900707202 */ /* 0x000fe20000000f00 */
[----:B--2---:R-:W-:Y:S06]  /*1e3c0*/  FFMA.FTZ R88, R177, c[0x0][0x2d0], -R96 ;  /* 0x0000b400b1587a23 */ /* 0x004fec0000010860 */
[----:B------:R2:W-:Y:S10]  /*1e3d0*/  MUFU.EX2 R174, R92 ;  /* 0x0000005c00ae7308 */ /* 0x0005f40000000800 */
[----:B------:R3:W-:Y:S01]  /*1e3e0*/  MUFU.EX2 R177, R88 ;  /* 0x0000005800b17308 */ /* 0x0007e20000000800 */
[----:B-1----:R-:W1:Y:S01]  /*1e3f0*/  LDSM.16.MT88.4 R84, [R211+0x1900] ;  /* 0x00190000d354783b */ /* 0x002e620000004200 */
[----:B--2---:R-:W-:Y:S01]  /*1e400*/  FFMA.FTZ R92, R111, c[0x0][0x2d0], -R100 ;  /* 0x0000b4006f5c7a23 */ /* 0x004fe20000010864 */
[----:B------:R-:W-:Y:S04]  /*1e410*/  MOV R111, R171 ;  /* 0x000000ab006f7202 */ /* 0x000fe80000000f00 */
[----:B------:R-:W-:Y:S01]  /*1e420*/  MOV R124, R111 ;  /* 0x0000006f007c7202 */ /* 0x000fe20000000f00 */
[--C-:B---3--:R-:W-:Y:S04]  /*1e430*/  FFMA.FTZ R88, R176, c[0x0][0x2d0], -R96.reuse ;  /* 0x0000b400b0587a23 */ /* 0x108fe80000010860 */
[----:B------:R2:W3:Y:S01]  /*1e440*/  MUFU.EX2 R175, R88 ;  /* 0x0000005800af7308 */ /* 0x0004e20000000800 */
[-C--:B-1----:R-:W-:Y:S08]  /*1e450*/  HMMA.16816.F32.BF16 R52, R76, R84.reuse, R52 ;  /* 0x000000544c34723c */ /* 0x082ff00000041834 */
[C---:B------:R-:W-:Y:S04]  /*1e460*/  HMMA.16816.F32.BF16 R56, R80.reuse, R84, R56 ;  /* 0x000000545038723c */ /* 0x040fe80000041838 */
[----:B--2---:R-:W-:Y:S01]  /*1e470*/  FFMA.FTZ R88, R173, c[0x0][0x2d0], -R96 ;  /* 0x0000b400ad587a23 */ /* 0x004fe20000010860 */
[----:B---3--:R-:W-:Y:S01]  /*1e480*/  F2FP.BF16.PACK_AB R164, R175, R177 ;  /* 0x000000b1afa4723e */ /* 0x008fe200000010ff */
[----:B------:R-:W-:Y:S01]  /*1e490*/  MUFU.EX2 R173, R92 ;  /* 0x0000005c00ad7308 */ /* 0x000fe20000000800 */
[--C-:B------:R-:W-:Y:S01]  /*1e4a0*/  FFMA.FTZ R84, R99, c[0x0][0x2d0], -R100.reuse ;  /* 0x0000b40063547a23 */ /* 0x100fe20000010864 */
[-C--:B------:R-:W-:Y:S01]  /*1e4b0*/  HMMA.16816.F32.BF16 R60, R80, R86.reuse, R60 ;  /* 0x00000056503c723c */ /* 0x080fe2000004183c */
[----:B------:R-:W-:Y:S06]  /*1e4c0*/  LDSM.16.MT88.4 R96, [R210+0x2100] ;  /* 0x00210000d260783b */ /* 0x000fec0000004200 */
[--C-:B------:R-:W-:Y:S01]  /*1e4d0*/  FFMA.FTZ R80, R110, c[0x0][0x2d0], -R100.reuse ;  /* 0x0000b4006e507a23 */ /* 0x100fe20000010864 */
[----:B------:R-:W-:Y:S01]  /*1e4e0*/  HMMA.16816.F32.BF16 R64, R76, R86, R64 ;  /* 0x000000564c40723c */ /* 0x000fe20000041840 */
[----:B------:R-:W1:Y:S03]  /*1e4f0*/  MUFU.EX2 R176, R88 ;  /* 0x0000005800b07308 */ /* 0x000e660000000800 */
[----:B------:R-:W-:Y:S01]  /*1e500*/  FFMA.FTZ R81, R170, c[0x0][0x2d0], -R100 ;  /* 0x0000b400aa517a23 */ /* 0x000fe20000010864 */
[----:B------:R-:W-:Y:S01]  /*1e510*/  MOV R110, R106 ;  /* 0x0000006a006e7202 */ /* 0x000fe20000000f00 */
[--C-:B------:R-:W-:Y:S01]  /*1e520*/  FFMA.FTZ R100, R109, c[0x0][0x2d0], -R103.reuse ;  /* 0x0000b4006d647a23 */ /* 0x100fe20000010867 */
[----:B------:R-:W-:Y:S01]  /*1e530*/  F2FP.BF16.PACK_AB R76, R195, R194 ;  /* 0x000000c2c34c723e */ /* 0x000fe200000010ff */
[----:B------:R-:W2:Y:S01]  /*1e540*/  LDL R109, [R1+0x38] ;  /* 0x00003800016d7983 */ /* 0x000ea20000100800 */
[----:B------:R-:W-:Y:S02]  /*1e550*/  FFMA.FTZ R103, R107, c[0x0][0x2d0], -R103 ;  /* 0x0000b4006b677a23 */ /* 0x000fe40000010867 */
[----:B------:R3:W-:Y:S01]  /*1e560*/  MUFU.EX2 R171, R81 ;  /* 0x0000005100ab7308 */ /* 0x0007e20000000800 */
[----:B------:R-:W4:Y:S01]  /*1e570*/  LDL.LU R108, [R1+0x1c] ;  /* 0x00001c00016c7983 */ /* 0x000f220000300800 */
[----:B------:R-:W-:Y:S02]  /*1e580*/  F2FP.BF16.PACK_AB R78, R192, R193 ;  /* 0x000000c1c04e723e */ /* 0x000fe400000010ff */
[----:B------:R-:W-:Y:S01]  /*1e590*/  F2FP.BF16.PACK_AB R77, R189, R191 ;  /* 0x000000bfbd4d723e */ /* 0x000fe200000010ff */
[----:B------:R-:W4:Y:S01]  /*1e5a0*/  LDL.LU R107, [R1+0x20] ;  /* 0x00002000016b7983 */ /* 0x000f220000300800 */
[----:B------:R-:W-:Y:S02]  /*1e5b0*/  F2FP.BF16.PACK_AB R79, R185, R187 ;  /* 0x000000bbb94f723e */ /* 0x000fe400000010ff */
[----:B------:R-:W-:Y:S01]  /*1e5c0*/  F2FP.BF16.PACK_AB R82, R178, R182 ;  /* 0x000000b6b252723e */ /* 0x000fe200000010ff */
[----:B------:R-:W4:Y:S01]  /*1e5d0*/  LDL.LU R106, [R1+0x24] ;  /* 0x00002400016a7983 */ /* 0x000f220000300800 */
[----:B------:R3:W3:Y:S01]  /*1e5e0*/  MUFU.EX2 R170, R80 ;  /* 0x0000005000aa7308 */ /* 0x0006e20000000800 */
[----:B------:R-:W-:Y:S02]  /*1e5f0*/  F2FP.BF16.PACK_AB R83, R169, R168 ;  /* 0x000000a8a953723e */ /* 0x000fe400000010ff */
[----:B------:R-:W4:Y:S01]  /*1e600*/  LDL.LU R105, [R1+0x28] ;  /* 0x0000280001697983 */ /* 0x000f220000300800 */
[----:B-1----:R-:W-:Y:S02]  /*1e610*/  F2FP.BF16.PACK_AB R166, R174, R176 ;  /* 0x000000b0aea6723e */ /* 0x002fe400000010ff */
[----:B------:R-:W-:Y:S01]  /*1e620*/  MOV R125, R110 ;  /* 0x0000006e007d7202 */ /* 0x000fe20000000f00 */
[----:B------:R-:W1:Y:S03]  /*1e630*/  LDSM.16.MT88.4 R88, [R209+0x2100] ;  /* 0x00210000d158783b */ /* 0x000e660000004200 */
[----:B------:R3:W3:Y:S02]  /*1e640*/  MUFU.EX2 R172, R84 ;  /* 0x0000005400ac7308 */ /* 0x0006e40000000800 */
[----:B---3--:R-:W-:Y:S03]  /*1e650*/  F2FP.BF16.PACK_AB R81, R156, R157 ;  /* 0x0000009d9c51723e */ /* 0x008fe600000010ff */
[----:B------:R-:W3:Y:S05]  /*1e660*/  LDSM.16.MT88.4 R92, [R212+0x2100] ;  /* 0x00210000d45c783b */ /* 0x000eea0000004200 */
[----:B------:R-:W1:Y:S01]  /*1e670*/  MUFU.EX2 R103, R103 ;  /* 0x0000006700677308 */ /* 0x000e620000000800 */
[----:B------:R-:W-:Y:S02]  /*1e680*/  F2FP.BF16.PACK_AB R80, R158, R159 ;  /* 0x0000009f9e50723e */ /* 0x000fe400000010ff */
[----:B------:R-:W-:Y:S07]  /*1e690*/  F2FP.BF16.PACK_AB R167, R171, R170 ;  /* 0x000000aaaba7723e */ /* 0x000fee00000010ff */
[----:B------:R-:W3:Y:S01]  /*1e6a0*/  MUFU.EX2 R100, R100 ;  /* 0x0000006400647308 */ /* 0x000ee20000000800 */
[----:B------:R-:W3:Y:S01]  /*1e6b0*/  LDSM.16.MT88.4 R84, [R211+0x2100] ;  /* 0x00210000d354783b */ /* 0x000ee20000004200 */
[----:B------:R-:W-:Y:S02]  /*1e6c0*/  F2FP.BF16.PACK_AB R165, R172, R173 ;  /* 0x000000adaca5723e */ /* 0x000fe400000010ff */
[----:B-1----:R-:W-:Y:S01]  /*1e6d0*/  F2FP.BF16.PACK_AB R162, R103, R102 ;  /* 0x0000006667a2723e */ /* 0x002fe200000010ff */
[-C--:B------:R-:W-:Y:S03]  /*1e6e0*/  HMMA.16816.F32.BF16 R4, R76, R88.reuse, R4 ;  /* 0x000000584c04723c */ /* 0x080fe60000041804 */
[----:B---3--:R-:W-:Y:S05]  /*1e6f0*/  F2FP.BF16.PACK_AB R160, R101, R100 ;  /* 0x0000006465a0723e */ /* 0x008fea00000010ff */
[C---:B------:R-:W-:Y:S07]  /*1e700*/  HMMA.16816.F32.BF16 R8, R80.reuse, R88, R8 ;  /* 0x000000585008723c */ /* 0x040fee0000041808 */
[--C-:B------:R-:W-:Y:S01]  /*1e710*/  FFMA.FTZ R88, R113, c[0x0][0x2d0], -R2.reuse ;  /* 0x0000b40071587a23 */ /* 0x100fe20000010802 */
[-C--:B------:R-:W-:Y:S03]  /*1e720*/  HMMA.16816.F32.BF16 R12, R80, R90.reuse, R12 ;  /* 0x0000005a500c723c */ /* 0x080fe6000004180c */
[----:B------:R1:W-:Y:S05]  /*1e730*/  MUFU.EX2 R89, R88 ;  /* 0x0000005800597308 */ /* 0x0003ea0000000800 */
[C---:B------:R-:W-:Y:S08]  /*1e740*/  HMMA.16816.F32.BF16 R16, R76.reuse, R90, R16 ;  /* 0x0000005a4c10723c */ /* 0x040ff00000041810 */
[-C--:B------:R-:W-:Y:S08]  /*1e750*/  HMMA.16816.F32.BF16 R20, R76, R92.reuse, R20 ;  /* 0x0000005c4c14723c */ /* 0x080ff00000041814 */
[C---:B------:R-:W-:Y:S04]  /*1e760*/  HMMA.16816.F32.BF16 R24, R80.reuse, R92, R24 ;  /* 0x0000005c5018723c */ /* 0x040fe80000041818 */
[--C-:B-1----:R-:W-:Y:S02]  /*1e770*/  FFMA.FTZ R88, R112, c[0x0][0x2d0], -R2.reuse ;  /* 0x0000b40070587a23 */ /* 0x102fe40000010802 */
[----:B------:R-:W-:Y:S02]  /*1e780*/  FFMA.FTZ R2, R75, c[0x0][0x2d0], -R2 ;  /* 0x0000b4004b027a23 */ /* 0x000fe40000010802 */
[-C--:B------:R-:W-:Y:S01]  /*1e790*/  HMMA.16816.F32.BF16 R28, R80, R94.reuse, R28 ;  /* 0x0000005e501c723c */ /* 0x080fe2000004181c */
[----:B------:R-:W1:Y:S07]  /*1e7a0*/  MUFU.EX2 R90, R88 ;  /* 0x00000058005a7308 */ /* 0x000e6e0000000800 */
[C---:B------:R-:W-:Y:S03]  /*1e7b0*/  HMMA.16816.F32.BF16 R32, R76.reuse, R94, R32 ;  /* 0x0000005e4c20723c */ /* 0x040fe60000041820 */
[----:B------:R-:W-:Y:S05]  /*1e7c0*/  MUFU.EX2 R88, R74 ;  /* 0x0000004a00587308 */ /* 0x000fea0000000800 */
[-C--:B------:R-:W-:Y:S05]  /*1e7d0*/  HMMA.16816.F32.BF16 R36, R76, R96.reuse, R36 ;  /* 0x000000604c24723c */ /* 0x080fea0000041824 */
[----:B------:R-:W3:Y:S03]  /*1e7e0*/  MUFU.EX2 R74, R2 ;  /* 0x00000002004a7308 */ /* 0x000ee60000000800 */
[C---:B------:R-:W-:Y:S04]  /*1e7f0*/  HMMA.16816.F32.BF16 R40, R80.reuse, R96, R40 ;  /* 0x000000605028723c */ /* 0x040fe80000041828 */
[----:B-1----:R-:W-:Y:S04]  /*1e800*/  F2FP.BF16.PACK_AB R161, R90, R89 ;  /* 0x000000595aa1723e */ /* 0x002fe800000010ff */
[-C--:B------:R-:W-:Y:S08]  /*1e810*/  HMMA.16816.F32.BF16 R44, R80, R98.reuse, R44 ;  /* 0x00000062502c723c */ /* 0x080ff0000004182c */
[C---:B------:R-:W-:Y:S04]  /*1e820*/  HMMA.16816.F32.BF16 R48, R76.reuse, R98, R48 ;  /* 0x000000624c30723c */ /* 0x040fe80000041830 */
[----:B---3--:R-:W-:Y:S04]  /*1e830*/  F2FP.BF16.PACK_AB R163, R74, R88 ;  /* 0x000000584aa3723e */ /* 0x008fe800000010ff */
[-C--:B------:R-:W-:Y:S08]  /*1e840*/  HMMA.16816.F32.BF16 R52, R76, R84.reuse, R52 ;  /* 0x000000544c34723c */ /* 0x080ff00000041834 */
[C---:B------:R-:W-:Y:S08]  /*1e850*/  HMMA.16816.F32.BF16 R56, R80.reuse, R84, R56 ;  /* 0x000000545038723c */ /* 0x040ff00000041838 */
[-C--:B------:R-:W-:Y:S08]  /*1e860*/  HMMA.16816.F32.BF16 R60, R80, R86.reuse, R60 ;  /* 0x00000056503c723c */ /* 0x080ff0000004183c */
[----:B------:R-:W-:Y:S04]  /*1e870*/  HMMA.16816.F32.BF16 R64, R76, R86, R64 ;  /* 0x000000564c40723c */ /* 0x000fe80000041840 */
[----:B--2---:R-:W-:Y:S02]  /*1e880*/  ISETP.GT.AND P0, PT, R225, R109, PT ;  /* 0x0000006de100720c */ /* 0x004fe40003f04270 */
[----:B------:R-:W-:Y:S01]  /*1e890*/  MOV R225, R226 ;  /* 0x000000e200e17202 */ /* 0x000fe20000000f00 */
[----:B----4-:R-:W-:Y:S05]  /*1e8a0*/  FFMA.FTZ R73, R73, R108, R249 ;  /* 0x0000006c49497223 */ /* 0x010fea00000100f9 */
[----:B------:R-:W-:Y:S02]  /*1e8b0*/  FADD.FTZ R73, R251, R73 ;  /* 0x00000049fb497221 */ /* 0x000fe40000010000 */
[----:B------:R-:W-:Y:S02]  /*1e8c0*/  FFMA.FTZ R69, R69, R107, R246 ;  /* 0x0000006b45457223 */ /* 0x000fe400000100f6 */
[----:B------:R-:W-:Y:S02]  /*1e8d0*/  FFMA.FTZ R68, R68, R106, R240 ;  /* 0x0000006a44447223 */ /* 0x000fe400000100f0 */
[----:B------:R-:W-:Y:S02]  /*1e8e0*/  FADD.FTZ R73, R104, R73 ;  /* 0x0000004968497221 */ /* 0x000fe40000010000 */
[----:B------:R-:W-:Y:S02]  /*1e8f0*/  FFMA.FTZ R0, R0, R105, R184 ;  /* 0x0000006900007223 */ /* 0x000fe400000100b8 */
[----:B------:R-:W-:Y:S01]  /*1e900*/  FADD.FTZ R69, R247, R69 ;  /* 0x00000045f7457221 */ /* 0x000fe20000010000 */
        /* <DEDUP_REMOVED lines=93> */
[----:B------:R-:W-:Y:S01]  /*1eee0*/  FADD.FTZ R8, R100, R8 ;  /* 0x0000000864087221 */ /* 0x000fe20000010000 */
[----:B------:R-:W-:Y:S01]  /*1eef0*/  MOV R100, R71 ;  /* 0x0000004700647202 */ /* 0x000fe20000000f00 */
[----:B------:R-:W-:Y:S02]  /*1ef00*/  FADD.FTZ R4, R89, R4 ;  /* 0x0000000459047221 */ /* 0x000fe40000010000 */
[----:B------:R-:W-:Y:S02]  /*1ef10*/  FADD.FTZ R5, R172, R0 ;  /* 0x00000000ac057221 */ /* 0x000fe40000010000 */
[----:B------:R-:W-:Y:S02]  /*1ef20*/  FADD.FTZ R6, R176, R2 ;  /* 0x00000002b0067221 */ /* 0x000fe40000010000 */
[----:B------:R-:W-:Y:S01]  /*1ef30*/  FADD.FTZ R0, R101, R8 ;  /* 0x0000000865007221 */ /* 0x000fe20000010000 */
[----:B------:R-:W-:Y:S01]  /*1ef40*/  MOV R101, R70 ;  /* 0x0000004600657202 */ /* 0x000fe20000000f00 */
        /* <DEDUP_REMOVED lines=8> */
[----:B------:R-:W-:Y:S02]  /*1efd0*/  FADD.FTZ R2, R103, R2 ;  /* 0x0000000267027221 */ /* 0x000fe40000010000 */
[----:B------:R-:W-:Y:S01]  /*1efe0*/  FADD.FTZ R0, R74, R0 ;  /* 0x000000004a007221 */ /* 0x000fe20000010000 */
[----:B------:R-:W-:Y:S04]  /*1eff0*/  STL [R1+0x20], R4 ;  /* 0x0000200401007387 */ /* 0x000fe80000100800 */
[----:B------:R1:W-:Y:S04]  /*1f000*/  STL [R1+0x24], R2 ;  /* 0x0000240201007387 */ /* 0x0003e80000100800 */
[----:B------:R2:W-:Y:S01]  /*1f010*/  STL [R1+0x28], R0 ;  /* 0x0000280001007387 */ /* 0x0005e20000100800 */
[----:B-1----:R-:W-:Y:S01]  /*1f020*/  MOV R2, R72 ;  /* 0x0000004800027202 */ /* 0x002fe20000000f00 */
[----:B------:R-:W-:-:S05]  /*1f030*/  @P0 BRA `(.L_x_460) ;  /* 0xffffb7a000000947 */ /* 0x000fca000383ffff */
.L_x_459:
[----:B--2---:R-:W2:Y:S02]  /*1f040*/  LDL R0, [R1+0x18] ;  /* 0x0000180001007983 */ /* 0x004ea40000100800 */
[----:B--2---:R-:W-:-:S13]  /*1f050*/  ISETP.GE.AND P0, PT, R226, R0, PT ;  /* 0x00000000e200720c */ /* 0x004fda0003f06270 */
[----:B------:R-:W-:Y:S05]  /*1f060*/  @!P0 BRA `(.L_x_461) ;  /* 0x0000677000008947 */ /* 0x000fea0003800000 */
[----:B------:R-:W2:Y:S01]  /*1f070*/  LDL.LU.64 R6, [R1+0x50] ;  /* 0x0000500001067983 */ /* 0x000ea20000300a00 */
[----:B------:R-:W-:Y:S02]  /*1f080*/  UMOV UR10, 0x60 ;  /* 0x00000060000a7882 */ /* 0x000fe40000000000 */
[----:B------:R-:W-:Y:S01]  /*1f090*/  ULDC.64 UR4, c[0x0][0x208] ;  /* 0x0000820000047ab9 */ /* 0x000fe20000000a00 */
[----:B-1----:R-:W3:Y:S04]  /*1f0a0*/  LDL.LU.64 R4, [R1+0x58] ;  /* 0x0000580001047983 */ /* 0x002ee80000300a00 */
[----:B------:R-:W4:Y:S01]  /*1f0b0*/  LDL R0, [R1+0x60] ;  /* 0x0000600001007983 */ /* 0x000f220000100800 */
[----:B------:R-:W-:Y:S01]  /*1f0c0*/  MOV R8, c[0x0][0x2c4] ;  /* 0x0000b10000087a02 */ /* 0x000fe20000000f00 */
[----:B------:R-:W-:Y:S01]  /*1f0d0*/  UIMAD.WIDE.U32 UR12, UR10, UR4, URZ ;  /* 0x000000040a0c72a5 */ /* 0x000fe2000f8e003f */
[----:B------:R-:W-:Y:S01]  /*1f0e0*/  MOV R103, R3 ;  /* 0x0000000300677202 */ /* 0x000fe20000000f00 */
[----:B------:R-:W-:Y:S01]  /*1f0f0*/  UIMAD UR10, UR10, UR5, URZ ;  /* 0x000000050a0a72a4 */ /* 0x000fe2000f8e023f */
[----:B------:R-:W-:Y:S01]  /*1f100*/  ISETP.NE.AND P1, PT, R8, 0x1, PT ;  /* 0x000000010800780c */ /* 0x000fe20003f25270 */
[----:B------:R-:W-:Y:S01]  /*1f110*/  UMOV UR6, 0x5 ;  /* 0x0000000500067882 */ /* 0x000fe20000000000 */
[----:B------:R-:W-:Y:S01]  /*1f120*/  MOV R101, R71 ;  /* 0x0000004700657202 */ /* 0x000fe20000000f00 */
[----:B------:R-:W-:Y:S01]  /*1f130*/  ULDC.64 UR4, c[0x0][0x1e0] ;  /* 0x0000780000047ab9 */ /* 0x000fe20000000a00 */
[----:B------:R-:W-:Y:S01]  /*1f140*/  IMAD.MOV.U32 R100, RZ, RZ, R72 ;  /* 0x000000ffff647224 */ /* 0x000fe200078e0048 */
[----:B------:R-:W-:Y:S01]  /*1f150*/  USHF.L.U64.HI UR5, UR4, UR6, UR5 ;  /* 0x0000000604057299 */ /* 0x000fe20008010205 */
[----:B------:R-:W-:Y:S01]  /*1f160*/  IMAD.MOV.U32 R102, RZ, RZ, R70 ;  /* 0x000000ffff667224 */ /* 0x000fe200078e0046 */
[----:B------:R-:W-:-:S02]  /*1f170*/  USHF.L.U32 UR4, UR4, 0x5, URZ ;  /* 0x0000000504047899 */ /* 0x000fc4000800063f */
[----:B------:R-:W-:Y:S01]  /*1f180*/  UIADD3 UR10, UR13, UR10, URZ ;  /* 0x0000000a0d0a7290 */ /* 0x000fe2000fffe03f */
[----:B--2---:R-:W-:Y:S01]  /*1f190*/  IMAD.MOV.U32 R3, RZ, RZ, R7 ;  /* 0x000000ffff037224 */ /* 0x004fe200078e0007 */
[----:B---3--:R-:W-:Y:S02]  /*1f1a0*/  MOV R2, R4 ;  /* 0x0000000400027202 */ /* 0x008fe40000000f00 */
[----:B----4-:R-:W-:-:S03]  /*1f1b0*/  @P1 IMAD.HI.U32 R0, R0, c[0x0][0x2c8], RZ ;  /* 0x0000b20000001a27 */ /* 0x010fc600078e00ff */
[----:B------:R1:W-:Y:S04]  /*1f1c0*/  STL.64 [R1], R2 ;  /* 0x0000000201007387 */ /* 0x0003e80000100a00 */
[----:B------:R1:W-:Y:S02]  /*1f1d0*/  @P1 STL [R1+0x8], R0 ;  /* 0x0000080001001387 */ /* 0x0003e40000100800 */
.L_x_478:
[----:B------:R-:W-:Y:S04]  /*1f1e0*/  DEPBAR.LE SB0, 0x0 ;  /* 0x000080000000791a */ /* 0x000fe80000000000 */
[----:B------:R-:W-:Y:S01]  /*1f1f0*/  BAR.SYNC.DEFER_BLOCKING 0x0 ;  /* 0x0000000000007b1d */ /* 0x000fe20000010000 */
[----:B-12---:R-:W-:Y:S01]  /*1f200*/  SHF.R.S32.HI R2, RZ, 0x1f, R226 ;  /* 0x0000001fff027819 */ /* 0x006fe200000114e2 */
[----:B------:R-:W-:Y:S01]  /*1f210*/  IMAD R0, R226, UR10, RZ ;  /* 0x0000000ae2007c24 */ /* 0x000fe2000f8e02ff */
[----:B------:R-:W-:Y:S02]  /*1f220*/  MOV R198, c[0x0][0x208] ;  /* 0x0000820000c67a02 */ /* 0x000fe40000000f00 */
[----:B------:R-:W-:Y:S01]  /*1f230*/  MOV R228, c[0x0][0x2c4] ;  /* 0x0000b10000e47a02 */ /* 0x000fe20000000f00 */
[----:B------:R-:W-:Y:S01]  /*1f240*/  IMAD R0, R2, UR12, R0 ;  /* 0x0000000c02007c24 */ /* 0x000fe2000f8e0200 */
[----:B------:R-:W-:Y:S02]  /*1f250*/  SHF.L.U32 R198, R198, 0x5, RZ ;  /* 0x00000005c6c67819 */ /* 0x000fe400000006ff */
[----:B------:R-:W-:Y:S01]  /*1f260*/  ISETP.NE.AND P3, PT, R228, 0x1, PT ;  /* 0x00000001e400780c */ /* 0x000fe20003f65270 */
        /* <DEDUP_REMOVED lines=16> */
[----:B------:R-:W2:Y:S01]  /*1f370*/  LDL.64 R248, [R1+0x48] ;  /* 0x0000480001f87983 */ /* 0x000ea20000100a00 */
        /* <DEDUP_REMOVED lines=28> */
[-C--:B------:R-:W-:Y:S01]  /*1f540*/  HMMA.16816.F32.BF16 R12, R180, R178.reuse, R12 ;  /* 0x000000b2b40c723c */ /* 0x080fe2000004180c */
[----:B------:R-:W-:Y:S03]  /*1f550*/  MOV R197, 0x5 ;  /* 0x0000000500c57802 */ /* 0x000fe60000000f00 */
[C---:B------:R-:W-:Y:S02]  /*1f560*/  LEA R2, P0, R176.reuse, c[0x0][0x1f8], 0x1 ;  /* 0x00007e00b0027a11 */ /* 0x040fe400078008ff */
[----:B------:R-:W-:Y:S02]  /*1f570*/  IADD3 R0, R177, R0, RZ ;  /* 0x00000000b1007210 */ /* 0x000fe40007ffe0ff */
[C---:B------:R-:W-:Y:S01]  /*1f580*/  HMMA.16816.F32.BF16 R16, R172.reuse, R178, R16 ;  /* 0x000000b2ac10723c */ /* 0x040fe20000041810 */
[----:B------:R-:W-:Y:S03]  /*1f590*/  MOV R196, c[0x0][0x208] ;  /* 0x0000820000c47a02 */ /* 0x000fe60000000f00 */
[----:B------:R-:W-:Y:S02]  /*1f5a0*/  LEA.HI.X R3, R176, c[0x0][0x1fc], R0, 0x1, P0 ;  /* 0x00007f00b0037a11 */ /* 0x000fe400000f0c00 */
[----:B------:R-:W2:Y:S01]  /*1f5b0*/  LDSM.16.M88.4 R176, [R220] ;  /* 0x00000000dcb0783b */ /* 0x000ea20000000200 */
[----:B------:R-:W-:Y:S01]  /*1f5c0*/  SHF.L.U64.HI R196, R196, R197, c[0x0][0x20c] ;  /* 0x00008300c4c47619 */ /* 0x000fe200000102c5 */
        /* <DEDUP_REMOVED lines=10> */
[----:B------:R-:W-:Y:S01]  /*1f670*/  IADD3 R188, P1, R2, R198, RZ ;  /* 0x000000c602bc7210 */ /* 0x000fe20007f3e0ff */
[-C--:B------:R-:W-:Y:S04]  /*1f680*/  HMMA.16816.F32.BF16 R44, R180, R190.reuse, R44 ;  /* 0x000000beb42c723c */ /* 0x080fe8000004182c */
[----:B------:R-:W-:Y:S02]  /*1f690*/  IADD3.X R189, R3, R196, RZ, P1, !PT ;  /* 0x000000c403bd7210 */ /* 0x000fe40000ffe4ff */
[----:B------:R-:W-:Y:S02]  /*1f6a0*/  IADD3 R186, P0, R188, R198, RZ ;  /* 0x000000c6bcba7210 */ /* 0x000fe40007f1e0ff */
[C---:B------:R-:W-:Y:S01]  /*1f6b0*/  HMMA.16816.F32.BF16 R48, R172.reuse, R190, R48 ;  /* 0x000000beac30723c */ /* 0x040fe20000041830 */
[----:B------:R4:W-:Y:S03]  /*1f6c0*/  LDGSTS.E.BYPASS.LTC128B.128 [R227+0x900], [R188.64], !P5 ;  /* 0x00900000bce37fae */ /* 0x0009e6000e901d48 */
[----:B------:R-:W-:Y:S02]  /*1f6d0*/  IADD3.X R187, R189, R196, RZ, P0, !PT ;  /* 0x000000c4bdbb7210 */ /* 0x000fe400007fe4ff */
[----:B------:R-:W-:Y:S02]  /*1f6e0*/  IADD3 R184, P2, R186, R198, RZ ;  /* 0x000000c6bab87210 */ /* 0x000fe40007f5e0ff */
[-C--:B------:R-:W-:Y:S01]  /*1f6f0*/  HMMA.16816.F32.BF16 R52, R172, R192.reuse, R52 ;  /* 0x000000c0ac34723c */ /* 0x080fe20000041834 */
[----:B------:R1:W-:Y:S03]  /*1f700*/  LDGSTS.E.BYPASS.LTC128B.128 [R227+0x1100], [R186.64], !P5 ;  /* 0x01100000bae37fae */ /* 0x0003e6000e901d48 */
[----:B------:R-:W-:Y:S02]  /*1f710*/  IADD3.X R185, R187, R196, RZ, P2, !PT ;  /* 0x000000c4bbb97210 */ /* 0x000fe400017fe4ff */
[----:B---3--:R-:W-:Y:S02]  /*1f720*/  IADD3 R2, P1, R184, R198, RZ ;  /* 0x000000c6b8027210 */ /* 0x008fe40007f3e0ff */
[C---:B------:R-:W-:Y:S01]  /*1f730*/  HMMA.16816.F32.BF16 R56, R180.reuse, R192, R56 ;  /* 0x000000c0b438723c */ /* 0x040fe20000041838 */
[----:B------:R3:W-:Y:S03]  /*1f740*/  LDGSTS.E.BYPASS.LTC128B.128 [R227+0x1900], [R184.64], !P5 ;  /* 0x01900000b8e37fae */ /* 0x0007e6000e901d48 */
[----:B------:R-:W-:Y:S02]  /*1f750*/  IADD3.X R3, R185, R196, RZ, P1, !PT ;  /* 0x000000c4b9037210 */ /* 0x000fe40000ffe4ff */
[----:B------:R-:W-:Y:S02]  /*1f760*/  IADD3 R190, P0, R2, R198, RZ ;  /* 0x000000c602be7210 */ /* 0x000fe40007f1e0ff */
[-C--:B------:R-:W-:Y:S01]  /*1f770*/  HMMA.16816.F32.BF16 R60, R180, R194.reuse, R60 ;  /* 0x000000c2b43c723c */ /* 0x080fe2000004183c */
[----:B------:R2:W-:Y:S03]  /*1f780*/  LDGSTS.E.BYPASS.LTC128B.128 [R227+0x2100], [R2.64], !P5 ;  /* 0x0210000002e37fae */ /* 0x0005e6000e901d48 */
[----:B------:R-:W-:Y:S04]  /*1f790*/  IADD3.X R191, R3, R196, RZ, P0, !PT ;  /* 0x000000c403bf7210 */ /* 0x000fe800007fe4ff */
[C---:B------:R-:W-:Y:S01]  /*1f7a0*/  HMMA.16816.F32.BF16 R64, R172.reuse, R194, R64 ;  /* 0x000000c2ac40723c */ /* 0x040fe20000041840 */
[----:B------:R4:W-:Y:S07]  /*1f7b0*/  LDGSTS.E.BYPASS.LTC128B.128 [R227+0x2900], [R190.64], !P5 ;  /* 0x02900000bee37fae */ /* 0x0009ee000e901d48 */
[-C--:B-1----:R-:W-:Y:S01]  /*1f7c0*/  HMMA.16816.F32.BF16 R68, R172, R168.reuse, R68 ;  /* 0x000000a8ac44723c */ /* 0x082fe20000041844 */
[----:B------:R-:W-:Y:S07]  /*1f7d0*/  LDSM.16.M88.4 R192, [R216+0x8100] ;  /* 0x00810000d8c0783b */ /* 0x000fee0000000200 */
[C---:B------:R-:W-:Y:S01]  /*1f7e0*/  HMMA.16816.F32.BF16 R72, R180.reuse, R168, R72 ;  /* 0x000000a8b448723c */ /* 0x040fe20000041848 */
[----:B---3--:R-:W-:Y:S07]  /*1f7f0*/  LDSM.16.M88.4 R184, [R216+0x6100] ;  /* 0x00610000d8b8783b */ /* 0x008fee0000000200 */
[-C--:B------:R-:W-:Y:S01]  /*1f800*/  HMMA.16816.F32.BF16 R76, R180, R170.reuse, R76 ;  /* 0x000000aab44c723c */ /* 0x080fe2000004184c */
[----:B------:R-:W-:Y:S07]  /*1f810*/  LDSM.16.M88.4 R196, [R214+0x3900] ;  /* 0x00390000d6c4783b */ /* 0x000fee0000000200 */
[C---:B------:R-:W-:Y:S01]  /*1f820*/  HMMA.16816.F32.BF16 R80, R172.reuse, R170, R80 ;  /* 0x000000aaac50723c */ /* 0x040fe20000041850 */
[----:B----4-:R-:W1:Y:S07]  /*1f830*/  LDSM.16.M88.4 R188, [R214+0x3100] ;  /* 0x00310000d6bc783b */ /* 0x010e6e0000000200 */
[-C--:B--2---:R-:W-:Y:S01]  /*1f840*/  HMMA.16816.F32.BF16 R84, R172, R176.reuse, R84 ;  /* 0x000000b0ac54723c */ /* 0x084fe20000041854 */
[----:B------:R-:W2:Y:S07]  /*1f850*/  LDSM.16.M88.4 R200, [R214+0x4100] ;  /* 0x00410000d6c8783b */ /* 0x000eae0000000200 */
[C---:B------:R-:W-:Y:S01]  /*1f860*/  HMMA.16816.F32.BF16 R88, R180.reuse, R176, R88 ;  /* 0x000000b0b458723c */ /* 0x040fe20000041858 */
[----:B------:R-:W3:Y:S07]  /*1f870*/  LDSM.16.M88.4 R168, [R214+0x4900] ;  /* 0x00490000d6a8783b */ /* 0x000eee0000000200 */
[-C--:B------:R-:W-:Y:S01]  /*1f880*/  HMMA.16816.F32.BF16 R92, R180, R178.reuse, R92 ;  /* 0x000000b2b45c723c */ /* 0x080fe2000004185c */
[----:B------:R-:W4:Y:S07]  /*1f890*/  LDSM.16.M88.4 R180, [R214+0x5100] ;  /* 0x00510000d6b4783b */ /* 0x000f2e0000000200 */
[----:B------:R-:W-:Y:S01]  /*1f8a0*/  HMMA.16816.F32.BF16 R96, R172, R178, R96 ;  /* 0x000000b2ac60723c */ /* 0x000fe20000041860 */
[----:B------:R-:W2:Y:S07]  /*1f8b0*/  LDSM.16.M88.4 R204, [R214+0x5900] ;  /* 0x00590000d6cc783b */ /* 0x000eae0000000200 */
[-C--:B-1----:R-:W-:Y:S01]  /*1f8c0*/  HMMA.16816.F32.BF16 R4, R184, R188.reuse, R4 ;  /* 0x000000bcb804723c */ /* 0x082fe20000041804 */
[----:B------:R-:W-:Y:S07]  /*1f8d0*/  LDSM.16.M88.4 R172, [R217+0x6100] ;  /* 0x00610000d9ac783b */ /* 0x000fee0000000200 */
[C---:B------:R-:W-:Y:S01]  /*1f8e0*/  HMMA.16816.F32.BF16 R8, R192.reuse, R188, R8 ;  /* 0x000000bcc008723c */ /* 0x040fe20000041808 */
[----:B------:R-:W1:Y:S07]  /*1f8f0*/  LDSM.16.M88.4 R176, [R213] ;  /* 0x00000000d5b0783b */ /* 0x000e6e0000000200 */
[-C--:B------:R-:W-:Y:S01]  /*1f900*/  HMMA.16816.F32.BF16 R12, R192, R190.reuse, R12 ;  /* 0x000000bec00c723c */ /* 0x080fe2000004180c */
[----:B------:R-:W0:Y:S07]  /*1f910*/  LDGDEPBAR ;  /* 0x00000000000079af */ /* 0x000e2e0000000000 */
[C---:B------:R-:W-:Y:S01]  /*1f920*/  HMMA.16816.F32.BF16 R16, R184.reuse, R190, R16 ;  /* 0x000000beb810723c */ /* 0x040fe20000041810 */
[----:B------:R-:W1:Y:S07]  /*1f930*/  LDSM.16.M88.4 R188, [R217+0x8100] ;  /* 0x00810000d9bc783b */ /* 0x000e6e0000000200 */
[-C--:B------:R-:W-:Y:S08]  /*1f940*/  HMMA.16816.F32.BF16 R20, R184, R196.reuse, R20 ;  /* 0x000000c4b814723c */ /* 0x080ff00000041814 */
[C---:B------:R-:W-:Y:S08]  /*1f950*/  HMMA.16816.F32.BF16 R24, R192.reuse, R196, R24 ;  /* 0x000000c4c018723c */ /* 0x040ff00000041818 */
[-C--:B------:R-:W-:Y:S08]  /*1f960*/  HMMA.16816.F32.BF16 R28, R192, R198.reuse, R28 ;  /* 0x000000c6c01c723c */ /* 0x080ff0000004181c */
[C---:B------:R-:W-:Y:S08]  /*1f970*/  HMMA.16816.F32.BF16 R32, R184.reuse, R198, R32 ;  /* 0x000000c6b820723c */ /* 0x040ff00000041820 */
        /* <DEDUP_REMOVED lines=45> */
[----:B------:R-:W2:Y:S10]  /*1fc50*/  MUFU.TANH R237, R12 ;  /* 0x0000000c00ed7308 */ /* 0x000eb40000002400 */
[----:B------:R-:W2:Y:S01]  /*1fc60*/  MUFU.TANH R230, R13 ;  /* 0x0000000d00e67308 */ /* 0x000ea20000002400 */
[----:B-1----:R-:W1:Y:S01]  /*1fc70*/  LDSM.16.M88.4 R8, [R213+0x1000] ;  /* 0x00100000d508783b */ /* 0x002e620000000200 */
[-C--:B----4-:R-:W-:Y:S08]  /*1fc80*/  HMMA.16816.F32.BF16 R20, R172, R4.reuse, R20 ;  /* 0x00000004ac14723c */ /* 0x090ff00000041814 */
[----:B------:R-:W4:Y:S01]  /*1fc90*/  MUFU.TANH R242, R14 ;  /* 0x0000000e00f27308 */ /* 0x000f220000002400 */
        /* <DEDUP_REMOVED lines=57> */
[----:B------:R-:W3:Y:S03]  /*20030*/  MUFU.TANH R178, R59 ;  /* 0x0000003b00b27308 */ /* 0x000ee60000002400 */
[----:B------:R-:W-:Y:S02]  /*20040*/  FMUL.FTZ R54, R54, c[0x0][0x320] ;  /* 0x0000c80036367a20 */ /* 0x000fe40000410000 */
[----:B------:R-:W-:Y:S02]  /*20050*/  FMUL.FTZ R55, R55, c[0x0][0x320] ;  /* 0x0000c80037377a20 */ /* 0x000fe40000410000 */
[C---:B------:R-:W-:Y:S01]  /*20060*/  HMMA.16816.F32.BF16 R80, R172.reuse, R10, R80 ;  /* 0x0000000aac50723c */ /* 0x040fe20000041850 */
[----:B------:R-:W3:Y:S02]  /*20070*/  LDL R11, [R1+0x8] ;  /* 0x00000800010b7983 */ /* 0x000ee40000100800 */
[----:B------:R4:W3:Y:S01]  /*20080*/  MUFU.TANH R59, R62 ;  /* 0x0000003e003b7308 */ /* 0x0008e20000002400 */
[----:B------:R-:W-:Y:S01]  /*20090*/  FMUL.FTZ R56, R56, c[0x0][0x320] ;  /* 0x0000c80038387a20 */ /* 0x000fe20000410000 */
[----:B------:R-:W3:Y:S01]  /*200a0*/  LDL R10, [R1+0x34] ;  /* 0x00003400010a7983 */ /* 0x000ee20000100800 */
[----:B------:R-:W-:Y:S02]  /*200b0*/  FMUL.FTZ R57, R57, c[0x0][0x320] ;  /* 0x0000c80039397a20 */ /* 0x000fe40000410000 */
[-C--:B--2---:R-:W-:Y:S01]  /*200c0*/  HMMA.16816.F32.BF16 R84, R172, R4.reuse, R84 ;  /* 0x00000004ac54723c */ /* 0x084fe20000041854 */
[----:B-1----:R-:W2:Y:S03]  /*200d0*/  LDL R58, [R1+0x18] ;  /* 0x00001800013a7983 */ /* 0x002ea60000100800 */
[----:B------:R-:W-:Y:S01]  /*200e0*/  FMUL.FTZ R60, R60, c[0x0][0x320] ;  /* 0x0000c8003c3c7a20 */ /* 0x000fe20000410000 */
[----:B------:R-:W1:Y:S01]  /*200f0*/  MUFU.TANH R21, R21 ;  /* 0x0000001500157308 */ /* 0x000e620000002400 */
[----:B------:R-:W-:Y:S02]  /*20100*/  FMUL.FTZ R61, R61, c[0x0][0x320] ;  /* 0x0000c8003d3d7a20 */ /* 0x000fe40000410000 */
[C---:B------:R-:W-:Y:S04]  /*20110*/  HMMA.16816.F32.BF16 R88, R188.reuse, R4, R88 ;  /* 0x00000004bc58723c */ /* 0x040fe80000041858 */
[----:B------:R-:W-:Y:S02]  /*20120*/  FMUL.FTZ R63, R63, c[0x0][0x320] ;  /* 0x0000c8003f3f7a20 */ /* 0x000fe40000410000 */
[----:B------:R-:W-:Y:S01]  /*20130*/  FMUL.FTZ R64, R64, c[0x0][0x320] ;  /* 0x0000c80040407a20 */ /* 0x000fe20000410000 */
[----:B------:R1:W1:Y:S01]  /*20140*/  MUFU.TANH R198, R22 ;  /* 0x0000001600c67308 */ /* 0x0002620000002400 */
[-C--:B------:R-:W-:Y:S01]  /*20150*/  HMMA.16816.F32.BF16 R92, R188, R6.reuse, R92 ;  /* 0x00000006bc5c723c */ /* 0x080fe2000004185c */
[----:B----4-:R-:W3:Y:S03]  /*20160*/  LDL R62, [R1+0x30] ;  /* 0x00003000013e7983 */ /* 0x010ee60000100800 */
[----:B------:R-:W-:Y:S02]  /*20170*/  FMUL.FTZ R65, R65, c[0x0][0x320] ;  /* 0x0000c80041417a20 */ /* 0x000fe40000410000 */
[----:B------:R-:W-:Y:S02]  /*20180*/  FMUL.FTZ R66, R66, c[0x0][0x320] ;  /* 0x0000c80042427a20 */ /* 0x000fe40000410000 */
[----:B------:R-:W-:Y:S01]  /*20190*/  HMMA.16816.F32.BF16 R96, R172, R6, R96 ;  /* 0x00000006ac60723c */ /* 0x000fe20000041860 */
[----:B------:R1:W1:Y:S03]  /*201a0*/  MUFU.TANH R184, R23 ;  /* 0x0000001700b87308 */ /* 0x0002660000002400 */
[----:B------:R-:W-:Y:S02]  /*201b0*/  FMUL.FTZ R67, R67, c[0x0][0x320] ;  /* 0x0000c80043437a20 */ /* 0x000fe40000410000 */
[----:B------:R-:W-:Y:S02]  /*201c0*/  FMUL.FTZ R68, R68, c[0x0][0x320] ;  /* 0x0000c80044447a20 */ /* 0x000fe40000410000 */
[----:B------:R-:W-:Y:S03]  /*201d0*/  FMUL.FTZ R69, R69, c[0x0][0x320] ;  /* 0x0000c80045457a20 */ /* 0x000fe60000410000 */
        /* <DEDUP_REMOVED lines=9> */
[----:B------:R-:W3:Y:S01]  /*20270*/  LDL R96, [R1+0x2c] ;  /* 0x00002c0001607983 */ /* 0x000ee20000100800 */
        /* <DEDUP_REMOVED lines=21> */
[----:B------:R-:W-:Y:S01]  /*203d0*/  FMUL.FTZ R27, R97, c[0x0][0x320] ;  /* 0x0000c800611b7a20 */ /* 0x000fe20000410000 */
[----:B------:R-:W-:Y:S01]  /*203e0*/  MOV R97, c[0x0][0x32c] ;  /* 0x0000cb0000617a02 */ /* 0x000fe20000000f00 */
        /* <DEDUP_REMOVED lines=19> */
[----:B------:R1:W1:Y:S10]  /*20520*/  MUFU.TANH R170, R38 ;  /* 0x0000002600aa7308 */ /* 0x0002740000002400 */
        /* <DEDUP_REMOVED lines=12> */
[----:B------:R1:W1:Y:S10]  /*205f0*/  MUFU.TANH R45, R51 ;  /* 0x00000033002d7308 */ /* 0x0002740000002400 */
[----:B------:R-:W1:Y:S10]  /*20600*/  MUFU.TANH R52, R52 ;  /* 0x0000003400347308 */ /* 0x000e740000002400 */
[----:B------:R-:W1:Y:S10]  /*20610*/  MUFU.TANH R53, R53 ;  /* 0x0000003500357308 */ /* 0x000e740000002400 */
[----:B------:R1:W1:Y:S01]  /*20620*/  MUFU.TANH R36, R54 ;  /* 0x0000003600247308 */ /* 0x0002620000002400 */
[C---:B--2---:R-:W-:Y:S09]  /*20630*/  ISETP.GT.AND P0, PT, R226.reuse, R58, PT ;  /* 0x0000003ae200720c */ /* 0x044ff20003f04270 */
[----:B------:R2:W1:Y:S04]  /*20640*/  MUFU.TANH R35, R55 ;  /* 0x0000003700237308 */ /* 0x0004680000002400 */
[----:B------:R-:W-:Y:S06]  /*20650*/  @P0 IADD3 R0, R226, -0x1, RZ ;  /* 0xffffffffe2000810 */ /* 0x000fec0007ffe0ff */
[----:B------:R2:W1:Y:S01]  /*20660*/  MUFU.TANH R168, R56 ;  /* 0x0000003800a87308 */ /* 0x0004620000002400 */
[----:B------:R-:W-:Y:S02]  /*20670*/  @P0 MOV R3, R251 ;  /* 0x000000fb00030202 */ /* 0x000fe40000000f00 */
[----:B------:R-:W-:Y:S01]  /*20680*/  @P0 SHF.R.S32.HI R2, RZ, 0x1f, R0 ;  /* 0x0000001fff020819 */ /* 0x000fe20000011400 */
[----:B------:R-:W-:Y:S04]  /*20690*/  @P0 IMAD.WIDE.U32 R4, R0, c[0x0][0x1e0], RZ ;  /* 0x0000780000040a25 */ /* 0x000fe800078e00ff */
[----:B------:R-:W-:Y:S02]  /*206a0*/  @P0 IMAD R2, R2, c[0x0][0x1e0], RZ ;  /* 0x0000780002020a24 */ /* 0x000fe400078e02ff */
[----:B------:R2:W1:Y:S02]  /*206b0*/  MUFU.TANH R56, R57 ;  /* 0x0000003900387308 */ /* 0x0004640000002400 */
[----:B------:R-:W-:Y:S05]  /*206c0*/  @P0 IMAD R2, R0, c[0x0][0x1e4], R2 ;  /* 0x0000790000020a24 */ /* 0x000fea00078e0202 */
[----:B------:R-:W-:Y:S02]  /*206d0*/  @P0 IADD3 R0, R5, R2, RZ ;  /* 0x0000000205000210 */ /* 0x000fe40007ffe0ff */
[----:B------:R-:W-:Y:S01]  /*206e0*/  @P0 MOV R2, R248 ;  /* 0x000000f800020202 */ /* 0x000fe20000000f00 */
[----:B------:R-:W1:Y:S02]  /*206f0*/  MUFU.TANH R60, R60 ;  /* 0x0000003c003c7308 */ /* 0x000e640000002400 */
[----:B------:R-:W-:Y:S02]  /*20700*/  @P0 IMAD R0, R0, 0x60, RZ ;  /* 0x0000006000000824 */ /* 0x000fe400078e02ff */
[----:B------:R-:W-:Y:S05]  /*20710*/  @P0 IMAD.WIDE.U32 R2, R4, 0x60, R2 ;  /* 0x0000006004020825 */ /* 0x000fea00078e0002 */
[C---:B------:R-:W-:Y:S01]  /*20720*/  @P0 LEA R4, P1, R2.reuse, c[0x0][0x1c8], 0x1 ;  /* 0x0000720002040a11 */ /* 0x040fe200078208ff */
[----:B------:R-:W1:Y:S01]  /*20730*/  MUFU.TANH R61, R61 ;  /* 0x0000003d003d7308 */ /* 0x000e620000002400 */
[----:B------:R-:W-:Y:S04]  /*20740*/  @P0 IADD3 R0, R3, R0, RZ ;  /* 0x0000000003000210 */ /* 0x000fe80007ffe0ff */
[----:B------:R-:W-:Y:S02]  /*20750*/  @P0 LEA.HI.X R5, R2, c[0x0][0x1cc], R0, 0x1, P1 ;  /* 0x0000730002050a11 */ /* 0x000fe400008f0c00 */
[----:B------:R-:W-:Y:S03]  /*20760*/  @P0 IADD3 R2, P1, R4, UR4, RZ ;  /* 0x0000000404020c10 */ /* 0x000fe6000ff3e0ff */
[----:B------:R-:W1:Y:S01]  /*20770*/  MUFU.TANH R63, R63 ;  /* 0x0000003f003f7308 */ /* 0x000e620000002400 */
[----:B------:R-:W-:Y:S01]  /*20780*/  @!PT LDS RZ, [RZ] ;  /* 0x00000000fffff984 */ /* 0x000fe20000000800 */
[----:B------:R-:W-:Y:S01]  /*20790*/  @!PT LDS RZ, [RZ] ;  /* 0x00000000fffff984 */ /* 0x000fe20000000800 */
[----:B------:R-:W-:Y:S01]  /*207a0*/  @!PT LDS RZ, [RZ] ;  /* 0x00000000fffff984 */ /* 0x000fe20000000800 */
[----:B------:R1:W-:Y:S01]  /*207b0*/  @P0 LDGSTS.E.BYPASS.LTC128B.128 [R227+0x3100], [R4.64], !P5 ;  /* 0x0310000004e30fae */ /* 0x0003e2000e901d48 */
[----:B------:R-:W-:Y:S02]  /*207c0*/  @P0 IADD3.X R3, R5, UR5, RZ, P1, !PT ;  /* 0x0000000505030c10 */ /* 0x000fe40008ffe4ff */
[----:B------:R-:W-:Y:S04]  /*207d0*/  @P0 IADD3 R8, P2, R2, UR4, RZ ;  /* 0x0000000402080c10 */ /* 0x000fe8000ff5e0ff */
[----:B------:R-:W-:Y:S01]  /*207e0*/  @P0 IADD3.X R9, R3, UR5, RZ, P2, !PT ;  /* 0x0000000503090c10 */ /* 0x000fe200097fe4ff */
[----:B------:R2:W-:Y:S01]  /*207f0*/  @P0 LDGSTS.E.BYPASS.LTC128B.128 [R227+0x3900], [R2.64], !P5 ;  /* 0x0390000002e30fae */ /* 0x0005e2000e901d48 */
[----:B------:R-:W2:Y:S01]  /*20800*/  MUFU.TANH R64, R64 ;  /* 0x0000004000407308 */ /* 0x000ea20000002400 */
[----:B------:R-:W-:Y:S04]  /*20810*/  @P0 IADD3 R6, P1, R8, UR4, RZ ;  /* 0x0000000408060c10 */ /* 0x000fe8000ff3e0ff */
[----:B------:R-:W-:Y:S02]  /*20820*/  @P0 IADD3.X R7, R9, UR5, RZ, P1, !PT ;  /* 0x0000000509070c10 */ /* 0x000fe40008ffe4ff */
[----:B------:R3:W-:Y:S03]  /*20830*/  @P0 LDGSTS.E.BYPASS.LTC128B.128 [R227+0x4100], [R8.64], !P5 ;  /* 0x0410000008e30fae */ /* 0x0007e6000e901d48 */
[----:B------:R-:W3:Y:S05]  /*20840*/  MUFU.TANH R65, R65 ;  /* 0x0000004100417308 */ /* 0x000eea0000002400 */
[----:B------:R3:W-:Y:S05]  /*20850*/  @P0 LDGSTS.E.BYPASS.LTC128B.128 [R227+0x4900], [R6.64], !P5 ;  /* 0x0490000006e30fae */ /* 0x0007ea000e901d48 */
[----:B------:R-:W3:Y:S03]  /*20860*/  MUFU.TANH R66, R66 ;  /* 0x0000004200427308 */ /* 0x000ee60000002400 */
[----:B-1----:R1:W4:Y:S01]  /*20870*/  LDL R5, [R1+0x60] ;  /* 0x0000600001057983 */ /* 0x0023220000100800 */
[----:B--2---:R-:W-:Y:S06]  /*20880*/  @P0 IADD3 R2, P2, R6, UR4, RZ ;  /* 0x0000000406020c10 */ /* 0x004fec000ff5e0ff */
[----:B------:R-:W2:Y:S01]  /*20890*/  MUFU.TANH R67, R67 ;  /* 0x0000004300437308 */ /* 0x000ea20000002400 */
[----:B------:R-:W-:Y:S02]  /*208a0*/  @P0 IADD3.X R3, R7, UR5, RZ, P2, !PT ;  /* 0x0000000507030c10 */ /* 0x000fe400097fe4ff */
[----:B---3--:R-:W-:Y:S03]  /*208b0*/  @P0 IADD3 R8, P1, R2, UR4, RZ ;  /* 0x0000000402080c10 */ /* 0x008fe6000ff3e0ff */
[----:B------:R3:W-:Y:S01]  /*208c0*/  @P0 LDGSTS.E.BYPASS.LTC128B.128 [R227+0x5100], [R2.64], !P5 ;  /* 0x0510000002e30fae */ /* 0x0007e2000e901d48 */
[----:B------:R-:W-:Y:S03]  /*208d0*/  @P0 IADD3.X R9, R3, UR5, RZ, P1, !PT ;  /* 0x0000000503090c10 */ /* 0x000fe60008ffe4ff */
[----:B------:R-:W1:Y:S04]  /*208e0*/  MUFU.TANH R68, R68 ;  /* 0x0000004400447308 */ /* 0x000e680000002400 */
[----:B------:R1:W-:Y:S06]  /*208f0*/  @P0 LDGSTS.E.BYPASS.LTC128B.128 [R227+0x5900], [R8.64], !P5 ;  /* 0x0590000008e30fae */ /* 0x0003ec000e901d48 */
[----:B------:R-:W2:Y:S02]  /*20900*/  MUFU.TANH R69, R69 ;  /* 0x0000004500457308 */ /* 0x000ea40000002400 */
[----:B------:R-:W0:Y:S08]  /*20910*/  LDGDEPBAR ;  /* 0x00000000000079af */ /* 0x000e300000000000 */
[----:B------:R-:W2:Y:S01]  /*20920*/  MUFU.TANH R70, R70 ;  /* 0x0000004600467308 */ /* 0x000ea20000002400 */
[----:B---3--:R-:W-:Y:S05]  /*20930*/  IMAD R2, R226, -0x60, RZ ;  /* 0xffffffa0e2027824 */ /* 0x008fea00078e02ff */
[C---:B------:R-:W-:Y:S04]  /*20940*/  IADD3 R7, -R10.reuse, 0x1, R2 ;  /* 0x000000010a077810 */ /* 0x040fe80007ffe102 */
[----:B------:R-:W3:Y:S01]  /*20950*/  MUFU.TANH R71, R71 ;  /* 0x0000004700477308 */ /* 0x000ee20000002400 */
[----:B-1----:R-:W-:Y:S02]  /*20960*/  IADD3 R8, -R10, R2, RZ ;  /* 0x000000020a087210 */ /* 0x002fe40007ffe1ff */
[----:B------:R-:W-:Y:S04]  /*20970*/  IADD3 R7, -R62, R7, R96 ;  /* 0x000000073e077210 */ /* 0x000fe80007ffe160 */
[C---:B------:R-:W-:Y:S02]  /*20980*/  IADD3 R6, R7.reuse, c[0x0][0x328], RZ ;  /* 0x0000ca0007067a10 */ /* 0x040fe40007ffe0ff */
[----:B------:R-:W-:Y:S01]  /*20990*/  IADD3 R7, R7, UR7, RZ ;  /* 0x0000000707077c10 */ /* 0x000fe2000fffe0ff */
        /* <DEDUP_REMOVED lines=24> */
[----:B------:R-:W1:Y:S01]  /*20b20*/  MUFU.TANH R30, R30 ;  /* 0x0000001e001e7308 */ /* 0x000e620000002400 */
[----:B----4-:R-:W-:Y:S02]  /*20b30*/  @P3 SHF.R.U32.HI R5, RZ, c[0x0][0x2cc], R11 ;  /* 0x0000b300ff053a19 */ /* 0x010fe4000001160b */
[----:B------:R-:W-:Y:S03]  /*20b40*/  ISETP.GE.AND P3, PT, R97, 0x1, PT ;  /* 0x000000016100780c */ /* 0x000fe60003f66270 */
[----:B------:R-:W4:Y:S04]  /*20b50*/  SHFL.IDX PT, R4, R5, RZ, 0x1c1f ;  /* 0x001c1fff05047589 */ /* 0x000f2800000e0000 */
[----:B------:R-:W1:Y:S10]  /*20b60*/  MUFU.TANH R27, R27 ;  /* 0x0000001b001b7308 */ /* 0x000e740000002400 */
[----:B------:R-:W1:Y:S10]  /*20b70*/  MUFU.TANH R29, R29 ;  /* 0x0000001d001d7308 */ /* 0x000e740000002400 */
[----:B------:R-:W1:Y:S01]  /*20b80*/  MUFU.TANH R28, R28 ;  /* 0x0000001c001c7308 */ /* 0x000e620000002400 */
[-C--:B----4-:R-:W-:Y:S02]  /*20b90*/  IADD3 R3, R6, R4.reuse, RZ ;  /* 0x0000000406037210 */ /* 0x090fe40007ffe0ff */
[----:B------:R-:W-:Y:S01]  /*20ba0*/  IADD3 R0, R7, R4, RZ ;  /* 0x0000000407007210 */ /* 0x000fe20007ffe0ff */
[----:B------:R-:W-:-:S06]  /*20bb0*/  @!P3 BRA `(.L_x_462) ;  /* 0x000001700000b947 */ /* 0x000fcc0003800000 */
[----:B--23--:R-:W-:Y:S01]  /*20bc0*/  IADD3 R4, -R62, R96, R4 ;  /* 0x000000603e047210 */ /* 0x00cfe20007ffe104 */
        /* <DEDUP_REMOVED lines=12> */
.L_x_464:
[----:B------:R-:W-:Y:S04]  /*20c90*/  MOV R9, c[0x0][0x32c] ;  /* 0x0000cb0000097a02 */ /* 0x000fe80000000f00 */
[----:B------:R-:W-:Y:S11]  /*20ca0*/  ISETP.NE.AND P0, PT, R9, 0x1, PT ;  /* 0x000000010900780c */ /* 0x000ff60003f05270 */
[----:B------:R-:W-:Y:S02]  /*20cb0*/  @!UPT UIADD3 URZ, URZ, URZ, URZ ;  /* 0x0000003f3f3ff290 */ /* 0x000fe4000fffe03f */
[----:B------:R-:W-:Y:S05]  /*20cc0*/  @P0 IMAD.HI.U32 R9, R4, c[0x0][0x330], RZ ;  /* 0x0000cc0004090a27 */ /* 0x000fea00078e00ff */
[----:B------:R-:W-:Y:S02]  /*20cd0*/  @P0 SHF.R.U32.HI R4, RZ, c[0x0][0x334], R9 ;  /* 0x0000cd00ff040a19 */ /* 0x000fe40000011609 */
.L_x_465:
[----:B------:R-:W-:Y:S05]  /*20ce0*/  BSYNC B0 ;  /* 0x0000000000007941 */ /* 0x000fea0003800000 */
.L_x_463:
[----:B------:R-:W-:Y:S05]  /*20cf0*/  IMAD R4, R4, c[0x0][0x32c], R8 ;  /* 0x0000cb0004047a24 */ /* 0x000fea00078e0208 */
[----:B------:R-:W-:Y:S02]  /*20d00*/  IADD3 R9, R4, c[0x0][0x32c], RZ ;  /* 0x0000cb0004097a10 */ /* 0x000fe40007ffe0ff */
[----:B------:R-:W-:Y:S02]  /*20d10*/  IMNMX R0, R0, R4, !PT ;  /* 0x0000000400007217 */ /* 0x000fe40007800200 */
[----:B------:R-:W-:Y:S02]  /*20d20*/  IMNMX R3, R3, R9, PT ;  /* 0x0000000903037217 */ /* 0x000fe40003800200 */
.L_x_462:
[C---:B--23--:R-:W-:Y:S02]  /*20d30*/  ISETP.GE.AND P0, PT, R2.reuse, 0x9, PT ;  /* 0x000000090200780c */ /* 0x04cfe40003f06270 */
[----:B------:R-:W-:Y:S02]  /*20d40*/  ISETP.GE.AND P1, PT, R2, 0x2, PT ;  /* 0x000000020200780c */ /* 0x000fe40003f26270 */
[----:B------:R-:W-:Y:S02]  /*20d50*/  P2R R25, PR, RZ, 0x1 ;  /* 0x00000001ff197803 */ /* 0x000fe40000000000 */
[C---:B------:R-:W-:Y:S02]  /*20d60*/  ISETP.GT.AND P0, PT, R0.reuse, 0x8, !P0 ;  /* 0x000000080000780c */ /* 0x040fe40004704270 */
[----:B------:R-:W-:Y:S02]  /*20d70*/  P2R R26, PR, RZ, 0x2 ;  /* 0x00000002ff1a7803 */ /* 0x000fe40000000000 */
[----:B------:R-:W-:Y:S02]  /*20d80*/  ISETP.GT.AND P1, PT, R0, 0x1, !P1 ;  /* 0x000000010000780c */ /* 0x000fe40004f24270 */
[C---:B------:R-:W-:Y:S02]  /*20d90*/  ISETP.LT.OR P0, PT, R3.reuse, 0x9, P0 ;  /* 0x000000090300780c */ /* 0x040fe40000701670 */
[----:B------:R-:W-:Y:S02]  /*20da0*/  ISETP.GE.AND P2, PT, R2, 0xa, PT ;  /* 0x0000000a0200780c */ /* 0x000fe40003f46270 */
[C---:B------:R-:W-:Y:S02]  /*20db0*/  ISETP.LT.OR P1, PT, R3.reuse, 0x2, P1 ;  /* 0x000000020300780c */ /* 0x040fe40000f21670 */
        /* <DEDUP_REMOVED lines=67> */
[C---:B------:R-:W-:Y:S02]  /*211f0*/  ISETP.GE.AND P6, PT, R2.reuse, 0x42, PT ;  /* 0x000000420200780c */ /* 0x040fe40003fc6270 */
        /* <DEDUP_REMOVED lines=18> */
[----:B------:R-:W-:Y:S04]  /*21320*/  ISETP.GT.AND P0, PT, R0, 0x50, !P2 ;  /* 0x000000500000780c */ /* 0x000fe80005704270 */
[C---:B------:R-:W-:Y:S04]  /*21330*/  ISETP.LT.OR P0, PT, R3.reuse, 0x51, P0 ;  /* 0x000000510300780c */ /* 0x040fe80000701670 */
        /* <DEDUP_REMOVED lines=36> */
.L_x_468:
[----:B------:R-:W-:Y:S04]  /*21580*/  MOV R27, c[0x0][0x32c] ;  /* 0x0000cb00001b7a02 */ /* 0x000fe80000000f00 */
[----:B------:R-:W-:Y:S11]  /*21590*/  ISETP.NE.AND P0, PT, R27, 0x1, PT ;  /* 0x000000011b00780c */ /* 0x000ff60003f05270 */
[----:B------:R-:W-:Y:S02]  /*215a0*/  @!UPT UIADD3 URZ, URZ, URZ, URZ ;  /* 0x0000003f3f3ff290 */ /* 0x000fe4000fffe03f */
[----:B------:R-:W-:Y:S05]  /*215b0*/  @P0 IMAD.HI.U32 R27, R3, c[0x0][0x330], RZ ;  /* 0x0000cc00031b0a27 */ /* 0x000fea00078e00ff */
[----:B------:R-:W-:Y:S02]  /*215c0*/  @P0 SHF.R.U32.HI R3, RZ, c[0x0][0x334], R27 ;  /* 0x0000cd00ff030a19 */ /* 0x000fe4000001161b */
.L_x_469:
[----:B------:R-:W-:Y:S05]  /*215d0*/  BSYNC B0 ;  /* 0x0000000000007941 */ /* 0x000fea0003800000 */
.L_x_467:
[----:B------:R-:W-:Y:S05]  /*215e0*/  IMAD R3, R3, c[0x0][0x32c], R8 ;  /* 0x0000cb0003037a24 */ /* 0x000fea00078e0208 */
[----:B------:R-:W-:Y:S02]  /*215f0*/  IADD3 R27, R3, c[0x0][0x32c], RZ ;  /* 0x0000cb00031b7a10 */ /* 0x000fe40007ffe0ff */
[----:B------:R-:W-:Y:S02]  /*21600*/  IMNMX R0, R0, R3, !PT ;  /* 0x0000000300007217 */ /* 0x000fe40007800200 */
[----:B------:R-:W-:Y:S02]  /*21610*/  IMNMX R2, R2, R27, PT ;  /* 0x0000001b02027217 */ /* 0x000fe40003800200 */
.L_x_466:
        /* <DEDUP_REMOVED lines=110> */
.L_x_472:
[----:B------:R-:W-:Y:S04]  /*21d00*/  MOV R27, c[0x0][0x32c] ;  /* 0x0000cb00001b7a02 */ /* 0x000fe80000000f00 */
[----:B------:R-:W-:Y:S11]  /*21d10*/  ISETP.NE.AND P0, PT, R27, 0x1, PT ;  /* 0x000000011b00780c */ /* 0x000ff60003f05270 */
[----:B------:R-:W-:Y:S02]  /*21d20*/  @!UPT UIADD3 URZ, URZ, URZ, URZ ;  /* 0x0000003f3f3ff290 */ /* 0x000fe4000fffe03f */
[----:B------:R-:W-:Y:S05]  /*21d30*/  @P0 IMAD.HI.U32 R27, R3, c[0x0][0x330], RZ ;  /* 0x0000cc00031b0a27 */ /* 0x000fea00078e00ff */
[----:B------:R-:W-:Y:S02]  /*21d40*/  @P0 SHF.R.U32.HI R3, RZ, c[0x0][0x334], R27 ;  /* 0x0000cd00ff030a19 */ /* 0x000fe4000001161b */
.L_x_473:
[----:B------:R-:W-:Y:S05]  /*21d50*/  BSYNC B0 ;  /* 0x0000000000007941 */ /* 0x000fea0003800000 */
.L_x_471:
[----:B------:R-:W-:Y:S05]  /*21d60*/  IMAD R3, R3, c[0x0][0x32c], R8 ;  /* 0x0000cb0003037a24 */ /* 0x000fea00078e0208 */
[----:B------:R-:W-:Y:S02]  /*21d70*/  IADD3 R27, R3, c[0x0][0x32c], RZ ;  /* 0x0000cb00031b7a10 */ /* 0x000fe40007ffe0ff */
[----:B------:R-:W-:Y:S02]  /*21d80*/  IMNMX R0, R0, R3, !PT ;  /* 0x0000000300007217 */ /* 0x000fe40007800200 */
[----:B------:R-:W-:Y:S02]  /*21d90*/  IMNMX R2, R2, R27, PT ;  /* 0x0000001b02027217 */ /* 0x000fe40003800200 */
.L_x_470:
        /* <DEDUP_REMOVED lines=110> */
.L_x_476:
[----:B------:R-:W-:Y:S04]  /*22480*/  MOV R5, c[0x0][0x32c] ;  /* 0x0000cb0000057a02 */ /* 0x000fe80000000f00 */
[----:B------:R-:W-:Y:S11]  /*22490*/  ISETP.NE.AND P0, PT, R5, 0x1, PT ;  /* 0x000000010500780c */ /* 0x000ff60003f05270 */
[----:B------:R-:W-:Y:S02]  /*224a0*/  @!UPT UIADD3 URZ, URZ, URZ, URZ ;  /* 0x0000003f3f3ff290 */ /* 0x000fe4000fffe03f */
[----:B------:R-:W-:Y:S05]  /*224b0*/  @P0 IMAD.HI.U32 R5, R3, c[0x0][0x330], RZ ;  /* 0x0000cc0003050a27 */ /* 0x000fea00078e00ff */
[----:B------:R-:W-:Y:S02]  /*224c0*/  @P0 SHF.R.U32.HI R3, RZ, c[0x0][0x334], R5 ;  /* 0x0000cd00ff030a19 */ /* 0x000fe40000011605 */
.L_x_477:
[----:B------:R-:W-:Y:S05]  /*224d0*/  BSYNC B0 ;  /* 0x0000000000007941 */ /* 0x000fea0003800000 */
.L_x_475:
[----:B------:R-:W-:Y:S05]  /*224e0*/  IMAD R8, R3, c[0x0][0x32c], R8 ;  /* 0x0000cb0003087a24 */ /* 0x000fea00078e0208 */
[----:B------:R-:W-:Y:S02]  /*224f0*/  IADD3 R3, R8, c[0x0][0x32c], RZ ;  /* 0x0000cb0008037a10 */ /* 0x000fe40007ffe0ff */
[----:B------:R-:W-:Y:S02]  /*22500*/  IMNMX R0, R0, R8, !PT ;  /* 0x0000000800007217 */ /* 0x000fe40007800200 */
[----:B------:R-:W-:Y:S02]  /*22510*/  IMNMX R2, R2, R3, PT ;  /* 0x0000000302027217 */ /* 0x000fe40003800200 */
.L_x_474:
[----:B------:R-:W-:Y:S02]  /*22520*/  ISETP.GT.AND P0, PT, R0, RZ, !P1 ;  /* 0x000000ff0000720c */ /* 0x000fe40004f04270 */
[----:B------:R-:W-:Y:S02]  /*22530*/  ISETP.NE.AND P1, PT, R22, RZ, PT ;  /* 0x000000ff1600720c */ /* 0x000fe40003f25270 */
[----:B------:R-:W-:Y:S02]  /*22540*/  ISETP.LT.OR P0, PT, R2, 0x1, P0 ;  /* 0x000000010200780c */ /* 0x000fe40000701670 */
[----:B------:R-:W-:Y:S02]  /*22550*/  MOV R52, R58 ;  /* 0x0000003a00347202 */ /* 0x000fe40000000f00 */
[----:B------:R-:W-:Y:S02]  /*22560*/  FSEL R8, R247, -INF , !P0 ;  /* 0xff800000f7087808 */ /* 0x000fe40004000000 */
[----:B------:R-:W-:Y:S01]  /*22570*/  ISETP.NE.AND P0, PT, R26, RZ, PT ;  /* 0x000000ff1a00720c */ /* 0x000fe20003f05270 */
[----:B------:R-:W-:Y:S01]  /*22580*/  IMAD.MOV.U32 R82, RZ, RZ, R52 ;  /* 0x000000ffff527224 */ /* 0x000fe200078e0034 */
        /* <DEDUP_REMOVED lines=97> */
[----:B------:R-:W-:Y:S01]  /*22ba0*/  ISETP.LT.OR P0, PT, R2, 0x39, P0 ;  /* 0x000000390200780c */ /* 0x000fe20000701670 */
[----:B------:R-:W1:Y:S01]  /*22bb0*/  SHFL.BFLY PT, R5, R72, 0x2, 0x1f ;  /* 0x0c401f0048057f89 */ /* 0x000e6200000e0000 */
[----:B------:R-:W-:Y:S02]  /*22bc0*/  FMNMX.FTZ R3, R244, R3, !PT ;  /* 0x00000003f4037209 */ /* 0x000fe40007810000 */
[----:B------:R-:W-:Y:S02]  /*22bd0*/  FSEL R183, R59, -INF , !P0 ;  /* 0xff8000003bb77808 */ /* 0x000fe40004000000 */
[----:B------:R-:W-:Y:S02]  /*22be0*/  ISETP.NE.AND P0, PT, R12, RZ, PT ;  /* 0x000000ff0c00720c */ /* 0x000fe40003f05270 */
[----:B------:R-:W-:Y:S02]  /*22bf0*/  FMNMX.FTZ R3, R249, R3, !PT ;  /* 0x00000003f9037209 */ /* 0x000fe40007810000 */
[----:B------:R-:W-:Y:S02]  /*22c00*/  ISETP.GT.AND P0, PT, R0, 0x39, !P0 ;  /* 0x000000390000780c */ /* 0x000fe40004704270 */
[----:B------:R-:W-:Y:S02]  /*22c10*/  FMNMX.FTZ R3, R250, R3, !PT ;  /* 0x00000003fa037209 */ /* 0x000fe40007810000 */
[----:B------:R-:W-:Y:S02]  /*22c20*/  ISETP.LT.OR P0, PT, R2, 0x3a, P0 ;  /* 0x0000003a0200780c */ /* 0x000fe40000701670 */
[----:B------:R-:W-:Y:S01]  /*22c30*/  ISETP.NE.AND P1, PT, R11, RZ, PT ;  /* 0x000000ff0b00720c */ /* 0x000fe20003f25270 */
[----:B------:R-:W2:Y:S01]  /*22c40*/  SHFL.BFLY PT, R6, R3, 0x2, 0x1f ;  /* 0x0c401f0003067f89 */ /* 0x000ea200000e0000 */
[----:B------:R-:W-:Y:S02]  /*22c50*/  FSEL R186, R63, -INF , !P0 ;  /* 0xff8000003fba7808 */ /* 0x000fe40004000000 */
[----:B------:R-:W-:Y:S02]  /*22c60*/  ISETP.GT.AND P0, PT, R0, 0x40, !P1 ;  /* 0x000000400000780c */ /* 0x000fe40004f04270 */
[----:B------:R-:W-:Y:S02]  /*22c70*/  ISETP.NE.AND P1, PT, R10, RZ, PT ;  /* 0x000000ff0a00720c */ /* 0x000fe40003f25270 */
[----:B------:R-:W-:Y:S04]  /*22c80*/  ISETP.LT.OR P0, PT, R2, 0x41, P0 ;  /* 0x000000410200780c */ /* 0x000fe80000701670 */
[----:B------:R-:W-:Y:S02]  /*22c90*/  FSEL R193, R74, -INF , !P0 ;  /* 0xff8000004ac17808 */ /* 0x000fe40004000000 */
[----:B------:R-:W-:Y:S02]  /*22ca0*/  ISETP.GT.AND P0, PT, R0, 0x41, !P6 ;  /* 0x000000410000780c */ /* 0x000fe40007704270 */
[----:B------:R-:W-:Y:S02]  /*22cb0*/  ISETP.NE.AND P6, PT, R4, RZ, PT ;  /* 0x000000ff0400720c */ /* 0x000fe40003fc5270 */
[----:B------:R-:W-:Y:S02]  /*22cc0*/  FMNMX.FTZ R4, R27, R102, !PT ;  /* 0x000000661b047209 */ /* 0x000fe40007810000 */
[----:B------:R-:W-:Y:S02]  /*22cd0*/  ISETP.LT.OR P0, PT, R2, 0x42, P0 ;  /* 0x000000420200780c */ /* 0x000fe40000701670 */
[----:B------:R-:W-:Y:S02]  /*22ce0*/  FMNMX.FTZ R4, R28, R4, !PT ;  /* 0x000000041c047209 */ /* 0x000fe40007810000 */
[----:B------:R-:W-:Y:S02]  /*22cf0*/  FSEL R197, R75, -INF , !P0 ;  /* 0xff8000004bc57808 */ /* 0x000fe40004000000 */
[----:B-1----:R-:W-:Y:S02]  /*22d00*/  FMNMX.FTZ R72, R72, R5, !PT ;  /* 0x0000000548487209 */ /* 0x002fe40007810000 */
[----:B------:R-:W-:Y:S02]  /*22d10*/  FMNMX.FTZ R4, R35, R4, !PT ;  /* 0x0000000423047209 */ /* 0x000fe40007810000 */
[----:B--2---:R-:W-:Y:S01]  /*22d20*/  FMNMX.FTZ R3, R3, R6, !PT ;  /* 0x0000000603037209 */ /* 0x004fe20007810000 */
        /* <DEDUP_REMOVED lines=14> */
[----:B-1----:R-:W-:Y:S02]  /*22e10*/  FMNMX.FTZ R72, R72, R7, !PT ;  /* 0x0000000748487209 */ /* 0x002fe40007810000 */
[----:B------:R-:W-:Y:S02]  /*22e20*/  FMNMX.FTZ R4, R169, R4, !PT ;  /* 0x00000004a9047209 */ /* 0x000fe40007810000 */
[----:B------:R-:W-:Y:S01]  /*22e30*/  ISETP.GT.AND P0, PT, R0, 0x50, !P2 ;  /* 0x000000500000780c */ /* 0x000fe20005704270 */
[C---:B------:R-:W-:Y:S01]  /*22e40*/  FMUL.FTZ R74, R72.reuse, c[0x0][0x2d0] ;  /* 0x0000b400484a7a20 */ /* 0x040fe20000410000 */
[----:B------:R-:W-:Y:S02]  /*22e50*/  FSETP.NEU.FTZ.AND P2, PT, R72, -INF , PT ;  /* 0xff8000004800780b */ /* 0x000fe40003f5d000 */
[----:B------:R-:W-:Y:S02]  /*22e60*/  FMNMX.FTZ R5, R8, R103, !PT ;  /* 0x0000006708057209 */ /* 0x000fe40007810000 */
[----:B------:R-:W-:Y:S02]  /*22e70*/  FMNMX.FTZ R4, R173, R4, !PT ;  /* 0x00000004ad047209 */ /* 0x000fe40007810000 */
[----:B------:R-:W-:Y:S02]  /*22e80*/  FSEL R74, R74, RZ, P2 ;  /* 0x000000ff4a4a7208 */ /* 0x000fe40001000000 */
[----:B------:R-:W-:Y:S02]  /*22e90*/  FMNMX.FTZ R5, R22, R5, !PT ;  /* 0x0000000516057209 */ /* 0x000fe40007810000 */
[----:B------:R-:W-:Y:S01]  /*22ea0*/  FMNMX.FTZ R4, R175, R4, !PT ;  /* 0x00000004af047209 */ /* 0x000fe20007810000 */
[--C-:B------:R-:W-:Y:S01]  /*22eb0*/  FFMA.FTZ R16, R43, c[0x0][0x2d0], -R74.reuse ;  /* 0x0000b4002b107a23 */ /* 0x100fe2000001084a */
[----:B------:R-:W-:Y:S02]  /*22ec0*/  FMNMX.FTZ R5, R25, R5, !PT ;  /* 0x0000000519057209 */ /* 0x000fe40007810000 */
[----:B--2---:R-:W-:Y:S01]  /*22ed0*/  FMNMX.FTZ R71, R3, R71, !PT ;  /* 0x0000004703477209 */ /* 0x004fe20007810000 */
[--C-:B------:R-:W-:Y:S01]  /*22ee0*/  FFMA.FTZ R3, R32, c[0x0][0x2d0], -R74.reuse ;  /* 0x0000b40020037a23 */ /* 0x100fe2000001084a */
[----:B------:R-:W-:Y:S02]  /*22ef0*/  FMNMX.FTZ R4, R182, R4, !PT ;  /* 0x00000004b6047209 */ /* 0x000fe40007810000 */
        /* <DEDUP_REMOVED lines=21> */
[----:B------:R-:W-:Y:S02]  /*23050*/  FSETP.NEU.FTZ.AND P1, PT, R71, -INF , PT ;  /* 0xff8000004700780b */ /* 0x000fe40003f3d000 */
[----:B------:R-:W-:Y:S02]  /*23060*/  ISETP.LT.OR P0, PT, R2, 0x52, P0 ;  /* 0x000000520200780c */ /* 0x000fe40000701670 */
[----:B------:R-:W-:Y:S01]  /*23070*/  FSEL R75, R75, RZ, P1 ;  /* 0x000000ff4b4b7208 */ /* 0x000fe20000800000 */
[----:B------:R2:W3:Y:S01]  /*23080*/  MUFU.EX2 R80, R3 ;  /* 0x0000000300507308 */ /* 0x0004e20000000800 */
[----:B------:R-:W-:Y:S02]  /*23090*/  FMNMX.FTZ R4, R237, R4, !PT ;  /* 0x00000004ed047209 */ /* 0x000fe40007810000 */
[----:B------:R-:W-:Y:S01]  /*230a0*/  FMNMX.FTZ R6, R168, R6, !PT ;  /* 0x00000006a8067209 */ /* 0x000fe20007810000 */
[--C-:B------:R-:W-:Y:S01]  /*230b0*/  FFMA.FTZ R12, R42, c[0x0][0x2d0], -R75.reuse ;  /* 0x0000b4002a0c7a23 */ /* 0x100fe2000001084b */
[----:B------:R-:W-:Y:S02]  /*230c0*/  FMNMX.FTZ R4, R238, R4, !PT ;  /* 0x00000004ee047209 */ /* 0x000fe40007810000 */
[----:B------:R-:W-:Y:S02]  /*230d0*/  ISETP.NE.AND P4, PT, R9, RZ, PT ;  /* 0x000000ff0900720c */ /* 0x000fe40003f85270 */
[----:B------:R-:W-:Y:S02]  /*230e0*/  FMNMX.FTZ R4, R239, R4, !PT ;  /* 0x00000004ef047209 */ /* 0x000fe40007810000 */
[----:B------:R-:W-:Y:S02]  /*230f0*/  FSEL R199, R91, -INF , !P0 ;  /* 0xff8000005bc77808 */ /* 0x000fe40004000000 */
[----:B------:R-:W-:Y:S02]  /*23100*/  FMNMX.FTZ R4, R245, R4, !PT ;  /* 0x00000004f5047209 */ /* 0x000fe40007810000 */
[----:B-1----:R-:W-:Y:S01]  /*23110*/  FMNMX.FTZ R5, R170, R6, !PT ;  /* 0x00000006aa057209 */ /* 0x002fe20007810000 */
[----:B------:R-:W-:Y:S01]  /*23120*/  FFMA.FTZ R6, R31, c[0x0][0x2d0], -R74 ;  /* 0x0000b4001f067a23 */ /* 0x000fe2000001084a */
[----:B------:R-:W-:Y:S01]  /*23130*/  ISETP.GT.AND P3, PT, R0, 0x58, !P4 ;  /* 0x000000580000780c */ /* 0x000fe20006764270 */
[----:B------:R-:W1:Y:S01]  /*23140*/  SHFL.BFLY PT, R7, R4, 0x2, 0x1f ;  /* 0x0c401f0004077f89 */ /* 0x000e6200000e0000 */
[----:B------:R-:W-:Y:S01]  /*23150*/  FMNMX.FTZ R5, R172, R5, !PT ;  /* 0x00000005ac057209 */ /* 0x000fe20007810000 */
[----:B------:R-:W4:Y:S01]  /*23160*/  MUFU.EX2 R247, R6 ;  /* 0x0000000600f77308 */ /* 0x000f220000000800 */
[----:B------:R-:W-:Y:S02]  /*23170*/  ISETP.GT.AND P0, PT, R0, 0x59, !P6 ;  /* 0x000000590000780c */ /* 0x000fe40007704270 */
[----:B------:R-:W-:Y:S01]  /*23180*/  FMNMX.FTZ R5, R179, R5, !PT ;  /* 0x00000005b3057209 */ /* 0x000fe20007810000 */
[--C-:B--2---:R-:W-:Y:S01]  /*23190*/  FFMA.FTZ R3, R29, c[0x0][0x2d0], -R75.reuse ;  /* 0x0000b4001d037a23 */ /* 0x104fe2000001084b */
[----:B---3--:R-:W-:Y:S02]  /*231a0*/  F2FP.BF16.PACK_AB R78, R80, R61 ;  /* 0x0000003d504e723e */ /* 0x008fe400000010ff */
[C---:B------:R-:W-:Y:S02]  /*231b0*/  ISETP.LT.OR P0, PT, R2.reuse, 0x5a, P0 ;  /* 0x0000005a0200780c */ /* 0x040fe40000701670 */
[----:B------:R-:W-:Y:S01]  /*231c0*/  ISETP.LT.OR P3, PT, R2, 0x59, P3 ;  /* 0x000000590200780c */ /* 0x000fe20001f61670 */
[----:B------:R2:W-:Y:S01]  /*231d0*/  MUFU.EX2 R92, R3 ;  /* 0x00000003005c7308 */ /* 0x0005e20000000800 */
[----:B------:R-:W-:Y:S01]  /*231e0*/  FMNMX.FTZ R5, R178, R5, !PT ;  /* 0x00000005b2057209 */ /* 0x000fe20007810000 */
[--C-:B------:R-:W-:Y:S01]  /*231f0*/  FFMA.FTZ R2, R37, c[0x0][0x2d0], -R75.reuse ;  /* 0x0000b40025027a23 */ /* 0x100fe2000001084b */
[----:B------:R-:W-:Y:S02]  /*23200*/  FSEL R73, R54, -INF , !P0 ;  /* 0xff80000036497808 */ /* 0x000fe40004000000 */
[----:B------:R-:W-:Y:S02]  /*23210*/  FMNMX.FTZ R5, R183, R5, !PT ;  /* 0x00000005b7057209 */ /* 0x000fe40007810000 */
[----:B------:R-:W-:Y:S02]  /*23220*/  FSEL R192, R57, -INF , !P3 ;  /* 0xff80000039c07808 */ /* 0x000fe40005800000 */
[----:B------:R-:W-:Y:S01]  /*23230*/  FMNMX.FTZ R5, R186, R5, !PT ;  /* 0x00000005ba057209 */ /* 0x000fe20007810000 */
[----:B------:R3:W-:Y:S01]  /*23240*/  MUFU.EX2 R60, R2 ;  /* 0x00000002003c7308 */ /* 0x0007e20000000800 */
[----:B-1----:R-:W-:Y:S02]  /*23250*/  FMNMX.FTZ R4, R4, R7, !PT ;  /* 0x0000000704047209 */ /* 0x002fe40007810000 */
[----:B------:R-:W-:Y:S02]  /*23260*/  FMNMX.FTZ R5, R193, R5, !PT ;  /* 0x00000005c1057209 */ /* 0x000fe40007810000 */
[----:B----4-:R-:W-:Y:S01]  /*23270*/  F2FP.BF16.PACK_AB R76, R247, R89 ;  /* 0x00000059f74c723e */ /* 0x010fe200000010ff */
[----:B------:R-:W1:Y:S01]  /*23280*/  SHFL.BFLY PT, R70, R4, 0x1, 0x1f ;  /* 0x0c201f0004467f89 */ /* 0x000e6200000e0000 */
[----:B------:R-:W-:Y:S04]  /*23290*/  FMNMX.FTZ R5, R197, R5, !PT ;  /* 0x00000005c5057209 */ /* 0x000fe80007810000 */
[----:B--2---:R-:W-:Y:S01]  /*232a0*/  FMNMX.FTZ R3, R200, R5, !PT ;  /* 0x00000005c8037209 */ /* 0x004fe20007810000 */
[--C-:B------:R-:W-:Y:S02]  /*232b0*/  FFMA.FTZ R5, R33, c[0x0][0x2d0], -R75.reuse ;  /* 0x0000b40021057a23 */ /* 0x100fe4000001084b */
[----:B------:R-:W-:Y:S01]  /*232c0*/  MUFU.EX2 R33, R16 ;  /* 0x0000001000217308 */ /* 0x000fe20000000800 */
[----:B------:R-:W-:Y:S04]  /*232d0*/  FMNMX.FTZ R3, R204, R3, !PT ;  /* 0x00000003cc037209 */ /* 0x000fe80007810000 */
[----:B------:R-:W-:Y:S01]  /*232e0*/  FMNMX.FTZ R0, R205, R3, !PT ;  /* 0x00000003cd007209 */ /* 0x000fe20007810000 */
[--C-:B------:R-:W-:Y:S03]  /*232f0*/  FFMA.FTZ R3, R38, c[0x0][0x2d0], -R75.reuse ;  /* 0x0000b40026037a23 */ /* 0x100fe6000001084b */
[----:B------:R-:W-:Y:S01]  /*23300*/  FMNMX.FTZ R0, R199, R0, !PT ;  /* 0x00000000c7007209 */ /* 0x000fe20007810000 */
[----:B------:R-:W2:Y:S03]  /*23310*/  MUFU.EX2 R81, R3 ;  /* 0x0000000300517308 */ /* 0x000ea60000000800 */
[----:B------:R-:W-:Y:S02]  /*23320*/  FMNMX.FTZ R0, R192, R0, !PT ;  /* 0x00000000c0007209 */ /* 0x000fe40007810000 */
[----:B-1----:R-:W-:Y:S02]  /*23330*/  FMNMX.FTZ R70, R4, R70, !PT ;  /* 0x0000004604467209 */ /* 0x002fe40007810000 */
[----:B------:R-:W-:Y:S02]  /*23340*/  FMNMX.FTZ R0, R73, R0, !PT ;  /* 0x0000000049007209 */ /* 0x000fe40007810000 */
[C---:B------:R-:W-:Y:S01]  /*23350*/  FSETP.NEU.FTZ.AND P0, PT, R70.reuse, -INF , PT ;  /* 0xff8000004600780b */ /* 0x040fe20003f1d000 */
[----:B------:R-:W1:Y:S01]  /*23360*/  MUFU.EX2 R85, R5 ;  /* 0x0000000500557308 */ /* 0x000e620000000800 */
[----:B------:R-:W-:Y:S01]  /*23370*/  FMUL.FTZ R96, R70, c[0x0][0x2d0] ;  /* 0x0000b40046607a20 */ /* 0x000fe20000410000 */
[----:B---3--:R-:W3:Y:S04]  /*23380*/  SHFL.BFLY PT, R2, R0, 0x2, 0x1f ;  /* 0x0c401f0000027f89 */ /* 0x008ee800000e0000 */
[----:B------:R-:W-:Y:S05]  /*23390*/  FSEL R96, R96, RZ, P0 ;  /* 0x000000ff60607208 */ /* 0x000fea0000000000 */
[--C-:B------:R-:W-:Y:S02]  /*233a0*/  FFMA.FTZ R4, R36, c[0x0][0x2d0], -R96.reuse ;  /* 0x0000b40024047a23 */ /* 0x100fe40000010860 */
[--C-:B------:R-:W-:Y:S01]  /*233b0*/  FFMA.FTZ R32, R45, c[0x0][0x2d0], -R96.reuse ;  /* 0x0000b4002d207a23 */ /* 0x100fe20000010860 */
[----:B--2---:R-:W-:Y:S01]  /*233c0*/  F2FP.BF16.PACK_AB R79, R81, R60 ;  /* 0x0000003c514f723e */ /* 0x004fe200000010ff */
[----:B------:R-:W-:Y:S01]  /*233d0*/  MUFU.EX2 R83, R4 ;  /* 0x0000000400537308 */ /* 0x000fe20000000800 */
[--C-:B------:R-:W-:Y:S01]  /*233e0*/  FFMA.FTZ R3, R27, c[0x0][0x2d0], -R96.reuse ;  /* 0x0000b4001b037a23 */ /* 0x100fe20000010860 */
[----:B-1----:R-:W-:Y:S08]  /*233f0*/  F2FP.BF16.PACK_AB R77, R85, R92 ;  /* 0x0000005c554d723e */ /* 0x002ff000000010ff */
[----:B------:R1:W-:Y:S02]  /*23400*/  MUFU.EX2 R93, R3 ;  /* 0x00000003005d7308 */ /* 0x0003e40000000800 */
[--C-:B-1----:R-:W-:Y:S02]  /*23410*/  FFMA.FTZ R3, R28, c[0x0][0x2d0], -R96.reuse ;  /* 0x0000b4001c037a23 */ /* 0x102fe40000010860 */
[----:B------:R-:W-:Y:S06]  /*23420*/  FFMA.FTZ R28, R47, c[0x0][0x2d0], -R75 ;  /* 0x0000b4002f1c7a23 */ /* 0x000fec000001084b */
[----:B------:R1:W-:Y:S02]  /*23430*/  MUFU.EX2 R86, R3 ;  /* 0x0000000300567308 */ /* 0x0003e40000000800 */
[----:B-1----:R-:W-:Y:S08]  /*23440*/  FFMA.FTZ R3, R35, c[0x0][0x2d0], -R96 ;  /* 0x0000b40023037a23 */ /* 0x002ff00000010860 */
[----:B------:R3:W1:Y:S02]  /*23450*/  MUFU.EX2 R84, R3 ;  /* 0x0000000300547308 */ /* 0x0006640000000800 */
[----:B---3--:R-:W-:Y:S01]  /*23460*/  FMNMX.FTZ R3, R0, R2, !PT ;  /* 0x0000000200037209 */ /* 0x008fe20007810000 */
[----:B------:R-:W-:Y:S01]  /*23470*/  FFMA.FTZ R2, R39, c[0x0][0x2d0], -R74 ;  /* 0x0000b40027027a23 */ /* 0x000fe2000001084a */
[----:B------:R-:W-:Y:S01]  /*23480*/  FSEL R0, R72, RZ, P2 ;  /* 0x000000ff48007208 */ /* 0x000fe20001000000 */
[----:B------:R-:W-:Y:S01]  /*23490*/  LDSM.16.MT88.4 R36, [R212+0x100] ;  /* 0x00010000d424783b */ /* 0x000fe20000004200 */
[----:B-1----:R-:W-:Y:S04]  /*234a0*/  F2FP.BF16.PACK_AB R66, R83, R84 ;  /* 0x000000545342723e */ /* 0x002fe800000010ff */
        /* <DEDUP_REMOVED lines=18> */
[----:B------:R-:W-:Y:S01]  /*235d0*/  FMUL.FTZ R17, R69, R117 ;  /* 0x0000007545117220 */ /* 0x000fe20000410000 */
[----:B------:R-:W-:Y:S01]  /*235e0*/  MUFU.EX2 R105, R12 ;  /* 0x0000000c00697308 */ /* 0x000fe20000000800 */
[--C-:B------:R-:W-:Y:S02]  /*235f0*/  FFMA.FTZ R4, R25, c[0x0][0x2d0], -R97.reuse ;  /* 0x0000b40019047a23 */ /* 0x100fe40000010861 */
[--C-:B------:R-:W-:Y:S02]  /*23600*/  FFMA.FTZ R62, R62, c[0x0][0x2d0], -R97.reuse ;  /* 0x0000b4003e3e7a23 */ /* 0x100fe40000010861 */
[--C-:B------:R-:W-:Y:S05]  /*23610*/  FFMA.FTZ R58, R58, c[0x0][0x2d0], -R97.reuse ;  /* 0x0000b4003a3a7a23 */ /* 0x100fea0000010861 */
[----:B------:R2:W3:Y:S01]  /*23620*/  MUFU.EX2 R2, R0 ;  /* 0x0000000000027308 */ /* 0x0004e20000000800 */
[C---:B-1----:R-:W-:Y:S02]  /*23630*/  FMUL.FTZ R18, R68.reuse, R118 ;  /* 0x0000007644127220 */ /* 0x042fe40000410000 */
[C---:B------:R-:W-:Y:S02]  /*23640*/  FMUL.FTZ R19, R68.reuse, R119 ;  /* 0x0000007744137220 */ /* 0x040fe40000410000 */
[----:B------:R-:W-:Y:S01]  /*23650*/  LDSM.16.MT88.4 R116, [R209+0x2900] ;  /* 0x00290000d174783b */ /* 0x000fe20000004200 */
[C---:B------:R-:W-:Y:S04]  /*23660*/  FMUL.FTZ R34, R68.reuse, R134 ;  /* 0x0000008644227220 */ /* 0x040fe80000410000 */
[----:B------:R-:W1:Y:S01]  /*23670*/  MUFU.EX2 R53, R4 ;  /* 0x0000000400357308 */ /* 0x000e620000000800 */
[C---:B------:R-:W-:Y:S02]  /*23680*/  FMUL.FTZ R7, R68.reuse, R107 ;  /* 0x0000006b44077220 */ /* 0x040fe40000410000 */
[C---:B------:R-:W-:Y:S02]  /*23690*/  FMUL.FTZ R6, R68.reuse, R106 ;  /* 0x0000006a44067220 */ /* 0x040fe40000410000 */
[----:B------:R-:W-:Y:S02]  /*236a0*/  FMUL.FTZ R35, R68, R135 ;  /* 0x0000008744237220 */ /* 0x000fe40000410000 */
[----:B--2---:R-:W-:Y:S02]  /*236b0*/  FFMA.FTZ R0, R8, c[0x0][0x2d0], -R97 ;  /* 0x0000b40008007a23 */ /* 0x004fe40000010861 */
[----:B---3--:R-:W-:Y:S02]  /*236c0*/  FMUL.FTZ R12, R2, R112 ;  /* 0x00000070020c7220 */ /* 0x008fe40000410000 */
[----:B------:R2:W-:Y:S01]  /*236d0*/  MUFU.EX2 R196, R0 ;  /* 0x0000000000c47308 */ /* 0x0005e20000000800 */
[----:B------:R-:W-:Y:S02]  /*236e0*/  FFMA.FTZ R8, R40, c[0x0][0x2d0], -R75 ;  /* 0x0000b40028087a23 */ /* 0x000fe4000001084b */
[C---:B------:R-:W-:Y:S01]  /*236f0*/  FMUL.FTZ R13, R2.reuse, R113 ;  /* 0x00000071020d7220 */ /* 0x040fe20000410000 */
[----:B------:R-:W-:Y:S01]  /*23700*/  MOV R113, R83 ;  /* 0x0000005300717202 */ /* 0x000fe20000000f00 */
[----:B------:R-:W-:Y:S01]  /*23710*/  FMUL.FTZ R45, R2, R145 ;  /* 0x00000091022d7220 */ /* 0x000fe20000410000 */
[----:B-1----:R-:W-:Y:S01]  /*23720*/  MOV R107, R53 ;  /* 0x00000035006b7202 */ /* 0x002fe20000000f00 */
[----:B------:R-:W-:Y:S01]  /*23730*/  FFMA.FTZ R4, R24, c[0x0][0x2d0], -R97 ;  /* 0x0000b40018047a23 */ /* 0x000fe20000010861 */
[----:B------:R-:W-:Y:S01]  /*23740*/  LDSM.16.MT88.4 R52, [R210+0x100] ;  /* 0x00010000d234783b */ /* 0x000fe20000004200 */
[C---:B------:R-:W-:Y:S01]  /*23750*/  FMUL.FTZ R9, R2.reuse, R109 ;  /* 0x0000006d02097220 */ /* 0x040fe20000410000 */
[----:B------:R1:W3:Y:S01]  /*23760*/  MUFU.EX2 R31, R8 ;  /* 0x00000008001f7308 */ /* 0x0002e20000000800 */
[C---:B------:R-:W-:Y:S02]  /*23770*/  FMUL.FTZ R25, R2.reuse, R125 ;  /* 0x0000007d02197220 */ /* 0x040fe40000410000 */
[----:B------:R-:W-:Y:S02]  /*23780*/  FMUL.FTZ R29, R2, R129 ;  /* 0x00000081021d7220 */ /* 0x000fe40000410000 */
[----:B------:R-:W-:Y:S02]  /*23790*/  FFMA.FTZ R40, R49, c[0x0][0x2d0], -R96 ;  /* 0x0000b40031287a23 */ /* 0x000fe40000010860 */
[----:B------:R-:W-:Y:S02]  /*237a0*/  FMUL.FTZ R49, R69, R149 ;  /* 0x0000009545317220 */ /* 0x000fe40000410000 */
[----:B------:R-:W-:Y:S01]  /*237b0*/  IMAD.MOV.U32 R149, RZ, RZ, R86 ;  /* 0x000000ffff957224 */ /* 0x000fe200078e0056 */
[----:B------:R4:W-:Y:S01]  /*237c0*/  MUFU.EX2 R64, R4 ;  /* 0x0000000400407308 */ /* 0x0009e20000000800 */
[----:B------:R-:W-:Y:S02]  /*237d0*/  FFMA.FTZ R24, R44, c[0x0][0x2d0], -R75 ;  /* 0x0000b4002c187a23 */ /* 0x000fe4000001084b */
[----:B------:R-:W-:Y:S02]  /*237e0*/  FFMA.FTZ R44, R50, c[0x0][0x2d0], -R96 ;  /* 0x0000b400322c7a23 */ /* 0x000fe40000010860 */
[----:B--2---:R-:W-:Y:S02]  /*237f0*/  FFMA.FTZ R0, R22, c[0x0][0x2d0], -R97 ;  /* 0x0000b40016007a23 */ /* 0x004fe40000010861 */
[----:B------:R-:W2:Y:S01]  /*23800*/  LDSM.16.MT88.4 R20, [R209+0x100] ;  /* 0x00010000d114783b */ /* 0x000ea20000004200 */
[----:B------:R-:W-:Y:S01]  /*23810*/  FMUL.FTZ R50, R68, R150 ;  /* 0x0000009644327220 */ /* 0x000fe20000410000 */
[----:B------:R-:W-:Y:S01]  /*23820*/  MOV R150, R85 ;  /* 0x0000005500967202 */ /* 0x000fe20000000f00 */
[----:B------:R5:W5:Y:S01]  /*23830*/  MUFU.EX2 R87, R0 ;  /* 0x0000000000577308 */ /* 0x000b620000000800 */
[C---:B-1----:R-:W-:Y:S01]  /*23840*/  FMUL.FTZ R8, R2.reuse, R108 ;  /* 0x0000006c02087220 */ /* 0x042fe20000410000 */
[----:B---3--:R-:W-:Y:S08]  /*23850*/  MOV R125, R31 ;  /* 0x0000001f007d7202 */ /* 0x008ff00000000f00 */
[----:B------:R-:W1:Y:S01]  /*23860*/  MUFU.EX2 R30, R24 ;  /* 0x00000018001e7308 */ /* 0x000e620000000800 */
[----:B----4-:R-:W-:Y:S02]  /*23870*/  FFMA.FTZ R4, R41, c[0x0][0x2d0], -R74 ;  /* 0x0000b40029047a23 */ /* 0x010fe4000001084a */
[----:B------:R-:W-:Y:S07]  /*23880*/  FMUL.FTZ R41, R2, R141 ;  /* 0x0000008d02297220 */ /* 0x000fee0000410000 */
[----:B------:R3:W4:Y:S01]  /*23890*/  MUFU.EX2 R246, R4 ;  /* 0x0000000400f67308 */ /* 0x0007220000000800 */
[----:B-----5:R-:W-:Y:S01]  /*238a0*/  FSEL R0, R3, RZ, P0 ;  /* 0x000000ff03007208 */ /* 0x020fe20000000000 */
[----:B------:R-:W-:Y:S01]  /*238b0*/  IMAD.MOV.U32 R112, RZ, RZ, R87 ;  /* 0x000000ffff707224 */ /* 0x000fe200078e0057 */
[----:B------:R-:W-:Y:S03]  /*238c0*/  F2FP.BF16.PACK_AB R65, R87, R196 ;  /* 0x000000c45741723e */ /* 0x000fe600000010ff */
[----:B------:R-:W-:Y:S04]  /*238d0*/  FADD.FTZ R0, -R0, R103 ;  /* 0x0000006700007221 */ /* 0x000fe80000010100 */
[----:B------:R5:W-:Y:S01]  /*238e0*/  MUFU.EX2 R108, R40 ;  /* 0x00000028006c7308 */ /* 0x000be20000000800 */
[----:B------:R-:W-:Y:S01]  /*238f0*/  FMUL.FTZ R0, R0, c[0x0][0x2d0] ;  /* 0x0000b40000007a20 */ /* 0x000fe20000410000 */
[----:B-1----:R-:W-:Y:S01]  /*23900*/  MOV R129, R30 ;  /* 0x0000001e00817202 */ /* 0x002fe20000000f00 */
[----:B------:R-:W-:Y:S07]  /*23910*/  FMUL.FTZ R24, R2, R124 ;  /* 0x0000007c02187220 */ /* 0x000fee0000410000 */
[----:B------:R-:W1:Y:S01]  /*23920*/  MUFU.EX2 R0, R0 ;  /* 0x0000000000007308 */ /* 0x000e620000000800 */
[C---:B---3--:R-:W-:Y:S01]  /*23930*/  FMUL.FTZ R4, R69.reuse, R104 ;  /* 0x0000006845047220 */ /* 0x048fe20000410000 */
[----:B----4-:R-:W-:Y:S01]  /*23940*/  MOV R106, R246 ;  /* 0x000000f6006a7202 */ /* 0x010fe20000000f00 */
[----:B------:R-:W-:Y:S01]  /*23950*/  IMAD.MOV.U32 R104, RZ, RZ, R64 ;  /* 0x000000ffff687224 */ /* 0x000fe200078e0040 */
[----:B------:R-:W-:Y:S06]  /*23960*/  F2FP.BF16.PACK_AB R64, R86, R93 ;  /* 0x0000005d5640723e */ /* 0x000fec00000010ff */
[----:B------:R3:W-:Y:S01]  /*23970*/  MUFU.EX2 R124, R32 ;  /* 0x00000020007c7308 */ /* 0x0007e20000000800 */
[-C--:B--2---:R-:W-:Y:S05]  /*23980*/  HMMA.16816.F32.BF16 R4, R76, R20.reuse, R4 ;  /* 0x000000144c04723c */ /* 0x084fea0000041804 */
[----:B------:R-:W-:Y:S01]  /*23990*/  F2FP.BF16.PACK_AB R67, R104, R107 ;  /* 0x0000006b6843723e */ /* 0x000fe200000010ff */
[----:B-----5:R-:W-:Y:S03]  /*239a0*/  FMUL.FTZ R40, R2, R140 ;  /* 0x0000008c02287220 */ /* 0x020fe60000410000 */
[----:B------:R-:W-:Y:S03]  /*239b0*/  MUFU.EX2 R59, R44 ;  /* 0x0000002c003b7308 */ /* 0x000fe60000000800 */
[C---:B-1----:R-:W-:Y:S02]  /*239c0*/  FMUL.FTZ R10, R0.reuse, R110 ;  /* 0x0000006e000a7220 */ /* 0x042fe40000410000 */
[C---:B------:R-:W-:Y:S02]  /*239d0*/  FMUL.FTZ R11, R0.reuse, R111 ;  /* 0x0000006f000b7220 */ /* 0x040fe40000410000 */
[C---:B------:R-:W-:Y:S02]  /*239e0*/  FMUL.FTZ R14, R0.reuse, R114 ;  /* 0x00000072000e7220 */ /* 0x040fe40000410000 */
[----:B------:R-:W-:Y:S01]  /*239f0*/  IMAD.MOV.U32 R114, RZ, RZ, R82 ;  /* 0x000000ffff727224 */ /* 0x000fe200078e0052 */
[----:B------:R-:W-:Y:S01]  /*23a00*/  MUFU.EX2 R103, R58 ;  /* 0x0000003a00677308 */ /* 0x000fe20000000800 */
[C---:B------:R-:W-:Y:S01]  /*23a10*/  FMUL.FTZ R27, R0.reuse, R127 ;  /* 0x0000007f001b7220 */ /* 0x040fe20000410000 */
[C---:B------:R-:W-:Y:S04]  /*23a20*/  HMMA.16816.F32.BF16 R8, R64.reuse, R20, R8 ;  /* 0x000000144008723c */ /* 0x040fe80000041808 */
[----:B------:R-:W-:Y:S01]  /*23a30*/  FMUL.FTZ R15, R0, R115 ;  /* 0x00000073000f7220 */ /* 0x000fe20000410000 */
[----:B------:R-:W-:Y:S01]  /*23a40*/  MOV R127, R81 ;  /* 0x00000051007f7202 */ /* 0x000fe20000000f00 */
[C---:B---3--:R-:W-:Y:S02]  /*23a50*/  FMUL.FTZ R32, R69.reuse, R132 ;  /* 0x0000008445207220 */ /* 0x048fe40000410000 */
[----:B------:R-:W-:Y:S01]  /*23a60*/  FFMA.FTZ R20, R46, c[0x0][0x2d0], -R74 ;  /* 0x0000b4002e147a23 */ /* 0x000fe2000001084a */
[----:B------:R1:W-:Y:S02]  /*23a70*/  MUFU.EX2 R111, R28 ;  /* 0x0000001c006f7308 */ /* 0x0003e40000000800 */
[-C--:B------:R-:W-:Y:S03]  /*23a80*/  HMMA.16816.F32.BF16 R12, R64, R22.reuse, R12 ;  /* 0x00000016400c723c */ /* 0x080fe6000004180c */
[C---:B------:R-:W-:Y:S02]  /*23a90*/  FMUL.FTZ R31, R0.reuse, R131 ;  /* 0x00000083001f7220 */ /* 0x040fe40000410000 */
[----:B------:R-:W-:Y:S02]  /*23aa0*/  IMAD.MOV.U32 R131, RZ, RZ, R80 ;  /* 0x000000ffff837224 */ /* 0x000fe400078e0050 */
[----:B------:R-:W2:Y:S01]  /*23ab0*/  LDSM.16.MT88.4 R80, [R211+0x100] ;  /* 0x00010000d350783b */ /* 0x000ea20000004200 */
[C---:B------:R-:W-:Y:S01]  /*23ac0*/  HMMA.16816.F32.BF16 R16, R76.reuse, R22, R16 ;  /* 0x000000164c10723c */ /* 0x040fe20000041810 */
[----:B------:R3:W-:Y:S03]  /*23ad0*/  MUFU.EX2 R110, R20 ;  /* 0x00000014006e7308 */ /* 0x0007e60000000800 */
[C---:B------:R-:W-:Y:S02]  /*23ae0*/  FMUL.FTZ R21, R69.reuse, R121 ;  /* 0x0000007945157220 */ /* 0x040fe40000410000 */
[----:B------:R-:W-:Y:S02]  /*23af0*/  FMUL.FTZ R26, R0, R126 ;  /* 0x0000007e001a7220 */ /* 0x000fe40000410000 */
[C---:B------:R-:W-:Y:S04]  /*23b00*/  FMUL.FTZ R22, R68.reuse, R122 ;  /* 0x0000007a44167220 */ /* 0x040fe80000410000 */
[----:B------:R-:W-:Y:S01]  /*23b10*/  FMUL.FTZ R23, R68, R123 ;  /* 0x0000007b44177220 */ /* 0x000fe20000410000 */
[----:B------:R-:W-:Y:S01]  /*23b20*/  MOV R123, R60 ;  /* 0x0000003c007b7202 */ /* 0x000fe20000000f00 */
[----:B-1----:R-:W-:Y:S02]  /*23b30*/  FMUL.FTZ R28, R2, R128 ;  /* 0x00000080021c7220 */ /* 0x002fe40000410000 */
[C---:B------:R-:W-:Y:S02]  /*23b40*/  FMUL.FTZ R30, R0.reuse, R130 ;  /* 0x00000082001e7220 */ /* 0x040fe40000410000 */
[----:B------:R-:W-:Y:S02]  /*23b50*/  IMAD.MOV.U32 R130, RZ, RZ, R33 ;  /* 0x000000ffff827224 */ /* 0x000fe400078e0021 */
[C---:B------:R-:W-:Y:S02]  /*23b60*/  FMUL.FTZ R33, R69.reuse, R133 ;  /* 0x0000008545217220 */ /* 0x040fe40000410000 */
[C---:B------:R-:W-:Y:S01]  /*23b70*/  FMUL.FTZ R42, R0.reuse, R142 ;  /* 0x0000008e002a7220 */ /* 0x040fe20000410000 */
[----:B------:R-:W-:Y:S01]  /*23b80*/  LDSM.16.MT88.4 R132, [R212+0x2900] ;  /* 0x00290000d484783b */ /* 0x000fe20000004200 */
[C---:B------:R-:W-:Y:S02]  /*23b90*/  FMUL.FTZ R43, R0.reuse, R143 ;  /* 0x0000008f002b7220 */ /* 0x040fe40000410000 */
[C---:B---3--:R-:W-:Y:S02]  /*23ba0*/  FMUL.FTZ R20, R69.reuse, R120 ;  /* 0x0000007845147220 */ /* 0x048fe40000410000 */
[----:B------:R-:W-:Y:S01]  /*23bb0*/  IMAD.MOV.U32 R122, RZ, RZ, R84 ;  /* 0x000000ffff7a7224 */ /* 0x000fe200078e0054 */
[----:B------:R1:W-:Y:S01]  /*23bc0*/  MUFU.EX2 R120, R62 ;  /* 0x0000003e00787308 */ /* 0x0003e20000000800 */
[----:B------:R-:W-:Y:S01]  /*23bd0*/  FMUL.FTZ R63, R0, R163 ;  /* 0x000000a3003f7220 */ /* 0x000fe20000410000 */
[----:B------:R-:W3:Y:S01]  /*23be0*/  LDSM.16.MT88.4 R84, [R209+0x900] ;  /* 0x00090000d154783b */ /* 0x000ee20000004200 */
[----:B------:R-:W-:Y:S01]  /*23bf0*/  MOV R163, R93 ;  /* 0x0000005d00a37202 */ /* 0x000fe20000000f00 */
[-C--:B------:R-:W-:Y:S03]  /*23c00*/  HMMA.16816.F32.BF16 R20, R76, R36.reuse, R20 ;  /* 0x000000244c14723c */ /* 0x080fe60000041814 */
[----:B------:R-:W-:Y:S02]  /*23c10*/  FMUL.FTZ R44, R2, R144 ;  /* 0x00000090022c7220 */ /* 0x000fe40000410000 */
[C---:B------:R-:W-:Y:S02]  /*23c20*/  FMUL.FTZ R46, R0.reuse, R146 ;  /* 0x00000092002e7220 */ /* 0x040fe40000410000 */
[C---:B------:R-:W-:Y:S01]  /*23c30*/  FMUL.FTZ R47, R0.reuse, R147 ;  /* 0x00000093002f7220 */ /* 0x040fe20000410000 */
[C---:B------:R-:W-:Y:S04]  /*23c40*/  HMMA.16816.F32.BF16 R24, R64.reuse, R36, R24 ;  /* 0x000000244018723c */ /* 0x040fe80000041818 */
[----:B------:R-:W-:Y:S02]  /*23c50*/  FMUL.FTZ R58, R0, R158 ;  /* 0x0000009e003a7220 */ /* 0x000fe40000410000 */
[----:B------:R-:W-:Y:S02]  /*23c60*/  FMUL.FTZ R60, R2, R160 ;  /* 0x000000a0023c7220 */ /* 0x000fe40000410000 */
[-C--:B------:R-:W-:Y:S04]  /*23c70*/  HMMA.16816.F32.BF16 R28, R64, R38.reuse, R28 ;  /* 0x00000026401c723c */ /* 0x080fe8000004181c */
[----:B------:R-:W-:Y:S02]  /*23c80*/  FFMA.FTZ R36, R48, c[0x0][0x2d0], -R96 ;  /* 0x0000b40030247a23 */ /* 0x000fe40000010860 */
[----:B-1----:R-:W-:Y:S02]  /*23c90*/  FMUL.FTZ R62, R0, R162 ;  /* 0x000000a2003e7220 */ /* 0x002fe40000410000 */
[C---:B------:R-:W-:Y:S01]  /*23ca0*/  HMMA.16816.F32.BF16 R32, R76.reuse, R38, R32 ;  /* 0x000000264c20723c */ /* 0x040fe20000041820 */
[----:B------:R1:W-:Y:S01]  /*23cb0*/  MUFU.EX2 R128, R36 ;  /* 0x0000002400807308 */ /* 0x0003e20000000800 */
[----:B------:R-:W4:Y:S02]  /*23cc0*/  LDL.LU R162, [R1+0x24] ;  /* 0x0000240001a27983 */ /* 0x000f240000300800 */
[----:B------:R-:W-:Y:S02]  /*23cd0*/  FMUL.FTZ R37, R69, R137 ;  /* 0x0000008945257220 */ /* 0x000fe40000410000 */
[----:B------:R-:W-:Y:S02]  /*23ce0*/  FFMA.FTZ R48, R51, c[0x0][0x2d0], -R74 ;  /* 0x0000b40033307a23 */ /* 0x000fe4000001084a */
[C---:B------:R-:W-:Y:S03]  /*23cf0*/  FMUL.FTZ R38, R68.reuse, R138 ;  /* 0x0000008a44267220 */ /* 0x040fe60000410000 */
[----:B------:R-:W5:Y:S01]  /*23d00*/  MUFU.EX2 R57, R48 ;  /* 0x0000003000397308 */ /* 0x000f620000000800 */
[C---:B------:R-:W-:Y:S02]  /*23d10*/  FMUL.FTZ R39, R68.reuse, R139 ;  /* 0x0000008b44277220 */ /* 0x040fe40000410000 */
[----:B------:R-:W-:Y:S02]  /*23d20*/  FMUL.FTZ R51, R68, R151 ;  /* 0x0000009744337220 */ /* 0x000fe40000410000 */
[----:B------:R-:W-:Y:S02]  /*23d30*/  IMAD.MOV.U32 R160, RZ, RZ, R61 ;  /* 0x000000ffffa07224 */ /* 0x000fe400078e003d */
[----:B------:R-:W-:Y:S01]  /*23d40*/  FMUL.FTZ R61, R2, R161 ;  /* 0x000000a1023d7220 */ /* 0x000fe20000410000 */
[----:B------:R-:W-:Y:S01]  /*23d50*/  MOV R161, R247 ;  /* 0x000000f700a17202 */ /* 0x000fe20000000f00 */
[----:B------:R-:W-:Y:S02]  /*23d60*/  IMAD.MOV.U32 R126, RZ, RZ, R242 ;  /* 0x000000ffff7e7224 */ /* 0x000fe400078e00f2 */
[C---:B-1----:R-:W-:Y:S07]  /*23d70*/  FMUL.FTZ R36, R69.reuse, R136 ;  /* 0x0000008845247220 */ /* 0x042fee0000410000 */
[-C--:B------:R-:W-:Y:S03]  /*23d80*/  HMMA.16816.F32.BF16 R36, R76, R52.reuse, R36 ;  /* 0x000000344c24723c */ /* 0x080fe60000041824 */
[----:B-----5:R-:W-:Y:S01]  /*23d90*/  MOV R151, R57 ;  /* 0x0000003900977202 */ /* 0x020fe20000000f00 */
[C---:B------:R-:W-:Y:S01]  /*23da0*/  FMUL.FTZ R48, R69.reuse, R148 ;  /* 0x0000009445307220 */ /* 0x040fe20000410000 */
[----:B------:R-:W-:Y:S01]  /*23db0*/  MOV R148, R59 ;  /* 0x0000003b00947202 */ /* 0x000fe20000000f00 */
[----:B------:R-:W-:Y:S02]  /*23dc0*/  FMUL.FTZ R59, R0, R159 ;  /* 0x0000009f003b7220 */ /* 0x000fe40000410000 */
[C---:B------:R-:W-:Y:S04]  /*23dd0*/  HMMA.16816.F32.BF16 R40, R64.reuse, R52, R40 ;  /* 0x000000344028723c */ /* 0x040fe80000041828 */
[----:B------:R-:W-:Y:S03]  /*23de0*/  FMUL.FTZ R57, R2, R157 ;  /* 0x0000009d02397220 */ /* 0x000fe60000410000 */
[--C-:B------:R-:W-:Y:S01]  /*23df0*/  FFMA.FTZ R52, R56, c[0x0][0x2d0], -R97.reuse ;  /* 0x0000b40038347a23 */ /* 0x100fe20000010861 */
[-C--:B------:R-:W-:Y:S03]  /*23e00*/  HMMA.16816.F32.BF16 R44, R64, R54.reuse, R44 ;  /* 0x00000036402c723c */ /* 0x080fe6000004182c */
[----:B------:R1:W5:Y:S01]  /*23e10*/  MUFU.EX2 R109, R52 ;  /* 0x00000034006d7308 */ /* 0x0003620000000800 */
[C---:B------:R-:W-:Y:S02]  /*23e20*/  FMUL.FTZ R53, R69.reuse, R153 ;  /* 0x0000009945357220 */ /* 0x040fe40000410000 */
[----:B------:R-:W-:Y:S02]  /*23e30*/  FMUL.FTZ R56, R2, R156 ;  /* 0x0000009c02387220 */ /* 0x000fe40000410000 */
[C---:B------:R-:W-:Y:S07]  /*23e40*/  HMMA.16816.F32.BF16 R48, R76.reuse, R54, R48 ;  /* 0x000000364c30723c */ /* 0x040fee0000041830 */
[C---:B------:R-:W-:Y:S02]  /*23e50*/  FMUL.FTZ R54, R68.reuse, R154 ;  /* 0x0000009a44367220 */ /* 0x040fe40000410000 */
[----:B------:R-:W-:Y:S03]  /*23e60*/  FMUL.FTZ R55, R68, R155 ;  /* 0x0000009b44377220 */ /* 0x000fe60000410000 */
[----:B-1----:R-:W-:Y:S07]  /*23e70*/  FMUL.FTZ R52, R69, R152 ;  /* 0x0000009845347220 */ /* 0x002fee0000410000 */
[-C--:B--2---:R-:W-:Y:S08]  /*23e80*/  HMMA.16816.F32.BF16 R52, R76, R80.reuse, R52 ;  /* 0x000000504c34723c */ /* 0x084ff00000041834 */
[C---:B------:R-:W-:Y:S07]  /*23e90*/  HMMA.16816.F32.BF16 R56, R64.reuse, R80, R56 ;  /* 0x000000504038723c */ /* 0x040fee0000041838 */
[----:B------:R-:W-:Y:S01]  /*23ea0*/  FFMA.FTZ R80, R88, c[0x0][0x2d0], -R97 ;  /* 0x0000b40058507a23 */ /* 0x000fe20000010861 */
[-C--:B------:R-:W-:Y:S03]  /*23eb0*/  HMMA.16816.F32.BF16 R60, R64, R82.reuse, R60 ;  /* 0x00000052403c723c */ /* 0x080fe6000004183c */
[----:B------:R1:W2:Y:S01]  /*23ec0*/  MUFU.EX2 R115, R80 ;  /* 0x0000005000737308 */ /* 0x0002a20000000800 */
[----:B-----5:R-:W-:Y:S03]  /*23ed0*/  F2FP.BF16.PACK_AB R81, R103, R109 ;  /* 0x0000006d6751723e */ /* 0x020fe600000010ff */
[C---:B------:R-:W-:Y:S02]  /*23ee0*/  FMUL.FTZ R64, R69.reuse, R164 ;  /* 0x000000a445407220 */ /* 0x040fe40000410000 */
[C---:B------:R-:W-:Y:S01]  /*23ef0*/  FMUL.FTZ R66, R68.reuse, R166 ;  /* 0x000000a644427220 */ /* 0x040fe20000410000 */
[----:B------:R-:W5:Y:S02]  /*23f00*/  LDL.LU R164, [R1+0x20] ;  /* 0x0000200001a47983 */ /* 0x000f640000300800 */
[----:B------:R-:W-:Y:S01]  /*23f10*/  FMUL.FTZ R67, R68, R167 ;  /* 0x000000a744437220 */ /* 0x000fe20000410000 */
[----:B------:R-:W-:Y:S01]  /*23f20*/  MOV R167, R89 ;  /* 0x0000005900a77202 */ /* 0x000fe20000000f00 */
[----:B------:R-:W-:Y:S01]  /*23f30*/  FMUL.FTZ R65, R69, R165 ;  /* 0x000000a545417220 */ /* 0x000fe20000410000 */
[----:B------:R-:W5:Y:S01]  /*23f40*/  LDL.LU R166, [R1+0x1c] ;  /* 0x00001c0001a67983 */ /* 0x000f620000300800 */
        /* <DEDUP_REMOVED lines=12> */
[----:B--2---:R-:W-:Y:S03]  /*24010*/  F2FP.BF16.PACK_AB R83, R115, R120 ;  /* 0x000000787353723e */ /* 0x004fe600000010ff */
[-C--:B---3--:R-:W-:Y:S03]  /*24020*/  HMMA.16816.F32.BF16 R4, R76, R84.reuse, R4 ;  /* 0x000000544c04723c */ /* 0x088fe60000041804 */
[--C-:B-1----:R-:W-:Y:S02]  /*24030*/  FFMA.FTZ R80, R94, c[0x0][0x2d0], -R75.reuse ;  /* 0x0000b4005e507a23 */ /* 0x102fe4000001084b */
[----:B------:R-:W1:Y:S02]  /*24040*/  LDSM.16.MT88.4 R92, [R210+0x900] ;  /* 0x00090000d25c783b */ /* 0x000e640000004200 */
[----:B------:R2:W-:Y:S02]  /*24050*/  MUFU.EX2 R139, R80 ;  /* 0x00000050008b7308 */ /* 0x0005e40000000800 */
        /* <DEDUP_REMOVED lines=8> */
[----:B--2---:R-:W-:Y:S03]  /*240e0*/  FFMA.FTZ R84, R177, c[0x0][0x2d0], -R74 ;  /* 0x0000b400b1547a23 */ /* 0x004fe6000001084a */
[--C-:B------:R-:W-:Y:S01]  /*240f0*/  FFMA.FTZ R88, R169, c[0x0][0x2d0], -R96.reuse ;  /* 0x0000b400a9587a23 */ /* 0x100fe20000010860 */
        /* <DEDUP_REMOVED lines=17> */
[----:B------:R2:W2:Y:S01]  /*24210*/  MUFU.EX2 R141, R88 ;  /* 0x00000058008d7308 */ /* 0x0004a20000000800 */
[----:B----4-:R-:W-:Y:S02]  /*24220*/  FFMA.FTZ R2, R2, R162, R163 ;  /* 0x000000a202027223 */ /* 0x010fe400000100a3 */
[----:B---3--:R-:W-:Y:S07]  /*24230*/  FFMA.FTZ R92, R170, c[0x0][0x2d0], -R97 ;  /* 0x0000b400aa5c7a23 */ /* 0x008fee0000010861 */
        /* <DEDUP_REMOVED lines=9> */
[----:B------:R2:W4:Y:S01]  /*242d0*/  MUFU.EX2 R140, R88 ;  /* 0x00000058008c7308 */ /* 0x0005220000000800 */
        /* <DEDUP_REMOVED lines=9> */
[----:B------:R-:W-:Y:S01]  /*24370*/  F2FP.BF16.PACK_AB R82, R141, R142 ;  /* 0x0000008e8d52723e */ /* 0x000fe200000010ff */
[----:B------:R2:W-:Y:S01]  /*24380*/  MUFU.EX2 R147, R80 ;  /* 0x0000005000937308 */ /* 0x0005e20000000800 */
[----:B----4-:R-:W-:Y:S01]  /*24390*/  F2FP.BF16.PACK_AB R81, R234, R140 ;  /* 0x0000008cea51723e */ /* 0x010fe200000010ff */
[----:B-----5:R-:W-:Y:S01]  /*243a0*/  FFMA.FTZ R69, R69, R166, R167 ;  /* 0x000000a645457223 */ /* 0x020fe200000100a7 */
[----:B------:R-:W-:Y:S01]  /*243b0*/  F2FP.BF16.PACK_AB R76, R121, R151 ;  /* 0x00000097794c723e */ /* 0x000fe200000010ff */
[----:B------:R-:W-:Y:S03]  /*243c0*/  FFMA.FTZ R68, R68, R164, R165 ;  /* 0x000000a444447223 */ /* 0x000fe600000100a5 */
[----:B------:R-:W-:Y:S02]  /*243d0*/  F2FP.BF16.PACK_AB R77, R138, R139 ;  /* 0x0000008b8a4d723e */ /* 0x000fe400000010ff */
[----:B------:R-:W-:Y:S02]  /*243e0*/  F2FP.BF16.PACK_AB R78, R246, R247 ;  /* 0x000000f7f64e723e */ /* 0x000fe400000010ff */
[----:B------:R-:W-:Y:S01]  /*243f0*/  F2FP.BF16.PACK_AB R79, R143, R242 ;  /* 0x000000f28f4f723e */ /* 0x000fe200000010ff */
[----:B-1----:R-:W1:Y:S01]  /*24400*/  LDSM.16.MT88.4 R84, [R212+0x1100] ;  /* 0x00110000d454783b */ /* 0x002e620000004200 */
[----:B---3--:R-:W-:Y:S05]  /*24410*/  F2FP.BF16.PACK_AB R83, R207, R233 ;  /* 0x000000e9cf53723e */ /* 0x008fea00000010ff */
[-C--:B--2---:R-:W-:Y:S03]  /*24420*/  HMMA.16816.F32.BF16 R4, R76, R88.reuse, R4 ;  /* 0x000000584c04723c */ /* 0x084fe60000041804 */
[--C-:B------:R-:W-:Y:S04]  /*24430*/  FFMA.FTZ R80, R181, c[0x0][0x2d0], -R75.reuse ;  /* 0x0000b400b5507a23 */ /* 0x100fe8000001084b */
        /* <DEDUP_REMOVED lines=9> */
[----:B--2---:R-:W-:Y:S03]  /*244d0*/  FFMA.FTZ R88, R195, c[0x0][0x2d0], -R74 ;  /* 0x0000b400c3587a23 */ /* 0x004fe6000001084a */
        /* <DEDUP_REMOVED lines=17> */
[--C-:B--2---:R-:W-:Y:S01]  /*245f0*/  FFMA.FTZ R84, R188, c[0x0][0x2d0], -R96.reuse ;  /* 0x0000b400bc547a23 */ /* 0x104fe20000010860 */
[----:B------:R-:W-:Y:S04]  /*24600*/  MOV R188, R114 ;  /* 0x0000007200bc7202 */ /* 0x000fe80000000f00 */
[----:B------:R-:W-:Y:S04]  /*24610*/  ISETP.GT.AND P0, PT, R226, R188, PT ;  /* 0x000000bce200720c */ /* 0x000fe80003f04270 */
[----:B------:R2:W-:Y:S01]  /*24620*/  MUFU.EX2 R185, R84 ;  /* 0x0000005400b97308 */ /* 0x0005e20000000800 */
[----:B---3--:R-:W-:Y:S01]  /*24630*/  FFMA.FTZ R92, R183, c[0x0][0x2d0], -R97 ;  /* 0x0000b400b75c7a23 */ /* 0x008fe20000010861 */
[----:B------:R-:W-:Y:S08]  /*24640*/  MOV R183, R160 ;  /* 0x000000a000b77202 */ /* 0x000ff00000000f00 */
[----:B------:R3:W-:Y:S01]  /*24650*/  MUFU.EX2 R154, R92 ;  /* 0x0000005c009a7308 */ /* 0x0007e20000000800 */
[----:B-1----:R-:W1:Y:S01]  /*24660*/  LDSM.16.MT88.4 R88, [R211+0x1100] ;  /* 0x00110000d358783b */ /* 0x002e620000004200 */
[----:B--2---:R-:W-:Y:S01]  /*24670*/  FFMA.FTZ R84, R190, c[0x0][0x2d0], -R96 ;  /* 0x0000b400be547a23 */ /* 0x004fe20000010860 */
[----:B------:R-:W-:Y:S07]  /*24680*/  MOV R190, R115 ;  /* 0x0000007300be7202 */ /* 0x000fee0000000f00 */
[----:B------:R2:W4:Y:S01]  /*24690*/  MUFU.EX2 R187, R84 ;  /* 0x0000005400bb7308 */ /* 0x0005220000000800 */
[----:B---3--:R-:W-:Y:S02]  /*246a0*/  FFMA.FTZ R92, R202, c[0x0][0x2d0], -R75 ;  /* 0x0000b400ca5c7a23 */ /* 0x008fe4000001084b */
[----:B------:R-:W-:Y:S07]  /*246b0*/  IMAD.MOV.U32 R202, RZ, RZ, R110 ;  /* 0x000000ffffca7224 */ /* 0x000fee00078e006e */
[----:B------:R3:W-:Y:S01]  /*246c0*/  MUFU.EX2 R159, R92 ;  /* 0x0000005c009f7308 */ /* 0x0007e20000000800 */
[--C-:B--2---:R-:W-:Y:S01]  /*246d0*/  FFMA.FTZ R84, R201, c[0x0][0x2d0], -R74.reuse ;  /* 0x0000b400c9547a23 */ /* 0x104fe2000001084a */
[-C--:B-1----:R-:W-:Y:S08]  /*246e0*/  HMMA.16816.F32.BF16 R52, R76, R88.reuse, R52 ;  /* 0x000000584c34723c */ /* 0x082ff00000041834 */
[----:B------:R1:W-:Y:S01]  /*246f0*/  MUFU.EX2 R184, R84 ;  /* 0x0000005400b87308 */ /* 0x0003e20000000800 */
[----:B------:R-:W-:Y:S01]  /*24700*/  IMAD.MOV.U32 R201, RZ, RZ, R151 ;  /* 0x000000ffffc97224 */ /* 0x000fe200078e0097 */
[C---:B------:R-:W-:Y:S01]  /*24710*/  HMMA.16816.F32.BF16 R56, R80.reuse, R88, R56 ;  /* 0x000000585038723c */ /* 0x040fe20000041838 */
[----:B---3--:R-:W-:Y:S06]  /*24720*/  LDSM.16.MT88.4 R92, [R210+0x1900] ;  /* 0x00190000d25c783b */ /* 0x008fec0000004200 */
[--C-:B------:R-:W-:Y:S01]  /*24730*/  FFMA.FTZ R88, R186, c[0x0][0x2d0], -R97.reuse ;  /* 0x0000b400ba587a23 */ /* 0x100fe20000010861 */
[-C--:B------:R-:W-:Y:S03]  /*24740*/  HMMA.16816.F32.BF16 R60, R80, R90.reuse, R60 ;  /* 0x0000005a503c723c */ /* 0x080fe6000004183c */
[----:B------:R2:W3:Y:S01]  /*24750*/  MUFU.EX2 R102, R88 ;  /* 0x0000005800667308 */ /* 0x0004e20000000800 */
[----:B------:R-:W-:Y:S02]  /*24760*/  MOV R186, R201 ;  /* 0x000000c900ba7202 */ /* 0x000fe40000000f00 */
[----:B------:R-:W-:Y:S01]  /*24770*/  MOV R201, R121 ;  /* 0x0000007900c97202 */ /* 0x000fe20000000f00 */
[--C-:B------:R-:W-:Y:S01]  /*24780*/  FFMA.FTZ R80, R228, c[0x0][0x2d0], -R74.reuse ;  /* 0x0000b400e4507a23 */ /* 0x100fe2000001084a */
[----:B------:R-:W-:Y:S04]  /*24790*/  HMMA.16816.F32.BF16 R64, R76, R90, R64 ;  /* 0x0000005a4c40723c */ /* 0x000fe80000041840 */
[----:B-1----:R-:W-:Y:S01]  /*247a0*/  FFMA.FTZ R84, R179, c[0x0][0x2d0], -R97 ;  /* 0x0000b400b3547a23 */ /* 0x002fe20000010861 */
[----:B------:R1:W-:Y:S01]  /*247b0*/  MUFU.EX2 R181, R80 ;  /* 0x0000005000b57308 */ /* 0x0003e20000000800 */
[----:B----4-:R-:W-:Y:S02]  /*247c0*/  F2FP.BF16.PACK_AB R82, R187, R185 ;  /* 0x000000b9bb52723e */ /* 0x010fe400000010ff */
        /* <DEDUP_REMOVED lines=25> */
[--C-:B------:R-:W-:Y:S01]  /*24960*/  FFMA.FTZ R88, R225, c[0x0][0x2d0], -R96.reuse ;  /* 0x0000b400e1587a23 */ /* 0x100fe20000010860 */
[-C--:B------:R-:W-:Y:S01]  /*24970*/  HMMA.16816.F32.BF16 R28, R80, R90.reuse, R28 ;  /* 0x0000005a501c723c */ /* 0x080fe2000004181c */
[----:B------:R1:W-:Y:S03]  /*24980*/  MUFU.EX2 R180, R84 ;  /* 0x0000005400b47308 */ /* 0x0003e60000000800 */
[----:B------:R-:W-:Y:S04]  /*24990*/  IMAD.MOV.U32 R225, RZ, RZ, R113 ;  /* 0x000000ffffe17224 */ /* 0x000fe800078e0071 */
        /* <DEDUP_REMOVED lines=9> */
[--C-:B--2---:R-:W-:Y:S02]  /*24a30*/  FFMA.FTZ R88, R229, c[0x0][0x2d0], -R96.reuse ;  /* 0x0000b400e5587a23 */ /* 0x104fe40000010860 */
[----:B------:R-:W-:Y:S01]  /*24a40*/  IMAD.MOV.U32 R229, RZ, RZ, R127 ;  /* 0x000000ffffe57224 */ /* 0x000fe200078e007f */
        /* <DEDUP_REMOVED lines=8> */
[----:B------:R-:W-:Y:S01]  /*24ad0*/  MOV R230, R131 ;  /* 0x0000008300e67202 */ /* 0x000fe20000000f00 */
[----:B------:R-:W-:Y:S07]  /*24ae0*/  IMAD.MOV.U32 R131, RZ, RZ, R104 ;  /* 0x000000ffff837224 */ /* 0x000fee00078e0068 */
[----:B------:R2:W4:Y:S01]  /*24af0*/  MUFU.EX2 R177, R88 ;  /* 0x0000005800b17308 */ /* 0x0005220000000800 */
[----:B---3--:R-:W-:Y:S09]  /*24b00*/  FFMA.FTZ R92, R200, c[0x0][0x2d0], -R97 ;  /* 0x0000b400c85c7a23 */ /* 0x008ff20000010861 */
[----:B------:R3:W-:Y:S01]  /*24b10*/  MUFU.EX2 R99, R92 ;  /* 0x0000005c00637308 */ /* 0x0007e20000000800 */
[----:B-1----:R-:W-:Y:S02]  /*24b20*/  FFMA.FTZ R84, R203, c[0x0][0x2d0], -R96 ;  /* 0x0000b400cb547a23 */ /* 0x002fe40000010860 */
[----:B------:R-:W-:Y:S07]  /*24b30*/  IMAD.MOV.U32 R203, RZ, RZ, R107 ;  /* 0x000000ffffcb7224 */ /* 0x000fee00078e006b */
        /* <DEDUP_REMOVED lines=36> */
[----:B------:R-:W-:Y:S04]  /*24d80*/  FFMA.FTZ R74, R252, c[0x0][0x2d0], -R74 ;  /* 0x0000b400fc4a7a23 */ /* 0x000fe8000001084a */
[C---:B------:R-:W-:Y:S05]  /*24d90*/  HMMA.16816.F32.BF16 R16, R76.reuse, R90, R16 ;  /* 0x0000005a4c10723c */ /* 0x040fea0000041810 */
[----:B------:R3:W4:Y:S03]  /*24da0*/  MUFU.EX2 R171, R74 ;  /* 0x0000004a00ab7308 */ /* 0x0007260000000800 */
[-C--:B-1----:R-:W-:Y:S08]  /*24db0*/  HMMA.16816.F32.BF16 R20, R76, R84.reuse, R20 ;  /* 0x000000544c14723c */ /* 0x082ff00000041814 */
        /* <DEDUP_REMOVED lines=13> */
[C---:B------:R-:W-:Y:S01]  /*24e90*/  HMMA.16816.F32.BF16 R48, R76.reuse, R94, R48 ;  /* 0x0000005e4c30723c */ /* 0x040fe20000041830 */
[----:B------:R2:W-:Y:S03]  /*24ea0*/  MUFU.EX2 R168, R74 ;  /* 0x0000004a00a87308 */ /* 0x0005e60000000800 */
[----:B---3--:R-:W-:Y:S04]  /*24eb0*/  F2FP.BF16.PACK_AB R167, R169, R170 ;  /* 0x000000aaa9a7723e */ /* 0x008fe800000010ff */
[-C--:B-1----:R-:W-:Y:S08]  /*24ec0*/  HMMA.16816.F32.BF16 R52, R76, R88.reuse, R52 ;  /* 0x000000584c34723c */ /* 0x082ff00000041834 */
[C---:B------:R-:W-:Y:S08]  /*24ed0*/  HMMA.16816.F32.BF16 R56, R80.reuse, R88, R56 ;  /* 0x000000585038723c */ /* 0x040ff00000041838 */
[-C--:B------:R-:W-:Y:S04]  /*24ee0*/  HMMA.16816.F32.BF16 R60, R80, R90.reuse, R60 ;  /* 0x0000005a503c723c */ /* 0x080fe8000004183c */
[--C-:B--2---:R-:W-:Y:S04]  /*24ef0*/  FFMA.FTZ R74, R238, c[0x0][0x2d0], -R96.reuse ;  /* 0x0000b400ee4a7a23 */ /* 0x104fe80000010860 */
[----:B------:R-:W-:Y:S01]  /*24f00*/  HMMA.16816.F32.BF16 R64, R76, R90, R64 ;  /* 0x0000005a4c40723c */ /* 0x000fe20000041840 */
[----:B------:R-:W2:Y:S01]  /*24f10*/  LDL.LU R76, [R1+0x28] ;  /* 0x00002800014c7983 */ /* 0x000ea20000300800 */
[----:B------:R1:W3:Y:S06]  /*24f20*/  MUFU.EX2 R85, R74 ;  /* 0x0000004a00557308 */ /* 0x0002ec0000000800 */
[-C--:B------:R-:W-:Y:S05]  /*24f30*/  HMMA.16816.F32.BF16 R104, R164, R116.reuse, R4 ;  /* 0x00000074a468723c */ /* 0x080fea0000041804 */
[--C-:B-1----:R-:W-:Y:S01]  /*24f40*/  FFMA.FTZ R74, R239, c[0x0][0x2d0], -R96.reuse ;  /* 0x0000b400ef4a7a23 */ /* 0x102fe20000010860 */
[----:B---3--:R-:W-:Y:S01]  /*24f50*/  F2FP.BF16.PACK_AB R160, R85, R168 ;  /* 0x000000a855a0723e */ /* 0x008fe200000010ff */
[----:B------:R-:W-:Y:S02]  /*24f60*/  FFMA.FTZ R96, R245, c[0x0][0x2d0], -R96 ;  /* 0x0000b400f5607a23 */ /* 0x000fe40000010860 */
[----:B------:R1:W-:Y:S10]  /*24f70*/  MUFU.EX2 R86, R74 ;  /* 0x0000004a00567308 */ /* 0x0003f40000000800 */
[----:B------:R-:W3:Y:S01]  /*24f80*/  MUFU.EX2 R96, R96 ;  /* 0x0000006000607308 */ /* 0x000ee20000000800 */
[--C-:B-1----:R-:W-:Y:S09]  /*24f90*/  FFMA.FTZ R74, R205, c[0x0][0x2d0], -R97.reuse ;  /* 0x0000b400cd4a7a23 */ /* 0x102ff20000010861 */
[----:B------:R1:W-:Y:S01]  /*24fa0*/  MUFU.EX2 R75, R74 ;  /* 0x0000004a004b7308 */ /* 0x0003e20000000800 */
[----:B---3--:R-:W-:Y:S01]  /*24fb0*/  F2FP.BF16.PACK_AB R162, R96, R86 ;  /* 0x0000005660a2723e */ /* 0x008fe200000010ff */
[--C-:B-1----:R-:W-:Y:S08]  /*24fc0*/  FFMA.FTZ R74, R199, c[0x0][0x2d0], -R97.reuse ;  /* 0x0000b400c74a7a23 */ /* 0x102ff00000010861 */
[----:B------:R1:W3:Y:S02]  /*24fd0*/  MUFU.EX2 R84, R74 ;  /* 0x0000004a00547308 */ /* 0x0002e40000000800 */
[--C-:B-1----:R-:W-:Y:S02]  /*24fe0*/  FFMA.FTZ R74, R192, c[0x0][0x2d0], -R97.reuse ;  /* 0x0000b400c04a7a23 */ /* 0x102fe40000010861 */
[----:B------:R-:W-:Y:S02]  /*24ff0*/  FFMA.FTZ R97, R73, c[0x0][0x2d0], -R97 ;  /* 0x0000b40049617a23 */ /* 0x000fe40000010861 */
[----:B------:R-:W-:Y:S01]  /*25000*/  FADD.FTZ R73, R161, R69 ;  /* 0x00000045a1497221 */ /* 0x000fe20000010000 */
[----:B---3--:R-:W-:Y:S01]  /*25010*/  F2FP.BF16.PACK_AB R161, R84, R75 ;  /* 0x0000004b54a1723e */ /* 0x008fe200000010ff */
[----:B------:R-:W-:Y:S02]  /*25020*/  FADD.FTZ R69, R150, R68 ;  /* 0x0000004496457221 */ /* 0x000fe40000010000 */
[----:B------:R-:W-:Y:S01]  /*25030*/  MUFU.EX2 R74, R74 ;  /* 0x0000004a004a7308 */ /* 0x000fe20000000800 */
[----:B------:R-:W-:Y:S02]  /*25040*/  FADD.FTZ R68, R149, R2 ;  /* 0x0000000295447221 */ /* 0x000fe40000010000 */
[----:B------:R-:W-:Y:S01]  /*25050*/  FADD.FTZ R4, R183, R73 ;  /* 0x00000049b7047221 */ /* 0x000fe20000010000 */
[----:B------:R-:W1:Y:S01]  /*25060*/  LDSM.16.MT88.4 R148, [R210+0x2900] ;  /* 0x00290000d294783b */ /* 0x000e620000004200 */
[----:B------:R-:W-:Y:S02]  /*25070*/  FADD.FTZ R2, R123, R69 ;  /* 0x000000457b027221 */ /* 0x000fe40000010000 */
[----:B------:R-:W-:Y:S02]  /*25080*/  FADD.FTZ R5, R122, R68 ;  /* 0x000000447a057221 */ /* 0x000fe40000010000 */
[----:B------:R-:W-:Y:S01]  /*25090*/  FADD.FTZ R4, R230, R4 ;  /* 0x00000004e6047221 */ /* 0x000fe20000010000 */
[----:B------:R-:W3:Y:S01]  /*250a0*/  MUFU.EX2 R97, R97 ;  /* 0x0000006100617308 */ /* 0x000ee20000000800 */
[----:B------:R-:W-:Y:S02]  /*250b0*/  FADD.FTZ R2, R229, R2 ;  /* 0x00000002e5027221 */ /* 0x000fe40000010000 */
[----:B------:R-:W-:Y:S02]  /*250c0*/  FADD.FTZ R6, R126, R4 ;  /* 0x000000047e067221 */ /* 0x000fe40000010000 */
[----:B------:R-:W-:Y:S01]  /*250d0*/  IMAD.MOV.U32 R183, RZ, RZ, R120 ;  /* 0x000000ffffb77224 */ /* 0x000fe200078e0078 */
[----:B---3--:R-:W-:Y:S07]  /*250e0*/  F2FP.BF16.PACK_AB R163, R97, R74 ;  /* 0x0000004a61a3723e */ /* 0x008fee00000010ff */
[C---:B------:R-:W-:Y:S08]  /*250f0*/  HMMA.16816.F32.BF16 R108, R160.reuse, R116, R8 ;  /* 0x00000074a06c723c */ /* 0x040ff00000041808 */
[-C--:B------:R-:W-:Y:S08]  /*25100*/  HMMA.16816.F32.BF16 R112, R160, R118.reuse, R12 ;  /* 0x00000076a070723c */ /* 0x080ff0000004180c */
[C---:B------:R-:W-:Y:S08]  /*25110*/  HMMA.16816.F32.BF16 R116, R164.reuse, R118, R16 ;  /* 0x00000076a474723c */ /* 0x040ff00000041810 */
[-C--:B------:R-:W-:Y:S04]  /*25120*/  HMMA.16816.F32.BF16 R120, R164, R132.reuse, R20 ;  /* 0x00000084a478723c */ /* 0x080fe80000041814 */
[----:B--2---:R-:W-:Y:S02]  /*25130*/  FFMA.FTZ R8, R0, R76, R196 ;  /* 0x0000004c00087223 */ /* 0x004fe400000100c4 */
        /* <DEDUP_REMOVED lines=18> */
[----:B------:R-:W-:Y:S01]  /*25260*/  FADD.FTZ R11, R103, R4 ;  /* 0x00000004670b7221 */ /* 0x000fe20000010000 */
[----:B------:R-:W-:Y:S01]  /*25270*/  MOV R103, R3 ;  /* 0x0000000300677202 */ /* 0x000fe20000000f00 */
[----:B------:R-:W-:Y:S01]  /*25280*/  FADD.FTZ R8, R228, R2 ;  /* 0x00000002e4087221 */ /* 0x000fe20000010000 */
[----:B------:R-:W2:Y:S01]  /*25290*/  LDSM.16.MT88.4 R4, [R211+0x2900] ;  /* 0x00290000d304783b */ /* 0x000ea20000004200 */
        /* <DEDUP_REMOVED lines=84> */
.L_x_461:
[----:B------:R-:W3:Y:S04]  /*257e0*/  LDL.LU R0, [R1+0x1c] ;  /* 0x00001c0001007983 */ /* 0x000ee80000300800 */
[----:B-12---:R-:W2:Y:S04]  /*257f0*/  LDL.LU R4, [R1+0x20] ;  /* 0x0000200001047983 */ /* 0x006ea80000300800 */
[----:B------:R-:W4:Y:S04]  /*25800*/  LDL.LU R9, [R1+0x24] ;  /* 0x0000240001097983 */ /* 0x000f280000300800 */
[----:B------:R-:W4:Y:S01]  /*25810*/  LDL.LU R2, [R1+0x28] ;  /* 0x0000280001027983 */ /* 0x000f220000300800 */
[----:B------:R-:W-:-:S02]  /*25820*/  MOV R37, 0xff800000 ;  /* 0xff80000000257802 */ /* 0x000fc40000000f00 */
[----:B------:R-:W-:Y:S02]  /*25830*/  MOV R38, 0xff800000 ;  /* 0xff80000000267802 */ /* 0x000fe40000000f00 */
[----:B------:R-:W-:Y:S02]  /*25840*/  MOV R39, 0xff800000 ;  /* 0xff80000000277802 */ /* 0x000fe40000000f00 */
[----:B------:R-:W-:Y:S02]  /*25850*/  MOV R40, 0xff800000 ;  /* 0xff80000000287802 */ /* 0x000fe40000000f00 */
[----:B------:R-:W-:Y:S01]  /*25860*/  PLOP3.LUT P4, PT, PT, PT, PT, 0x8, 0x0 ;  /* 0x000000000000781c */ /* 0x000fe20003f8e170 */
[----:B---3--:R-:W1:Y:S04]  /*25870*/  SHFL.BFLY PT, R5, R0, 0x2, 0x1f ;  /* 0x0c401f0000057f89 */ /* 0x008e6800000e0000 */
[----:B--2---:R-:W2:Y:S04]  /*25880*/  SHFL.BFLY PT, R6, R4, 0x2, 0x1f ;  /* 0x0c401f0004067f89 */ /* 0x004ea800000e0000 */
        /* <DEDUP_REMOVED lines=110> */
.L_x_367:
[----:B--2---:R-:W2:Y:S02]  /*25f70*/  S2R R55, SR_CTAID.Y ;  /* 0x0000000000377919 */ /* 0x004ea40000002600 */
[----:B--2---:R-:W-:Y:S01]  /*25f80*/  SHF.R.S32.HI R43, RZ, 0x1f, R55 ;  /* 0x0000001fff2b7819 */ /* 0x004fe20000011437 */
[----:B------:R-:W-:Y:S05]  /*25f90*/  @P4 BRA `(.L_x_479) ;  /* 0x0000130000004947 */ /* 0x000fea0003800000 */
[----:B------:R-:W2:Y:S01]  /*25fa0*/  LDL R44, [R1+0x64] ;  /* 0x00006400012c7983 */ /* 0x000ea20000100800 */
[----:B------:R-:W-:Y:S01]  /*25fb0*/  IMAD.MOV.U32 R6, RZ, RZ, -0x10 ;  /* 0xfffffff0ff067424 */ /* 0x000fe200078e00ff */
[----:B------:R-:W-:Y:S02]  /*25fc0*/  F2FP.BF16.PACK_AB R5, R105, R104 ;  /* 0x000000686905723e */ /* 0x000fe400000010ff */
[----:B------:R-:W3:Y:S01]  /*25fd0*/  S2R R41, SR_TID.X ;  /* 0x0000000000297919 */ /* 0x000ee20000002100 */
        /* <DEDUP_REMOVED lines=12> */
[----:B---3--:R-:W-:Y:S02]  /*260a0*/  SHF.R.S32.HI R42, RZ, 0x1f, R41 ;  /* 0x0000001fff2a7819 */ /* 0x008fe40000011429 */
        /* <DEDUP_REMOVED lines=29> */
[----:B------:R-:W-:Y:S02]  /*26280*/  R2P PR, R3, 0x6 ;  /* 0x0000000603007804 */ /* 0x000fe40000000000 */
[----:B------:R-:W-:Y:S02]  /*26290*/  SEL R6, R6, 0x10, !P0 ;  /* 0x0000001006067807 */ /* 0x000fe40004000000 */
[C---:B------:R-:W-:Y:S02]  /*262a0*/  IADD3 R4, R2.reuse, 0x80, RZ ;  /* 0x0000008002047810 */ /* 0x040fe40007ffe0ff */
[C---:B------:R-:W-:Y:S01]  /*262b0*/  IADD3 R0, R2.reuse, 0xc0, RZ ;  /* 0x000000c002007810 */ /* 0x040fe20007ffe0ff */
[----:B------:R-:W-:Y:S01]  /*262c0*/  IMAD.IADD R3, R2, 0x1, R6 ;  /* 0x0000000102037824 */ /* 0x000fe200078e0206 */
[----:B------:R-:W-:-:S02]  /*262d0*/  F2FP.BF16.PACK_AB R26, R26, R146 ;  /* 0x000000921a1a723e */ /* 0x000fc400000010ff */
[----:B------:R-:W-:Y:S02]  /*262e0*/  F2FP.BF16.PACK_AB R18, R18, R152 ;  /* 0x000000981212723e */ /* 0x000fe400000010ff */
[----:B------:R-:W-:Y:S02]  /*262f0*/  F2FP.BF16.PACK_AB R16, R16, R154 ;  /* 0x0000009a1010723e */ /* 0x000fe400000010ff */
[----:B------:R-:W-:Y:S02]  /*26300*/  @P2 IADD3 R0, R4, -0x40, RZ ;  /* 0xffffffc004002810 */ /* 0x000fe40007ffe0ff */
[----:B------:R-:W-:Y:S02]  /*26310*/  F2FP.BF16.PACK_AB R12, R12, R164 ;  /* 0x000000a40c0c723e */ /* 0x000fe400000010ff */
[----:B------:R-:W-:Y:S02]  /*26320*/  F2FP.BF16.PACK_AB R11, R167, R166 ;  /* 0x000000a6a70b723e */ /* 0x000fe400000010ff */
[----:B------:R-:W-:-:S02]  /*26330*/  F2FP.BF16.PACK_AB R13, R13, R156 ;  /* 0x0000009c0d0d723e */ /* 0x000fc400000010ff */
[----:B------:R-:W-:Y:S01]  /*26340*/  F2FP.BF16.PACK_AB R15, R15, R158 ;  /* 0x0000009e0f0f723e */ /* 0x000fe200000010ff */
[----:B------:R3:W-:Y:S01]  /*26350*/  STS [R2+0x80], R5 ;  /* 0x0000800502007388 */ /* 0x0007e20000000800 */
[----:B------:R-:W-:Y:S02]  /*26360*/  F2FP.BF16.PACK_AB R10, R161, R160 ;  /* 0x000000a0a10a723e */ /* 0x000fe400000010ff */
[----:B-1----:R-:W-:Y:S01]  /*26370*/  F2FP.BF16.PACK_AB R9, R163, R162 ;  /* 0x000000a2a309723e */ /* 0x002fe200000010ff */
[----:B------:R-:W-:Y:S01]  /*26380*/  STS [R2+0x480], R7 ;  /* 0x0004800702007388 */ /* 0x000fe20000000800 */
[----:B------:R-:W-:-:S03]  /*26390*/  ISETP.NE.U32.AND P0, PT, RZ, c[0x0][0x500], PT ;  /* 0x00014000ff007a0c */ /* 0x000fc60003f05070 */
[----:B------:R1:W-:Y:S04]  /*263a0*/  STS [R3+0x80], R8 ;  /* 0x0000800803007388 */ /* 0x0003e80000000800 */
[----:B------:R-:W-:Y:S04]  /*263b0*/  STS [R3+0x480], R30 ;  /* 0x0004801e03007388 */ /* 0x000fe80000000800 */
[----:B------:R-:W-:Y:S04]  /*263c0*/  STS [R2+0x2080], R34 ;  /* 0x0020802202007388 */ /* 0x000fe80000000800 */
[----:B------:R4:W-:Y:S04]  /*263d0*/  STS [R2+0x2480], R110 ;  /* 0x0024806e02007388 */ /* 0x0009e80000000800 */
[----:B------:R-:W-:Y:S01]  /*263e0*/  STS [R3+0x2080], R33 ;  /* 0x0020802103007388 */ /* 0x000fe20000000800 */
[----:B---3--:R-:W-:-:S03]  /*263f0*/  IMAD.MOV.U32 R5, RZ, RZ, 0x20 ;  /* 0x00000020ff057424 */ /* 0x008fc600078e00ff */
[----:B------:R3:W-:Y:S02]  /*26400*/  STS [R3+0x2480], R114 ;  /* 0x0024807203007388 */ /* 0x0007e40000000800 */
[----:B-1----:R-:W-:Y:S02]  /*26410*/  SEL R8, R5, 0xffffffe0, !P1 ;  /* 0xffffffe005087807 */ /* 0x002fe40004800000 */
[----:B------:R-:W-:Y:S02]  /*26420*/  ISETP.NE.AND.EX P1, PT, RZ, c[0x0][0x504], PT, P0 ;  /* 0x00014100ff007a0c */ /* 0x000fe40003f25300 */
[----:B------:R-:W-:Y:S01]  /*26430*/  ISETP.NE.U32.AND P0, PT, RZ, c[0x0][0x508], PT ;  /* 0x00014200ff007a0c */ /* 0x000fe20003f05070 */
[----:B------:R-:W-:Y:S02]  /*26440*/  IMAD.IADD R5, R2, 0x1, R8 ;  /* 0x0000000102057824 */ /* 0x000fe400078e0208 */
[----:B------:R-:W-:Y:S01]  /*26450*/  IMAD.IADD R4, R8, 0x1, R3 ;  /* 0x0000000108047824 */ /* 0x000fe200078e0203 */
[----:B------:R-:W-:-:S02]  /*26460*/  ISETP.NE.AND.EX P0, PT, RZ, c[0x0][0x50c], PT, P0 ;  /* 0x00014300ff007a0c */ /* 0x000fc40003f05300 */
[----:B------:R-:W-:Y:S01]  /*26470*/  STS [R5+0x80], R29 ;  /* 0x0000801d05007388 */ /* 0x000fe20000000800 */
[----:B----4-:R-:W-:-:S03]  /*26480*/  IADD3 R2, R8, 0x400, R0 ;  /* 0x0000040008027810 */ /* 0x010fc60007ffe000 */
[----:B------:R-:W-:Y:S02]  /*26490*/  STS [R5+0x480], R28 ;  /* 0x0004801c05007388 */ /* 0x000fe40000000800 */
[C---:B------:R-:W-:Y:S02]  /*264a0*/  IMAD.IADD R7, R6.reuse, 0x1, R2 ;  /* 0x0000000106077824 */ /* 0x040fe400078e0202 */
[----:B------:R-:W-:Y:S01]  /*264b0*/  STS [R4+0x80], R14 ;  /* 0x0000800e04007388 */ /* 0x000fe20000000800 */
[----:B------:R-:W-:-:S03]  /*264c0*/  IMAD.IADD R2, R6, 0x1, R0 ;  /* 0x0000000106027824 */ /* 0x000fc600078e0200 */
[----:B------:R-:W-:Y:S01]  /*264d0*/  STS [R4+0x480], R25 ;  /* 0x0004801904007388 */ /* 0x000fe20000000800 */
[----:B---3--:R-:W-:-:S03]  /*264e0*/  IMAD.IADD R3, R8, 0x1, R2 ;  /* 0x0000000108037824 */ /* 0x008fc600078e0202 */
        /* <DEDUP_REMOVED lines=36> */
.L_x_480:
        /* <DEDUP_REMOVED lines=11> */
[C---:B------:R-:W-:Y:S01]  /*267e0*/  LOP3.LUT R6, R4.reuse, 0x1ffffffe, RZ, 0xc0, !PT ;  /* 0x1ffffffe04067812 */ /* 0x040fe200078ec0ff */
[----:B------:R-:W-:Y:S01]  /*267f0*/  IMAD.SHL.U32 R4, R4, 0x20, RZ ;  /* 0x0000002004047824 */ /* 0x000fe200078e00ff */
        /* <DEDUP_REMOVED lines=19> */
[----:B------:R-:W-:Y:S02]  /*26930*/  IMAD R6, R55, c[0x0][0x494], R6 ;  /* 0x0001250037067a24 */ /* 0x000fe400078e0206 */
[----:B------:R-:W-:Y:S02]  /*26940*/  IMAD.IADD R3, R3, 0x1, R0 ;  /* 0x0000000103037824 */ /* 0x000fe400078e0200 */
[----:B------:R-:W-:Y:S02]  /*26950*/  IMAD.IADD R8, R16, 0x1, R7 ;  /* 0x0000000110087824 */ /* 0x000fe400078e0207 */
[----:B------:R-:W-:Y:S02]  /*26960*/  IMAD.IADD R9, R41, 0x1, -R9 ;  /* 0x0000000129097824 */ /* 0x000fe400078e0a09 */
[----:B------:R-:W-:Y:S02]  /*26970*/  IMAD.SHL.U32 R0, R21, 0x40, RZ ;  /* 0x0000004015007824 */ /* 0x000fe400078e00ff */
[----:B------:R-:W-:-:S02]  /*26980*/  IMAD.IADD R5, R5, 0x1, R6 ;  /* 0x0000000105057824 */ /* 0x000fc400078e0206 */
[----:B-1----:R-:W-:Y:S01]  /*26990*/  IMAD R8, R24, 0x80, R8 ;  /* 0x0000008018087824 */ /* 0x002fe200078e0208 */
[----:B------:R-:W-:Y:S01]  /*269a0*/  LOP3.LUT R0, R0, 0x1c0, RZ, 0xc0, !PT ;  /* 0x000001c000007812 */ /* 0x000fe200078ec0ff */
[----:B------:R-:W-:Y:S02]  /*269b0*/  IMAD.SHL.U32 R6, R9, 0x8, RZ ;  /* 0x0000000809067824 */ /* 0x000fe400078e00ff */
[----:B------:R-:W-:-:S03]  /*269c0*/  @P2 IMAD.HI.U32 R10, R8, c[0x0][0x4ec], RZ ;  /* 0x00013b00080a2a27 */ /* 0x000fc600078e00ff */
[----:B------:R-:W-:Y:S01]  /*269d0*/  LOP3.LUT R11, R0, 0x38, R6, 0xf8, !PT ;  /* 0x00000038000b7812 */ /* 0x000fe200078ef806 */
[----:B------:R-:W-:Y:S01]  /*269e0*/  IMAD.MOV.U32 R7, RZ, RZ, R8 ;  /* 0x000000ffff077224 */ /* 0x000fe200078e0008 */
[----:B------:R-:W-:Y:S01]  /*269f0*/  SHF.R.U32.HI R0, RZ, 0x3, R0 ;  /* 0x00000003ff007819 */ /* 0x000fe20000011600 */
[----:B------:R-:W-:Y:S01]  /*26a00*/  IMAD R9, R9, 0x10, R21 ;  /* 0x0000001009097824 */ /* 0x000fe200078e0215 */
[----:B------:R-:W-:Y:S01]  /*26a10*/  @P2 SHF.R.U32.HI R7, RZ, c[0x0][0x4f0], R10 ;  /* 0x00013c00ff072a19 */ /* 0x000fe2000001160a */
[----:B------:R-:W-:Y:S01]  /*26a20*/  IMAD.WIDE.U32 R2, R55, c[0x0][0x3e8], R2 ;  /* 0x0000fa0037027a25 */ /* 0x000fe200078e0002 */
[----:B------:R-:W-:Y:S02]  /*26a30*/  LOP3.LUT R22, R11, R0, RZ, 0x3c, !PT ;  /* 0x000000000b167212 */ /* 0x000fe400078e3cff */
[----:B------:R-:W-:Y:S01]  /*26a40*/  SEL R11, R12, RZ, !P1 ;  /* 0x000000ff0c0b7207 */ /* 0x000fe20004800000 */
[----:B------:R-:W-:Y:S01]  /*26a50*/  IMAD R12, R24, 0x80, R9 ;  /* 0x00000080180c7824 */ /* 0x000fe200078e0209 */
[----:B------:R-:W-:Y:S01]  /*26a60*/  SEL R10, R44, RZ, !P1 ;  /* 0x000000ff2c0a7207 */ /* 0x000fe20004800000 */
[----:B------:R-:W-:Y:S01]  /*26a70*/  IMAD.MOV R0, RZ, RZ, -R7 ;  /* 0x000000ffff007224 */ /* 0x000fe200078e0a07 */
[----:B------:R-:W-:Y:S01]  /*26a80*/  SHF.R.S32.HI R53, RZ, 0x1f, R6 ;  /* 0x0000001fff357819 */ /* 0x000fe20000011406 */
[----:B------:R-:W-:-:S02]  /*26a90*/  IMAD.IADD R3, R3, 0x1, R13 ;  /* 0x0000000103037824 */ /* 0x000fc400078e020d */
        /* <DEDUP_REMOVED lines=11> */
[C---:B------:R-:W-:Y:S01]  /*26b50*/  IMAD.WIDE.U32 R2, R10.reuse, c[0x0][0x3f0], R2 ;  /* 0x0000fc000a027a25 */ /* 0x040fe200078e0002 */
        /* <DEDUP_REMOVED lines=9> */
[----:B------:R-:W-:Y:S01]  /*26bf0*/  IMAD R18, R10, c[0x0][0x4e8], R12 ;  /* 0x00013a000a127a24 */ /* 0x000fe200078e020c */
[----:B------:R-:W-:Y:S01]  /*26c00*/  SHFL.IDX PT, R14, R7, 0x1, 0x1c1f ;  /* 0x003c1f00070e7f89 */ /* 0x000fe200000e0000 */
[----:B------:R-:W-:Y:S01]  /*26c10*/  IMAD.IADD R3, R3, 0x1, R11 ;  /* 0x0000000103037824 */ /* 0x000fe200078e020b */
[----:B------:R-:W-:Y:S01]  /*26c20*/  LEA.HI.X R4, R4, c[0x0][0x454], R9, 0x2, P1 ;  /* 0x0001150004047a11 */ /* 0x000fe200008f1409 */
[----:B------:R-:W-:Y:S01]  /*26c30*/  IMAD R8, R13, c[0x0][0x3e0], RZ ;  /* 0x0000f8000d087a24 */ /* 0x000fe200078e02ff */
[----:B------:R-:W-:Y:S01]  /*26c40*/  SHF.R.S32.HI R9, RZ, 0x1f, R18 ;  /* 0x0000001fff097819 */ /* 0x000fe20000011412 */
[C---:B------:R-:W-:Y:S01]  /*26c50*/  IMAD.WIDE.U32 R2, R0.reuse, c[0x0][0x3e0], R2 ;  /* 0x0000f80000027a25 */ /* 0x040fe200078e0002 */
[----:B------:R-:W-:Y:S03]  /*26c60*/  SHFL.IDX PT, R12, R7, 0x2, 0x1c1f ;  /* 0x005c1f00070c7f89 */ /* 0x000fe600000e0000 */
[----:B------:R-:W-:Y:S01]  /*26c70*/  IMAD R8, R0, c[0x0][0x3e4], R8 ;  /* 0x0000f90000087a24 */ /* 0x000fe200078e0208 */
[----:B------:R-:W-:Y:S01]  /*26c80*/  SHFL.IDX PT, R17, R4, RZ, 0x1c1f ;  /* 0x001c1fff04117589 */ /* 0x000fe200000e0000 */
[----:B------:R-:W-:-:S02]  /*26c90*/  IMAD R5, R24, 0x80, R16 ;  /* 0x0000008018057824 */ /* 0x000fc400078e0210 */
[----:B-----5:R-:W-:Y:S01]  /*26ca0*/  IMAD R0, R15, c[0x0][0x4e8], RZ ;  /* 0x00013a000f007a24 */ /* 0x020fe200078e02ff */
[----:B------:R-:W1:Y:S01]  /*26cb0*/  SHFL.IDX PT, R16, R7, RZ, 0x1c1f ;  /* 0x001c1fff07107589 */ /* 0x000e6200000e0000 */
[----:B------:R-:W-:Y:S01]  /*26cc0*/  IMAD.IADD R3, R3, 0x1, R8 ;  /* 0x0000000103037824 */ /* 0x000fe200078e0208 */
[----:B------:R-:W-:Y:S01]  /*26cd0*/  IADD3 R20, R5, 0x8, RZ ;  /* 0x0000000805147810 */ /* 0x000fe20007ffe0ff */
[----:B------:R-:W-:Y:S01]  /*26ce0*/  IMAD R8, R9, c[0x0][0x3d8], RZ ;  /* 0x0000f60009087a24 */ /* 0x000fe200078e02ff */
[----:B------:R-:W2:Y:S01]  /*26cf0*/  SHFL.IDX PT, R15, R4, 0x1, 0x1c1f ;  /* 0x003c1f00040f7f89 */ /* 0x000ea200000e0000 */
[C---:B------:R-:W-:Y:S02]  /*26d00*/  ISETP.GE.OR P4, PT, R5.reuse, R0, P0 ;  /* 0x000000000500720c */ /* 0x040fe40000786670 */
[C---:B------:R-:W-:Y:S01]  /*26d10*/  IMAD R19, R18.reuse, c[0x0][0x3dc], R8 ;  /* 0x0000f70012137a24 */ /* 0x040fe200078e0208 */
[----:B------:R-:W3:Y:S01]  /*26d20*/  SHFL.IDX PT, R13, R4, 0x2, 0x1c1f ;  /* 0x005c1f00040d7f89 */ /* 0x000ee200000e0000 */
[----:B------:R-:W-:Y:S01]  /*26d30*/  IMAD.WIDE.U32 R8, R18, c[0x0][0x3d8], R2 ;  /* 0x0000f60012087a25 */ /* 0x000fe200078e0002 */
[----:B------:R-:W-:-:S02]  /*26d40*/  IADD3 R18, R5, 0x48, RZ ;  /* 0x0000004805127810 */ /* 0x000fc40007ffe0ff */
[----:B------:R4:W-:Y:S01]  /*26d50*/  SHFL.IDX PT, R10, R7, 0x3, 0x1c1f ;  /* 0x007c1f00070a7f89 */ /* 0x0009e200000e0000 */
[----:B------:R-:W-:Y:S01]  /*26d60*/  ISETP.GE.OR P3, PT, R20, R0, P0 ;  /* 0x000000001400720c */ /* 0x000fe20000766670 */
[----:B------:R-:W-:Y:S02]  /*26d70*/  IMAD.IADD R3, R9, 0x1, R19 ;  /* 0x0000000109037824 */ /* 0x000fe400078e0213 */
[----:B------:R3:W3:Y:S01]  /*26d80*/  SHFL.IDX PT, R11, R4, 0x3, 0x1c1f ;  /* 0x007c1f00040b7f89 */ /* 0x0006e200000e0000 */
[----:B------:R-:W-:-:S05]  /*26d90*/  IMAD R2, R24, 0x80, R21 ;  /* 0x0000008018027824 */ /* 0x000fca00078e0215 */
[C---:B------:R-:W-:Y:S01]  /*26da0*/  IADD3 R32, R2.reuse, 0x40, RZ ;  /* 0x0000004002207810 */ /* 0x040fe20007ffe0ff */
[----:B-1----:R-:W-:Y:S01]  /*26db0*/  @!P4 ST.E [R16.64], R37 ;  /* 0x000000251000c985 */ /* 0x002fe2000c101908 */
[----:B------:R-:W-:-:S03]  /*26dc0*/  IADD3 R54, R2, 0x60, RZ ;  /* 0x0000006002367810 */ /* 0x000fc60007ffe0ff */
[----:B--2---:R-:W-:Y:S01]  /*26dd0*/  @!P3 ST.E [R14.64], R38 ;  /* 0x000000260e00b985 */ /* 0x004fe2000c101908 */
[----:B----4-:R-:W-:Y:S01]  /*26de0*/  IMAD.SHL.U32 R7, R23, 0x8, RZ ;  /* 0x0000000817077824 */ /* 0x010fe200078e00ff */
[----:B---3--:R-:W-:-:S04]  /*26df0*/  IADD3 R4, R5, 0x40, RZ ;  /* 0x0000004005047810 */ /* 0x008fc80007ffe0ff */
[----:B------:R-:W-:Y:S02]  /*26e00*/  LOP3.LUT R5, R22, 0x7ffffe00, R7, 0xf8, !PT ;  /* 0x7ffffe0016057812 */ /* 0x000fe400078ef807 */
[-C--:B------:R-:W-:Y:S02]  /*26e10*/  ISETP.GE.OR P2, PT, R4, R0.reuse, P0 ;  /* 0x000000000400720c */ /* 0x080fe40000746670 */
[----:B------:R-:W-:Y:S01]  /*26e20*/  ISETP.GE.OR P0, PT, R18, R0, P0 ;  /* 0x000000001200720c */ /* 0x000fe20000706670 */
[----:B------:R-:W-:Y:S01]  /*26e30*/  IMAD.SHL.U32 R5, R5, 0x2, RZ ;  /* 0x0000000205057824 */ /* 0x000fe200078e00ff */
[----:B------:R-:W-:Y:S02]  /*26e40*/  LEA R4, P1, R8, c[0x0][0x380], 0x1 ;  /* 0x0000e00008047a11 */ /* 0x000fe400078208ff */
[----:B------:R-:W-:Y:S02]  /*26e50*/  IADD3 R7, R2, 0x10, RZ ;  /* 0x0000001002077810 */ /* 0x000fe40007ffe0ff */
[----:B------:R-:W-:Y:S01]  /*26e60*/  LEA.HI.X R3, R8, c[0x0][0x384], R3, 0x1, P1 ;  /* 0x0000e10008037a11 */ /* 0x000fe200008f0c03 */
[----:B------:R-:W-:Y:S04]  /*26e70*/  SHFL.IDX PT, R14, R4, 0x2, 0x181f ;  /* 0x00581f00040e7f89 */ /* 0x000fe800000e0000 */
[----:B------:R-:W1:Y:S04]  /*26e80*/  SHFL.IDX PT, R8, R4, 0x1, 0x181f ;  /* 0x00381f0004087f89 */ /* 0x000e6800000e0000 */
[----:B------:R-:W-:Y:S04]  /*26e90*/  @!P2 ST.E [R12.64], R39 ;  /* 0x000000270c00a985 */ /* 0x000fe8000c101908 */
[----:B------:R1:W-:Y:S01]  /*26ea0*/  @!P0 ST.E [R10.64], R40 ;  /* 0x000000280a008985 */ /* 0x0003e2000c101908 */
[----:B------:R-:W-:-:S03]  /*26eb0*/  ISETP.GE.AND P0, PT, R6, c[0x0][0x3c8], PT ;  /* 0x0000f20006007a0c */ /* 0x000fc60003f06270 */
[----:B------:R-:W2:Y:S01]  /*26ec0*/  SHFL.IDX PT, R12, R4, RZ, 0x181f ;  /* 0x00181fff040c7589 */ /* 0x000ea200000e0000 */
[-C--:B------:R-:W-:Y:S02]  /*26ed0*/  ISETP.GE.OR P4, PT, R7, R0.reuse, P0 ;  /* 0x000000000700720c */ /* 0x080fe40000786670 */
[C---:B------:R-:W-:Y:S01]  /*26ee0*/  ISETP.GE.OR P1, PT, R2.reuse, R0, P0 ;  /* 0x000000000200720c */ /* 0x040fe20000726670 */
[----:B------:R-:W3:Y:S01]  /*26ef0*/  SHFL.IDX PT, R9, R3, RZ, 0x181f ;  /* 0x00181fff03097589 */ /* 0x000ee200000e0000 */
[----:B------:R-:W-:-:S03]  /*26f00*/  IADD3 R7, R2, 0x20, RZ ;  /* 0x0000002002077810 */ /* 0x000fc60007ffe0ff */
[----:B------:R-:W-:Y:S01]  /*26f10*/  LDS.128 R24, [R5+0x80] ;  /* 0x0000800005187984 */ /* 0x000fe20000000c00 */
[-C--:B------:R-:W-:Y:S02]  /*26f20*/  ISETP.GE.OR P3, PT, R7, R0.reuse, P0 ;  /* 0x000000000700720c */ /* 0x080fe40000766670 */
[----:B------:R-:W-:Y:S01]  /*26f30*/  IADD3 R7, R2, 0x30, RZ ;  /* 0x0000003002077810 */ /* 0x000fe20007ffe0ff */
[----:B------:R-:W4:Y:S03]  /*26f40*/  SHFL.IDX PT, R11, R3, 0x1, 0x181f ;  /* 0x00381f00030b7f89 */ /* 0x000f2600000e0000 */
[----:B------:R-:W-:Y:S01]  /*26f50*/  ISETP.GE.OR P2, PT, R7, R0, P0 ;  /* 0x000000000700720c */ /* 0x000fe20000746670 */
[----:B------:R-:W4:Y:S04]  /*26f60*/  SHFL.IDX PT, R44, R3, 0x2, 0x181f ;  /* 0x00581f00032c7f89 */ /* 0x000f2800000e0000 */
[----:B------:R-:W4:Y:S01]  /*26f70*/  SHFL.IDX PT, R15, R4, 0x3, 0x181f ;  /* 0x00781f00040f7f89 */ /* 0x000f2200000e0000 */
[----:B-1----:R-:W-:-:S03]  /*26f80*/  @!P4 LEA R10, P6, R6, R8, 0x1 ;  /* 0x00000008060ac211 */ /* 0x002fc600078c08ff */
[----:B------:R-:W-:Y:S01]  /*26f90*/  LDS.128 R20, [R5+0x880] ;  /* 0x0008800005147984 */ /* 0x000fe20000000c00 */
[----:B--2---:R-:W-:-:S03]  /*26fa0*/  @!P1 LEA R12, P5, R6, R12, 0x1 ;  /* 0x0000000c060c9211 */ /* 0x004fc600078a08ff */
[----:B------:R-:W-:Y:S01]  /*26fb0*/  LDS.128 R16, [R5+0x1080] ;  /* 0x0010800005107984 */ /* 0x000fe20000000c00 */
[----:B---3--:R-:W-:-:S03]  /*26fc0*/  @!P1 LEA.HI.X R13, R6, R9, R53, 0x1, P5 ;  /* 0x00000009060d9211 */ /* 0x008fc600028f0c35 */
[----:B------:R-:W1:Y:S04]  /*26fd0*/  SHFL.IDX PT, R45, R3, 0x3, 0x181f ;  /* 0x00781f00032d7f89 */ /* 0x000e6800000e0000 */
[----:B------:R-:W2:Y:S01]  /*26fe0*/  LDS.128 R28, [R5+0x1880] ;  /* 0x00188000051c7984 */ /* 0x000ea20000000c00 */
[----:B------:R-:W-:Y:S02]  /*26ff0*/  P2R R7, PR, RZ, 0x40 ;  /* 0x00000040ff077803 */ /* 0x000fe40000000000 */
[----:B------:R-:W-:Y:S01]  /*27000*/  ISETP.GE.OR P6, PT, R32, R0, P0 ;  /* 0x000000002000720c */ /* 0x000fe200007c6670 */
[----:B------:R-:W-:Y:S01]  /*27010*/  LDS.128 R36, [R5+0x2880] ;  /* 0x0028800005247984 */ /* 0x000fe20000000c00 */
[----:B------:R-:W-:-:S03]  /*27020*/  ISETP.NE.AND P5, PT, R7, RZ, PT ;  /* 0x000000ff0700720c */ /* 0x000fc60003fa5270 */
[----:B------:R-:W-:Y:S01]  /*27030*/  LDS.128 R32, [R5+0x2080] ;  /* 0x0020800005207984 */ /* 0x000fe20000000c00 */
[C-C-:B----4-:R-:W-:Y:S02]  /*27040*/  @!P4 LEA.HI.X R11, R6.reuse, R11, R53.reuse, 0x1, P5 ;  /* 0x0000000b060bc211 */ /* 0x150fe400028f0c35 */
[C---:B------:R-:W-:Y:S01]  /*27050*/  @!P3 LEA R8, P5, R6.reuse, R14, 0x1 ;  /* 0x0000000e0608b211 */ /* 0x040fe200078a08ff */
[----:B------:R-:W-:Y:S03]  /*27060*/  LDS.128 R40, [R5+0x3080] ;  /* 0x0030800005287984 */ /* 0x000fe60000000c00 */
[C-C-:B------:R-:W-:Y:S01]  /*27070*/  @!P3 LEA.HI.X R9, R6.reuse, R44, R53.reuse, 0x1, P5 ;  /* 0x0000002c0609b211 */ /* 0x140fe200028f0c35 */
[----:B------:R-:W3:Y:S01]  /*27080*/  SHFL.IDX PT, R48, R4, 0x4, 0x181f ;  /* 0x00981f0004307f89 */ /* 0x000ee200000e0000 */
[----:B------:R-:W-:Y:S02]  /*27090*/  @!P2 LEA R14, P5, R6, R15, 0x1 ;  /* 0x0000000f060ea211 */ /* 0x000fe400078a08ff */
[----:B------:R-:W-:Y:S01]  /*270a0*/  IADD3 R44, R2, 0x50, RZ ;  /* 0x00000050022c7810 */ /* 0x000fe20007ffe0ff */
[----:B------:R-:W4:Y:S01]  /*270b0*/  SHFL.IDX PT, R7, R4, 0x5, 0x181f ;  /* 0x00b81f0004077f89 */ /* 0x000f2200000e0000 */
[----:B-1----:R-:W-:-:S02]  /*270c0*/  @!P2 LEA.HI.X R15, R6, R45, R53, 0x1, P5 ;  /* 0x0000002d060fa211 */ /* 0x002fc400028f0c35 */
[----:B------:R-:W-:Y:S01]  /*270d0*/  ISETP.GE.OR P5, PT, R44, R0, P0 ;  /* 0x000000002c00720c */ /* 0x000fe200007a6670 */
[----:B------:R-:W-:Y:S01]  /*270e0*/  SHFL.IDX PT, R49, R4, 0x6, 0x181f ;  /* 0x00d81f0004317f89 */ /* 0x000fe200000e0000 */
[----:B------:R-:W-:-:S03]  /*270f0*/  IADD3 R2, R2, 0x70, RZ ;  /* 0x0000007002027810 */ /* 0x000fc60007ffe0ff */
        /* <DEDUP_REMOVED lines=26> */
.L_x_479:
        /* <DEDUP_REMOVED lines=15> */
[----:B---3--:R-:W-:Y:S05]  /*27390*/  @!P0 BRA `(.L_x_481) ;  /* 0x0000003000008947 */ /* 0x008fea0003800000 */
[----:B------:R2:W3:Y:S04]  /*273a0*/  LDG.E R0, [R6.64] ;  /* 0x0000000806007981 */ /* 0x0004e8000c1e1900 */
[----:B--2---:R-:W3:Y:S02]  /*273b0*/  LDG.E R6, [R6.64+0x4] ;  /* 0x0000040806067981 */ /* 0x004ee4000c1e1900 */
[----:B---3-5:R-:W-:-:S02]  /*273c0*/  IADD3 R19, -R0, R6, RZ ;  /* 0x0000000600137210 */ /* 0x028fc40007ffe1ff */
.L_x_481:
[----:B---3--:R-:W2:Y:S01]  /*273d0*/  S2R R10, SR_TID.X ;  /* 0x00000000000a7919 */ /* 0x008ea20000002100 */
[----:B------:R-:W-:Y:S01]  /*273e0*/  SHF.R.S32.HI R0, RZ, 0x1f, R8 ;  /* 0x0000001fff007819 */ /* 0x000fe20000011408 */
[----:B------:R-:W-:Y:S01]  /*273f0*/  BSSY B0, `(.L_x_482) ;  /* 0x0000026000007945 */ /* 0x000fe20003800000 */
[----:B-1----:R-:W-:-:S02]  /*27400*/  SEL R9, R8, RZ, !P0 ;  /* 0x000000ff08097207 */ /* 0x002fc40004000000 */
[----:B------:R-:W-:Y:S02]  /*27410*/  SEL R11, R0, RZ, !P0 ;  /* 0x000000ff000b7207 */ /* 0x000fe40004000000 */
[----:B--2---:R-:W-:-:S13]  /*27420*/  ISETP.GT.AND P1, PT, R10, 0x7f, PT ;  /* 0x0000007f0a00780c */ /* 0x004fda0003f24270 */
        /* <DEDUP_REMOVED lines=34> */
.L_x_483:
[----:B------:R-:W-:Y:S05]  /*27650*/  BSYNC B0 ;  /* 0x0000000000007941 */ /* 0x000fea0003800000 */
.L_x_482:
        /* <DEDUP_REMOVED lines=103> */
.L_x_484:
        /* <DEDUP_REMOVED lines=11> */
.L_x_1475:


//--------------------- .text._ZN7cutlass13device_kernelIN5flash19enable_sm80_to_sm89INS1_16FlashAttnFwdSm80INS1_25CollectiveMainloopFwdSm80ILi4ELi1ELb0EN4cute5tupleIJNS5_1CILi128EEENS7_ILi112EEENS7_ILi64EEEEEELi64ENS_10bfloat16_tEfNS_4arch4Sm80ELb1ELb0ELb1ELb0ELb0ELb0ELb1ELb0EEENS1_21CollectiveEpilogueFwdINS6_IJS8_SA_S9_EEENS6_IJNS7_ILi1EEESI_SI_EEESC_SE_Li128ELb0ELb1ELb0ELb0EEENS1_30DynamicPersistentTileSchedulerILi128ELi128ELb0ELb1ELb0EEEEEEEEEvNT_6ParamsE --------------------------
	.section	.text._ZN7cutlass13device_kernelIN5flash19enable_sm80_to_sm89INS1_16FlashAttnFwdSm80INS1_25CollectiveMainloopFwdSm80ILi4ELi1ELb0EN4cute5tupleIJNS5_1CILi128EEENS7_ILi112EEENS7_ILi64EEEEEELi64ENS_10bfloat16_tEfNS_4arch4Sm80ELb1ELb0ELb1ELb0ELb0ELb0ELb1ELb0EEENS1_21CollectiveEpilogueFwdINS6_IJS8_SA_S9_EEENS6_IJNS7_ILi1EEESI_SI_EEESC_SE_Li128ELb0ELb1ELb0ELb0EEENS1_30DynamicPersistentTileSchedulerILi128ELi128ELb0ELb1ELb0EEEEEEEEEvNT_6ParamsE,"ax",@progbits
	.sectioninfo	@"SHI_REGISTERS=255"
	.align	128
.text._ZN7cutlass13device_kernelIN5flash19enable_sm80_to_sm89INS1_16FlashAttnFwdSm80INS1_25CollectiveMainloopFwdSm80ILi4ELi1ELb0EN4cute5tupleIJNS5_1CILi128EEENS7_ILi112EEENS7_ILi64EEEEEELi64ENS_10bfloat16_tEfNS_4arch4Sm80ELb1ELb0ELb1ELb0ELb0ELb0ELb1ELb0EEENS1_21CollectiveEpilogueFwdINS6_IJS8_SA_S9_EEENS6_IJNS7_ILi1EEESI_SI_EEESC_SE_Li128ELb0ELb1ELb0ELb0EEENS1_30DynamicPersistentTileSchedulerILi128ELi128ELb0ELb1ELb0EEEEEEEEEvNT_6ParamsE:
        .type           _ZN7cutlass13device_kernelIN5flash19enable_sm80_to_sm89INS1_16FlashAttnFwdSm80INS1_25CollectiveMainloopFwdSm80ILi4ELi1ELb0EN4cute5tupleIJNS5_1CILi128EEENS7_ILi112EEENS7_ILi64EEEEEELi64ENS_10bfloat16_tEfNS_4arch4Sm80ELb1ELb0ELb1ELb0ELb0ELb0ELb1ELb0EEENS1_21CollectiveEpilogueFwdINS6_IJS8_SA_S9_EEENS6_IJNS7_ILi1EEESI_SI_EEESC_SE_Li128ELb0ELb1ELb0ELb0EEENS1_30DynamicPersistentTileSchedulerILi128ELi128ELb0ELb1ELb0EEEEEEEEEvNT_6ParamsE,@function
        .size           _ZN7cutlass13device_kernelIN5flash19enable_sm80_to_sm89INS1_16FlashAttnFwdSm80INS1_25CollectiveMainloopFwdSm80ILi4ELi1ELb0EN4cute5tupleIJNS5_1CILi128EEENS7_ILi112EEENS7_ILi64EEEEEELi64ENS_10bfloat16_tEfNS_4arch4Sm80ELb1ELb0ELb1ELb0ELb0ELb0ELb1ELb0EEENS1_21CollectiveEpilogueFwdINS6_IJS8_SA_S9_EEENS6_IJNS7_ILi1EEESI_SI_EEESC_SE_Li128ELb0ELb1ELb0ELb0EEENS1_30DynamicPersistentTileSchedulerILi128ELi128ELb0ELb1ELb0EEEEEEEEEvNT_6ParamsE,(.L_x_1476 - _ZN7cutlass13device_kernelIN5flash19enable_sm80_to_sm89INS1_16FlashAttnFwdSm80INS1_25CollectiveMainloopFwdSm80ILi4ELi1ELb0EN4cute5tupleIJNS5_1CILi128EEENS7_ILi112EEENS7_ILi64EEEEEELi64ENS_10bfloat16_tEfNS_4arch4Sm80ELb1ELb0ELb1ELb0ELb0ELb0ELb1ELb0EEENS1_21CollectiveEpilogueFwdINS6_IJS8_SA_S9_EEENS6_IJNS7_ILi1EEESI_SI_EEESC_SE_Li128ELb0ELb1ELb0ELb0EEENS1_30DynamicPersistentTileSchedulerILi128ELi128ELb0ELb1ELb0EEEEEEEEEvNT_6ParamsE)
        .other          _ZN7cutlass13device_kernelIN5flash19enable_sm80_to_sm89INS1_16FlashAttnFwdSm80INS1_25CollectiveMainloopFwdSm80ILi4ELi1ELb0EN4cute5tupleIJNS5_1CILi128EEENS7_ILi112EEENS7_ILi64EEEEEELi64ENS_10bfloat16_tEfNS_4arch4Sm80ELb1ELb0ELb1ELb0ELb0ELb0ELb1ELb0EEENS1_21CollectiveEpilogueFwdINS6_IJS8_SA_S9_EEENS6_IJNS7_ILi1EEESI_SI_EEESC_SE_Li128ELb0ELb1ELb0ELb0EEENS1_30DynamicPersistentTileSchedulerILi128ELi128ELb0ELb1ELb0EEEEEEEEEvNT_6ParamsE,@"STO_CUDA_ENTRY STV_DEFAULT"
_ZN7cutlass13device_kernelIN5flash19enable_sm80_to_sm89INS1_16FlashAttnFwdSm80INS1_25CollectiveMainloopFwdSm80ILi4ELi1ELb0EN4cute5tupleIJNS5_1CILi128EEENS7_ILi112EEENS7_ILi64EEEEEELi64ENS_10bfloat16_tEfNS_4arch4Sm80ELb1ELb0ELb1ELb0ELb0ELb0ELb1ELb0EEENS1_21CollectiveEpilogueFwdINS6_IJS8_SA_S9_EEENS6_IJNS7_ILi1EEESI_SI_EEESC_SE_Li128ELb0ELb1ELb0ELb0EEENS1_30DynamicPersistentTileSchedulerILi128ELi128ELb0ELb1ELb0EEEEEEEEEvNT_6ParamsE:
[----:B------:R-:W-:-:S03]  /*0000*/  MOV R1, c[0x0][0x28] ;  /* 0x00000a0000017a02 */ /* 0x000fc60000000f00 */
[----:B------:R-:W1:Y:S01]  /*0010*/  S2R R16, SR_TID.X ;  /* 0x0000000000107919 */ /* 0x000e620000002100 */
[----:B------:R-:W-:-:S03]  /*0020*/  IADD3 R1, R1, -0xb0, RZ ;  /* 0xffffff5001017810 */ /* 0x000fc60007ffe0ff */
[----:B------:R-:W2:Y:S01]  /*0030*/  S2R R15, SR_CTAID.X ;  /* 0x00000000000f7919 */ /* 0x000ea20000002500 */
[----:B-1----:R-:W-:-:S05]  /*0040*/  SHF.R.U32.HI R2, RZ, 0x5, R16 ;  /* 0x00000005ff027819 */ /* 0x002fca0000011610 */
[----:B------:R-:W1:Y:S02]  /*0050*/  SHFL.IDX PT, R0, R2, RZ, 0x1f ;  /* 0x00001fff02007589 */ /* 0x000e6400000e0000 */
[----:B-1----:R-:W-:Y:S02]  /*0060*/  ISETP.GE.AND P0, PT, R0, 0x1, PT ;  /* 0x000000010000780c */ /* 0x002fe40003f06270 */
[----:B------:R1:W-:Y:S11]  /*0070*/  STL [R1+0x84], R0 ;  /* 0x0000840001007387 */ /* 0x0003f60000100800 */
[----:B------:R-:W-:Y:S06]  /*0080*/  @P0 BAR.ARV 0x4, 0x80 ;  /* 0x0102000000000b1d */ /* 0x000fec0000002000 */
[----:B--2---:R-:W-:-:S13]  /*0090*/  ISETP.GE.AND P0, PT, R15, c[0x0][0x538], PT ;  /* 0x00014e000f007a0c */ /* 0x004fda0003f06270 */
[----:B------:R-:W-:Y:S05]  /*00a0*/  @P0 EXIT ;  /* 0x000000000000094d */ /* 0x000fea0003800000 */
[----:B-1----:R-:W-:Y:S01]  /*00b0*/  SHF.R.S32.HI R14, RZ, 0x1f, R16 ;  /* 0x0000001fff0e7819 */ /* 0x002fe20000011410 */
[----:B------:R-:W-:Y:S01]  /*00c0*/  IMAD.MOV.U32 R227, RZ, RZ, 0x20 ;  /* 0x00000020ffe37424 */ /* 0x000fe200078e00ff */
[----:B------:R-:W-:Y:S01]  /*00d0*/  ULDC.64 UR8, c[0x0][0x118] ;  /* 0x0000460000087ab9 */ /* 0x000fe20000000a00 */
[----:B------:R-:W-:Y:S01]  /*00e0*/  IMAD.MOV.U32 R225, RZ, RZ, 0x40 ;  /* 0x00000040ffe17424 */ /* 0x000fe200078e00ff */
[CC--:B------:R-:W-:Y:S02]  /*00f0*/  LEA.HI R2, R14.reuse, R16.reuse, RZ, 0x4 ;  /* 0x000000100e027211 */ /* 0x0c0fe400078f20ff */
[CC--:B------:R-:W-:Y:S02]  /*0100*/  LEA.HI R10, R14.reuse, R16.reuse, RZ, 0x3 ;  /* 0x000000100e0a7211 */ /* 0x0c0fe400078f18ff */
[----:B------:R-:W-:Y:S02]  /*0110*/  SHF.R.S32.HI R3, RZ, 0x4, R2 ;  /* 0x00000004ff037819 */ /* 0x000fe40000011402 */
[----:B------:R-:W-:-:S02]  /*0120*/  LEA.HI R12, R14, R16, RZ, 0x2 ;  /* 0x000000100e0c7211 */ /* 0x000fc400078f10ff */
[----:B------:R-:W-:Y:S02]  /*0130*/  LEA.HI R0, R2, R3, RZ, 0x1 ;  /* 0x0000000302007211 */ /* 0x000fe400078f08ff */
[----:B------:R-:W-:Y:S02]  /*0140*/  LOP3.LUT R5, R10, 0xfffffff8, RZ, 0xc0, !PT ;  /* 0xfffffff80a057812 */ /* 0x000fe400078ec0ff */
[----:B------:R-:W-:Y:S02]  /*0150*/  LOP3.LUT R0, R0, 0xfffffffe, RZ, 0xc0, !PT ;  /* 0xfffffffe00007812 */ /* 0x000fe400078ec0ff */
[----:B------:R-:W-:Y:S01]  /*0160*/  SHF.R.S32.HI R20, RZ, 0x3, R10 ;  /* 0x00000003ff147819 */ /* 0x000fe2000001140a */
[----:B------:R-:W-:Y:S01]  /*0170*/  IMAD.IADD R8, R16, 0x1, -R5 ;  /* 0x0000000110087824 */ /* 0x000fe200078e0a05 */
[----:B------:R-:W-:Y:S01]  /*0180*/  SHF.R.S32.HI R7, RZ, 0x2, R12 ;  /* 0x00000002ff077819 */ /* 0x000fe2000001140c */
[----:B------:R-:W-:Y:S01]  /*0190*/  IMAD.IADD R13, R3, 0x1, -R0 ;  /* 0x00000001030d7824 */ /* 0x000fe200078e0a00 */
[----:B------:R-:W-:Y:S01]  /*01a0*/  LOP3.LUT R0, R2, 0xfffffff0, RZ, 0xc0, !PT ;  /* 0xfffffff002007812 */ /* 0x000fe200078ec0ff */
[----:B------:R-:W-:Y:S01]  /*01b0*/  IMAD.SHL.U32 R4, R20, 0x40, RZ ;  /* 0x0000004014047824 */ /* 0x000fe200078e00ff */
[----:B------:R-:W-:Y:S01]  /*01c0*/  SHF.R.S32.HI R3, RZ, 0x1f, R12 ;  /* 0x0000001fff037819 */ /* 0x000fe2000001140c */
[----:B------:R-:W-:-:S02]  /*01d0*/  IMAD.SHL.U32 R18, R8, 0x8, RZ ;  /* 0x0000000808127824 */ /* 0x000fc400078e00ff */
[----:B------:R-:W-:Y:S01]  /*01e0*/  IMAD.IADD R2, R16, 0x1, -R0 ;  /* 0x0000000110027824 */ /* 0x000fe200078e0a00 */
[----:B------:R-:W-:Y:S01]  /*01f0*/  LEA.HI R3, R3, R7, RZ, 0x3 ;  /* 0x0000000703037211 */ /* 0x000fe200078f18ff */
[----:B------:R-:W-:Y:S01]  /*0200*/  IMAD.SHL.U32 R9, R8, 0x40, RZ ;  /* 0x0000004008097824 */ /* 0x000fe200078e00ff */
[----:B------:R-:W-:Y:S02]  /*0210*/  LOP3.LUT R0, R4, 0x1c0, RZ, 0xc0, !PT ;  /* 0x000001c004007812 */ /* 0x000fe400078ec0ff */
[----:B------:R-:W-:Y:S02]  /*0220*/  SHF.R.S32.HI R6, RZ, 0x1f, R2 ;  /* 0x0000001fff067819 */ /* 0x000fe40000011402 */
[----:B------:R-:W-:Y:S02]  /*0230*/  LOP3.LUT R3, R3, 0xfffffff8, RZ, 0xc0, !PT ;  /* 0xfffffff803037812 */ /* 0x000fe400078ec0ff */
[----:B------:R-:W-:Y:S02]  /*0240*/  LEA.HI R11, R6, R2, RZ, 0x3 ;  /* 0x00000002060b7211 */ /* 0x000fe400078f18ff */
[----:B------:R-:W-:Y:S01]  /*0250*/  LOP3.LUT R5, R0, 0x38, R18, 0xf8, !PT ;  /* 0x0000003800057812 */ /* 0x000fe200078ef812 */
[----:B------:R-:W-:Y:S01]  /*0260*/  IMAD.IADD R7, R7, 0x1, -R3 ;  /* 0x0000000107077824 */ /* 0x000fe200078e0a03 */
[----:B------:R-:W-:-:S02]  /*0270*/  SHF.R.U32.HI R4, RZ, 0x3, R0 ;  /* 0x00000003ff047819 */ /* 0x000fc40000011600 */
[----:B------:R-:W-:Y:S02]  /*0280*/  LOP3.LUT R0, R9, 0x1c0, RZ, 0xc0, !PT ;  /* 0x000001c009007812 */ /* 0x000fe400078ec0ff */
[----:B------:R-:W-:Y:S02]  /*0290*/  LOP3.LUT R3, R11, 0xfffffff8, RZ, 0xc0, !PT ;  /* 0xfffffff80b037812 */ /* 0x000fe400078ec0ff */
[----:B------:R-:W-:Y:S02]  /*02a0*/  LEA.HI R6, R14, R16, RZ, 0x6 ;  /* 0x000000100e067211 */ /* 0x000fe400078f30ff */
[----:B------:R-:W-:Y:S01]  /*02b0*/  LOP3.LUT R5, R5, R4, RZ, 0x3c, !PT ;  /* 0x0000000405057212 */ /* 0x000fe200078e3cff */
[----:B------:R-:W-:Y:S01]  /*02c0*/  IMAD.IADD R9, R2, 0x1, -R3 ;  /* 0x0000000102097824 */ /* 0x000fe200078e0a03 */
[----:B------:R-:W-:Y:S01]  /*02d0*/  LOP3.LUT R4, R0, 0x8, R10, 0xf8, !PT ;  /* 0x0000000800047812 */ /* 0x000fe200078ef80a */
[----:B------:R-:W-:Y:S01]  /*02e0*/  IMAD.SHL.U32 R3, R6, 0x8, RZ ;  /* 0x0000000806037824 */ /* 0x000fe200078e00ff */
[----:B------:R-:W-:-:S02]  /*02f0*/  SHF.R.U32.HI R0, RZ, 0x3, R0 ;  /* 0x00000003ff007819 */ /* 0x000fc40000011600 */
[----:B------:R-:W-:Y:S02]  /*0300*/  LEA.HI R10, R14, R16, RZ, 0x5 ;  /* 0x000000100e0a7211 */ /* 0x000fe400078f28ff */
[----:B------:R-:W-:Y:S02]  /*0310*/  LOP3.LUT R2, R12, 0xfffffffc, RZ, 0xc0, !PT ;  /* 0xfffffffc0c027812 */ /* 0x000fe400078ec0ff */
[----:B------:R-:W-:Y:S02]  /*0320*/  LOP3.LUT R14, R4, R0, RZ, 0x3c, !PT ;  /* 0x00000000040e7212 */ /* 0x000fe400078e3cff */
[----:B------:R-:W-:Y:S01]  /*0330*/  LOP3.LUT R0, R10, 0xffffffe0, RZ, 0xc0, !PT ;  /* 0xffffffe00a007812 */ /* 0x000fe200078ec0ff */
[C---:B------:R-:W-:Y:S01]  /*0340*/  IMAD.IADD R6, R16.reuse, 0x1, -R2 ;  /* 0x0000000110067824 */ /* 0x040fe200078e0a02 */
[----:B------:R-:W-:Y:S02]  /*0350*/  LOP3.LUT R241, R5, 0x7ffffe00, R3, 0xf8, !PT ;  /* 0x7ffffe0005f17812 */ /* 0x000fe400078ef803 */
[----:B------:R-:W-:Y:S01]  /*0360*/  LOP3.LUT R3, R7, 0x1, RZ, 0xc0, !PT ;  /* 0x0000000107037812 */ /* 0x000fe200078ec0ff */
[----:B------:R-:W-:Y:S01]  /*0370*/  IMAD.IADD R17, R16, 0x1, -R0 ;  /* 0x0000000110117824 */ /* 0x000fe200078e0a00 */
[--C-:B------:R-:W-:Y:S01]  /*0380*/  SHF.R.S32.HI R230, RZ, 0x5, R10.reuse ;  /* 0x00000005ffe67819 */ /* 0x100fe2000001140a */
[----:B------:R-:W-:Y:S01]  /*0390*/  IMAD.SHL.U32 R241, R241, 0x2, RZ ;  /* 0x00000002f1f17824 */ /* 0x000fe200078e00ff */
[----:B------:R-:W-:-:S02]  /*03a0*/  SHF.R.S32.HI R2, RZ, 0x1f, R10 ;  /* 0x0000001fff027819 */ /* 0x000fc4000001140a */
[----:B------:R-:W-:Y:S02]  /*03b0*/  LEA.HI R0, R6, R6, RZ, 0x1 ;  /* 0x0000000606007211 */ /* 0x000fe400078f08ff */
[----:B------:R-:W-:Y:S02]  /*03c0*/  ISETP.NE.U32.AND P0, PT, R3, 0x1, PT ;  /* 0x000000010300780c */ /* 0x000fe40003f05070 */
[----:B------:R-:W-:Y:S02]  /*03d0*/  LEA.HI R3, R2, R230, RZ, 0x2 ;  /* 0x000000e602037211 */ /* 0x000fe400078f10ff */
[C---:B------:R-:W-:Y:S01]  /*03e0*/  LOP3.LUT R2, R0.reuse, 0x1ffffffe, RZ, 0xc0, !PT ;  /* 0x1ffffffe00027812 */ /* 0x040fe200078ec0ff */
[----:B------:R-:W-:Y:S01]  /*03f0*/  IMAD.SHL.U32 R0, R0, 0x20, RZ ;  /* 0x0000002000007824 */ /* 0x000fe200078e00ff */
[----:B------:R-:W-:Y:S02]  /*0400*/  LOP3.LUT R3, R3, 0xffffffc, RZ, 0xc0, !PT ;  /* 0x0ffffffc03037812 */ /* 0x000fe400078ec0ff */
[----:B------:R-:W-:Y:S01]  /*0410*/  SHF.R.S32.HI R10, RZ, 0x1f, R17 ;  /* 0x0000001fff0a7819 */ /* 0x000fe20000011411 */
[----:B------:R-:W-:Y:S01]  /*0420*/  IMAD.IADD R2, R6, 0x1, -R2 ;  /* 0x0000000106027824 */ /* 0x000fe200078e0a02 */
[----:B------:R-:W-:Y:S01]  /*0430*/  LOP3.LUT R0, R0, 0xffffffc0, RZ, 0xc0, !PT ;  /* 0xffffffc000007812 */ /* 0x000fe200078ec0ff */
[----:B------:R-:W-:Y:S01]  /*0440*/  IMAD.IADD R5, R230, 0x1, -R3 ;  /* 0x00000001e6057824 */ /* 0x000fe200078e0a03 */
[----:B------:R-:W-:Y:S01]  /*0450*/  LEA.HI R10, R10, R17, RZ, 0x2 ;  /* 0x000000110a0a7211 */ /* 0x000fe200078f10ff */
[----:B------:R-:W-:Y:S01]  /*0460*/  IMAD.SHL.U32 R3, R9, 0x40, RZ ;  /* 0x0000004009037824 */ /* 0x000fe200078e00ff */
[----:B------:R-:W-:Y:S01]  /*0470*/  R2P PR, R7, 0x6 ;  /* 0x0000000607007804 */ /* 0x000fe20000000000 */
[----:B------:R-:W-:Y:S01]  /*0480*/  IMAD R12, R2, 0x8, R0 ;  /* 0x00000008020c7824 */ /* 0x000fe200078e0200 */
[----:B------:R-:W-:Y:S01]  /*0490*/  SHF.R.S32.HI R4, RZ, 0x2, R10 ;  /* 0x00000002ff047819 */ /* 0x000fe2000001140a */
[----:B------:R-:W-:Y:S01]  /*04a0*/  IMAD.SHL.U32 R2, R13, 0x8, RZ ;  /* 0x000000080d027824 */ /* 0x000fe200078e00ff */
[----:B------:R-:W-:Y:S01]  /*04b0*/  LOP3.LUT R0, R3, 0x1c0, RZ, 0xc0, !PT ;  /* 0x000001c003007812 */ /* 0x000fe200078ec0ff */
[----:B------:R-:W-:Y:S01]  /*04c0*/  IMAD.SHL.U32 R3, R7, 0x40, RZ ;  /* 0x0000004007037824 */ /* 0x000fe200078e00ff */
[----:B------:R-:W-:Y:S01]  /*04d0*/  SHF.R.S32.HI R19, RZ, 0x1f, R18 ;  /* 0x0000001fff137819 */ /* 0x000fe20000011412 */
[----:B------:R-:W-:Y:S01]  /*04e0*/  IMAD R16, R5, 0x10, R4 ;  /* 0x0000001005107824 */ /* 0x000fe200078e0204 */
[----:B------:R-:W-:Y:S01]  /*04f0*/  LOP3.LUT R2, R0, 0x8, R2, 0xf8, !PT ;  /* 0x0000000800027812 */ /* 0x000fe200078ef802 */
[----:B------:R-:W-:Y:S01]  /*0500*/  IMAD.SHL.U32 R5, R11, 0x40, RZ ;  /* 0x000000400b057824 */ /* 0x000fe200078e00ff */
[----:B------:R-:W-:Y:S01]  /*0510*/  SHF.R.U32.HI R0, RZ, 0x3, R0 ;  /* 0x00000003ff007819 */ /* 0x000fe20000011600 */
[----:B------:R-:W-:Y:S01]  /*0520*/  IMAD.SHL.U32 R230, R230, 0x400, RZ ;  /* 0x00000400e6e67824 */ /* 0x000fe200078e00ff */
[----:B------:R-:W-:Y:S01]  /*0530*/  LOP3.LUT R3, R3, 0x1c0, RZ, 0xc0, !PT ;  /* 0x000001c003037812 */ /* 0x000fe200078ec0ff */
[----:B------:R-:W-:Y:S01]  /*0540*/  STL [R1+0x88], R16 ;  /* 0x0000881001007387 */ /* 0x000fe20000100800 */
[----:B------:R-:W-:Y:S01]  /*0550*/  LOP3.LUT R224, R2, R0, RZ, 0x3c, !PT ;  /* 0x0000000002e07212 */ /* 0x000fe200078e3cff */
[----:B------:R-:W-:Y:S01]  /*0560*/  IMAD R4, R6, 0x2, R230 ;  /* 0x0000000206047824 */ /* 0x000fe200078e02e6 */
[----:B------:R-:W-:Y:S01]  /*0570*/  LOP3.LUT R2, R5, 0xfffffe00, RZ, 0xc0, !PT ;  /* 0xfffffe0005027812 */ /* 0x000fe200078ec0ff */
[----:B------:R-:W-:Y:S01]  /*0580*/  IMAD R0, R13, 0x200, R14 ;  /* 0x000002000d007824 */ /* 0x000fe200078e020e */
[----:B------:R-:W-:Y:S01]  /*0590*/  LEA.HI R3, R3, R3, RZ, 0x1d ;  /* 0x0000000303037211 */ /* 0x000fe200078fe8ff */
[----:B------:R-:W-:Y:S01]  /*05a0*/  IMAD.MOV.U32 R5, RZ, RZ, -0x10 ;  /* 0xfffffff0ff057424 */ /* 0x000fe200078e00ff */
[CC--:B------:R-:W-:Y:S01]  /*05b0*/  IADD3 R230, R224.reuse, R2.reuse, R230 ;  /* 0x00000002e0e67210 */ /* 0x0c0fe20007ffe0e6 */
[----:B------:R-:W-:Y:S01]  /*05c0*/  STL [R1+0x54], R15 ;  /* 0x0000540f01007387 */ /* 0x000fe20000100800 */
[----:B------:R-:W-:Y:S01]  /*05d0*/  LOP3.LUT R224, R224, R2, RZ, 0xfc, !PT ;  /* 0x00000002e0e07212 */ /* 0x000fe200078efcff */
[----:B------:R-:W-:Y:S01]  /*05e0*/  IMAD.IADD R4, R4, 0x1, R3 ;  /* 0x0000000104047824 */ /* 0x000fe200078e0203 */
[----:B------:R-:W-:Y:S01]  /*05f0*/  LOP3.LUT R2, R10, 0x7ffffffc, RZ, 0xc0, !PT ;  /* 0x7ffffffc0a027812 */ /* 0x000fe200078ec0ff */
[----:B------:R-:W-:Y:S01]  /*0600*/  IMAD R3, R8, 0x10, R20 ;  /* 0x0000001008037824 */ /* 0x000fe200078e0214 */
[----:B------:R-:W-:Y:S01]  /*0610*/  LEA R119, R0, 0x3900, 0x1 ;  /* 0x0000390000777811 */ /* 0x000fe200078e08ff */
[----:B------:R-:W-:Y:S01]  /*0620*/  IMAD.IADD R6, R16, 0x1, R12 ;  /* 0x0000000110067824 */ /* 0x000fe200078e020c */
[----:B------:R-:W-:Y:S01]  /*0630*/  LEA R4, R4, 0x80, 0x1 ;  /* 0x0000008004047811 */ /* 0x000fe200078e08ff */
[----:B------:R-:W-:Y:S01]  /*0640*/  IMAD.IADD R2, R17, 0x1, -R2 ;  /* 0x0000000111027824 */ /* 0x000fe200078e0a02 */
[----:B------:R1:W-:Y:S01]  /*0650*/  STL [R1+0x78], R3 ;  /* 0x0000780301007387 */ /* 0x0003e20000100800 */
[----:B------:R-:W-:-:S02]  /*0660*/  SEL R0, R5, 0x10, !P0 ;  /* 0x0000001005007807 */ /* 0x000fc40004000000 */
[----:B------:R-:W-:Y:S01]  /*0670*/  IMAD.SHL.U32 R2, R2, 0x2, RZ ;  /* 0x0000000202027824 */ /* 0x000fe200078e00ff */
[----:B------:R-:W-:Y:S01]  /*0680*/  STL.64 [R1+0x28], R18 ;  /* 0x0000281201007387 */ /* 0x000fe20000100a00 */
[----:B------:R-:W-:Y:S01]  /*0690*/  LOP3.LUT P4, RZ, R8, 0x2, RZ, 0xc0, !PT ;  /* 0x0000000208ff7812 */ /* 0x000fe2000788c0ff */
[----:B------:R-:W-:Y:S01]  /*06a0*/  IMAD.IADD R7, R4, 0x1, R0 ;  /* 0x0000000104077824 */ /* 0x000fe200078e0200 */
[----:B------:R-:W-:Y:S01]  /*06b0*/  LOP3.LUT P3, RZ, R8, 0x4, RZ, 0xc0, !PT ;  /* 0x0000000408ff7812 */ /* 0x000fe2000786c0ff */
[----:B------:R2:W-:Y:S01]  /*06c0*/  STL [R1+0x74], R6 ;  /* 0x0000740601007387 */ /* 0x0005e20000100800 */
[----:B------:R-:W-:Y:S02]  /*06d0*/  LOP3.LUT P5, RZ, R9, 0x4, RZ, 0xc0, !PT ;  /* 0x0000000409ff7812 */ /* 0x000fe400078ac0ff */
[----:B------:R-:W-:Y:S01]  /*06e0*/  SEL R226, R225, 0xffffffc0, !P3 ;  /* 0xffffffc0e1e27807 */ /* 0x000fe20005800000 */
[----:B------:R3:W-:Y:S01]  /*06f0*/  STL [R1+0x4c], R2 ;  /* 0x00004c0201007387 */ /* 0x0007e20000100800 */
[----:B------:R-:W-:-:S02]  /*0700*/  LOP3.LUT P6, RZ, R9, 0x2, RZ, 0xc0, !PT ;  /* 0x0000000209ff7812 */ /* 0x000fc400078cc0ff */
[----:B------:R-:W-:Y:S01]  /*0710*/  SEL R225, R225, 0xffffffc0, !P5 ;  /* 0xffffffc0e1e17807 */ /* 0x000fe20006800000 */
[----:B------:R4:W-:Y:S01]  /*0720*/  STL [R1+0x58], R4 ;  /* 0x0000580401007387 */ /* 0x0009e20000100800 */
[----:B------:R-:W-:Y:S01]  /*0730*/  LEA R230, R230, 0x7100, 0x1 ;  /* 0x00007100e6e67811 */ /* 0x000fe200078e08ff */
[C---:B------:R-:W-:Y:S01]  /*0740*/  IMAD.IADD R229, R119.reuse, 0x1, R226 ;  /* 0x0000000177e57824 */ /* 0x040fe200078e02e2 */
[----:B------:R-:W-:Y:S02]  /*0750*/  LEA R224, R224, 0x100, 0x1 ;  /* 0x00000100e0e07811 */ /* 0x000fe400078e08ff */
[C---:B------:R-:W-:Y:S01]  /*0760*/  IADD3 R234, R119.reuse, 0x20, RZ ;  /* 0x0000002077ea7810 */ /* 0x040fe20007ffe0ff */
[----:B------:R-:W-:Y:S01]  /*0770*/  IMAD.IADD R231, R230, 0x1, R225 ;  /* 0x00000001e6e77824 */ /* 0x000fe200078e02e1 */
[----:B------:R-:W-:Y:S01]  /*0780*/  @P4 IADD3 R234, R119, -0x20, RZ ;  /* 0xffffffe077ea4810 */ /* 0x000fe20007ffe0ff */
[----:B------:R-:W-:Y:S01]  /*0790*/  IMAD.IADD R225, R225, 0x1, R224 ;  /* 0x00000001e1e17824 */ /* 0x000fe200078e02e0 */
[----:B-1----:R-:W-:-:S02]  /*07a0*/  SEL R3, R227, 0xffffffe0, !P1 ;  /* 0xffffffe0e3037807 */ /* 0x002fc40004800000 */
[----:B------:R-:W-:Y:S01]  /*07b0*/  SEL R227, R227, 0xffffffe0, !P6 ;  /* 0xffffffe0e3e37807 */ /* 0x000fe20007000000 */
[----:B------:R-:W-:Y:S01]  /*07c0*/  IMAD.IADD R226, R226, 0x1, R234 ;  /* 0x00000001e2e27824 */ /* 0x000fe200078e02ea */
[C---:B------:R-:W-:Y:S02]  /*07d0*/  IADD3 R240, R234.reuse, 0x800, RZ ;  /* 0x00000800eaf07810 */ /* 0x040fe40007ffe0ff */
[----:B------:R-:W-:Y:S01]  /*07e0*/  IADD3 R239, R234, 0x1000, RZ ;  /* 0x00001000eaef7810 */ /* 0x000fe20007ffe0ff */
[----:B------:R-:W-:Y:S01]  /*07f0*/  IMAD.IADD R233, R230, 0x1, R227 ;  /* 0x00000001e6e97824 */ /* 0x000fe200078e02e3 */
[C---:B--2---:R-:W-:Y:S01]  /*0800*/  IADD3 R6, R4.reuse, 0x40, RZ ;  /* 0x0000004004067810 */ /* 0x044fe20007ffe0ff */
[C---:B------:R-:W-:Y:S01]  /*0810*/  IMAD.IADD R228, R227.reuse, 0x1, R224 ;  /* 0x00000001e3e47824 */ /* 0x040fe200078e02e0 */
[----:B------:R-:W-:Y:S01]  /*0820*/  @P2 IADD3 R6, R4, -0x40, RZ ;  /* 0xffffffc004062810 */ /* 0x000fe20007ffe0ff */
[C---:B------:R-:W-:Y:S01]  /*0830*/  IMAD.IADD R232, R227.reuse, 0x1, R231 ;  /* 0x00000001e3e87824 */ /* 0x040fe200078e02e7 */
[----:B------:R-:W-:Y:S01]  /*0840*/  IADD3 R238, R234, 0x1800, RZ ;  /* 0x00001800eaee7810 */ /* 0x000fe20007ffe0ff */
[----:B---3--:R-:W-:Y:S01]  /*0850*/  IMAD.IADD R2, R4, 0x1, R3 ;  /* 0x0000000104027824 */ /* 0x008fe200078e0203 */
[C---:B------:R-:W-:Y:S01]  /*0860*/  IADD3 R237, R234.reuse, 0x2000, RZ ;  /* 0x00002000eaed7810 */ /* 0x040fe20007ffe0ff */
[----:B------:R-:W-:Y:S01]  /*0870*/  IMAD.IADD R227, R227, 0x1, R225 ;  /* 0x00000001e3e37824 */ /* 0x000fe200078e02e1 */
[C---:B------:R-:W-:Y:S01]  /*0880*/  IADD3 R236, R234.reuse, 0x2800, RZ ;  /* 0x00002800eaec7810 */ /* 0x040fe20007ffe0ff */
[----:B----4-:R-:W-:Y:S01]  /*0890*/  IMAD.IADD R4, R3, 0x1, R6 ;  /* 0x0000000103047824 */ /* 0x010fe200078e0206 */
[----:B------:R1:W-:Y:S01]  /*08a0*/  STL [R1+0x70], R2 ;  /* 0x0000700201007387 */ /* 0x0003e20000100800 */
[----:B------:R-:W-:-:S03]  /*08b0*/  IADD3 R235, R234, 0x3000, RZ ;  /* 0x00003000eaeb7810 */ /* 0x000fc60007ffe0ff */
[----:B------:R-:W-:Y:S01]  /*08c0*/  STL [R1+0x68], R7 ;  /* 0x0000680701007387 */ /* 0x000fe20000100800 */
[----:B-1----:R-:W-:-:S05]  /*08d0*/  IMAD.IADD R2, R7, 0x1, R3 ;  /* 0x0000000107027824 */ /* 0x002fca00078e0203 */
[----:B------:R1:W-:Y:S04]  /*08e0*/  STL [R1+0x6c], R2 ;  /* 0x00006c0201007387 */ /* 0x0003e80000100800 */
[----:B------:R-:W-:Y:S04]  /*08f0*/  STL [R1+0x5c], R6 ;  /* 0x00005c0601007387 */ /* 0x000fe80000100800 */
[----:B------:R2:W-:Y:S01]  /*0900*/  STL [R1+0x60], R4 ;  /* 0x0000600401007387 */ /* 0x0005e20000100800 */
[----:B-1----:R-:W-:-:S05]  /*0910*/  IMAD.IADD R2, R0, 0x1, R6 ;  /* 0x0000000100027824 */ /* 0x002fca00078e0206 */
[----:B------:R1:W-:Y:S01]  /*0920*/  STL [R1+0x64], R2 ;  /* 0x0000640201007387 */ /* 0x0003e20000100800 */
[----:B--2---:R-:W-:Y:S02]  /*0930*/  IMAD.IADD R4, R0, 0x1, R4 ;  /* 0x0000000100047824 */ /* 0x004fe400078e0204 */
[----:B------:R-:W-:-:S03]  /*0940*/  IMAD.IADD R0, R3, 0x1, R2 ;  /* 0x0000000103007824 */ /* 0x000fc600078e0202 */
[----:B------:R1:W-:Y:S04]  /*0950*/  STL [R1+0x80], R4 ;  /* 0x0000800401007387 */ /* 0x0003e80000100800 */
[----:B------:R1:W-:Y:S02]  /*0960*/  STL [R1+0x7c], R0 ;  /* 0x00007c0001007387 */ /* 0x0003e40000100800 */
.L_x_546:
[----:B-1----:R-:W2:Y:S01]  /*0970*/  LDL R4, [R1+0x54] ;  /* 0x0000540001047983 */ /* 0x002ea20000100800 */
[----:B------:R-:W-:Y:S01]  /*0980*/  IMAD.MOV.U32 R0, RZ, RZ, c[0x0][0x560] ;  /* 0x00015800ff007624 */ /* 0x000fe200078e00ff */
[----:B------:R-:W-:Y:S01]  /*0990*/  YIELD ;  /* 0x0000000000007946 */ /* 0x000fe20003800000 */
[----:B------:R-:W-:Y:S03]  /*09a0*/  BSSY B0, `(.L_x_485) ;  /* 0x0000016000007945 */ /* 0x000fe60003800000 */
[----:B------:R-:W-:-:S13]  /*09b0*/  ISETP.NE.AND P0, PT, R0, 0x1, PT ;  /* 0x000000010000780c */ /* 0x000fda0003f05270 */
[----:B--2---:R-:W-:Y:S01]  /*09c0*/  @P0 IMAD.HI.U32 R0, R4, c[0x0][0x564], RZ ;  /* 0x0001590004000a27 */ /* 0x004fe200078e00ff */
[----:B------:R-:W-:-:S04]  /*09d0*/  MOV R3, R4 ;  /* 0x0000000400037202 */ /* 0x000fc80000000f00 */
[----:B------:R-:W-:-:S04]  /*09e0*/  @P0 SHF.R.U32.HI R3, RZ, c[0x0][0x568], R0 ;  /* 0x00015a00ff030a19 */ /* 0x000fc80000011600 */
[----:B------:R-:W-:Y:S01]  /*09f0*/  ISETP.GE.AND P0, PT, R3, c[0x0][0x578], PT ;  /* 0x00015e0003007a0c */ /* 0x000fe20003f06270 */
[----:B------:R-:W-:-:S04]  /*0a00*/  IMAD.MOV R2, RZ, RZ, -R3 ;  /* 0x000000ffff027224 */ /* 0x000fc800078e0a03 */
[----:B------:R-:W-:-:S08]  /*0a10*/  IMAD R2, R2, c[0x0][0x560], R4 ;  /* 0x0001580002027a24 */ /* 0x000fd000078e0204 */
[----:B------:R-:W-:Y:S05]  /*0a20*/  @!P0 BRA `(.L_x_486) ;  /* 0x0000007000008947 */ /* 0x000fea0003800000 */
[----:B------:R-:W-:-:S04]  /*0a30*/  MOV R0, c[0x0][0x56c] ;  /* 0x00015b0000007a02 */ /* 0x000fc80000000f00 */
[----:B------:R-:W-:Y:S02]  /*0a40*/  ISETP.NE.AND P0, PT, R0, 0x1, PT ;  /* 0x000000010000780c */ /* 0x000fe40003f05270 */
[----:B------:R-:W-:-:S11]  /*0a50*/  MOV R0, R2 ;  /* 0x0000000200007202 */ /* 0x000fd60000000f00 */
[----:B------:R-:W-:-:S05]  /*0a60*/  @P0 IMAD.HI.U32 R4, R2, c[0x0][0x570], RZ ;  /* 0x00015c0002040a27 */ /* 0x000fca00078e00ff */
[----:B------:R-:W-:-:S05]  /*0a70*/  @P0 SHF.R.U32.HI R0, RZ, c[0x0][0x574], R4 ;  /* 0x00015d00ff000a19 */ /* 0x000fca0000011604 */
[----:B------:R-:W-:Y:S01]  /*0a80*/  IMAD R4, R0, c[0x0][0x56c], RZ ;  /* 0x00015b0000047a24 */ /* 0x000fe200078e02ff */
[----:B------:R-:W-:Y:S05]  /*0a90*/  BRA `(.L_x_487) ;  /* 0x0000006000007947 */ /* 0x000fea0003800000 */
.L_x_486:
[----:B------:R-:W-:-:S04]  /*0aa0*/  MOV R0, c[0x0][0x554] ;  /* 0x0001550000007a02 */ /* 0x000fc80000000f00 */
[----:B------:R-:W-:Y:S02]  /*0ab0*/  ISETP.NE.AND P0, PT, R0, 0x1, PT ;  /* 0x000000010000780c */ /* 0x000fe40003f05270 */
[----:B------:R-:W-:-:S11]  /*0ac0*/  MOV R0, R2 ;  /* 0x0000000200007202 */ /* 0x000fd60000000f00 */
[----:B------:R-:W-:-:S05]  /*0ad0*/  @P0 IMAD.HI.U32 R4, R2, c[0x0][0x558], RZ ;  /* 0x0001560002040a27 */ /* 0x000fca00078e00ff */
[----:B------:R-:W-:-:S05]  /*0ae0*/  @P0 SHF.R.U32.HI R0, RZ, c[0x0][0x55c], R4 ;  /* 0x00015700ff000a19 */ /* 0x000fca0000011604 */
[----:B------:R-:W-:Y:S02]  /*0af0*/  IMAD R4, R0, c[0x0][0x554], RZ ;  /* 0x0001550000047a24 */ /* 0x000fe400078e02ff */
.L_x_487:
[----:B------:R-:W-:Y:S05]  /*0b00*/  BSYNC B0 ;  /* 0x0000000000007941 */ /* 0x000fea0003800000 */
.L_x_485:
[----:B------:R-:W-:Y:S01]  /*0b10*/  LOP3.LUT R0, RZ, R0, RZ, 0x33, !PT ;  /* 0x00000000ff007212 */ /* 0x000fe200078e33ff */
[----:B------:R-:W-:Y:S01]  /*0b20*/  IMAD.MOV.U32 R5, RZ, RZ, c[0x0][0x2c4] ;  /* 0x0000b100ff057624 */ /* 0x000fe200078e00ff */
[----:B------:R-:W-:Y:S01]  /*0b30*/  MOV R6, c[0x0][0x168] ;  /* 0x00005a0000067a02 */ /* 0x000fe20000000f00 */
[----:B------:R-:W-:Y:S01]  /*0b40*/  IMAD.IADD R4, R2, 0x1, -R4 ;  /* 0x0000000102047824 */ /* 0x000fe200078e0a04 */
[----:B------:R-:W-:Y:S01]  /*0b50*/  IADD3 R0, R0, c[0x0][0x53c], RZ ;  /* 0x00014f0000007a10 */ /* 0x000fe20007ffe0ff */
[----:B------:R-:W-:Y:S01]  /*0b60*/  ULDC UR4, c[0x0][0x1d0] ;  /* 0x0000740000047ab9 */ /* 0x000fe20000000800 */
[----:B------:R-:W-:Y:S01]  /*0b70*/  ISETP.NE.AND P4, PT, R5, 0x1, PT ;  /* 0x000000010500780c */ /* 0x000fe20003f85270 */
[----:B------:R-:W-:Y:S01]  /*0b80*/  UIADD3 UR5, UR4, 0x6f, URZ ;  /* 0x0000006f04057890 */ /* 0x000fe2000fffe03f */
[----:B------:R-:W-:Y:S01]  /*0b90*/  MOV R5, c[0x0][0x548] ;  /* 0x0001520000057a02 */ /* 0x000fe20000000f00 */
[----:B------:R-:W-:Y:S01]  /*0ba0*/  IMAD.SHL.U32 R36, R0, 0x80, RZ ;  /* 0x0000008000247824 */ /* 0x000fe200078e00ff */
[----:B------:R-:W-:Y:S01]  /*0bb0*/  UMOV UR4, URZ ;  /* 0x0000003f00047c82 */ /* 0x000fe20008000000 */
[----:B------:R-:W-:Y:S01]  /*0bc0*/  CS2R R178, SRZ ;  /* 0x0000000000b27805 */ /* 0x000fe2000001ff00 */
[----:B------:R-:W-:Y:S01]  /*0bd0*/  ISETP.NE.AND P0, PT, R5, 0x1, PT ;  /* 0x000000010500780c */ /* 0x000fe20003f05270 */
[----:B------:R-:W-:Y:S01]  /*0be0*/  UIMAD.WIDE UR4, UR5, -0x6db6db6d, UR4 ;  /* 0x92492493050478a5 */ /* 0x000fe2000f8e0204 */
[----:B------:R-:W-:Y:S01]  /*0bf0*/  IADD3 R0, R36, 0x7f, RZ ;  /* 0x0000007f24007810 */ /* 0x000fe20007ffe0ff */
[----:B------:R-:W-:Y:S01]  /*0c00*/  STL [R1+0x50], R36 ;  /* 0x0000502401007387 */ /* 0x000fe20000100800 */
[----:B------:R-:W-:Y:S01]  /*0c10*/  CS2R R176, SRZ ;  /* 0x0000000000b07805 */ /* 0x000fe2000001ff00 */
[----:B------:R-:W-:Y:S01]  /*0c20*/  USHF.R.U32.HI UR4, URZ, 0x1f, UR5 ;  /* 0x0000001f3f047899 */ /* 0x000fe20008011605 */
[----:B------:R-:W-:Y:S01]  /*0c30*/  CS2R R182, SRZ ;  /* 0x0000000000b67805 */ /* 0x000fe2000001ff00 */
[----:B------:R-:W-:Y:S01]  /*0c40*/  @P4 IMAD.HI.U32 R5, R0, c[0x0][0x2c8], RZ ;  /* 0x0000b20000054a27 */ /* 0x000fe200078e00ff */
[----:B------:R-:W-:Y:S01]  /*0c50*/  CS2R R180, SRZ ;  /* 0x0000000000b47805 */ /* 0x000fe2000001ff00 */
[----:B------:R-:W-:Y:S01]  /*0c60*/  ULEA.HI.SX32 UR4, UR5, UR4, 0x1a ;  /* 0x0000000405047291 */ /* 0x000fe2000f8fd23f */
[----:B------:R-:W-:Y:S01]  /*0c70*/  CS2R R172, SRZ ;  /* 0x0000000000ac7805 */ /* 0x000fe2000001ff00 */
[----:B------:R-:W-:Y:S01]  /*0c80*/  IMAD.MOV.U32 R2, RZ, RZ, R0 ;  /* 0x000000ffff027224 */ /* 0x000fe200078e0000 */
[----:B------:R-:W-:Y:S01]  /*0c90*/  @P4 SHF.R.U32.HI R2, RZ, c[0x0][0x2cc], R5 ;  /* 0x0000b300ff024a19 */ /* 0x000fe20000011605 */
[----:B------:R-:W-:Y:S01]  /*0ca0*/  IMAD R0, R3, c[0x0][0x554], R4 ;  /* 0x0001550003007a24 */ /* 0x000fe200078e0204 */
[----:B------:R-:W-:Y:S01]  /*0cb0*/  IADD3 R3, -R6, 0x70, RZ ;  /* 0x0000007006037810 */ /* 0x000fe20007ffe1ff */
[----:B------:R-:W-:Y:S01]  /*0cc0*/  IMAD.MOV.U32 R5, RZ, RZ, RZ ;  /* 0x000000ffff057224 */ /* 0x000fe200078e00ff */
[----:B------:R-:W-:Y:S01]  /*0cd0*/  MOV R7, RZ ;  /* 0x000000ff00077202 */ /* 0x000fe20000000f00 */
[----:B------:R-:W-:Y:S01]  /*0ce0*/  @P0 IMAD.HI.U32 R4, R0, c[0x0][0x54c], RZ ;  /* 0x0001530000040a27 */ /* 0x000fe200078e00ff */
[----:B------:R-:W-:Y:S01]  /*0cf0*/  IADD3 R3, R2, c[0x0][0x1d0], R3 ;  /* 0x0000740002037a10 */ /* 0x000fe20007ffe003 */
[----:B------:R-:W-:Y:S01]  /*0d00*/  CS2R R8, SRZ ;  /* 0x0000000000087805 */ /* 0x000fe2000001ff00 */
[----:B------:R-:W-:Y:S01]  /*0d10*/  MOV R162, RZ ;  /* 0x000000ff00a27202 */ /* 0x000fe20000000f00 */
[----:B------:R-:W-:Y:S01]  /*0d20*/  IMAD.MOV.U32 R2, RZ, RZ, RZ ;  /* 0x000000ffff027224 */ /* 0x000fe200078e00ff */
[----:B------:R-:W-:Y:S01]  /*0d30*/  CS2R R10, SRZ ;  /* 0x00000000000a7805 */ /* 0x000fe2000001ff00 */
[----:B------:R-:W-:Y:S01]  /*0d40*/  IMAD.MOV.U32 R37, RZ, RZ, R0 ;  /* 0x000000ffff257224 */ /* 0x000fe200078e0000 */
[----:B------:R-:W-:Y:S01]  /*0d50*/  @P0 SHF.R.U32.HI R37, RZ, c[0x0][0x550], R4 ;  /* 0x00015400ff250a19 */ /* 0x000fe20000011604 */
[----:B------:R-:W-:Y:S01]  /*0d60*/  IMAD.HI R2, R3, -0x6db6db6d, R2 ;  /* 0x9249249303027827 */ /* 0x000fe200078e0202 */
[----:B------:R-:W-:Y:S01]  /*0d70*/  CS2R R12, SRZ ;  /* 0x00000000000c7805 */ /* 0x000fe2000001ff00 */
[----:B------:R-:W-:Y:S01]  /*0d80*/  MOV R164, RZ ;  /* 0x000000ff00a47202 */ /* 0x000fe20000000f00 */
[----:B------:R-:W-:Y:S01]  /*0d90*/  CS2R R14, SRZ ;  /* 0x00000000000e7805 */ /* 0x000fe2000001ff00 */
[----:B------:R-:W-:Y:S01]  /*0da0*/  IADD3 R3, -R37, RZ, RZ ;  /* 0x000000ff25037210 */ /* 0x000fe20007ffe1ff */
[----:B------:R-:W-:Y:S01]  /*0db0*/  STL [R1+0x48], R37 ;  /* 0x0000482501007387 */ /* 0x000fe20000100800 */
[----:B------:R-:W-:Y:S01]  /*0dc0*/  SHF.R.U32.HI R4, RZ, 0x1f, R2 ;  /* 0x0000001fff047819 */ /* 0x000fe20000011602 */
[----:B------:R-:W-:Y:S01]  /*0dd0*/  IMAD.MOV.U32 R174, RZ, RZ, RZ ;  /* 0x000000ffffae7224 */ /* 0x000fe200078e00ff */
[----:B------:R-:W-:Y:S01]  /*0de0*/  MOV R154, RZ ;  /* 0x000000ff009a7202 */ /* 0x000fe20000000f00 */
[--C-:B------:R-:W-:Y:S01]  /*0df0*/  IMAD R40, R3, c[0x0][0x548], R0.reuse ;  /* 0x0001520003287a24 */ /* 0x100fe200078e0200 */
[----:B------:R-:W-:Y:S01]  /*0e00*/  LEA.HI.SX32 R2, R2, R4, 0x1a ;  /* 0x0000000402027211 */ /* 0x000fe200078fd2ff */
[----:B------:R-:W-:Y:S01]  /*0e10*/  IMAD.MOV.U32 R170, RZ, RZ, RZ ;  /* 0x000000ffffaa7224 */ /* 0x000fe200078e00ff */
[----:B------:R-:W-:Y:S01]  /*0e20*/  PRMT R0, RZ, 0x7610, R0 ;  /* 0x00007610ff007816 */ /* 0x000fe20000000000 */
[----:B------:R-:W-:Y:S01]  /*0e30*/  IMAD.MOV.U32 R168, RZ, RZ, RZ ;  /* 0x000000ffffa87224 */ /* 0x000fe200078e00ff */
[----:B------:R-:W-:Y:S01]  /*0e40*/  IMNMX R31, R2, UR4, PT ;  /* 0x00000004021f7c17 */ /* 0x000fe2000b800200 */
[----:B------:R-:W-:Y:S01]  /*0e50*/  STL [R1+0x44], R40 ;  /* 0x0000442801007387 */ /* 0x000fe20000100800 */
[----:B------:R-:W-:Y:S01]  /*0e60*/  IMAD.MOV.U32 R160, RZ, RZ, RZ ;  /* 0x000000ffffa07224 */ /* 0x000fe200078e00ff */
[----:B------:R-:W-:Y:S01]  /*0e70*/  CS2R R16, SRZ ;  /* 0x0000000000107805 */ /* 0x000fe2000001ff00 */
[----:B------:R-:W-:Y:S01]  /*0e80*/  ISETP.GE.AND P0, PT, R31, 0x1, PT ;  /* 0x000000011f00780c */ /* 0x000fe20003f06270 */
[----:B------:R1:W-:Y:S01]  /*0e90*/  STL [R1], R31 ;  /* 0x0000001f01007387 */ /* 0x0003e20000100800 */
[----:B------:R-:W-:Y:S01]  /*0ea0*/  IMAD.MOV.U32 R166, RZ, RZ, RZ ;  /* 0x000000ffffa67224 */ /* 0x000fe200078e00ff */
[----:B------:R-:W-:Y:S01]  /*0eb0*/  MOV R146, RZ ;  /* 0x000000ff00927202 */ /* 0x000fe20000000f00 */
[----:B------:R-:W-:Y:S01]  /*0ec0*/  IMAD.MOV.U32 R158, RZ, RZ, RZ ;  /* 0x000000ffff9e7224 */ /* 0x000fe200078e00ff */
[----:B------:R-:W-:Y:S01]  /*0ed0*/  CS2R R18, SRZ ;  /* 0x0000000000127805 */ /* 0x000fe2000001ff00 */
        /* <DEDUP_REMOVED lines=10> */
[----:B------:R-:W-:Y:S01]  /*0f80*/  CS2R R24, SRZ ;  /* 0x0000000000187805 */ /* 0x000fe2000001ff00 */
[----:B------:R-:W-:Y:S01]  /*0f90*/  IMAD.MOV.U32 R136, RZ, RZ, RZ ;  /* 0x000000ffff887224 */ /* 0x000fe200078e00ff */
[----:B------:R-:W-:Y:S01]  /*0fa0*/  CS2R R130, SRZ ;  /* 0x0000000000827805 */ /* 0x000fe2000001ff00 */
        /* <DEDUP_REMOVED lines=9> */
[----:B-1----:R-:W-:Y:S01]  /*1040*/  CS2R R30, SRZ ;  /* 0x00000000001e7805 */ /* 0x002fe2000001ff00 */
[----:B------:R-:W-:Y:S01]  /*1050*/  MOV R34, RZ ;  /* 0x000000ff00227202 */ /* 0x000fe20000000f00 */
[----:B------:R-:W-:Y:S01]  /*1060*/  CS2R R32, SRZ ;  /* 0x0000000000207805 */ /* 0x000fe2000001ff00 */
[----:B------:R-:W-:Y:S05]  /*1070*/  @!P0 BRA `(.L_x_488) ;  /* 0x0001321000008947 */ /* 0x000fea0003800000 */
[----:B------:R-:W2:Y:S01]  /*1080*/  LDL R35, [R1+0x78] ;  /* 0x0000780001237983 */ /* 0x000ea20000100800 */
[----:B------:R-:W-:-:S03]  /*1090*/  ISETP.NE.U32.AND P0, PT, RZ, c[0x0][0x340], PT ;  /* 0x0000d000ff007a0c */ /* 0x000fc60003f05070 */
[----:B------:R-:W3:Y:S01]  /*10a0*/  LDL.64 R38, [R1+0x28] ;  /* 0x0000280001267983 */ /* 0x000ee20000100a00 */
[----:B------:R-:W-:-:S13]  /*10b0*/  ISETP.NE.AND.EX P0, PT, RZ, c[0x0][0x344], PT, P0 ;  /* 0x0000d100ff007a0c */ /* 0x000fda0003f05300 */
[----:B------:R-:W-:-:S05]  /*10c0*/  @P0 MOV R2, 0x4 ;  /* 0x0000000400020802 */ /* 0x000fca0000000f00 */
[----:B------:R-:W-:-:S05]  /*10d0*/  @P0 IMAD.WIDE R2, R37, R2, c[0x0][0x340] ;  /* 0x0000d00025020625 */ /* 0x000fca00078e0202 */
[----:B------:R1:W4:Y:S01]  /*10e0*/  @P0 LDG.E R14, [R2.64] ;  /* 0x00000008020e0981 */ /* 0x000322000c1e1900 */
[----:B------:R-:W-:Y:S02]  /*10f0*/  SHF.R.S32.HI R12, RZ, 0x1f, R40 ;  /* 0x0000001fff0c7819 */ /* 0x000fe40000011428 */
[----:B------:R-:W-:Y:S01]  /*1100*/  SHF.R.S32.HI R13, RZ, 0x1f, R37 ;  /* 0x0000001fff0d7819 */ /* 0x000fe20000011425 */
[----:B------:R-:W5:Y:S02]  /*1110*/  S2R R41, SR_TID.X ;  /* 0x0000000000297919 */ /* 0x000f640000002100 */
[----:B------:R-:W-:Y:S02]  /*1120*/  IMAD R4, R12, c[0x0][0x1b8], RZ ;  /* 0x00006e000c047a24 */ /* 0x000fe400078e02ff */
[----:B------:R-:W-:Y:S02]  /*1130*/  IMAD R10, R13, c[0x0][0x1c0], RZ ;  /* 0x000070000d0a7a24 */ /* 0x000fe400078e02ff */
[----:B------:R-:W-:Y:S01]  /*1140*/  IMAD R4, R40, c[0x0][0x1bc], R4 ;  /* 0x00006f0028047a24 */ /* 0x000fe200078e0204 */
[----:B--2---:R-:W-:-:S02]  /*1150*/  IADD3 R8, R35, R36, RZ ;  /* 0x0000002423087210 */ /* 0x004fc40007ffe0ff */
[----:B-----5:R-:W-:Y:S02]  /*1160*/  SHF.R.S32.HI R35, RZ, 0x1f, R41 ;  /* 0x0000001fff237819 */ /* 0x020fe40000011429 */
[----:B------:R-:W-:Y:S01]  /*1170*/  MOV R0, R8 ;  /* 0x0000000800007202 */ /* 0x000fe20000000f00 */
[----:B-1----:R-:W-:Y:S01]  /*1180*/  @P4 IMAD.HI.U32 R2, R8, c[0x0][0x2c8], RZ ;  /* 0x0000b20008024a27 */ /* 0x002fe200078e00ff */
[----:B------:R-:W-:Y:S02]  /*1190*/  LEA.HI R35, R35, R41, RZ, 0x3 ;  /* 0x0000002923237211 */ /* 0x000fe400078f18ff */
[----:B---3--:R-:W-:Y:S02]  /*11a0*/  ISETP.GE.AND P2, PT, R38, c[0x0][0x198], PT ;  /* 0x0000660026007a0c */ /* 0x008fe40003f46270 */
[----:B------:R-:W-:Y:S02]  /*11b0*/  SHF.R.S32.HI R35, RZ, 0x3, R35 ;  /* 0x00000003ff237819 */ /* 0x000fe40000011423 */
[----:B------:R-:W-:Y:S01]  /*11c0*/  @P4 SHF.R.U32.HI R0, RZ, c[0x0][0x2cc], R2 ;  /* 0x0000b300ff004a19 */ /* 0x000fe20000011602 */
[----:B------:R-:W-:Y:S01]  /*11d0*/  IMAD.WIDE.U32 R2, R40, c[0x0][0x1b8], RZ ;  /* 0x00006e0028027a25 */ /* 0x000fe200078e00ff */
[----:B------:R-:W-:-:S03]  /*11e0*/  SHF.R.S32.HI R11, RZ, 0x1f, R35 ;  /* 0x0000001fff0b7819 */ /* 0x000fc60000011423 */
[----:B------:R-:W-:Y:S01]  /*11f0*/  IMAD.WIDE.U32 R6, R35, c[0x0][0x1e0], R38 ;  /* 0x0000780023067a25 */ /* 0x000fe200078e0026 */
[----:B------:R-:W-:-:S03]  /*1200*/  IADD3 R3, R3, R4, RZ ;  /* 0x0000000403037210 */ /* 0x000fc60007ffe0ff */
[C---:B------:R-:W-:Y:S02]  /*1210*/  IMAD R5, R11.reuse, c[0x0][0x1e0], RZ ;  /* 0x000078000b057a24 */ /* 0x040fe400078e02ff */
[----:B------:R-:W-:Y:S02]  /*1220*/  IMAD R11, R11, c[0x0][0x208], RZ ;  /* 0x000082000b0b7a24 */ /* 0x000fe400078e02ff */
[----:B------:R-:W-:Y:S02]  /*1230*/  IMAD R9, R35, c[0x0][0x1e4], R5 ;  /* 0x0000790023097a24 */ /* 0x000fe400078e0205 */
[----:B------:R-:W-:-:S03]  /*1240*/  IMAD.WIDE.U32 R2, R37, c[0x0][0x1c0], R2 ;  /* 0x0000700025027a25 */ /* 0x000fc600078e0002 */
[----:B------:R-:W-:Y:S01]  /*1250*/  IADD3 R7, R7, R9, RZ ;  /* 0x0000000907077210 */ /* 0x000fe20007ffe0ff */
[----:B------:R-:W-:Y:S01]  /*1260*/  IMAD R9, R37, c[0x0][0x1c4], R10 ;  /* 0x0000710025097a24 */ /* 0x000fe200078e020a */
[----:B------:R-:W-:Y:S01]  /*1270*/  IADD3 R10, -R0, RZ, RZ ;  /* 0x000000ff000a7210 */ /* 0x000fe20007ffe1ff */
[----:B------:R-:W-:-:S03]  /*1280*/  IMAD.WIDE.U32 R4, R35, c[0x0][0x208], R38 ;  /* 0x0000820023047a25 */ /* 0x000fc600078e0026 */
[----:B------:R-:W-:Y:S01]  /*1290*/  IADD3 R3, R3, R9, RZ ;  /* 0x0000000903037210 */ /* 0x000fe20007ffe0ff */
[----:B------:R-:W-:Y:S01]  /*12a0*/  IMAD R11, R35, c[0x0][0x20c], R11 ;  /* 0x00008300230b7a24 */ /* 0x000fe200078e020b */
[----:B------:R-:W-:Y:S01]  /*12b0*/  SHF.R.S32.HI R9, RZ, 0x1f, R0 ;  /* 0x0000001fff097819 */ /* 0x000fe20000011400 */
[----:B------:R-:W-:-:S03]  /*12c0*/  IMAD.WIDE.U32 R6, R40, c[0x0][0x1e8], R6 ;  /* 0x00007a0028067a25 */ /* 0x000fc600078e0006 */
[----:B------:R-:W-:Y:S01]  /*12d0*/  IADD3 R5, R5, R11, RZ ;  /* 0x0000000b05057210 */ /* 0x000fe20007ffe0ff */
[C---:B------:R-:W-:Y:S02]  /*12e0*/  IMAD R11, R12.reuse, c[0x0][0x1e8], RZ ;  /* 0x00007a000c0b7a24 */ /* 0x040fe400078e02ff */
[----:B------:R-:W-:Y:S02]  /*12f0*/  IMAD R12, R12, c[0x0][0x210], RZ ;  /* 0x000084000c0c7a24 */ /* 0x000fe400078e02ff */
[----:B------:R-:W-:Y:S02]  /*1300*/  IMAD R9, R9, c[0x0][0x1b0], RZ ;  /* 0x00006c0009097a24 */ /* 0x000fe400078e02ff */
[----:B------:R-:W-:Y:S02]  /*1310*/  IMAD R11, R40, c[0x0][0x1ec], R11 ;  /* 0x00007b00280b7a24 */ /* 0x000fe400078e020b */
[----:B------:R-:W-:Y:S02]  /*1320*/  IMAD R10, R10, c[0x0][0x2c4], R8 ;  /* 0x0000b1000a0a7a24 */ /* 0x000fe400078e0208 */
[----:B------:R-:W-:-:S02]  /*1330*/  IMAD R12, R40, c[0x0][0x214], R12 ;  /* 0x00008500280c7a24 */ /* 0x000fc400078e020c */
[----:B------:R-:W-:-:S04]  /*1340*/  IMAD.WIDE.U32 R4, R40, c[0x0][0x210], R4 ;  /* 0x0000840028047a25 */ /* 0x000fc800078e0004 */
[C---:B------:R-:W-:Y:S01]  /*1350*/  IMAD R8, R0.reuse, c[0x0][0x1b4], R9 ;  /* 0x00006d0000087a24 */ /* 0x040fe200078e0209 */
[----:B------:R-:W-:Y:S01]  /*1360*/  IADD3 R9, R7, R11, RZ ;  /* 0x0000000b07097210 */ /* 0x000fe20007ffe0ff */
[----:B------:R-:W-:Y:S01]  /*1370*/  IMAD.WIDE.U32 R2, R0, c[0x0][0x1b0], R2 ;  /* 0x00006c0000027a25 */ /* 0x000fe200078e0002 */
[----:B------:R-:W-:Y:S02]  /*1380*/  SHF.R.S32.HI R11, RZ, 0x1f, R10 ;  /* 0x0000001fff0b7819 */ /* 0x000fe4000001140a */
[----:B------:R-:W-:Y:S02]  /*1390*/  IADD3 R7, R5, R12, RZ ;  /* 0x0000000c05077210 */ /* 0x000fe40007ffe0ff */
[----:B------:R-:W-:Y:S01]  /*13a0*/  IADD3 R5, R3, R8, RZ ;  /* 0x0000000803057210 */ /* 0x000fe20007ffe0ff */
[----:B------:R-:W-:Y:S01]  /*13b0*/  IMAD R11, R11, c[0x0][0x1a8], RZ ;  /* 0x00006a000b0b7a24 */ /* 0x000fe200078e02ff */
[----:B------:R-:W-:Y:S02]  /*13c0*/  MOV R8, R6 ;  /* 0x0000000600087202 */ /* 0x000fe40000000f00 */
[----:B------:R-:W-:Y:S01]  /*13d0*/  MOV R6, R4 ;  /* 0x0000000400067202 */ /* 0x000fe20000000f00 */
[----:B------:R-:W-:Y:S01]  /*13e0*/  IMAD R11, R10, c[0x0][0x1ac], R11 ;  /* 0x00006b000a0b7a24 */ /* 0x000fe200078e020b */
[----:B------:R-:W-:-:S02]  /*13f0*/  MOV R4, R2 ;  /* 0x0000000200047202 */ /* 0x000fc40000000f00 */
[----:B----4-:R-:W-:Y:S02]  /*1400*/  @P0 SHF.R.S32.HI R3, RZ, 0x1f, R14 ;  /* 0x0000001fff030819 */ /* 0x010fe4000001140e */
[----:B------:R-:W-:Y:S01]  /*1410*/  @P0 MOV R2, R14 ;  /* 0x0000000e00020202 */ /* 0x000fe20000000f00 */
[----:B------:R-:W-:Y:S01]  /*1420*/  IMAD.WIDE.U32 R4, R10, c[0x0][0x1a8], R4 ;  /* 0x00006a000a047a25 */ /* 0x000fe200078e0004 */
[----:B------:R-:W-:Y:S02]  /*1430*/  @!P0 MOV R2, R37 ;  /* 0x0000002500028202 */ /* 0x000fe40000000f00 */
[----:B------:R-:W-:-:S03]  /*1440*/  @!P0 MOV R3, R13 ;  /* 0x0000000d00038202 */ /* 0x000fc60000000f00 */
[----:B------:R-:W-:Y:S01]  /*1450*/  IMAD.WIDE.U32 R12, R2, c[0x0][0x218], R6 ;  /* 0x00008600020c7a25 */ /* 0x000fe200078e0006 */
[----:B------:R-:W-:-:S03]  /*1460*/  IADD3 R7, R5, R11, RZ ;  /* 0x0000000b05077210 */ /* 0x000fc60007ffe0ff */
[C---:B------:R-:W-:Y:S02]  /*1470*/  IMAD R0, R3.reuse, c[0x0][0x218], RZ ;  /* 0x0000860003007a24 */ /* 0x040fe400078e02ff */
[----:B------:R-:W-:Y:S01]  /*1480*/  IMAD R6, R3, c[0x0][0x1f0], RZ ;  /* 0x00007c0003067a24 */ /* 0x000fe200078e02ff */
[----:B------:R-:W-:Y:S01]  /*1490*/  LEA R3, P0, R4, c[0x0][0x160], 0x1 ;  /* 0x0000580004037a11 */ /* 0x000fe200078008ff */
[C---:B------:R-:W-:Y:S01]  /*14a0*/  IMAD R5, R2.reuse, c[0x0][0x21c], R0 ;  /* 0x0000870002057a24 */ /* 0x040fe200078e0200 */
[----:B------:R-:W-:Y:S01]  /*14b0*/  IADD3 R0, R35, R36, RZ ;  /* 0x0000002423007210 */ /* 0x000fe20007ffe0ff */
[----:B------:R-:W-:-:S04]  /*14c0*/  IMAD.WIDE.U32 R8, R2, c[0x0][0x1f0], R8 ;  /* 0x00007c0002087a25 */ /* 0x000fc800078e0008 */
[----:B------:R-:W-:Y:S01]  /*14d0*/  IMAD R6, R2, c[0x0][0x1f4], R6 ;  /* 0x00007d0002067a24 */ /* 0x000fe200078e0206 */
[----:B------:R-:W-:Y:S01]  /*14e0*/  LEA.HI.X R2, R4, c[0x0][0x164], R7, 0x1, P0 ;  /* 0x0000590004027a11 */ /* 0x000fe200000f0c07 */
[----:B------:R1:W-:Y:S01]  /*14f0*/  STL.64 [R1+0x30], R8 ;  /* 0x0000300801007387 */ /* 0x0003e20000100a00 */
[----:B------:R-:W-:Y:S02]  /*1500*/  IADD3 R4, R13, R5, RZ ;  /* 0x000000050d047210 */ /* 0x000fe40007ffe0ff */
[----:B------:R-:W-:Y:S01]  /*1510*/  IADD3 R6, R9, R6, RZ ;  /* 0x0000000609067210 */ /* 0x000fe20007ffe0ff */
[----:B------:R1:W-:Y:S04]  /*1520*/  STL.64 [R1+0x38], R12 ;  /* 0x0000380c01007387 */ /* 0x0003e80000100a00 */
[----:B------:R1:W-:Y:S04]  /*1530*/  STL [R1+0x40], R4 ;  /* 0x0000400401007387 */ /* 0x0003e80000100800 */
[----:B------:R1:W-:Y:S01]  /*1540*/  STL [R1+0x20], R6 ;  /* 0x0000200601007387 */ /* 0x0003e20000100800 */
[----:B------:R-:W-:Y:S05]  /*1550*/  BRA.DIV ~URZ, `(.L_x_489) ;  /* 0x000149027f007947 */ /* 0x000fea000b800000 */
[----:B------:R2:W3:Y:S02]  /*1560*/  SHFL.IDX PT, R5, R2, RZ, 0x181f ;  /* 0x00181fff02057589 */ /* 0x0004e400000e0000 */
.L_x_547:
[----:B------:R-:W-:Y:S05]  /*1570*/  BRA.DIV ~URZ, `(.L_x_490) ;  /* 0x000149527f007947 */ /* 0x000fea000b800000 */
[----:B-1----:R1:W4:Y:S02]  /*1580*/  SHFL.IDX PT, R4, R3, RZ, 0x181f ;  /* 0x00181fff03047589 */ /* 0x00232400000e0000 */
.L_x_548:
[----:B------:R-:W-:Y:S01]  /*1590*/  MOV R11, c[0x0][0x168] ;  /* 0x00005a00000b7a02 */ /* 0x000fe20000000f00 */
[----:B------:R-:W-:Y:S04]  /*15a0*/  BSSY B0, `(.L_x_491) ;  /* 0x000000b000007945 */ /* 0x000fe80003800000 */
[----:B------:R-:W-:-:S05]  /*15b0*/  IMAD R11, R11, c[0x0][0x2c4], RZ ;  /* 0x0000b1000b0b7a24 */ /* 0x000fca00078e02ff */
[----:B------:R-:W-:-:S13]  /*15c0*/  ISETP.GE.AND P0, PT, R0, R11, PT ;  /* 0x0000000b0000720c */ /* 0x000fda0003f06270 */
[----:B------:R-:W-:Y:S05]  /*15d0*/  @P0 BRA `(.L_x_492) ;  /* 0x0000007000000947 */ /* 0x000fea0003800000 */
[----:B------:R-:W5:Y:S02]  /*15e0*/  LDL.64 R6, [R1+0x28] ;  /* 0x0000280001067983 */ /* 0x000f640000100a00 */
[----:B----45:R-:W-:-:S04]  /*15f0*/  LEA R4, P0, R6, R4, 0x1 ;  /* 0x0000000406047211 */ /* 0x030fc800078008ff */
[----:B---3--:R-:W-:-:S05]  /*1600*/  LEA.HI.X R5, R6, R5, R7, 0x1, P0 ;  /* 0x0000000506057211 */ /* 0x008fca00000f0c07 */
[----:B------:R-:W-:Y:S01]  /*1610*/  @!PT LDS RZ, [RZ] ;  /* 0x00000000fffff984 */ /* 0x000fe20000000800 */
[----:B------:R-:W-:Y:S01]  /*1620*/  @!PT LDS RZ, [RZ] ;  /* 0x00000000fffff984 */ /* 0x000fe20000000800 */
[----:B------:R-:W-:Y:S01]  /*1630*/  @!PT LDS RZ, [RZ] ;  /* 0x00000000fffff984 */ /* 0x000fe20000000800 */
[----:B------:R3:W-:Y:S04]  /*1640*/  LDGSTS.E.BYPASS.LTC128B.128 [R241+0x7100], [R4.64], !P2 ;  /* 0x0710000004f17fae */ /* 0x0007e8000d101d48 */
.L_x_492:
[----:B------:R-:W-:Y:S05]  /*1650*/  BSYNC B0 ;  /* 0x0000000000007941 */ /* 0x000fea0003800000 */
.L_x_491:
[----:B------:R-:W-:Y:S05]  /*1660*/  BRA.DIV ~URZ, `(.L_x_493) ;  /* 0x000148d27f007947 */ /* 0x000fea000b800000 */
[----:B------:R1:W2:Y:S04]  /*1670*/  SHFL.IDX PT, R6, R2, 0x1, 0x181f ;  /* 0x00381f0002067f89 */ /* 0x0002a800000e0000 */
[----:B---34-:R1:W3:Y:S02]  /*1680*/  SHFL.IDX PT, R4, R3, 0x1, 0x181f ;  /* 0x00381f0003047f89 */ /* 0x0182e400000e0000 */
.L_x_549:
[----:B------:R-:W-:Y:S01]  /*1690*/  IADD3 R5, R0, 0x10, RZ ;  /* 0x0000001000057810 */ /* 0x000fe20007ffe0ff */
[----:B------:R-:W-:Y:S03]  /*16a0*/  BSSY B0, `(.L_x_494) ;  /* 0x000000a000007945 */ /* 0x000fe60003800000 */
[----:B------:R-:W-:-:S13]  /*16b0*/  ISETP.GE.AND P0, PT, R5, R11, PT ;  /* 0x0000000b0500720c */ /* 0x000fda0003f06270 */
[----:B------:R-:W-:Y:S05]  /*16c0*/  @P0 BRA `(.L_x_495) ;  /* 0x0000007000000947 */ /* 0x000fea0003800000 */
[----:B------:R-:W4:Y:S02]  /*16d0*/  LDL.64 R8, [R1+0x28] ;  /* 0x0000280001087983 */ /* 0x000f240000100a00 */
[----:B---34-:R-:W-:-:S04]  /*16e0*/  LEA R4, P0, R8, R4, 0x1 ;  /* 0x0000000408047211 */ /* 0x018fc800078008ff */
[----:B--2---:R-:W-:-:S05]  /*16f0*/  LEA.HI.X R5, R8, R6, R9, 0x1, P0 ;  /* 0x0000000608057211 */ /* 0x004fca00000f0c09 */
[----:B------:R-:W-:Y:S01]  /*1700*/  @!PT LDS RZ, [RZ] ;  /* 0x00000000fffff984 */ /* 0x000fe20000000800 */
[----:B------:R-:W-:Y:S01]  /*1710*/  @!PT LDS RZ, [RZ] ;  /* 0x00000000fffff984 */ /* 0x000fe20000000800 */
[----:B------:R-:W-:Y:S01]  /*1720*/  @!PT LDS RZ, [RZ] ;  /* 0x00000000fffff984 */ /* 0x000fe20000000800 */
[----:B------:R2:W-:Y:S04]  /*1730*/  LDGSTS.E.BYPASS.LTC128B.128 [R241+0x7900], [R4.64], !P2 ;  /* 0x0790000004f17fae */ /* 0x0005e8000d101d48 */
.L_x_495:
[----:B------:R-:W-:Y:S05]  /*1740*/  BSYNC B0 ;  /* 0x0000000000007941 */ /* 0x000fea0003800000 */
.L_x_494:
[----:B------:R-:W-:Y:S05]  /*1750*/  BRA.DIV ~URZ, `(.L_x_496) ;  /* 0x000148b27f007947 */ /* 0x000fea000b800000 */
[----:B--2---:R2:W4:Y:S02]  /*1760*/  SHFL.IDX PT, R6, R2, 0x2, 0x181f ;  /* 0x00581f0002067f89 */ /* 0x00452400000e0000 */
.L_x_550:
[----:B------:R-:W-:Y:S05]  /*1770*/  BRA.DIV ~URZ, `(.L_x_497) ;  /* 0x000149027f007947 */ /* 0x000fea000b800000 */
[----:B---3--:R3:W1:Y:S02]  /*1780*/  SHFL.IDX PT, R4, R3, 0x2, 0x181f ;  /* 0x00581f0003047f89 */ /* 0x00866400000e0000 */
.L_x_551:
[----:B------:R-:W-:Y:S01]  /*1790*/  IADD3 R5, R0, 0x20, RZ ;  /* 0x0000002000057810 */ /* 0x000fe20007ffe0ff */
[----:B------:R-:W-:Y:S03]  /*17a0*/  BSSY B0, `(.L_x_498) ;  /* 0x000000a000007945 */ /* 0x000fe60003800000 */
[----:B------:R-:W-:-:S13]  /*17b0*/  ISETP.GE.AND P0, PT, R5, R11, PT ;  /* 0x0000000b0500720c */ /* 0x000fda0003f06270 */
[----:B------:R-:W-:Y:S05]  /*17c0*/  @P0 BRA `(.L_x_499) ;  /* 0x0000007000000947 */ /* 0x000fea0003800000 */
[----:B------:R-:W5:Y:S02]  /*17d0*/  LDL.64 R8, [R1+0x28] ;  /* 0x0000280001087983 */ /* 0x000f640000100a00 */
[----:B-1---5:R-:W-:-:S04]  /*17e0*/  LEA R4, P0, R8, R4, 0x1 ;  /* 0x0000000408047211 */ /* 0x022fc800078008ff */
[----:B----4-:R-:W-:-:S05]  /*17f0*/  LEA.HI.X R5, R8, R6, R9, 0x1, P0 ;  /* 0x0000000608057211 */ /* 0x010fca00000f0c09 */
[----:B------:R-:W-:Y:S01]  /*1800*/  @!PT LDS RZ, [RZ] ;  /* 0x00000000fffff984 */ /* 0x000fe20000000800 */
[----:B------:R-:W-:Y:S01]  /*1810*/  @!PT LDS RZ, [RZ] ;  /* 0x00000000fffff984 */ /* 0x000fe20000000800 */
[----:B------:R-:W-:Y:S01]  /*1820*/  @!PT LDS RZ, [RZ] ;  /* 0x00000000fffff984 */ /* 0x000fe20000000800 */
[----:B------:R1:W-:Y:S04]  /*1830*/  LDGSTS.E.BYPASS.LTC128B.128 [R241+0x8100], [R4.64], !P2 ;  /* 0x0810000004f17fae */ /* 0x0003e8000d101d48 */
.L_x_499:
[----:B------:R-:W-:Y:S05]  /*1840*/  BSYNC B0 ;  /* 0x0000000000007941 */ /* 0x000fea0003800000 */
.L_x_498:
[----:B------:R-:W-:Y:S05]  /*1850*/  BRA.DIV ~URZ, `(.L_x_500) ;  /* 0x000148927f007947 */ /* 0x000fea000b800000 */
[----:B----4-:R4:W2:Y:S04]  /*1860*/  SHFL.IDX PT, R6, R2, 0x3, 0x181f ;  /* 0x00781f0002067f89 */ /* 0x0108a800000e0000 */
[----:B-1----:R4:W1:Y:S02]  /*1870*/  SHFL.IDX PT, R4, R3, 0x3, 0x181f ;  /* 0x00781f0003047f89 */ /* 0x00286400000e0000 */
.L_x_552:
[----:B------:R-:W-:Y:S01]  /*1880*/  IADD3 R5, R0, 0x30, RZ ;  /* 0x0000003000057810 */ /* 0x000fe20007ffe0ff */
[----:B------:R-:W-:Y:S03]  /*1890*/  BSSY B0, `(.L_x_501) ;  /* 0x000000a000007945 */ /* 0x000fe60003800000 */
[----:B------:R-:W-:-:S13]  /*18a0*/  ISETP.GE.AND P0, PT, R5, R11, PT ;  /* 0x0000000b0500720c */ /* 0x000fda0003f06270 */
[----:B------:R-:W-:Y:S05]  /*18b0*/  @P0 BRA `(.L_x_502) ;  /* 0x0000007000000947 */ /* 0x000fea0003800000 */
[----:B------:R-:W5:Y:S02]  /*18c0*/  LDL.64 R8, [R1+0x28] ;  /* 0x0000280001087983 */ /* 0x000f640000100a00 */
[----:B-1---5:R-:W-:-:S04]  /*18d0*/  LEA R4, P0, R8, R4, 0x1 ;  /* 0x0000000408047211 */ /* 0x022fc800078008ff */
[----:B--2---:R-:W-:-:S05]  /*18e0*/  LEA.HI.X R5, R8, R6, R9, 0x1, P0 ;  /* 0x0000000608057211 */ /* 0x004fca00000f0c09 */
[----:B------:R-:W-:Y:S01]  /*18f0*/  @!PT LDS RZ, [RZ] ;  /* 0x00000000fffff984 */ /* 0x000fe20000000800 */
[----:B------:R-:W-:Y:S01]  /*1900*/  @!PT LDS RZ, [RZ] ;  /* 0x00000000fffff984 */ /* 0x000fe20000000800 */
[----:B------:R-:W-:Y:S01]  /*1910*/  @!PT LDS RZ, [RZ] ;  /* 0x00000000fffff984 */ /* 0x000fe20000000800 */
[----:B------:R1:W-:Y:S04]  /*1920*/  LDGSTS.E.BYPASS.LTC128B.128 [R241+0x8900], [R4.64], !P2 ;  /* 0x0890000004f17fae */ /* 0x0003e8000d101d48 */
.L_x_502:
[----:B------:R-:W-:Y:S05]  /*1930*/  BSYNC B0 ;  /* 0x0000000000007941 */ /* 0x000fea0003800000 */
.L_x_501:
[----:B------:R-:W-:Y:S05]  /*1940*/  BRA.DIV ~URZ, `(.L_x_503) ;  /* 0x000148727f007947 */ /* 0x000fea000b800000 */
[----:B--2---:R2:W3:Y:S02]  /*1950*/  SHFL.IDX PT, R6, R2, 0x4, 0x181f ;  /* 0x00981f0002067f89 */ /* 0x0044e400000e0000 */
.L_x_553:
[----:B------:R-:W-:Y:S05]  /*1960*/  BRA.DIV ~URZ, `(.L_x_504) ;  /* 0x000148c27f007947 */ /* 0x000fea000b800000 */
[----:B-1----:R1:W2:Y:S02]  /*1970*/  SHFL.IDX PT, R4, R3, 0x4, 0x181f ;  /* 0x00981f0003047f89 */ /* 0x0022a400000e0000 */
.L_x_554:
[----:B------:R-:W-:Y:S01]  /*1980*/  IADD3 R5, R0, 0x40, RZ ;  /* 0x0000004000057810 */ /* 0x000fe20007ffe0ff */
[----:B------:R-:W-:Y:S03]  /*1990*/  BSSY B0, `(.L_x_505) ;  /* 0x000000a000007945 */ /* 0x000fe60003800000 */
[----:B------:R-:W-:-:S13]  /*19a0*/  ISETP.GE.AND P0, PT, R5, R11, PT ;  /* 0x0000000b0500720c */ /* 0x000fda0003f06270 */
[----:B------:R-:W-:Y:S05]  /*19b0*/  @P0 BRA `(.L_x_506) ;  /* 0x0000007000000947 */ /* 0x000fea0003800000 */
[----:B------:R-:W5:Y:S02]  /*19c0*/  LDL.64 R8, [R1+0x28] ;  /* 0x0000280001087983 */ /* 0x000f640000100a00 */
[----:B--2--5:R-:W-:-:S04]  /*19d0*/  LEA R4, P0, R8, R4, 0x1 ;  /* 0x0000000408047211 */ /* 0x024fc800078008ff */
[----:B---3--:R-:W-:-:S05]  /*19e0*/  LEA.HI.X R5, R8, R6, R9, 0x1, P0 ;  /* 0x0000000608057211 */ /* 0x008fca00000f0c09 */
[----:B------:R-:W-:Y:S01]  /*19f0*/  @!PT LDS RZ, [RZ] ;  /* 0x00000000fffff984 */ /* 0x000fe20000000800 */
[----:B------:R-:W-:Y:S01]  /*1a00*/  @!PT LDS RZ, [RZ] ;  /* 0x00000000fffff984 */ /* 0x000fe20000000800 */
[----:B------:R-:W-:Y:S01]  /*1a10*/  @!PT LDS RZ, [RZ] ;  /* 0x00000000fffff984 */ /* 0x000fe20000000800 */
[----:B------:R2:W-:Y:S04]  /*1a20*/  LDGSTS.E.BYPASS.LTC128B.128 [R241+0x9100], [R4.64], !P2 ;  /* 0x0910000004f17fae */ /* 0x0005e8000d101d48 */
.L_x_506:
[----:B------:R-:W-:Y:S05]  /*1a30*/  BSYNC B0 ;  /* 0x0000000000007941 */ /* 0x000fea0003800000 */
.L_x_505:
[----:B------:R-:W-:Y:S05]  /*1a40*/  BRA.DIV ~URZ, `(.L_x_507) ;  /* 0x000148527f007947 */ /* 0x000fea000b800000 */
[----:B---3--:R3:W1:Y:S04]  /*1a50*/  SHFL.IDX PT, R6, R2, 0x5, 0x181f ;  /* 0x00b81f0002067f89 */ /* 0x00866800000e0000 */
[----:B--2---:R3:W2:Y:S02]  /*1a60*/  SHFL.IDX PT, R4, R3, 0x5, 0x181f ;  /* 0x00b81f0003047f89 */ /* 0x0046a400000e0000 */
.L_x_555:
[----:B------:R-:W-:Y:S01]  /*1a70*/  IADD3 R5, R0, 0x50, RZ ;  /* 0x0000005000057810 */ /* 0x000fe20007ffe0ff */
[----:B------:R-:W-:Y:S03]  /*1a80*/  BSSY B0, `(.L_x_508) ;  /* 0x000000a000007945 */ /* 0x000fe60003800000 */
[----:B------:R-:W-:-:S13]  /*1a90*/  ISETP.GE.AND P0, PT, R5, R11, PT ;  /* 0x0000000b0500720c */ /* 0x000fda0003f06270 */
[----:B------:R-:W-:Y:S05]  /*1aa0*/  @P0 BRA `(.L_x_509) ;  /* 0x0000007000000947 */ /* 0x000fea0003800000 */
[----:B------:R-:W5:Y:S02]  /*1ab0*/  LDL.64 R8, [R1+0x28] ;  /* 0x0000280001087983 */ /* 0x000f640000100a00 */
[----:B--2--5:R-:W-:-:S04]  /*1ac0*/  LEA R4, P0, R8, R4, 0x1 ;  /* 0x0000000408047211 */ /* 0x024fc800078008ff */
[----:B-1----:R-:W-:-:S05]  /*1ad0*/  LEA.HI.X R5, R8, R6, R9, 0x1, P0 ;  /* 0x0000000608057211 */ /* 0x002fca00000f0c09 */
[----:B------:R-:W-:Y:S01]  /*1ae0*/  @!PT LDS RZ, [RZ] ;  /* 0x00000000fffff984 */ /* 0x000fe20000000800 */
[----:B------:R-:W-:Y:S01]  /*1af0*/  @!PT LDS RZ, [RZ] ;  /* 0x00000000fffff984 */ /* 0x000fe20000000800 */
[----:B------:R-:W-:Y:S01]  /*1b00*/  @!PT LDS RZ, [RZ] ;  /* 0x00000000fffff984 */ /* 0x000fe20000000800 */
[----:B------:R1:W-:Y:S04]  /*1b10*/  LDGSTS.E.BYPASS.LTC128B.128 [R241+0x9900], [R4.64], !P2 ;  /* 0x0990000004f17fae */ /* 0x0003e8000d101d48 */
.L_x_509:
[----:B------:R-:W-:Y:S05]  /*1b20*/  BSYNC B0 ;  /* 0x0000000000007941 */ /* 0x000fea0003800000 */
.L_x_508:
[----:B------:R-:W-:Y:S05]  /*1b30*/  BRA.DIV ~URZ, `(.L_x_510) ;  /* 0x000148327f007947 */ /* 0x000fea000b800000 */
[----:B-1----:R1:W3:Y:S02]  /*1b40*/  SHFL.IDX PT, R6, R2, 0x6, 0x181f ;  /* 0x00d81f0002067f89 */ /* 0x0022e400000e0000 */
.L_x_556:
[----:B------:R-:W-:Y:S05]  /*1b50*/  BRA.DIV ~URZ, `(.L_x_511) ;  /* 0x000148827f007947 */ /* 0x000fea000b800000 */
[----:B--2---:R2:W1:Y:S02]  /*1b60*/  SHFL.IDX PT, R4, R3, 0x6, 0x181f ;  /* 0x00d81f0003047f89 */ /* 0x00446400000e0000 */
.L_x_557:
[----:B------:R-:W-:Y:S01]  /*1b70*/  IADD3 R5, R0, 0x60, RZ ;  /* 0x0000006000057810 */ /* 0x000fe20007ffe0ff */
[----:B------:R-:W-:Y:S03]  /*1b80*/  BSSY B0, `(.L_x_512) ;  /* 0x000000a000007945 */ /* 0x000fe60003800000 */
[----:B------:R-:W-:-:S13]  /*1b90*/  ISETP.GE.AND P0, PT, R5, R11, PT ;  /* 0x0000000b0500720c */ /* 0x000fda0003f06270 */
[----:B------:R-:W-:Y:S05]  /*1ba0*/  @P0 BRA `(.L_x_513) ;  /* 0x0000007000000947 */ /* 0x000fea0003800000 */
[----:B------:R-:W5:Y:S02]  /*1bb0*/  LDL.64 R8, [R1+0x28] ;  /* 0x0000280001087983 */ /* 0x000f640000100a00 */
[----:B-1---5:R-:W-:-:S04]  /*1bc0*/  LEA R4, P0, R8, R4, 0x1 ;  /* 0x0000000408047211 */ /* 0x022fc800078008ff */
[----:B---3--:R-:W-:-:S05]  /*1bd0*/  LEA.HI.X R5, R8, R6, R9, 0x1, P0 ;  /* 0x0000000608057211 */ /* 0x008fca00000f0c09 */
[----:B------:R-:W-:Y:S01]  /*1be0*/  @!PT LDS RZ, [RZ] ;  /* 0x00000000fffff984 */ /* 0x000fe20000000800 */
[----:B------:R-:W-:Y:S01]  /*1bf0*/  @!PT LDS RZ, [RZ] ;  /* 0x00000000fffff984 */ /* 0x000fe20000000800 */
[----:B------:R-:W-:Y:S01]  /*1c00*/  @!PT LDS RZ, [RZ] ;  /* 0x00000000fffff984 */ /* 0x000fe20000000800 */
[----:B------:R1:W-:Y:S04]  /*1c10*/  LDGSTS.E.BYPASS.LTC128B.128 [R241+0xa100], [R4.64], !P2 ;  /* 0x0a10000004f17fae */ /* 0x0003e8000d101d48 */
.L_x_513:
[----:B------:R-:W-:Y:S05]  /*1c20*/  BSYNC B0 ;  /* 0x0000000000007941 */ /* 0x000fea0003800000 */
.L_x_512:
[----:B------:R-:W-:Y:S05]  /*1c30*/  BRA.DIV ~URZ, `(.L_x_514) ;  /* 0x000148127f007947 */ /* 0x000fea000b800000 */
[----:B-1----:R1:W2:Y:S04]  /*1c40*/  SHFL.IDX PT, R4, R2, 0x7, 0x181f ;  /* 0x00f81f0002047f89 */ /* 0x0022a800000e0000 */
[----:B--234-:R-:W2:Y:S02]  /*1c50*/  SHFL.IDX PT, R3, R3, 0x7, 0x181f ;  /* 0x00f81f0003037f89 */ /* 0x01cea400000e0000 */
.L_x_558:
[----:B------:R-:W3:Y:S04]  /*1c60*/  LDL.64 R18, [R1+0x28] ;  /* 0x0000280001127983 */ /* 0x000ee80000100a00 */
[----:B------:R-:W4:Y:S01]  /*1c70*/  LDL R217, [R1] ;  /* 0x0000000001d97983 */ /* 0x000f220000100800 */
[----:B------:R-:W-:-:S04]  /*1c80*/  IADD3 R0, R0, 0x70, RZ ;  /* 0x0000007000007810 */ /* 0x000fc80007ffe0ff */
[----:B------:R-:W-:-:S13]  /*1c90*/  ISETP.GE.AND P1, PT, R0, R11, PT ;  /* 0x0000000b0000720c */ /* 0x000fda0003f26270 */
[C---:B-123--:R-:W-:Y:S02]  /*1ca0*/  @!P1 LEA R2, P0, R18.reuse, R3, 0x1 ;  /* 0x0000000312029211 */ /* 0x04efe400078008ff */
[C---:B------:R-:W-:Y:S02]  /*1cb0*/  ISETP.GE.AND P6, PT, R18.reuse, c[0x0][0x1d4], PT ;  /* 0x0000750012007a0c */ /* 0x040fe40003fc6270 */
[----:B------:R-:W-:Y:S02]  /*1cc0*/  @!P1 LEA.HI.X R3, R18, R4, R19, 0x1, P0 ;  /* 0x0000000412039211 */ /* 0x000fe400000f0c13 */
[----:B----4-:R-:W-:-:S03]  /*1cd0*/  IADD3 R15, R217, -0x1, RZ ;  /* 0xffffffffd90f7810 */ /* 0x010fc60007ffe0ff */
[----:B------:R-:W-:Y:S01]  /*1ce0*/  @!PT LDS RZ, [RZ] ;  /* 0x00000000fffff984 */ /* 0x000fe20000000800 */
[----:B------:R-:W-:Y:S01]  /*1cf0*/  @!PT LDS RZ, [RZ] ;  /* 0x00000000fffff984 */ /* 0x000fe20000000800 */
[----:B------:R-:W-:Y:S01]  /*1d00*/  @!PT LDS RZ, [RZ] ;  /* 0x00000000fffff984 */ /* 0x000fe20000000800 */
[----:B------:R1:W-:Y:S04]  /*1d10*/  @!P1 LDGSTS.E.BYPASS.LTC128B.128 [R241+0xa900], [R2.64], !P2 ;  /* 0x0a90000002f19fae */ /* 0x0003e8000d101d48 */
[----:B------:R-:W0:Y:S01]  /*1d20*/  LDGDEPBAR ;  /* 0x00000000000079af */ /* 0x000e220000000000 */
[----:B------:R-:W-:Y:S02]  /*1d30*/  WARPSYNC 0xffffffff ;  /* 0xffffffff00007948 */ /* 0x000fe40003800000 */
[----:B------:R-:W2:Y:S04]  /*1d40*/  LDL R5, [R1+0x20] ;  /* 0x0000200001057983 */ /* 0x000ea80000100800 */
[----:B------:R-:W3:Y:S04]  /*1d50*/  LDL.64 R6, [R1+0x30] ;  /* 0x0000300001067983 */ /* 0x000ee80000100a00 */
[----:B------:R-:W4:Y:S04]  /*1d60*/  LDL R22, [R1+0x40] ;  /* 0x0000400001167983 */ /* 0x000f280000100800 */
[----:B------:R-:W5:Y:S04]  /*1d70*/  LDL.64 R20, [R1+0x38] ;  /* 0x0000380001147983 */ /* 0x000f680000100a00 */
[----:B------:R-:W1:Y:S01]  /*1d80*/  S2R R9, SR_TID.X ;  /* 0x0000000000097919 */ /* 0x000e620000002100 */
[----:B------:R-:W-:-:S02]  /*1d90*/  MOV R116, 0xffffff90 ;  /* 0xffffff9000747802 */ /* 0x000fc40000000f00 */
[----:B------:R-:W-:Y:S01]  /*1da0*/  SHF.R.S32.HI R16, RZ, 0x1f, R15 ;  /* 0x0000001fff107819 */ /* 0x000fe2000001140f */
[----:B-1----:R-:W-:Y:S01]  /*1db0*/  IMAD.WIDE.U32 R2, R15, c[0x0][0x1e0], RZ ;  /* 0x000078000f027a25 */ /* 0x002fe200078e00ff */
[----:B------:R-:W-:Y:S01]  /*1dc0*/  MOV R164, c[0x0][0x1e0] ;  /* 0x0000780000a47a02 */ /* 0x000fe20000000f00 */
[----:B------:R-:W-:Y:S02]  /*1dd0*/  ULDC.64 UR4, c[0x0][0x208] ;  /* 0x0000820000047ab9 */ /* 0x000fe40000000a00 */
[----:B------:R-:W-:Y:S02]  /*1de0*/  IMAD R116, R217, R116, 0x70 ;  /* 0x00000070d9747424 */ /* 0x000fe400078e0274 */
[----:B------:R-:W-:Y:S01]  /*1df0*/  IMAD R0, R16, c[0x0][0x1e0], RZ ;  /* 0x0000780010007a24 */ /* 0x000fe200078e02ff */
[----:B------:R-:W-:-:S04]  /*1e00*/  SHF.R.S32.HI R8, RZ, 0x1f, R9 ;  /* 0x0000001fff087819 */ /* 0x000fc80000011409 */
[----:B------:R-:W-:-:S04]  /*1e10*/  LEA.HI R8, R8, R9, RZ, 0x3 ;  /* 0x0000000908087211 */ /* 0x000fc800078f18ff */
[----:B------:R-:W-:Y:S01]  /*1e20*/  SHF.R.S32.HI R8, RZ, 0x3, R8 ;  /* 0x00000003ff087819 */ /* 0x000fe20000011408 */
[----:B------:R-:W-:-:S03]  /*1e30*/  IMAD R0, R15, c[0x0][0x1e4], R0 ;  /* 0x000079000f007a24 */ /* 0x000fc600078e0200 */
[----:B------:R-:W-:-:S04]  /*1e40*/  IADD3 R14, R116, c[0x0][0x1d0], -R8 ;  /* 0x00007400740e7a10 */ /* 0x000fc80007ffe808 */
[C---:B------:R-:W-:Y:S02]  /*1e50*/  ISETP.GE.AND P3, PT, R14.reuse, 0x1, PT ;  /* 0x000000010e00780c */ /* 0x040fe40003f66270 */
[----:B------:R-:W-:Y:S02]  /*1e60*/  ISETP.GE.AND P2, PT, R14, 0x11, PT ;  /* 0x000000110e00780c */ /* 0x000fe40003f46270 */
[----:B------:R-:W-:-:S05]  /*1e70*/  IADD3 R0, R3, R0, RZ ;  /* 0x0000000003007210 */ /* 0x000fca0007ffe0ff */
[----:B------:R-:W-:Y:S01]  /*1e80*/  IMAD R0, R0, 0x70, RZ ;  /* 0x0000007000007824 */ /* 0x000fe200078e02ff */
[----:B------:R-:W-:Y:S02]  /*1e90*/  ISETP.GE.AND P0, PT, R14, 0x21, PT ;  /* 0x000000210e00780c */ /* 0x000fe40003f06270 */
[----:B------:R-:W-:Y:S01]  /*1ea0*/  MOV R165, c[0x0][0x1e4] ;  /* 0x0000790000a57a02 */ /* 0x000fe20000000f00 */
[----:B------:R-:W-:-:S03]  /*1eb0*/  IMAD.WIDE.U32 R10, R164, 0x20, RZ ;  /* 0x00000020a40a7825 */ /* 0x000fc600078e00ff */
[----:B------:R-:W-:Y:S01]  /*1ec0*/  SHF.L.U32 R8, R165, 0x5, RZ ;  /* 0x00000005a5087819 */ /* 0x000fe200000006ff */
[----:B------:R-:W-:Y:S02]  /*1ed0*/  USHF.L.U32 UR7, UR4, 0x5, URZ ;  /* 0x0000000504077899 */ /* 0x000fe4000800063f */
[----:B------:R-:W-:Y:S02]  /*1ee0*/  UMOV UR6, 0x5 ;  /* 0x0000000500067882 */ /* 0x000fe40000000000 */
[----:B------:R-:W-:Y:S01]  /*1ef0*/  USHF.L.U64.HI UR5, UR4, UR6, UR5 ;  /* 0x0000000604057299 */ /* 0x000fe20008010205 */
[----:B------:R-:W-:Y:S01]  /*1f00*/  BAR.SYNC.DEFER_BLOCKING 0x0 ;  /* 0x0000000000007b1d */ /* 0x000fe20000010000 */
[----:B--2---:R-:W-:Y:S02]  /*1f10*/  MOV R129, R5 ;  /* 0x0000000500817202 */ /* 0x004fe40000000f00 */
[----:B---3--:R-:W-:-:S05]  /*1f20*/  MOV R128, R6 ;  /* 0x0000000600807202 */ /* 0x008fca0000000f00 */
[----:B------:R-:W-:-:S05]  /*1f30*/  IMAD.WIDE.U32 R2, R2, 0x70, R128 ;  /* 0x0000007002027825 */ /* 0x000fca00078e0080 */
[----:B------:R-:W-:Y:S02]  /*1f40*/  @P3 LEA R6, P5, R2, c[0x0][0x1c8], 0x1 ;  /* 0x0000720002063a11 */ /* 0x000fe400078a08ff */
[----:B------:R-:W-:Y:S02]  /*1f50*/  IADD3 R3, R3, R0, RZ ;  /* 0x0000000003037210 */ /* 0x000fe40007ffe0ff */
[----:B------:R-:W-:Y:S02]  /*1f60*/  @P2 LEA R0, P1, R164, R2, 0x4 ;  /* 0x00000002a4002211 */ /* 0x000fe400078220ff */
[----:B------:R-:W-:Y:S02]  /*1f70*/  @P3 LEA.HI.X R7, R2, c[0x0][0x1cc], R3, 0x1, P5 ;  /* 0x0000730002073a11 */ /* 0x000fe400028f0c03 */
[----:B------:R-:W-:Y:S02]  /*1f80*/  @P2 LEA R4, P5, R0, c[0x0][0x1c8], 0x1 ;  /* 0x0000720000042a11 */ /* 0x000fe400078a08ff */
[----:B------:R-:W-:Y:S01]  /*1f90*/  @P2 LEA.HI.X R5, R164, R3, R165, 0x4, P1 ;  /* 0x00000003a4052211 */ /* 0x000fe200008f24a5 */
[----:B------:R-:W-:Y:S01]  /*1fa0*/  @!PT LDS RZ, [RZ] ;  /* 0x00000000fffff984 */ /* 0x000fe20000000800 */
[----:B------:R-:W-:Y:S01]  /*1fb0*/  @!PT LDS RZ, [RZ] ;  /* 0x00000000fffff984 */ /* 0x000fe20000000800 */
[----:B------:R-:W-:Y:S01]  /*1fc0*/  @!PT LDS RZ, [RZ] ;  /* 0x00000000fffff984 */ /* 0x000fe20000000800 */
[----:B------:R1:W-:Y:S03]  /*1fd0*/  @P3 LDGSTS.E.BYPASS.LTC128B.128 [R241+0x3900], [R6.64], !P6 ;  /* 0x0390000006f13fae */ /* 0x0003e6000f101d48 */
[----:B------:R-:W-:-:S02]  /*1fe0*/  @P2 LEA.HI.X R5, R0, c[0x0][0x1cc], R5, 0x1, P5 ;  /* 0x0000730000052a11 */ /* 0x000fc400028f0c05 */
[----:B------:R-:W-:Y:S02]  /*1ff0*/  ISETP.GE.AND P5, PT, R14, 0x31, PT ;  /* 0x000000310e00780c */ /* 0x000fe40003fa6270 */
[----:B------:R-:W-:Y:S01]  /*2000*/  @P0 IADD3 R9, P1, R2, R10, RZ ;  /* 0x0000000a02090210 */ /* 0x000fe20007f3e0ff */
[----:B------:R2:W-:Y:S03]  /*2010*/  @P2 LDGSTS.E.BYPASS.LTC128B.128 [R241+0x4100], [R4.64], !P6 ;  /* 0x0410000004f12fae */ /* 0x0005e6000f101d48 */
[----:B------:R-:W-:Y:S02]  /*2020*/  @P0 IADD3.X R0, R3, R11, R8, P1, !PT ;  /* 0x0000000b03000210 */ /* 0x000fe40000ffe408 */
[----:B------:R-:W-:Y:S02]  /*2030*/  @P0 LEA R8, P1, R9, c[0x0][0x1c8], 0x1 ;  /* 0x0000720009080a11 */ /* 0x000fe400078208ff */
[----:B------:R-:W-:-:S02]  /*2040*/  ISETP.GE.AND P3, PT, R14, 0x41, PT ;  /* 0x000000410e00780c */ /* 0x000fc40003f66270 */
[----:B------:R-:W-:Y:S01]  /*2050*/  @P0 LEA.HI.X R9, R9, c[0x0][0x1cc], R0, 0x1, P1 ;  /* 0x0000730009090a11 */ /* 0x000fe200008f0c00 */
[----:B------:R-:W-:Y:S01]  /*2060*/  @P5 IMAD R0, R165, 0x30, RZ ;  /* 0x00000030a5005824 */ /* 0x000fe200078e02ff */
[C---:B------:R-:W-:Y:S02]  /*2070*/  ISETP.GE.AND P1, PT, R14.reuse, 0x61, PT ;  /* 0x000000610e00780c */ /* 0x040fe40003f26270 */
[----:B------:R-:W-:Y:S01]  /*2080*/  ISETP.GE.AND P2, PT, R14, 0x51, PT ;  /* 0x000000510e00780c */ /* 0x000fe20003f46270 */
[----:B------:R3:W-:Y:S01]  /*2090*/  @P0 LDGSTS.E.BYPASS.LTC128B.128 [R241+0x4900], [R8.64], !P6 ;  /* 0x0490000008f10fae */ /* 0x0007e2000f101d48 */
[----:B--2---:R-:W-:-:S05]  /*20a0*/  @P5 IMAD.WIDE.U32 R4, R164, 0x30, R2 ;  /* 0x00000030a4045825 */ /* 0x004fca00078e0002 */
[----:B------:R-:W-:Y:S02]  /*20b0*/  @P5 IADD3 R0, R5, R0, RZ ;  /* 0x0000000005005210 */ /* 0x000fe40007ffe0ff */
[----:B------:R-:W-:-:S04]  /*20c0*/  @P5 LEA R12, P0, R4, c[0x0][0x1c8], 0x1 ;  /* 0x00007200040c5a11 */ /* 0x000fc800078008ff */
[----:B------:R-:W-:Y:S02]  /*20d0*/  @P5 LEA.HI.X R13, R4, c[0x0][0x1cc], R0, 0x1, P0 ;  /* 0x00007300040d5a11 */ /* 0x000fe400000f0c00 */
[-C--:B------:R-:W-:Y:S01]  /*20e0*/  @P3 LEA R0, P0, R164, R2.reuse, 0x6 ;  /* 0x00000002a4003211 */ /* 0x080fe200078030ff */
[----:B-1----:R-:W-:Y:S01]  /*20f0*/  @P2 IMAD R7, R165, 0x50, RZ ;  /* 0x00000050a5072824 */ /* 0x002fe200078e02ff */
[----:B------:R-:W-:Y:S01]  /*2100*/  @P1 MOV R4, R2 ;  /* 0x0000000200041202 */ /* 0x000fe20000000f00 */
[----:B---3--:R-:W-:Y:S01]  /*2110*/  IMAD R9, R16, c[0x0][0x208], RZ ;  /* 0x0000820010097a24 */ /* 0x008fe200078e02ff */
[-C--:B------:R-:W-:Y:S01]  /*2120*/  @P3 LEA.HI.X R6, R164, R3.reuse, R165, 0x6, P0 ;  /* 0x00000003a4063211 */ /* 0x080fe200000f34a5 */
[----:B------:R1:W-:Y:S01]  /*2130*/  @P5 LDGSTS.E.BYPASS.LTC128B.128 [R241+0x5100], [R12.64], !P6 ;  /* 0x051000000cf15fae */ /* 0x0003e2000f101d48 */
[----:B------:R-:W-:Y:S02]  /*2140*/  @P3 LEA R10, P0, R0, c[0x0][0x1c8], 0x1 ;  /* 0x00007200000a3a11 */ /* 0x000fe400078008ff */
[----:B------:R-:W-:Y:S01]  /*2150*/  @P1 MOV R5, R3 ;  /* 0x0000000300051202 */ /* 0x000fe20000000f00 */
[----:B------:R-:W-:Y:S01]  /*2160*/  @P2 IMAD.WIDE.U32 R2, R164, 0x50, R2 ;  /* 0x00000050a4022825 */ /* 0x000fe200078e0002 */
[----:B------:R-:W-:-:S03]  /*2170*/  @P3 LEA.HI.X R11, R0, c[0x0][0x1cc], R6, 0x1, P0 ;  /* 0x00007300000b3a11 */ /* 0x000fc600000f0c06 */
[----:B------:R-:W-:Y:S01]  /*2180*/  @P1 IMAD R6, R165, 0x60, RZ ;  /* 0x00000060a5061824 */ /* 0x000fe200078e02ff */
[----:B------:R-:W-:Y:S01]  /*2190*/  @P2 IADD3 R0, R3, R7, RZ ;  /* 0x0000000703002210 */ /* 0x000fe20007ffe0ff */
[----:B------:R-:W-:Y:S01]  /*21a0*/  @P1 IMAD.WIDE.U32 R4, R164, 0x60, R4 ;  /* 0x00000060a4041825 */ /* 0x000fe200078e0004 */
[----:B------:R-:W-:Y:S01]  /*21b0*/  @P2 LEA R8, P0, R2, c[0x0][0x1c8], 0x1 ;  /* 0x0000720002082a11 */ /* 0x000fe200078008ff */
[----:B------:R2:W-:Y:S02]  /*21c0*/  @P3 LDGSTS.E.BYPASS.LTC128B.128 [R241+0x5900], [R10.64], !P6 ;  /* 0x059000000af13fae */ /* 0x0005e4000f101d48 */
[----:B------:R-:W-:Y:S01]  /*21d0*/  IMAD.WIDE.U32 R16, R15, c[0x0][0x208], RZ ;  /* 0x000082000f107a25 */ /* 0x000fe200078e00ff */
[----:B------:R-:W-:-:S03]  /*21e0*/  @P1 IADD3 R5, R5, R6, RZ ;  /* 0x0000000605051210 */ /* 0x000fc60007ffe0ff */
[----:B------:R-:W-:Y:S01]  /*21f0*/  IMAD R7, R15, c[0x0][0x20c], R9 ;  /* 0x000083000f077a24 */ /* 0x000fe200078e0209 */
[----:B------:R-:W-:Y:S02]  /*2200*/  @P2 LEA.HI.X R9, R2, c[0x0][0x1cc], R0, 0x1, P0 ;  /* 0x0000730002092a11 */ /* 0x000fe400000f0c00 */
[C---:B------:R-:W-:Y:S02]  /*2210*/  @P1 LEA R6, P0, R4.reuse, c[0x0][0x1c8], 0x1 ;  /* 0x0000720004061a11 */ /* 0x040fe400078008ff */
[----:B------:R-:W-:Y:S01]  /*2220*/  IADD3 R0, R17, R7, RZ ;  /* 0x0000000711007210 */ /* 0x000fe20007ffe0ff */
[----:B------:R3:W-:Y:S01]  /*2230*/  @P2 LDGSTS.E.BYPASS.LTC128B.128 [R241+0x6100], [R8.64], !P6 ;  /* 0x0610000008f12fae */ /* 0x0007e2000f101d48 */
[----:B------:R-:W-:-:S05]  /*2240*/  @P1 LEA.HI.X R7, R4, c[0x0][0x1cc], R5, 0x1, P0 ;  /* 0x0000730004071a11 */ /* 0x000fca00000f0c05 */
[----:B------:R1:W-:Y:S04]  /*2250*/  @P1 LDGSTS.E.BYPASS.LTC128B.128 [R241+0x6900], [R6.64], !P6 ;  /* 0x0690000006f11fae */ /* 0x0003e8000f101d48 */
[----:B------:R-:W0:Y:S01]  /*2260*/  LDGDEPBAR ;  /* 0x00000000000079af */ /* 0x000e220000000000 */
[----:B-----5:R-:W-:Y:S02]  /*2270*/  MOV R2, R20 ;  /* 0x0000001400027202 */ /* 0x020fe40000000f00 */
[----:B----4-:R-:W-:Y:S01]  /*2280*/  MOV R3, R22 ;  /* 0x0000001600037202 */ /* 0x010fe20000000f00 */
[----:B------:R-:W-:Y:S01]  /*2290*/  IMAD R0, R0, 0x70, RZ ;  /* 0x0000007000007824 */ /* 0x000fe200078e02ff */
[----:B------:R-:W-:-:S04]  /*22a0*/  DEPBAR.LE SB0, 0x1 ;  /* 0x000080400000791a */ /* 0x000fc80000000000 */
[----:B------:R-:W-:-:S04]  /*22b0*/  DEPBAR.LE SB0, 0x0 ;  /* 0x000080000000791a */ /* 0x000fc80000000000 */
[----:B------:R-:W-:Y:S01]  /*22c0*/  BAR.SYNC.DEFER_BLOCKING 0x0 ;  /* 0x0000000000007b1d */ /* 0x000fe20000010000 */
[----:B------:R-:W-:-:S05]  /*22d0*/  IMAD.WIDE.U32 R2, R16, 0x70, R2 ;  /* 0x0000007010027825 */ /* 0x000fca00078e0002 */
[----:B-1----:R-:W-:Y:S02]  /*22e0*/  LEA R12, P1, R2, c[0x0][0x1f8], 0x1 ;  /* 0x00007e00020c7a11 */ /* 0x002fe400078208ff */
[----:B------:R-:W-:Y:S02]  /*22f0*/  IADD3 R0, R3, R0, RZ ;  /* 0x0000000003007210 */ /* 0x000fe40007ffe0ff */
[----:B--2---:R-:W-:Y:S02]  /*2300*/  IADD3 R10, P0, R12, UR7, RZ ;  /* 0x000000070c0a7c10 */ /* 0x004fe4000ff1e0ff */
[----:B------:R-:W-:Y:S02]  /*2310*/  LEA.HI.X R13, R2, c[0x0][0x1fc], R0, 0x1, P1 ;  /* 0x00007f00020d7a11 */ /* 0x000fe400008f0c00 */
[----:B---3--:R-:W-:Y:S02]  /*2320*/  IADD3 R8, P2, R10, UR7, RZ ;  /* 0x000000070a087c10 */ /* 0x008fe4000ff5e0ff */
[----:B------:R-:W-:Y:S01]  /*2330*/  IADD3.X R11, R13, UR5, RZ, P0, !PT ;  /* 0x000000050d0b7c10 */ /* 0x000fe200087fe4ff */
[----:B------:R-:W-:Y:S04]  /*2340*/  LDSM.16.M88.4 R32, [R230] ;  /* 0x00000000e620783b */ /* 0x000fe80000000200 */
[----:B------:R-:W1:Y:S01]  /*2350*/  LDSM.16.M88.4 R44, [R119] ;  /* 0x00000000772c783b */ /* 0x000e620000000200 */
[----:B------:R-:W-:-:S02]  /*2360*/  IADD3 R6, P1, R8, UR7, RZ ;  /* 0x0000000708067c10 */ /* 0x000fc4000ff3e0ff */
[----:B------:R-:W-:Y:S01]  /*2370*/  IADD3.X R9, R11, UR5, RZ, P2, !PT ;  /* 0x000000050b097c10 */ /* 0x000fe200097fe4ff */
[----:B------:R-:W2:Y:S03]  /*2380*/  LDSM.16.M88.4 R28, [R230+0x2000] ;  /* 0x00200000e61c783b */ /* 0x000ea60000000200 */
[----:B------:R-:W-:Y:S01]  /*2390*/  IADD3.X R7, R9, UR5, RZ, P1, !PT ;  /* 0x0000000509077c10 */ /* 0x000fe20008ffe4ff */
[----:B------:R-:W-:Y:S01]  /*23a0*/  LDSM.16.M88.4 R24, [R233] ;  /* 0x00000000e918783b */ /* 0x000fe20000000200 */
[----:B------:R-:W-:Y:S02]  /*23b0*/  ISETP.GE.AND P1, PT, R18, c[0x0][0x1d4], PT ;  /* 0x0000750012007a0c */ /* 0x000fe40003f26270 */
[----:B------:R-:W-:Y:S01]  /*23c0*/  IADD3 R4, P0, R6, UR7, RZ ;  /* 0x0000000706047c10 */ /* 0x000fe2000ff1e0ff */
[----:B------:R-:W3:Y:S01]  /*23d0*/  LDSM.16.M88.4 R48, [R234] ;  /* 0x00000000ea30783b */ /* 0x000ee20000000200 */
[----:B------:R-:W-:-:S02]  /*23e0*/  ISETP.LT.OR P3, PT, R14, 0x1, P1 ;  /* 0x000000010e00780c */ /* 0x000fc40000f61670 */
[C---:B------:R-:W-:Y:S01]  /*23f0*/  ISETP.LT.OR P2, PT, R14.reuse, 0x11, P1 ;  /* 0x000000110e00780c */ /* 0x040fe20000f41670 */
[----:B------:R-:W-:Y:S01]  /*2400*/  LDSM.16.M88.4 R72, [R119+0x800] ;  /* 0x000800007748783b */ /* 0x000fe20000000200 */
[----:B------:R-:W-:Y:S02]  /*2410*/  IADD3.X R5, R7, UR5, RZ, P0, !PT ;  /* 0x0000000507057c10 */ /* 0x000fe400087fe4ff */
[----:B------:R-:W-:Y:S01]  /*2420*/  ISETP.LT.OR P0, PT, R14, 0x21, P1 ;  /* 0x000000210e00780c */ /* 0x000fe20000f01670 */
[----:B------:R-:W-:Y:S01]  /*2430*/  LDSM.16.M88.4 R84, [R119+0x1000] ;  /* 0x001000007754783b */ /* 0x000fe20000000200 */
[----:B------:R-:W-:-:S03]  /*2440*/  IADD3 R2, P5, R4, UR7, RZ ;  /* 0x0000000704027c10 */ /* 0x000fc6000ffbe0ff */
[----:B------:R-:W-:Y:S01]  /*2450*/  LDSM.16.M88.4 R92, [R119+0x1800] ;  /* 0x00180000775c783b */ /* 0x000fe20000000200 */
[----:B------:R-:W-:Y:S02]  /*2460*/  IADD3.X R3, R5, UR5, RZ, P5, !PT ;  /* 0x0000000505037c10 */ /* 0x000fe4000affe4ff */
[C---:B------:R-:W-:Y:S01]  /*2470*/  ISETP.LT.OR P5, PT, R14.reuse, 0x31, P1 ;  /* 0x000000310e00780c */ /* 0x040fe20000fa1670 */
[----:B------:R-:W-:Y:S04]  /*2480*/  LDSM.16.M88.4 R100, [R119+0x2000] ;  /* 0x002000007764783b */ /* 0x000fe80000000200 */
[----:B------:R-:W-:Y:S04]  /*2490*/  LDSM.16.M88.4 R108, [R119+0x2800] ;  /* 0x00280000776c783b */ /* 0x000fe80000000200 */
[----:B------:R-:W-:Y:S04]  /*24a0*/  LDSM.16.M88.4 R120, [R119+0x3000] ;  /* 0x003000007778783b */ /* 0x000fe80000000200 */
[----:B------:R-:W4:Y:S04]  /*24b0*/  LDSM.16.M88.4 R20, [R233+0x2000] ;  /* 0x00200000e914783b */ /* 0x000f280000000200 */
[----:B------:R-:W-:Y:S04]  /*24c0*/  LDSM.16.M88.4 R80, [R240] ;  /* 0x00000000f050783b */ /* 0x000fe80000000200 */
[----:B------:R-:W-:Y:S04]  /*24d0*/  LDSM.16.M88.4 R88, [R239] ;  /* 0x00000000ef58783b */ /* 0x000fe80000000200 */
[----:B------:R-:W-:Y:S04]  /*24e0*/  LDSM.16.M88.4 R96, [R238] ;  /* 0x00000000ee60783b */ /* 0x000fe80000000200 */
[----:B------:R-:W-:Y:S04]  /*24f0*/  LDSM.16.M88.4 R104, [R237] ;  /* 0x00000000ed68783b */ /* 0x000fe80000000200 */
[----:B------:R-:W-:Y:S04]  /*2500*/  LDSM.16.M88.4 R112, [R236] ;  /* 0x00000000ec70783b */ /* 0x000fe80000000200 */
[----:B------:R-:W-:Y:S04]  /*2510*/  LDSM.16.M88.4 R124, [R235] ;  /* 0x00000000eb7c783b */ /* 0x000fe80000000200 */
        /* <DEDUP_REMOVED lines=8> */
[----:B------:R2:W-:Y:S04]  /*25a0*/  LDGSTS.E.BYPASS.LTC128B.128 [R241+0x1100], [R8.64], !P0 ;  /* 0x0110000008f17fae */ /* 0x0005e8000c101d48 */
[----:B------:R3:W-:Y:S04]  /*25b0*/  LDGSTS.E.BYPASS.LTC128B.128 [R241+0x1900], [R6.64], !P5 ;  /* 0x0190000006f17fae */ /* 0x0007e8000e901d48 */
[----:B------:R3:W-:Y:S04]  /*25c0*/  LDGSTS.E.BYPASS.LTC128B.128 [R241+0x2100], [R4.64], !P3 ;  /* 0x0210000004f17fae */ /* 0x0007e8000d901d48 */
[----:B------:R3:W-:Y:S01]  /*25d0*/  LDGSTS.E.BYPASS.LTC128B.128 [R241+0x2900], [R2.64], !P2 ;  /* 0x0290000002f17fae */ /* 0x0007e2000d101d48 */
[----:B-1----:R-:W-:Y:S01]  /*25e0*/  HMMA.16816.F32.BF16 R12, R32, R44, RZ ;  /* 0x0000002c200c723c */ /* 0x002fe200000418ff */
[----:B--2---:R-:W-:-:S04]  /*25f0*/  IADD3 R8, P0, R2, UR7, RZ ;  /* 0x0000000702087c10 */ /* 0x004fc8000ff1e0ff */
[----:B------:R-:W-:-:S05]  /*2600*/  IADD3.X R9, R3, UR5, RZ, P0, !PT ;  /* 0x0000000503097c10 */ /* 0x000fca00087fe4ff */
[----:B------:R5:W-:Y:S04]  /*2610*/  LDGSTS.E.BYPASS.LTC128B.128 [R241+0x3100], [R8.64], !P1 ;  /* 0x0310000008f17fae */ /* 0x000be8000c901d48 */
[----:B------:R-:W-:Y:S04]  /*2620*/  LDSM.16.M88.4 R36, [R229] ;  /* 0x00000000e524783b */ /* 0x000fe80000000200 */
[----:B------:R-:W1:Y:S01]  /*2630*/  LDSM.16.M88.4 R16, [R231] ;  /* 0x00000000e710783b */ /* 0x000e620000000200 */
[----:B------:R-:W-:Y:S03]  /*2640*/  HMMA.16816.F32.BF16 R52, R28, R44, RZ ;  /* 0x0000002c1c34723c */ /* 0x000fe600000418ff */
[----:B------:R-:W-:Y:S04]  /*2650*/  LDSM.16.M88.4 R40, [R226] ;  /* 0x00000000e228783b */ /* 0x000fe80000000200 */
[----:B---3--:R-:W-:Y:S01]  /*2660*/  LDSM.16.M88.4 R4, [R232+0x2000] ;  /* 0x00200000e804783b */ /* 0x008fe20000000200 */
[----:B------:R-:W-:Y:S03]  /*2670*/  HMMA.16816.F32.BF16 R56, R24, R48, R12 ;  /* 0x000000301838723c */ /* 0x000fe6000004180c */
[----:B------:R-:W2:Y:S04]  /*2680*/  LDSM.16.M88.4 R12, [R231+0x2000] ;  /* 0x00200000e70c783b */ /* 0x000ea80000000200 */
[----:B------:R-:W0:Y:S04]  /*2690*/  LDGDEPBAR ;  /* 0x00000000000079af */ /* 0x000e280000000000 */
[----:B-----5:R-:W3:Y:S01]  /*26a0*/  LDSM.16.M88.4 R8, [R232] ;  /* 0x00000000e808783b */ /* 0x020ee20000000200 */
[----:B------:R-:W-:Y:S08]  /*26b0*/  HMMA.16816.F32.BF16 R64, R32, R46, RZ ;  /* 0x0000002e2040723c */ /* 0x000ff000000418ff */
[----:B----4-:R-:W-:Y:S08]  /*26c0*/  HMMA.16816.F32.BF16 R52, R20, R48, R52 ;  /* 0x000000301434723c */ /* 0x010ff00000041834 */
[----:B-1----:R-:W-:Y:S08]  /*26d0*/  HMMA.16816.F32.BF16 R60, R16, R36, R56 ;  /* 0x00000024103c723c */ /* 0x002ff00000041838 */
[----:B------:R-:W-:Y:S08]  /*26e0*/  HMMA.16816.F32.BF16 R56, R28, R46, RZ ;  /* 0x0000002e1c38723c */ /* 0x000ff000000418ff */
[----:B--2---:R-:W-:Y:S08]  /*26f0*/  HMMA.16816.F32.BF16 R44, R12, R36, R52 ;  /* 0x000000240c2c723c */ /* 0x004ff00000041834 */
[----:B------:R-:W-:Y:S08]  /*2700*/  HMMA.16816.F32.BF16 R52, R24, R50, R64 ;  /* 0x000000321834723c */ /* 0x000ff00000041840 */
[----:B---3--:R-:W-:Y:S08]  /*2710*/  HMMA.16816.F32.BF16 R64, R8, R40, R60 ;  /* 0x000000280840723c */ /* 0x008ff0000004183c */
[----:B------:R-:W-:Y:S08]  /*2720*/  HMMA.16816.F32.BF16 R60, R20, R50, R56 ;  /* 0x00000032143c723c */ /* 0x000ff00000041838 */
[----:B------:R-:W-:Y:S08]  /*2730*/  HMMA.16816.F32.BF16 R56, R32, R72, RZ ;  /* 0x000000482038723c */ /* 0x000ff000000418ff */
[----:B------:R-:W-:Y:S01]  /*2740*/  HMMA.16816.F32.BF16 R76, R4, R40, R44 ;  /* 0x00000028044c723c */ /* 0x000fe2000004182c */
[----:B------:R-:W1:Y:S07]  /*2750*/  LDSM.16.M88.4 R44, [R229+0x800] ;  /* 0x00080000e52c783b */ /* 0x000e6e0000000200 */
[----:B------:R-:W-:Y:S01]  /*2760*/  HMMA.16816.F32.BF16 R48, R16, R38, R52 ;  /* 0x000000261030723c */ /* 0x000fe20000041834 */
[----:B------:R-:W-:-:S07]  /*2770*/  FMUL.FTZ R0, R64, c[0x0][0x320] ;  /* 0x0000c80040007a20 */ /* 0x000fce0000410000 */
[----:B------:R-:W-:Y:S01]  /*2780*/  HMMA.16816.F32.BF16 R52, R28, R72, RZ ;  /* 0x000000481c34723c */ /* 0x000fe200000418ff */
[----:B------:R2:W3:Y:S07]  /*2790*/  MUFU.TANH R214, R0 ;  /* 0x0000000000d67308 */ /* 0x0004ee0000002400 */
[----:B------:R-:W-:Y:S01]  /*27a0*/  HMMA.16816.F32.BF16 R56, R24, R80, R56 ;  /* 0x000000501838723c */ /* 0x000fe20000041838 */
[----:B--2---:R-:W-:-:S07]  /*27b0*/  FMUL.FTZ R0, R65, c[0x0][0x320] ;  /* 0x0000c80041007a20 */ /* 0x004fce0000410000 */
[----:B------:R-:W-:Y:S01]  /*27c0*/  HMMA.16816.F32.BF16 R60, R12, R38, R60 ;  /* 0x000000260c3c723c */ /* 0x000fe2000004183c */
[----:B------:R-:W2:Y:S01]  /*27d0*/  LDSM.16.M88.4 R36, [R226+0x800] ;  /* 0x00080000e224783b */ /* 0x000ea20000000200 */
[----:B------:R4:W1:Y:S02]  /*27e0*/  MUFU.TANH R213, R0 ;  /* 0x0000000000d57308 */ /* 0x0008640000002400 */
[----:B----4-:R-:W-:-:S06]  /*27f0*/  FMUL.FTZ R0, R66, c[0x0][0x320] ;  /* 0x0000c80042007a20 */ /* 0x010fcc0000410000 */
[----:B------:R4:W1:Y:S02]  /*2800*/  MUFU.TANH R216, R0 ;  /* 0x0000000000d87308 */ /* 0x0008640000002400 */
[----:B----4-:R-:W-:Y:S02]  /*2810*/  FMUL.FTZ R0, R67, c[0x0][0x320] ;  /* 0x0000c80043007a20 */ /* 0x010fe40000410000 */
[----:B------:R-:W-:Y:S04]  /*2820*/  HMMA.16816.F32.BF16 R64, R8, R42, R48 ;  /* 0x0000002a0840723c */ /* 0x000fe80000041830 */
[----:B------:R4:W1:Y:S04]  /*2830*/  MUFU.TANH R215, R0 ;  /* 0x0000000000d77308 */ /* 0x0008680000002400 */
[----:B------:R-:W-:Y:S01]  /*2840*/  HMMA.16816.F32.BF16 R48, R20, R80, R52 ;  /* 0x000000501430723c */ /* 0x000fe20000041834 */
[----:B----4-:R-:W-:-:S07]  /*2850*/  FMUL.FTZ R0, R76, c[0x0][0x320] ;  /* 0x0000c8004c007a20 */ /* 0x010fce0000410000 */
[----:B------:R-:W-:Y:S01]  /*2860*/  HMMA.16816.F32.BF16 R52, R32, R74, RZ ;  /* 0x0000004a2034723c */ /* 0x000fe200000418ff */
[----:B------:R4:W2:Y:S07]  /*2870*/  MUFU.TANH R157, R0 ;  /* 0x00000000009d7308 */ /* 0x0008ae0000002400 */
[----:B-1----:R-:W-:Y:S01]  /*2880*/  HMMA.16816.F32.BF16 R56, R16, R44, R56 ;  /* 0x0000002c1038723c */ /* 0x002fe20000041838 */
[----:B----4-:R-:W-:-:S04]  /*2890*/  FMUL.FTZ R0, R77, c[0x0][0x320] ;  /* 0x0000c8004d007a20 */ /* 0x010fc80000410000 */
[----:B------:R1:W4:Y:S03]  /*28a0*/  MUFU.TANH R139, R0 ;  /* 0x00000000008b7308 */ /* 0x0003260000002400 */
[----:B------:R-:W-:Y:S01]  /*28b0*/  HMMA.16816.F32.BF16 R68, R4, R42, R60 ;  /* 0x0000002a0444723c */ /* 0x000fe2000004183c */
[----:B-1----:R-:W-:-:S04]  /*28c0*/  FMUL.FTZ R0, R78, c[0x0][0x320] ;  /* 0x0000c8004e007a20 */ /* 0x002fc80000410000 */
[----:B------:R1:W1:Y:S03]  /*28d0*/  MUFU.TANH R162, R0 ;  /* 0x0000000000a27308 */ /* 0x0002660000002400 */
[----:B------:R-:W-:Y:S01]  /*28e0*/  HMMA.16816.F32.BF16 R60, R28, R74, RZ ;  /* 0x0000004a1c3c723c */ /* 0x000fe200000418ff */
[----:B-1----:R-:W-:-:S04]  /*28f0*/  FMUL.FTZ R0, R79, c[0x0][0x320] ;  /* 0x0000c8004f007a20 */ /* 0x002fc80000410000 */
[----:B------:R1:W1:Y:S03]  /*2900*/  MUFU.TANH R161, R0 ;  /* 0x0000000000a17308 */ /* 0x0002660000002400 */
[----:B------:R-:W-:Y:S01]  /*2910*/  HMMA.16816.F32.BF16 R40, R12, R44, R48 ;  /* 0x0000002c0c28723c */ /* 0x000fe20000041830 */
[----:B-1----:R-:W-:-:S04]  /*2920*/  FMUL.FTZ R0, R64, c[0x0][0x320] ;  /* 0x0000c80040007a20 */ /* 0x002fc80000410000 */
[----:B------:R1:W1:Y:S03]  /*2930*/  MUFU.TANH R210, R0 ;  /* 0x0000000000d27308 */ /* 0x0002660000002400 */
[----:B------:R-:W-:Y:S01]  /*2940*/  HMMA.16816.F32.BF16 R48, R24, R82, R52 ;  /* 0x000000521830723c */ /* 0x000fe20000041834 */
[----:B-1----:R-:W-:-:S04]  /*2950*/  FMUL.FTZ R0, R65, c[0x0][0x320] ;  /* 0x0000c80041007a20 */ /* 0x002fc80000410000 */
[----:B------:R1:W1:Y:S03]  /*2960*/  MUFU.TANH R209, R0 ;  /* 0x0000000000d17308 */ /* 0x0002660000002400 */
[----:B------:R-:W-:Y:S01]  /*2970*/  HMMA.16816.F32.BF16 R60, R20, R82, R60 ;  /* 0x00000052143c723c */ /* 0x000fe2000004183c */
[----:B-1----:R-:W-:-:S04]  /*2980*/  FMUL.FTZ R0, R66, c[0x0][0x320] ;  /* 0x0000c80042007a20 */ /* 0x002fc80000410000 */
[----:B------:R1:W1:Y:S02]  /*2990*/  MUFU.TANH R212, R0 ;  /* 0x0000000000d47308 */ /* 0x0002640000002400 */
[----:B-1----:R-:W-:Y:S02]  /*29a0*/  FMUL.FTZ R0, R67, c[0x0][0x320] ;  /* 0x0000c80043007a20 */ /* 0x002fe40000410000 */
[----:B--2---:R-:W-:Y:S04]  /*29b0*/  HMMA.16816.F32.BF16 R64, R8, R36, R56 ;  /* 0x000000240840723c */ /* 0x004fe80000041838 */
[----:B------:R1:W2:Y:S04]  /*29c0*/  MUFU.TANH R211, R0 ;  /* 0x0000000000d37308 */ /* 0x0002a80000002400 */
[----:B------:R-:W-:Y:S01]  /*29d0*/  HMMA.16816.F32.BF16 R56, R32, R84, RZ ;  /* 0x000000542038723c */ /* 0x000fe200000418ff */
[----:B-1----:R-:W-:-:S04]  /*29e0*/  FMUL.FTZ R0, R68, c[0x0][0x320] ;  /* 0x0000c80044007a20 */ /* 0x002fc80000410000 */
[----:B------:R1:W1:Y:S03]  /*29f0*/  MUFU.TANH R138, R0 ;  /* 0x00000000008a7308 */ /* 0x0002660000002400 */
[----:B------:R-:W-:Y:S01]  /*2a00*/  HMMA.16816.F32.BF16 R72, R4, R36, R40 ;  /* 0x000000240448723c */ /* 0x000fe20000041828 */
[----:B------:R-:W5:Y:S07]  /*2a10*/  LDSM.16.M88.4 R40, [R229+0x1000] ;  /* 0x00100000e528783b */ /* 0x000f6e0000000200 */
[----:B------:R-:W-:Y:S01]  /*2a20*/  HMMA.16816.F32.BF16 R48, R16, R46, R48 ;  /* 0x0000002e1030723c */ /* 0x000fe20000041830 */
[----:B-1----:R-:W-:-:S04]  /*2a30*/  FMUL.FTZ R0, R69, c[0x0][0x320] ;  /* 0x0000c80045007a20 */ /* 0x002fc80000410000 */
[----:B------:R1:W1:Y:S03]  /*2a40*/  MUFU.TANH R137, R0 ;  /* 0x0000000000897308 */ /* 0x0002660000002400 */
[----:B------:R-:W-:Y:S01]  /*2a50*/  HMMA.16816.F32.BF16 R52, R28, R84, RZ ;  /* 0x000000541c34723c */ /* 0x000fe200000418ff */
[----:B-1----:R-:W-:-:S04]  /*2a60*/  FMUL.FTZ R0, R70, c[0x0][0x320] ;  /* 0x0000c80046007a20 */ /* 0x002fc80000410000 */
[----:B------:R1:W1:Y:S03]  /*2a70*/  MUFU.TANH R142, R0 ;  /* 0x00000000008e7308 */ /* 0x0002660000002400 */
[----:B------:R-:W-:Y:S01]  /*2a80*/  HMMA.16816.F32.BF16 R60, R12, R46, R60 ;  /* 0x0000002e0c3c723c */ /* 0x000fe2000004183c */
[----:B------:R-:W2:Y:S01]  /*2a90*/  LDSM.16.M88.4 R44, [R226+0x1000] ;  /* 0x00100000e22c783b */ /* 0x000ea20000000200 */
[----:B-1----:R-:W-:-:S04]  /*2aa0*/  FMUL.FTZ R0, R71, c[0x0][0x320] ;  /* 0x0000c80047007a20 */ /* 0x002fc80000410000 */
[----:B------:R1:W1:Y:S02]  /*2ab0*/  MUFU.TANH R143, R0 ;  /* 0x00000000008f7308 */ /* 0x0002640000002400 */
[----:B------:R-:W-:Y:S01]  /*2ac0*/  HMMA.16816.F32.BF16 R56, R24, R88, R56 ;  /* 0x000000581838723c */ /* 0x000fe20000041838 */
[----:B-1----:R-:W-:-:S05]  /*2ad0*/  FMUL.FTZ R0, R64, c[0x0][0x320] ;  /* 0x0000c80040007a20 */ /* 0x002fca0000410000 */
[----:B------:R1:W1:Y:S02]  /*2ae0*/  MUFU.TANH R206, R0 ;  /* 0x0000000000ce7308 */ /* 0x0002640000002400 */
[----:B-1----:R-:W-:-:S06]  /*2af0*/  FMUL.FTZ R0, R65, c[0x0][0x320] ;  /* 0x0000c80041007a20 */ /* 0x002fcc0000410000 */
[----:B------:R1:W1:Y:S02]  /*2b00*/  MUFU.TANH R205, R0 ;  /* 0x0000000000cd7308 */ /* 0x0002640000002400 */
[----:B-1----:R-:W-:-:S06]  /*2b10*/  FMUL.FTZ R0, R66, c[0x0][0x320] ;  /* 0x0000c80042007a20 */ /* 0x002fcc0000410000 */
[----:B------:R1:W1:Y:S02]  /*2b20*/  MUFU.TANH R208, R0 ;  /* 0x0000000000d07308 */ /* 0x0002640000002400 */
[----:B-1----:R-:W-:Y:S02]  /*2b30*/  FMUL.FTZ R0, R67, c[0x0][0x320] ;  /* 0x0000c80043007a20 */ /* 0x002fe40000410000 */
[----:B------:R-:W-:Y:S04]  /*2b40*/  HMMA.16816.F32.BF16 R64, R8, R38, R48 ;  /* 0x000000260840723c */ /* 0x000fe80000041830 */
[----:B------:R1:W1:Y:S04]  /*2b50*/  MUFU.TANH R207, R0 ;  /* 0x0000000000cf7308 */ /* 0x0002680000002400 */
[----:B------:R-:W-:Y:S01]  /*2b60*/  HMMA.16816.F32.BF16 R48, R20, R88, R52 ;  /* 0x000000581430723c */ /* 0x000fe20000041834 */
[----:B-1----:R-:W-:-:S07]  /*2b70*/  FMUL.FTZ R0, R72, c[0x0][0x320] ;  /* 0x0000c80048007a20 */ /* 0x002fce0000410000 */
[----:B------:R-:W-:Y:S01]  /*2b80*/  HMMA.16816.F32.BF16 R52, R32, R86, RZ ;  /* 0x000000562034723c */ /* 0x000fe200000418ff */
[----:B------:R1:W1:Y:S07]  /*2b90*/  MUFU.TANH R136, R0 ;  /* 0x0000000000887308 */ /* 0x00026e0000002400 */
[----:B------:R-:W-:Y:S01]  /*2ba0*/  HMMA.16816.F32.BF16 R68, R4, R38, R60 ;  /* 0x000000260444723c */ /* 0x000fe2000004183c */
[----:B-1----:R-:W-:-:S07]  /*2bb0*/  FMUL.FTZ R0, R73, c[0x0][0x320] ;  /* 0x0000c80049007a20 */ /* 0x002fce0000410000 */
[----:B-----5:R-:W-:Y:S01]  /*2bc0*/  HMMA.16816.F32.BF16 R56, R16, R40, R56 ;  /* 0x000000281038723c */ /* 0x020fe20000041838 */
[----:B------:R1:W1:Y:S07]  /*2bd0*/  MUFU.TANH R135, R0 ;  /* 0x0000000000877308 */ /* 0x00026e0000002400 */
        /* <DEDUP_REMOVED lines=12> */
[----:B-1----:R-:W-:-:S06]  /*2ca0*/  FMUL.FTZ R0, R66, c[0x0][0x320] ;  /* 0x0000c80042007a20 */ /* 0x002fcc0000410000 */
[----:B------:R1:W1:Y:S02]  /*2cb0*/  MUFU.TANH R204, R0 ;  /* 0x0000000000cc7308 */ /* 0x0002640000002400 */
[----:B-1----:R-:W-:Y:S02]  /*2cc0*/  FMUL.FTZ R0, R67, c[0x0][0x320] ;  /* 0x0000c80043007a20 */ /* 0x002fe40000410000 */
[----:B--2---:R-:W-:Y:S04]  /*2cd0*/  HMMA.16816.F32.BF16 R64, R8, R44, R56 ;  /* 0x0000002c0840723c */ /* 0x004fe80000041838 */
[----:B------:R1:W2:Y:S04]  /*2ce0*/  MUFU.TANH R203, R0 ;  /* 0x0000000000cb7308 */ /* 0x0002a80000002400 */
[----:B------:R-:W-:Y:S01]  /*2cf0*/  HMMA.16816.F32.BF16 R56, R32, R92, RZ ;  /* 0x0000005c2038723c */ /* 0x000fe200000418ff */
[----:B-1----:R-:W-:-:S04]  /*2d00*/  FMUL.FTZ R0, R68, c[0x0][0x320] ;  /* 0x0000c80044007a20 */ /* 0x002fc80000410000 */
[----:B------:R1:W1:Y:S03]  /*2d10*/  MUFU.TANH R132, R0 ;  /* 0x0000000000847308 */ /* 0x0002660000002400 */
[----:B------:R-:W-:Y:S08]  /*2d20*/  HMMA.16816.F32.BF16 R72, R4, R44, R36 ;  /* 0x0000002c0448723c */ /* 0x000ff00000041824 */
[----:B------:R-:W-:Y:S01]  /*2d30*/  HMMA.16816.F32.BF16 R36, R16, R42, R48 ;  /* 0x0000002a1024723c */ /* 0x000fe20000041830 */
[----:B------:R-:W5:Y:S01]  /*2d40*/  LDSM.16.M88.4 R48, [R229+0x1800] ;  /* 0x00180000e530783b */ /* 0x000f620000000200 */
[----:B-1----:R-:W-:-:S04]  /*2d50*/  FMUL.FTZ R0, R69, c[0x0][0x320] ;  /* 0x0000c80045007a20 */ /* 0x002fc80000410000 */
[----:B------:R1:W1:Y:S02]  /*2d60*/  MUFU.TANH R118, R0 ;  /* 0x0000000000767308 */ /* 0x0002640000002400 */
[----:B------:R-:W-:Y:S01]  /*2d70*/  HMMA.16816.F32.BF16 R60, R12, R42, R60 ;  /* 0x0000002a0c3c723c */ /* 0x000fe2000004183c */
[----:B-1----:R-:W-:-:S05]  /*2d80*/  FMUL.FTZ R0, R70, c[0x0][0x320] ;  /* 0x0000c80046007a20 */ /* 0x002fca0000410000 */
[----:B------:R1:W1:Y:S02]  /*2d90*/  MUFU.TANH R133, R0 ;  /* 0x0000000000857308 */ /* 0x0002640000002400 */
[----:B------:R-:W-:Y:S01]  /*2da0*/  HMMA.16816.F32.BF16 R52, R28, R92, RZ ;  /* 0x0000005c1c34723c */ /* 0x000fe200000418ff */
[----:B-1----:R-:W-:-:S05]  /*2db0*/  FMUL.FTZ R0, R71, c[0x0][0x320] ;  /* 0x0000c80047007a20 */ /* 0x002fca0000410000 */
[----:B------:R1:W1:Y:S02]  /*2dc0*/  MUFU.TANH R134, R0 ;  /* 0x0000000000867308 */ /* 0x0002640000002400 */
[----:B------:R-:W-:Y:S01]  /*2dd0*/  HMMA.16816.F32.BF16 R56, R24, R96, R56 ;  /* 0x000000601838723c */ /* 0x000fe20000041838 */
[----:B-1----:R-:W-:-:S05]  /*2de0*/  FMUL.FTZ R0, R64, c[0x0][0x320] ;  /* 0x0000c80040007a20 */ /* 0x002fca0000410000 */
[----:B------:R1:W1:Y:S02]  /*2df0*/  MUFU.TANH R198, R0 ;  /* 0x0000000000c67308 */ /* 0x0002640000002400 */
[----:B-1----:R-:W-:-:S06]  /*2e00*/  FMUL.FTZ R0, R65, c[0x0][0x320] ;  /* 0x0000c80041007a20 */ /* 0x002fcc0000410000 */
[----:B------:R1:W1:Y:S01]  /*2e10*/  MUFU.TANH R197, R0 ;  /* 0x0000000000c57308 */ /* 0x0002620000002400 */
[----:B------:R-:W-:Y:S01]  /*2e20*/  HMMA.16816.F32.BF16 R68, R4, R46, R60 ;  /* 0x0000002e0444723c */ /* 0x000fe2000004183c */
[----:B-1----:R-:W-:-:S06]  /*2e30*/  FMUL.FTZ R0, R66, c[0x0][0x320] ;  /* 0x0000c80042007a20 */ /* 0x002fcc0000410000 */
[----:B------:R1:W1:Y:S01]  /*2e40*/  MUFU.TANH R200, R0 ;  /* 0x0000000000c87308 */ /* 0x0002620000002400 */
[----:B------:R-:W-:Y:S01]  /*2e50*/  HMMA.16816.F32.BF16 R40, R20, R96, R52 ;  /* 0x000000601428723c */ /* 0x000fe20000041834 */
[----:B-1----:R-:W-:-:S07]  /*2e60*/  FMUL.FTZ R0, R67, c[0x0][0x320] ;  /* 0x0000c80043007a20 */ /* 0x002fce0000410000 */
[----:B------:R-:W-:Y:S01]  /*2e70*/  HMMA.16816.F32.BF16 R64, R8, R46, R36 ;  /* 0x0000002e0840723c */ /* 0x000fe20000041824 */
[----:B------:R-:W1:Y:S01]  /*2e80*/  LDSM.16.M88.4 R36, [R226+0x1800] ;  /* 0x00180000e224783b */ /* 0x000e620000000200 */
[----:B------:R2:W1:Y:S06]  /*2e90*/  MUFU.TANH R199, R0 ;  /* 0x0000000000c77308 */ /* 0x00046c0000002400 */
[----:B------:R-:W-:Y:S01]  /*2ea0*/  HMMA.16816.F32.BF16 R44, R32, R94, RZ ;  /* 0x0000005e202c723c */ /* 0x000fe200000418ff */
[----:B--2---:R-:W-:-:S04]  /*2eb0*/  FMUL.FTZ R0, R72, c[0x0][0x320] ;  /* 0x0000c80048007a20 */ /* 0x004fc80000410000 */
[----:B------:R2:W1:Y:S03]  /*2ec0*/  MUFU.TANH R117, R0 ;  /* 0x0000000000757308 */ /* 0x0004660000002400 */
[----:B-----5:R-:W-:Y:S01]  /*2ed0*/  HMMA.16816.F32.BF16 R52, R16, R48, R56 ;  /* 0x000000301034723c */ /* 0x020fe20000041838 */
[----:B--2---:R-:W-:-:S04]  /*2ee0*/  FMUL.FTZ R0, R73, c[0x0][0x320] ;  /* 0x0000c80049007a20 */ /* 0x004fc80000410000 */
[----:B------:R2:W1:Y:S03]  /*2ef0*/  MUFU.TANH R93, R0 ;  /* 0x00000000005d7308 */ /* 0x0004660000002400 */
[----:B------:R-:W-:Y:S01]  /*2f00*/  HMMA.16816.F32.BF16 R56, R28, R94, RZ ;  /* 0x0000005e1c38723c */ /* 0x000fe200000418ff */
[----:B--2---:R-:W-:-:S04]  /*2f10*/  FMUL.FTZ R0, R74, c[0x0][0x320] ;  /* 0x0000c8004a007a20 */ /* 0x004fc80000410000 */
[----:B------:R2:W1:Y:S03]  /*2f20*/  MUFU.TANH R96, R0 ;  /* 0x0000000000607308 */ /* 0x0004660000002400 */
[----:B------:R-:W-:Y:S01]  /*2f30*/  HMMA.16816.F32.BF16 R40, R12, R48, R40 ;  /* 0x000000300c28723c */ /* 0x000fe20000041828 */
[----:B--2---:R-:W-:-:S04]  /*2f40*/  FMUL.FTZ R0, R75, c[0x0][0x320] ;  /* 0x0000c8004b007a20 */ /* 0x004fc80000410000 */
[----:B------:R2:W1:Y:S03]  /*2f50*/  MUFU.TANH R97, R0 ;  /* 0x0000000000617308 */ /* 0x0004660000002400 */
[----:B------:R-:W-:Y:S01]  /*2f60*/  HMMA.16816.F32.BF16 R44, R24, R98, R44 ;  /* 0x00000062182c723c */ /* 0x000fe2000004182c */
[----:B--2---:R-:W-:-:S04]  /*2f70*/  FMUL.FTZ R0, R64, c[0x0][0x320] ;  /* 0x0000c80040007a20 */ /* 0x004fc80000410000 */
[----:B------:R2:W1:Y:S02]  /*2f80*/  MUFU.TANH R194, R0 ;  /* 0x0000000000c27308 */ /* 0x0004640000002400 */
[----:B--2---:R-:W-:-:S06]  /*2f90*/  FMUL.FTZ R0, R65, c[0x0][0x320] ;  /* 0x0000c80041007a20 */ /* 0x004fcc0000410000 */
[----:B------:R2:W1:Y:S01]  /*2fa0*/  MUFU.TANH R192, R0 ;  /* 0x0000000000c07308 */ /* 0x0004620000002400 */
[----:B------:R-:W-:Y:S01]  /*2fb0*/  HMMA.16816.F32.BF16 R60, R20, R98, R56 ;  /* 0x00000062143c723c */ /* 0x000fe20000041838 */
[----:B--2---:R-:W-:-:S06]  /*2fc0*/  FMUL.FTZ R0, R66, c[0x0][0x320] ;  /* 0x0000c80042007a20 */ /* 0x004fcc0000410000 */
[----:B------:R2:W1:Y:S01]  /*2fd0*/  MUFU.TANH R196, R0 ;  /* 0x0000000000c47308 */ /* 0x0004620000002400 */
[----:B------:R-:W-:Y:S01]  /*2fe0*/  HMMA.16816.F32.BF16 R56, R32, R100, RZ ;  /* 0x000000642038723c */ /* 0x000fe200000418ff */
[----:B--2---:R-:W-:-:S07]  /*2ff0*/  FMUL.FTZ R0, R67, c[0x0][0x320] ;  /* 0x0000c80043007a20 */ /* 0x004fce0000410000 */
[----:B-1----:R-:W-:Y:S01]  /*3000*/  HMMA.16816.F32.BF16 R64, R8, R36, R52 ;  /* 0x000000240840723c */ /* 0x002fe20000041834 */
[----:B------:R1:W2:Y:S02]  /*3010*/  MUFU.TANH R195, R0 ;  /* 0x0000000000c37308 */ /* 0x0002a40000002400 */
[----:B-1----:R-:W-:-:S06]  /*3020*/  FMUL.FTZ R0, R68, c[0x0][0x320] ;  /* 0x0000c80044007a20 */ /* 0x002fcc0000410000 */
[----:B------:R1:W1:Y:S01]  /*3030*/  MUFU.TANH R89, R0 ;  /* 0x0000000000597308 */ /* 0x0002620000002400 */
[----:B------:R-:W-:Y:S01]  /*3040*/  HMMA.16816.F32.BF16 R72, R4, R36, R40 ;  /* 0x000000240448723c */ /* 0x000fe20000041828 */
[----:B------:R-:W5:Y:S07]  /*3050*/  LDSM.16.M88.4 R40, [R229+0x2000] ;  /* 0x00200000e528783b */ /* 0x000f6e0000000200 */
[----:B------:R-:W-:Y:S01]  /*3060*/  HMMA.16816.F32.BF16 R44, R16, R50, R44 ;  /* 0x00000032102c723c */ /* 0x000fe2000004182c */
[----:B-1----:R-:W-:-:S07]  /*3070*/  FMUL.FTZ R0, R69, c[0x0][0x320] ;  /* 0x0000c80045007a20 */ /* 0x002fce0000410000 */
[----:B------:R-:W-:Y:S01]  /*3080*/  HMMA.16816.F32.BF16 R52, R28, R100, RZ ;  /* 0x000000641c34723c */ /* 0x000fe200000418ff */
[----:B------:R1:W1:Y:S02]  /*3090*/  MUFU.TANH R88, R0 ;  /* 0x0000000000587308 */ /* 0x0002640000002400 */
[----:B-1----:R-:W-:-:S06]  /*30a0*/  FMUL.FTZ R0, R70, c[0x0][0x320] ;  /* 0x0000c80046007a20 */ /* 0x002fcc0000410000 */
[----:B------:R1:W1:Y:S01]  /*30b0*/  MUFU.TANH R90, R0 ;  /* 0x00000000005a7308 */ /* 0x0002620000002400 */
[----:B------:R-:W-:Y:S01]  /*30c0*/  HMMA.16816.F32.BF16 R60, R12, R50, R60 ;  /* 0x000000320c3c723c */ /* 0x000fe2000004183c */
        /* <DEDUP_REMOVED lines=8> */
[----:B------:R-:W-:Y:S01]  /*3150*/  HMMA.16816.F32.BF16 R52, R32, R102, RZ ;  /* 0x000000662034723c */ /* 0x000fe200000418ff */
[----:B-1----:R-:W-:-:S06]  /*3160*/  FMUL.FTZ R0, R66, c[0x0][0x320] ;  /* 0x0000c80042007a20 */ /* 0x002fcc0000410000 */
[----:B------:R1:W1:Y:S02]  /*3170*/  MUFU.TANH R193, R0 ;  /* 0x0000000000c17308 */ /* 0x0002640000002400 */
[----:B-1----:R-:W-:Y:S02]  /*3180*/  FMUL.FTZ R0, R67, c[0x0][0x320] ;  /* 0x0000c80043007a20 */ /* 0x002fe40000410000 */
[----:B------:R-:W-:Y:S01]  /*3190*/  HMMA.16816.F32.BF16 R64, R8, R38, R44 ;  /* 0x000000260840723c */ /* 0x000fe2000004182c */
[----:B------:R-:W1:Y:S03]  /*31a0*/  LDSM.16.M88.4 R44, [R226+0x2000] ;  /* 0x00200000e22c783b */ /* 0x000e660000000200 */
[----:B------:R2:W1:Y:S02]  /*31b0*/  MUFU.TANH R191, R0 ;  /* 0x0000000000bf7308 */ /* 0x0004640000002400 */
[----:B--2---:R-:W-:-:S06]  /*31c0*/  FMUL.FTZ R0, R72, c[0x0][0x320] ;  /* 0x0000c80048007a20 */ /* 0x004fcc0000410000 */
[----:B------:R2:W1:Y:S01]  /*31d0*/  MUFU.TANH R87, R0 ;  /* 0x0000000000577308 */ /* 0x0004620000002400 */
[----:B------:R-:W-:Y:S08]  /*31e0*/  HMMA.16816.F32.BF16 R68, R4, R38, R60 ;  /* 0x000000260444723c */ /* 0x000ff0000004183c */
[----:B-----5:R-:W-:Y:S01]  /*31f0*/  HMMA.16816.F32.BF16 R56, R16, R40, R56 ;  /* 0x000000281038723c */ /* 0x020fe20000041838 */
[----:B--2---:R-:W-:-:S07]  /*3200*/  FMUL.FTZ R0, R73, c[0x0][0x320] ;  /* 0x0000c80049007a20 */ /* 0x004fce0000410000 */
[----:B------:R-:W-:Y:S01]  /*3210*/  HMMA.16816.F32.BF16 R60, R28, R102, RZ ;  /* 0x000000661c3c723c */ /* 0x000fe200000418ff */
[----:B------:R2:W1:Y:S07]  /*3220*/  MUFU.TANH R86, R0 ;  /* 0x0000000000567308 */ /* 0x00046e0000002400 */
        /* <DEDUP_REMOVED lines=10> */
[----:B------:R2:W2:Y:S01]  /*32d0*/  MUFU.TANH R152, R0 ;  /* 0x0000000000987308 */ /* 0x0004a20000002400 */
[----:B-1----:R-:W-:Y:S01]  /*32e0*/  HMMA.16816.F32.BF16 R72, R4, R44, R36 ;  /* 0x0000002c0448723c */ /* 0x002fe20000041824 */
[----:B--2---:R-:W-:-:S06]  /*32f0*/  FMUL.FTZ R0, R66, c[0x0][0x320] ;  /* 0x0000c80042007a20 */ /* 0x004fcc0000410000 */
[----:B------:R1:W2:Y:S01]  /*3300*/  MUFU.TANH R163, R0 ;  /* 0x0000000000a37308 */ /* 0x0002a20000002400 */
[----:B------:R-:W-:Y:S01]  /*3310*/  HMMA.16816.F32.BF16 R36, R16, R42, R48 ;  /* 0x0000002a1024723c */ /* 0x000fe20000041830 */
[----:B------:R-:W5:Y:S01]  /*3320*/  LDSM.16.M88.4 R48, [R229+0x2800] ;  /* 0x00280000e530783b */ /* 0x000f620000000200 */
[----:B-1----:R-:W-:-:S06]  /*3330*/  FMUL.FTZ R0, R67, c[0x0][0x320] ;  /* 0x0000c80043007a20 */ /* 0x002fcc0000410000 */
[----:B------:R-:W-:Y:S08]  /*3340*/  HMMA.16816.F32.BF16 R64, R8, R44, R56 ;  /* 0x0000002c0840723c */ /* 0x000ff00000041838 */
[----:B------:R-:W-:Y:S01]  /*3350*/  HMMA.16816.F32.BF16 R56, R32, R108, RZ ;  /* 0x0000006c2038723c */ /* 0x000fe200000418ff */
[----:B------:R1:W1:Y:S02]  /*3360*/  MUFU.TANH R160, R0 ;  /* 0x0000000000a07308 */ /* 0x0002640000002400 */
[----:B-1----:R-:W-:-:S06]  /*3370*/  FMUL.FTZ R0, R68, c[0x0][0x320] ;  /* 0x0000c80044007a20 */ /* 0x002fcc0000410000 */
[----:B------:R1:W1:Y:S01]  /*3380*/  MUFU.TANH R83, R0 ;  /* 0x0000000000537308 */ /* 0x0002620000002400 */
[----:B------:R-:W-:Y:S08]  /*3390*/  HMMA.16816.F32.BF16 R52, R28, R108, RZ ;  /* 0x0000006c1c34723c */ /* 0x000ff000000418ff */
        /* <DEDUP_REMOVED lines=8> */
[----:B-1----:R-:W-:-:S06]  /*3420*/  FMUL.FTZ R0, R64, c[0x0][0x320] ;  /* 0x0000c80040007a20 */ /* 0x002fcc0000410000 */
[----:B------:R1:W1:Y:S01]  /*3430*/  MUFU.TANH R99, R0 ;  /* 0x0000000000637308 */ /* 0x0002620000002400 */
[----:B------:R-:W-:Y:S01]  /*3440*/  HMMA.16816.F32.BF16 R40, R20, R112, R52 ;  /* 0x000000701428723c */ /* 0x000fe20000041834 */
[----:B-1----:R-:W-:-:S06]  /*3450*/  FMUL.FTZ R0, R65, c[0x0][0x320] ;  /* 0x0000c80041007a20 */ /* 0x002fcc0000410000 */
[----:B------:R1:W1:Y:S01]  /*3460*/  MUFU.TANH R98, R0 ;  /* 0x0000000000627308 */ /* 0x0002620000002400 */
[----:B------:R-:W-:Y:S08]  /*3470*/  HMMA.16816.F32.BF16 R68, R4, R46, R60 ;  /* 0x0000002e0444723c */ /* 0x000ff0000004183c */
[----:B-----5:R-:W-:Y:S01]  /*3480*/  HMMA.16816.F32.BF16 R52, R16, R48, R56 ;  /* 0x000000301034723c */ /* 0x020fe20000041838 */
[----:B-1----:R-:W-:-:S04]  /*3490*/  FMUL.FTZ R0, R66, c[0x0][0x320] ;  /* 0x0000c80042007a20 */ /* 0x002fc80000410000 */
[----:B------:R1:W1:Y:S03]  /*34a0*/  MUFU.TANH R156, R0 ;  /* 0x00000000009c7308 */ /* 0x0002660000002400 */
[----:B------:R-:W-:Y:S01]  /*34b0*/  HMMA.16816.F32.BF16 R56, R28, R110, RZ ;  /* 0x0000006e1c38723c */ /* 0x000fe200000418ff */
[----:B-1----:R-:W-:-:S07]  /*34c0*/  FMUL.FTZ R0, R67, c[0x0][0x320] ;  /* 0x0000c80043007a20 */ /* 0x002fce0000410000 */
[----:B------:R-:W-:Y:S01]  /*34d0*/  HMMA.16816.F32.BF16 R64, R8, R46, R36 ;  /* 0x0000002e0840723c */ /* 0x000fe20000041824 */
[----:B------:R-:W1:Y:S07]  /*34e0*/  LDSM.16.M88.4 R36, [R226+0x2800] ;  /* 0x00280000e224783b */ /* 0x000e6e0000000200 */
[----:B------:R-:W-:Y:S01]  /*34f0*/  HMMA.16816.F32.BF16 R44, R32, R110, RZ ;  /* 0x0000006e202c723c */ /* 0x000fe200000418ff */
[----:B------:R5:W1:Y:S07]  /*3500*/  MUFU.TANH R155, R0 ;  /* 0x00000000009b7308 */ /* 0x000a6e0000002400 */
[-C--:B------:R-:W-:Y:S01]  /*3510*/  HMMA.16816.F32.BF16 R60, R20, R114.reuse, R56 ;  /* 0x00000072143c723c */ /* 0x080fe20000041838 */
[----:B-----5:R-:W-:Y:S11]  /*3520*/  FMUL.FTZ R0, R72, c[0x0][0x320] ;  /* 0x0000c80048007a20 */ /* 0x020ff60000410000 */
[----:B------:R-:W-:Y:S04]  /*3530*/  @!UPT UIADD3 URZ, URZ, URZ, URZ ;  /* 0x0000003f3f3ff290 */ /* 0x000fe8000fffe03f */
[----:B------:R-:W-:Y:S01]  /*3540*/  HMMA.16816.F32.BF16 R44, R24, R114, R44 ;  /* 0x00000072182c723c */ /* 0x000fe2000004182c */
[----:B------:R5:W1:Y:S02]  /*3550*/  MUFU.TANH R79, R0 ;  /* 0x00000000004f7308 */ /* 0x000a640000002400 */
[----:B-----5:R-:W-:-:S06]  /*3560*/  FMUL.FTZ R0, R73, c[0x0][0x320] ;  /* 0x0000c80049007a20 */ /* 0x020fcc0000410000 */
[----:B------:R5:W1:Y:S01]  /*3570*/  MUFU.TANH R78, R0 ;  /* 0x00000000004e7308 */ /* 0x000a620000002400 */
[----:B------:R-:W-:Y:S01]  /*3580*/  HMMA.16816.F32.BF16 R40, R12, R48, R40 ;  /* 0x000000300c28723c */ /* 0x000fe20000041828 */
[----:B-----5:R-:W-:-:S06]  /*3590*/  FMUL.FTZ R0, R74, c[0x0][0x320] ;  /* 0x0000c8004a007a20 */ /* 0x020fcc0000410000 */
[----:B------:R5:W1:Y:S07]  /*35a0*/  MUFU.TANH R81, R0 ;  /* 0x0000000000517308 */ /* 0x000a6e0000002400 */
[-C--:B------:R-:W-:Y:S08]  /*35b0*/  HMMA.16816.F32.BF16 R44, R16, R50.reuse, R44 ;  /* 0x00000032102c723c */ /* 0x080ff0000004182c */
[----:B------:R-:W-:Y:S01]  /*35c0*/  HMMA.16816.F32.BF16 R48, R12, R50, R60 ;  /* 0x000000320c30723c */ /* 0x000fe2000004183c */
[----:B-----5:R-:W-:-:S04]  /*35d0*/  FMUL.FTZ R0, R75, c[0x0][0x320] ;  /* 0x0000c8004b007a20 */ /* 0x020fc80000410000 */
[----:B------:R5:W1:Y:S02]  /*35e0*/  MUFU.TANH R80, R0 ;  /* 0x0000000000507308 */ /* 0x000a640000002400 */
[----:B-----5:R-:W-:-:S06]  /*35f0*/  FMUL.FTZ R0, R64, c[0x0][0x320] ;  /* 0x0000c80040007a20 */ /* 0x020fcc0000410000 */
[----:B------:R5:W1:Y:S02]  /*3600*/  MUFU.TANH R95, R0 ;  /* 0x00000000005f7308 */ /* 0x000a640000002400 */
[----:B-----5:R-:W-:-:S06]  /*3610*/  FMUL.FTZ R0, R65, c[0x0][0x320] ;  /* 0x0000c80041007a20 */ /* 0x020fcc0000410000 */
[----:B------:R5:W1:Y:S01]  /*3620*/  MUFU.TANH R94, R0 ;  /* 0x00000000005e7308 */ /* 0x000a620000002400 */
[----:B------:R-:W-:Y:S01]  /*3630*/  HMMA.16816.F32.BF16 R56, R32, R120, RZ ;  /* 0x000000782038723c */ /* 0x000fe200000418ff */
[----:B-----5:R-:W-:-:S06]  /*3640*/  FMUL.FTZ R0, R66, c[0x0][0x320] ;  /* 0x0000c80042007a20 */ /* 0x020fcc0000410000 */
[----:B------:R5:W1:Y:S01]  /*3650*/  MUFU.TANH R150, R0 ;  /* 0x0000000000967308 */ /* 0x000a620000002400 */
[----:B------:R-:W-:Y:S01]  /*3660*/  HMMA.16816.F32.BF16 R32, R32, R122, RZ ;  /* 0x0000007a2020723c */ /* 0x000fe200000418ff */
[----:B-----5:R-:W-:-:S07]  /*3670*/  FMUL.FTZ R0, R67, c[0x0][0x320] ;  /* 0x0000c80043007a20 */ /* 0x020fce0000410000 */
[----:B-1----:R-:W-:Y:S01]  /*3680*/  HMMA.16816.F32.BF16 R64, R8, R36, R52 ;  /* 0x000000240840723c */ /* 0x002fe20000041834 */
[----:B------:R1:W1:Y:S07]  /*3690*/  MUFU.TANH R149, R0 ;  /* 0x0000000000957308 */ /* 0x00026e0000002400 */
[----:B------:R-:W-:Y:S01]  /*36a0*/  HMMA.16816.F32.BF16 R52, R28, R120, RZ ;  /* 0x000000781c34723c */ /* 0x000fe200000418ff */
[----:B-1----:R-:W-:-:S07]  /*36b0*/  FMUL.FTZ R0, R68, c[0x0][0x320] ;  /* 0x0000c80044007a20 */ /* 0x002fce0000410000 */
[----:B------:R-:W-:Y:S01]  /*36c0*/  HMMA.16816.F32.BF16 R60, R4, R38, R48 ;  /* 0x00000026043c723c */ /* 0x000fe20000041830 */
[----:B------:R1:W1:Y:S07]  /*36d0*/  MUFU.TANH R76, R0 ;  /* 0x00000000004c7308 */ /* 0x00026e0000002400 */
[----:B------:R-:W-:Y:S01]  /*36e0*/  HMMA.16816.F32.BF16 R48, R28, R122, RZ ;  /* 0x0000007a1c30723c */ /* 0x000fe200000418ff */
[----:B-1----:R-:W-:-:S07]  /*36f0*/  FMUL.FTZ R0, R69, c[0x0][0x320] ;  /* 0x0000c80045007a20 */ /* 0x002fce0000410000 */
[----:B------:R-:W-:Y:S01]  /*3700*/  HMMA.16816.F32.BF16 R72, R4, R36, R40 ;  /* 0x000000240448723c */ /* 0x000fe20000041828 */
[----:B------:R-:W1:Y:S01]  /*3710*/  LDSM.16.M88.4 R40, [R229+0x3000] ;  /* 0x00300000e528783b */ /* 0x000e620000000200 */
[----:B------:R5:W1:Y:S02]  /*3720*/  MUFU.TANH R69, R0 ;  /* 0x0000000000457308 */ /* 0x000a640000002400 */
[----:B-----5:R-:W-:-:S06]  /*3730*/  FMUL.FTZ R0, R70, c[0x0][0x320] ;  /* 0x0000c80046007a20 */ /* 0x020fcc0000410000 */
[----:B------:R5:W1:Y:S01]  /*3740*/  MUFU.TANH R77, R0 ;  /* 0x00000000004d7308 */ /* 0x000a620000002400 */
[----:B------:R-:W-:Y:S01]  /*3750*/  HMMA.16816.F32.BF16 R56, R24, R124, R56 ;  /* 0x0000007c1838723c */ /* 0x000fe20000041838 */
[----:B-----5:R-:W-:-:S06]  /*3760*/  FMUL.FTZ R0, R71, c[0x0][0x320] ;  /* 0x0000c80047007a20 */ /* 0x020fcc0000410000 */
[----:B------:R5:W1:Y:S01]  /*3770*/  MUFU.TANH R70, R0 ;  /* 0x0000000000467308 */ /* 0x000a620000002400 */
[----:B------:R-:W-:Y:S01]  /*3780*/  HMMA.16816.F32.BF16 R52, R20, R124, R52 ;  /* 0x0000007c1434723c */ /* 0x000fe20000041834 */
[----:B-----5:R-:W-:-:S06]  /*3790*/  FMUL.FTZ R0, R64, c[0x0][0x320] ;  /* 0x0000c80040007a20 */ /* 0x020fcc0000410000 */
[----:B------:R5:W1:Y:S01]  /*37a0*/  MUFU.TANH R144, R0 ;  /* 0x0000000000907308 */ /* 0x000a620000002400 */
[-C--:B------:R-:W-:Y:S08]  /*37b0*/  HMMA.16816.F32.BF16 R24, R24, R126.reuse, R32 ;  /* 0x0000007e1818723c */ /* 0x080ff00000041820 */
[----:B------:R-:W-:Y:S01]  /*37c0*/  HMMA.16816.F32.BF16 R32, R20, R126, R48 ;  /* 0x0000007e1420723c */ /* 0x000fe20000041830 */
[----:B-----5:R-:W-:-:S04]  /*37d0*/  FMUL.FTZ R0, R65, c[0x0][0x320] ;  /* 0x0000c80041007a20 */ /* 0x020fc80000410000 */
[----:B------:R5:W1:Y:S02]  /*37e0*/  MUFU.TANH R92, R0 ;  /* 0x00000000005c7308 */ /* 0x000a640000002400 */
[----:B-----5:R-:W-:-:S06]  /*37f0*/  FMUL.FTZ R0, R66, c[0x0][0x320] ;  /* 0x0000c80042007a20 */ /* 0x020fcc0000410000 */
[----:B------:R5:W1:Y:S02]  /*3800*/  MUFU.TANH R148, R0 ;  /* 0x0000000000947308 */ /* 0x000a640000002400 */
[----:B-----5:R-:W-:Y:S02]  /*3810*/  FMUL.FTZ R0, R67, c[0x0][0x320] ;  /* 0x0000c80043007a20 */ /* 0x020fe40000410000 */
[----:B------:R-:W-:Y:S01]  /*3820*/  HMMA.16816.F32.BF16 R64, R8, R38, R44 ;  /* 0x000000260840723c */ /* 0x000fe2000004182c */
[----:B------:R-:W5:Y:S07]  /*3830*/  LDSM.16.M88.4 R44, [R226+0x3000] ;  /* 0x00300000e22c783b */ /* 0x000f6e0000000200 */
[----:B-1----:R-:W-:Y:S01]  /*3840*/  HMMA.16816.F32.BF16 R28, R12, R40, R52 ;  /* 0x000000280c1c723c */ /* 0x002fe20000041834 */
[----:B------:R-:W-:Y:S01]  /*3850*/  FMUL.FTZ R73, R73, c[0x0][0x320] ;  /* 0x0000c80049497a20 */ /* 0x000fe20000410000 */
[----:B------:R1:W1:Y:S01]  /*3860*/  MUFU.TANH R154, R0 ;  /* 0x00000000009a7308 */ /* 0x0002620000002400 */
[----:B------:R-:W-:Y:S01]  /*3870*/  FMUL.FTZ R74, R74, c[0x0][0x320] ;  /* 0x0000c8004a4a7a20 */ /* 0x000fe20000410000 */
[----:B------:R-:W-:Y:S01]  /*3880*/  ISETP.GE.AND P0, PT, R217, 0x2, PT ;  /* 0x00000002d900780c */ /* 0x000fe20003f06270 */
[----:B------:R-:W-:Y:S01]  /*3890*/  FMUL.FTZ R75, R75, c[0x0][0x320] ;  /* 0x0000c8004b4b7a20 */ /* 0x000fe20000410000 */
[----:B------:R-:W-:-:S04]  /*38a0*/  DEPBAR.LE SB0, 0x0 ;  /* 0x000080000000791a */ /* 0x000fc80000000000 */
[C---:B------:R-:W-:Y:S08]  /*38b0*/  HMMA.16816.F32.BF16 R36, R16.reuse, R40, R56 ;  /* 0x000000281024723c */ /* 0x040ff00000041838 */
[-C--:B------:R-:W-:Y:S08]  /*38c0*/  HMMA.16816.F32.BF16 R16, R16, R42.reuse, R24 ;  /* 0x0000002a1010723c */ /* 0x080ff00000041818 */
[----:B------:R-:W-:Y:S08]  /*38d0*/  HMMA.16816.F32.BF16 R12, R12, R42, R32 ;  /* 0x0000002a0c0c723c */ /* 0x000ff00000041820 */
[-C--:B-----5:R-:W-:Y:S08]  /*38e0*/  HMMA.16816.F32.BF16 R20, R4, R44.reuse, R28 ;  /* 0x0000002c0414723c */ /* 0x0a0ff0000004181c */
[C---:B------:R-:W-:Y:S08]  /*38f0*/  HMMA.16816.F32.BF16 R36, R8.reuse, R44, R36 ;  /* 0x0000002c0824723c */ /* 0x040ff00000041824 */
[-C--:B------:R-:W-:Y:S08]  /*3900*/  HMMA.16816.F32.BF16 R8, R8, R46.reuse, R16 ;  /* 0x0000002e0808723c */ /* 0x080ff00000041810 */
[----:B------:R-:W-:Y:S01]  /*3910*/  HMMA.16816.F32.BF16 R4, R4, R46, R12 ;  /* 0x0000002e0404723c */ /* 0x000fe2000004180c */
[----:B------:R-:W-:-:S02]  /*3920*/  FMUL.FTZ R64, R64, c[0x0][0x320] ;  /* 0x0000c80040407a20 */ /* 0x000fc40000410000 */
[----:B------:R-:W-:Y:S02]  /*3930*/  FMUL.FTZ R65, R65, c[0x0][0x320] ;  /* 0x0000c80041417a20 */ /* 0x000fe40000410000 */
[----:B------:R-:W-:Y:S02]  /*3940*/  FMUL.FTZ R66, R66, c[0x0][0x320] ;  /* 0x0000c80042427a20 */ /* 0x000fe40000410000 */
[----:B------:R-:W-:Y:S02]  /*3950*/  FMUL.FTZ R67, R67, c[0x0][0x320] ;  /* 0x0000c80043437a20 */ /* 0x000fe40000410000 */
[----:B------:R-:W-:Y:S02]  /*3960*/  FMUL.FTZ R60, R60, c[0x0][0x320] ;  /* 0x0000c8003c3c7a20 */ /* 0x000fe40000410000 */
[----:B------:R-:W-:Y:S02]  /*3970*/  FMUL.FTZ R61, R61, c[0x0][0x320] ;  /* 0x0000c8003d3d7a20 */ /* 0x000fe40000410000 */
[----:B------:R-:W-:-:S02]  /*3980*/  FMUL.FTZ R62, R62, c[0x0][0x320] ;  /* 0x0000c8003e3e7a20 */ /* 0x000fc40000410000 */
[----:B------:R-:W-:Y:S02]  /*3990*/  FMUL.FTZ R63, R63, c[0x0][0x320] ;  /* 0x0000c8003f3f7a20 */ /* 0x000fe40000410000 */
[----:B------:R-:W-:Y:S02]  /*39a0*/  FMUL.FTZ R20, R20, c[0x0][0x320] ;  /* 0x0000c80014147a20 */ /* 0x000fe40000410000 */
[----:B------:R-:W-:Y:S02]  /*39b0*/  FMUL.FTZ R23, R23, c[0x0][0x320] ;  /* 0x0000c80017177a20 */ /* 0x000fe40000410000 */
[----:B-1----:R-:W-:Y:S02]  /*39c0*/  FMUL.FTZ R0, R72, c[0x0][0x320] ;  /* 0x0000c80048007a20 */ /* 0x002fe40000410000 */
[----:B------:R-:W-:Y:S02]  /*39d0*/  FMUL.FTZ R36, R36, c[0x0][0x320] ;  /* 0x0000c80024247a20 */ /* 0x000fe40000410000 */
        /* <DEDUP_REMOVED lines=10> */
[----:B------:R-:W-:Y:S02]  /*3a80*/  FMUL.FTZ R5, R5, c[0x0][0x320] ;  /* 0x0000c80005057a20 */ /* 0x000fe40000410000 */
[----:B------:R-:W-:Y:S02]  /*3a90*/  FMUL.FTZ R6, R6, c[0x0][0x320] ;  /* 0x0000c80006067a20 */ /* 0x000fe40000410000 */
[----:B------:R-:W-:Y:S01]  /*3aa0*/  FMUL.FTZ R7, R7, c[0x0][0x320] ;  /* 0x0000c80007077a20 */ /* 0x000fe20000410000 */
[----:B------:R1:W1:Y:S08]  /*3ab0*/  MUFU.TANH R71, R64 ;  /* 0x0000004000477308 */ /* 0x0002700000002400 */
[----:B------:R1:W1:Y:S08]  /*3ac0*/  MUFU.TANH R125, R65 ;  /* 0x00000041007d7308 */ /* 0x0002700000002400 */
[----:B------:R1:W1:Y:S08]  /*3ad0*/  MUFU.TANH R24, R20 ;  /* 0x0000001400187308 */ /* 0x0002700000002400 */
[----:B------:R1:W1:Y:S08]  /*3ae0*/  MUFU.TANH R27, R23 ;  /* 0x00000017001b7308 */ /* 0x0002700000002400 */
[----:B------:R1:W1:Y:S08]  /*3af0*/  MUFU.TANH R68, R0 ;  /* 0x0000000000447308 */ /* 0x0002700000002400 */
        /* <DEDUP_REMOVED lines=23> */
[----:B------:R-:W-:Y:S01]  /*3c70*/  BSSY B0, `(.L_x_515) ;  /* 0x0000026000007945 */ /* 0x000fe20003800000 */
[----:B------:R-:W-:Y:S06]  /*3c80*/  BAR.SYNC.DEFER_BLOCKING 0x0 ;  /* 0x0000000000007b1d */ /* 0x000fec0000010000 */
[----:B------:R-:W-:Y:S05]  /*3c90*/  @!P0 BRA `(.L_x_516) ;  /* 0x0000023000008947 */ /* 0x000fea0003800000 */
[----:B-1234-:R-:W-:Y:S01]  /*3ca0*/  IADD3 R0, R217, -0x2, RZ ;  /* 0xfffffffed9007810 */ /* 0x01efe20007ffe0ff */
[C---:B------:R-:W-:Y:S01]  /*3cb0*/  IMAD.SHL.U32 R15, R164.reuse, 0x20, RZ ;  /* 0x00000020a40f7824 */ /* 0x040fe200078e00ff */
[----:B------:R-:W-:-:S02]  /*3cc0*/  SHF.L.U64.HI R14, R164, 0x5, R165 ;  /* 0x00000005a40e7819 */ /* 0x000fc400000102a5 */
[----:B------:R-:W-:-:S05]  /*3cd0*/  SHF.R.S32.HI R2, RZ, 0x1f, R0 ;  /* 0x0000001fff027819 */ /* 0x000fca0000011400 */
[----:B------:R-:W-:Y:S02]  /*3ce0*/  IMAD R4, R2, c[0x0][0x1e0], RZ ;  /* 0x0000780002047a24 */ /* 0x000fe400078e02ff */
[----:B------:R-:W-:-:S04]  /*3cf0*/  IMAD.WIDE.U32 R2, R0, c[0x0][0x1e0], RZ ;  /* 0x0000780000027a25 */ /* 0x000fc800078e00ff */
[----:B------:R-:W-:-:S04]  /*3d00*/  IMAD R0, R0, c[0x0][0x1e4], R4 ;  /* 0x0000790000007a24 */ /* 0x000fc800078e0204 */
[----:B------:R-:W-:Y:S02]  /*3d10*/  IMAD.IADD R0, R3, 0x1, R0 ;  /* 0x0000000103007824 */ /* 0x000fe400078e0200 */
[----:B------:R-:W-:-:S04]  /*3d20*/  IMAD.WIDE.U32 R2, R2, 0x70, R128 ;  /* 0x0000007002027825 */ /* 0x000fc800078e0080 */
[----:B------:R-:W-:Y:S01]  /*3d30*/  IMAD R0, R0, 0x70, RZ ;  /* 0x0000007000007824 */ /* 0x000fe200078e02ff */
[----:B------:R-:W-:-:S03]  /*3d40*/  LEA R12, P0, R2, c[0x0][0x1c8], 0x1 ;  /* 0x00007200020c7a11 */ /* 0x000fc600078008ff */
[----:B------:R-:W-:Y:S01]  /*3d50*/  IMAD.IADD R0, R3, 0x1, R0 ;  /* 0x0000000103007824 */ /* 0x000fe200078e0200 */
[----:B------:R-:W-:-:S04]  /*3d60*/  IADD3 R10, P1, R15, R12, RZ ;  /* 0x0000000c0f0a7210 */ /* 0x000fc80007f3e0ff */
[----:B------:R-:W-:Y:S02]  /*3d70*/  LEA.HI.X R13, R2, c[0x0][0x1cc], R0, 0x1, P0 ;  /* 0x00007300020d7a11 */ /* 0x000fe400000f0c00 */
[----:B------:R-:W-:Y:S02]  /*3d80*/  IADD3 R8, P0, R10, R15, RZ ;  /* 0x0000000f0a087210 */ /* 0x000fe40007f1e0ff */
[----:B------:R-:W-:Y:S01]  /*3d90*/  IADD3.X R11, R14, R13, RZ, P1, !PT ;  /* 0x0000000d0e0b7210 */ /* 0x000fe20000ffe4ff */
[----:B------:R-:W-:Y:S01]  /*3da0*/  @!PT LDS RZ, [RZ] ;  /* 0x00000000fffff984 */ /* 0x000fe20000000800 */
[----:B------:R-:W-:Y:S01]  /*3db0*/  @!PT LDS RZ, [RZ] ;  /* 0x00000000fffff984 */ /* 0x000fe20000000800 */
[----:B------:R-:W-:Y:S01]  /*3dc0*/  @!PT LDS RZ, [RZ] ;  /* 0x00000000fffff984 */ /* 0x000fe20000000800 */
[----:B------:R1:W-:Y:S01]  /*3dd0*/  LDGSTS.E.BYPASS.LTC128B.128 [R241+0x3900], [R12.64], !P6 ;  /* 0x039000000cf17fae */ /* 0x0003e2000f101d48 */
[----:B------:R-:W-:-:S03]  /*3de0*/  IADD3 R6, P1, R8, R15, RZ ;  /* 0x0000000f08067210 */ /* 0x000fc60007f3e0ff */
[--C-:B------:R-:W-:Y:S01]  /*3df0*/  IMAD.X R9, R11, 0x1, R14.reuse, P0 ;  /* 0x000000010b097824 */ /* 0x100fe200000e060e */
[-C--:B------:R-:W-:Y:S01]  /*3e00*/  IADD3 R4, P0, R6, R15.reuse, RZ ;  /* 0x0000000f06047210 */ /* 0x080fe20007f1e0ff */
[----:B------:R2:W-:Y:S02]  /*3e10*/  LDGSTS.E.BYPASS.LTC128B.128 [R241+0x4100], [R10.64], !P6 ;  /* 0x041000000af17fae */ /* 0x0005e4000f101d48 */
[--C-:B------:R-:W-:Y:S01]  /*3e20*/  IMAD.X R7, R9, 0x1, R14.reuse, P1 ;  /* 0x0000000109077824 */ /* 0x100fe200008e060e */
[-C--:B------:R-:W-:Y:S01]  /*3e30*/  IADD3 R2, P1, R4, R15.reuse, RZ ;  /* 0x0000000f04027210 */ /* 0x080fe20007f3e0ff */
[----:B------:R2:W-:Y:S03]  /*3e40*/  LDGSTS.E.BYPASS.LTC128B.128 [R241+0x4900], [R8.64], !P6 ;  /* 0x0490000008f17fae */ /* 0x0005e6000f101d48 */
[----:B------:R-:W-:Y:S01]  /*3e50*/  IADD3.X R5, R7, R14, RZ, P0, !PT ;  /* 0x0000000e07057210 */ /* 0x000fe200007fe4ff */
[----:B------:R2:W-:Y:S04]  /*3e60*/  LDGSTS.E.BYPASS.LTC128B.128 [R241+0x5100], [R6.64], !P6 ;  /* 0x0510000006f17fae */ /* 0x0005e8000f101d48 */
[----:B------:R-:W-:Y:S01]  /*3e70*/  IMAD.X R3, R5, 0x1, R14, P1 ;  /* 0x0000000105037824 */ /* 0x000fe200008e060e */
[----:B------:R2:W-:Y:S04]  /*3e80*/  LDGSTS.E.BYPASS.LTC128B.128 [R241+0x5900], [R4.64], !P6 ;  /* 0x0590000004f17fae */ /* 0x0005e8000f101d48 */
[----:B------:R2:W-:Y:S01]  /*3e90*/  LDGSTS.E.BYPASS.LTC128B.128 [R241+0x6100], [R2.64], !P6 ;  /* 0x0610000002f17fae */ /* 0x0005e2000f101d48 */
[----:B-1----:R-:W-:-:S04]  /*3ea0*/  IADD3 R12, P0, R2, R15, RZ ;  /* 0x0000000f020c7210 */ /* 0x002fc80007f1e0ff */
[----:B------:R-:W-:-:S05]  /*3eb0*/  IADD3.X R13, R3, R14, RZ, P0, !PT ;  /* 0x0000000e030d7210 */ /* 0x000fca00007fe4ff */
[----:B------:R2:W-:Y:S04]  /*3ec0*/  LDGSTS.E.BYPASS.LTC128B.128 [R241+0x6900], [R12.64], !P6 ;  /* 0x069000000cf17fae */ /* 0x0005e8000f101d48 */
.L_x_516:
[----:B--234-:R-:W-:Y:S05]  /*3ed0*/  BSYNC B0 ;  /* 0x0000000000007941 */ /* 0x01cfea0003800000 */
.L_x_515:
[----:B------:R-:W2:Y:S04]  /*3ee0*/  LDL R2, [R1+0x50] ;  /* 0x0000500001027983 */ /* 0x000ea80000100800 */
[----:B-1----:R-:W2:Y:S04]  /*3ef0*/  LDL R0, [R1+0x74] ;  /* 0x0000740001007983 */ /* 0x002ea80000100800 */
[----:B------:R-:W3:Y:S04]  /*3f00*/  LDL R7, [R1+0x4c] ;  /* 0x00004c0001077983 */ /* 0x000ee80000100800 */
        /* <DEDUP_REMOVED lines=8> */
[----:B------:R-:W-:Y:S04]  /*3f90*/  LDSM.16.MT88.4 R48, [R224] ;  /* 0x00000000e030783b */ /* 0x000fe80000004200 */
[----:B------:R-:W-:Y:S04]  /*3fa0*/  LDSM.16.MT88.4 R52, [R228] ;  /* 0x00000000e434783b */ /* 0x000fe80000004200 */
[----:B------:R-:W-:Y:S04]  /*3fb0*/  LDSM.16.MT88.4 R56, [R224+0x800] ;  /* 0x00080000e038783b */ /* 0x000fe80000004200 */
[----:B------:R-:W0:Y:S01]  /*3fc0*/  LDGDEPBAR ;  /* 0x00000000000079af */ /* 0x000e220000000000 */
[----:B--2---:R-:W-:-:S04]  /*3fd0*/  IMAD.IADD R0, R0, 0x1, R2 ;  /* 0x0000000100007824 */ /* 0x004fc800078e0202 */
[----:B------:R-:W-:-:S04]  /*3fe0*/  @P4 IMAD.HI.U32 R2, R0, c[0x0][0x2c8], RZ ;  /* 0x0000b20000024a27 */ /* 0x000fc800078e00ff */
[----:B------:R-:W-:Y:S01]  /*3ff0*/  IMAD.MOV.U32 R5, RZ, RZ, R0 ;  /* 0x000000ffff057224 */ /* 0x000fe200078e0000 */
[----:B------:R-:W-:Y:S02]  /*4000*/  @P4 SHF.R.U32.HI R5, RZ, c[0x0][0x2cc], R2 ;  /* 0x0000b300ff054a19 */ /* 0x000fe40000011602 */
[----:B------:R-:W-:-:S03]  /*4010*/  IADD3 R0, R116, c[0x0][0x1d0], RZ ;  /* 0x0000740074007a10 */ /* 0x000fc60007ffe0ff */
[----:B------:R-:W1:Y:S01]  /*4020*/  SHFL.IDX PT, R2, R5, 0x2, 0x1c1f ;  /* 0x005c1f0005027f89 */ /* 0x000e6200000e0000 */
[----:B---3--:R-:W-:Y:S01]  /*4030*/  IADD3 R3, -R7, 0x1, R0 ;  /* 0x0000000107037810 */ /* 0x008fe20007ffe100 */
[----:B------:R-:W-:Y:S02]  /*4040*/  IMAD.IADD R7, R0, 0x1, -R7 ;  /* 0x0000000100077824 */ /* 0x000fe400078e0a07 */
[----:B------:R-:W2:Y:S01]  /*4050*/  SHFL.IDX PT, R4, R5, 0x3, 0x1c1f ;  /* 0x007c1f0005047f89 */ /* 0x000ea200000e0000 */
[----:B------:R-:W-:-:S05]  /*4060*/  IADD3 R6, R3, -c[0x0][0x168], RZ ;  /* 0x80005a0003067a10 */ /* 0x000fca0007ffe0ff */
[C---:B-1----:R-:W-:Y:S02]  /*4070*/  IMAD.IADD R2, R6.reuse, 0x1, R2 ;  /* 0x0000000106027824 */ /* 0x042fe400078e0202 */
[----:B--2---:R-:W-:-:S03]  /*4080*/  IMAD.IADD R0, R6, 0x1, R4 ;  /* 0x0000000106007824 */ /* 0x004fc600078e0204 */
[----:B------:R-:W-:-:S04]  /*4090*/  IMNMX R2, R7, R2, PT ;  /* 0x0000000207027217 */ /* 0x000fc80003800200 */
[C---:B------:R-:W-:Y:S02]  /*40a0*/  ISETP.GT.AND P1, PT, R2.reuse, RZ, PT ;  /* 0x000000ff0200720c */ /* 0x040fe40003f24270 */
[C---:B------:R-:W-:Y:S02]  /*40b0*/  ISETP.GT.AND P3, PT, R2.reuse, 0x9, PT ;  /* 0x000000090200780c */ /* 0x040fe40003f64270 */
[C---:B------:R-:W-:Y:S02]  /*40c0*/  ISETP.GT.AND P2, PT, R2.reuse, 0x10, PT ;  /* 0x000000100200780c */ /* 0x040fe40003f44270 */
[C---:B------:R-:W-:Y:S02]  /*40d0*/  ISETP.GT.AND P0, PT, R2.reuse, 0x1, PT ;  /* 0x000000010200780c */ /* 0x040fe40003f04270 */
[----:B------:R-:W-:Y:S02]  /*40e0*/  FSEL R8, R157, -INF , P1 ;  /* 0xff8000009d087808 */ /* 0x000fe40000800000 */
[----:B------:R-:W-:-:S02]  /*40f0*/  ISETP.GT.AND P1, PT, R2, 0x11, PT ;  /* 0x000000110200780c */ /* 0x000fc40003f24270 */
[----:B------:R-:W-:Y:S02]  /*4100*/  FSEL R15, R137, -INF , P3 ;  /* 0xff800000890f7808 */ /* 0x000fe40001800000 */
[----:B------:R-:W-:Y:S02]  /*4110*/  FSEL R16, R136, -INF , P2 ;  /* 0xff80000088107808 */ /* 0x000fe40001000000 */
[C---:B------:R-:W-:Y:S02]  /*4120*/  ISETP.GT.AND P3, PT, R2.reuse, 0x20, PT ;  /* 0x000000200200780c */ /* 0x040fe40003f64270 */
[C---:B------:R-:W-:Y:S02]  /*4130*/  ISETP.GT.AND P2, PT, R2.reuse, 0x21, PT ;  /* 0x000000210200780c */ /* 0x040fe40003f44270 */
[----:B------:R-:W-:Y:S02]  /*4140*/  ISETP.GT.AND P5, PT, R2, 0x8, PT ;  /* 0x000000080200780c */ /* 0x000fe40003fa4270 */
[----:B------:R-:W-:-:S02]  /*4150*/  FSEL R9, R139, -INF , P0 ;  /* 0xff8000008b097808 */ /* 0x000fc40000000000 */
[C---:B------:R-:W-:Y:S02]  /*4160*/  ISETP.GT.AND P0, PT, R2.reuse, 0x18, PT ;  /* 0x000000180200780c */ /* 0x040fe40003f04270 */
[----:B------:R-:W-:Y:S02]  /*4170*/  FSEL R18, R135, -INF , P1 ;  /* 0xff80000087127808 */ /* 0x000fe40000800000 */
[C---:B------:R-:W-:Y:S02]  /*4180*/  ISETP.GT.AND P1, PT, R2.reuse, 0x28, PT ;  /* 0x000000280200780c */ /* 0x040fe40003f24270 */
[----:B------:R-:W-:Y:S02]  /*4190*/  FSEL R104, R117, -INF , P3 ;  /* 0xff80000075687808 */ /* 0x000fe40001800000 */
[----:B------:R-:W-:Y:S02]  /*41a0*/  FSEL R105, R93, -INF , P2 ;  /* 0xff8000005d697808 */ /* 0x000fe40001000000 */
[----:B------:R-:W-:-:S02]  /*41b0*/  ISETP.GT.AND P3, PT, R2, 0x31, PT ;  /* 0x000000310200780c */ /* 0x000fc40003f64270 */
[----:B------:R-:W-:Y:S02]  /*41c0*/  ISETP.GT.AND P2, PT, R2, 0x38, PT ;  /* 0x000000380200780c */ /* 0x000fe40003f44270 */
[----:B------:R-:W-:Y:S02]  /*41d0*/  FSEL R14, R138, -INF , P5 ;  /* 0xff8000008a0e7808 */ /* 0x000fe40002800000 */
[----:B------:R-:W-:Y:S02]  /*41e0*/  ISETP.GT.AND P5, PT, R2, 0x19, PT ;  /* 0x000000190200780c */ /* 0x000fe40003fa4270 */
[----:B------:R-:W-:Y:S02]  /*41f0*/  FSEL R19, R132, -INF , P0 ;  /* 0xff80000084137808 */ /* 0x000fe40000000000 */
[----:B------:R-:W-:Y:S02]  /*4200*/  ISETP.GT.AND P0, PT, R2, 0x29, PT ;  /* 0x000000290200780c */ /* 0x000fe40003f04270 */
[----:B------:R-:W-:-:S02]  /*4210*/  FSEL R106, R89, -INF , P1 ;  /* 0xff800000596a7808 */ /* 0x000fc40000800000 */
[----:B------:R-:W-:Y:S02]  /*4220*/  ISETP.GT.AND P1, PT, R2, 0x39, PT ;  /* 0x000000390200780c */ /* 0x000fe40003f24270 */
[----:B------:R-:W-:Y:S02]  /*4230*/  FSEL R137, R86, -INF , P3 ;  /* 0xff80000056897808 */ /* 0x000fe40001800000 */
[----:B------:R-:W-:Y:S02]  /*4240*/  FSEL R139, R83, -INF , P2 ;  /* 0xff800000538b7808 */ /* 0x000fe40001000000 */
[C---:B------:R-:W-:Y:S02]  /*4250*/  ISETP.GT.AND P3, PT, R2.reuse, 0x48, PT ;  /* 0x000000480200780c */ /* 0x040fe40003f64270 */
[----:B------:R-:W-:Y:S02]  /*4260*/  ISETP.GT.AND P2, PT, R2, 0x49, PT ;  /* 0x000000490200780c */ /* 0x000fe40003f44270 */
[----:B------:R-:W-:-:S02]  /*4270*/  FSEL R21, R118, -INF , P5 ;  /* 0xff80000076157808 */ /* 0x000fc40002800000 */
[----:B------:R-:W-:Y:S02]  /*4280*/  ISETP.GT.AND P5, PT, R2, 0x30, PT ;  /* 0x000000300200780c */ /* 0x000fe40003fa4270 */
[----:B------:R-:W-:Y:S02]  /*4290*/  FSEL R107, R88, -INF , P0 ;  /* 0xff800000586b7808 */ /* 0x000fe40000000000 */
[----:B------:R-:W-:Y:S02]  /*42a0*/  ISETP.GT.AND P0, PT, R2, 0x40, PT ;  /* 0x000000400200780c */ /* 0x000fe40003f04270 */
[----:B------:R-:W-:Y:S02]  /*42b0*/  FSEL R138, R82, -INF , P1 ;  /* 0xff800000528a7808 */ /* 0x000fe40000800000 */
[----:B------:R-:W-:Y:S02]  /*42c0*/  ISETP.GT.AND P1, PT, R2, 0x50, PT ;  /* 0x000000500200780c */ /* 0x000fe40003f24270 */
[----:B------:R-:W-:-:S02]  /*42d0*/  FSEL R189, R76, -INF , P3 ;  /* 0xff8000004cbd7808 */ /* 0x000fc40001800000 */
[----:B------:R-:W-:Y:S02]  /*42e0*/  FSEL R190, R69, -INF , P2 ;  /* 0xff80000045be7808 */ /* 0x000fe40001000000 */
[----:B------:R-:W-:Y:S02]  /*42f0*/  FMNMX.FTZ R72, R8, R9, !PT ;  /* 0x0000000908487209 */ /* 0x000fe40007810000 */
[C---:B------:R-:W-:Y:S02]  /*4300*/  ISETP.GT.AND P3, PT, R2.reuse, 0x59, PT ;  /* 0x000000590200780c */ /* 0x040fe40003f64270 */
[----:B------:R-:W-:Y:S02]  /*4310*/  ISETP.GT.AND P2, PT, R2, 0x60, PT ;  /* 0x000000600200780c */ /* 0x000fe40003f44270 */
[----:B------:R-:W-:Y:S02]  /*4320*/  IMNMX R0, R7, R0, PT ;  /* 0x0000000007007217 */ /* 0x000fe40003800200 */
[----:B------:R-:W-:-:S02]  /*4330*/  FSEL R136, R87, -INF , P5 ;  /* 0xff80000057887808 */ /* 0x000fc40002800000 */
[C---:B------:R-:W-:Y:S02]  /*4340*/  ISETP.GT.AND P5, PT, R2.reuse, 0x41, PT ;  /* 0x000000410200780c */ /* 0x040fe40003fa4270 */
[----:B------:R-:W-:Y:S02]  /*4350*/  FSEL R187, R79, -INF , P0 ;  /* 0xff8000004fbb7808 */ /* 0x000fe40000000000 */
[----:B------:R-:W-:Y:S02]  /*4360*/  ISETP.GT.AND P0, PT, R2, 0x51, PT ;  /* 0x000000510200780c */ /* 0x000fe40003f04270 */
[----:B------:R-:W-:Y:S02]  /*4370*/  FSEL R223, R68, -INF , P1 ;  /* 0xff80000044df7808 */ /* 0x000fe40000800000 */
[----:B------:R-:W-:Y:S02]  /*4380*/  FMNMX.FTZ R72, R14, R72, !PT ;  /* 0x000000480e487209 */ /* 0x000fe40007810000 */
[----:B------:R-:W-:-:S02]  /*4390*/  ISETP.GT.AND P1, PT, R2, 0x61, PT ;  /* 0x000000610200780c */ /* 0x000fc40003f24270 */
[----:B------:R-:W-:Y:S02]  /*43a0*/  FSEL R232, R61, -INF , P3 ;  /* 0xff8000003de87808 */ /* 0x000fe40001800000 */
[----:B------:R-:W-:Y:S02]  /*43b0*/  FSEL R231, R24, -INF , P2 ;  /* 0xff80000018e77808 */ /* 0x000fe40001000000 */
[C---:B------:R-:W-:Y:S02]  /*43c0*/  ISETP.GT.AND P3, PT, R0.reuse, RZ, PT ;  /* 0x000000ff0000720c */ /* 0x040fe40003f64270 */
[----:B------:R-:W-:Y:S02]  /*43d0*/  ISETP.GT.AND P2, PT, R0, 0x1, PT ;  /* 0x000000010000780c */ /* 0x000fe40003f44270 */
[----:B------:R-:W-:Y:S02]  /*43e0*/  FSEL R188, R78, -INF , P5 ;  /* 0xff8000004ebc7808 */ /* 0x000fe40002800000 */
[----:B------:R-:W-:-:S02]  /*43f0*/  ISETP.GT.AND P5, PT, R2, 0x58, PT ;  /* 0x000000580200780c */ /* 0x000fc40003fa4270 */
[----:B------:R-:W-:Y:S02]  /*4400*/  FSEL R234, R73, -INF , P0 ;  /* 0xff80000049ea7808 */ /* 0x000fe40000000000 */
[----:B------:R-:W-:Y:S02]  /*4410*/  FMNMX.FTZ R72, R15, R72, !PT ;  /* 0x000000480f487209 */ /* 0x000fe40007810000 */
[----:B------:R-:W-:Y:S02]  /*4420*/  ISETP.GT.AND P0, PT, R2, 0x68, PT ;  /* 0x000000680200780c */ /* 0x000fe40003f04270 */
[----:B------:R-:W-:Y:S02]  /*4430*/  FSEL R249, R20, -INF , P1 ;  /* 0xff80000014f97808 */ /* 0x000fe40000800000 */
[----:B------:R-:W-:Y:S02]  /*4440*/  ISETP.GT.AND P1, PT, R0, 0x8, PT ;  /* 0x000000080000780c */ /* 0x000fe40003f24270 */
[----:B------:R-:W-:-:S02]  /*4450*/  FSEL R10, R162, -INF , P3 ;  /* 0xff800000a20a7808 */ /* 0x000fc40001800000 */
[----:B------:R-:W-:Y:S02]  /*4460*/  FSEL R13, R161, -INF , P2 ;  /* 0xff800000a10d7808 */ /* 0x000fe40001000000 */
[----:B------:R-:W-:Y:S02]  /*4470*/  FSEL R233, R60, -INF , P5 ;  /* 0xff8000003ce97808 */ /* 0x000fe40002800000 */
[----:B------:R-:W-:Y:S02]  /*4480*/  FMNMX.FTZ R72, R16, R72, !PT ;  /* 0x0000004810487209 */ /* 0x000fe40007810000 */
[----:B------:R-:W-:Y:S02]  /*4490*/  ISETP.GT.AND P5, PT, R2, 0x69, PT ;  /* 0x000000690200780c */ /* 0x000fe40003fa4270 */
[----:B------:R-:W-:Y:S02]  /*44a0*/  FSEL R229, R17, -INF , P0 ;  /* 0xff80000011e57808 */ /* 0x000fe40000000000 */
[----:B------:R-:W-:-:S02]  /*44b0*/  ISETP.GT.AND P0, PT, R0, 0x9, PT ;  /* 0x000000090000780c */ /* 0x000fc40003f04270 */
[----:B------:R-:W-:Y:S02]  /*44c0*/  FSEL R12, R142, -INF , P1 ;  /* 0xff8000008e0c7808 */ /* 0x000fe40000800000 */
[----:B------:R-:W-:Y:S02]  /*44d0*/  FMNMX.FTZ R2, R10, R13, !PT ;  /* 0x0000000d0a027209 */ /* 0x000fe40007810000 */
[----:B------:R-:W-:Y:S02]  /*44e0*/  FMNMX.FTZ R72, R18, R72, !PT ;  /* 0x0000004812487209 */ /* 0x000fe40007810000 */
[----:B------:R-:W-:Y:S02]  /*44f0*/  ISETP.GT.AND P2, PT, R0, 0x10, PT ;  /* 0x000000100000780c */ /* 0x000fe40003f44270 */
[----:B------:R-:W-:Y:S02]  /*4500*/  FSEL R11, R143, -INF , P0 ;  /* 0xff8000008f0b7808 */ /* 0x000fe40000000000 */
[----:B------:R-:W-:-:S02]  /*4510*/  FMNMX.FTZ R2, R12, R2, !PT ;  /* 0x000000020c027209 */ /* 0x000fc40007810000 */
[----:B------:R-:W-:Y:S02]  /*4520*/  FMNMX.FTZ R72, R19, R72, !PT ;  /* 0x0000004813487209 */ /* 0x000fe40007810000 */
[----:B------:R-:W-:Y:S02]  /*4530*/  ISETP.GT.AND P1, PT, R0, 0x11, PT ;  /* 0x000000110000780c */ /* 0x000fe40003f24270 */
[----:B------:R-:W-:Y:S02]  /*4540*/  FSEL R17, R140, -INF , P2 ;  /* 0xff8000008c117808 */ /* 0x000fe40001000000 */
[----:B------:R-:W-:Y:S02]  /*4550*/  FMNMX.FTZ R2, R11, R2, !PT ;  /* 0x000000020b027209 */ /* 0x000fe40007810000 */
[----:B------:R-:W-:Y:S02]  /*4560*/  FMNMX.FTZ R72, R21, R72, !PT ;  /* 0x0000004815487209 */ /* 0x000fe40007810000 */
        /* <DEDUP_REMOVED lines=26> */
[----:B------:R-:W-:Y:S01]  /*4710*/  FMNMX.FTZ R2, R101, R2, !PT ;  /* 0x0000000265027209 */ /* 0x000fe20007810000 */
[----:B------:R-:W-:Y:S01]  /*4720*/  LDSM.16.MT88.4 R88, [R227+0x800] ;  /* 0x00080000e358783b */ /* 0x000fe20000004200 */
        /* <DEDUP_REMOVED lines=15> */
[----:B------:R-:W-:Y:S01]  /*4820*/  FMNMX.FTZ R2, R129, R2, !PT ;  /* 0x0000000281027209 */ /* 0x000fe20007810000 */
[----:B------:R-:W-:Y:S01]  /*4830*/  LDSM.16.MT88.4 R84, [R227] ;  /* 0x00000000e354783b */ /* 0x000fe20000004200 */
[----:B------:R-:W-:-:S02]  /*4840*/  FMNMX.FTZ R72, R189, R72, !PT ;  /* 0x00000048bd487209 */ /* 0x000fc40007810000 */
[----:B------:R-:W-:Y:S02]  /*4850*/  ISETP.GT.AND P1, PT, R0, 0x41, PT ;  /* 0x000000410000780c */ /* 0x000fe40003f24270 */
[----:B------:R-:W-:Y:S02]  /*4860*/  FSEL R185, R81, -INF , P2 ;  /* 0xff80000051b97808 */ /* 0x000fe40001000000 */
[----:B------:R-:W-:Y:S02]  /*4870*/  FMNMX.FTZ R2, R128, R2, !PT ;  /* 0x0000000280027209 */ /* 0x000fe40007810000 */
[----:B------:R-:W-:Y:S02]  /*4880*/  FMNMX.FTZ R72, R190, R72, !PT ;  /* 0x00000048be487209 */ /* 0x000fe40007810000 */
[----:B------:R-:W-:Y:S02]  /*4890*/  ISETP.GT.AND P0, PT, R0, 0x48, PT ;  /* 0x000000480000780c */ /* 0x000fe40003f04270 */
[----:B------:R-:W-:-:S02]  /*48a0*/  FSEL R184, R80, -INF , P1 ;  /* 0xff80000050b87808 */ /* 0x000fc40000800000 */
[----:B------:R-:W-:Y:S01]  /*48b0*/  FMNMX.FTZ R2, R185, R2, !PT ;  /* 0x00000002b9027209 */ /* 0x000fe20007810000 */
[----:B------:R-:W-:Y:S01]  /*48c0*/  LDSM.16.MT88.4 R80, [R225+0x800] ;  /* 0x00080000e150783b */ /* 0x000fe20000004200 */
[----:B------:R-:W-:Y:S02]  /*48d0*/  FMNMX.FTZ R72, R223, R72, !PT ;  /* 0x00000048df487209 */ /* 0x000fe40007810000 */
[----:B------:R-:W-:Y:S02]  /*48e0*/  ISETP.GT.AND P2, PT, R0, 0x49, PT ;  /* 0x000000490000780c */ /* 0x000fe40003f44270 */
[----:B------:R-:W-:Y:S02]  /*48f0*/  FSEL R162, R77, -INF , P0 ;  /* 0xff8000004da27808 */ /* 0x000fe40000000000 */
[----:B------:R-:W-:Y:S01]  /*4900*/  FMNMX.FTZ R2, R184, R2, !PT ;  /* 0x00000002b8027209 */ /* 0x000fe20007810000 */
[----:B------:R-:W-:Y:S01]  /*4910*/  LDSM.16.MT88.4 R76, [R228+0x800] ;  /* 0x00080000e44c783b */ /* 0x000fe20000004200 */
[----:B------:R-:W-:-:S02]  /*4920*/  FMNMX.FTZ R72, R234, R72, !PT ;  /* 0x00000048ea487209 */ /* 0x000fc40007810000 */
[----:B------:R-:W-:Y:S02]  /*4930*/  ISETP.GT.AND P1, PT, R0, 0x50, PT ;  /* 0x000000500000780c */ /* 0x000fe40003f24270 */
[----:B------:R-:W-:Y:S02]  /*4940*/  FSEL R186, R70, -INF , P2 ;  /* 0xff80000046ba7808 */ /* 0x000fe40001000000 */
[----:B------:R-:W-:Y:S02]  /*4950*/  FMNMX.FTZ R2, R162, R2, !PT ;  /* 0x00000002a2027209 */ /* 0x000fe40007810000 */
[----:B------:R-:W-:Y:S02]  /*4960*/  FMNMX.FTZ R72, R233, R72, !PT ;  /* 0x00000048e9487209 */ /* 0x000fe40007810000 */
[----:B------:R-:W-:Y:S02]  /*4970*/  ISETP.GT.AND P0, PT, R0, 0x51, PT ;  /* 0x000000510000780c */ /* 0x000fe40003f04270 */
[----:B------:R-:W-:-:S02]  /*4980*/  FSEL R119, R74, -INF , P1 ;  /* 0xff8000004a777808 */ /* 0x000fc40000800000 */
[----:B------:R-:W-:Y:S02]  /*4990*/  FMNMX.FTZ R2, R186, R2, !PT ;  /* 0x00000002ba027209 */ /* 0x000fe40007810000 */
[----:B------:R-:W-:Y:S02]  /*49a0*/  FMNMX.FTZ R72, R232, R72, !PT ;  /* 0x00000048e8487209 */ /* 0x000fe40007810000 */
[----:B------:R-:W-:Y:S02]  /*49b0*/  ISETP.GT.AND P2, PT, R0, 0x58, PT ;  /* 0x000000580000780c */ /* 0x000fe40003f44270 */
[----:B------:R-:W-:Y:S02]  /*49c0*/  FSEL R251, R75, -INF , P0 ;  /* 0xff8000004bfb7808 */ /* 0x000fe40000000000 */
[----:B------:R-:W-:Y:S02]  /*49d0*/  FMNMX.FTZ R2, R119, R2, !PT ;  /* 0x0000000277027209 */ /* 0x000fe40007810000 */
        /* <DEDUP_REMOVED lines=8> */
[----:B------:R-:W-:Y:S01]  /*4a60*/  LDSM.16.MT88.4 R60, [R225] ;  /* 0x00000000e13c783b */ /* 0x000fe20000004200 */
[----:B------:R-:W-:Y:S02]  /*4a70*/  FSEL R226, R23, -INF , P5 ;  /* 0xff80000017e27808 */ /* 0x000fe40002800000 */
[----:B------:R-:W-:Y:S02]  /*4a80*/  FMNMX.FTZ R72, R229, R72, !PT ;  /* 0x00000048e5487209 */ /* 0x000fe40007810000 */
[----:B------:R-:W-:Y:S02]  /*4a90*/  ISETP.GT.AND P1, PT, R0, 0x61, PT ;  /* 0x000000610000780c */ /* 0x000fe40003f24270 */
[----:B------:R-:W-:Y:S02]  /*4aa0*/  FSEL R157, R28, -INF , P0 ;  /* 0xff8000001c9d7808 */ /* 0x000fe40000000000 */
[----:B------:R-:W-:-:S02]  /*4ab0*/  FMNMX.FTZ R2, R69, R2, !PT ;  /* 0x0000000245027209 */ /* 0x000fc40007810000 */
[----:B------:R-:W-:Y:S02]  /*4ac0*/  FMNMX.FTZ R72, R226, R72, !PT ;  /* 0x00000048e2487209 */ /* 0x000fe40007810000 */
[C---:B------:R-:W-:Y:S02]  /*4ad0*/  ISETP.GT.AND P0, PT, R0.reuse, 0x68, PT ;  /* 0x000000680000780c */ /* 0x040fe40003f04270 */
[----:B------:R-:W-:Y:S01]  /*4ae0*/  FSEL R244, R27, -INF , P1 ;  /* 0xff8000001bf47808 */ /* 0x000fe20000800000 */
[----:B------:R-:W1:Y:S01]  /*4af0*/  SHFL.BFLY PT, R3, R72, 0x2, 0x1f ;  /* 0x0c401f0048037f89 */ /* 0x000e6200000e0000 */
[----:B------:R-:W-:Y:S02]  /*4b00*/  FMNMX.FTZ R2, R157, R2, !PT ;  /* 0x000000029d027209 */ /* 0x000fe40007810000 */
[----:B------:R-:W-:Y:S02]  /*4b10*/  ISETP.GT.AND P1, PT, R0, 0x69, PT ;  /* 0x000000690000780c */ /* 0x000fe40003f24270 */
[----:B------:R-:W-:-:S02]  /*4b20*/  FSEL R252, R26, -INF , P0 ;  /* 0xff8000001afc7808 */ /* 0x000fc40000000000 */
[----:B------:R-:W-:Y:S02]  /*4b30*/  FMNMX.FTZ R0, R244, R2, !PT ;  /* 0x00000002f4007209 */ /* 0x000fe40007810000 */
[----:B------:R-:W-:Y:S02]  /*4b40*/  FSEL R250, R25, -INF , P1 ;  /* 0xff80000019fa7808 */ /* 0x000fe40000800000 */
[----:B------:R-:W-:-:S04]  /*4b50*/  FMNMX.FTZ R0, R252, R0, !PT ;  /* 0x00000000fc007209 */ /* 0x000fc80007810000 */
[----:B------:R-:W-:-:S05]  /*4b60*/  FMNMX.FTZ R0, R250, R0, !PT ;  /* 0x00000000fa007209 */ /* 0x000fca0007810000 */
[----:B------:R-:W2:Y:S01]  /*4b70*/  SHFL.BFLY PT, R2, R0, 0x2, 0x1f ;  /* 0x0c401f0000027f89 */ /* 0x000ea200000e0000 */
[----:B-1----:R-:W-:-:S05]  /*4b80*/  FMNMX.FTZ R72, R72, R3, !PT ;  /* 0x0000000348487209 */ /* 0x002fca0007810000 */
[----:B------:R-:W1:Y:S01]  /*4b90*/  SHFL.BFLY PT, R3, R72, 0x1, 0x1f ;  /* 0x0c201f0048037f89 */ /* 0x000e6200000e0000 */
[----:B--2---:R-:W-:-:S05]  /*4ba0*/  FMNMX.FTZ R0, R0, R2, !PT ;  /* 0x0000000200007209 */ /* 0x004fca0007810000 */
[----:B------:R-:W2:Y:S01]  /*4bb0*/  SHFL.BFLY PT, R70, R0, 0x1, 0x1f ;  /* 0x0c201f0000467f89 */ /* 0x000ea200000e0000 */
[----:B-1----:R-:W-:-:S04]  /*4bc0*/  FMNMX.FTZ R72, R72, R3, !PT ;  /* 0x0000000348487209 */ /* 0x002fc80007810000 */
[C---:B------:R-:W-:Y:S01]  /*4bd0*/  FSETP.NEU.FTZ.AND P0, PT, R72.reuse, -INF , PT ;  /* 0xff8000004800780b */ /* 0x040fe20003f1d000 */
[----:B------:R-:W-:-:S05]  /*4be0*/  FMUL.FTZ R4, R72, c[0x0][0x2d0] ;  /* 0x0000b40048047a20 */ /* 0x000fca0000410000 */
[----:B------:R-:W-:-:S05]  /*4bf0*/  FSEL R4, R4, RZ, P0 ;  /* 0x000000ff04047208 */ /* 0x000fca0000000000 */
[----:B------:R-:W-:-:S04]  /*4c00*/  FFMA.FTZ R2, R8, c[0x0][0x2d0], -R4 ;  /* 0x0000b40008027a23 */ /* 0x000fc80000010804 */
[----:B------:R1:W-:Y:S01]  /*4c10*/  MUFU.EX2 R243, R2 ;  /* 0x0000000200f37308 */ /* 0x0003e20000000800 */
[----:B--2---:R-:W-:Y:S01]  /*4c20*/  FMNMX.FTZ R70, R0, R70, !PT ;  /* 0x0000004600467209 */ /* 0x004fe20007810000 */
[----:B------:R-:W-:-:S03]  /*4c30*/  FFMA.FTZ R0, R9, c[0x0][0x2d0], -R4 ;  /* 0x0000b40009007a23 */ /* 0x000fc60000010804 */
[C---:B------:R-:W-:Y:S01]  /*4c40*/  FSETP.NEU.FTZ.AND P0, PT, R70.reuse, -INF , PT ;  /* 0xff8000004600780b */ /* 0x040fe20003f1d000 */
[----:B------:R-:W-:Y:S02]  /*4c50*/  FMUL.FTZ R3, R70, c[0x0][0x2d0] ;  /* 0x0000b40046037a20 */ /* 0x000fe40000410000 */
[----:B------:R2:W3:Y:S03]  /*4c60*/  MUFU.EX2 R47, R0 ;  /* 0x00000000002f7308 */ /* 0x0004e60000000800 */
[----:B------:R-:W-:Y:S01]  /*4c70*/  FSEL R3, R3, RZ, P0 ;  /* 0x000000ff03037208 */ /* 0x000fe20000000000 */
[----:B-1----:R-:W1:Y:S01]  /*4c80*/  SHFL.IDX PT, R2, R5, RZ, 0x1c1f ;  /* 0x001c1fff05027589 */ /* 0x002e6200000e0000 */
[----:B--2---:R-:W-:Y:S01]  /*4c90*/  FFMA.FTZ R0, R14, c[0x0][0x2d0], -R4 ;  /* 0x0000b4000e007a23 */ /* 0x004fe20000010804 */
[----:B---3--:R-:W-:-:S03]  /*4ca0*/  F2FP.BF16.PACK_AB R8, R47, R243 ;  /* 0x000000f32f08723e */ /* 0x008fc600000010ff */
[----:B------:R2:W-:Y:S01]  /*4cb0*/  MUFU.EX2 R248, R0 ;  /* 0x0000000000f87308 */ /* 0x0005e20000000800 */
[----:B-1----:R-:W-:Y:S02]  /*4cc0*/  IMAD.IADD R2, R6, 0x1, R2 ;  /* 0x0000000106027824 */ /* 0x002fe400078e0202 */
[----:B--2---:R-:W-:-:S03]  /*4cd0*/  FFMA.FTZ R0, R15, c[0x0][0x2d0], -R4 ;  /* 0x0000b4000f007a23 */ /* 0x004fc60000010804 */
[----:B------:R-:W-:Y:S02]  /*4ce0*/  IMNMX R2, R7, R2, PT ;  /* 0x0000000207027217 */ /* 0x000fe40003800200 */
[----:B------:R1:W2:Y:S02]  /*4cf0*/  MUFU.EX2 R247, R0 ;  /* 0x0000000000f77308 */ /* 0x0002a40000000800 */
[C---:B------:R-:W-:Y:S02]  /*4d00*/  ISETP.GT.AND P1, PT, R2.reuse, RZ, PT ;  /* 0x000000ff0200720c */ /* 0x040fe40003f24270 */
[C---:B------:R-:W-:Y:S02]  /*4d10*/  ISETP.GT.AND P0, PT, R2.reuse, 0x1, PT ;  /* 0x000000010200780c */ /* 0x040fe40003f04270 */
[C---:B------:R-:W-:Y:S02]  /*4d20*/  ISETP.GT.AND P5, PT, R2.reuse, 0x8, PT ;  /* 0x000000080200780c */ /* 0x040fe40003fa4270 */
[----:B------:R-:W-:-:S02]  /*4d30*/  ISETP.GT.AND P3, PT, R2, 0x9, PT ;  /* 0x000000090200780c */ /* 0x000fc40003f64270 */
[----:B------:R-:W-:Y:S01]  /*4d40*/  ISETP.GT.AND P2, PT, R2, 0x10, PT ;  /* 0x000000100200780c */ /* 0x000fe20003f44270 */
[----:B-1----:R-:W-:Y:S01]  /*4d50*/  FFMA.FTZ R0, R10, c[0x0][0x2d0], -R3 ;  /* 0x0000b4000a007a23 */ /* 0x002fe20000010803 */
[----:B--2---:R-:W-:-:S03]  /*4d60*/  F2FP.BF16.PACK_AB R10, R247, R248 ;  /* 0x000000f8f70a723e */ /* 0x004fc600000010ff */
        /* <DEDUP_REMOVED lines=11> */
[C---:B------:R-:W-:Y:S08]  /*4e20*/  HMMA.16816.F32.BF16 R40, R8.reuse, R48, RZ ;  /* 0x000000300828723c */ /* 0x040ff000000418ff */
[----:B------:R-:W-:Y:S01]  /*4e30*/  HMMA.16816.F32.BF16 R36, R8, R52, RZ ;  /* 0x000000340824723c */ /* 0x000fe200000418ff */
[----:B-1----:R-:W-:-:S04]  /*4e40*/  FFMA.FTZ R0, R18, c[0x0][0x2d0], -R4 ;  /* 0x0000b40012007a23 */ /* 0x002fc80000010804 */
[----:B------:R1:W2:Y:S03]  /*4e50*/  MUFU.EX2 R97, R0 ;  /* 0x0000000000617308 */ /* 0x0002a60000000800 */
[C---:B------:R-:W-:Y:S08]  /*4e60*/  HMMA.16816.F32.BF16 R32, R8.reuse, R60, RZ ;  /* 0x0000003c0820723c */ /* 0x040ff000000418ff */
[----:B------:R-:W-:Y:S01]  /*4e70*/  HMMA.16816.F32.BF16 R28, R8, R84, RZ ;  /* 0x00000054081c723c */ /* 0x000fe200000418ff */
[----:B-1----:R-:W-:-:S07]  /*4e80*/  FFMA.FTZ R0, R19, c[0x0][0x2d0], -R4 ;  /* 0x0000b40013007a23 */ /* 0x002fce0000010804 */
[C---:B------:R-:W-:Y:S01]  /*4e90*/  HMMA.16816.F32.BF16 R24, R8.reuse, R50, RZ ;  /* 0x000000320818723c */ /* 0x040fe200000418ff */
[----:B------:R1:W-:Y:S07]  /*4ea0*/  MUFU.EX2 R220, R0 ;  /* 0x0000000000dc7308 */ /* 0x0003ee0000000800 */
[----:B------:R-:W-:Y:S01]  /*4eb0*/  HMMA.16816.F32.BF16 R12, R8, R86, RZ ;  /* 0x00000056080c723c */ /* 0x000fe200000418ff */
[----:B-1----:R-:W-:-:S04]  /*4ec0*/  FFMA.FTZ R0, R21, c[0x0][0x2d0], -R4 ;  /* 0x0000b40015007a23 */ /* 0x002fc80000010804 */
[----:B------:R1:W-:Y:S02]  /*4ed0*/  MUFU.EX2 R219, R0 ;  /* 0x0000000000db7308 */ /* 0x0003e40000000800 */
[--C-:B-1----:R-:W-:Y:S02]  /*4ee0*/  FFMA.FTZ R0, R17, c[0x0][0x2d0], -R3.reuse ;  /* 0x0000b40011007a23 */ /* 0x102fe40000010803 */
[----:B------:R-:W-:Y:S04]  /*4ef0*/  HMMA.16816.F32.BF16 R16, R8, R62, RZ ;  /* 0x0000003e0810723c */ /* 0x000fe800000418ff */
[----:B------:R1:W-:Y:S02]  /*4f00*/  MUFU.EX2 R242, R0 ;  /* 0x0000000000f27308 */ /* 0x0003e40000000800 */
[----:B-1----:R-:W-:-:S06]  /*4f10*/  FFMA.FTZ R0, R20, c[0x0][0x2d0], -R3 ;  /* 0x0000b40014007a23 */ /* 0x002fcc0000010803 */
[----:B------:R1:W3:Y:S02]  /*4f20*/  MUFU.EX2 R96, R0 ;  /* 0x0000000000607308 */ /* 0x0002e40000000800 */
[----:B-1----:R-:W-:Y:S02]  /*4f30*/  FFMA.FTZ R0, R22, c[0x0][0x2d0], -R3 ;  /* 0x0000b40016007a23 */ /* 0x002fe40000010803 */
[----:B------:R-:W-:Y:S04]  /*4f40*/  HMMA.16816.F32.BF16 R20, R8, R54, RZ ;  /* 0x000000360814723c */ /* 0x000fe800000418ff */
[----:B------:R1:W-:Y:S03]  /*4f50*/  MUFU.EX2 R221, R0 ;  /* 0x0000000000dd7308 */ /* 0x0003e60000000800 */
[----:B--2---:R-:W-:-:S02]  /*4f60*/  F2FP.BF16.PACK_AB R8, R97, R245 ;  /* 0x000000f56108723e */ /* 0x004fc400000010ff */
[----:B---3--:R-:W-:Y:S02]  /*4f70*/  F2FP.BF16.PACK_AB R9, R96, R242 ;  /* 0x000000f26009723e */ /* 0x008fe400000010ff */
[----:B------:R-:W-:Y:S01]  /*4f80*/  F2FP.BF16.PACK_AB R10, R219, R220 ;  /* 0x000000dcdb0a723e */ /* 0x000fe200000010ff */
[----:B-1----:R-:W-:-:S04]  /*4f90*/  FFMA.FTZ R0, R44, c[0x0][0x2d0], -R3 ;  /* 0x0000b4002c007a23 */ /* 0x002fc80000010803 */
[----:B------:R1:W2:Y:S02]  /*4fa0*/  MUFU.EX2 R218, R0 ;  /* 0x0000000000da7308 */ /* 0x0002a40000000800 */
[----:B-1----:R-:W1:Y:S01]  /*4fb0*/  SHFL.IDX PT, R0, R5, 0x1, 0x1c1f ;  /* 0x003c1f0005007f89 */ /* 0x002e6200000e0000 */
[----:B--2---:R-:W-:-:S07]  /*4fc0*/  F2FP.BF16.PACK_AB R11, R218, R221 ;  /* 0x000000ddda0b723e */ /* 0x004fce00000010ff */
[C---:B------:R-:W-:Y:S08]  /*4fd0*/  HMMA.16816.F32.BF16 R132, R8.reuse, R56, R40 ;  /* 0x000000380884723c */ /* 0x040ff00000041828 */
[----:B------:R-:W-:Y:S01]  /*4fe0*/  HMMA.16816.F32.BF16 R164, R8, R76, R36 ;  /* 0x0000004c08a4723c */ /* 0x000fe20000041824 */
[----:B-1----:R-:W-:-:S07]  /*4ff0*/  IMAD.IADD R0, R6, 0x1, R0 ;  /* 0x0000000106007824 */ /* 0x002fce00078e0200 */
[----:B------:R-:W-:Y:S01]  /*5000*/  HMMA.16816.F32.BF16 R180, R8, R80, R32 ;  /* 0x0000005008b4723c */ /* 0x000fe20000041820 */
[----:B------:R-:W-:Y:S02]  /*5010*/  IMNMX R0, R7, R0, PT ;  /* 0x0000000007007217 */ /* 0x000fe40003800200 */
[----:B------:R-:W-:-:S04]  /*5020*/  FSEL R7, R214, -INF , P1 ;  /* 0xff800000d6077808 */ /* 0x000fc80000800000 */
[----:B------:R-:W-:Y:S01]  /*5030*/  IMAD.MOV.U32 R32, RZ, RZ, R116 ;  /* 0x000000ffff207224 */ /* 0x000fe200078e0074 */
[C---:B------:R-:W-:Y:S01]  /*5040*/  HMMA.16816.F32.BF16 R176, R8.reuse, R88, R28 ;  /* 0x0000005808b0723c */ /* 0x040fe2000004181c */
[----:B------:R-:W-:Y:S01]  /*5050*/  ISETP.GT.AND P1, PT, R2, 0x11, PT ;  /* 0x000000110200780c */ /* 0x000fe20003f24270 */
[----:B------:R-:W-:Y:S02]  /*5060*/  IMAD.MOV.U32 R34, RZ, RZ, R219 ;  /* 0x000000ffff227224 */ /* 0x000fe400078e00db */
[----:B------:R-:W-:Y:S02]  /*5070*/  IMAD.MOV.U32 R33, RZ, RZ, R218 ;  /* 0x000000ffff217224 */ /* 0x000fe400078e00da */
[----:B------:R-:W-:Y:S02]  /*5080*/  IMAD.MOV.U32 R35, RZ, RZ, R243 ;  /* 0x000000ffff237224 */ /* 0x000fe400078e00f3 */
[----:B------:R-:W-:Y:S01]  /*5090*/  HMMA.16816.F32.BF16 R108, R8, R58, R24 ;  /* 0x0000003a086c723c */ /* 0x000fe20000041818 */
[----:B------:R-:W-:-:S02]  /*50a0*/  IMAD.MOV.U32 R31, RZ, RZ, R217 ;  /* 0x000000ffff1f7224 */ /* 0x000fc400078e00d9 */
[----:B------:R-:W-:Y:S02]  /*50b0*/  IMAD.MOV.U32 R30, RZ, RZ, R47 ;  /* 0x000000ffff1e7224 */ /* 0x000fe400078e002f */
[----:B------:R-:W-:-:S03]  /*50c0*/  IMAD.MOV.U32 R214, RZ, RZ, R32 ;  /* 0x000000ffffd67224 */ /* 0x000fc600078e0020 */
[C---:B------:R-:W-:Y:S08]  /*50d0*/  HMMA.16816.F32.BF16 R172, R8.reuse, R78, R20 ;  /* 0x0000004e08ac723c */ /* 0x040ff00000041814 */
[C---:B------:R-:W-:Y:S07]  /*50e0*/  HMMA.16816.F32.BF16 R168, R8.reuse, R82, R16 ;  /* 0x0000005208a8723c */ /* 0x040fee0000041810 */
[----:B------:R-:W-:Y:S01]  /*50f0*/  FSEL R17, R209, -INF , P3 ;  /* 0xff800000d1117808 */ /* 0x000fe20001800000 */
[----:B------:R-:W-:Y:S01]  /*5100*/  HMMA.16816.F32.BF16 R140, R8, R90, R12 ;  /* 0x0000005a088c723c */ /* 0x000fe2000004180c */
[----:B------:R-:W-:-:S02]  /*5110*/  FSEL R18, R206, -INF , P2 ;  /* 0xff800000ce127808 */ /* 0x000fc40001000000 */
[----:B------:R-:W-:Y:S01]  /*5120*/  FSEL R19, R205, -INF , P1 ;  /* 0xff800000cd137808 */ /* 0x000fe20000800000 */
[----:B------:R-:W-:Y:S01]  /*5130*/  IMAD.MOV.U32 R205, RZ, RZ, R97 ;  /* 0x000000ffffcd7224 */ /* 0x000fe200078e0061 */
[----:B------:R-:W-:Y:S02]  /*5140*/  ISETP.GT.AND P3, PT, R2, 0x20, PT ;  /* 0x000000200200780c */ /* 0x000fe40003f64270 */
[----:B------:R-:W-:Y:S01]  /*5150*/  FSEL R11, R213, -INF , P0 ;  /* 0xff800000d50b7808 */ /* 0x000fe20000000000 */
[----:B------:R-:W-:Y:S01]  /*5160*/  IMAD.MOV.U32 R213, RZ, RZ, R33 ;  /* 0x000000ffffd57224 */ /* 0x000fe200078e0021 */
[----:B------:R-:W-:Y:S01]  /*5170*/  FSEL R15, R210, -INF , P5 ;  /* 0xff800000d20f7808 */ /* 0x000fe20002800000 */
[----:B------:R-:W-:Y:S01]  /*5180*/  IMAD.MOV.U32 R210, RZ, RZ, R34 ;  /* 0x000000ffffd27224 */ /* 0x000fe200078e0022 */
[----:B------:R-:W-:Y:S02]  /*5190*/  FMNMX.FTZ R5, R7, R11, !PT ;  /* 0x0000000b07057209 */ /* 0x000fe40007810000 */
[----:B------:R-:W-:-:S02]  /*51a0*/  ISETP.GT.AND P0, PT, R2, 0x18, PT ;  /* 0x000000180200780c */ /* 0x000fc40003f04270 */
[----:B------:R-:W-:Y:S02]  /*51b0*/  FMNMX.FTZ R5, R15, R5, !PT ;  /* 0x000000050f057209 */ /* 0x000fe40007810000 */
[----:B------:R-:W-:Y:S02]  /*51c0*/  ISETP.GT.AND P5, PT, R2, 0x19, PT ;  /* 0x000000190200780c */ /* 0x000fe40003fa4270 */
[----:B------:R-:W-:Y:S02]  /*51d0*/  FMNMX.FTZ R5, R17, R5, !PT ;  /* 0x0000000511057209 */ /* 0x000fe40007810000 */
[----:B------:R-:W-:Y:S01]  /*51e0*/  FSEL R21, R202, -INF , P0 ;  /* 0xff800000ca157808 */ /* 0x000fe20000000000 */
[----:B------:R-:W-:Y:S01]  /*51f0*/  IMAD.MOV.U32 R202, RZ, RZ, R96 ;  /* 0x000000ffffca7224 */ /* 0x000fe200078e0060 */
[----:B------:R-:W-:Y:S01]  /*5200*/  FSEL R22, R201, -INF , P5 ;  /* 0xff800000c9167808 */ /* 0x000fe20002800000 */
[----:B------:R-:W-:Y:S01]  /*5210*/  IMAD.MOV.U32 R201, RZ, RZ, R93 ;  /* 0x000000ffffc97224 */ /* 0x000fe200078e005d */
[----:B------:R-:W-:-:S02]  /*5220*/  ISETP.GT.AND P2, PT, R2, 0x21, PT ;  /* 0x000000210200780c */ /* 0x000fc40003f44270 */
[C---:B------:R-:W-:Y:S02]  /*5230*/  ISETP.GT.AND P1, PT, R2.reuse, 0x28, PT ;  /* 0x000000280200780c */ /* 0x040fe40003f24270 */
[C---:B------:R-:W-:Y:S02]  /*5240*/  ISETP.GT.AND P0, PT, R2.reuse, 0x29, PT ;  /* 0x000000290200780c */ /* 0x040fe40003f04270 */
[----:B------:R-:W-:Y:S02]  /*5250*/  ISETP.GT.AND P5, PT, R2, 0x30, PT ;  /* 0x000000300200780c */ /* 0x000fe40003fa4270 */
[----:B------:R-:W-:Y:S02]  /*5260*/  FMNMX.FTZ R5, R18, R5, !PT ;  /* 0x0000000512057209 */ /* 0x000fe40007810000 */
[----:B------:R-:W-:Y:S01]  /*5270*/  FSEL R40, R198, -INF , P3 ;  /* 0xff800000c6287808 */ /* 0x000fe20001800000 */
[----:B------:R-:W-:Y:S01]  /*5280*/  IMAD.MOV.U32 R198, RZ, RZ, R242 ;  /* 0x000000ffffc67224 */ /* 0x000fe200078e00f2 */
[----:B------:R-:W-:Y:S01]  /*5290*/  FSEL R41, R197, -INF , P2 ;  /* 0xff800000c5297808 */ /* 0x000fe20001000000 */
[----:B------:R-:W-:Y:S01]  /*52a0*/  IMAD.MOV.U32 R197, RZ, RZ, R245 ;  /* 0x000000ffffc57224 */ /* 0x000fe200078e00f5 */
[----:B------:R-:W-:-:S02]  /*52b0*/  FSEL R42, R194, -INF , P1 ;  /* 0xff800000c22a7808 */ /* 0x000fc40000800000 */
[----:B------:R-:W-:Y:S02]  /*52c0*/  FSEL R43, R192, -INF , P0 ;  /* 0xff800000c02b7808 */ /* 0x000fe40000000000 */
[----:B------:R-:W-:Y:S02]  /*52d0*/  FSEL R112, R159, -INF , P5 ;  /* 0xff8000009f707808 */ /* 0x000fe40002800000 */
[----:B------:R-:W-:Y:S02]  /*52e0*/  FMNMX.FTZ R5, R19, R5, !PT ;  /* 0x0000000513057209 */ /* 0x000fe40007810000 */
[C---:B------:R-:W-:Y:S02]  /*52f0*/  ISETP.GT.AND P3, PT, R2.reuse, 0x31, PT ;  /* 0x000000310200780c */ /* 0x040fe40003f64270 */
[C---:B------:R-:W-:Y:S02]  /*5300*/  ISETP.GT.AND P2, PT, R2.reuse, 0x38, PT ;  /* 0x000000380200780c */ /* 0x040fe40003f44270 */
[----:B------:R-:W-:-:S02]  /*5310*/  ISETP.GT.AND P1, PT, R2, 0x39, PT ;  /* 0x000000390200780c */ /* 0x000fc40003f24270 */
[C---:B------:R-:W-:Y:S02]  /*5320*/  ISETP.GT.AND P0, PT, R2.reuse, 0x40, PT ;  /* 0x000000400200780c */ /* 0x040fe40003f04270 */
[----:B------:R-:W-:Y:S02]  /*5330*/  ISETP.GT.AND P5, PT, R2, 0x41, PT ;  /* 0x000000410200780c */ /* 0x000fe40003fa4270 */
[----:B------:R-:W-:Y:S02]  /*5340*/  FMNMX.FTZ R5, R21, R5, !PT ;  /* 0x0000000515057209 */ /* 0x000fe40007810000 */
[----:B------:R-:W-:Y:S02]  /*5350*/  FSEL R113, R158, -INF , P3 ;  /* 0xff8000009e717808 */ /* 0x000fe40001800000 */
[----:B------:R-:W-:Y:S02]  /*5360*/  FSEL R115, R153, -INF , P2 ;  /* 0xff80000099737808 */ /* 0x000fe40001000000 */
[----:B------:R-:W-:-:S02]  /*5370*/  FSEL R114, R152, -INF , P1 ;  /* 0xff80000098727808 */ /* 0x000fc40000800000 */
[----:B------:R-:W-:Y:S02]  /*5380*/  FSEL R118, R99, -INF , P0 ;  /* 0xff80000063767808 */ /* 0x000fe40000000000 */
[----:B------:R-:W-:Y:S02]  /*5390*/  FSEL R123, R98, -INF , P5 ;  /* 0xff800000627b7808 */ /* 0x000fe40002800000 */
[C---:B------:R-:W-:Y:S02]  /*53a0*/  ISETP.GT.AND P3, PT, R2.reuse, 0x48, PT ;  /* 0x000000480200780c */ /* 0x040fe40003f64270 */
[C---:B------:R-:W-:Y:S02]  /*53b0*/  ISETP.GT.AND P2, PT, R2.reuse, 0x49, PT ;  /* 0x000000490200780c */ /* 0x040fe40003f44270 */
[C---:B------:R-:W-:Y:S02]  /*53c0*/  ISETP.GT.AND P1, PT, R2.reuse, 0x50, PT ;  /* 0x000000500200780c */ /* 0x040fe40003f24270 */
[----:B------:R-:W-:-:S02]  /*53d0*/  ISETP.GT.AND P0, PT, R2, 0x51, PT ;  /* 0x000000510200780c */ /* 0x000fc40003f04270 */
[----:B------:R-:W-:Y:S02]  /*53e0*/  ISETP.GT.AND P5, PT, R2, 0x58, PT ;  /* 0x000000580200780c */ /* 0x000fe40003fa4270 */
[----:B------:R-:W-:Y:S02]  /*53f0*/  FMNMX.FTZ R5, R22, R5, !PT ;  /* 0x0000000516057209 */ /* 0x000fe40007810000 */
        /* <DEDUP_REMOVED lines=10> */
[----:B------:R-:W-:Y:S02]  /*54a0*/  FMNMX.FTZ R2, R40, R5, !PT ;  /* 0x0000000528027209 */ /* 0x000fe40007810000 */
[----:B------:R-:W-:Y:S02]  /*54b0*/  FSEL R125, R125, -INF , P3 ;  /* 0xff8000007d7d7808 */ /* 0x000fe40001800000 */
[----:B------:R-:W-:Y:S02]  /*54c0*/  FSEL R124, R65, -INF , P2 ;  /* 0xff800000417c7808 */ /* 0x000fe40001000000 */
[C---:B------:R-:W-:Y:S02]  /*54d0*/  ISETP.GT.AND P3, PT, R0.reuse, RZ, PT ;  /* 0x000000ff0000720c */ /* 0x040fe40003f64270 */
[----:B------:R-:W-:Y:S02]  /*54e0*/  ISETP.GT.AND P2, PT, R0, 0x1, PT ;  /* 0x000000010000780c */ /* 0x000fe40003f44270 */
[----:B------:R-:W-:-:S02]  /*54f0*/  FMNMX.FTZ R2, R41, R2, !PT ;  /* 0x0000000229027209 */ /* 0x000fc40007810000 */
[----:B------:R-:W-:Y:S02]  /*5500*/  FSEL R120, R64, -INF , P1 ;  /* 0xff80000040787808 */ /* 0x000fe40000800000 */
[----:B------:R-:W-:Y:S02]  /*5510*/  ISETP.GT.AND P1, PT, R0, 0x8, PT ;  /* 0x000000080000780c */ /* 0x000fe40003f24270 */
[----:B------:R-:W-:Y:S02]  /*5520*/  FMNMX.FTZ R2, R42, R2, !PT ;  /* 0x000000022a027209 */ /* 0x000fe40007810000 */
[----:B------:R-:W-:Y:S02]  /*5530*/  FSEL R10, R216, -INF , P3 ;  /* 0xff800000d80a7808 */ /* 0x000fe40001800000 */
[----:B------:R-:W-:Y:S01]  /*5540*/  FSEL R14, R215, -INF , P2 ;  /* 0xff800000d70e7808 */ /* 0x000fe20001000000 */
[----:B------:R-:W-:Y:S01]  /*5550*/  IMAD.MOV.U32 R215, RZ, RZ, R251 ;  /* 0x000000ffffd77224 */ /* 0x000fe200078e00fb */
[----:B------:R-:W-:-:S02]  /*5560*/  FSEL R117, R45, -INF , P0 ;  /* 0xff8000002d757808 */ /* 0x000fc40000000000 */
[----:B------:R-:W-:Y:S02]  /*5570*/  ISETP.GT.AND P0, PT, R0, 0x9, PT ;  /* 0x000000090000780c */ /* 0x000fe40003f04270 */
[----:B------:R-:W-:Y:S02]  /*5580*/  FMNMX.FTZ R2, R43, R2, !PT ;  /* 0x000000022b027209 */ /* 0x000fe40007810000 */
[----:B------:R-:W-:Y:S01]  /*5590*/  FSEL R13, R212, -INF , P1 ;  /* 0xff800000d40d7808 */ /* 0x000fe20000800000 */
[----:B------:R-:W-:Y:S01]  /*55a0*/  IMAD.MOV.U32 R212, RZ, RZ, R249 ;  /* 0x000000ffffd47224 */ /* 0x000fe200078e00f9 */
[----:B------:R-:W-:Y:S02]  /*55b0*/  FMNMX.FTZ R5, R10, R14, !PT ;  /* 0x0000000e0a057209 */ /* 0x000fe40007810000 */
[----:B------:R-:W-:Y:S02]  /*55c0*/  ISETP.GT.AND P2, PT, R0, 0x10, PT ;  /* 0x000000100000780c */ /* 0x000fe40003f44270 */
[----:B------:R-:W-:-:S02]  /*55d0*/  FMNMX.FTZ R2, R112, R2, !PT ;  /* 0x0000000270027209 */ /* 0x000fc40007810000 */
[----:B------:R-:W-:Y:S01]  /*55e0*/  FSEL R12, R211, -INF , P0 ;  /* 0xff800000d30c7808 */ /* 0x000fe20000000000 */
[----:B------:R-:W-:Y:S01]  /*55f0*/  IMAD.MOV.U32 R211, RZ, RZ, R248 ;  /* 0x000000ffffd37224 */ /* 0x000fe200078e00f8 */
[----:B------:R-:W-:Y:S02]  /*5600*/  FMNMX.FTZ R5, R13, R5, !PT ;  /* 0x000000050d057209 */ /* 0x000fe40007810000 */
[----:B------:R-:W-:Y:S02]  /*5610*/  ISETP.GT.AND P1, PT, R0, 0x11, PT ;  /* 0x000000110000780c */ /* 0x000fe40003f24270 */
[----:B------:R-:W-:Y:S02]  /*5620*/  FMNMX.FTZ R2, R113, R2, !PT ;  /* 0x0000000271027209 */ /* 0x000fe40007810000 */
[----:B------:R-:W-:Y:S01]  /*5630*/  FSEL R9, R208, -INF , P2 ;  /* 0xff800000d0097808 */ /* 0x000fe20001000000 */
[----:B------:R-:W-:Y:S01]  /*5640*/  IMAD.MOV.U32 R208, RZ, RZ, R223 ;  /* 0x000000ffffd07224 */ /* 0x000fe200078e00df */
[----:B------:R-:W-:-:S02]  /*5650*/  FMNMX.FTZ R5, R12, R5, !PT ;  /* 0x000000050c057209 */ /* 0x000fc40007810000 */
[C---:B------:R-:W-:Y:S02]  /*5660*/  ISETP.GT.AND P0, PT, R0.reuse, 0x18, PT ;  /* 0x000000180000780c */ /* 0x040fe40003f04270 */
        /* <DEDUP_REMOVED lines=14> */
[----:B------:R-:W-:Y:S02]  /*5750*/  ISETP.GT.AND P0, PT, R0, 0x21, PT ;  /* 0x000000210000780c */ /* 0x000fe40003f04270 */
[----:B------:R-:W-:Y:S02]  /*5760*/  FMNMX.FTZ R2, R123, R2, !PT ;  /* 0x000000027b027209 */ /* 0x000fe40007810000 */
[----:B------:R-:W-:Y:S01]  /*5770*/  FSEL R39, R200, -INF , P1 ;  /* 0xff800000c8277808 */ /* 0x000fe20000800000 */
[----:B------:R-:W-:Y:S01]  /*5780*/  IMAD.MOV.U32 R200, RZ, RZ, R244 ;  /* 0x000000ffffc87224 */ /* 0x000fe200078e00f4 */
[----:B------:R-:W-:Y:S02]  /*5790*/  FMNMX.FTZ R5, R20, R5, !PT ;  /* 0x0000000514057209 */ /* 0x000fe40007810000 */
[----:B------:R-:W-:Y:S02]  /*57a0*/  ISETP.GT.AND P2, PT, R0, 0x28, PT ;  /* 0x000000280000780c */ /* 0x000fe40003f44270 */
[----:B------:R-:W-:-:S02]  /*57b0*/  FMNMX.FTZ R2, R122, R2, !PT ;  /* 0x000000027a027209 */ /* 0x000fc40007810000 */
[----:B------:R-:W-:Y:S02]  /*57c0*/  FSEL R38, R199, -INF , P0 ;  /* 0xff800000c7267808 */ /* 0x000fe40000000000 */
[----:B------:R-:W-:Y:S02]  /*57d0*/  FMNMX.FTZ R5, R39, R5, !PT ;  /* 0x0000000527057209 */ /* 0x000fe40007810000 */
[----:B------:R-:W-:Y:S02]  /*57e0*/  ISETP.GT.AND P1, PT, R0, 0x29, PT ;  /* 0x000000290000780c */ /* 0x000fe40003f24270 */
[----:B------:R-:W-:Y:S02]  /*57f0*/  FMNMX.FTZ R2, R121, R2, !PT ;  /* 0x0000000279027209 */ /* 0x000fe40007810000 */
[----:B------:R-:W-:Y:S02]  /*5800*/  FSEL R37, R196, -INF , P2 ;  /* 0xff800000c4257808 */ /* 0x000fe40001000000 */
        /* <DEDUP_REMOVED lines=17> */
[----:B------:R-:W-:Y:S02]  /*5920*/  FSEL R69, R163, -INF , P1 ;  /* 0xff800000a3457808 */ /* 0x000fe40000800000 */
        /* <DEDUP_REMOVED lines=9> */
[----:B------:R-:W-:Y:S02]  /*59c0*/  FSEL R116, R46, -INF , P5 ;  /* 0xff8000002e747808 */ /* 0x000fe40002800000 */
[----:B------:R-:W-:Y:S02]  /*59d0*/  FMNMX.FTZ R2, R117, R2, !PT ;  /* 0x0000000275027209 */ /* 0x000fe40007810000 */
[----:B------:R-:W-:Y:S02]  /*59e0*/  ISETP.GT.AND P0, PT, R0, 0x48, PT ;  /* 0x000000480000780c */ /* 0x000fe40003f04270 */
[----:B------:R-:W-:Y:S02]  /*59f0*/  FSEL R155, R155, -INF , P1 ;  /* 0xff8000009b9b7808 */ /* 0x000fe40000800000 */
[----:B------:R-:W-:Y:S02]  /*5a00*/  FMNMX.FTZ R5, R156, R5, !PT ;  /* 0x000000059c057209 */ /* 0x000fe40007810000 */
[----:B------:R-:W-:-:S02]  /*5a10*/  FMNMX.FTZ R2, R116, R2, !PT ;  /* 0x0000000274027209 */ /* 0x000fc40007810000 */
[----:B------:R-:W-:Y:S02]  /*5a20*/  ISETP.GT.AND P1, PT, R0, 0x49, PT ;  /* 0x000000490000780c */ /* 0x000fe40003f24270 */
[----:B------:R-:W-:Y:S01]  /*5a30*/  FSEL R150, R150, -INF , P0 ;  /* 0xff80000096967808 */ /* 0x000fe20000000000 */
[----:B------:R-:W1:Y:S01]  /*5a40*/  SHFL.BFLY PT, R6, R2, 0x2, 0x1f ;  /* 0x0c401f0002067f89 */ /* 0x000e6200000e0000 */
[----:B------:R-:W-:Y:S02]  /*5a50*/  FMNMX.FTZ R5, R155, R5, !PT ;  /* 0x000000059b057209 */ /* 0x000fe40007810000 */
[----:B------:R-:W-:Y:S02]  /*5a60*/  ISETP.GT.AND P0, PT, R0, 0x50, PT ;  /* 0x000000500000780c */ /* 0x000fe40003f04270 */
[----:B------:R-:W-:Y:S02]  /*5a70*/  FSEL R149, R149, -INF , P1 ;  /* 0xff80000095957808 */ /* 0x000fe40000800000 */
[----:B------:R-:W-:-:S02]  /*5a80*/  FMNMX.FTZ R5, R150, R5, !PT ;  /* 0x0000000596057209 */ /* 0x000fc40007810000 */
[----:B------:R-:W-:Y:S02]  /*5a90*/  ISETP.GT.AND P1, PT, R0, 0x51, PT ;  /* 0x000000510000780c */ /* 0x000fe40003f24270 */
[----:B------:R-:W-:Y:S02]  /*5aa0*/  FSEL R148, R148, -INF , P0 ;  /* 0xff80000094947808 */ /* 0x000fe40000000000 */
        /* <DEDUP_REMOVED lines=16> */
[----:B-1----:R-:W-:Y:S02]  /*5bb0*/  FMNMX.FTZ R2, R2, R6, !PT ;  /* 0x0000000602027209 */ /* 0x002fe40007810000 */
[----:B------:R-:W-:Y:S02]  /*5bc0*/  ISETP.GT.AND P1, PT, R0, 0x69, PT ;  /* 0x000000690000780c */ /* 0x000fe40003f24270 */
[----:B------:R-:W-:Y:S01]  /*5bd0*/  FSEL R146, R146, -INF , P0 ;  /* 0xff80000092927808 */ /* 0x000fe20000000000 */
[----:B------:R-:W1:Y:S01]  /*5be0*/  SHFL.BFLY PT, R6, R2, 0x1, 0x1f ;  /* 0x0c201f0002067f89 */ /* 0x000e6200000e0000 */
[----:B------:R-:W-:Y:S02]  /*5bf0*/  FMNMX.FTZ R0, R147, R5, !PT ;  /* 0x0000000593007209 */ /* 0x000fe40007810000 */
[----:B------:R-:W-:Y:S02]  /*5c00*/  FSEL R145, R145, -INF , P1 ;  /* 0xff80000091917808 */ /* 0x000fe40000800000 */
[----:B------:R-:W-:-:S04]  /*5c10*/  FMNMX.FTZ R0, R146, R0, !PT ;  /* 0x0000000092007209 */ /* 0x000fc80007810000 */
[----:B------:R-:W-:-:S05]  /*5c20*/  FMNMX.FTZ R0, R145, R0, !PT ;  /* 0x0000000091007209 */ /* 0x000fca0007810000 */
[----:B------:R-:W2:Y:S01]  /*5c30*/  SHFL.BFLY PT, R5, R0, 0x2, 0x1f ;  /* 0x0c401f0000057f89 */ /* 0x000ea200000e0000 */
[----:B-1----:R-:W-:-:S04]  /*5c40*/  FMNMX.FTZ R74, R2, R6, !PT ;  /* 0x00000006024a7209 */ /* 0x002fc80007810000 */
[C---:B------:R-:W-:Y:S01]  /*5c50*/  FSETP.NEU.FTZ.AND P0, PT, R74.reuse, -INF , PT ;  /* 0xff8000004a00780b */ /* 0x040fe20003f1d000 */
[----:B------:R-:W-:-:S05]  /*5c60*/  FMUL.FTZ R2, R74, c[0x0][0x2d0] ;  /* 0x0000b4004a027a20 */ /* 0x000fca0000410000 */
[----:B------:R-:W-:Y:S02]  /*5c70*/  FSEL R2, R2, RZ, P0 ;  /* 0x000000ff02027208 */ /* 0x000fe40000000000 */
[----:B--2---:R-:W-:-:S03]  /*5c80*/  FMNMX.FTZ R0, R0, R5, !PT ;  /* 0x0000000500007209 */ /* 0x004fc60007810000 */
[--C-:B------:R-:W-:Y:S02]  /*5c90*/  FFMA.FTZ R5, R7, c[0x0][0x2d0], -R2.reuse ;  /* 0x0000b40007057a23 */ /* 0x100fe40000010802 */
[----:B------:R-:W-:Y:S01]  /*5ca0*/  IMAD.MOV.U32 R7, RZ, RZ, R35 ;  /* 0x000000ffff077224 */ /* 0x000fe200078e0023 */
[----:B------:R-:W1:Y:S01]  /*5cb0*/  SHFL.BFLY PT, R6, R0, 0x1, 0x1f ;  /* 0x0c201f0000067f89 */ /* 0x000e6200000e0000 */
[----:B------:R2:W-:Y:S02]  /*5cc0*/  MUFU.EX2 R158, R5 ;  /* 0x00000005009e7308 */ /* 0x0005e40000000800 */
[----:B--2---:R-:W-:-:S06]  /*5cd0*/  FFMA.FTZ R5, R11, c[0x0][0x2d0], -R2 ;  /* 0x0000b4000b057a23 */ /* 0x004fcc0000010802 */
[----:B------:R2:W-:Y:S01]  /*5ce0*/  MUFU.EX2 R157, R5 ;  /* 0x00000005009d7308 */ /* 0x0005e20000000800 */
[----:B-1----:R-:W-:Y:S01]  /*5cf0*/  FMNMX.FTZ R73, R0, R6, !PT ;  /* 0x0000000600497209 */ /* 0x002fe20007810000 */
[----:B------:R-:W-:-:S03]  /*5d00*/  IMAD.MOV.U32 R6, RZ, RZ, R31 ;  /* 0x000000ffff067224 */ /* 0x000fc600078e001f */
[C---:B------:R-:W-:Y:S01]  /*5d10*/  FSETP.NEU.FTZ.AND P0, PT, R73.reuse, -INF , PT ;  /* 0xff8000004900780b */ /* 0x040fe20003f1d000 */
[----:B------:R-:W-:-:S05]  /*5d20*/  FMUL.FTZ R0, R73, c[0x0][0x2d0] ;  /* 0x0000b40049007a20 */ /* 0x000fca0000410000 */
[----:B------:R-:W-:Y:S01]  /*5d30*/  FSEL R0, R0, RZ, P0 ;  /* 0x000000ff00007208 */ /* 0x000fe20000000000 */
[----:B--2---:R-:W-:-:S04]  /*5d40*/  FFMA.FTZ R5, R15, c[0x0][0x2d0], -R2 ;  /* 0x0000b4000f057a23 */ /* 0x004fc80000010802 */
[----:B------:R1:W-:Y:S02]  /*5d50*/  MUFU.EX2 R163, R5 ;  /* 0x0000000500a37308 */ /* 0x0003e40000000800 */
[----:B-1----:R-:W-:-:S06]  /*5d60*/  FFMA.FTZ R5, R17, c[0x0][0x2d0], -R2 ;  /* 0x0000b40011057a23 */ /* 0x002fcc0000010802 */
        /* <DEDUP_REMOVED lines=8> */
[----:B------:R1:W2:Y:S02]  /*5df0*/  MUFU.EX2 R29, R5 ;  /* 0x00000005001d7308 */ /* 0x0002a40000000800 */
[----:B-1----:R-:W-:Y:S01]  /*5e00*/  FFMA.FTZ R5, R10, c[0x0][0x2d0], -R0 ;  /* 0x0000b4000a057a23 */ /* 0x002fe20000010800 */
[----:B--2---:R-:W-:-:S05]  /*5e10*/  F2FP.BF16.PACK_AB R10, R29, R28 ;  /* 0x0000001c1d0a723e */ /* 0x004fca00000010ff */
[----:B------:R1:W-:Y:S02]  /*5e20*/  MUFU.EX2 R160, R5 ;  /* 0x0000000500a07308 */ /* 0x0003e40000000800 */
[----:B-1----:R-:W-:Y:S01]  /*5e30*/  FFMA.FTZ R5, R14, c[0x0][0x2d0], -R0 ;  /* 0x0000b4000e057a23 */ /* 0x002fe20000010800 */
[----:B------:R-:W-:-:S05]  /*5e40*/  F2FP.BF16.PACK_AB R14, R209, R163 ;  /* 0x000000a3d10e723e */ /* 0x000fca00000010ff */
        /* <DEDUP_REMOVED lines=10> */
[----:B------:R-:W-:Y:S01]  /*5ef0*/  HMMA.16816.F32.BF16 R24, R12, R48, RZ ;  /* 0x000000300c18723c */ /* 0x000fe200000418ff */
[----:B-1----:R-:W-:Y:S01]  /*5f00*/  FFMA.FTZ R5, R8, c[0x0][0x2d0], -R0 ;  /* 0x0000b40008057a23 */ /* 0x002fe20000010800 */
[----:B------:R-:W-:-:S04]  /*5f10*/  F2FP.BF16.PACK_AB R8, R218, R219 ;  /* 0x000000dbda08723e */ /* 0x000fc800000010ff */
[----:B------:R1:W2:Y:S02]  /*5f20*/  MUFU.EX2 R243, R5 ;  /* 0x0000000500f37308 */ /* 0x0002a40000000800 */
[--C-:B-1----:R-:W-:Y:S01]  /*5f30*/  FFMA.FTZ R5, R16, c[0x0][0x2d0], -R0.reuse ;  /* 0x0000b40010057a23 */ /* 0x102fe20000010800 */
[----:B--2---:R-:W-:Y:S01]  /*5f40*/  F2FP.BF16.PACK_AB R9, R243, R217 ;  /* 0x000000d9f309723e */ /* 0x004fe200000010ff */
[----:B------:R-:W-:Y:S04]  /*5f50*/  HMMA.16816.F32.BF16 R16, R12, R60, RZ ;  /* 0x0000003c0c10723c */ /* 0x000fe800000418ff */
[----:B------:R1:W-:Y:S02]  /*5f60*/  MUFU.EX2 R244, R5 ;  /* 0x0000000500f47308 */ /* 0x0003e40000000800 */
[----:B-1----:R-:W-:-:S02]  /*5f70*/  FFMA.FTZ R5, R20, c[0x0][0x2d0], -R0 ;  /* 0x0000b40014057a23 */ /* 0x002fc40000010800 */
[----:B------:R-:W-:Y:S04]  /*5f80*/  HMMA.16816.F32.BF16 R20, R12, R52, RZ ;  /* 0x000000340c14723c */ /* 0x000fe800000418ff */
[----:B------:R1:W2:Y:S02]  /*5f90*/  MUFU.EX2 R206, R5 ;  /* 0x0000000500ce7308 */ /* 0x0002a40000000800 */
[----:B-1----:R-:W-:Y:S01]  /*5fa0*/  FFMA.FTZ R5, R40, c[0x0][0x2d0], -R2 ;  /* 0x0000b40028057a23 */ /* 0x002fe20000010802 */
[----:B--2---:R-:W-:-:S05]  /*5fb0*/  F2FP.BF16.PACK_AB R11, R206, R244 ;  /* 0x000000f4ce0b723e */ /* 0x004fca00000010ff */
[----:B------:R1:W-:Y:S04]  /*5fc0*/  MUFU.EX2 R223, R5 ;  /* 0x0000000500df7308 */ /* 0x0003e80000000800 */
[----:B------:R-:W-:Y:S07]  /*5fd0*/  HMMA.16816.F32.BF16 R92, R8, R80, R16 ;  /* 0x00000050085c723c */ /* 0x000fee0000041810 */
[----:B------:R-:W-:Y:S01]  /*5fe0*/  IMAD.MOV.U32 R80, RZ, RZ, R221 ;  /* 0x000000ffff507224 */ /* 0x000fe200078e00dd */
[----:B------:R-:W-:Y:S01]  /*5ff0*/  HMMA.16816.F32.BF16 R16, R12, R84, RZ ;  /* 0x000000540c10723c */ /* 0x000fe200000418ff */
[----:B------:R-:W-:-:S02]  /*6000*/  IMAD.MOV.U32 R81, RZ, RZ, R28 ;  /* 0x000000ffff517224 */ /* 0x000fc400078e001c */
[----:B-1----:R-:W-:-:S04]  /*6010*/  FFMA.FTZ R5, R41, c[0x0][0x2d0], -R2 ;  /* 0x0000b40029057a23 */ /* 0x002fc80000010802 */
[----:B------:R-:W-:Y:S01]  /*6020*/  IMAD.MOV.U32 R85, RZ, RZ, R220 ;  /* 0x000000ffff557224 */ /* 0x000fe200078e00dc */
[----:B------:R1:W2:Y:S01]  /*6030*/  MUFU.EX2 R242, R5 ;  /* 0x0000000500f27308 */ /* 0x0002a20000000800 */
[C---:B------:R-:W-:Y:S07]  /*6040*/  HMMA.16816.F32.BF16 R64, R8.reuse, R76, R20 ;  /* 0x0000004c0840723c */ /* 0x040fee0000041814 */
[----:B------:R-:W-:Y:S01]  /*6050*/  IMAD.MOV.U32 R77, RZ, RZ, R29 ;  /* 0x000000ffff4d7224 */ /* 0x000fe200078e001d */
[----:B------:R-:W-:Y:S01]  /*6060*/  HMMA.16816.F32.BF16 R44, R8, R56, R24 ;  /* 0x00000038082c723c */ /* 0x000fe20000041818 */
[----:B------:R-:W-:-:S02]  /*6070*/  IMAD.MOV.U32 R76, RZ, RZ, R30 ;  /* 0x000000ffff4c7224 */ /* 0x000fc400078e001e */
[----:B-1----:R-:W-:-:S05]  /*6080*/  FFMA.FTZ R5, R42, c[0x0][0x2d0], -R2 ;  /* 0x0000b4002a057a23 */ /* 0x002fca0000010802 */
[----:B------:R-:W-:Y:S01]  /*6090*/  HMMA.16816.F32.BF16 R28, R12, R50, RZ ;  /* 0x000000320c1c723c */ /* 0x000fe200000418ff */
[----:B------:R1:W-:Y:S07]  /*60a0*/  MUFU.EX2 R193, R5 ;  /* 0x0000000500c17308 */ /* 0x0003ee0000000800 */
[----:B------:R-:W-:Y:S01]  /*60b0*/  HMMA.16816.F32.BF16 R96, R8, R88, R16 ;  /* 0x000000580860723c */ /* 0x000fe20000041810 */
[----:B------:R-:W3:Y:S07]  /*60c0*/  LDSM.16.MT88.4 R16, [R224+0x1000] ;  /* 0x00100000e010783b */ /* 0x000eee0000004200 */
[----:B------:R-:W-:Y:S01]  /*60d0*/  HMMA.16816.F32.BF16 R24, R12, R54, RZ ;  /* 0x000000360c18723c */ /* 0x000fe200000418ff */
[----:B-1----:R-:W-:-:S04]  /*60e0*/  FFMA.FTZ R5, R43, c[0x0][0x2d0], -R2 ;  /* 0x0000b4002b057a23 */ /* 0x002fc80000010802 */
[----:B------:R1:W4:Y:S03]  /*60f0*/  MUFU.EX2 R194, R5 ;  /* 0x0000000500c27308 */ /* 0x0003260000000800 */
[C---:B------:R-:W-:Y:S08]  /*6100*/  HMMA.16816.F32.BF16 R20, R12.reuse, R62, RZ ;  /* 0x0000003e0c14723c */ /* 0x040ff000000418ff */
[----:B------:R-:W-:Y:S01]  /*6110*/  HMMA.16816.F32.BF16 R12, R12, R86, RZ ;  /* 0x000000560c0c723c */ /* 0x000fe200000418ff */
[----:B-1----:R-:W-:-:S07]  /*6120*/  FFMA.FTZ R5, R39, c[0x0][0x2d0], -R0 ;  /* 0x0000b40027057a23 */ /* 0x002fce0000010800 */
[C---:B------:R-:W-:Y:S01]  /*6130*/  HMMA.16816.F32.BF16 R32, R8.reuse, R58, R28 ;  /* 0x0000003a0820723c */ /* 0x040fe2000004181c */
[----:B------:R1:W-:Y:S07]  /*6140*/  MUFU.EX2 R222, R5 ;  /* 0x0000000500de7308 */ /* 0x0003ee0000000800 */
[C---:B------:R-:W-:Y:S01]  /*6150*/  HMMA.16816.F32.BF16 R60, R8.reuse, R78, R24 ;  /* 0x0000004e083c723c */ /* 0x040fe20000041818 */
[----:B------:R-:W3:Y:S07]  /*6160*/  LDSM.16.MT88.4 R24, [R228+0x1000] ;  /* 0x00100000e418783b */ /* 0x000eee0000004200 */
[----:B------:R-:W-:Y:S01]  /*6170*/  HMMA.16816.F32.BF16 R56, R8, R82, R20 ;  /* 0x000000520838723c */ /* 0x000fe20000041814 */
[----:B------:R-:W3:Y:S01]  /*6180*/  LDSM.16.MT88.4 R20, [R225+0x1000] ;  /* 0x00100000e114783b */ /* 0x000ee20000004200 */
[----:B-1----:R-:W-:-:S04]  /*6190*/  FFMA.FTZ R5, R38, c[0x0][0x2d0], -R0 ;  /* 0x0000b40026057a23 */ /* 0x002fc80000010800 */
[----:B------:R1:W1:Y:S02]  /*61a0*/  MUFU.EX2 R192, R5 ;  /* 0x0000000500c07308 */ /* 0x0002640000000800 */
[----:B------:R-:W-:Y:S07]  /*61b0*/  HMMA.16816.F32.BF16 R28, R8, R90, R12 ;  /* 0x0000005a081c723c */ /* 0x000fee000004180c */
[----:B--2---:R-:W-:Y:S02]  /*61c0*/  F2FP.BF16.PACK_AB R12, R242, R223 ;  /* 0x000000dff20c723e */ /* 0x004fe400000010ff */
[----:B----4-:R-:W-:Y:S01]  /*61d0*/  F2FP.BF16.PACK_AB R14, R194, R193 ;  /* 0x000000c1c20e723e */ /* 0x010fe200000010ff */
[----:B-1----:R-:W-:Y:S01]  /*61e0*/  FFMA.FTZ R5, R37, c[0x0][0x2d0], -R0 ;  /* 0x0000b40025057a23 */ /* 0x002fe20000010800 */
[----:B------:R-:W-:-:S03]  /*61f0*/  F2FP.BF16.PACK_AB R13, R192, R222 ;  /* 0x000000dec00d723e */ /* 0x000fc600000010ff */
        /* <DEDUP_REMOVED lines=25> */
[----:B-1----:R-:W-:Y:S02]  /*6390*/  FFMA.FTZ R5, R100, c[0x0][0x2d0], -R3 ;  /* 0x0000b40064057a23 */ /* 0x002fe40000010803 */
[----:B------:R-:W-:Y:S04]  /*63a0*/  HMMA.16816.F32.BF16 R100, R12, R26, R60 ;  /* 0x0000001a0c64723c */ /* 0x000fe8000004183c */
[----:B------:R-:W1:Y:S02]  /*63b0*/  MUFU.EX2 R247, R5 ;  /* 0x0000000500f77308 */ /* 0x000e640000000800 */
[----:B-1----:R-:W-:Y:S01]  /*63c0*/  F2FP.BF16.PACK_AB R11, R247, R246 ;  /* 0x000000f6f70b723e */ /* 0x002fe200000010ff */
[----:B------:R-:W-:-:S06]  /*63d0*/  FFMA.FTZ R5, R112, c[0x0][0x2d0], -R2 ;  /* 0x0000b40070057a23 */ /* 0x000fcc0000010802 */
[C---:B------:R-:W-:Y:S08]  /*63e0*/  HMMA.16816.F32.BF16 R48, R8.reuse, R16, R132 ;  /* 0x000000100830723c */ /* 0x040ff00000041884 */
[C---:B------:R-:W-:Y:S01]  /*63f0*/  HMMA.16816.F32.BF16 R52, R8.reuse, R18, R108 ;  /* 0x000000120834723c */ /* 0x040fe2000004186c */
[----:B------:R-:W1:Y:S07]  /*6400*/  LDSM.16.MT88.4 R16, [R227+0x1000] ;  /* 0x00100000e310783b */ /* 0x000e6e0000004200 */
[C---:B------:R-:W-:Y:S07]  /*6410*/  HMMA.16816.F32.BF16 R88, R8.reuse, R22, R168 ;  /* 0x000000160858723c */ /* 0x040fee00000418a8 */
[----:B------:R-:W-:Y:S01]  /*6420*/  IMAD.MOV.U32 R170, RZ, RZ, R212 ;  /* 0x000000ffffaa7224 */ /* 0x000fe200078e00d4 */
[----:B------:R-:W-:Y:S01]  /*6430*/  HMMA.16816.F32.BF16 R32, R8, R24, R164 ;  /* 0x000000180820723c */ /* 0x000fe200000418a4 */
[----:B------:R2:W-:Y:S01]  /*6440*/  MUFU.EX2 R212, R5 ;  /* 0x0000000500d47308 */ /* 0x0005e20000000800 */
[----:B------:R-:W-:-:S02]  /*6450*/  IMAD.MOV.U32 R171, RZ, RZ, R215 ;  /* 0x000000ffffab7224 */ /* 0x000fc400078e00d7 */
[----:B------:R-:W-:Y:S02]  /*6460*/  IMAD.MOV.U32 R169, RZ, RZ, R207 ;  /* 0x000000ffffa97224 */ /* 0x000fe400078e00cf */
[----:B------:R-:W-:Y:S02]  /*6470*/  IMAD.MOV.U32 R168, RZ, RZ, R208 ;  /* 0x000000ffffa87224 */ /* 0x000fe400078e00d0 */
[----:B------:R-:W-:Y:S02]  /*6480*/  IMAD.MOV.U32 R167, RZ, RZ, R85 ;  /* 0x000000ffffa77224 */ /* 0x000fe400078e0055 */
[----:B------:R-:W-:Y:S01]  /*6490*/  HMMA.16816.F32.BF16 R84, R8, R20, R180 ;  /* 0x000000140854723c */ /* 0x000fe200000418b4 */
[----:B------:R-:W-:Y:S02]  /*64a0*/  IMAD.MOV.U32 R164, RZ, RZ, R202 ;  /* 0x000000ffffa47224 */ /* 0x000fe400078e00ca */
[----:B------:R-:W-:Y:S02]  /*64b0*/  IMAD.MOV.U32 R166, RZ, RZ, R80 ;  /* 0x000000ffffa67224 */ /* 0x000fe400078e0050 */
[----:B------:R-:W-:-:S02]  /*64c0*/  IMAD.MOV.U32 R165, RZ, RZ, R81 ;  /* 0x000000ffffa57224 */ /* 0x000fc400078e0051 */
[----:B--2---:R-:W-:Y:S01]  /*64d0*/  FFMA.FTZ R5, R113, c[0x0][0x2d0], -R2 ;  /* 0x0000b40071057a23 */ /* 0x004fe20000010802 */
[----:B------:R-:W-:Y:S01]  /*64e0*/  HMMA.16816.F32.BF16 R80, R12, R22, R56 ;  /* 0x000000160c50723c */ /* 0x000fe20000041838 */
[----:B------:R-:W-:Y:S01]  /*64f0*/  IMAD.MOV.U32 R181, RZ, RZ, R76 ;  /* 0x000000ffffb57224 */ /* 0x000fe200078e004c */
[----:B------:R-:W-:Y:S01]  /*6500*/  LDSM.16.MT88.4 R20, [R225+0x1800] ;  /* 0x00180000e114783b */ /* 0x000fe20000004200 */
[----:B------:R-:W-:Y:S02]  /*6510*/  IMAD.MOV.U32 R180, RZ, RZ, R77 ;  /* 0x000000ffffb47224 */ /* 0x000fe400078e004d */
[----:B------:R-:W-:Y:S02]  /*6520*/  IMAD.MOV.U32 R182, RZ, RZ, R199 ;  /* 0x000000ffffb67224 */ /* 0x000fe400078e00c7 */
[----:B------:R-:W-:Y:S01]  /*6530*/  IMAD.MOV.U32 R183, RZ, RZ, R193 ;  /* 0x000000ffffb77224 */ /* 0x000fe200078e00c1 */
[-C--:B-1----:R-:W-:Y:S07]  /*6540*/  HMMA.16816.F32.BF16 R108, R8, R16.reuse, R176 ;  /* 0x00000010086c723c */ /* 0x082fee00000418b0 */
[----:B------:R-:W-:Y:S01]  /*6550*/  IMAD.MOV.U32 R176, RZ, RZ, R213 ;  /* 0x000000ffffb07224 */ /* 0x000fe200078e00d5 */
[----:B------:R-:W-:Y:S01]  /*6560*/  HMMA.16816.F32.BF16 R64, R12, R16, R96 ;  /* 0x000000100c40723c */ /* 0x000fe20000041860 */
[----:B------:R1:W2:Y:S01]  /*6570*/  MUFU.EX2 R213, R5 ;  /* 0x0000000500d57308 */ /* 0x0002a20000000800 */
[----:B------:R-:W-:-:S02]  /*6580*/  IMAD.MOV.U32 R178, RZ, RZ, R203 ;  /* 0x000000ffffb27224 */ /* 0x000fc400078e00cb */
[----:B------:R-:W-:Y:S02]  /*6590*/  IMAD.MOV.U32 R177, RZ, RZ, R204 ;  /* 0x000000ffffb17224 */ /* 0x000fe400078e00cc */
[----:B------:R-:W-:Y:S02]  /*65a0*/  IMAD.MOV.U32 R179, RZ, RZ, R200 ;  /* 0x000000ffffb37224 */ /* 0x000fe400078e00c8 */
[----:B------:R-:W-:Y:S01]  /*65b0*/  IMAD.MOV.U32 R98, RZ, RZ, R214 ;  /* 0x000000ffff627224 */ /* 0x000fe200078e00d6 */
[----:B------:R-:W-:Y:S01]  /*65c0*/  HMMA.16816.F32.BF16 R76, R8, R26, R172 ;  /* 0x0000001a084c723c */ /* 0x000fe200000418ac */
[----:B------:R-:W-:Y:S01]  /*65d0*/  IMAD.MOV.U32 R99, RZ, RZ, R211 ;  /* 0x000000ffff637224 */ /* 0x000fe200078e00d3 */
[----:B------:R-:W-:Y:S01]  /*65e0*/  LDSM.16.MT88.4 R24, [R228+0x1800] ;  /* 0x00180000e418783b */ /* 0x000fe20000004200 */
[----:B------:R-:W-:Y:S02]  /*65f0*/  IMAD.MOV.U32 R97, RZ, RZ, R169 ;  /* 0x000000ffff617224 */ /* 0x000fe400078e00a9 */
[----:B------:R-:W-:-:S02]  /*6600*/  IMAD.MOV.U32 R169, RZ, RZ, R198 ;  /* 0x000000ffffa97224 */ /* 0x000fc400078e00c6 */
[----:B------:R-:W-:Y:S01]  /*6610*/  IMAD.MOV.U32 R175, RZ, RZ, R210 ;  /* 0x000000ffffaf7224 */ /* 0x000fe200078e00d2 */
[-C--:B------:R-:W-:Y:S01]  /*6620*/  HMMA.16816.F32.BF16 R104, R8, R18.reuse, R140 ;  /* 0x000000120868723c */ /* 0x080fe2000004188c */
[----:B-1----:R-:W-:Y:S02]  /*6630*/  FFMA.FTZ R5, R115, c[0x0][0x2d0], -R2 ;  /* 0x0000b40073057a23 */ /* 0x002fe40000010802 */
[----:B------:R-:W-:Y:S02]  /*6640*/  IMAD.MOV.U32 R173, RZ, RZ, R205 ;  /* 0x000000ffffad7224 */ /* 0x000fe400078e00cd */
[----:B------:R1:W-:Y:S01]  /*6650*/  MUFU.EX2 R214, R5 ;  /* 0x0000000500d67308 */ /* 0x0003e20000000800 */
[----:B------:R-:W-:Y:S02]  /*6660*/  IMAD.MOV.U32 R174, RZ, RZ, R206 ;  /* 0x000000ffffae7224 */ /* 0x000fe400078e00ce */
[----:B------:R-:W-:Y:S01]  /*6670*/  HMMA.16816.F32.BF16 R28, R12, R18, R28 ;  /* 0x000000120c1c723c */ /* 0x000fe2000004181c */
[----:B------:R-:W3:Y:S01]  /*6680*/  LDSM.16.MT88.4 R16, [R224+0x1800] ;  /* 0x00180000e010783b */ /* 0x000ee20000004200 */
[----:B------:R-:W-:-:S02]  /*6690*/  IMAD.MOV.U32 R172, RZ, RZ, R201 ;  /* 0x000000ffffac7224 */ /* 0x000fc400078e00c9 */
[----:B------:R-:W-:Y:S02]  /*66a0*/  IMAD.MOV.U32 R96, RZ, RZ, R177 ;  /* 0x000000ffff607224 */ /* 0x000fe400078e00b1 */
[----:B------:R-:W-:Y:S01]  /*66b0*/  IMAD.MOV.U32 R177, RZ, RZ, R6 ;  /* 0x000000ffffb17224 */ /* 0x000fe200078e0006 */
[----:B--2---:R-:W-:Y:S01]  /*66c0*/  F2FP.BF16.PACK_AB R12, R213, R212 ;  /* 0x000000d4d50c723e */ /* 0x004fe200000010ff */
[--C-:B------:R-:W-:Y:S02]  /*66d0*/  FFMA.FTZ R6, R122, c[0x0][0x2d0], -R2.reuse ;  /* 0x0000b4007a067a23 */ /* 0x100fe40000010802 */
[----:B-1----:R-:W-:-:S04]  /*66e0*/  FFMA.FTZ R5, R114, c[0x0][0x2d0], -R2 ;  /* 0x0000b40072057a23 */ /* 0x002fc80000010802 */
[----:B------:R1:W2:Y:S02]  /*66f0*/  MUFU.EX2 R215, R5 ;  /* 0x0000000500d77308 */ /* 0x0002a40000000800 */
[----:B-1----:R-:W-:Y:S01]  /*6700*/  FFMA.FTZ R5, R75, c[0x0][0x2d0], -R0 ;  /* 0x0000b4004b057a23 */ /* 0x002fe20000010800 */
[----:B--2---:R-:W-:Y:S01]  /*6710*/  F2FP.BF16.PACK_AB R14, R215, R214 ;  /* 0x000000d6d70e723e */ /* 0x004fe200000010ff */
        /* <DEDUP_REMOVED lines=9> */
[----:B------:R1:W-:Y:S01]  /*67b0*/  MUFU.EX2 R210, R5 ;  /* 0x0000000500d27308 */ /* 0x0003e20000000800 */
[----:B------:R-:W-:Y:S02]  /*67c0*/  IMAD.MOV.U32 R179, RZ, RZ, R180 ;  /* 0x000000ffffb37224 */ /* 0x000fe400078e00b4 */
[----:B------:R-:W-:Y:S02]  /*67d0*/  IMAD.MOV.U32 R180, RZ, RZ, R192 ;  /* 0x000000ffffb47224 */ /* 0x000fe400078e00c0 */
[----:B-1----:R-:W-:Y:S02]  /*67e0*/  FFMA.FTZ R5, R68, c[0x0][0x2d0], -R0 ;  /* 0x0000b40044057a23 */ /* 0x002fe40000010800 */
[----:B------:R-:W-:Y:S02]  /*67f0*/  IMAD.MOV.U32 R68, RZ, RZ, R191 ;  /* 0x000000ffff447224 */ /* 0x000fe400078e00bf */
        /* <DEDUP_REMOVED lines=8> */
[----:B------:R-:W-:Y:S01]  /*6880*/  HMMA.16816.F32.BF16 R112, R12, R20, R92 ;  /* 0x000000140c70723c */ /* 0x000fe2000004185c */
[----:B-1----:R-:W-:Y:S01]  /*6890*/  FFMA.FTZ R5, R139, c[0x0][0x2d0], -R4 ;  /* 0x0000b4008b057a23 */ /* 0x002fe20000010804 */
[----:B--2---:R-:W-:-:S03]  /*68a0*/  F2FP.BF16.PACK_AB R8, R204, R203 ;  /* 0x000000cbcc08723e */ /* 0x004fc600000010ff */
[----:B------:R1:W-:Y:S02]  /*68b0*/  MUFU.EX2 R205, R5 ;  /* 0x0000000500cd7308 */ /* 0x0003e40000000800 */
[----:B-1----:R-:W-:Y:S02]  /*68c0*/  FFMA.FTZ R5, R138, c[0x0][0x2d0], -R4 ;  /* 0x0000b4008a057a23 */ /* 0x002fe40000010804 */
[----:B------:R-:W-:Y:S04]  /*68d0*/  HMMA.16816.F32.BF16 R136, R12, R18, R40 ;  /* 0x000000120c88723c */ /* 0x000fe80000041828 */
        /* <DEDUP_REMOVED lines=13> */
[----:B------:R-:W-:-:S05]  /*69b0*/  FFMA.FTZ R5, R187, c[0x0][0x2d0], -R4 ;  /* 0x0000b400bb057a23 */ /* 0x000fca0000010804 */
[----:B------:R1:W-:Y:S01]  /*69c0*/  MUFU.EX2 R193, R5 ;  /* 0x0000000500c17308 */ /* 0x0003e20000000800 */
[C---:B------:R-:W-:Y:S08]  /*69d0*/  HMMA.16816.F32.BF16 R60, R8.reuse, R16, R48 ;  /* 0x00000010083c723c */ /* 0x040ff00000041830 */
[----:B------:R-:W-:Y:S01]  /*69e0*/  HMMA.16816.F32.BF16 R56, R8, R18, R52 ;  /* 0x000000120838723c */ /* 0x000fe20000041834 */
[----:B------:R-:W2:Y:S01]  /*69f0*/  LDSM.16.MT88.4 R16, [R227+0x1800] ;  /* 0x00180000e310783b */ /* 0x000ea20000004200 */
[----:B-1----:R-:W-:-:S02]  /*6a00*/  FFMA.FTZ R5, R188, c[0x0][0x2d0], -R4 ;  /* 0x0000b400bc057a23 */ /* 0x002fc40000010804 */
[----:B------:R-:W-:-:S04]  /*6a10*/  IMAD.MOV.U32 R188, RZ, RZ, R98 ;  /* 0x000000ffffbc7224 */ /* 0x000fc800078e0062 */
[----:B------:R-:W-:Y:S01]  /*6a20*/  HMMA.16816.F32.BF16 R48, R8, R24, R32 ;  /* 0x000000180830723c */ /* 0x000fe20000041820 */
[----:B------:R1:W3:Y:S01]  /*6a30*/  MUFU.EX2 R195, R5 ;  /* 0x0000000500c37308 */ /* 0x0002e20000000800 */
[----:B------:R-:W-:Y:S02]  /*6a40*/  IMAD.MOV.U32 R98, RZ, RZ, R168 ;  /* 0x000000ffff627224 */ /* 0x000fe400078e00a8 */
[----:B------:R-:W-:-:S04]  /*6a50*/  IMAD.MOV.U32 R168, RZ, RZ, R197 ;  /* 0x000000ffffa87224 */ /* 0x000fc800078e00c5 */
[C---:B------:R-:W-:Y:S01]  /*6a60*/  HMMA.16816.F32.BF16 R44, R8.reuse, R26, R76 ;  /* 0x0000001a082c723c */ /* 0x040fe2000004184c */
[----:B------:R-:W4:Y:S06]  /*6a70*/  LDSM.16.MT88.4 R24, [R224+0x2000] ;  /* 0x00200000e018783b */ /* 0x000f2c0000004200 */
[----:B------:R-:W-:Y:S01]  /*6a80*/  IMAD.MOV.U32 R78, RZ, RZ, R181 ;  /* 0x000000ffff4e7224 */ /* 0x000fe200078e00b5 */
[----:B------:R-:W-:Y:S01]  /*6a90*/  HMMA.16816.F32.BF16 R36, R8, R22, R88 ;  /* 0x000000160824723c */ /* 0x000fe20000041858 */
[----:B-1----:R-:W-:Y:S02]  /*6aa0*/  FFMA.FTZ R5, R189, c[0x0][0x2d0], -R4 ;  /* 0x0000b400bd057a23 */ /* 0x002fe40000010804 */
[----:B------:R-:W-:Y:S01]  /*6ab0*/  IMAD.MOV.U32 R181, RZ, RZ, R194 ;  /* 0x000000ffffb57224 */ /* 0x000fe200078e00c2 */
[----:B------:R1:W-:Y:S01]  /*6ac0*/  MUFU.EX2 R189, R6 ;  /* 0x0000000600bd7308 */ /* 0x0003e20000000800 */
[----:B------:R-:W-:-:S02]  /*6ad0*/  IMAD.MOV.U32 R79, RZ, RZ, R7 ;  /* 0x000000ffff4f7224 */ /* 0x000fc400078e0007 */
[----:B------:R-:W-:Y:S01]  /*6ae0*/  FFMA.FTZ R7, R123, c[0x0][0x2d0], -R2 ;  /* 0x0000b4007b077a23 */ /* 0x000fe20000010802 */
[C---:B------:R-:W-:Y:S01]  /*6af0*/  HMMA.16816.F32.BF16 R40, R8.reuse, R20, R84 ;  /* 0x000000140828723c */ /* 0x040fe20000041854 */
[----:B------:R-:W-:Y:S02]  /*6b00*/  IMAD.MOV.U32 R77, RZ, RZ, R79 ;  /* 0x000000ffff4d7224 */ /* 0x000fe400078e004f */
[----:B------:R-:W-:Y:S01]  /*6b10*/  IMAD.MOV.U32 R79, RZ, RZ, R69 ;  /* 0x000000ffff4f7224 */ /* 0x000fe200078e0045 */
[----:B------:R3:W-:Y:S01]  /*6b20*/  MUFU.EX2 R197, R5 ;  /* 0x0000000500c57308 */ /* 0x0007e20000000800 */
[----:B------:R-:W-:Y:S02]  /*6b30*/  IMAD.MOV.U32 R69, RZ, RZ, R96 ;  /* 0x000000ffff457224 */ /* 0x000fe400078e0060 */
[----:B------:R-:W-:Y:S01]  /*6b40*/  IMAD.MOV.U32 R96, RZ, RZ, R98 ;  /* 0x000000ffff607224 */ /* 0x000fe200078e0062 */
[----:B--2---:R-:W-:Y:S01]  /*6b50*/  HMMA.16816.F32.BF16 R52, R8, R16, R108 ;  /* 0x000000100834723c */ /* 0x004fe2000004186c */
[----:B------:R-:W-:-:S02]  /*6b60*/  IMAD.MOV.U32 R98, RZ, RZ, R170 ;  /* 0x000000ffff627224 */ /* 0x000fc400078e00aa */
[----:B------:R-:W-:Y:S01]  /*6b70*/  IMAD.MOV.U32 R170, RZ, RZ, R172 ;  /* 0x000000ffffaa7224 */ /* 0x000fe200078e00ac */
[----:B------:R-:W-:Y:S01]  /*6b80*/  MUFU.EX2 R187, R7 ;  /* 0x0000000700bb7308 */ /* 0x000fe20000000800 */
[----:B------:R-:W-:Y:S02]  /*6b90*/  FFMA.FTZ R172, R120, c[0x0][0x2d0], -R2 ;  /* 0x0000b40078ac7a23 */ /* 0x000fe40000010802 */
[--C-:B-1----:R-:W-:Y:S01]  /*6ba0*/  FFMA.FTZ R6, R155, c[0x0][0x2d0], -R0.reuse ;  /* 0x0000b4009b067a23 */ /* 0x102fe20000010800 */
[----:B------:R-:W-:Y:S01]  /*6bb0*/  HMMA.16816.F32.BF16 R32, R8, R18, R104 ;  /* 0x000000120820723c */ /* 0x000fe20000041868 */
[----:B------:R-:W-:Y:S02]  /*6bc0*/  FFMA.FTZ R155, R145, c[0x0][0x2d0], -R0 ;  /* 0x0000b400919b7a23 */ /* 0x000fe40000010800 */
[----:B---3--:R-:W-:-:S04]  /*6bd0*/  FFMA.FTZ R5, R190, c[0x0][0x2d0], -R4 ;  /* 0x0000b400be057a23 */ /* 0x008fc80000010804 */
[----:B------:R-:W-:Y:S01]  /*6be0*/  F2FP.BF16.PACK_AB R8, R195, R193 ;  /* 0x000000c1c308723e */ /* 0x000fe200000010ff */
[----:B------:R1:W2:Y:S01]  /*6bf0*/  MUFU.EX2 R198, R5 ;  /* 0x0000000500c67308 */ /* 0x0002a20000000800 */
[C---:B------:R-:W-:Y:S01]  /*6c00*/  HMMA.16816.F32.BF16 R108, R12.reuse, R22, R80 ;  /* 0x000000160c6c723c */ /* 0x040fe20000041850 */
[----:B------:R-:W3:Y:S07]  /*6c10*/  LDSM.16.MT88.4 R20, [R228+0x2000] ;  /* 0x00200000e414783b */ /* 0x000eee0000004200 */
[----:B------:R-:W-:Y:S01]  /*6c20*/  HMMA.16816.F32.BF16 R100, R12, R16, R64 ;  /* 0x000000100c64723c */ /* 0x000fe20000041840 */
[----:B-1----:R-:W-:-:S07]  /*6c30*/  FFMA.FTZ R5, R185, c[0x0][0x2d0], -R3 ;  /* 0x0000b400b9057a23 */ /* 0x002fce0000010803 */
[----:B------:R-:W-:Y:S01]  /*6c40*/  HMMA.16816.F32.BF16 R88, R12, R18, R28 ;  /* 0x000000120c58723c */ /* 0x000fe2000004181c */
[----:B------:R-:W1:Y:S01]  /*6c50*/  LDSM.16.MT88.4 R16, [R225+0x2000] ;  /* 0x00200000e110783b */ /* 0x000e620000004200 */
[----:B------:R-:W-:Y:S01]  /*6c60*/  FFMA.FTZ R64, R144, c[0x0][0x2d0], -R2 ;  /* 0x0000b40090407a23 */ /* 0x000fe20000010802 */
[----:B------:R4:W-:Y:S01]  /*6c70*/  MUFU.EX2 R191, R5 ;  /* 0x0000000500bf7308 */ /* 0x0009e20000000800 */
[----:B------:R-:W-:Y:S01]  /*6c80*/  IMAD.MOV.U32 R144, RZ, RZ, R78 ;  /* 0x000000ffff907224 */ /* 0x000fe200078e004e */
[----:B------:R-:W1:Y:S01]  /*6c90*/  LDSM.16.MT88.4 R12, [R227+0x2000] ;  /* 0x00200000e30c783b */ /* 0x000e620000004200 */
[----:B------:R-:W-:Y:S01]  /*6ca0*/  IMAD.MOV.U32 R78, RZ, RZ, R68 ;  /* 0x000000ffff4e7224 */ /* 0x000fe200078e0044 */
[----:B--2---:R-:W-:Y:S01]  /*6cb0*/  F2FP.BF16.PACK_AB R10, R198, R197 ;  /* 0x000000c5c60a723e */ /* 0x004fe200000010ff */
[----:B------:R-:W-:Y:S02]  /*6cc0*/  IMAD.MOV.U32 R68, RZ, RZ, R75 ;  /* 0x000000ffff447224 */ /* 0x000fe400078e004b */
[----:B------:R-:W-:-:S02]  /*6cd0*/  IMAD.MOV.U32 R75, RZ, RZ, R97 ;  /* 0x000000ffff4b7224 */ /* 0x000fc400078e0061 */
[----:B------:R-:W-:Y:S02]  /*6ce0*/  IMAD.MOV.U32 R97, RZ, RZ, R99 ;  /* 0x000000ffff617224 */ /* 0x000fe400078e0063 */
[----:B------:R-:W-:Y:S02]  /*6cf0*/  IMAD.MOV.U32 R99, RZ, RZ, R171 ;  /* 0x000000ffff637224 */ /* 0x000fe400078e00ab */
[----:B------:R-:W-:Y:S02]  /*6d00*/  IMAD.MOV.U32 R171, RZ, RZ, R173 ;  /* 0x000000ffffab7224 */ /* 0x000fe400078e00ad */
[----:B------:R-:W-:Y:S02]  /*6d10*/  FFMA.FTZ R173, R117, c[0x0][0x2d0], -R2 ;  /* 0x0000b40075ad7a23 */ /* 0x000fe40000010802 */
[----:B----4-:R-:W-:Y:S02]  /*6d20*/  FFMA.FTZ R5, R184, c[0x0][0x2d0], -R3 ;  /* 0x0000b400b8057a23 */ /* 0x010fe40000010803 */
[----:B------:R-:W-:Y:S01]  /*6d30*/  IMAD.MOV.U32 R117, RZ, RZ, R77 ;  /* 0x000000ffff757224 */ /* 0x000fe200078e004d */
[----:B------:R-:W-:Y:S01]  /*6d40*/  MUFU.EX2 R184, R6 ;  /* 0x0000000600b87308 */ /* 0x000fe20000000800 */
[----:B------:R-:W-:-:S02]  /*6d50*/  IMAD.MOV.U32 R77, RZ, RZ, R78 ;  /* 0x000000ffff4d7224 */ /* 0x000fc400078e004e */
[----:B------:R-:W-:Y:S02]  /*6d60*/  IMAD.MOV.U32 R78, RZ, RZ, R79 ;  /* 0x000000ffff4e7224 */ /* 0x000fe400078e004f */
[----:B------:R-:W-:Y:S02]  /*6d70*/  IMAD.MOV.U32 R79, RZ, RZ, R69 ;  /* 0x000000ffff4f7224 */ /* 0x000fe400078e0045 */
[----:B------:R-:W-:Y:S01]  /*6d80*/  IMAD.MOV.U32 R69, RZ, RZ, R170 ;  /* 0x000000ffff457224 */ /* 0x000fe200078e00aa */
[----:B------:R-:W2:Y:S01]  /*6d90*/  MUFU.EX2 R192, R5 ;  /* 0x0000000500c07308 */ /* 0x000ea20000000800 */
[----:B------:R-:W-:Y:S02]  /*6da0*/  IMAD.MOV.U32 R170, RZ, RZ, R174 ;  /* 0x000000ffffaa7224 */ /* 0x000fe400078e00ae */
[----:B------:R-:W-:Y:S02]  /*6db0*/  FFMA.FTZ R174, R116, c[0x0][0x2d0], -R2 ;  /* 0x0000b40074ae7a23 */ /* 0x000fe40000010802 */
[----:B------:R-:W-:-:S02]  /*6dc0*/  IMAD.MOV.U32 R29, RZ, RZ, R75 ;  /* 0x000000ffff1d7224 */ /* 0x000fc400078e004b */
[--C-:B------:R-:W-:Y:S02]  /*6dd0*/  FFMA.FTZ R65, R127, c[0x0][0x2d0], -R2.reuse ;  /* 0x0000b4007f417a23 */ /* 0x100fe40000010802 */
[--C-:B------:R-:W-:Y:S02]  /*6de0*/  FFMA.FTZ R66, R126, c[0x0][0x2d0], -R2.reuse ;  /* 0x0000b4007e427a23 */ /* 0x100fe40000010802 */
[----:B------:R-:W-:Y:S02]  /*6df0*/  FFMA.FTZ R67, R125, c[0x0][0x2d0], -R2 ;  /* 0x0000b4007d437a23 */ /* 0x000fe40000010802 */
[----:B------:R-:W-:Y:S02]  /*6e00*/  IMAD.MOV.U32 R116, RZ, RZ, R78 ;  /* 0x000000ffff747224 */ /* 0x000fe400078e004e */
[----:B------:R-:W-:Y:S01]  /*6e10*/  IMAD.MOV.U32 R30, RZ, RZ, R79 ;  /* 0x000000ffff1e7224 */ /* 0x000fe200078e004f */
[----:B--2---:R-:W-:Y:S01]  /*6e20*/  F2FP.BF16.PACK_AB R9, R192, R191 ;  /* 0x000000bfc009723e */ /* 0x004fe200000010ff */
[----:B------:R-:W-:-:S02]  /*6e30*/  FFMA.FTZ R5, R162, c[0x0][0x2d0], -R3 ;  /* 0x0000b400a2057a23 */ /* 0x000fc40000010803 */
[--C-:B------:R-:W-:Y:S02]  /*6e40*/  FFMA.FTZ R162, R124, c[0x0][0x2d0], -R2.reuse ;  /* 0x0000b4007ca27a23 */ /* 0x100fe40000010802 */
[----:B------:R2:W-:Y:S01]  /*6e50*/  MUFU.EX2 R194, R5 ;  /* 0x0000000500c27308 */ /* 0x0005e20000000800 */
[----:B------:R-:W-:Y:S02]  /*6e60*/  IMAD.MOV.U32 R75, RZ, RZ, R97 ;  /* 0x000000ffff4b7224 */ /* 0x000fe400078e0061 */
[----:B------:R-:W-:Y:S02]  /*6e70*/  FFMA.FTZ R28, R118, c[0x0][0x2d0], -R2 ;  /* 0x0000b400761c7a23 */ /* 0x000fe40000010802 */
[--C-:B------:R-:W-:Y:S02]  /*6e80*/  FFMA.FTZ R31, R153, c[0x0][0x2d0], -R0.reuse ;  /* 0x0000b400991f7a23 */ /* 0x100fe40000010800 */
[----:B------:R-:W-:Y:S01]  /*6e90*/  FFMA.FTZ R153, R147, c[0x0][0x2d0], -R0 ;  /* 0x0000b40093997a23 */ /* 0x000fe20000010800 */
[----:B------:R-:W-:Y:S01]  /*6ea0*/  MUFU.EX2 R185, R28 ;  /* 0x0000001c00b97308 */ /* 0x000fe20000000800 */
[----:B--2---:R-:W-:-:S07]  /*6eb0*/  FFMA.FTZ R5, R186, c[0x0][0x2d0], -R3 ;  /* 0x0000b400ba057a23 */ /* 0x004fce0000010803 */
[----:B------:R-:W2:Y:S02]  /*6ec0*/  MUFU.EX2 R196, R5 ;  /* 0x0000000500c47308 */ /* 0x000ea40000000800 */
[----:B--2---:R-:W-:Y:S01]  /*6ed0*/  F2FP.BF16.PACK_AB R11, R196, R194 ;  /* 0x000000c2c40b723e */ /* 0x004fe200000010ff */
[----:B------:R-:W-:Y:S02]  /*6ee0*/  FFMA.FTZ R5, R121, c[0x0][0x2d0], -R2 ;  /* 0x0000b40079057a23 */ /* 0x000fe40000010802 */
[----:B------:R-:W-:-:S03]  /*6ef0*/  FFMA.FTZ R2, R156, c[0x0][0x2d0], -R0 ;  /* 0x0000b4009c027a23 */ /* 0x000fc60000010800 */
[----:B------:R2:W-:Y:S01]  /*6f00*/  MUFU.EX2 R190, R5 ;  /* 0x0000000500be7308 */ /* 0x0005e20000000800 */
[C---:B------:R-:W-:Y:S07]  /*6f10*/  HMMA.16816.F32.BF16 R120, R8.reuse, R24, R60 ;  /* 0x000000180878723c */ /* 0x040fee000004183c */
[----:B------:R4:W1:Y:S01]  /*6f20*/  MUFU.EX2 R118, R2 ;  /* 0x0000000200767308 */ /* 0x0008620000000800 */
[----:B------:R-:W-:Y:S01]  /*6f30*/  IMAD.MOV.U32 R60, RZ, RZ, R96 ;  /* 0x000000ffff3c7224 */ /* 0x000fe200078e0060 */
[----:B------:R-:W-:Y:S01]  /*6f40*/  HMMA.16816.F32.BF16 R124, R8, R26, R56 ;  /* 0x0000001a087c723c */ /* 0x000fe20000041838 */
[----:B------:R-:W-:-:S02]  /*6f50*/  IMAD.MOV.U32 R61, RZ, RZ, R98 ;  /* 0x000000ffff3d7224 */ /* 0x000fc400078e0062 */
[----:B------:R-:W-:Y:S02]  /*6f60*/  IMAD.MOV.U32 R62, RZ, RZ, R99 ;  /* 0x000000ffff3e7224 */ /* 0x000fe400078e0063 */
[----:B------:R-:W-:Y:S02]  /*6f70*/  IMAD.MOV.U32 R63, RZ, RZ, R77 ;  /* 0x000000ffff3f7224 */ /* 0x000fe400078e004d */
[----:B--2---:R-:W-:Y:S01]  /*6f80*/  FFMA.FTZ R5, R150, c[0x0][0x2d0], -R0 ;  /* 0x0000b40096057a23 */ /* 0x004fe20000010800 */
[C---:B---3--:R-:W-:Y:S01]  /*6f90*/  HMMA.16816.F32.BF16 R104, R8.reuse, R20, R48 ;  /* 0x000000140868723c */ /* 0x048fe20000041830 */
[----:B------:R-:W-:Y:S02]  /*6fa0*/  IMAD.MOV.U32 R59, RZ, RZ, R62 ;  /* 0x000000ffff3b7224 */ /* 0x000fe400078e003e */
[----:B----4-:R-:W-:Y:S01]  /*6fb0*/  FFMA.FTZ R2, R149, c[0x0][0x2d0], -R0 ;  /* 0x0000b40095027a23 */ /* 0x010fe20000010800 */
[----:B------:R-:W-:Y:S04]  /*6fc0*/  MUFU.EX2 R186, R5 ;  /* 0x0000000500ba7308 */ /* 0x000fe80000000800 */
[----:B------:R-:W-:Y:S01]  /*6fd0*/  HMMA.16816.F32.BF16 R96, R8, R22, R44 ;  /* 0x000000160860723c */ /* 0x000fe2000004182c */
[----:B------:R-:W-:-:S07]  /*6fe0*/  IMAD.MOV.U32 R58, RZ, RZ, R59 ;  /* 0x000000ffff3a7224 */ /* 0x000fce00078e003b */
[----:B-1----:R-:W-:Y:S01]  /*6ff0*/  HMMA.16816.F32.BF16 R92, R8, R16, R40 ;  /* 0x00000010085c723c */ /* 0x002fe20000041828 */
[----:B------:R-:W-:-:S07]  /*7000*/  IMAD.MOV.U32 R62, RZ, RZ, R63 ;  /* 0x000000ffff3e7224 */ /* 0x000fce00078e003f */
[C---:B------:R-:W-:Y:S08]  /*7010*/  HMMA.16816.F32.BF16 R84, R8.reuse, R18, R36 ;  /* 0x000000120854723c */ /* 0x040ff00000041824 */
[C---:B------:R-:W-:Y:S08]  /*7020*/  HMMA.16816.F32.BF16 R80, R8.reuse, R12, R52 ;  /* 0x0000000c0850723c */ /* 0x040ff00000041834 */
[----:B------:R-:W-:Y:S01]  /*7030*/  HMMA.16816.F32.BF16 R76, R8, R14, R32 ;  /* 0x0000000e084c723c */ /* 0x000fe20000041820 */
[----:B------:R-:W-:-:S02]  /*7040*/  FFMA.FTZ R45, R152, c[0x0][0x2d0], -R0 ;  /* 0x0000b400982d7a23 */ /* 0x000fc40000010800 */
[----:B------:R-:W-:Y:S02]  /*7050*/  IMAD.MOV.U32 R63, RZ, RZ, R144 ;  /* 0x000000ffff3f7224 */ /* 0x000fe400078e0090 */
[----:B------:R-:W-:Y:S02]  /*7060*/  FFMA.FTZ R46, R148, c[0x0][0x2d0], -R0 ;  /* 0x0000b400942e7a23 */ /* 0x000fe40000010800 */
[----:B------:R-:W-:Y:S02]  /*7070*/  FFMA.FTZ R11, R60, c[0x0][0x2d0], -R4 ;  /* 0x0000b4003c0b7a23 */ /* 0x000fe40000010804 */
[----:B------:R-:W-:Y:S02]  /*7080*/  IMAD.MOV.U32 R60, RZ, RZ, R61 ;  /* 0x000000ffff3c7224 */ /* 0x000fe400078e003d */
[----:B------:R-:W-:Y:S02]  /*7090*/  IMAD.MOV.U32 R61, RZ, RZ, R117 ;  /* 0x000000ffff3d7224 */ /* 0x000fe400078e0075 */
[----:B------:R-:W-:-:S02]  /*70a0*/  IMAD.MOV.U32 R57, RZ, RZ, R58 ;  /* 0x000000ffff397224 */ /* 0x000fc400078e003a */
[----:B------:R-:W-:Y:S02]  /*70b0*/  IMAD.MOV.U32 R59, RZ, RZ, R61 ;  /* 0x000000ffff3b7224 */ /* 0x000fe400078e003d */
[----:B------:R-:W-:Y:S02]  /*70c0*/  FFMA.FTZ R152, R151, c[0x0][0x2d0], -R0 ;  /* 0x0000b40097987a23 */ /* 0x000fe40000010800 */
[----:B------:R-:W-:Y:S02]  /*70d0*/  IMAD.MOV.U32 R58, RZ, RZ, R59 ;  /* 0x000000ffff3a7224 */ /* 0x000fe400078e003b */
[----:B------:R-:W-:Y:S02]  /*70e0*/  IMAD.MOV.U32 R59, RZ, RZ, R63 ;  /* 0x000000ffff3b7224 */ /* 0x000fe400078e003f */
[----:B------:R-:W-:Y:S02]  /*70f0*/  IMAD.MOV.U32 R117, RZ, RZ, R188 ;  /* 0x000000ffff757224 */ /* 0x000fe400078e00bc */
[----:B------:R-:W-:-:S02]  /*7100*/  IMAD.MOV.U32 R144, RZ, RZ, R230 ;  /* 0x000000ffff907224 */ /* 0x000fc400078e00e6 */
[----:B------:R-:W-:Y:S02]  /*7110*/  IMAD.MOV.U32 R148, RZ, RZ, R58 ;  /* 0x000000ffff947224 */ /* 0x000fe400078e003a */
[----:B------:R-:W-:Y:S01]  /*7120*/  IMAD.MOV.U32 R151, RZ, RZ, R59 ;  /* 0x000000ffff977224 */ /* 0x000fe200078e003b */
[----:B------:R1:W2:Y:S01]  /*7130*/  MUFU.EX2 R188, R2 ;  /* 0x0000000200bc7308 */ /* 0x0002a20000000800 */
[--C-:B------:R-:W-:Y:S02]  /*7140*/  FFMA.FTZ R44, R154, c[0x0][0x2d0], -R0.reuse ;  /* 0x0000b4009a2c7a23 */ /* 0x100fe40000010800 */
[----:B------:R-:W-:Y:S02]  /*7150*/  FFMA.FTZ R154, R146, c[0x0][0x2d0], -R0 ;  /* 0x0000b400929a7a23 */ /* 0x000fe40000010800 */
[----:B------:R-:W-:Y:S02]  /*7160*/  IMAD.MOV.U32 R149, RZ, RZ, R117 ;  /* 0x000000ffff957224 */ /* 0x000fe400078e0075 */
[----:B------:R-:W-:-:S02]  /*7170*/  IMAD.MOV.U32 R156, RZ, RZ, R144 ;  /* 0x000000ffff9c7224 */ /* 0x000fc400078e0090 */
[--C-:B------:R-:W-:Y:S02]  /*7180*/  FFMA.FTZ R0, R119, c[0x0][0x2d0], -R3.reuse ;  /* 0x0000b40077007a23 */ /* 0x100fe40000010803 */
[--C-:B------:R-:W-:Y:S02]  /*7190*/  FFMA.FTZ R29, R29, c[0x0][0x2d0], -R3.reuse ;  /* 0x0000b4001d1d7a23 */ /* 0x100fe40000010803 */
[--C-:B------:R-:W-:Y:S02]  /*71a0*/  FFMA.FTZ R30, R30, c[0x0][0x2d0], -R3.reuse ;  /* 0x0000b4001e1e7a23 */ /* 0x100fe40000010803 */
[--C-:B------:R-:W-:Y:S02]  /*71b0*/  FFMA.FTZ R68, R68, c[0x0][0x2d0], -R3.reuse ;  /* 0x0000b40044447a23 */ /* 0x100fe40000010803 */
[--C-:B-1----:R-:W-:Y:S02]  /*71c0*/  FFMA.FTZ R2, R57, c[0x0][0x2d0], -R3.reuse ;  /* 0x0000b40039027a23 */ /* 0x102fe40000010803 */
[----:B------:R-:W-:-:S02]  /*71d0*/  FFMA.FTZ R116, R116, c[0x0][0x2d0], -R3 ;  /* 0x0000b40074747a23 */ /* 0x000fc40000010803 */
[--C-:B------:R-:W-:Y:S02]  /*71e0*/  FFMA.FTZ R117, R252, c[0x0][0x2d0], -R3.reuse ;  /* 0x0000b400fc757a23 */ /* 0x100fe40000010803 */
[----:B------:R-:W-:Y:S02]  /*71f0*/  FFMA.FTZ R144, R250, c[0x0][0x2d0], -R3 ;  /* 0x0000b400fa907a23 */ /* 0x000fe40000010803 */
[----:B------:R-:W-:Y:S02]  /*7200*/  IMAD.MOV.U32 R150, RZ, RZ, R75 ;  /* 0x000000ffff967224 */ /* 0x000fe400078e004b */
[----:B------:R-:W-:Y:S02]  /*7210*/  FADD.FTZ R3, R148, R151 ;  /* 0x0000009794037221 */ /* 0x000fe40000010000 */
[----:B------:R-:W-:Y:S02]  /*7220*/  FFMA.FTZ R10, R234, c[0x0][0x2d0], -R4 ;  /* 0x0000b400ea0a7a23 */ /* 0x000fe40000010804 */
[----:B------:R-:W-:Y:S01]  /*7230*/  FADD.FTZ R3, R150, R3 ;  /* 0x0000000396037221 */ /* 0x000fe20000010000 */
[----:B------:R1:W5:Y:S01]  /*7240*/  LDL.LU R234, [R1+0xa8] ;  /* 0x0000a80001ea7983 */ /* 0x0003620000300800 */
[----:B------:R-:W-:-:S02]  /*7250*/  IMAD.MOV.U32 R150, RZ, RZ, R62 ;  /* 0x000000ffff967224 */ /* 0x000fc400078e003e */
[--C-:B------:R-:W-:Y:S02]  /*7260*/  FFMA.FTZ R9, R233, c[0x0][0x2d0], -R4.reuse ;  /* 0x0000b400e9097a23 */ /* 0x100fe40000010804 */
[----:B------:R-:W-:Y:S01]  /*7270*/  FADD.FTZ R3, R150, R3 ;  /* 0x0000000396037221 */ /* 0x000fe20000010000 */
[----:B------:R1:W5:Y:S01]  /*7280*/  LDL.LU R233, [R1+0xa4] ;  /* 0x0000a40001e97983 */ /* 0x0003620000300800 */
[--C-:B------:R-:W-:Y:S02]  /*7290*/  FFMA.FTZ R8, R232, c[0x0][0x2d0], -R4.reuse ;  /* 0x0000b400e8087a23 */ /* 0x100fe40000010804 */
[--C-:B------:R-:W-:Y:S01]  /*72a0*/  FFMA.FTZ R47, R231, c[0x0][0x2d0], -R4.reuse ;  /* 0x0000b400e72f7a23 */ /* 0x100fe20000010804 */
[----:B------:R1:W5:Y:S01]  /*72b0*/  LDL.LU R232, [R1+0xa0] ;  /* 0x0000a00001e87983 */ /* 0x0003620000300800 */
[----:B------:R-:W-:Y:S02]  /*72c0*/  IMAD.MOV.U32 R250, RZ, RZ, R171 ;  /* 0x000000fffffa7224 */ /* 0x000fe400078e00ab */
[----:B------:R-:W-:Y:S01]  /*72d0*/  FADD.FTZ R3, R168, R3 ;  /* 0x00000003a8037221 */ /* 0x000fe20000010000 */
[----:B------:R1:W5:Y:S01]  /*72e0*/  LDL.LU R231, [R1+0x9c] ;  /* 0x00009c0001e77983 */ /* 0x0003620000300800 */
[----:B------:R-:W-:-:S02]  /*72f0*/  FFMA.FTZ R61, R229, c[0x0][0x2d0], -R4 ;  /* 0x0000b400e53d7a23 */ /* 0x000fc40000010804 */
[--C-:B------:R-:W-:Y:S01]  /*7300*/  FFMA.FTZ R63, R226, c[0x0][0x2d0], -R4.reuse ;  /* 0x0000b400e23f7a23 */ /* 0x100fe20000010804 */
[----:B------:R1:W5:Y:S01]  /*7310*/  LDL.LU R230, [R1+0x98] ;  /* 0x0000980001e67983 */ /* 0x0003620000300800 */
[----:B------:R-:W-:Y:S01]  /*7320*/  FADD.FTZ R3, R250, R3 ;  /* 0x00000003fa037221 */ /* 0x000fe20000010000 */
[----:B------:R-:W-:Y:S01]  /*7330*/  F2FP.BF16.PACK_AB R5, R184, R118 ;  /* 0x00000076b805723e */ /* 0x000fe200000010ff */
[----:B------:R-:W-:Y:S01]  /*7340*/  FFMA.FTZ R60, R60, c[0x0][0x2d0], -R4 ;  /* 0x0000b4003c3c7a23 */ /* 0x000fe20000010804 */
[----:B------:R1:W5:Y:S04]  /*7350*/  LDL.LU R229, [R1+0x94] ;  /* 0x0000940001e57983 */ /* 0x0003680000300800 */
[----:B------:R1:W5:Y:S04]  /*7360*/  LDL.LU R226, [R1+0x90] ;  /* 0x0000900001e27983 */ /* 0x0003680000300800 */
[----:B------:R1:W5:Y:S01]  /*7370*/  LDL.LU R119, [R1+0x8c] ;  /* 0x00008c0001777983 */ /* 0x0003620000300800 */
[----:B------:R-:W-:Y:S01]  /*7380*/  F2FP.BF16.PACK_AB R4, R187, R185 ;  /* 0x000000b9bb04723e */ /* 0x000fe200000010ff */
[----:B------:R3:W-:Y:S01]  /*7390*/  MUFU.EX2 R75, R0 ;  /* 0x00000000004b7308 */ /* 0x0007e20000000800 */
[----:B------:R-:W-:Y:S01]  /*73a0*/  F2FP.BF16.PACK_AB R6, R190, R189 ;  /* 0x000000bdbe06723e */ /* 0x000fe200000010ff */
[----:B------:R-:W4:Y:S01]  /*73b0*/  LDL R250, [R1+0x50] ;  /* 0x0000500001fa7983 */ /* 0x000f220000100800 */
[----:B--2---:R-:W-:Y:S01]  /*73c0*/  F2FP.BF16.PACK_AB R7, R188, R186 ;  /* 0x000000babc07723e */ /* 0x004fe200000010ff */
[----:B------:R-:W-:-:S02]  /*73d0*/  FADD.FTZ R28, R158, R157 ;  /* 0x0000009d9e1c7221 */ /* 0x000fc40000010000 */
[----:B------:R-:W-:Y:S02]  /*73e0*/  IMAD.MOV.U32 R252, RZ, RZ, R164 ;  /* 0x000000fffffc7224 */ /* 0x000fe400078e00a4 */
[----:B------:R-:W-:Y:S01]  /*73f0*/  MUFU.EX2 R62, R46 ;  /* 0x0000002e003e7308 */ /* 0x000fe20000000800 */
[----:B------:R-:W-:Y:S01]  /*7400*/  IMAD.MOV.U32 R145, RZ, RZ, R165 ;  /* 0x000000ffff917224 */ /* 0x000fe200078e00a5 */
[C---:B------:R-:W-:Y:S01]  /*7410*/  HMMA.16816.F32.BF16 R32, R4.reuse, R16, R112 ;  /* 0x000000100420723c */ /* 0x040fe20000041870 */
[----:B------:R-:W-:Y:S02]  /*7420*/  IMAD.MOV.U32 R147, RZ, RZ, R166 ;  /* 0x000000ffff937224 */ /* 0x000fe400078e00a6 */
[----:B------:R-:W-:Y:S02]  /*7430*/  IMAD.MOV.U32 R146, RZ, RZ, R167 ;  /* 0x000000ffff927224 */ /* 0x000fe400078e00a7 */
[----:B------:R-:W-:Y:S01]  /*7440*/  LDSM.16.MT88.4 R164, [R225+0x3000] ;  /* 0x00300000e1a4783b */ /* 0x000fe20000004200 */
[----:B------:R-:W-:Y:S01]  /*7450*/  MUFU.EX2 R112, R8 ;  /* 0x0000000800707308 */ /* 0x000fe20000000800 */
[----:B---3--:R-:W-:Y:S01]  /*7460*/  FADD.FTZ R0, R160, R159 ;  /* 0x0000009fa0007221 */ /* 0x008fe20000010000 */
[----:B------:R-:W-:Y:S01]  /*7470*/  HMMA.16816.F32.BF16 R36, R4, R18, R108 ;  /* 0x000000120424723c */ /* 0x000fe2000004186c */
[----:B------:R-:W2:Y:S01]  /*7480*/  LDSM.16.MT88.4 R16, [R224+0x2800] ;  /* 0x00280000e010783b */ /* 0x000ea20000004200 */
[----:B------:R-:W-:-:S04]  /*7490*/  FADD.FTZ R3, R146, R3 ;  /* 0x0000000392037221 */ /* 0x000fc80000010000 */
[----:B------:R-:W-:Y:S02]  /*74a0*/  MUFU.EX2 R108, R11 ;  /* 0x0000000b006c7308 */ /* 0x000fe40000000800 */
[C---:B------:R-:W-:Y:S06]  /*74b0*/  HMMA.16816.F32.BF16 R48, R4.reuse, R20, R132 ;  /* 0x000000140430723c */ /* 0x040fec0000041884 */
[----:B------:R-:W-:Y:S02]  /*74c0*/  MUFU.EX2 R46, R44 ;  /* 0x0000002c002e7308 */ /* 0x000fe40000000800 */
[C---:B------:R-:W-:Y:S01]  /*74d0*/  HMMA.16816.F32.BF16 R40, R4.reuse, R22, R128 ;  /* 0x000000160428723c */ /* 0x040fe20000041880 */
[----:B------:R-:W-:Y:S05]  /*74e0*/  LDSM.16.MT88.4 R20, [R227+0x2800] ;  /* 0x00280000e314783b */ /* 0x000fea0000004200 */
[----:B------:R-:W-:Y:S02]  /*74f0*/  MUFU.EX2 R65, R65 ;  /* 0x0000004100417308 */ /* 0x000fe40000000800 */
[C---:B------:R-:W-:Y:S06]  /*7500*/  HMMA.16816.F32.BF16 R100, R4.reuse, R12, R100 ;  /* 0x0000000c0464723c */ /* 0x040fec0000041864 */
[----:B------:R-:W-:Y:S02]  /*7510*/  MUFU.EX2 R66, R66 ;  /* 0x0000004200427308 */ /* 0x000fe40000000800 */
[C---:B------:R-:W-:Y:S01]  /*7520*/  HMMA.16816.F32.BF16 R88, R4.reuse, R14, R88 ;  /* 0x0000000e0458723c */ /* 0x040fe20000041858 */
[----:B------:R-:W3:Y:S05]  /*7530*/  LDSM.16.MT88.4 R12, [R228+0x2800] ;  /* 0x00280000e40c783b */ /* 0x000eea0000004200 */
[----:B------:R-:W-:Y:S02]  /*7540*/  MUFU.EX2 R67, R67 ;  /* 0x0000004300437308 */ /* 0x000fe40000000800 */
[C---:B------:R-:W-:Y:S06]  /*7550*/  HMMA.16816.F32.BF16 R56, R4.reuse, R24, R140 ;  /* 0x000000180438723c */ /* 0x040fec000004188c */
[----:B------:R-:W-:Y:S01]  /*7560*/  MUFU.EX2 R45, R45 ;  /* 0x0000002d002d7308 */ /* 0x000fe20000000800 */
[----:B------:R-:W-:Y:S01]  /*7570*/  FADD.FTZ R24, R161, R0 ;  /* 0x00000000a1187221 */ /* 0x000fe20000010000 */
[----:B------:R-:W-:Y:S01]  /*7580*/  HMMA.16816.F32.BF16 R52, R4, R26, R136 ;  /* 0x0000001a0434723c */ /* 0x000fe20000041888 */
[----:B------:R-:W-:Y:S01]  /*7590*/  IMAD.MOV.U32 R113, RZ, RZ, R182 ;  /* 0x000000ffff717224 */ /* 0x000fe200078e00b6 */
[----:B------:R-:W-:Y:S01]  /*75a0*/  LDSM.16.MT88.4 R132, [R224+0x3000] ;  /* 0x00300000e084783b */ /* 0x000fe20000004200 */
[----:B------:R-:W-:-:S03]  /*75b0*/  FADD.FTZ R24, R216, R24 ;  /* 0x00000018d8187221 */ /* 0x000fc60000010000 */
[----:B------:R-:W1:Y:S01]  /*75c0*/  MUFU.EX2 R109, R10 ;  /* 0x0000000a006d7308 */ /* 0x000e620000000800 */
[----:B------:R-:W-:Y:S02]  /*75d0*/  FADD.FTZ R4, R163, R28 ;  /* 0x0000001ca3047221 */ /* 0x000fe40000010000 */
[----:B------:R-:W-:Y:S02]  /*75e0*/  FADD.FTZ R24, R217, R24 ;  /* 0x00000018d9187221 */ /* 0x000fe40000010000 */
[----:B------:R-:W-:Y:S02]  /*75f0*/  FADD.FTZ R0, R209, R4 ;  /* 0x00000004d1007221 */ /* 0x000fe40000010000 */
[----:B------:R-:W-:Y:S01]  /*7600*/  IMAD.MOV.U32 R138, RZ, RZ, R176 ;  /* 0x000000ffff8a7224 */ /* 0x000fe200078e00b0 */
[----:B------:R2:W2:Y:S01]  /*7610*/  MUFU.EX2 R111, R9 ;  /* 0x00000009006f7308 */ /* 0x0004a20000000800 */
[----:B------:R-:W-:Y:S02]  /*7620*/  FADD.FTZ R0, R219, R0 ;  /* 0x00000000db007221 */ /* 0x000fe40000010000 */
[----:B------:R-:W-:-:S02]  /*7630*/  IMAD.MOV.U32 R137, RZ, RZ, R175 ;  /* 0x000000ffff897224 */ /* 0x000fc400078e00af */
[----:B------:R-:W-:Y:S02]  /*7640*/  FADD.FTZ R0, R218, R0 ;  /* 0x00000000da007221 */ /* 0x000fe40000010000 */
[----:B------:R-:W-:Y:S01]  /*7650*/  IMAD.MOV.U32 R139, RZ, RZ, R178 ;  /* 0x000000ffff8b7224 */ /* 0x000fe200078e00b2 */
[----:B------:R-:W-:Y:S01]  /*7660*/  MUFU.EX2 R110, R64 ;  /* 0x00000040006e7308 */ /* 0x000fe20000000800 */
[----:B-1----:R-:W-:Y:S01]  /*7670*/  F2FP.BF16.PACK_AB R4, R109, R108 ;  /* 0x0000006c6d04723e */ /* 0x002fe200000010ff */
[----:B------:R-:W-:-:S04]  /*7680*/  FADD.FTZ R0, R145, R0 ;  /* 0x0000000091007221 */ /* 0x000fc80000010000 */
[----:B------:R-:W-:Y:S01]  /*7690*/  FADD.FTZ R0, R179, R0 ;  /* 0x00000000b3007221 */ /* 0x000fe20000010000 */
[----:B--2---:R-:W1:Y:S01]  /*76a0*/  LDSM.16.MT88.4 R8, [R225+0x2800] ;  /* 0x00280000e108783b */ /* 0x004e620000004200 */
[----:B------:R2:W2:Y:S01]  /*76b0*/  MUFU.EX2 R64, R2 ;  /* 0x0000000200407308 */ /* 0x0004a20000000800 */
[----:B------:R-:W-:-:S07]  /*76c0*/  F2FP.BF16.PACK_AB R6, R112, R111 ;  /* 0x0000006f7006723e */ /* 0x000fce00000010ff */
[----:B------:R-:W-:Y:S01]  /*76d0*/  MUFU.EX2 R44, R31 ;  /* 0x0000001f002c7308 */ /* 0x000fe20000000800 */
[----:B--2---:R-:W-:Y:S01]  /*76e0*/  FADD.FTZ R2, R69, R149 ;  /* 0x0000009545027221 */ /* 0x004fe20000010000 */
[----:B------:R-:W-:-:S06]  /*76f0*/  F2FP.BF16.PACK_AB R5, R64, R75 ;  /* 0x0000004b4005723e */ /* 0x000fcc00000010ff */
[----:B------:R-:W-:Y:S01]  /*7700*/  MUFU.EX2 R69, R29 ;  /* 0x0000001d00457308 */ /* 0x000fe20000000800 */
[----:B------:R-:W-:Y:S01]  /*7710*/  FADD.FTZ R0, R223, R0 ;  /* 0x00000000df007221 */ /* 0x000fe20000010000 */
[----:B------:R-:W2:Y:S01]  /*7720*/  LDSM.16.MT88.4 R148, [R228+0x3000] ;  /* 0x00300000e494783b */ /* 0x000ea20000004200 */
[----:B------:R-:W-:Y:S02]  /*7730*/  FADD.FTZ R2, R156, R2 ;  /* 0x000000029c027221 */ /* 0x000fe40000010000 */
[----:B------:R-:W-:-:S03]  /*7740*/  IMAD.MOV.U32 R156, RZ, RZ, R71 ;  /* 0x000000ffff9c7224 */ /* 0x000fc600078e0047 */
[----:B------:R-:W1:Y:S01]  /*7750*/  MUFU.EX2 R71, R30 ;  /* 0x0000001e00477308 */ /* 0x000e620000000800 */
[----:B------:R-:W-:Y:S02]  /*7760*/  FADD.FTZ R2, R156, R2 ;  /* 0x000000029c027221 */ /* 0x000fe40000010000 */
[----:B------:R-:W-:Y:S02]  /*7770*/  IMAD.MOV.U32 R156, RZ, RZ, R170 ;  /* 0x000000ffff9c7224 */ /* 0x000fe400078e00aa */
[----:B------:R-:W-:Y:S02]  /*7780*/  FADD.FTZ R2, R169, R2 ;  /* 0x00000002a9027221 */ /* 0x000fe40000010000 */
[----:B------:R-:W-:Y:S01]  /*7790*/  IMAD.MOV.U32 R136, RZ, RZ, R156 ;  /* 0x000000ffff887224 */ /* 0x000fe200078e009c */
[----:B------:R-:W-:Y:S01]  /*77a0*/  MUFU.EX2 R28, R68 ;  /* 0x00000044001c7308 */ /* 0x000fe20000000800 */
[----:B------:R-:W-:Y:S02]  /*77b0*/  FADD.FTZ R2, R252, R2 ;  /* 0x00000002fc027221 */ /* 0x000fe40000010000 */
[----:B------:R-:W-:-:S02]  /*77c0*/  FADD.FTZ R3, R137, R3 ;  /* 0x0000000389037221 */ /* 0x000fc40000010000 */
[----:B------:R-:W-:Y:S02]  /*77d0*/  FADD.FTZ R2, R147, R2 ;  /* 0x0000000293027221 */ /* 0x000fe40000010000 */
[----:B------:R-:W-:Y:S01]  /*77e0*/  IMAD.MOV.U32 R216, RZ, RZ, R180 ;  /* 0x000000ffffd87224 */ /* 0x000fe200078e00b4 */
[----:B-1----:R-:W-:Y:S01]  /*77f0*/  F2FP.BF16.PACK_AB R7, R71, R69 ;  /* 0x000000454707723e */ /* 0x002fe200000010ff */
[----:B------:R-:W-:Y:S01]  /*7800*/  IMAD.MOV.U32 R209, RZ, RZ, R183 ;  /* 0x000000ffffd17224 */ /* 0x000fe200078e00b7 */
[----:B------:R-:W-:Y:S01]  /*7810*/  MUFU.EX2 R47, R47 ;  /* 0x0000002f002f7308 */ /* 0x000fe20000000800 */
[----:B------:R-:W-:Y:S02]  /*7820*/  IMAD.MOV.U32 R115, RZ, RZ, R139 ;  /* 0x000000ffff737224 */ /* 0x000fe400078e008b */
[----:B------:R-:W-:Y:S02]  /*7830*/  IMAD.MOV.U32 R114, RZ, RZ, R181 ;  /* 0x000000ffff727224 */ /* 0x000fe400078e00b5 */
[----:B------:R-:W-:Y:S01]  /*7840*/  HMMA.16816.F32.BF16 R120, R4, R16, R120 ;  /* 0x000000100478723c */ /* 0x000fe20000041878 */
[----:B------:R-:W-:-:S02]  /*7850*/  IMAD.MOV.U32 R252, RZ, RZ, R177 ;  /* 0x000000fffffc7224 */ /* 0x000fc400078e00b1 */
[----:B------:R-:W-:Y:S05]  /*7860*/  MUFU.EX2 R27, R116 ;  /* 0x00000074001b7308 */ /* 0x000fea0000000800 */
[C---:B------:R-:W-:Y:S03]  /*7870*/  HMMA.16816.F32.BF16 R124, R4.reuse, R18, R124 ;  /* 0x00000012047c723c */ /* 0x040fe6000004187c */
[----:B------:R-:W-:Y:S05]  /*7880*/  MUFU.EX2 R31, R60 ;  /* 0x0000003c001f7308 */ /* 0x000fea0000000800 */
[C---:B---3--:R-:W-:Y:S03]  /*7890*/  HMMA.16816.F32.BF16 R104, R4.reuse, R12, R104 ;  /* 0x0000000c0468723c */ /* 0x048fe60000041868 */
[----:B------:R-:W-:Y:S05]  /*78a0*/  MUFU.EX2 R25, R117 ;  /* 0x0000007500197308 */ /* 0x000fea0000000800 */
[C---:B------:R-:W-:Y:S03]  /*78b0*/  HMMA.16816.F32.BF16 R96, R4.reuse, R14, R96 ;  /* 0x0000000e0460723c */ /* 0x040fe60000041860 */
[----:B------:R-:W-:Y:S05]  /*78c0*/  MUFU.EX2 R30, R61 ;  /* 0x0000003d001e7308 */ /* 0x000fea0000000800 */
[C---:B------:R-:W-:Y:S03]  /*78d0*/  HMMA.16816.F32.BF16 R92, R4.reuse, R8, R92 ;  /* 0x00000008045c723c */ /* 0x040fe6000004185c */
[----:B------:R-:W-:Y:S05]  /*78e0*/  MUFU.EX2 R26, R144 ;  /* 0x00000090001a7308 */ /* 0x000fea0000000800 */
[C---:B------:R-:W-:Y:S03]  /*78f0*/  HMMA.16816.F32.BF16 R84, R4.reuse, R10, R84 ;  /* 0x0000000a0454723c */ /* 0x040fe60000041854 */
[----:B------:R-:W-:Y:S05]  /*7900*/  MUFU.EX2 R29, R63 ;  /* 0x0000003f001d7308 */ /* 0x000fea0000000800 */
[C---:B------:R-:W-:Y:S08]  /*7910*/  HMMA.16816.F32.BF16 R80, R4.reuse, R20, R80 ;  /* 0x000000140450723c */ /* 0x040ff00000041850 */
[----:B------:R-:W-:Y:S07]  /*7920*/  HMMA.16816.F32.BF16 R76, R4, R22, R76 ;  /* 0x00000016044c723c */ /* 0x000fee000004184c */
[----:B------:R-:W-:-:S02]  /*7930*/  F2FP.BF16.PACK_AB R4, R65, R110 ;  /* 0x0000006e4104723e */ /* 0x000fc400000010ff */
[----:B------:R-:W-:Y:S02]  /*7940*/  F2FP.BF16.PACK_AB R5, R46, R62 ;  /* 0x0000003e2e05723e */ /* 0x000fe400000010ff */
[----:B------:R-:W-:Y:S02]  /*7950*/  F2FP.BF16.PACK_AB R6, R67, R66 ;  /* 0x000000424306723e */ /* 0x000fe400000010ff */
[----:B------:R-:W-:-:S07]  /*7960*/  F2FP.BF16.PACK_AB R7, R45, R44 ;  /* 0x0000002c2d07723e */ /* 0x000fce00000010ff */
[C---:B------:R-:W-:Y:S07]  /*7970*/  HMMA.16816.F32.BF16 R32, R4.reuse, R8, R32 ;  /* 0x000000080420723c */ /* 0x040fee0000041820 */
[----:B------:R-:W-:Y:S01]  /*7980*/  FADD.FTZ R8, R243, R24 ;  /* 0x00000018f3087221 */ /* 0x000fe20000010000 */
[----:B------:R-:W-:Y:S03]  /*7990*/  HMMA.16816.F32.BF16 R168, R4, R20, R100 ;  /* 0x0000001404a8723c */ /* 0x000fe60000041864 */
[----:B------:R-:W-:-:S02]  /*79a0*/  FADD.FTZ R8, R244, R8 ;  /* 0x00000008f4087221 */ /* 0x000fc40000010000 */
[----:B------:R-:W-:-:S03]  /*79b0*/  FADD.FTZ R2, R138, R2 ;  /* 0x000000028a027221 */ /* 0x000fc60000010000 */
[C---:B------:R-:W-:Y:S08]  /*79c0*/  HMMA.16816.F32.BF16 R56, R4.reuse, R16, R56 ;  /* 0x000000100438723c */ /* 0x040ff00000041838 */
[C---:B------:R-:W-:Y:S08]  /*79d0*/  HMMA.16816.F32.BF16 R52, R4.reuse, R18, R52 ;  /* 0x000000120434723c */ /* 0x040ff00000041834 */
[C---:B------:R-:W-:Y:S08]  /*79e0*/  HMMA.16816.F32.BF16 R48, R4.reuse, R12, R48 ;  /* 0x0000000c0430723c */ /* 0x040ff00000041830 */
[C---:B------:R-:W-:Y:S08]  /*79f0*/  HMMA.16816.F32.BF16 R40, R4.reuse, R14, R40 ;  /* 0x0000000e0428723c */ /* 0x040ff00000041828 */
[C---:B------:R-:W-:Y:S08]  /*7a00*/  HMMA.16816.F32.BF16 R36, R4.reuse, R10, R36 ;  /* 0x0000000a0424723c */ /* 0x040ff00000041824 */
[----:B------:R-:W-:Y:S01]  /*7a10*/  HMMA.16816.F32.BF16 R20, R4, R22, R88 ;  /* 0x000000160414723c */ /* 0x000fe20000041858 */
[----:B------:R-:W-:Y:S01]  /*7a20*/  MUFU.EX2 R9, R152 ;  /* 0x0000009800097308 */ /* 0x000fe20000000800 */
[----:B------:R-:W1:Y:S05]  /*7a30*/  LDSM.16.MT88.4 R12, [R227+0x3000] ;  /* 0x00300000e30c783b */ /* 0x000e6a0000004200 */
[----:B------:R-:W-:-:S04]  /*7a40*/  FADD.FTZ R4, R136, R8 ;  /* 0x0000000888047221 */ /* 0x000fc80000010000 */
[----:B------:R-:W-:Y:S02]  /*7a50*/  FADD.FTZ R7, R222, R4 ;  /* 0x00000004de077221 */ /* 0x000fe40000010000 */
[----:B------:R-:W-:Y:S02]  /*7a60*/  FADD.FTZ R4, R220, R2 ;  /* 0x00000002dc047221 */ /* 0x000fe40000010000 */
[----:B------:R-:W-:Y:S02]  /*7a70*/  FADD.FTZ R5, R242, R0 ;  /* 0x00000000f2057221 */ /* 0x000fe40000010000 */
[----:B----4-:R-:W-:-:S04]  /*7a80*/  @P4 IMAD.HI.U32 R2, R250, c[0x0][0x2c8], RZ ;  /* 0x0000b200fa024a27 */ /* 0x010fc800078e00ff */
[----:B------:R-:W-:Y:S01]  /*7a90*/  IMAD.MOV.U32 R0, RZ, RZ, R250 ;  /* 0x000000ffff007224 */ /* 0x000fe200078e00fa */
[----:B------:R-:W-:Y:S01]  /*7aa0*/  @P4 SHF.R.U32.HI R0, RZ, c[0x0][0x2cc], R2 ;  /* 0x0000b300ff004a19 */ /* 0x000fe20000011602 */
[----:B------:R-:W-:Y:S02]  /*7ab0*/  IMAD.MOV.U32 R2, RZ, RZ, c[0x0][0x168] ;  /* 0x00005a00ff027624 */ /* 0x000fe400078e00ff */
[----:B------:R-:W-:-:S03]  /*7ac0*/  FADD.FTZ R6, R221, R3 ;  /* 0x00000003dd067221 */ /* 0x000fc60000010000 */
[----:B------:R-:W-:Y:S01]  /*7ad0*/  IADD3 R3, R0, c[0x0][0x1d0], -R2 ;  /* 0x0000740000037a10 */ /* 0x000fe20007ffe802 */
[----:B------:R-:W-:-:S04]  /*7ae0*/  IMAD.MOV.U32 R2, RZ, RZ, RZ ;  /* 0x000000ffff027224 */ /* 0x000fc800078e00ff */
[----:B------:R-:W-:-:S05]  /*7af0*/  IMAD.HI R2, R3, -0x6db6db6d, R2 ;  /* 0x9249249303027827 */ /* 0x000fca00078e0202 */
[----:B------:R-:W-:Y:S01]  /*7b00*/  SHF.R.U32.HI R0, RZ, 0x1f, R2 ;  /* 0x0000001fff007819 */ /* 0x000fe20000011602 */
[----:B------:R-:W-:-:S03]  /*7b10*/  FADD.FTZ R3, R248, R6 ;  /* 0x00000006f8037221 */ /* 0x000fc60000010000 */
[----:B------:R-:W-:Y:S01]  /*7b20*/  LEA.HI.SX32 R8, R2, R0, 0x1a ;  /* 0x0000000002087211 */ /* 0x000fe200078fd2ff */
        /* <DEDUP_REMOVED lines=42> */
[----:B------:R-:W3:Y:S01]  /*7dd0*/  MUFU.EX2 R11, R162 ;  /* 0x000000a2000b7308 */ /* 0x000ee20000000800 */
[----:B------:R-:W-:-:S02]  /*7de0*/  FADD.FTZ R5, R110, R5 ;  /* 0x000000056e057221 */ /* 0x000fc40000010000 */
[----:B------:R-:W-:Y:S02]  /*7df0*/  FADD.FTZ R0, R62, R0 ;  /* 0x000000003e007221 */ /* 0x000fe40000010000 */
[----:B------:R-:W-:Y:S02]  /*7e00*/  FADD.FTZ R3, R108, R3 ;  /* 0x000000036c037221 */ /* 0x000fe40000010000 */
[----:B------:R-:W-:Y:S01]  /*7e10*/  FADD.FTZ R4, R75, R4 ;  /* 0x000000044b047221 */ /* 0x000fe20000010000 */
[----:B------:R-:W4:Y:S01]  /*7e20*/  MUFU.EX2 R10, R172 ;  /* 0x000000ac000a7308 */ /* 0x000f220000000800 */
[----:B------:R-:W-:Y:S02]  /*7e30*/  FADD.FTZ R5, R65, R5 ;  /* 0x0000000541057221 */ /* 0x000fe40000010000 */
[----:B------:R-:W-:Y:S02]  /*7e40*/  FADD.FTZ R2, R46, R0 ;  /* 0x000000002e027221 */ /* 0x000fe40000010000 */
[----:B------:R-:W-:-:S02]  /*7e50*/  FADD.FTZ R0, R109, R3 ;  /* 0x000000036d007221 */ /* 0x000fc40000010000 */
[----:B------:R-:W-:Y:S01]  /*7e60*/  FADD.FTZ R4, R64, R4 ;  /* 0x0000000440047221 */ /* 0x000fe20000010000 */
[----:B------:R-:W1:Y:S01]  /*7e70*/  MUFU.EX2 R16, R153 ;  /* 0x0000009900107308 */ /* 0x000e620000000800 */
[----:B------:R-:W-:Y:S02]  /*7e80*/  FADD.FTZ R5, R66, R5 ;  /* 0x0000000542057221 */ /* 0x000fe40000010000 */
[----:B------:R-:W-:Y:S02]  /*7e90*/  FADD.FTZ R3, R44, R2 ;  /* 0x000000022c037221 */ /* 0x000fe40000010000 */
[----:B------:R-:W-:-:S03]  /*7ea0*/  FADD.FTZ R2, R111, R0 ;  /* 0x000000006f027221 */ /* 0x000fc60000010000 */
[----:B------:R-:W1:Y:S01]  /*7eb0*/  MUFU.EX2 R17, R173 ;  /* 0x000000ad00117308 */ /* 0x000e620000000800 */
[----:B------:R-:W-:Y:S02]  /*7ec0*/  FADD.FTZ R0, R69, R4 ;  /* 0x0000000445007221 */ /* 0x000fe40000010000 */
[----:B------:R-:W-:Y:S02]  /*7ed0*/  FADD.FTZ R5, R67, R5 ;  /* 0x0000000543057221 */ /* 0x000fe40000010000 */
[----:B------:R-:W-:-:S03]  /*7ee0*/  FADD.FTZ R4, R45, R3 ;  /* 0x000000032d047221 */ /* 0x000fc60000010000 */
[----:B------:R-:W1:Y:S01]  /*7ef0*/  MUFU.EX2 R18, R154 ;  /* 0x0000009a00127308 */ /* 0x000e620000000800 */
[----:B------:R-:W-:Y:S02]  /*7f00*/  FADD.FTZ R3, R112, R2 ;  /* 0x0000000270037221 */ /* 0x000fe40000010000 */
[----:B------:R-:W-:-:S05]  /*7f10*/  FADD.FTZ R2, R71, R0 ;  /* 0x0000000047027221 */ /* 0x000fca0000010000 */
[----:B------:R-:W2:Y:S01]  /*7f20*/  MUFU.EX2 R19, R174 ;  /* 0x000000ae00137308 */ /* 0x000ea20000000800 */
[----:B---3--:R-:W-:Y:S02]  /*7f30*/  FADD.FTZ R0, R11, R5 ;  /* 0x000000050b007221 */ /* 0x008fe40000010000 */
[----:B------:R-:W-:-:S05]  /*7f40*/  FADD.FTZ R4, R9, R4 ;  /* 0x0000000409047221 */ /* 0x000fca0000010000 */
[----:B------:R-:W3:Y:S01]  /*7f50*/  MUFU.EX2 R24, R155 ;  /* 0x0000009b00187308 */ /* 0x000ee20000000800 */
[----:B------:R-:W-:Y:S02]  /*7f60*/  FADD.FTZ R6, R28, R2 ;  /* 0x000000021c067221 */ /* 0x000fe40000010000 */
[----:B------:R-:W-:Y:S02]  /*7f70*/  FADD.FTZ R3, R47, R3 ;  /* 0x000000032f037221 */ /* 0x000fe40000010000 */
[----:B----4-:R-:W-:Y:S02]  /*7f80*/  FADD.FTZ R2, R10, R0 ;  /* 0x000000000a027221 */ /* 0x010fe40000010000 */
[----:B-1----:R-:W-:Y:S02]  /*7f90*/  FADD.FTZ R0, R16, R4 ;  /* 0x0000000410007221 */ /* 0x002fe40000010000 */
[----:B------:R-:W-:Y:S02]  /*7fa0*/  FADD.FTZ R6, R27, R6 ;  /* 0x000000061b067221 */ /* 0x000fe40000010000 */
[----:B------:R-:W-:-:S02]  /*7fb0*/  FADD.FTZ R4, R31, R3 ;  /* 0x000000031f047221 */ /* 0x000fc40000010000 */
[----:B------:R-:W-:Y:S02]  /*7fc0*/  FADD.FTZ R5, R17, R2 ;  /* 0x0000000211057221 */ /* 0x000fe40000010000 */
[----:B------:R-:W-:Y:S01]  /*7fd0*/  FADD.FTZ R3, R18, R0 ;  /* 0x0000000012037221 */ /* 0x000fe20000010000 */
[----:B------:R-:W-:Y:S01]  /*7fe0*/  IMNMX R7, RZ, R8, !PT ;  /* 0x00000008ff077217 */ /* 0x000fe20007800200 */
[----:B------:R-:W-:Y:S02]  /*7ff0*/  FADD.FTZ R0, R25, R6 ;  /* 0x0000000619007221 */ /* 0x000fe40000010000 */
[----:B------:R-:W-:Y:S02]  /*8000*/  FADD.FTZ R2, R30, R4 ;  /* 0x000000041e027221 */ /* 0x000fe40000010000 */
[----:B--2---:R-:W-:Y:S02]  /*8010*/  FADD.FTZ R4, R19, R5 ;  /* 0x0000000513047221 */ /* 0x004fe40000010000 */
[----:B---3--:R-:W-:-:S02]  /*8020*/  FADD.FTZ R3, R24, R3 ;  /* 0x0000000318037221 */ /* 0x008fc40000010000 */
[----:B------:R-:W-:Y:S01]  /*8030*/  FADD.FTZ R0, R26, R0 ;  /* 0x000000001a007221 */ /* 0x000fe20000010000 */
[----:B------:R1:W-:Y:S01]  /*8040*/  STL [R1+0x8], R7 ;  /* 0x0000080701007387 */ /* 0x0003e20000100800 */
[----:B------:R-:W-:-:S03]  /*8050*/  FADD.FTZ R2, R29, R2 ;  /* 0x000000021d027221 */ /* 0x000fc60000010000 */
[----:B------:R1:W-:Y:S01]  /*8060*/  STL [R1+0x10], R4 ;  /* 0x0000100401007387 */ /* 0x0003e20000100800 */
[----:B------:R-:W-:-:S03]  /*8070*/  IADD3 R242, R252, -0x2, RZ ;  /* 0xfffffffefcf27810 */ /* 0x000fc60007ffe0ff */
[----:B------:R1:W-:Y:S04]  /*8080*/  STL [R1+0x18], R3 ;  /* 0x0000180301007387 */ /* 0x0003e80000100800 */
[----:B------:R1:W-:Y:S04]  /*8090*/  STL [R1+0x1c], R0 ;  /* 0x00001c0001007387 */ /* 0x0003e80000100800 */
[----:B------:R1:W-:Y:S01]  /*80a0*/  STL [R1+0x14], R2 ;  /* 0x0000140201007387 */ /* 0x0003e20000100800 */
[----:B------:R-:W-:Y:S02]  /*80b0*/  ISETP.GE.AND P0, PT, R242, R7, PT ;  /* 0x00000007f200720c */ /* 0x000fe40003f06270 */
        /* <DEDUP_REMOVED lines=25> */
[----:B-1----:R-:W2:Y:S01]  /*8250*/  LDL R252, [R1+0x74] ;  /* 0x0000740001fc7983 */ /* 0x002ea20000100800 */
[----:B------:R-:W-:Y:S01]  /*8260*/  IMAD.MOV.U32 R116, RZ, RZ, R73 ;  /* 0x000000ffff747224 */ /* 0x000fe200078e0049 */
[----:B------:R-:W-:Y:S01]  /*8270*/  MOV R3, R74 ;  /* 0x0000004a00037202 */ /* 0x000fe20000000f00 */
[----:B------:R-:W-:Y:S01]  /*8280*/  IMAD.MOV.U32 R118, RZ, RZ, R70 ;  /* 0x000000ffff767224 */ /* 0x000fe200078e0046 */
[----:B------:R-:W-:-:S02]  /*8290*/  MOV R117, R72 ;  /* 0x0000004800757202 */ /* 0x000fc40000000f00 */
[----:B------:R-:W-:Y:S01]  /*82a0*/  MOV R196, R242 ;  /* 0x000000f200c47202 */ /* 0x000fe20000000f00 */
[----:B--2---:R-:W-:-:S05]  /*82b0*/  IMAD.IADD R0, R252, 0x1, R250 ;  /* 0x00000001fc007824 */ /* 0x004fca00078e02fa */
[----:B------:R1:W-:Y:S02]  /*82c0*/  STL [R1+0x4], R0 ;  /* 0x0000040001007387 */ /* 0x0003e40000100800 */
[----:B-1----:R-:W-:-:S05]  /*82d0*/  @P4 IMAD.HI.U32 R0, R0, c[0x0][0x2c8], RZ ;  /* 0x0000b20000004a27 */ /* 0x002fca00078e00ff */
[----:B------:R-:W-:-:S05]  /*82e0*/  @P4 SHF.R.U32.HI R0, RZ, c[0x0][0x2cc], R0 ;  /* 0x0000b300ff004a19 */ /* 0x000fca0000011600 */
[----:B------:R1:W-:Y:S02]  /*82f0*/  @P4 STL [R1+0xc], R0 ;  /* 0x00000c0001004387 */ /* 0x0003e40000100800 */
.L_x_518:
[----:B------:R-:W-:Y:S04]  /*8300*/  DEPBAR.LE SB0, 0x0 ;  /* 0x000080000000791a */ /* 0x000fe80000000000 */
[----:B------:R-:W-:Y:S01]  /*8310*/  WARPSYNC 0xffffffff ;  /* 0xffffffff00007948 */ /* 0x000fe20003800000 */
[----:B------:R-:W-:Y:S01]  /*8320*/  BAR.SYNC.DEFER_BLOCKING 0x0 ;  /* 0x0000000000007b1d */ /* 0x000fe20000010000 */
[----:B------:R-:W-:Y:S11]  /*8330*/  ISETP.GE.AND P2, PT, R196, RZ, PT ;  /* 0x000000ffc400720c */ /* 0x000ff60003f46270 */
[----:B------:R-:W-:Y:S02]  /*8340*/  @!UPT UIADD3 URZ, URZ, URZ, URZ ;  /* 0x0000003f3f3ff290 */ /* 0x000fe4000fffe03f */
[----:B-12---:R-:W-:Y:S05]  /*8350*/  @P2 SHF.R.S32.HI R0, RZ, 0x1f, R196 ;  /* 0x0000001fff002819 */ /* 0x006fea00000114c4 */
[----:B------:R-:W-:Y:S04]  /*8360*/  @P2 IMAD R0, R0, c[0x0][0x208], RZ ;  /* 0x0000820000002a24 */ /* 0x000fe800078e02ff */
[C---:B------:R-:W-:Y:S01]  /*8370*/  @P2 IMAD R0, R196.reuse, c[0x0][0x20c], R0 ;  /* 0x00008300c4002a24 */ /* 0x040fe200078e0200 */
[----:B-----5:R-:W-:Y:S08]  /*8380*/  LDSM.16.M88.4 R112, [R230] ;  /* 0x00000000e670783b */ /* 0x020ff00000000200 */
[----:B------:R-:W1:Y:S08]  /*8390*/  LDSM.16.M88.4 R16, [R119] ;  /* 0x000000007710783b */ /* 0x000e700000000200 */
[----:B------:R-:W2:Y:S08]  /*83a0*/  LDSM.16.M88.4 R108, [R230+0x2000] ;  /* 0x00200000e66c783b */ /* 0x000eb00000000200 */
[----:B------:R-:W3:Y:S08]  /*83b0*/  LDSM.16.M88.4 R32, [R119+0x800] ;  /* 0x000800007720783b */ /* 0x000ef00000000200 */
[----:B------:R-:W2:Y:S08]  /*83c0*/  LDSM.16.M88.4 R48, [R119+0x1000] ;  /* 0x001000007730783b */ /* 0x000eb00000000200 */
[----:B------:R-:W1:Y:S08]  /*83d0*/  LDSM.16.M88.4 R64, [R119+0x1800] ;  /* 0x001800007740783b */ /* 0x000e700000000200 */
[----:B------:R-:W1:Y:S08]  /*83e0*/  LDSM.16.M88.4 R80, [R119+0x2000] ;  /* 0x002000007750783b */ /* 0x000e700000000200 */
[----:B------:R-:W1:Y:S08]  /*83f0*/  LDSM.16.M88.4 R96, [R119+0x2800] ;  /* 0x002800007760783b */ /* 0x000e700000000200 */
[----:B------:R-:W1:Y:S08]  /*8400*/  LDSM.16.M88.4 R184, [R119+0x3000] ;  /* 0x0030000077b8783b */ /* 0x000e700000000200 */
[----:B------:R-:W-:Y:S08]  /*8410*/  LDSM.16.M88.4 R188, [R233] ;  /* 0x00000000e9bc783b */ /* 0x000ff00000000200 */
[----:B------:R-:W1:Y:S08]  /*8420*/  LDSM.16.M88.4 R192, [R234] ;  /* 0x00000000eac0783b */ /* 0x000e700000000200 */
[----:B------:R-:W4:Y:S04]  /*8430*/  LDL R2, [R1+0x40] ;  /* 0x0000400001027983 */ /* 0x000f280000100800 */
[----:B------:R-:W4:Y:S06]  /*8440*/  LDL.64 R198, [R1+0x38] ;  /* 0x0000380001c67983 */ /* 0x000f2c0000100a00 */
[----:B------:R1:W-:Y:S04]  /*8450*/  STL [R1+0x8c], R230 ;  /* 0x00008ce601007387 */ /* 0x0003e80000100800 */
[----:B------:R2:W-:Y:S04]  /*8460*/  STL [R1+0x90], R119 ;  /* 0x0000907701007387 */ /* 0x0005e80000100800 */
[----:B------:R-:W-:Y:S04]  /*8470*/  STL [R1+0x94], R234 ;  /* 0x000094ea01007387 */ /* 0x000fe80000100800 */
[----:B------:R-:W-:Y:S04]  /*8480*/  STL [R1+0x98], R233 ;  /* 0x000098e901007387 */ /* 0x000fe80000100800 */
[----:B------:R-:W-:Y:S04]  /*8490*/  STL [R1+0x9c], R240 ;  /* 0x00009cf001007387 */ /* 0x000fe80000100800 */
[----:B------:R-:W-:Y:S04]  /*84a0*/  STL [R1+0xa0], R239 ;  /* 0x0000a0ef01007387 */ /* 0x000fe80000100800 */
[----:B-1----:R-:W4:Y:S04]  /*84b0*/  LDL R230, [R1+0xc] ;  /* 0x00000c0001e67983 */ /* 0x002f280000100800 */
[----:B--2---:R-:W2:Y:S01]  /*84c0*/  LDL R119, [R1+0x4c] ;  /* 0x00004c0001777983 */ /* 0x004ea20000100800 */
[-C--:B------:R-:W-:Y:S08]  /*84d0*/  HMMA.16816.F32.BF16 R4, R112, R16.reuse, RZ ;  /* 0x000000107004723c */ /* 0x080ff000000418ff */
[C---:B------:R-:W-:Y:S08]  /*84e0*/  HMMA.16816.F32.BF16 R8, R108.reuse, R16, RZ ;  /* 0x000000106c08723c */ /* 0x040ff000000418ff */
[-C--:B------:R-:W-:Y:S08]  /*84f0*/  HMMA.16816.F32.BF16 R12, R108, R18.reuse, RZ ;  /* 0x000000126c0c723c */ /* 0x080ff000000418ff */
[C---:B------:R-:W-:Y:S08]  /*8500*/  HMMA.16816.F32.BF16 R16, R112.reuse, R18, RZ ;  /* 0x000000127010723c */ /* 0x040ff000000418ff */
[-C--:B---3--:R-:W-:Y:S08]  /*8510*/  HMMA.16816.F32.BF16 R20, R112, R32.reuse, RZ ;  /* 0x000000207014723c */ /* 0x088ff000000418ff */
        /* <DEDUP_REMOVED lines=23> */
[----:B------:R-:W1:Y:S07]  /*8690*/  LDSM.16.M88.4 R184, [R233+0x2000] ;  /* 0x00200000e9b8783b */ /* 0x000e6e0000000200 */
[-C--:B------:R-:W-:Y:S08]  /*86a0*/  HMMA.16816.F32.BF16 R4, R188, R192.reuse, R4 ;  /* 0x000000c0bc04723c */ /* 0x080ff00000041804 */
[C---:B-1----:R-:W-:Y:S08]  /*86b0*/  HMMA.16816.F32.BF16 R8, R184.reuse, R192, R8 ;  /* 0x000000c0b808723c */ /* 0x042ff00000041808 */
[-C--:B------:R-:W-:Y:S08]  /*86c0*/  HMMA.16816.F32.BF16 R12, R184, R194.reuse, R12 ;  /* 0x000000c2b80c723c */ /* 0x080ff0000004180c */
[C---:B------:R-:W-:Y:S01]  /*86d0*/  HMMA.16816.F32.BF16 R16, R188.reuse, R194, R16 ;  /* 0x000000c2bc10723c */ /* 0x040fe20000041810 */
[----:B------:R-:W1:Y:S07]  /*86e0*/  LDSM.16.M88.4 R192, [R240] ;  /* 0x00000000f0c0783b */ /* 0x000e6e0000000200 */
[-C--:B-1----:R-:W-:Y:S08]  /*86f0*/  HMMA.16816.F32.BF16 R20, R188, R192.reuse, R20 ;  /* 0x000000c0bc14723c */ /* 0x082ff00000041814 */
[C---:B------:R-:W-:Y:S08]  /*8700*/  HMMA.16816.F32.BF16 R24, R184.reuse, R192, R24 ;  /* 0x000000c0b818723c */ /* 0x040ff00000041818 */
        /* <DEDUP_REMOVED lines=24> */
[C---:B------:R-:W-:Y:S07]  /*8890*/  HMMA.16816.F32.BF16 R104, R184.reuse, R192, R104 ;  /* 0x000000c0b868723c */ /* 0x040fee0000041868 */
[----:B------:R-:W-:Y:S01]  /*88a0*/  @P2 IMAD.MOV.U32 R192, RZ, RZ, c[0x0][0x208] ;  /* 0x00008200ffc02624 */ /* 0x000fe200078e00ff */
[-C--:B------:R-:W-:Y:S07]  /*88b0*/  HMMA.16816.F32.BF16 R108, R184, R194.reuse, R108 ;  /* 0x000000c2b86c723c */ /* 0x080fee000004186c */
[----:B------:R-:W-:Y:S01]  /*88c0*/  @P2 IMAD.WIDE.U32 R184, R196, c[0x0][0x208], RZ ;  /* 0x00008200c4b82a25 */ /* 0x000fe200078e00ff */
[----:B----4-:R-:W-:Y:S01]  /*88d0*/  @P2 MOV R187, R2 ;  /* 0x0000000200bb2202 */ /* 0x010fe20000000f00 */
[----:B------:R-:W-:Y:S04]  /*88e0*/  HMMA.16816.F32.BF16 R112, R188, R194, R112 ;  /* 0x000000c2bc70723c */ /* 0x000fe80000041870 */
[----:B------:R-:W-:Y:S02]  /*88f0*/  @P2 IMAD.IADD R0, R185, 0x1, R0 ;  /* 0x00000001b9002824 */ /* 0x000fe400078e0200 */
[----:B------:R-:W-:Y:S02]  /*8900*/  @P2 IMAD.MOV.U32 R186, RZ, RZ, R198 ;  /* 0x000000ffffba2224 */ /* 0x000fe400078e00c6 */
[----:B------:R-:W-:Y:S04]  /*8910*/  @P2 IMAD R2, R0, 0x70, RZ ;  /* 0x0000007000022824 */ /* 0x000fe800078e02ff */
[----:B------:R-:W-:Y:S04]  /*8920*/  @P2 IMAD.WIDE.U32 R186, R184, 0x70, R186 ;  /* 0x00000070b8ba2825 */ /* 0x000fe800078e00ba */
[----:B------:R-:W-:Y:S01]  /*8930*/  @P2 IMAD.MOV.U32 R184, RZ, RZ, 0x5 ;  /* 0x00000005ffb82424 */ /* 0x000fe200078e00ff */
[----:B------:R-:W-:Y:S01]  /*8940*/  @P2 IADD3 R185, R187, R2, RZ ;  /* 0x00000002bbb92210 */ /* 0x000fe20007ffe0ff */
[C---:B------:R-:W-:Y:S03]  /*8950*/  @P2 IMAD.SHL.U32 R2, R192.reuse, 0x20, RZ ;  /* 0x00000020c0022824 */ /* 0x040fe600078e00ff */
[----:B------:R-:W-:Y:S02]  /*8960*/  @P2 SHF.L.U64.HI R0, R192, R184, c[0x0][0x20c] ;  /* 0x00008300c0002619 */ /* 0x000fe400000102b8 */
[C---:B------:R-:W-:Y:S04]  /*8970*/  @P2 LEA R184, P0, R186.reuse, c[0x0][0x1f8], 0x1 ;  /* 0x00007e00bab82a11 */ /* 0x040fe800078008ff */
[----:B------:R-:W-:Y:S02]  /*8980*/  @P2 LEA.HI.X R185, R186, c[0x0][0x1fc], R185, 0x1, P0 ;  /* 0x00007f00bab92a11 */ /* 0x000fe400000f0cb9 */
[-C--:B------:R-:W-:Y:S03]  /*8990*/  @P2 IADD3 R186, P0, R184, R2.reuse, RZ ;  /* 0x00000002b8ba2210 */ /* 0x080fe60007f1e0ff */
[----:B------:R-:W-:Y:S01]  /*89a0*/  @!PT LDS RZ, [RZ] ;  /* 0x00000000fffff984 */ /* 0x000fe20000000800 */
[----:B------:R-:W-:Y:S01]  /*89b0*/  @!PT LDS RZ, [RZ] ;  /* 0x00000000fffff984 */ /* 0x000fe20000000800 */
[----:B------:R-:W-:Y:S01]  /*89c0*/  @!PT LDS RZ, [RZ] ;  /* 0x00000000fffff984 */ /* 0x000fe20000000800 */
[----:B------:R1:W-:Y:S02]  /*89d0*/  @P2 LDGSTS.E.BYPASS.LTC128B.128 [R241+0x100], [R184.64], !P6 ;  /* 0x00100000b8f12fae */ /* 0x0003e4000f101d48 */
[--C-:B------:R-:W-:Y:S06]  /*89e0*/  @P2 IMAD.X R187, R185, 0x1, R0.reuse, P0 ;  /* 0x00000001b9bb2824 */ /* 0x100fec00000e0600 */
[----:B------:R3:W-:Y:S01]  /*89f0*/  @P2 LDGSTS.E.BYPASS.LTC128B.128 [R241+0x900], [R186.64], !P6 ;  /* 0x00900000baf12fae */ /* 0x0007e2000f101d48 */
[----:B-1----:R-:W-:Y:S04]  /*8a00*/  @P2 IADD3 R184, P1, R186, R2, RZ ;  /* 0x00000002bab82210 */ /* 0x002fe80007f3e0ff */
[----:B------:R-:W-:Y:S02]  /*8a10*/  @P2 IADD3.X R185, R187, R0, RZ, P1, !PT ;  /* 0x00000000bbb92210 */ /* 0x000fe40000ffe4ff */
[-C--:B------:R-:W-:Y:S03]  /*8a20*/  @P2 IADD3 R192, P0, R184, R2.reuse, RZ ;  /* 0x00000002b8c02210 */ /* 0x080fe60007f1e0ff */
[----:B------:R1:W-:Y:S02]  /*8a30*/  @P2 LDGSTS.E.BYPASS.LTC128B.128 [R241+0x1100], [R184.64], !P6 ;  /* 0x01100000b8f12fae */ /* 0x0003e4000f101d48 */
[--C-:B------:R-:W-:Y:S01]  /*8a40*/  @P2 IMAD.X R193, R185, 0x1, R0.reuse, P0 ;  /* 0x00000001b9c12824 */ /* 0x100fe200000e0600 */
[-C--:B---3--:R-:W-:Y:S05]  /*8a50*/  @P2 IADD3 R186, P0, R192, R2.reuse, RZ ;  /* 0x00000002c0ba2210 */ /* 0x088fea0007f1e0ff */
[----:B------:R3:W-:Y:S01]  /*8a60*/  @P2 LDGSTS.E.BYPASS.LTC128B.128 [R241+0x1900], [R192.64], !P6 ;  /* 0x01900000c0f12fae */ /* 0x0007e2000f101d48 */
[--C-:B------:R-:W-:Y:S07]  /*8a70*/  @P2 IMAD.X R187, R193, 0x1, R0.reuse, P0 ;  /* 0x00000001c1bb2824 */ /* 0x100fee00000e0600 */
[----:B------:R4:W-:Y:S01]  /*8a80*/  @P2 LDGSTS.E.BYPASS.LTC128B.128 [R241+0x2100], [R186.64], !P6 ;  /* 0x02100000baf12fae */ /* 0x0009e2000f101d48 */
[----:B-1----:R-:W-:Y:S04]  /*8a90*/  @P2 IADD3 R184, P1, R186, R2, RZ ;  /* 0x00000002bab82210 */ /* 0x002fe80007f3e0ff */
[----:B------:R-:W-:Y:S02]  /*8aa0*/  @P2 IADD3.X R185, R187, R0, RZ, P1, !PT ;  /* 0x00000000bbb92210 */ /* 0x000fe40000ffe4ff */
[----:B---3--:R-:W-:Y:S03]  /*8ab0*/  @P2 IADD3 R192, P0, R184, R2, RZ ;  /* 0x00000002b8c02210 */ /* 0x008fe60007f1e0ff */
[----:B------:R4:W-:Y:S02]  /*8ac0*/  @P2 LDGSTS.E.BYPASS.LTC128B.128 [R241+0x2900], [R184.64], !P6 ;  /* 0x02900000b8f12fae */ /* 0x0009e4000f101d48 */
[----:B------:R-:W-:Y:S06]  /*8ad0*/  @P2 IMAD.X R193, R185, 0x1, R0, P0 ;  /* 0x00000001b9c12824 */ /* 0x000fec00000e0600 */
[----:B------:R1:W3:Y:S04]  /*8ae0*/  LDL R0, [R1+0x4] ;  /* 0x0000040001007983 */ /* 0x0002e80000100800 */
[----:B------:R1:W-:Y:S08]  /*8af0*/  @P2 LDGSTS.E.BYPASS.LTC128B.128 [R241+0x3100], [R192.64], !P6 ;  /* 0x03100000c0f12fae */ /* 0x0003f0000f101d48 */
[----:B------:R-:W-:Y:S08]  /*8b00*/  LDSM.16.M88.4 R188, [R229] ;  /* 0x00000000e5bc783b */ /* 0x000ff00000000200 */
[----:B----4-:R-:W4:Y:S08]  /*8b10*/  LDSM.16.M88.4 R184, [R231] ;  /* 0x00000000e7b8783b */ /* 0x010f300000000200 */
[----:B------:R-:W0:Y:S08]  /*8b20*/  LDGDEPBAR ;  /* 0x00000000000079af */ /* 0x000e300000000000 */
[----:B-1----:R-:W1:Y:S01]  /*8b30*/  LDSM.16.M88.4 R192, [R231+0x2000] ;  /* 0x00200000e7c0783b */ /* 0x002e620000000200 */
[-C--:B----4-:R-:W-:Y:S08]  /*8b40*/  HMMA.16816.F32.BF16 R4, R184, R188.reuse, R4 ;  /* 0x000000bcb804723c */ /* 0x090ff00000041804 */
[C---:B-1----:R-:W-:Y:S08]  /*8b50*/  HMMA.16816.F32.BF16 R8, R192.reuse, R188, R8 ;  /* 0x000000bcc008723c */ /* 0x042ff00000041808 */
[-C--:B------:R-:W-:Y:S08]  /*8b60*/  HMMA.16816.F32.BF16 R12, R192, R190.reuse, R12 ;  /* 0x000000bec00c723c */ /* 0x080ff0000004180c */
[C---:B------:R-:W-:Y:S01]  /*8b70*/  HMMA.16816.F32.BF16 R16, R184.reuse, R190, R16 ;  /* 0x000000beb810723c */ /* 0x040fe20000041810 */
[----:B------:R-:W1:Y:S07]  /*8b80*/  LDSM.16.M88.4 R188, [R229+0x800] ;  /* 0x00080000e5bc783b */ /* 0x000e6e0000000200 */
[-C--:B-1----:R-:W-:Y:S08]  /*8b90*/  HMMA.16816.F32.BF16 R20, R184, R188.reuse, R20 ;  /* 0x000000bcb814723c */ /* 0x082ff00000041814 */
[C---:B------:R-:W-:Y:S08]  /*8ba0*/  HMMA.16816.F32.BF16 R24, R192.reuse, R188, R24 ;  /* 0x000000bcc018723c */ /* 0x040ff00000041818 */
        /* <DEDUP_REMOVED lines=12> */
[----:B------:R-:W1:Y:S03]  /*8c70*/  LDSM.16.M88.4 R188, [R229+0x2000] ;  /* 0x00200000e5bc783b */ /* 0x000e660000000200 */
[----:B---3--:R-:W-:Y:S05]  /*8c80*/  @P4 IMAD.MOV.U32 R0, RZ, RZ, R230 ;  /* 0x000000ffff004224 */ /* 0x008fea00078e00e6 */
[----:B------:R-:W-:Y:S01]  /*8c90*/  SHFL.IDX PT, R2, R0, 0x2, 0x1c1f ;  /* 0x005c1f0000027f89 */ /* 0x000fe200000e0000 */
        /* <DEDUP_REMOVED lines=12> */
[-C--:B------:R-:W-:Y:S01]  /*8d60*/  HMMA.16816.F32.BF16 R108, R192, R190.reuse, R108 ;  /* 0x000000bec06c723c */ /* 0x080fe2000004186c */
[----:B------:R-:W-:Y:S07]  /*8d70*/  LDSM.16.M88.4 R192, [R232] ;  /* 0x00000000e8c0783b */ /* 0x000fee0000000200 */
[----:B------:R-:W-:Y:S01]  /*8d80*/  HMMA.16816.F32.BF16 R112, R184, R190, R112 ;  /* 0x000000beb870723c */ /* 0x000fe20000041870 */
[----:B------:R-:W1:Y:S08]  /*8d90*/  LDSM.16.M88.4 R184, [R226] ;  /* 0x00000000e2b8783b */ /* 0x000e700000000200 */
[----:B------:R-:W3:Y:S01]  /*8da0*/  LDSM.16.M88.4 R188, [R232+0x2000] ;  /* 0x00200000e8bc783b */ /* 0x000ee20000000200 */
[-C--:B-1----:R-:W-:Y:S08]  /*8db0*/  HMMA.16816.F32.BF16 R4, R192, R184.reuse, R4 ;  /* 0x000000b8c004723c */ /* 0x082ff00000041804 */
[C---:B---3--:R-:W-:Y:S08]  /*8dc0*/  HMMA.16816.F32.BF16 R8, R188.reuse, R184, R8 ;  /* 0x000000b8bc08723c */ /* 0x048ff00000041808 */
        /* <DEDUP_REMOVED lines=23> */
[----:B------:R4:W1:Y:S01]  /*8f40*/  MUFU.TANH R243, R8 ;  /* 0x0000000800f37308 */ /* 0x0008620000002400 */
[----:B---3--:R-:W3:Y:S09]  /*8f50*/  LDSM.16.M88.4 R4, [R226+0x800] ;  /* 0x00080000e204783b */ /* 0x008ef20000000200 */
[----:B------:R-:W-:Y:S10]  /*8f60*/  MUFU.TANH R220, R14 ;  /* 0x0000000e00dc7308 */ /* 0x000ff40000002400 */
[----:B------:R-:W-:Y:S01]  /*8f70*/  MUFU.TANH R14, R16 ;  /* 0x00000010000e7308 */ /* 0x000fe20000002400 */
[----:B----4-:R-:W-:Y:S09]  /*8f80*/  SHFL.IDX PT, R8, R0, 0x3, 0x1c1f ;  /* 0x007c1f0000087f89 */ /* 0x010ff200000e0000 */
[----:B------:R-:W4:Y:S10]  /*8f90*/  MUFU.TANH R222, R11 ;  /* 0x0000000b00de7308 */ /* 0x000f340000002400 */
[----:B------:R-:W-:Y:S01]  /*8fa0*/  MUFU.TANH R218, R15 ;  /* 0x0000000f00da7308 */ /* 0x000fe20000002400 */
[-C--:B---3--:R-:W-:Y:S09]  /*8fb0*/  HMMA.16816.F32.BF16 R20, R192, R4.reuse, R20 ;  /* 0x00000004c014723c */ /* 0x088ff20000041814 */
[----:B------:R-:W-:Y:S01]  /*8fc0*/  MUFU.TANH R15, R17 ;  /* 0x00000011000f7308 */ /* 0x000fe20000002400 */
[C---:B------:R-:W-:Y:S09]  /*8fd0*/  HMMA.16816.F32.BF16 R24, R188.reuse, R4, R24 ;  /* 0x00000004bc18723c */ /* 0x040ff20000041818 */
[----:B------:R-:W3:Y:S01]  /*8fe0*/  MUFU.TANH R221, R12 ;  /* 0x0000000c00dd7308 */ /* 0x000ee20000002400 */
[-C--:B------:R-:W-:Y:S04]  /*8ff0*/  HMMA.16816.F32.BF16 R28, R188, R6.reuse, R28 ;  /* 0x00000006bc1c723c */ /* 0x080fe8000004181c */
[----:B------:R-:W-:Y:S04]  /*9000*/  FMUL.FTZ R20, R20, c[0x0][0x320] ;  /* 0x0000c80014147a20 */ /* 0x000fe80000410000 */
[C---:B------:R-:W-:Y:S01]  /*9010*/  HMMA.16816.F32.BF16 R32, R192.reuse, R6, R32 ;  /* 0x00000006c020723c */ /* 0x040fe20000041820 */
[----:B------:R1:W-:Y:S01]  /*9020*/  MUFU.TANH R242, R10 ;  /* 0x0000000a00f27308 */ /* 0x0003e20000002400 */
[----:B------:R-:W1:Y:S02]  /*9030*/  LDSM.16.M88.4 R4, [R226+0x1000] ;  /* 0x00100000e204783b */ /* 0x000e640000000200 */
        /* <DEDUP_REMOVED lines=17> */
[----:B------:R-:W-:Y:S07]  /*9150*/  FMUL.FTZ R30, R30, c[0x0][0x320] ;  /* 0x0000c8001e1e7a20 */ /* 0x000fee0000410000 */
[----:B------:R-:W-:Y:S01]  /*9160*/  MUFU.TANH R215, R22 ;  /* 0x0000001600d77308 */ /* 0x000fe20000002400 */
[-C--:B-1----:R-:W-:Y:S08]  /*9170*/  HMMA.16816.F32.BF16 R36, R192, R4.reuse, R36 ;  /* 0x00000004c024723c */ /* 0x082ff00000041824 */
[C---:B------:R-:W-:Y:S01]  /*9180*/  HMMA.16816.F32.BF16 R40, R188.reuse, R4, R40 ;  /* 0x00000004bc28723c */ /* 0x040fe20000041828 */
[----:B------:R-:W1:Y:S07]  /*9190*/  MUFU.TANH R214, R23 ;  /* 0x0000001700d67308 */ /* 0x000e6e0000002400 */
[-C--:B------:R-:W-:Y:S03]  /*91a0*/  HMMA.16816.F32.BF16 R44, R188, R6.reuse, R44 ;  /* 0x00000006bc2c723c */ /* 0x080fe6000004182c */
[----:B------:R-:W-:Y:S05]  /*91b0*/  MUFU.TANH R199, R31 ;  /* 0x0000001f00c77308 */ /* 0x000fea0000002400 */
[C---:B------:R-:W-:Y:S01]  /*91c0*/  HMMA.16816.F32.BF16 R48, R192.reuse, R6, R48 ;  /* 0x00000006c030723c */ /* 0x040fe20000041830 */
[----:B------:R-:W1:Y:S03]  /*91d0*/  LDSM.16.M88.4 R4, [R226+0x1800] ;  /* 0x00180000e204783b */ /* 0x000e660000000200 */
[----:B------:R-:W-:Y:S01]  /*91e0*/  FMUL.FTZ R36, R36, c[0x0][0x320] ;  /* 0x0000c80024247a20 */ /* 0x000fe20000410000 */
[----:B------:R-:W1:Y:S01]  /*91f0*/  MUFU.TANH R210, R25 ;  /* 0x0000001900d27308 */ /* 0x000e620000002400 */
[----:B------:R-:W-:Y:S02]  /*9200*/  FMUL.FTZ R38, R38, c[0x0][0x320] ;  /* 0x0000c80026267a20 */ /* 0x000fe40000410000 */
[----:B------:R-:W-:Y:S04]  /*9210*/  FMUL.FTZ R43, R43, c[0x0][0x320] ;  /* 0x0000c8002b2b7a20 */ /* 0x000fe80000410000 */
        /* <DEDUP_REMOVED lines=15> */
[----:B------:R-:W-:Y:S01]  /*9310*/  FMUL.FTZ R40, R40, c[0x0][0x320] ;  /* 0x0000c80028287a20 */ /* 0x000fe20000410000 */
[-C--:B-1----:R-:W-:Y:S08]  /*9320*/  HMMA.16816.F32.BF16 R52, R192, R4.reuse, R52 ;  /* 0x00000004c034723c */ /* 0x082ff00000041834 */
[----:B------:R-:W1:Y:S01]  /*9330*/  MUFU.TANH R203, R33 ;  /* 0x0000002100cb7308 */ /* 0x000e620000002400 */
[C---:B------:R-:W-:Y:S09]  /*9340*/  HMMA.16816.F32.BF16 R56, R188.reuse, R4, R56 ;  /* 0x00000004bc38723c */ /* 0x040ff20000041838 */
[----:B------:R-:W-:Y:S01]  /*9350*/  MUFU.TANH R202, R34 ;  /* 0x0000002200ca7308 */ /* 0x000fe20000002400 */
[-C--:B------:R-:W-:Y:S09]  /*9360*/  HMMA.16816.F32.BF16 R60, R188, R6.reuse, R60 ;  /* 0x00000006bc3c723c */ /* 0x080ff2000004183c */
[----:B------:R1:W-:Y:S01]  /*9370*/  MUFU.TANH R212, R24 ;  /* 0x0000001800d47308 */ /* 0x0003e20000002400 */
[C---:B------:R-:W-:Y:S01]  /*9380*/  HMMA.16816.F32.BF16 R64, R192.reuse, R6, R64 ;  /* 0x00000006c040723c */ /* 0x040fe20000041840 */
[----:B------:R-:W1:Y:S03]  /*9390*/  LDSM.16.M88.4 R4, [R226+0x2000] ;  /* 0x00200000e204783b */ /* 0x000e660000000200 */
[----:B------:R-:W-:Y:S02]  /*93a0*/  FMUL.FTZ R52, R52, c[0x0][0x320] ;  /* 0x0000c80034347a20 */ /* 0x000fe40000410000 */
[----:B------:R-:W-:Y:S02]  /*93b0*/  FMUL.FTZ R53, R53, c[0x0][0x320] ;  /* 0x0000c80035357a20 */ /* 0x000fe40000410000 */
[----:B------:R-:W-:Y:S01]  /*93c0*/  FMUL.FTZ R56, R56, c[0x0][0x320] ;  /* 0x0000c80038387a20 */ /* 0x000fe20000410000 */
[----:B------:R-:W-:Y:S03]  /*93d0*/  MUFU.TANH R34, R52 ;  /* 0x0000003400227308 */ /* 0x000fe60000002400 */
        /* <DEDUP_REMOVED lines=14> */
[----:B------:R-:W-:Y:S03]  /*94c0*/  FMUL.FTZ R59, R59, c[0x0][0x320] ;  /* 0x0000c8003b3b7a20 */ /* 0x000fe60000410000 */
[----:B------:R2:W2:Y:S01]  /*94d0*/  MUFU.TANH R197, R27 ;  /* 0x0000001b00c57308 */ /* 0x0004a20000002400 */
[-C--:B-1----:R-:W-:Y:S09]  /*94e0*/  HMMA.16816.F32.BF16 R68, R192, R4.reuse, R68 ;  /* 0x00000004c044723c */ /* 0x082ff20000041844 */
[----:B------:R-:W1:Y:S01]  /*94f0*/  MUFU.TANH R208, R38 ;  /* 0x0000002600d07308 */ /* 0x000e620000002400 */
[C---:B------:R-:W-:Y:S08]  /*9500*/  HMMA.16816.F32.BF16 R72, R188.reuse, R4, R72 ;  /* 0x00000004bc48723c */ /* 0x040ff00000041848 */
[-C--:B------:R-:W-:Y:S01]  /*9510*/  HMMA.16816.F32.BF16 R76, R188, R6.reuse, R76 ;  /* 0x00000006bc4c723c */ /* 0x080fe2000004184c */
[----:B------:R-:W-:Y:S05]  /*9520*/  MUFU.TANH R248, R44 ;  /* 0x0000002c00f87308 */ /* 0x000fea0000002400 */
[----:B------:R-:W-:Y:S02]  /*9530*/  FMUL.FTZ R69, R69, c[0x0][0x320] ;  /* 0x0000c80045457a20 */ /* 0x000fe40000410000 */
[C---:B------:R-:W-:Y:S01]  /*9540*/  HMMA.16816.F32.BF16 R80, R192.reuse, R6, R80 ;  /* 0x00000006c050723c */ /* 0x040fe20000041850 */
[----:B------:R-:W1:Y:S02]  /*9550*/  LDSM.16.M88.4 R4, [R226+0x2800] ;  /* 0x00280000e204783b */ /* 0x000e640000000200 */
        /* <DEDUP_REMOVED lines=18> */
[-C--:B-1----:R-:W-:Y:S09]  /*9680*/  HMMA.16816.F32.BF16 R84, R192, R4.reuse, R84 ;  /* 0x00000004c054723c */ /* 0x082ff20000041854 */
[----:B------:R-:W-:Y:S01]  /*9690*/  MUFU.TANH R187, R37 ;  /* 0x0000002500bb7308 */ /* 0x000fe20000002400 */
[C---:B------:R-:W-:Y:S09]  /*96a0*/  HMMA.16816.F32.BF16 R88, R188.reuse, R4, R88 ;  /* 0x00000004bc58723c */ /* 0x040ff20000041858 */
[----:B------:R-:W-:Y:S01]  /*96b0*/  MUFU.TANH R250, R42 ;  /* 0x0000002a00fa7308 */ /* 0x000fe20000002400 */
[-C--:B------:R-:W-:Y:S09]  /*96c0*/  HMMA.16816.F32.BF16 R92, R188, R6.reuse, R92 ;  /* 0x00000006bc5c723c */ /* 0x080ff2000004185c */
[----:B------:R1:W1:Y:S01]  /*96d0*/  MUFU.TANH R185, R46 ;  /* 0x0000002e00b97308 */ /* 0x0002620000002400 */
[C---:B------:R-:W-:Y:S01]  /*96e0*/  HMMA.16816.F32.BF16 R96, R192.reuse, R6, R96 ;  /* 0x00000006c060723c */ /* 0x040fe20000041860 */
[----:B------:R-:W3:Y:S01]  /*96f0*/  LDSM.16.M88.4 R4, [R226+0x3000] ;  /* 0x00300000e204783b */ /* 0x000ee20000000200 */
[----:B------:R-:W-:Y:S04]  /*9700*/  DEPBAR.LE SB0, 0x0 ;  /* 0x000080000000791a */ /* 0x000fe80000000000 */
[----:B------:R-:W-:Y:S03]  /*9710*/  FMUL.FTZ R10, R86, c[0x0][0x320] ;  /* 0x0000c800560a7a20 */ /* 0x000fe60000410000 */
[----:B------:R-:W3:Y:S01]  /*9720*/  MUFU.TANH R42, R48 ;  /* 0x00000030002a7308 */ /* 0x000ee20000002400 */
[----:B------:R-:W-:Y:S02]  /*9730*/  BAR.SYNC.DEFER_BLOCKING 0x0 ;  /* 0x0000000000007b1d */ /* 0x000fe40000010000 */
[----:B------:R-:W-:Y:S02]  /*9740*/  FMUL.FTZ R24, R90, c[0x0][0x320] ;  /* 0x0000c8005a187a20 */ /* 0x000fe40000410000 */
[----:B--2---:R-:W-:Y:S02]  /*9750*/  FMUL.FTZ R27, R91, c[0x0][0x320] ;  /* 0x0000c8005b1b7a20 */ /* 0x004fe40000410000 */
[----:B------:R-:W-:Y:S03]  /*9760*/  FMUL.FTZ R11, R89, c[0x0][0x320] ;  /* 0x0000c800590b7a20 */ /* 0x000fe60000410000 */
        /* <DEDUP_REMOVED lines=8> */
[----:B-1----:R-:W-:Y:S02]  /*97f0*/  FMUL.FTZ R46, R85, c[0x0][0x320] ;  /* 0x0000c800552e7a20 */ /* 0x002fe40000410000 */
[----:B------:R-:W-:Y:S02]  /*9800*/  FMUL.FTZ R92, R92, c[0x0][0x320] ;  /* 0x0000c8005c5c7a20 */ /* 0x000fe40000410000 */
[----:B------:R-:W-:Y:S03]  /*9810*/  FMUL.FTZ R94, R94, c[0x0][0x320] ;  /* 0x0000c8005e5e7a20 */ /* 0x000fe60000410000 */
[----:B------:R-:W-:Y:S01]  /*9820*/  MUFU.TANH R11, R11 ;  /* 0x0000000b000b7308 */ /* 0x000fe20000002400 */
[-C--:B---3--:R-:W-:Y:S09]  /*9830*/  HMMA.16816.F32.BF16 R100, R192, R4.reuse, R100 ;  /* 0x00000004c064723c */ /* 0x088ff20000041864 */
[----:B------:R1:W-:Y:S01]  /*9840*/  MUFU.TANH R184, R47 ;  /* 0x0000002f00b87308 */ /* 0x0003e20000002400 */
[C---:B------:R-:W-:Y:S01]  /*9850*/  HMMA.16816.F32.BF16 R104, R188.reuse, R4, R104 ;  /* 0x00000004bc68723c */ /* 0x040fe20000041868 */
[----:B------:R-:W3:Y:S07]  /*9860*/  SHFL.IDX PT, R5, R0, RZ, 0x1c1f ;  /* 0x001c1fff00057589 */ /* 0x000eee00000e0000 */
[-C--:B------:R-:W-:Y:S01]  /*9870*/  HMMA.16816.F32.BF16 R108, R188, R6.reuse, R108 ;  /* 0x00000006bc6c723c */ /* 0x080fe2000004186c */
[----:B------:R-:W-:Y:S01]  /*9880*/  MUFU.TANH R95, R95 ;  /* 0x0000005f005f7308 */ /* 0x000fe20000002400 */
[----:B------:R2:W2:Y:S04]  /*9890*/  SHFL.IDX PT, R4, R0, 0x1, 0x1c1f ;  /* 0x003c1f0000047f89 */ /* 0x0004a800000e0000 */
[----:B------:R-:W-:Y:S02]  /*98a0*/  FMUL.FTZ R52, R100, c[0x0][0x320] ;  /* 0x0000c80064347a20 */ /* 0x000fe40000410000 */
[----:B------:R-:W-:Y:S03]  /*98b0*/  HMMA.16816.F32.BF16 R112, R192, R6, R112 ;  /* 0x00000006c070723c */ /* 0x000fe60000041870 */
[----:B------:R-:W3:Y:S01]  /*98c0*/  MUFU.TANH R56, R56 ;  /* 0x0000003800387308 */ /* 0x000ee20000002400 */
[----:B------:R-:W-:Y:S02]  /*98d0*/  FMUL.FTZ R102, R102, c[0x0][0x320] ;  /* 0x0000c80066667a20 */ /* 0x000fe40000410000 */
[----:B-1----:R-:W-:Y:S02]  /*98e0*/  FMUL.FTZ R47, R84, c[0x0][0x320] ;  /* 0x0000c800542f7a20 */ /* 0x002fe40000410000 */
[----:B------:R-:W-:Y:S05]  /*98f0*/  FMUL.FTZ R103, R103, c[0x0][0x320] ;  /* 0x0000c80067677a20 */ /* 0x000fea0000410000 */
[----:B------:R-:W-:Y:S01]  /*9900*/  MUFU.TANH R58, R58 ;  /* 0x0000003a003a7308 */ /* 0x000fe20000002400 */
[----:B------:R-:W-:Y:S02]  /*9910*/  FMUL.FTZ R104, R104, c[0x0][0x320] ;  /* 0x0000c80068687a20 */ /* 0x000fe40000410000 */
[----:B------:R-:W-:Y:S02]  /*9920*/  FMUL.FTZ R105, R105, c[0x0][0x320] ;  /* 0x0000c80069697a20 */ /* 0x000fe40000410000 */
[----:B--2---:R-:W-:Y:S02]  /*9930*/  IMAD R0, R196, -0x70, RZ ;  /* 0xffffff90c4007824 */ /* 0x004fe400078e02ff */
[----:B------:R-:W-:Y:S02]  /*9940*/  FMUL.FTZ R106, R106, c[0x0][0x320] ;  /* 0x0000c8006a6a7a20 */ /* 0x000fe40000410000 */
[----:B------:R-:W-:Y:S01]  /*9950*/  FMUL.FTZ R108, R108, c[0x0][0x320] ;  /* 0x0000c8006c6c7a20 */ /* 0x000fe20000410000 */
[----:B------:R-:W1:Y:S01]  /*9960*/  MUFU.TANH R61, R61 ;  /* 0x0000003d003d7308 */ /* 0x000e620000002400 */
[----:B------:R-:W-:Y:S01]  /*9970*/  IADD3 R0, -R119, 0x1, R0 ;  /* 0x0000000177007810 */ /* 0x000fe20007ffe100 */
[----:B------:R-:W-:Y:S02]  /*9980*/  FMUL.FTZ R112, R112, c[0x0][0x320] ;  /* 0x0000c80070707a20 */ /* 0x000fe40000410000 */
[----:B------:R-:W-:Y:S01]  /*9990*/  FMUL.FTZ R114, R114, c[0x0][0x320] ;  /* 0x0000c80072727a20 */ /* 0x000fe20000410000 */
[----:B------:R-:W-:Y:S01]  /*99a0*/  IADD3 R0, R0, c[0x0][0x1d0], RZ ;  /* 0x0000740000007a10 */ /* 0x000fe20007ffe0ff */
[----:B------:R-:W-:Y:S02]  /*99b0*/  FMUL.FTZ R113, R113, c[0x0][0x320] ;  /* 0x0000c80071717a20 */ /* 0x000fe40000410000 */
[----:B------:R-:W-:Y:S01]  /*99c0*/  FMUL.FTZ R110, R110, c[0x0][0x320] ;  /* 0x0000c8006e6e7a20 */ /* 0x000fe20000410000 */
[----:B------:R-:W-:Y:S01]  /*99d0*/  IADD3 R0, R0, -c[0x0][0x168], RZ ;  /* 0x80005a0000007a10 */ /* 0x000fe20007ffe0ff */
[----:B------:R-:W-:Y:S03]  /*99e0*/  MUFU.TANH R63, R63 ;  /* 0x0000003f003f7308 */ /* 0x000fe60000002400 */
[C---:B---3--:R-:W-:Y:S01]  /*99f0*/  IADD3 R5, R0.reuse, R5, RZ ;  /* 0x0000000500057210 */ /* 0x048fe20007ffe0ff */
[C---:B------:R-:W-:Y:S02]  /*9a00*/  IMAD.IADD R4, R0.reuse, 0x1, R4 ;  /* 0x0000000100047824 */ /* 0x040fe400078e0204 */
[C---:B------:R-:W-:Y:S01]  /*9a10*/  IMAD.IADD R2, R0.reuse, 0x1, R2 ;  /* 0x0000000100027824 */ /* 0x040fe200078e0202 */
[----:B------:R-:W-:Y:S01]  /*9a20*/  IADD3 R0, R0, R8, RZ ;  /* 0x0000000800007210 */ /* 0x000fe20007ffe0ff */
[----:B------:R-:W-:Y:S01]  /*9a30*/  FMUL.FTZ R8, R82, c[0x0][0x320] ;  /* 0x0000c80052087a20 */ /* 0x000fe20000410000 */
[----:B------:R-:W-:Y:S01]  /*9a40*/  ISETP.GT.AND P1, PT, R4, RZ, PT ;  /* 0x000000ff0400720c */ /* 0x000fe20003f24270 */
[----:B------:R-:W-:Y:S01]  /*9a50*/  MUFU.TANH R213, R39 ;  /* 0x0000002700d57308 */ /* 0x000fe20000002400 */
[----:B------:R-:W-:Y:S02]  /*9a60*/  ISETP.GT.AND P3, PT, R2, RZ, PT ;  /* 0x000000ff0200720c */ /* 0x000fe40003f64270 */
[----:B------:R-:W-:Y:S02]  /*9a70*/  FSEL R16, R246, -INF , P1 ;  /* 0xff800000f6107808 */ /* 0x000fe40000800000 */
[----:B------:R-:W-:Y:S02]  /*9a80*/  FSEL R20, R243, -INF , P3 ;  /* 0xff800000f3147808 */ /* 0x000fe40001800000 */
[C---:B------:R-:W-:Y:S02]  /*9a90*/  ISETP.GT.AND P1, PT, R0.reuse, 0x1, PT ;  /* 0x000000010000780c */ /* 0x040fe40003f24270 */
[----:B------:R-:W-:Y:S01]  /*9aa0*/  ISETP.GT.AND P3, PT, R0, 0x8, PT ;  /* 0x000000080000780c */ /* 0x000fe20003f64270 */
[----:B------:R-:W-:Y:S01]  /*9ab0*/  MUFU.TANH R57, R57 ;  /* 0x0000003900397308 */ /* 0x000fe20000002400 */
[----:B----4-:R-:W-:Y:S02]  /*9ac0*/  FSEL R29, R222, -INF , P1 ;  /* 0xff800000de1d7808 */ /* 0x010fe40000800000 */
[----:B------:R-:W-:Y:S02]  /*9ad0*/  FSEL R50, R220, -INF , P3 ;  /* 0xff800000dc327808 */ /* 0x000fe40001800000 */
[C---:B------:R-:W-:Y:S02]  /*9ae0*/  ISETP.GT.AND P5, PT, R4.reuse, 0x1, PT ;  /* 0x000000010400780c */ /* 0x040fe40003fa4270 */
[C---:B------:R-:W-:Y:S02]  /*9af0*/  ISETP.GT.AND P1, PT, R5.reuse, 0x8, PT ;  /* 0x000000080500780c */ /* 0x040fe40003f24270 */
[----:B------:R-:W-:Y:S01]  /*9b00*/  ISETP.GT.AND P3, PT, R4, 0x8, PT ;  /* 0x000000080400780c */ /* 0x000fe20003f64270 */
[----:B------:R-:W2:Y:S01]  /*9b10*/  MUFU.TANH R66, R66 ;  /* 0x0000004200427308 */ /* 0x000ea20000002400 */
[----:B------:R-:W-:Y:S02]  /*9b20*/  FSEL R17, R244, -INF , P5 ;  /* 0xff800000f4117808 */ /* 0x000fe40002800000 */
[----:B------:R-:W-:Y:S02]  /*9b30*/  ISETP.GT.AND P5, PT, R2, 0x8, PT ;  /* 0x000000080200780c */ /* 0x000fe40003fa4270 */
[----:B------:R-:W-:Y:S02]  /*9b40*/  FSEL R18, R18, -INF , P3 ;  /* 0xff80000012127808 */ /* 0x000fe40001800000 */
[----:B------:R-:W-:Y:S02]  /*9b50*/  FSEL R14, R14, -INF , P1 ;  /* 0xff8000000e0e7808 */ /* 0x000fe40000800000 */
[----:B------:R-:W-:Y:S01]  /*9b60*/  ISETP.GT.AND P1, PT, R5, 0x11, PT ;  /* 0x000000110500780c */ /* 0x000fe20003f24270 */
[----:B------:R-:W-:Y:S01]  /*9b70*/  MUFU.TANH R39, R68 ;  /* 0x0000004400277308 */ /* 0x000fe20000002400 */
[----:B------:R-:W-:Y:S02]  /*9b80*/  ISETP.GT.AND P3, PT, R4, 0x11, PT ;  /* 0x000000110400780c */ /* 0x000fe40003f64270 */
[----:B------:R-:W-:Y:S02]  /*9b90*/  FSEL R22, R221, -INF , P5 ;  /* 0xff800000dd167808 */ /* 0x000fe40002800000 */
[----:B------:R-:W-:Y:S02]  /*9ba0*/  FSEL R36, R216, -INF , P1 ;  /* 0xff800000d8247808 */ /* 0x000fe40000800000 */
[----:B------:R-:W-:Y:S02]  /*9bb0*/  FSEL R96, R214, -INF , P3 ;  /* 0xff800000d6607808 */ /* 0x000fe40001800000 */
[C---:B------:R-:W-:Y:S01]  /*9bc0*/  ISETP.GT.AND P1, PT, R2.reuse, 0x11, PT ;  /* 0x000000110200780c */ /* 0x040fe20003f24270 */
[----:B------:R-:W-:Y:S01]  /*9bd0*/  MUFU.TANH R48, R81 ;  /* 0x0000005100307308 */ /* 0x000fe20000002400 */
[----:B------:R-:W-:Y:S02]  /*9be0*/  ISETP.GT.AND P3, PT, R2, 0x18, PT ;  /* 0x000000180200780c */ /* 0x000fe40003f64270 */
[----:B------:R-:W-:Y:S02]  /*9bf0*/  ISETP.GT.AND P5, PT, R5, 0x9, PT ;  /* 0x000000090500780c */ /* 0x000fe40003fa4270 */
[----:B------:R-:W-:Y:S02]  /*9c00*/  FSEL R99, R210, -INF , P1 ;  /* 0xff800000d2637808 */ /* 0x000fe40000800000 */
[----:B------:R-:W-:Y:S02]  /*9c10*/  FSEL R15, R15, -INF , P5 ;  /* 0xff8000000f0f7808 */ /* 0x000fe40002800000 */
[----:B------:R-:W-:Y:S01]  /*9c20*/  ISETP.GT.AND P5, PT, R4, 0x10, PT ;  /* 0x000000100400780c */ /* 0x000fe20003fa4270 */
[----:B------:R-:W-:Y:S01]  /*9c30*/  MUFU.TANH R211, R26 ;  /* 0x0000001a00d37308 */ /* 0x000fe20000002400 */
[----:B------:R-:W-:Y:S02]  /*9c40*/  ISETP.GT.AND P1, PT, R0, 0x19, PT ;  /* 0x000000190000780c */ /* 0x000fe40003f24270 */
[----:B------:R-:W-:Y:S02]  /*9c50*/  FSEL R100, R206, -INF , P3 ;  /* 0xff800000ce647808 */ /* 0x000fe40001800000 */
[----:B------:R-:W-:Y:S02]  /*9c60*/  ISETP.GT.AND P3, PT, R5, 0x19, PT ;  /* 0x000000190500780c */ /* 0x000fe40003f64270 */
[----:B------:R-:W-:Y:S02]  /*9c70*/  FSEL R90, R215, -INF , P5 ;  /* 0xff800000d75a7808 */ /* 0x000fe40002800000 */
[----:B------:R-:W-:Y:S01]  /*9c80*/  FSEL R199, R199, -INF , P1 ;  /* 0xff800000c7c77808 */ /* 0x000fe20000800000 */
[----:B------:R-:W-:Y:S01]  /*9c90*/  MUFU.TANH R62, R62 ;  /* 0x0000003e003e7308 */ /* 0x000fe20000002400 */
[----:B------:R-:W-:Y:S02]  /*9ca0*/  FSEL R45, R203, -INF , P3 ;  /* 0xff800000cb2d7808 */ /* 0x000fe40001800000 */
[----:B------:R-:W-:Y:S02]  /*9cb0*/  ISETP.GT.AND P5, PT, R0, 0x11, PT ;  /* 0x000000110000780c */ /* 0x000fe40003fa4270 */
[----:B------:R-:W-:Y:S02]  /*9cc0*/  ISETP.GT.AND P1, PT, R5, 0x20, PT ;  /* 0x000000200500780c */ /* 0x000fe40003f24270 */
[----:B------:R-:W-:Y:S02]  /*9cd0*/  ISETP.GT.AND P3, PT, R4, 0x20, PT ;  /* 0x000000200400780c */ /* 0x000fe40003f64270 */
[----:B------:R-:W-:Y:S01]  /*9ce0*/  FSEL R197, R197, -INF , P5 ;  /* 0xff800000c5c57808 */ /* 0x000fe20002800000 */
[----:B------:R-:W-:Y:S01]  /*9cf0*/  MUFU.TANH R32, R64 ;  /* 0x0000004000207308 */ /* 0x000fe20000002400 */
[----:B------:R-:W-:Y:S02]  /*9d00*/  FSEL R44, R200, -INF , P1 ;  /* 0xff800000c82c7808 */ /* 0x000fe40000800000 */
[----:B------:R-:W-:Y:S02]  /*9d10*/  FSEL R208, R208, -INF , P3 ;  /* 0xff800000d0d07808 */ /* 0x000fe40001800000 */
[----:B------:R-:W-:Y:S02]  /*9d20*/  ISETP.GT.AND P3, PT, R0, 0x21, PT ;  /* 0x000000210000780c */ /* 0x000fe40003f64270 */
[----:B------:R-:W-:Y:S02]  /*9d30*/  ISETP.GT.AND P1, PT, R2, 0x21, PT ;  /* 0x000000210200780c */ /* 0x000fe40003f24270 */
[----:B------:R-:W-:Y:S01]  /*9d40*/  ISETP.GT.AND P5, PT, R5, 0x18, PT ;  /* 0x000000180500780c */ /* 0x000fe20003fa4270 */
[----:B------:R-:W3:Y:S01]  /*9d50*/  MUFU.TANH R71, R71 ;  /* 0x0000004700477308 */ /* 0x000ee20000002400 */
[----:B------:R-:W-:Y:S02]  /*9d60*/  FSEL R82, R186, -INF , P3 ;  /* 0xff800000ba527808 */ /* 0x000fe40001800000 */
[----:B------:R-:W-:Y:S02]  /*9d70*/  FSEL R35, R204, -INF , P5 ;  /* 0xff800000cc237808 */ /* 0x000fe40002800000 */
[----:B------:R-:W-:Y:S02]  /*9d80*/  FSEL R247, R247, -INF , P1 ;  /* 0xff800000f7f77808 */ /* 0x000fe40000800000 */
[C---:B------:R-:W-:Y:S02]  /*9d90*/  ISETP.GT.AND P1, PT, R0.reuse, 0x28, PT ;  /* 0x000000280000780c */ /* 0x040fe40003f24270 */
[C---:B------:R-:W-:Y:S01]  /*9da0*/  ISETP.GT.AND P2, PT, R5.reuse, 0x1, PT ;  /* 0x000000010500780c */ /* 0x040fe20003f44270 */
[----:B------:R-:W-:Y:S01]  /*9db0*/  MUFU.TANH R73, R73 ;  /* 0x0000004900497308 */ /* 0x000fe20000002400 */
[C---:B------:R-:W-:Y:S02]  /*9dc0*/  ISETP.GT.AND P5, PT, R5.reuse, 0x21, PT ;  /* 0x000000210500780c */ /* 0x040fe40003fa4270 */
[----:B------:R-:W-:Y:S02]  /*9dd0*/  ISETP.GT.AND P3, PT, R5, 0x28, PT ;  /* 0x000000280500780c */ /* 0x000fe40003f64270 */
[----:B------:R-:W-:Y:S02]  /*9de0*/  FSEL R239, R185, -INF , P1 ;  /* 0xff800000b9ef7808 */ /* 0x000fe40000800000 */
[----:B------:R-:W-:Y:S02]  /*9df0*/  FSEL R43, R187, -INF , P5 ;  /* 0xff800000bb2b7808 */ /* 0x000fe40002800000 */
[----:B------:R-:W-:Y:S01]  /*9e00*/  ISETP.GT.AND P5, PT, R0, 0x20, PT ;  /* 0x000000200000780c */ /* 0x000fe20003fa4270 */
[----:B------:R4:W-:Y:S01]  /*9e10*/  MUFU.TANH R219, R13 ;  /* 0x0000000d00db7308 */ /* 0x0009e20000002400 */
[----:B------:R-:W-:Y:S02]  /*9e20*/  ISETP.GT.AND P1, PT, R4, 0x29, PT ;  /* 0x000000290400780c */ /* 0x000fe40003f24270 */
[----:B------:R-:W-:Y:S02]  /*9e30*/  FSEL R250, R250, -INF , P5 ;  /* 0xff800000fafa7808 */ /* 0x000fe40002800000 */
[----:B------:R-:W-:Y:S02]  /*9e40*/  FSEL R42, R42, -INF , P3 ;  /* 0xff8000002a2a7808 */ /* 0x000fe40001800000 */
[----:B------:R-:W-:Y:S02]  /*9e50*/  FSEL R209, R209, -INF , P1 ;  /* 0xff800000d1d17808 */ /* 0x000fe40000800000 */
[----:B------:R-:W-:Y:S01]  /*9e60*/  ISETP.GT.AND P1, PT, R2, 0x30, PT ;  /* 0x000000300200780c */ /* 0x000fe20003f24270 */
[----:B------:R-:W-:Y:S01]  /*9e70*/  MUFU.TANH R67, R67 ;  /* 0x0000004300437308 */ /* 0x000fe20000002400 */
[----:B------:R-:W-:Y:S02]  /*9e80*/  ISETP.GT.AND P3, PT, R5, 0x31, PT ;  /* 0x000000310500780c */ /* 0x000fe40003f64270 */
[----:B------:R-:W-:Y:S02]  /*9e90*/  FSEL R234, R56, -INF , P1 ;  /* 0xff80000038ea7808 */ /* 0x000fe40000800000 */
[----:B------:R-:W-:Y:S02]  /*9ea0*/  FSEL R33, R33, -INF , P3 ;  /* 0xff80000021217808 */ /* 0x000fe40001800000 */
[----:B------:R-:W-:Y:S02]  /*9eb0*/  ISETP.GT.AND P1, PT, R2, 0x39, PT ;  /* 0x000000390200780c */ /* 0x000fe40003f24270 */
[----:B------:R-:W-:Y:S01]  /*9ec0*/  ISETP.GT.AND P5, PT, R0, 0x29, PT ;  /* 0x000000290000780c */ /* 0x000fe20003fa4270 */
[----:B------:R-:W-:Y:S01]  /*9ed0*/  MUFU.TANH R38, R69 ;  /* 0x0000004500267308 */ /* 0x000fe20000002400 */
[----:B-1----:R-:W-:Y:S02]  /*9ee0*/  FSEL R61, R61, -INF , P1 ;  /* 0xff8000003d3d7808 */ /* 0x002fe40000800000 */
[----:B------:R-:W-:Y:S02]  /*9ef0*/  ISETP.GT.AND P1, PT, R4, 0x38, PT ;  /* 0x000000380400780c */ /* 0x000fe40003f24270 */
[----:B----4-:R-:W-:Y:S02]  /*9f00*/  FSEL R13, R251, -INF , P2 ;  /* 0xff800000fb0d7808 */ /* 0x010fe40001000000 */
[----:B--2---:R-:W-:Y:S02]  /*9f10*/  FSEL R81, R66, -INF , P1 ;  /* 0xff80000042517808 */ /* 0x004fe40000800000 */
[----:B------:R-:W-:Y:S01]  /*9f20*/  ISETP.GT.AND P2, PT, R2, 0x1, PT ;  /* 0x000000010200780c */ /* 0x000fe20003f44270 */
[----:B------:R-:W1:Y:S01]  /*9f30*/  MUFU.TANH R76, R76 ;  /* 0x0000004c004c7308 */ /* 0x000e620000002400 */
[----:B------:R-:W-:Y:S02]  /*9f40*/  FSEL R184, R184, -INF , P5 ;  /* 0xff800000b8b87808 */ /* 0x000fe40002800000 */
[----:B------:R-:W-:Y:S02]  /*9f50*/  ISETP.GT.AND P5, PT, R5, 0x30, PT ;  /* 0x000000300500780c */ /* 0x000fe40003fa4270 */
[----:B------:R-:W-:Y:S02]  /*9f60*/  ISETP.GT.AND P1, PT, R4, 0x41, PT ;  /* 0x000000410400780c */ /* 0x000fe40003f24270 */
[----:B------:R-:W-:Y:S02]  /*9f70*/  FSEL R34, R34, -INF , P5 ;  /* 0xff80000022227808 */ /* 0x000fe40002800000 */
[C---:B------:R-:W-:Y:S01]  /*9f80*/  ISETP.GT.AND P5, PT, R2.reuse, 0x31, PT ;  /* 0x000000310200780c */ /* 0x040fe20003fa4270 */
[----:B------:R-:W-:Y:S01]  /*9f90*/  MUFU.TANH R78, R78 ;  /* 0x0000004e004e7308 */ /* 0x000fe20000002400 */
[----:B---3--:R-:W-:Y:S01]  /*9fa0*/  FSEL R64, R71, -INF , P1 ;  /* 0xff80000047407808 */ /* 0x008fe20000800000 */
[----:B------:R-:W-:Y:S01]  /*9fb0*/  FMUL.FTZ R71, R111, c[0x0][0x320] ;  /* 0x0000c8006f477a20 */ /* 0x000fe20000410000 */
[----:B------:R-:W-:Y:S02]  /*9fc0*/  FSEL R119, R57, -INF , P5 ;  /* 0xff80000039777808 */ /* 0x000fe40002800000 */
[----:B------:R-:W-:Y:S02]  /*9fd0*/  ISETP.GT.AND P1, PT, R2, 0x48, PT ;  /* 0x000000480200780c */ /* 0x000fe40003f24270 */
[----:B------:R-:W-:Y:S02]  /*9fe0*/  ISETP.GT.AND P3, PT, R0, 0x30, PT ;  /* 0x000000300000780c */ /* 0x000fe40003f64270 */
[----:B------:R-:W-:Y:S01]  /*9ff0*/  ISETP.GT.AND P0, PT, R5, RZ, PT ;  /* 0x000000ff0500720c */ /* 0x000fe20003f04270 */
[----:B------:R-:W-:Y:S01]  /*a000*/  MUFU.TANH R71, R71 ;  /* 0x0000004700477308 */ /* 0x000fe20000002400 */
[----:B------:R-:W-:Y:S02]  /*a010*/  FSEL R58, R58, -INF , P3 ;  /* 0xff8000003a3a7808 */ /* 0x000fe40001800000 */
[----:B------:R-:W-:Y:S02]  /*a020*/  ISETP.GT.AND P3, PT, R0, 0x39, PT ;  /* 0x000000390000780c */ /* 0x000fe40003f64270 */
[----:B-1----:R-:W-:Y:S02]  /*a030*/  FSEL R69, R76, -INF , P1 ;  /* 0xff8000004c457808 */ /* 0x002fe40000800000 */
[----:B------:R-:W-:Y:S02]  /*a040*/  FSEL R63, R63, -INF , P3 ;  /* 0xff8000003f3f7808 */ /* 0x000fe40001800000 */
[----:B------:R-:W-:Y:S01]  /*a050*/  ISETP.GT.AND P3, PT, R5, 0x40, PT ;  /* 0x000000400500780c */ /* 0x000fe20003f64270 */
[----:B------:R-:W1:Y:S01]  /*a060*/  MUFU.TANH R19, R19 ;  /* 0x0000001300137308 */ /* 0x000e620000002400 */
[----:B------:R-:W-:Y:S02]  /*a070*/  FSEL R7, R252, -INF , P0 ;  /* 0xff800000fc077808 */ /* 0x000fe40000000000 */
[----:B------:R-:W-:Y:S02]  /*a080*/  FSEL R39, R39, -INF , P3 ;  /* 0xff80000027277808 */ /* 0x000fe40001800000 */
[----:B------:R-:W-:Y:S02]  /*a090*/  ISETP.GT.AND P0, PT, R0, RZ, PT ;  /* 0x000000ff0000720c */ /* 0x000fe40003f04270 */
[----:B------:R-:W-:Y:S02]  /*a0a0*/  ISETP.GT.AND P3, PT, R2, 0x41, PT ;  /* 0x000000410200780c */ /* 0x000fe40003f64270 */
[----:B------:R-:W-:Y:S01]  /*a0b0*/  FSEL R26, R242, -INF , P0 ;  /* 0xff800000f21a7808 */ /* 0x000fe20000000000 */
[----:B------:R-:W2:Y:S01]  /*a0c0*/  MUFU.TANH R6, R83 ;  /* 0x0000005300067308 */ /* 0x000ea20000002400 */
[----:B------:R-:W-:Y:S02]  /*a0d0*/  ISETP.GT.AND P0, PT, R2, 0x9, PT ;  /* 0x000000090200780c */ /* 0x000fe40003f04270 */
[----:B------:R-:W-:Y:S02]  /*a0e0*/  IADD3 R242, R196, -0x1, RZ ;  /* 0xffffffffc4f27810 */ /* 0x000fe40007ffe0ff */
[----:B------:R-:W-:Y:S02]  /*a0f0*/  FSEL R23, R219, -INF , P0 ;  /* 0xff800000db177808 */ /* 0x000fe40000000000 */
[----:B------:R-:W-:Y:S02]  /*a100*/  ISETP.GT.AND P5, PT, R0, 0x38, PT ;  /* 0x000000380000780c */ /* 0x000fe40003fa4270 */
[----:B------:R-:W-:Y:S01]  /*a110*/  ISETP.GT.AND P0, PT, R4, 0x9, PT ;  /* 0x000000090400780c */ /* 0x000fe20003f04270 */
[----:B------:R-:W3:Y:S01]  /*a120*/  MUFU.TANH R12, R12 ;  /* 0x0000000c000c7308 */ /* 0x000ee20000002400 */
[----:B------:R-:W-:Y:S02]  /*a130*/  FSEL R62, R62, -INF , P5 ;  /* 0xff8000003e3e7808 */ /* 0x000fe40002800000 */
[----:B------:R-:W-:Y:S02]  /*a140*/  ISETP.GT.AND P5, PT, R4, 0x39, PT ;  /* 0x000000390400780c */ /* 0x000fe40003fa4270 */
[----:B-1----:R-:W-:Y:S02]  /*a150*/  FSEL R19, R19, -INF , P0 ;  /* 0xff80000013137808 */ /* 0x002fe40000000000 */
        /* <DEDUP_REMOVED lines=12> */
[C---:B------:R-:W-:Y:S02]  /*a220*/  ISETP.GT.AND P3, PT, R0.reuse, 0x48, PT ;  /* 0x000000480000780c */ /* 0x040fe40003f64270 */
[----:B------:R-:W-:Y:S01]  /*a230*/  ISETP.GT.AND P1, PT, R0, 0x51, PT ;  /* 0x000000510000780c */ /* 0x000fe20003f24270 */
[----:B------:R-:W1:Y:S01]  /*a240*/  MUFU.TANH R27, R27 ;  /* 0x0000001b001b7308 */ /* 0x000e620000002400 */
[----:B------:R-:W-:Y:S02]  /*a250*/  FSEL R67, R78, -INF , P3 ;  /* 0xff8000004e437808 */ /* 0x000fe40001800000 */
[----:B------:R-:W-:Y:S04]  /*a260*/  ISETP.GT.AND P3, PT, R4, 0x49, PT ;  /* 0x000000490400780c */ /* 0x000fe80003f64270 */
[----:B--2---:R-:W-:Y:S02]  /*a270*/  FSEL R216, R6, -INF , P3 ;  /* 0xff80000006d87808 */ /* 0x004fe40001800000 */
[----:B------:R-:W-:Y:S01]  /*a280*/  ISETP.GT.AND P3, PT, R2, 0x50, PT ;  /* 0x000000500200780c */ /* 0x000fe20003f64270 */
[----:B------:R-:W2:Y:S03]  /*a290*/  MUFU.TANH R93, R93 ;  /* 0x0000005d005d7308 */ /* 0x000ea60000002400 */
[----:B---3--:R-:W-:Y:S01]  /*a2a0*/  FSEL R252, R12, -INF , P3 ;  /* 0xff8000000cfc7808 */ /* 0x008fe20001800000 */
[----:B------:R-:W-:Y:S01]  /*a2b0*/  FMUL.FTZ R12, R107, c[0x0][0x320] ;  /* 0x0000c8006b0c7a20 */ /* 0x000fe20000410000 */
[----:B------:R-:W-:Y:S05]  /*a2c0*/  ISETP.GT.AND P3, PT, R2, 0x59, PT ;  /* 0x000000590200780c */ /* 0x000fea0003f64270 */
[----:B------:R-:W3:Y:S01]  /*a2d0*/  MUFU.TANH R72, R72 ;  /* 0x0000004800487308 */ /* 0x000ee20000002400 */
[----:B-1----:R-:W-:Y:S02]  /*a2e0*/  FSEL R65, R27, -INF , P1 ;  /* 0xff8000001b417808 */ /* 0x002fe40000800000 */
[----:B------:R-:W-:Y:S07]  /*a2f0*/  ISETP.GT.AND P1, PT, R4, 0x58, PT ;  /* 0x000000580400780c */ /* 0x000fee0003f24270 */
[----:B------:R-:W1:Y:S01]  /*a300*/  MUFU.TANH R28, R28 ;  /* 0x0000001c001c7308 */ /* 0x000e620000002400 */
[----:B--2---:R-:W-:Y:S02]  /*a310*/  FSEL R244, R93, -INF , P3 ;  /* 0xff8000005df47808 */ /* 0x004fe40001800000 */
[C---:B------:R-:W-:Y:S07]  /*a320*/  ISETP.GT.AND P3, PT, R5.reuse, 0x60, PT ;  /* 0x000000600500780c */ /* 0x040fee0003f64270 */
[----:B------:R-:W2:Y:S01]  /*a330*/  MUFU.TANH R52, R52 ;  /* 0x0000003400347308 */ /* 0x000ea20000002400 */
[----:B---3--:R-:W-:Y:S02]  /*a340*/  FSEL R83, R72, -INF , P5 ;  /* 0xff80000048537808 */ /* 0x008fe40002800000 */
[----:B------:R-:W-:Y:S07]  /*a350*/  ISETP.GT.AND P5, PT, R2, 0x49, PT ;  /* 0x000000490200780c */ /* 0x000fee0003fa4270 */
[----:B------:R-:W3:Y:S01]  /*a360*/  MUFU.TANH R77, R77 ;  /* 0x0000004d004d7308 */ /* 0x000ee20000002400 */
[----:B-1----:R-:W-:Y:S02]  /*a370*/  FSEL R206, R28, -INF , P1 ;  /* 0xff8000001cce7808 */ /* 0x002fe40000800000 */
[----:B------:R-:W-:Y:S07]  /*a380*/  ISETP.GT.AND P1, PT, R5, 0x69, PT ;  /* 0x000000690500780c */ /* 0x000fee0003f24270 */
[----:B------:R-:W1:Y:S01]  /*a390*/  MUFU.TANH R198, R30 ;  /* 0x0000001e00c67308 */ /* 0x000e620000002400 */
[----:B--2---:R-:W-:Y:S02]  /*a3a0*/  FSEL R28, R52, -INF , P3 ;  /* 0xff800000341c7808 */ /* 0x004fe40001800000 */
[----:B------:R-:W2:Y:S01]  /*a3b0*/  LDL R52, [R1+0x20] ;  /* 0x0000200001347983 */ /* 0x000ea20000100800 */
[C---:B------:R-:W-:Y:S06]  /*a3c0*/  ISETP.GT.AND P3, PT, R4.reuse, 0x61, PT ;  /* 0x000000610400780c */ /* 0x040fec0003f64270 */
[----:B------:R4:W4:Y:S01]  /*a3d0*/  MUFU.TANH R223, R9 ;  /* 0x0000000900df7308 */ /* 0x0009220000002400 */
[----:B---3--:R-:W-:Y:S02]  /*a3e0*/  FSEL R66, R77, -INF , P5 ;  /* 0xff8000004d427808 */ /* 0x008fe40002800000 */
[----:B------:R-:W3:Y:S01]  /*a3f0*/  LDL.64 R76, [R1+0x30] ;  /* 0x00003000014c7983 */ /* 0x000ee20000100a00 */
[----:B------:R-:W-:Y:S06]  /*a400*/  ISETP.GT.AND P5, PT, R4, 0x48, PT ;  /* 0x000000480400780c */ /* 0x000fec0003fa4270 */
[----:B------:R-:W4:Y:S01]  /*a410*/  MUFU.TANH R41, R49 ;  /* 0x0000003100297308 */ /* 0x000f220000002400 */
[----:B-1----:R-:W-:Y:S01]  /*a420*/  FSEL R198, R198, -INF , P0 ;  /* 0xff800000c6c67808 */ /* 0x002fe20000000000 */
[----:B------:R-:W-:Y:S01]  /*a430*/  FMUL.FTZ R30, R97, c[0x0][0x320] ;  /* 0x0000c800611e7a20 */ /* 0x000fe20000410000 */
[----:B------:R-:W-:Y:S07]  /*a440*/  ISETP.GT.AND P0, PT, R4, 0x18, PT ;  /* 0x000000180400780c */ /* 0x000fee0003f04270 */
[----:B------:R1:W1:Y:S01]  /*a450*/  MUFU.TANH R25, R54 ;  /* 0x0000003600197308 */ /* 0x0002620000002400 */
[----:B------:R-:W-:Y:S02]  /*a460*/  FSEL R91, R202, -INF , P0 ;  /* 0xff800000ca5b7808 */ /* 0x000fe40000000000 */
[----:B------:R-:W-:Y:S01]  /*a470*/  ISETP.GT.AND P0, PT, R4, 0x21, PT ;  /* 0x000000210400780c */ /* 0x000fe20003f04270 */
[----:B----4-:R-:W-:Y:S01]  /*a480*/  FMUL.FTZ R9, R87, c[0x0][0x320] ;  /* 0x0000c80057097a20 */ /* 0x010fe20000410000 */
[----:B------:R-:W-:Y:S02]  /*a490*/  FSEL R21, R223, -INF , P2 ;  /* 0xff800000df157808 */ /* 0x000fe40001000000 */
[----:B------:R-:W-:Y:S02]  /*a4a0*/  ISETP.GT.AND P2, PT, R0, 0x9, PT ;  /* 0x000000090000780c */ /* 0x000fe40003f44270 */
[----:B------:R-:W-:Y:S01]  /*a4b0*/  FSEL R213, R213, -INF , P0 ;  /* 0xff800000d5d57808 */ /* 0x000fe20000000000 */
[----:B------:R-:W4:Y:S01]  /*a4c0*/  MUFU.TANH R59, R59 ;  /* 0x0000003b003b7308 */ /* 0x000f220000002400 */
[----:B------:R-:W-:Y:S02]  /*a4d0*/  FSEL R51, R218, -INF , P2 ;  /* 0xff800000da337808 */ /* 0x000fe40001000000 */
[----:B------:R-:W-:Y:S02]  /*a4e0*/  ISETP.GT.AND P2, PT, R5, 0x10, PT ;  /* 0x000000100500780c */ /* 0x000fe40003f44270 */
[----:B------:R-:W-:Y:S02]  /*a4f0*/  ISETP.GT.AND P0, PT, R2, 0x28, PT ;  /* 0x000000280200780c */ /* 0x000fe40003f04270 */
[----:B------:R-:W-:Y:S02]  /*a500*/  FSEL R37, R217, -INF , P2 ;  /* 0xff800000d9257808 */ /* 0x000fe40001000000 */
[----:B------:R-:W-:Y:S01]  /*a510*/  ISETP.GT.AND P2, PT, R0, 0x10, PT ;  /* 0x000000100000780c */ /* 0x000fe20003f44270 */
[----:B------:R-:W4:Y:S01]  /*a520*/  MUFU.TANH R74, R74 ;  /* 0x0000004a004a7308 */ /* 0x000f220000002400 */
[----:B------:R-:W-:Y:S02]  /*a530*/  FSEL R248, R248, -INF , P0 ;  /* 0xff800000f8f87808 */ /* 0x000fe40000000000 */
[----:B------:R-:W-:Y:S01]  /*a540*/  ISETP.GT.AND P0, PT, R5, 0x29, PT ;  /* 0x000000290500780c */ /* 0x000fe20003f04270 */
[----:B-1----:R-:W-:Y:S01]  /*a550*/  FMUL.FTZ R54, R101, c[0x0][0x320] ;  /* 0x0000c80065367a20 */ /* 0x002fe20000410000 */
[----:B------:R-:W-:Y:S02]  /*a560*/  FSEL R195, R211, -INF , P2 ;  /* 0xff800000d3c37808 */ /* 0x000fe40001000000 */
[----:B------:R-:W-:Y:S02]  /*a570*/  FSEL R41, R41, -INF , P0 ;  /* 0xff80000029297808 */ /* 0x000fe40000000000 */
[----:B------:R-:W-:Y:S01]  /*a580*/  ISETP.GT.AND P0, PT, R4, 0x30, PT ;  /* 0x000000300400780c */ /* 0x000fe20003f04270 */
[----:B------:R-:W1:Y:S01]  /*a590*/  MUFU.TANH R55, R55 ;  /* 0x0000003700377308 */ /* 0x000e620000002400 */
[----:B------:R-:W-:Y:S02]  /*a5a0*/  ISETP.GT.AND P2, PT, R2, 0x19, PT ;  /* 0x000000190200780c */ /* 0x000fe40003f44270 */
[----:B------:R-:W-:Y:S02]  /*a5b0*/  FSEL R240, R25, -INF , P0 ;  /* 0xff80000019f07808 */ /* 0x000fe40000000000 */
[----:B------:R-:W-:Y:S02]  /*a5c0*/  FSEL R101, R205, -INF , P2 ;  /* 0xff800000cd657808 */ /* 0x000fe40001000000 */
[----:B------:R-:W-:Y:S02]  /*a5d0*/  ISETP.GT.AND P2, PT, R4, 0x19, PT ;  /* 0x000000190400780c */ /* 0x000fe40003f44270 */
[----:B------:R-:W-:Y:S01]  /*a5e0*/  ISETP.GT.AND P0, PT, R0, 0x31, PT ;  /* 0x000000310000780c */ /* 0x000fe20003f04270 */
[----:B------:R-:W1:Y:S01]  /*a5f0*/  MUFU.TANH R60, R60 ;  /* 0x0000003c003c7308 */ /* 0x000e620000002400 */
[----:B------:R-:W-:Y:S02]  /*a600*/  FSEL R97, R201, -INF , P2 ;  /* 0xff800000c9617808 */ /* 0x000fe40001000000 */
[C---:B------:R-:W-:Y:S02]  /*a610*/  ISETP.GT.AND P2, PT, R2.reuse, 0x20, PT ;  /* 0x000000200200780c */ /* 0x040fe40003f44270 */
[----:B----4-:R-:W-:Y:S02]  /*a620*/  FSEL R59, R59, -INF , P0 ;  /* 0xff8000003b3b7808 */ /* 0x010fe40000000000 */
[----:B------:R-:W-:Y:S02]  /*a630*/  ISETP.GT.AND P0, PT, R5, 0x38, PT ;  /* 0x000000380500780c */ /* 0x000fe40003f04270 */
[----:B------:R-:W-:Y:S01]  /*a640*/  FSEL R245, R245, -INF , P2 ;  /* 0xff800000f5f57808 */ /* 0x000fe20001000000 */
[----:B------:R-:W4:Y:S01]  /*a650*/  MUFU.TANH R70, R70 ;  /* 0x0000004600467308 */ /* 0x000f220000002400 */
[----:B------:R-:W-:Y:S02]  /*a660*/  ISETP.GT.AND P2, PT, R2, 0x29, PT ;  /* 0x000000290200780c */ /* 0x000fe40003f44270 */
[----:B------:R-:W-:Y:S02]  /*a670*/  FSEL R32, R32, -INF , P0 ;  /* 0xff80000020207808 */ /* 0x000fe40000000000 */
[----:B------:R-:W-:Y:S02]  /*a680*/  ISETP.GT.AND P0, PT, R5, 0x41, PT ;  /* 0x000000410500780c */ /* 0x000fe40003f04270 */
[----:B------:R-:W-:Y:S02]  /*a690*/  FSEL R249, R249, -INF , P2 ;  /* 0xff800000f9f97808 */ /* 0x000fe40001000000 */
[----:B------:R-:W-:Y:S01]  /*a6a0*/  FSEL R38, R38, -INF , P0 ;  /* 0xff80000026267808 */ /* 0x000fe20000000000 */
[----:B------:R4:W-:Y:S01]  /*a6b0*/  MUFU.TANH R49, R80 ;  /* 0x0000005000317308 */ /* 0x0009e20000002400 */
[----:B------:R-:W-:Y:S02]  /*a6c0*/  ISETP.GT.AND P2, PT, R4, 0x28, PT ;  /* 0x000000280400780c */ /* 0x000fe40003f44270 */
[----:B------:R-:W-:Y:S02]  /*a6d0*/  ISETP.GT.AND P0, PT, R0, 0x40, PT ;  /* 0x000000400000780c */ /* 0x000fe40003f04270 */
[----:B------:R-:W-:Y:S02]  /*a6e0*/  FSEL R207, R207, -INF , P2 ;  /* 0xff800000cfcf7808 */ /* 0x000fe40001000000 */
[----:B------:R-:W-:Y:S02]  /*a6f0*/  ISETP.GT.AND P2, PT, R4, 0x31, PT ;  /* 0x000000310400780c */ /* 0x000fe40003f44270 */
[----:B------:R-:W-:Y:S01]  /*a700*/  FSEL R56, R74, -INF , P0 ;  /* 0xff8000004a387808 */ /* 0x000fe20000000000 */
[----:B------:R-:W4:Y:S01]  /*a710*/  MUFU.TANH R75, R75 ;  /* 0x0000004b004b7308 */ /* 0x000f220000002400 */
[----:B-1----:R-:W-:Y:S02]  /*a720*/  FSEL R233, R55, -INF , P2 ;  /* 0xff80000037e97808 */ /* 0x002fe40001000000 */
[----:B------:R-:W-:Y:S02]  /*a730*/  ISETP.GT.AND P2, PT, R2, 0x38, PT ;  /* 0x000000380200780c */ /* 0x000fe40003f44270 */
[----:B------:R-:W-:Y:S02]  /*a740*/  FMNMX.FTZ R74, R7, R3, !PT ;  /* 0x00000003074a7209 */ /* 0x000fe40007810000 */
[----:B------:R-:W-:Y:S01]  /*a750*/  FSEL R230, R60, -INF , P2 ;  /* 0xff8000003ce67808 */ /* 0x000fe20001000000 */
[----:B------:R-:W-:Y:S01]  /*a760*/  IMAD.MOV.U32 R60, RZ, RZ, R58 ;  /* 0x000000ffff3c7224 */ /* 0x000fe200078e003a */
[----:B------:R-:W-:Y:S01]  /*a770*/  FMNMX.FTZ R74, R13, R74, !PT ;  /* 0x0000004a0d4a7209 */ /* 0x000fe20007810000 */
[----:B------:R-:W1:Y:S01]  /*a780*/  MUFU.TANH R8, R8 ;  /* 0x0000000800087308 */ /* 0x000e620000002400 */
[----:B------:R-:W-:Y:S02]  /*a790*/  ISETP.GT.AND P2, PT, R5, 0x39, PT ;  /* 0x000000390500780c */ /* 0x000fe40003f44270 */
[----:B------:R-:W-:Y:S02]  /*a7a0*/  FMNMX.FTZ R74, R14, R74, !PT ;  /* 0x0000004a0e4a7209 */ /* 0x000fe40007810000 */
[----:B------:R-:W-:Y:S02]  /*a7b0*/  FSEL R40, R40, -INF , P2 ;  /* 0xff80000028287808 */ /* 0x000fe40001000000 */
[----:B------:R-:W-:Y:S02]  /*a7c0*/  ISETP.GT.AND P2, PT, R4, 0x40, PT ;  /* 0x000000400400780c */ /* 0x000fe40003f44270 */
[----:B------:R-:W-:Y:S01]  /*a7d0*/  FMNMX.FTZ R74, R15, R74, !PT ;  /* 0x0000004a0f4a7209 */ /* 0x000fe20007810000 */
[----:B------:R-:W1:Y:S01]  /*a7e0*/  MUFU.TANH R46, R46 ;  /* 0x0000002e002e7308 */ /* 0x000e620000002400 */
[----:B----4-:R-:W-:Y:S02]  /*a7f0*/  FSEL R80, R70, -INF , P2 ;  /* 0xff80000046507808 */ /* 0x010fe40001000000 */
[----:B------:R-:W-:Y:S02]  /*a800*/  ISETP.GT.AND P2, PT, R0, 0x41, PT ;  /* 0x000000410000780c */ /* 0x000fe40003f44270 */
[----:B------:R-:W-:Y:S02]  /*a810*/  FMNMX.FTZ R74, R37, R74, !PT ;  /* 0x0000004a254a7209 */ /* 0x000fe40007810000 */
[----:B------:R-:W-:Y:S02]  /*a820*/  FSEL R55, R75, -INF , P2 ;  /* 0xff8000004b377808 */ /* 0x000fe40001000000 */
[----:B------:R-:W-:Y:S01]  /*a830*/  FMNMX.FTZ R74, R36, R74, !PT ;  /* 0x0000004a244a7209 */ /* 0x000fe20007810000 */
[----:B------:R-:W4:Y:S01]  /*a840*/  MUFU.TANH R79, R79 ;  /* 0x0000004f004f7308 */ /* 0x000f220000002400 */
[----:B------:R-:W-:Y:S02]  /*a850*/  ISETP.GT.AND P0, PT, R0, 0x49, PT ;  /* 0x000000490000780c */ /* 0x000fe40003f04270 */
[----:B------:R-:W-:Y:S02]  /*a860*/  FMNMX.FTZ R74, R35, R74, !PT ;  /* 0x0000004a234a7209 */ /* 0x000fe40007810000 */
[----:B-1----:R-:W-:Y:S02]  /*a870*/  FSEL R217, R8, -INF , P5 ;  /* 0xff80000008d97808 */ /* 0x002fe40002800000 */
[----:B------:R-:W-:Y:S02]  /*a880*/  FMNMX.FTZ R74, R45, R74, !PT ;  /* 0x0000004a2d4a7209 */ /* 0x000fe40007810000 */
[----:B------:R-:W-:Y:S01]  /*a890*/  ISETP.GT.AND P5, PT, R4, 0x51, PT ;  /* 0x000000510400780c */ /* 0x000fe20003fa4270 */
[----:B------:R-:W1:Y:S01]  /*a8a0*/  MUFU.TANH R24, R24 ;  /* 0x0000001800187308 */ /* 0x000e620000002400 */
[----:B------:R-:W-:Y:S02]  /*a8b0*/  FMNMX.FTZ R74, R44, R74, !PT ;  /* 0x0000004a2c4a7209 */ /* 0x000fe40007810000 */
[----:B------:R-:W-:Y:S02]  /*a8c0*/  ISETP.GT.AND P2, PT, R5, 0x48, PT ;  /* 0x000000480500780c */ /* 0x000fe40003f44270 */
[----:B------:R-:W-:Y:S02]  /*a8d0*/  FMNMX.FTZ R74, R43, R74, !PT ;  /* 0x0000004a2b4a7209 */ /* 0x000fe40007810000 */
[----:B------:R-:W-:Y:S02]  /*a8e0*/  FSEL R49, R49, -INF , P2 ;  /* 0xff80000031317808 */ /* 0x000fe40001000000 */
[----:B------:R-:W-:Y:S01]  /*a8f0*/  FMNMX.FTZ R74, R42, R74, !PT ;  /* 0x0000004a2a4a7209 */ /* 0x000fe20007810000 */
[----:B------:R1:W1:Y:S01]  /*a900*/  MUFU.TANH R6, R103 ;  /* 0x0000006700067308 */ /* 0x0002620000002400 */
[----:B------:R-:W-:Y:S02]  /*a910*/  ISETP.GT.AND P2, PT, R5, 0x51, PT ;  /* 0x000000510500780c */ /* 0x000fe40003f44270 */
[----:B------:R-:W-:Y:S02]  /*a920*/  FMNMX.FTZ R74, R41, R74, !PT ;  /* 0x0000004a294a7209 */ /* 0x000fe40007810000 */
[----:B------:R-:W-:Y:S02]  /*a930*/  FSEL R46, R46, -INF , P2 ;  /* 0xff8000002e2e7808 */ /* 0x000fe40001000000 */
[----:B------:R-:W-:Y:S02]  /*a940*/  ISETP.GT.AND P2, PT, R0, 0x50, PT ;  /* 0x000000500000780c */ /* 0x000fe40003f44270 */
[----:B----4-:R-:W-:Y:S01]  /*a950*/  FSEL R79, R79, -INF , P0 ;  /* 0xff8000004f4f7808 */ /* 0x010fe20000000000 */
[----:B------:R-:W4:Y:S01]  /*a960*/  MUFU.TANH R47, R47 ;  /* 0x0000002f002f7308 */ /* 0x000f220000002400 */
[----:B------:R-:W-:Y:S02]  /*a970*/  FMNMX.FTZ R74, R34, R74, !PT ;  /* 0x0000004a224a7209 */ /* 0x000fe40007810000 */
[----:B------:R-:W-:Y:S02]  /*a980*/  ISETP.GT.AND P0, PT, R5, 0x50, PT ;  /* 0x000000500500780c */ /* 0x000fe40003f04270 */
[----:B------:R-:W-:Y:S04]  /*a990*/  FMNMX.FTZ R74, R33, R74, !PT ;  /* 0x0000004a214a7209 */ /* 0x000fe80007810000 */
[----:B------:R-:W-:Y:S01]  /*a9a0*/  FMNMX.FTZ R74, R32, R74, !PT ;  /* 0x0000004a204a7209 */ /* 0x000fe20007810000 */
[----:B------:R-:W4:Y:S03]  /*a9b0*/  MUFU.TANH R9, R9 ;  /* 0x0000000900097308 */ /* 0x000f260000002400 */
[----:B------:R-:W-:Y:S01]  /*a9c0*/  FMNMX.FTZ R74, R40, R74, !PT ;  /* 0x0000004a284a7209 */ /* 0x000fe20007810000 */
[----:B-1----:R-:W-:Y:S01]  /*a9d0*/  IMAD.MOV.U32 R103, RZ, RZ, R64 ;  /* 0x000000ffff677224 */ /* 0x002fe200078e0040 */
[----:B------:R-:W-:Y:S02]  /*a9e0*/  FSEL R64, R24, -INF , P2 ;  /* 0xff80000018407808 */ /* 0x000fe40001000000 */
[----:B------:R-:W-:Y:S02]  /*a9f0*/  FMNMX.FTZ R74, R39, R74, !PT ;  /* 0x0000004a274a7209 */ /* 0x000fe40007810000 */
[----:B------:R-:W-:Y:S01]  /*aa00*/  FSEL R202, R6, -INF , P3 ;  /* 0xff80000006ca7808 */ /* 0x000fe20001800000 */
[----:B------:R-:W1:Y:S01]  /*aa10*/  MUFU.TANH R92, R92 ;  /* 0x0000005c005c7308 */ /* 0x000e620000002400 */
[----:B------:R-:W-:Y:S02]  /*aa20*/  FMNMX.FTZ R74, R38, R74, !PT ;  /* 0x0000004a264a7209 */ /* 0x000fe40007810000 */
[C---:B------:R-:W-:Y:S02]  /*aa30*/  ISETP.GT.AND P3, PT, R2.reuse, 0x60, PT ;  /* 0x000000600200780c */ /* 0x040fe40003f64270 */
[----:B----4-:R-:W-:Y:S02]  /*aa40*/  FSEL R47, R47, -INF , P0 ;  /* 0xff8000002f2f7808 */ /* 0x010fe40000000000 */
[C---:B------:R-:W-:Y:S02]  /*aa50*/  ISETP.GT.AND P0, PT, R2.reuse, 0x51, PT ;  /* 0x000000510200780c */ /* 0x040fe40003f04270 */
[----:B------:R-:W-:Y:S01]  /*aa60*/  ISETP.GT.AND P2, PT, R5, 0x59, PT ;  /* 0x000000590500780c */ /* 0x000fe20003f44270 */
[----:B------:R-:W4:Y:S01]  /*aa70*/  MUFU.TANH R31, R31 ;  /* 0x0000001f001f7308 */ /* 0x000f220000002400 */
[----:B------:R-:W-:Y:S02]  /*aa80*/  FSEL R251, R11, -INF , P0 ;  /* 0xff8000000bfb7808 */ /* 0x000fe40000000000 */
[----:B------:R-:W-:Y:S02]  /*aa90*/  ISETP.GT.AND P0, PT, R5, 0x58, PT ;  /* 0x000000580500780c */ /* 0x000fe40003f04270 */
[----:B------:R-:W-:Y:S01]  /*aaa0*/  FSEL R210, R9, -INF , P5 ;  /* 0xff80000009d27808 */ /* 0x000fe20002800000 */
[----:B------:R-:W-:Y:S01]  /*aab0*/  FMUL.FTZ R9, R115, c[0x0][0x320] ;  /* 0x0000c80073097a20 */ /* 0x000fe20000410000 */
[----:B------:R-:W-:Y:S01]  /*aac0*/  ISETP.GT.AND P5, PT, R2, 0x58, PT ;  /* 0x000000580200780c */ /* 0x000fe20003fa4270 */
[----:B------:R-:W-:Y:S01]  /*aad0*/  IMAD.MOV.U32 R115, RZ, RZ, R69 ;  /* 0x000000ffff737224 */ /* 0x000fe200078e0045 */
[----:B------:R-:W-:Y:S01]  /*aae0*/  FMNMX.FTZ R74, R49, R74, !PT ;  /* 0x0000004a314a7209 */ /* 0x000fe20007810000 */
[----:B------:R-:W4:Y:S03]  /*aaf0*/  MUFU.TANH R53, R53 ;  /* 0x0000003500357308 */ /* 0x000f260000002400 */
[----:B------:R-:W-:Y:S02]  /*ab00*/  FMNMX.FTZ R74, R48, R74, !PT ;  /* 0x0000004a304a7209 */ /* 0x000fe40007810000 */
[----:B-1----:R-:W-:Y:S02]  /*ab10*/  FSEL R246, R92, -INF , P5 ;  /* 0xff8000005cf67808 */ /* 0x002fe40002800000 */
[----:B------:R-:W-:Y:S02]  /*ab20*/  ISETP.GT.AND P5, PT, R4, 0x59, PT ;  /* 0x000000590400780c */ /* 0x000fe40003fa4270 */
[----:B------:R-:W-:Y:S01]  /*ab30*/  FMNMX.FTZ R74, R47, R74, !PT ;  /* 0x0000004a2f4a7209 */ /* 0x000fe20007810000 */
[----:B------:R-:W1:Y:S03]  /*ab40*/  MUFU.TANH R54, R54 ;  /* 0x0000003600367308 */ /* 0x000e660000002400 */
[----:B------:R-:W-:Y:S02]  /*ab50*/  FMNMX.FTZ R74, R46, R74, !PT ;  /* 0x0000004a2e4a7209 */ /* 0x000fe40007810000 */
[----:B----4-:R-:W-:Y:S02]  /*ab60*/  FSEL R31, R31, -INF , P0 ;  /* 0xff8000001f1f7808 */ /* 0x010fe40000000000 */
[----:B------:R-:W-:Y:S02]  /*ab70*/  ISETP.GT.AND P0, PT, R5, 0x61, PT ;  /* 0x000000610500780c */ /* 0x000fe40003f04270 */
[----:B------:R-:W-:Y:S01]  /*ab80*/  FMNMX.FTZ R74, R31, R74, !PT ;  /* 0x0000004a1f4a7209 */ /* 0x000fe20007810000 */
[----:B------:R-:W4:Y:S01]  /*ab90*/  MUFU.TANH R8, R102 ;  /* 0x0000006600087308 */ /* 0x000f220000002400 */
[----:B------:R-:W-:Y:S02]  /*aba0*/  FSEL R204, R53, -INF , P5 ;  /* 0xff80000035cc7808 */ /* 0x000fe40002800000 */
[----:B------:R-:W-:Y:S02]  /*abb0*/  MOV R53, R61 ;  /* 0x0000003d00357202 */ /* 0x000fe40000000f00 */
[----:B------:R-:W-:Y:S05]  /*abc0*/  ISETP.GT.AND P5, PT, R4, 0x60, PT ;  /* 0x000000600400780c */ /* 0x000fea0003fa4270 */
[----:B------:R-:W4:Y:S01]  /*abd0*/  MUFU.TANH R30, R30 ;  /* 0x0000001e001e7308 */ /* 0x000f220000002400 */
[----:B-1----:R-:W-:Y:S02]  /*abe0*/  FSEL R27, R54, -INF , P0 ;  /* 0xff800000361b7808 */ /* 0x002fe40000000000 */
[----:B------:R-:W-:Y:S07]  /*abf0*/  ISETP.GT.AND P0, PT, R4, 0x68, PT ;  /* 0x000000680400780c */ /* 0x000fee0003f04270 */
[----:B------:R-:W1:Y:S01]  /*ac00*/  MUFU.TANH R25, R112 ;  /* 0x0000007000197308 */ /* 0x000e620000002400 */
[----:B----4-:R-:W-:Y:S01]  /*ac10*/  FSEL R203, R8, -INF , P5 ;  /* 0xff80000008cb7808 */ /* 0x010fe20002800000 */
[----:B------:R-:W-:Y:S01]  /*ac20*/  FMUL.FTZ R8, R109, c[0x0][0x320] ;  /* 0x0000c8006d087a20 */ /* 0x000fe20000410000 */
[----:B------:R-:W-:Y:S02]  /*ac30*/  ISETP.GT.AND P5, PT, R4, 0x69, PT ;  /* 0x000000690400780c */ /* 0x000fe40003fa4270 */
[----:B------:R-:W-:Y:S05]  /*ac40*/  FMNMX.FTZ R4, R16, R116, !PT ;  /* 0x0000007410047209 */ /* 0x000fea0007810000 */
[----:B------:R-:W4:Y:S01]  /*ac50*/  MUFU.TANH R24, R113 ;  /* 0x0000007100187308 */ /* 0x000f220000002400 */
[----:B------:R-:W-:Y:S02]  /*ac60*/  FMNMX.FTZ R4, R17, R4, !PT ;  /* 0x0000000411047209 */ /* 0x000fe40007810000 */
[----:B------:R-:W-:Y:S02]  /*ac70*/  FSEL R30, R30, -INF , P2 ;  /* 0xff8000001e1e7808 */ /* 0x000fe40001000000 */
[----:B------:R-:W-:Y:S02]  /*ac80*/  FMNMX.FTZ R4, R18, R4, !PT ;  /* 0x0000000412047209 */ /* 0x000fe40007810000 */
[----:B------:R-:W-:Y:S03]  /*ac90*/  ISETP.GT.AND P2, PT, R5, 0x68, PT ;  /* 0x000000680500780c */ /* 0x000fe60003f44270 */
[----:B------:R-:W-:Y:S01]  /*aca0*/  MUFU.TANH R8, R8 ;  /* 0x0000000800087308 */ /* 0x000fe20000002400 */
[----:B------:R-:W-:Y:S02]  /*acb0*/  FMNMX.FTZ R74, R30, R74, !PT ;  /* 0x0000004a1e4a7209 */ /* 0x000fe40007810000 */
[----:B------:R-:W-:Y:S02]  /*acc0*/  FMNMX.FTZ R5, R26, R118, !PT ;  /* 0x000000761a057209 */ /* 0x000fe40007810000 */
[----:B-1----:R-:W-:Y:S02]  /*acd0*/  FSEL R25, R25, -INF , P2 ;  /* 0xff80000019197808 */ /* 0x002fe40001000000 */
[----:B------:R-:W-:Y:S02]  /*ace0*/  FMNMX.FTZ R74, R28, R74, !PT ;  /* 0x0000004a1c4a7209 */ /* 0x000fe40007810000 */
[----:B------:R-:W-:Y:S01]  /*acf0*/  ISETP.GT.AND P2, PT, R2, 0x61, PT ;  /* 0x000000610200780c */ /* 0x000fe20003f44270 */
[----:B------:R-:W1:Y:S01]  /*ad00*/  MUFU.TANH R114, R114 ;  /* 0x0000007200727308 */ /* 0x000e620000002400 */
[----:B------:R-:W-:Y:S02]  /*ad10*/  FMNMX.FTZ R74, R27, R74, !PT ;  /* 0x0000004a1b4a7209 */ /* 0x000fe40007810000 */
[----:B------:R-:W-:Y:S02]  /*ad20*/  FMNMX.FTZ R5, R29, R5, !PT ;  /* 0x000000051d057209 */ /* 0x000fe40007810000 */
[----:B----4-:R-:W-:Y:S02]  /*ad30*/  FSEL R24, R24, -INF , P1 ;  /* 0xff80000018187808 */ /* 0x010fe40000800000 */
[----:B------:R-:W-:Y:S02]  /*ad40*/  ISETP.GT.AND P1, PT, R2, 0x68, PT ;  /* 0x000000680200780c */ /* 0x000fe40003f24270 */
[----:B------:R-:W-:Y:S01]  /*ad50*/  FMNMX.FTZ R74, R25, R74, !PT ;  /* 0x0000004a194a7209 */ /* 0x000fe20007810000 */
[----:B------:R-:W4:Y:S01]  /*ad60*/  MUFU.TANH R9, R9 ;  /* 0x0000000900097308 */ /* 0x000f220000002400 */
[----:B------:R-:W-:Y:S02]  /*ad70*/  FMNMX.FTZ R5, R50, R5, !PT ;  /* 0x0000000532057209 */ /* 0x000fe40007810000 */
[----:B------:R-:W-:Y:S02]  /*ad80*/  FMNMX.FTZ R74, R24, R74, !PT ;  /* 0x0000004a184a7209 */ /* 0x000fe40007810000 */
[----:B------:R-:W-:Y:S02]  /*ad90*/  FMNMX.FTZ R5, R51, R5, !PT ;  /* 0x0000000533057209 */ /* 0x000fe40007810000 */
[----:B------:R-:W-:Y:S01]  /*ada0*/  MOV R113, R184 ;  /* 0x000000b800717202 */ /* 0x000fe20000000f00 */
[----:B------:R-:W2:Y:S01]  /*adb0*/  SHFL.BFLY PT, R6, R74, 0x2, 0x1f ;  /* 0x0c401f004a067f89 */ /* 0x000ea200000e0000 */
[----:B------:R-:W-:Y:S01]  /*adc0*/  FMNMX.FTZ R5, R195, R5, !PT ;  /* 0x00000005c3057209 */ /* 0x000fe20007810000 */
[----:B------:R-:W2:Y:S03]  /*add0*/  MUFU.TANH R104, R104 ;  /* 0x0000006800687308 */ /* 0x000ea60000002400 */
[----:B------:R-:W-:Y:S02]  /*ade0*/  FMNMX.FTZ R5, R197, R5, !PT ;  /* 0x00000005c5057209 */ /* 0x000fe40007810000 */
[----:B-1----:R-:W-:Y:S01]  /*adf0*/  FSEL R112, R114, -INF , P0 ;  /* 0xff80000072707808 */ /* 0x002fe20000000000 */
[----:B------:R-:W-:Y:S01]  /*ae00*/  IMAD.MOV.U32 R114, RZ, RZ, R73 ;  /* 0x000000ffff727224 */ /* 0x000fe200078e0049 */
[----:B------:R-:W-:Y:S02]  /*ae10*/  ISETP.GT.AND P0, PT, R2, 0x69, PT ;  /* 0x000000690200780c */ /* 0x000fe40003f04270 */
[----:B------:R-:W-:Y:S01]  /*ae20*/  FMNMX.FTZ R2, R19, R4, !PT ;  /* 0x0000000413027209 */ /* 0x000fe20007810000 */
[----:B------:R-:W1:Y:S01]  /*ae30*/  MUFU.TANH R105, R105 ;  /* 0x0000006900697308 */ /* 0x000e620000002400 */
[----:B------:R-:W-:Y:S02]  /*ae40*/  FMNMX.FTZ R4, R20, R117, !PT ;  /* 0x0000007514047209 */ /* 0x000fe40007810000 */
[----:B------:R-:W-:Y:S02]  /*ae50*/  FMNMX.FTZ R2, R90, R2, !PT ;  /* 0x000000025a027209 */ /* 0x000fe40007810000 */
[----:B------:R-:W-:Y:S02]  /*ae60*/  FMNMX.FTZ R4, R21, R4, !PT ;  /* 0x0000000415047209 */ /* 0x000fe40007810000 */
[----:B------:R-:W-:Y:S02]  /*ae70*/  FMNMX.FTZ R2, R96, R2, !PT ;  /* 0x0000000260027209 */ /* 0x000fe40007810000 */
        /* <DEDUP_REMOVED lines=41> */
[----:B--2---:R-:W-:Y:S02]  /*b110*/  FMNMX.FTZ R74, R74, R6, !PT ;  /* 0x000000064a4a7209 */ /* 0x004fe40007810000 */
[----:B------:R-:W-:Y:S02]  /*b120*/  FMNMX.FTZ R2, R203, R2, !PT ;  /* 0x00000002cb027209 */ /* 0x000fe40007810000 */
[----:B------:R-:W-:Y:S01]  /*b130*/  FMNMX.FTZ R5, R239, R5, !PT ;  /* 0x00000005ef057209 */ /* 0x000fe20007810000 */
[----:B------:R-:W2:Y:S01]  /*b140*/  SHFL.BFLY PT, R6, R74, 0x1, 0x1f ;  /* 0x0c201f004a067f89 */ /* 0x000ea200000e0000 */
[----:B------:R-:W-:Y:S02]  /*b150*/  FMNMX.FTZ R4, R114, R4, !PT ;  /* 0x0000000472047209 */ /* 0x000fe40007810000 */
[----:B------:R-:W-:Y:S02]  /*b160*/  FMNMX.FTZ R2, R202, R2, !PT ;  /* 0x00000002ca027209 */ /* 0x000fe40007810000 */
[----:B------:R-:W-:Y:S02]  /*b170*/  FMNMX.FTZ R4, R115, R4, !PT ;  /* 0x0000000473047209 */ /* 0x000fe40007810000 */
[----:B------:R-:W-:Y:S02]  /*b180*/  FMNMX.FTZ R5, R113, R5, !PT ;  /* 0x0000000571057209 */ /* 0x000fe40007810000 */
[----:B----4-:R-:W-:Y:S02]  /*b190*/  FSEL R89, R9, -INF , P5 ;  /* 0xff80000009597808 */ /* 0x010fe40002800000 */
[----:B------:R-:W4:Y:S01]  /*b1a0*/  MUFU.TANH R9, R110 ;  /* 0x0000006e00097308 */ /* 0x000f220000002400 */
[----:B------:R-:W-:Y:S02]  /*b1b0*/  FMNMX.FTZ R2, R112, R2, !PT ;  /* 0x0000000270027209 */ /* 0x000fe40007810000 */
[----:B------:R-:W-:Y:S02]  /*b1c0*/  FMNMX.FTZ R5, R60, R5, !PT ;  /* 0x000000053c057209 */ /* 0x000fe40007810000 */
[----:B------:R-:W-:Y:S02]  /*b1d0*/  FMNMX.FTZ R4, R66, R4, !PT ;  /* 0x0000000442047209 */ /* 0x000fe40007810000 */
[----:B------:R-:W-:Y:S02]  /*b1e0*/  FMNMX.FTZ R2, R89, R2, !PT ;  /* 0x0000000259027209 */ /* 0x000fe40007810000 */
[----:B------:R-:W-:Y:S02]  /*b1f0*/  FMNMX.FTZ R5, R59, R5, !PT ;  /* 0x000000053b057209 */ /* 0x000fe40007810000 */
[----:B------:R-:W-:Y:S01]  /*b200*/  FMNMX.FTZ R4, R252, R4, !PT ;  /* 0x00000004fc047209 */ /* 0x000fe20007810000 */
[----:B------:R-:W3:Y:S01]  /*b210*/  SHFL.BFLY PT, R73, R2, 0x2, 0x1f ;  /* 0x0c401f0002497f89 */ /* 0x000ee200000e0000 */
[----:B------:R-:W-:Y:S02]  /*b220*/  FMNMX.FTZ R5, R62, R5, !PT ;  /* 0x000000053e057209 */ /* 0x000fe40007810000 */
[----:B------:R-:W-:Y:S02]  /*b230*/  FMNMX.FTZ R4, R251, R4, !PT ;  /* 0x00000004fb047209 */ /* 0x000fe40007810000 */
[----:B------:R-:W-:Y:S02]  /*b240*/  FMNMX.FTZ R5, R63, R5, !PT ;  /* 0x000000053f057209 */ /* 0x000fe40007810000 */
[----:B------:R-:W-:Y:S02]  /*b250*/  FMNMX.FTZ R4, R246, R4, !PT ;  /* 0x00000004f6047209 */ /* 0x000fe40007810000 */
[----:B------:R-:W-:Y:S02]  /*b260*/  FMNMX.FTZ R5, R56, R5, !PT ;  /* 0x0000000538057209 */ /* 0x000fe40007810000 */
[----:B------:R-:W-:Y:S02]  /*b270*/  FSEL R192, R104, -INF , P3 ;  /* 0xff80000068c07808 */ /* 0x000fe40001800000 */
[----:B------:R-:W-:Y:S02]  /*b280*/  FMNMX.FTZ R4, R244, R4, !PT ;  /* 0x00000004f4047209 */ /* 0x000fe40007810000 */
[----:B--2---:R-:W-:Y:S02]  /*b290*/  FMNMX.FTZ R74, R74, R6, !PT ;  /* 0x000000064a4a7209 */ /* 0x004fe40007810000 */
[C---:B------:R-:W-:Y:S02]  /*b2a0*/  ISETP.GT.AND P5, PT, R0.reuse, 0x58, PT ;  /* 0x000000580000780c */ /* 0x040fe40003fa4270 */
[----:B------:R-:W-:Y:S01]  /*b2b0*/  ISETP.GT.AND P3, PT, R0, 0x60, PT ;  /* 0x000000600000780c */ /* 0x000fe20003f64270 */
[----:B------:R-:W-:Y:S01]  /*b2c0*/  FMUL.FTZ R6, R74, c[0x0][0x2d0] ;  /* 0x0000b4004a067a20 */ /* 0x000fe20000410000 */
[----:B------:R-:W-:Y:S02]  /*b2d0*/  FMNMX.FTZ R5, R55, R5, !PT ;  /* 0x0000000537057209 */ /* 0x000fe40007810000 */
[----:B-1----:R-:W-:Y:S02]  /*b2e0*/  FSEL R191, R105, -INF , P2 ;  /* 0xff80000069bf7808 */ /* 0x002fe40001000000 */
[----:B------:R-:W-:Y:S02]  /*b2f0*/  FMNMX.FTZ R4, R192, R4, !PT ;  /* 0x00000004c0047209 */ /* 0x000fe40007810000 */
[----:B------:R-:W-:Y:S02]  /*b300*/  FSEL R243, R94, -INF , P5 ;  /* 0xff8000005ef37808 */ /* 0x000fe40002800000 */
[----:B------:R-:W-:Y:S02]  /*b310*/  ISETP.GT.AND P5, PT, R0, 0x59, PT ;  /* 0x000000590000780c */ /* 0x000fe40003fa4270 */
[----:B------:R-:W-:Y:S02]  /*b320*/  FSEL R220, R106, -INF , P3 ;  /* 0xff8000006adc7808 */ /* 0x000fe40001800000 */
[----:B------:R-:W-:Y:S02]  /*b330*/  FSETP.NEU.FTZ.AND P3, PT, R74, -INF , PT ;  /* 0xff8000004a00780b */ /* 0x000fe40003f7d000 */
[----:B------:R-:W-:Y:S02]  /*b340*/  FSEL R190, R108, -INF , P1 ;  /* 0xff8000006cbe7808 */ /* 0x000fe40000800000 */
[----:B------:R-:W-:Y:S02]  /*b350*/  FMNMX.FTZ R5, R67, R5, !PT ;  /* 0x0000000543057209 */ /* 0x000fe40007810000 */
[----:B------:R-:W-:Y:S02]  /*b360*/  FMNMX.FTZ R4, R191, R4, !PT ;  /* 0x00000004bf047209 */ /* 0x000fe40007810000 */
[----:B------:R-:W-:Y:S02]  /*b370*/  FSEL R223, R95, -INF , P5 ;  /* 0xff8000005fdf7808 */ /* 0x000fe40002800000 */
[----:B------:R-:W-:Y:S02]  /*b380*/  ISETP.GE.AND P5, PT, R196, 0x1, PT ;  /* 0x00000001c400780c */ /* 0x000fe40003fa6270 */
[----:B------:R-:W-:Y:S02]  /*b390*/  FSEL R6, R6, RZ, P3 ;  /* 0x000000ff06067208 */ /* 0x000fe40001800000 */
[----:B------:R-:W-:Y:S02]  /*b3a0*/  FMNMX.FTZ R5, R79, R5, !PT ;  /* 0x000000054f057209 */ /* 0x000fe40007810000 */
[----:B------:R-:W-:Y:S01]  /*b3b0*/  FSEL R189, R8, -INF , P0 ;  /* 0xff80000008bd7808 */ /* 0x000fe20000000000 */
[--C-:B------:R-:W-:Y:S01]  /*b3c0*/  FFMA.FTZ R86, R36, c[0x0][0x2d0], -R6.reuse ;  /* 0x0000b40024567a23 */ /* 0x100fe20000010806 */
[----:B------:R-:W-:Y:S01]  /*b3d0*/  FMNMX.FTZ R4, R190, R4, !PT ;  /* 0x00000004be047209 */ /* 0x000fe20007810000 */
[--C-:B------:R-:W-:Y:S01]  /*b3e0*/  FFMA.FTZ R54, R38, c[0x0][0x2d0], -R6.reuse ;  /* 0x0000b40026367a23 */ /* 0x100fe20000010806 */
[----:B------:R-:W-:Y:S01]  /*b3f0*/  FMNMX.FTZ R5, R64, R5, !PT ;  /* 0x0000000540057209 */ /* 0x000fe20007810000 */
[--C-:B------:R-:W-:Y:S01]  /*b400*/  FFMA.FTZ R87, R37, c[0x0][0x2d0], -R6.reuse ;  /* 0x0000b40025577a23 */ /* 0x100fe20000010806 */
[----:B------:R-:W-:Y:S01]  /*b410*/  FMNMX.FTZ R4, R189, R4, !PT ;  /* 0x00000004bd047209 */ /* 0x000fe20007810000 */
[----:B------:R-:W-:Y:S01]  /*b420*/  @P5 IMAD.WIDE.U32 R10, R242, c[0x0][0x1e0], RZ ;  /* 0x00007800f20a5a25 */ /* 0x000fe200078e00ff */
[----:B---3--:R-:W-:Y:S02]  /*b430*/  FMNMX.FTZ R73, R2, R73, !PT ;  /* 0x0000004902497209 */ /* 0x008fe40007810000 */
[C---:B------:R-:W-:Y:S01]  /*b440*/  ISETP.GT.AND P0, PT, R0.reuse, 0x69, PT ;  /* 0x000000690000780c */ /* 0x040fe20003f04270 */
[--C-:B------:R-:W-:Y:S01]  /*b450*/  FFMA.FTZ R2, R7, c[0x0][0x2d0], -R6.reuse ;  /* 0x0000b40007027a23 */ /* 0x100fe20000010806 */
[----:B------:R-:W-:Y:S01]  /*b460*/  ISETP.GT.AND P2, PT, R0, 0x61, PT ;  /* 0x000000610000780c */ /* 0x000fe20003f44270 */
[--C-:B------:R-:W-:Y:S01]  /*b470*/  FFMA.FTZ R7, R13, c[0x0][0x2d0], -R6.reuse ;  /* 0x0000b4000d077a23 */ /* 0x100fe20000010806 */
[----:B------:R-:W-:Y:S01]  /*b480*/  MOV R37, R64 ;  /* 0x0000004000257202 */ /* 0x000fe20000000f00 */
[----:B------:R-:W-:Y:S01]  /*b490*/  MUFU.EX2 R186, R2 ;  /* 0x0000000200ba7308 */ /* 0x000fe20000000800 */
[----:B------:R-:W1:Y:S01]  /*b4a0*/  SHFL.BFLY PT, R72, R4, 0x2, 0x1f ;  /* 0x0c401f0004487f89 */ /* 0x000e6200000e0000 */
[----:B------:R-:W-:Y:S01]  /*b4b0*/  FSEL R71, R71, -INF , P0 ;  /* 0xff80000047477808 */ /* 0x000fe20000000000 */
[--C-:B------:R-:W-:Y:S01]  /*b4c0*/  FFMA.FTZ R84, R45, c[0x0][0x2d0], -R6.reuse ;  /* 0x0000b4002d547a23 */ /* 0x100fe20000010806 */
[----:B------:R-:W-:Y:S01]  /*b4d0*/  FSEL R219, R12, -INF , P2 ;  /* 0xff8000000cdb7808 */ /* 0x000fe20001000000 */
[--C-:B------:R-:W-:Y:S01]  /*b4e0*/  FFMA.FTZ R102, R44, c[0x0][0x2d0], -R6.reuse ;  /* 0x0000b4002c667a23 */ /* 0x100fe20000010806 */
[----:B------:R-:W-:Y:S01]  /*b4f0*/  ISETP.GT.AND P1, PT, R0, 0x68, PT ;  /* 0x000000680000780c */ /* 0x000fe20003f24270 */
[----:B------:R-:W-:Y:S01]  /*b500*/  FFMA.FTZ R95, R43, c[0x0][0x2d0], -R6 ;  /* 0x0000b4002b5f7a23 */ /* 0x000fe20000010806 */
[----:B------:R-:W-:Y:S01]  /*b510*/  FMNMX.FTZ R0, R65, R5, !PT ;  /* 0x0000000541007209 */ /* 0x000fe20007810000 */
[----:B------:R-:W2:Y:S01]  /*b520*/  SHFL.BFLY PT, R12, R73, 0x1, 0x1f ;  /* 0x0c201f00490c7f89 */ /* 0x000ea200000e0000 */
[----:B------:R3:W2:Y:S01]  /*b530*/  MUFU.EX2 R205, R7 ;  /* 0x0000000700cd7308 */ /* 0x0006a20000000800 */
[----:B------:R-:W-:Y:S01]  /*b540*/  @P5 SHF.R.S32.HI R5, RZ, 0x1f, R242 ;  /* 0x0000001fff055819 */ /* 0x000fe200000114f2 */
[----:B------:R-:W-:Y:S01]  /*b550*/  @P5 IMAD.MOV.U32 R8, RZ, RZ, R76 ;  /* 0x000000ffff085224 */ /* 0x000fe200078e004c */
[----:B------:R-:W-:Y:S01]  /*b560*/  FMNMX.FTZ R0, R243, R0, !PT ;  /* 0x00000000f3007209 */ /* 0x000fe20007810000 */
[--C-:B------:R-:W-:Y:S01]  /*b570*/  FFMA.FTZ R94, R42, c[0x0][0x2d0], -R6.reuse ;  /* 0x0000b4002a5e7a23 */ /* 0x100fe20000010806 */
[----:B----4-:R-:W-:Y:S01]  /*b580*/  FSEL R218, R9, -INF , P1 ;  /* 0xff80000009da7808 */ /* 0x010fe20000800000 */
[----:B------:R-:W-:Y:S01]  /*b590*/  @P5 IMAD R5, R5, c[0x0][0x1e0], RZ ;  /* 0x0000780005055a24 */ /* 0x000fe200078e02ff */
[----:B------:R-:W-:Y:S01]  /*b5a0*/  FMNMX.FTZ R0, R223, R0, !PT ;  /* 0x00000000df007209 */ /* 0x000fe20007810000 */
[--C-:B------:R-:W-:Y:S01]  /*b5b0*/  FFMA.FTZ R93, R41, c[0x0][0x2d0], -R6.reuse ;  /* 0x0000b400295d7a23 */ /* 0x100fe20000010806 */
[----:B------:R-:W-:Y:S01]  /*b5c0*/  @P5 MOV R9, R52 ;  /* 0x0000003400095202 */ /* 0x000fe20000000f00 */
[----:B------:R-:W-:Y:S01]  /*b5d0*/  @P5 IMAD R5, R242, c[0x0][0x1e4], R5 ;  /* 0x00007900f2055a24 */ /* 0x000fe200078e0205 */
[----:B------:R-:W-:Y:S01]  /*b5e0*/  FMNMX.FTZ R0, R220, R0, !PT ;  /* 0x00000000dc007209 */ /* 0x000fe20007810000 */
[----:B------:R-:W-:Y:S02]  /*b5f0*/  FFMA.FTZ R52, R39, c[0x0][0x2d0], -R6 ;  /* 0x0000b40027347a23 */ /* 0x000fe40000010806 */
[----:B------:R-:W-:Y:S01]  /*b600*/  @P5 IMAD.IADD R5, R11, 0x1, R5 ;  /* 0x000000010b055824 */ /* 0x000fe200078e0205 */
[----:B------:R-:W-:Y:S01]  /*b610*/  FMNMX.FTZ R0, R219, R0, !PT ;  /* 0x00000000db007209 */ /* 0x000fe20007810000 */
[----:B------:R-:W-:Y:S01]  /*b620*/  @P5 IMAD.WIDE.U32 R8, R10, 0x70, R8 ;  /* 0x000000700a085825 */ /* 0x000fe200078e0008 */
[----:B-1----:R-:W-:Y:S02]  /*b630*/  FMNMX.FTZ R72, R4, R72, !PT ;  /* 0x0000004804487209 */ /* 0x002fe40007810000 */
[----:B------:R-:W-:Y:S01]  /*b640*/  FMNMX.FTZ R0, R218, R0, !PT ;  /* 0x00000000da007209 */ /* 0x000fe20007810000 */
[----:B------:R-:W-:Y:S01]  /*b650*/  @P5 IMAD R5, R5, 0x70, RZ ;  /* 0x0000007005055824 */ /* 0x000fe200078e02ff */
[----:B------:R-:W-:Y:S01]  /*b660*/  @P5 LEA R4, P0, R8, c[0x0][0x1c8], 0x1 ;  /* 0x0000720008045a11 */ /* 0x000fe200078008ff */
[----:B------:R-:W-:Y:S01]  /*b670*/  IMAD.MOV.U32 R10, RZ, RZ, R68 ;  /* 0x000000ffff0a7224 */ /* 0x000fe200078e0044 */
[----:B------:R-:W-:Y:S01]  /*b680*/  FMNMX.FTZ R0, R71, R0, !PT ;  /* 0x0000000047007209 */ /* 0x000fe20007810000 */
[--C-:B---3--:R-:W-:Y:S01]  /*b690*/  FFMA.FTZ R7, R14, c[0x0][0x2d0], -R6.reuse ;  /* 0x0000b4000e077a23 */ /* 0x108fe20000010806 */
[----:B------:R-:W-:Y:S01]  /*b6a0*/  @P5 IADD3 R5, R9, R5, RZ ;  /* 0x0000000509055210 */ /* 0x000fe20007ffe0ff */
[--C-:B------:R-:W-:Y:S01]  /*b6b0*/  FFMA.FTZ R106, R40, c[0x0][0x2d0], -R6.reuse ;  /* 0x0000b400286a7a23 */ /* 0x100fe20000010806 */
[----:B--2---:R-:W-:Y:S01]  /*b6c0*/  FMNMX.FTZ R73, R73, R12, !PT ;  /* 0x0000000c49497209 */ /* 0x004fe20007810000 */
[----:B------:R1:W-:Y:S01]  /*b6d0*/  MUFU.EX2 R222, R7 ;  /* 0x0000000700de7308 */ /* 0x0003e20000000800 */
[----:B------:R-:W-:Y:S01]  /*b6e0*/  @P5 LEA.HI.X R5, R8, c[0x0][0x1cc], R5, 0x1, P0 ;  /* 0x0000730008055a11 */ /* 0x000fe200000f0c05 */
[----:B------:R-:W2:Y:S01]  /*b6f0*/  SHFL.BFLY PT, R2, R0, 0x2, 0x1f ;  /* 0x0c401f0000027f89 */ /* 0x000ea200000e0000 */
[----:B------:R-:W-:Y:S01]  /*b700*/  @P5 IMAD.MOV.U32 R8, RZ, RZ, c[0x0][0x1e0] ;  /* 0x00007800ff085624 */ /* 0x000fe200078e00ff */
[C---:B------:R-:W-:Y:S01]  /*b710*/  FSETP.NEU.FTZ.AND P2, PT, R73.reuse, -INF , PT ;  /* 0xff8000004900780b */ /* 0x040fe20003f5d000 */
[----:B------:R-:W-:Y:S01]  /*b720*/  FMUL.FTZ R88, R73, c[0x0][0x2d0] ;  /* 0x0000b40049587a20 */ /* 0x000fe20000410000 */
[----:B------:R-:W-:Y:S01]  /*b730*/  F2FP.BF16.PACK_AB R76, R205, R186 ;  /* 0x000000bacd4c723e */ /* 0x000fe200000010ff */
[--C-:B------:R-:W-:Y:S02]  /*b740*/  FFMA.FTZ R104, R30, c[0x0][0x2d0], -R6.reuse ;  /* 0x0000b4001e687a23 */ /* 0x100fe40000010806 */
[--C-:B------:R-:W-:Y:S01]  /*b750*/  FFMA.FTZ R57, R28, c[0x0][0x2d0], -R6.reuse ;  /* 0x0000b4001c397a23 */ /* 0x100fe20000010806 */
[----:B------:R3:W-:Y:S01]  /*b760*/  @P5 LDGSTS.E.BYPASS.LTC128B.128 [R241+0x3900], [R4.64], !P6 ;  /* 0x0390000004f15fae */ /* 0x0007e2000f101d48 */
[----:B------:R-:W-:Y:S01]  /*b770*/  FSEL R88, R88, RZ, P2 ;  /* 0x000000ff58587208 */ /* 0x000fe20001000000 */
[--C-:B------:R-:W-:Y:S02]  /*b780*/  FFMA.FTZ R61, R25, c[0x0][0x2d0], -R6.reuse ;  /* 0x0000b400193d7a23 */ /* 0x100fe40000010806 */
[----:B------:R-:W-:Y:S02]  /*b790*/  IMAD.MOV.U32 R11, RZ, RZ, R63 ;  /* 0x000000ffff0b7224 */ /* 0x000fe400078e003f */
[--C-:B------:R-:W-:Y:S02]  /*b7a0*/  FFMA.FTZ R63, R24, c[0x0][0x2d0], -R6.reuse ;  /* 0x0000b400183f7a23 */ /* 0x100fe40000010806 */
[----:B------:R-:W4:Y:S01]  /*b7b0*/  SHFL.BFLY PT, R9, R72, 0x1, 0x1f ;  /* 0x0c201f0048097f89 */ /* 0x000f2200000e0000 */
[--C-:B------:R-:W-:Y:S02]  /*b7c0*/  FFMA.FTZ R85, R35, c[0x0][0x2d0], -R6.reuse ;  /* 0x0000b40023557a23 */ /* 0x100fe40000010806 */
[--C-:B------:R-:W-:Y:S02]  /*b7d0*/  FFMA.FTZ R109, R34, c[0x0][0x2d0], -R6.reuse ;  /* 0x0000b400226d7a23 */ /* 0x100fe40000010806 */
[--C-:B------:R-:W-:Y:S02]  /*b7e0*/  FFMA.FTZ R108, R33, c[0x0][0x2d0], -R6.reuse ;  /* 0x0000b400216c7a23 */ /* 0x100fe40000010806 */
[----:B-1----:R-:W-:Y:S01]  /*b7f0*/  @P5 IMAD.MOV.U32 R7, RZ, RZ, 0x5 ;  /* 0x00000005ff075424 */ /* 0x002fe200078e00ff */
[----:B--2---:R-:W-:Y:S01]  /*b800*/  FMNMX.FTZ R0, R0, R2, !PT ;  /* 0x0000000200007209 */ /* 0x004fe20007810000 */
[----:B------:R-:W-:Y:S02]  /*b810*/  FFMA.FTZ R2, R15, c[0x0][0x2d0], -R6 ;  /* 0x0000b4000f027a23 */ /* 0x000fe40000010806 */
[----:B------:R-:W-:Y:S01]  /*b820*/  FFMA.FTZ R103, R103, c[0x0][0x2d0], -R88 ;  /* 0x0000b40067677a23 */ /* 0x000fe20000010858 */
[C---:B------:R-:W-:Y:S01]  /*b830*/  @P5 SHF.L.U64.HI R7, R8.reuse, R7, c[0x0][0x1e4] ;  /* 0x0000790008075619 */ /* 0x040fe20000010207 */
[----:B------:R1:W2:Y:S01]  /*b840*/  MUFU.EX2 R221, R2 ;  /* 0x0000000200dd7308 */ /* 0x0002a20000000800 */
[----:B------:R-:W-:Y:S01]  /*b850*/  @P5 SHF.L.U32 R8, R8, 0x5, RZ ;  /* 0x0000000508085819 */ /* 0x000fe200000006ff */
[--C-:B------:R-:W-:Y:S02]  /*b860*/  FFMA.FTZ R107, R32, c[0x0][0x2d0], -R6.reuse ;  /* 0x0000b400206b7a23 */ /* 0x100fe40000010806 */
[--C-:B------:R-:W-:Y:S01]  /*b870*/  FFMA.FTZ R49, R49, c[0x0][0x2d0], -R6.reuse ;  /* 0x0000b40031317a23 */ /* 0x100fe20000010806 */
[----:B---3--:R-:W-:Y:S01]  /*b880*/  @P5 IADD3 R4, P0, R4, R8, RZ ;  /* 0x0000000804045210 */ /* 0x008fe20007f1e0ff */
[--C-:B------:R-:W-:Y:S02]  /*b890*/  FFMA.FTZ R110, R48, c[0x0][0x2d0], -R6.reuse ;  /* 0x0000b400306e7a23 */ /* 0x100fe40000010806 */
[----:B------:R-:W-:Y:S02]  /*b8a0*/  FFMA.FTZ R47, R47, c[0x0][0x2d0], -R6 ;  /* 0x0000b4002f2f7a23 */ /* 0x000fe40000010806 */
[----:B------:R-:W-:Y:S01]  /*b8b0*/  @P5 IMAD.X R5, R7, 0x1, R5, P0 ;  /* 0x0000000107055824 */ /* 0x000fe200000e0605 */
[----:B----4-:R-:W-:Y:S01]  /*b8c0*/  FMNMX.FTZ R72, R72, R9, !PT ;  /* 0x0000000948487209 */ /* 0x010fe20007810000 */
[----:B------:R-:W-:Y:S02]  /*b8d0*/  FFMA.FTZ R9, R16, c[0x0][0x2d0], -R88 ;  /* 0x0000b40010097a23 */ /* 0x000fe40000010858 */
[--C-:B------:R-:W-:Y:S01]  /*b8e0*/  FFMA.FTZ R111, R46, c[0x0][0x2d0], -R6.reuse ;  /* 0x0000b4002e6f7a23 */ /* 0x100fe20000010806 */
[----:B------:R3:W-:Y:S01]  /*b8f0*/  @P5 LDGSTS.E.BYPASS.LTC128B.128 [R241+0x4100], [R4.64], !P6 ;  /* 0x0410000004f15fae */ /* 0x0007e2000f101d48 */
[----:B------:R4:W-:Y:S01]  /*b900*/  MUFU.EX2 R105, R9 ;  /* 0x0000000900697308 */ /* 0x0009e20000000800 */
[C---:B------:R-:W-:Y:S01]  /*b910*/  FMUL.FTZ R75, R72.reuse, c[0x0][0x2d0] ;  /* 0x0000b400484b7a20 */ /* 0x040fe20000410000 */
[----:B------:R-:W-:Y:S01]  /*b920*/  FSETP.NEU.FTZ.AND P1, PT, R72, -INF , PT ;  /* 0xff8000004800780b */ /* 0x000fe20003f3d000 */
[--C-:B------:R-:W-:Y:S02]  /*b930*/  FFMA.FTZ R35, R31, c[0x0][0x2d0], -R6.reuse ;  /* 0x0000b4001f237a23 */ /* 0x100fe40000010806 */
[----:B------:R-:W-:Y:S01]  /*b940*/  FFMA.FTZ R58, R27, c[0x0][0x2d0], -R6 ;  /* 0x0000b4001b3a7a23 */ /* 0x000fe20000010806 */
[----:B------:R-:W-:Y:S01]  /*b950*/  FSEL R75, R75, RZ, P1 ;  /* 0x000000ff4b4b7208 */ /* 0x000fe20000800000 */
[----:B-1----:R-:W1:Y:S01]  /*b960*/  SHFL.BFLY PT, R2, R0, 0x1, 0x1f ;  /* 0x0c201f0000027f89 */ /* 0x002e6200000e0000 */
[----:B--2---:R-:W-:Y:S01]  /*b970*/  F2FP.BF16.PACK_AB R78, R221, R222 ;  /* 0x000000dedd4e723e */ /* 0x004fe200000010ff */
[--C-:B----4-:R-:W-:Y:S01]  /*b980*/  FFMA.FTZ R9, R17, c[0x0][0x2d0], -R88.reuse ;  /* 0x0000b40011097a23 */ /* 0x110fe20000010858 */
[----:B---3--:R-:W-:Y:S03]  /*b990*/  @P5 IADD3 R4, P0, R4, R8, RZ ;  /* 0x0000000804045210 */ /* 0x008fe60007f1e0ff */
[----:B------:R2:W3:Y:S02]  /*b9a0*/  MUFU.EX2 R201, R9 ;  /* 0x0000000900c97308 */ /* 0x0004e40000000800 */
[----:B------:R-:W-:Y:S01]  /*b9b0*/  @P5 IMAD.X R5, R5, 0x1, R7, P0 ;  /* 0x0000000105055824 */ /* 0x000fe200000e0607 */
[----:B-1----:R-:W-:Y:S01]  /*b9c0*/  FMNMX.FTZ R70, R0, R2, !PT ;  /* 0x0000000200467209 */ /* 0x002fe20007810000 */
[--C-:B------:R-:W-:Y:S03]  /*b9d0*/  FFMA.FTZ R0, R19, c[0x0][0x2d0], -R88.reuse ;  /* 0x0000b40013007a23 */ /* 0x100fe60000010858 */
[----:B------:R1:W-:Y:S01]  /*b9e0*/  @P5 LDGSTS.E.BYPASS.LTC128B.128 [R241+0x4900], [R4.64], !P6 ;  /* 0x0490000004f15fae */ /* 0x0003e2000f101d48 */
[----:B------:R-:W-:Y:S02]  /*b9f0*/  FMUL.FTZ R92, R70, c[0x0][0x2d0] ;  /* 0x0000b400465c7a20 */ /* 0x000fe40000410000 */
[----:B------:R4:W-:Y:S01]  /*ba00*/  MUFU.EX2 R215, R0 ;  /* 0x0000000000d77308 */ /* 0x0009e20000000800 */
[----:B--2---:R-:W-:Y:S01]  /*ba10*/  FFMA.FTZ R9, R18, c[0x0][0x2d0], -R88 ;  /* 0x0000b40012097a23 */ /* 0x004fe20000010858 */
[----:B---3--:R-:W-:Y:S08]  /*ba20*/  F2FP.BF16.PACK_AB R77, R201, R105 ;  /* 0x00000069c94d723e */ /* 0x008ff000000010ff */
[----:B------:R-:W-:Y:S01]  /*ba30*/  MUFU.EX2 R214, R9 ;  /* 0x0000000900d67308 */ /* 0x000fe20000000800 */
[--C-:B----4-:R-:W-:Y:S01]  /*ba40*/  FFMA.FTZ R0, R20, c[0x0][0x2d0], -R75.reuse ;  /* 0x0000b40014007a23 */ /* 0x110fe2000001084b */
[-C--:B-1----:R-:W-:Y:S08]  /*ba50*/  @P5 IADD3 R4, P0, R4, R8.reuse, RZ ;  /* 0x0000000804045210 */ /* 0x082ff00007f1e0ff */
[----:B------:R1:W-:Y:S01]  /*ba60*/  MUFU.EX2 R184, R0 ;  /* 0x0000000000b87308 */ /* 0x0003e20000000800 */
[----:B------:R-:W-:Y:S05]  /*ba70*/  @P5 IADD3.X R5, R5, R7, RZ, P0, !PT ;  /* 0x0000000705055210 */ /* 0x000fea00007fe4ff */
[----:B------:R2:W-:Y:S01]  /*ba80*/  @P5 LDGSTS.E.BYPASS.LTC128B.128 [R241+0x5100], [R4.64], !P6 ;  /* 0x0510000004f15fae */ /* 0x0005e2000f101d48 */
[----:B-1----:R-:W-:Y:S04]  /*ba90*/  FFMA.FTZ R0, R21, c[0x0][0x2d0], -R75 ;  /* 0x0000b40015007a23 */ /* 0x002fe8000001084b */
[----:B------:R1:W3:Y:S01]  /*baa0*/  MUFU.EX2 R194, R0 ;  /* 0x0000000000c27308 */ /* 0x0002e20000000800 */
[----:B--2---:R-:W-:Y:S05]  /*bab0*/  @P5 IADD3 R4, P0, R4, R8, RZ ;  /* 0x0000000804045210 */ /* 0x004fea0007f1e0ff */
[----:B------:R-:W-:Y:S05]  /*bac0*/  @P5 IMAD.X R5, R5, 0x1, R7, P0 ;  /* 0x0000000105055824 */ /* 0x000fea00000e0607 */
[----:B------:R2:W-:Y:S01]  /*bad0*/  @P5 LDGSTS.E.BYPASS.LTC128B.128 [R241+0x5900], [R4.64], !P6 ;  /* 0x0590000004f15fae */ /* 0x0005e2000f101d48 */
[----:B-1----:R-:W-:Y:S01]  /*bae0*/  FFMA.FTZ R0, R22, c[0x0][0x2d0], -R75 ;  /* 0x0000b40016007a23 */ /* 0x002fe2000001084b */
[----:B---3--:R-:W-:Y:S03]  /*baf0*/  F2FP.BF16.PACK_AB R64, R194, R184 ;  /* 0x000000b8c240723e */ /* 0x008fe600000010ff */
[----:B------:R1:W-:Y:S01]  /*bb00*/  MUFU.EX2 R200, R0 ;  /* 0x0000000000c87308 */ /* 0x0003e20000000800 */
[----:B--2---:R-:W-:Y:S05]  /*bb10*/  @P5 IADD3 R4, P0, R4, R8, RZ ;  /* 0x0000000804045210 */ /* 0x004fea0007f1e0ff */
[----:B------:R-:W-:Y:S01]  /*bb20*/  @P5 IMAD.X R5, R5, 0x1, R7, P0 ;  /* 0x0000000105055824 */ /* 0x000fe200000e0607 */
[----:B------:R-:W-:Y:S01]  /*bb30*/  FSETP.NEU.FTZ.AND P0, PT, R70, -INF , PT ;  /* 0xff8000004600780b */ /* 0x000fe20003f1d000 */
[----:B-1----:R-:W-:Y:S03]  /*bb40*/  FFMA.FTZ R0, R23, c[0x0][0x2d0], -R75 ;  /* 0x0000b40017007a23 */ /* 0x002fe6000001084b */
[----:B------:R-:W-:Y:S01]  /*bb50*/  FSEL R92, R92, RZ, P0 ;  /* 0x000000ff5c5c7208 */ /* 0x000fe20000000000 */
[----:B------:R1:W-:Y:S01]  /*bb60*/  @P5 LDGSTS.E.BYPASS.LTC128B.128 [R241+0x6100], [R4.64], !P6 ;  /* 0x0610000004f15fae */ /* 0x0003e2000f101d48 */
[----:B------:R2:W3:Y:S03]  /*bb70*/  MUFU.EX2 R211, R0 ;  /* 0x0000000000d37308 */ /* 0x0004e60000000800 */
[--C-:B------:R-:W-:Y:S01]  /*bb80*/  FFMA.FTZ R2, R26, c[0x0][0x2d0], -R92.reuse ;  /* 0x0000b4001a027a23 */ /* 0x100fe2000001085c */
[----:B------:R-:W-:Y:S01]  /*bb90*/  MOV R26, R79 ;  /* 0x0000004f001a7202 */ /* 0x000fe20000000f00 */
[--C-:B------:R-:W-:Y:S01]  /*bba0*/  FFMA.FTZ R220, R220, c[0x0][0x2d0], -R92.reuse ;  /* 0x0000b400dcdc7a23 */ /* 0x100fe2000001085c */
[----:B------:R-:W-:Y:S01]  /*bbb0*/  F2FP.BF16.PACK_AB R79, R215, R214 ;  /* 0x000000d6d74f723e */ /* 0x000fe200000010ff */
[--C-:B------:R-:W-:Y:S02]  /*bbc0*/  FFMA.FTZ R219, R219, c[0x0][0x2d0], -R92.reuse ;  /* 0x0000b400dbdb7a23 */ /* 0x100fe4000001085c */
[--C-:B------:R-:W-:Y:S01]  /*bbd0*/  FFMA.FTZ R218, R218, c[0x0][0x2d0], -R92.reuse ;  /* 0x0000b400dada7a23 */ /* 0x100fe2000001085c */
[----:B------:R4:W-:Y:S01]  /*bbe0*/  MUFU.EX2 R185, R2 ;  /* 0x0000000200b97308 */ /* 0x0009e20000000800 */
[----:B--2---:R-:W-:Y:S02]  /*bbf0*/  FSEL R0, R74, RZ, P3 ;  /* 0x000000ff4a007208 */ /* 0x004fe40001800000 */
[----:B------:R-:W-:Y:S04]  /*bc00*/  @P5 IADD3 R8, P3, R4, R8, RZ ;  /* 0x0000000804085210 */ /* 0x000fe80007f7e0ff */
[----:B------:R-:W-:Y:S01]  /*bc10*/  @P5 IADD3.X R9, R5, R7, RZ, P3, !PT ;  /* 0x0000000705095210 */ /* 0x000fe20001ffe4ff */
[----:B-1----:R-:W-:Y:S01]  /*bc20*/  FADD.FTZ R5, -R0, R3 ;  /* 0x0000000300057221 */ /* 0x002fe20000010100 */
[----:B------:R-:W-:Y:S01]  /*bc30*/  FSEL R3, R73, RZ, P2 ;  /* 0x000000ff49037208 */ /* 0x000fe20001000000 */
[----:B------:R-:W-:Y:S01]  /*bc40*/  FFMA.FTZ R7, R29, c[0x0][0x2d0], -R92 ;  /* 0x0000b4001d077a23 */ /* 0x000fe2000001085c */
[----:B----4-:R-:W-:Y:S01]  /*bc50*/  FSEL R2, R72, RZ, P1 ;  /* 0x000000ff48027208 */ /* 0x010fe20000800000 */
[----:B------:R1:W-:Y:S01]  /*bc60*/  @P5 LDGSTS.E.BYPASS.LTC128B.128 [R241+0x6900], [R8.64], !P6 ;  /* 0x0690000008f15fae */ /* 0x0003e2000f101d48 */
[----:B------:R-:W-:Y:S01]  /*bc70*/  FSEL R0, R70, RZ, P0 ;  /* 0x000000ff46007208 */ /* 0x000fe20000000000 */
[----:B------:R-:W2:Y:S01]  /*bc80*/  MUFU.EX2 R193, R7 ;  /* 0x0000000700c17308 */ /* 0x000ea20000000800 */
[----:B------:R-:W-:Y:S01]  /*bc90*/  FADD.FTZ R4, -R3, R116 ;  /* 0x0000007403047221 */ /* 0x000fe20000010100 */
[----:B------:R-:W-:Y:S01]  /*bca0*/  MOV R116, R66 ;  /* 0x0000004200747202 */ /* 0x000fe20000000f00 */
[----:B------:R-:W-:Y:S01]  /*bcb0*/  FADD.FTZ R3, -R2, R117 ;  /* 0x0000007502037221 */ /* 0x000fe20000010100 */
[----:B---3--:R-:W-:Y:S01]  /*bcc0*/  F2FP.BF16.PACK_AB R66, R211, R200 ;  /* 0x000000c8d342723e */ /* 0x008fe200000010ff */
[----:B------:R-:W-:Y:S01]  /*bcd0*/  FADD.FTZ R2, -R0, R118 ;  /* 0x0000007600027221 */ /* 0x000fe20000010100 */
[----:B------:R-:W3:Y:S01]  /*bce0*/  LDSM.16.MT88.4 R20, [R224] ;  /* 0x00000000e014783b */ /* 0x000ee20000004200 */
[----:B------:R-:W-:Y:S02]  /*bcf0*/  FMUL.FTZ R0, R5, c[0x0][0x2d0] ;  /* 0x0000b40005007a20 */ /* 0x000fe40000410000 */
[----:B------:R-:W-:Y:S02]  /*bd00*/  IMAD.MOV.U32 R29, RZ, RZ, R67 ;  /* 0x000000ffff1d7224 */ /* 0x000fe400078e0043 */
[----:B------:R4:W1:Y:S01]  /*bd10*/  MUFU.EX2 R69, R0 ;  /* 0x0000000000457308 */ /* 0x0008620000000800 */
[----:B------:R-:W-:Y:S02]  /*bd20*/  IMAD.MOV.U32 R118, RZ, RZ, R11 ;  /* 0x000000ffff767224 */ /* 0x000fe400078e000b */
[----:B------:R-:W-:Y:S01]  /*bd30*/  IMAD.MOV.U32 R117, RZ, RZ, R65 ;  /* 0x000000ffff757224 */ /* 0x000fe200078e0041 */
[----:B------:R-:W0:Y:S01]  /*bd40*/  LDGDEPBAR ;  /* 0x00000000000079af */ /* 0x000e220000000000 */
[----:B--2---:R-:W-:Y:S01]  /*bd50*/  F2FP.BF16.PACK_AB R65, R193, R185 ;  /* 0x000000b9c141723e */ /* 0x004fe200000010ff */
[----:B----4-:R-:W-:Y:S02]  /*bd60*/  FMUL.FTZ R0, R4, c[0x0][0x2d0] ;  /* 0x0000b40004007a20 */ /* 0x010fe40000410000 */
[C---:B-1----:R-:W-:Y:S02]  /*bd70*/  FMUL.FTZ R4, R69.reuse, R124 ;  /* 0x0000007c45047220 */ /* 0x042fe40000410000 */
[----:B------:R1:W2:Y:S01]  /*bd80*/  MUFU.EX2 R68, R0 ;  /* 0x0000000000447308 */ /* 0x0002a20000000800 */
[C---:B------:R-:W-:Y:S02]  /*bd90*/  FMUL.FTZ R5, R69.reuse, R125 ;  /* 0x0000007d45057220 */ /* 0x040fe40000410000 */
[C---:B------:R-:W-:Y:S02]  /*bda0*/  FMUL.FTZ R16, R69.reuse, R132 ;  /* 0x0000008445107220 */ /* 0x040fe40000410000 */
[C---:B------:R-:W-:Y:S02]  /*bdb0*/  FMUL.FTZ R17, R69.reuse, R133 ;  /* 0x0000008545117220 */ /* 0x040fe40000410000 */
[C---:B------:R-:W-:Y:S01]  /*bdc0*/  FMUL.FTZ R32, R69.reuse, R148 ;  /* 0x0000009445207220 */ /* 0x040fe20000410000 */
[----:B------:R-:W-:Y:S01]  /*bdd0*/  MOV R148, R35 ;  /* 0x0000002300947202 */ /* 0x000fe20000000f00 */
[C---:B------:R-:W-:Y:S02]  /*bde0*/  FMUL.FTZ R33, R69.reuse, R149 ;  /* 0x0000009545217220 */ /* 0x040fe40000410000 */
[----:B------:R-:W-:Y:S02]  /*bdf0*/  FMUL.FTZ R48, R69, R164 ;  /* 0x000000a445307220 */ /* 0x000fe40000410000 */
[----:B------:R-:W-:Y:S02]  /*be00*/  IMAD.MOV.U32 R164, RZ, RZ, R115 ;  /* 0x000000ffffa47224 */ /* 0x000fe400078e0073 */
[----:B------:R-:W-:Y:S02]  /*be10*/  IMAD.MOV.U32 R149, RZ, RZ, R118 ;  /* 0x000000ffff957224 */ /* 0x000fe400078e0076 */
[----:B------:R-:W-:Y:S01]  /*be20*/  MUFU.EX2 R118, R86 ;  /* 0x0000005600767308 */ /* 0x000fe20000000800 */
[----:B-1----:R-:W-:Y:S02]  /*be30*/  FMUL.FTZ R0, R3, c[0x0][0x2d0] ;  /* 0x0000b40003007a20 */ /* 0x002fe40000410000 */
[C---:B--2---:R-:W-:Y:S07]  /*be40*/  FMUL.FTZ R6, R68.reuse, R126 ;  /* 0x0000007e44067220 */ /* 0x044fee0000410000 */
[----:B------:R1:W2:Y:S01]  /*be50*/  MUFU.EX2 R3, R0 ;  /* 0x0000000000037308 */ /* 0x0002a20000000800 */
[C---:B------:R-:W-:Y:S02]  /*be60*/  FMUL.FTZ R7, R68.reuse, R127 ;  /* 0x0000007f44077220 */ /* 0x040fe40000410000 */
[----:B------:R-:W-:Y:S02]  /*be70*/  IMAD.MOV.U32 R126, RZ, RZ, R10 ;  /* 0x000000ffff7e7224 */ /* 0x000fe400078e000a */
[C---:B------:R-:W-:Y:S02]  /*be80*/  FMUL.FTZ R18, R68.reuse, R134 ;  /* 0x0000008644127220 */ /* 0x040fe40000410000 */
[C---:B------:R-:W-:Y:S01]  /*be90*/  FMUL.FTZ R19, R68.reuse, R135 ;  /* 0x0000008744137220 */ /* 0x040fe20000410000 */
[-C--:B---3--:R-:W-:Y:S02]  /*bea0*/  HMMA.16816.F32.BF16 R4, R76, R20.reuse, R4 ;  /* 0x000000144c04723c */ /* 0x088fe40000041804 */
[----:B------:R-:W-:Y:S03]  /*beb0*/  MUFU.EX2 R135, R84 ;  /* 0x0000005400877308 */ /* 0x000fe60000000800 */
[C---:B------:R-:W-:Y:S01]  /*bec0*/  FMUL.FTZ R34, R68.reuse, R150 ;  /* 0x0000009644227220 */ /* 0x040fe20000410000 */
[----:B------:R-:W-:Y:S01]  /*bed0*/  MOV R150, R54 ;  /* 0x0000003600967202 */ /* 0x000fe20000000f00 */
[----:B------:R-:W-:Y:S02]  /*bee0*/  FMUL.FTZ R35, R68, R151 ;  /* 0x0000009744237220 */ /* 0x000fe40000410000 */
[----:B------:R-:W-:Y:S03]  /*bef0*/  IMAD.MOV.U32 R151, RZ, RZ, R53 ;  /* 0x000000ffff977224 */ /* 0x000fe600078e0035 */
[----:B------:R-:W-:Y:S02]  /*bf00*/  IMAD.MOV.U32 R134, RZ, RZ, R56 ;  /* 0x000000ffff867224 */ /* 0x000fe400078e0038 */
[----:B-1----:R-:W-:Y:S02]  /*bf10*/  FMUL.FTZ R0, R2, c[0x0][0x2d0] ;  /* 0x0000b40002007a20 */ /* 0x002fe40000410000 */
[--C-:B------:R-:W-:Y:S02]  /*bf20*/  FFMA.FTZ R2, R50, c[0x0][0x2d0], -R92.reuse ;  /* 0x0000b40032027a23 */ /* 0x100fe4000001085c */
[C---:B--2---:R-:W-:Y:S02]  /*bf30*/  FMUL.FTZ R8, R3.reuse, R120 ;  /* 0x0000007803087220 */ /* 0x044fe40000410000 */
[----:B------:R1:W-:Y:S01]  /*bf40*/  MUFU.EX2 R187, R2 ;  /* 0x0000000200bb7308 */ /* 0x0003e20000000800 */
[C---:B------:R-:W-:Y:S02]  /*bf50*/  FMUL.FTZ R9, R3.reuse, R121 ;  /* 0x0000007903097220 */ /* 0x040fe40000410000 */
[C---:B------:R-:W-:Y:S02]  /*bf60*/  FMUL.FTZ R12, R3.reuse, R128 ;  /* 0x00000080030c7220 */ /* 0x040fe40000410000 */
[C---:B------:R-:W-:Y:S02]  /*bf70*/  FMUL.FTZ R13, R3.reuse, R129 ;  /* 0x00000081030d7220 */ /* 0x040fe40000410000 */
[C---:B------:R-:W-:Y:S02]  /*bf80*/  FMUL.FTZ R24, R3.reuse, R140 ;  /* 0x0000008c03187220 */ /* 0x040fe40000410000 */
[C---:B------:R-:W-:Y:S01]  /*bf90*/  FMUL.FTZ R25, R3.reuse, R141 ;  /* 0x0000008d03197220 */ /* 0x040fe20000410000 */
[----:B------:R-:W2:Y:S01]  /*bfa0*/  MUFU.EX2 R0, R0 ;  /* 0x0000000000007308 */ /* 0x000ea20000000800 */
[C---:B------:R-:W-:Y:S02]  /*bfb0*/  FMUL.FTZ R28, R3.reuse, R144 ;  /* 0x00000090031c7220 */ /* 0x040fe40000410000 */
[C---:B------:R-:W-:Y:S01]  /*bfc0*/  FMUL.FTZ R40, R3.reuse, R156 ;  /* 0x0000009c03287220 */ /* 0x040fe20000410000 */
[----:B------:R-:W-:Y:S01]  /*bfd0*/  MOV R156, R59 ;  /* 0x0000003b009c7202 */ /* 0x000fe20000000f00 */
[C---:B------:R-:W-:Y:S02]  /*bfe0*/  FMUL.FTZ R41, R3.reuse, R157 ;  /* 0x0000009d03297220 */ /* 0x040fe40000410000 */
[C---:B------:R-:W-:Y:S02]  /*bff0*/  FMUL.FTZ R45, R3.reuse, R161 ;  /* 0x000000a1032d7220 */ /* 0x040fe40000410000 */
[----:B------:R-:W-:Y:S01]  /*c000*/  FMUL.FTZ R44, R3, R160 ;  /* 0x000000a0032c7220 */ /* 0x000fe20000410000 */
[----:B------:R-:W-:Y:S01]  /*c010*/  MUFU.EX2 R129, R85 ;  /* 0x0000005500817308 */ /* 0x000fe20000000800 */
[----:B------:R-:W-:Y:S01]  /*c020*/  MOV R160, R111 ;  /* 0x0000006f00a07202 */ /* 0x000fe20000000f00 */
[C---:B------:R-:W-:Y:S02]  /*c030*/  FMUL.FTZ R50, R68.reuse, R166 ;  /* 0x000000a644327220 */ /* 0x040fe40000410000 */
[----:B-1----:R-:W-:Y:S02]  /*c040*/  FFMA.FTZ R2, R51, c[0x0][0x2d0], -R92 ;  /* 0x0000b40033027a23 */ /* 0x002fe4000001085c */
[C---:B------:R-:W-:Y:S01]  /*c050*/  FMUL.FTZ R56, R3.reuse, R172 ;  /* 0x000000ac03387220 */ /* 0x040fe20000410000 */
[----:B------:R-:W-:Y:S01]  /*c060*/  MOV R172, R107 ;  /* 0x0000006b00ac7202 */ /* 0x000fe20000000f00 */
[----:B------:R-:W-:Y:S01]  /*c070*/  FMUL.FTZ R51, R68, R167 ;  /* 0x000000a744337220 */ /* 0x000fe20000410000 */
[----:B------:R-:W-:Y:S01]  /*c080*/  MOV R167, R63 ;  /* 0x0000003f00a77202 */ /* 0x000fe20000000f00 */
[----:B------:R-:W1:Y:S01]  /*c090*/  MUFU.EX2 R188, R2 ;  /* 0x0000000200bc7308 */ /* 0x000e620000000800 */
[----:B------:R-:W-:Y:S02]  /*c0a0*/  IMAD.MOV.U32 R157, RZ, RZ, R57 ;  /* 0x000000ffff9d7224 */ /* 0x000fe400078e0039 */
[----:B------:R-:W-:Y:S02]  /*c0b0*/  FMUL.FTZ R57, R3, R173 ;  /* 0x000000ad03397220 */ /* 0x000fe40000410000 */
[C---:B--2---:R-:W-:Y:S02]  /*c0c0*/  FMUL.FTZ R10, R0.reuse, R122 ;  /* 0x0000007a000a7220 */ /* 0x044fe40000410000 */
[C---:B------:R-:W-:Y:S02]  /*c0d0*/  FMUL.FTZ R11, R0.reuse, R123 ;  /* 0x0000007b000b7220 */ /* 0x040fe40000410000 */
[C---:B------:R-:W-:Y:S01]  /*c0e0*/  FMUL.FTZ R14, R0.reuse, R130 ;  /* 0x00000082000e7220 */ /* 0x040fe20000410000 */
[----:B------:R-:W-:Y:S01]  /*c0f0*/  MUFU.EX2 R128, R102 ;  /* 0x0000006600807308 */ /* 0x000fe20000000800 */
[C---:B------:R-:W-:Y:S02]  /*c100*/  FMUL.FTZ R15, R0.reuse, R131 ;  /* 0x00000083000f7220 */ /* 0x040fe40000410000 */
[C---:B------:R-:W-:Y:S01]  /*c110*/  FMUL.FTZ R27, R0.reuse, R143 ;  /* 0x0000008f001b7220 */ /* 0x040fe20000410000 */
[----:B------:R-:W-:Y:S01]  /*c120*/  MOV R143, R83 ;  /* 0x00000053008f7202 */ /* 0x000fe20000000f00 */
[C---:B------:R-:W-:Y:S02]  /*c130*/  FMUL.FTZ R30, R0.reuse, R146 ;  /* 0x00000092001e7220 */ /* 0x040fe40000410000 */
[C---:B------:R-:W-:Y:S02]  /*c140*/  FMUL.FTZ R31, R0.reuse, R147 ;  /* 0x00000093001f7220 */ /* 0x040fe40000410000 */
[C---:B------:R-:W-:Y:S01]  /*c150*/  FMUL.FTZ R43, R0.reuse, R159 ;  /* 0x0000009f002b7220 */ /* 0x040fe20000410000 */
[----:B------:R2:W-:Y:S01]  /*c160*/  MUFU.EX2 R146, R94 ;  /* 0x0000005e00927308 */ /* 0x0005e20000000800 */
[----:B------:R-:W-:Y:S01]  /*c170*/  MOV R159, R52 ;  /* 0x00000034009f7202 */ /* 0x000fe20000000f00 */
[----:B------:R-:W-:Y:S01]  /*c180*/  FMUL.FTZ R42, R0, R158 ;  /* 0x0000009e002a7220 */ /* 0x000fe20000410000 */
[----:B-1----:R-:W-:Y:S01]  /*c190*/  F2FP.BF16.PACK_AB R67, R188, R187 ;  /* 0x000000bbbc43723e */ /* 0x002fe200000010ff */
[----:B------:R-:W-:Y:S02]  /*c1a0*/  FFMA.FTZ R2, R90, c[0x0][0x2d0], -R88 ;  /* 0x0000b4005a027a23 */ /* 0x000fe40000010858 */
[C---:B------:R-:W-:Y:S02]  /*c1b0*/  FMUL.FTZ R46, R0.reuse, R162 ;  /* 0x000000a2002e7220 */ /* 0x040fe40000410000 */
[----:B------:R-:W-:Y:S02]  /*c1c0*/  IMAD.MOV.U32 R158, RZ, RZ, R47 ;  /* 0x000000ffff9e7224 */ /* 0x000fe400078e002f */
[----:B------:R1:W-:Y:S01]  /*c1d0*/  MUFU.EX2 R131, R95 ;  /* 0x0000005f00837308 */ /* 0x0003e20000000800 */
[C---:B------:R-:W-:Y:S04]  /*c1e0*/  HMMA.16816.F32.BF16 R8, R64.reuse, R20, R8 ;  /* 0x000000144008723c */ /* 0x040fe80000041808 */
[----:B------:R-:W-:Y:S01]  /*c1f0*/  FMUL.FTZ R47, R0, R163 ;  /* 0x000000a3002f7220 */ /* 0x000fe20000410000 */
[----:B------:R-:W-:Y:S01]  /*c200*/  MOV R163, R116 ;  /* 0x0000007400a37202 */ /* 0x000fe20000000f00 */
[----:B------:R-:W-:Y:S01]  /*c210*/  IMAD.MOV.U32 R162, RZ, RZ, R104 ;  /* 0x000000ffffa27224 */ /* 0x000fe200078e0068 */
[----:B------:R-:W-:Y:S01]  /*c220*/  MOV R104, R80 ;  /* 0x0000005000687202 */ /* 0x000fe20000000f00 */
[-C--:B------:R-:W-:Y:S01]  /*c230*/  HMMA.16816.F32.BF16 R12, R64, R22.reuse, R12 ;  /* 0x00000016400c723c */ /* 0x080fe2000004180c */
[----:B------:R-:W-:Y:S03]  /*c240*/  MUFU.EX2 R116, R87 ;  /* 0x0000005700747308 */ /* 0x000fe60000000800 */
[C---:B------:R-:W-:Y:S01]  /*c250*/  FMUL.FTZ R20, R69.reuse, R136 ;  /* 0x0000008845147220 */ /* 0x040fe20000410000 */
[----:B------:R-:W-:Y:S01]  /*c260*/  MOV R136, R62 ;  /* 0x0000003e00887202 */ /* 0x000fe20000000f00 */
[----:B------:R-:W-:Y:S01]  /*c270*/  FMUL.FTZ R21, R69, R137 ;  /* 0x0000008945157220 */ /* 0x000fe20000410000 */
[----:B------:R-:W-:Y:S01]  /*c280*/  MOV R137, R117 ;  /* 0x0000007500897202 */ /* 0x000fe20000000f00 */
[C---:B------:R-:W-:Y:S04]  /*c290*/  HMMA.16816.F32.BF16 R16, R76.reuse, R22, R16 ;  /* 0x000000164c10723c */ /* 0x040fe80000041810 */
[----:B------:R-:W-:Y:S01]  /*c2a0*/  IMAD.MOV.U32 R117, RZ, RZ, R29 ;  /* 0x000000ffff757224 */ /* 0x000fe200078e001d */
[----:B------:R-:W-:Y:S01]  /*c2b0*/  MOV R173, R158 ;  /* 0x0000009e00ad7202 */ /* 0x000fe20000000f00 */
[----:B------:R-:W-:Y:S02]  /*c2c0*/  FMUL.FTZ R29, R3, R145 ;  /* 0x00000091031d7220 */ /* 0x000fe40000410000 */
[C---:B------:R-:W-:Y:S04]  /*c2d0*/  FMUL.FTZ R22, R68.reuse, R138 ;  /* 0x0000008a44167220 */ /* 0x040fe80000410000 */
[----:B------:R-:W-:Y:S02]  /*c2e0*/  IMAD.MOV.U32 R138, RZ, RZ, R37 ;  /* 0x000000ffff8a7224 */ /* 0x000fe400078e0025 */
[----:B------:R-:W3:Y:S01]  /*c2f0*/  LDSM.16.MT88.4 R36, [R228] ;  /* 0x00000000e424783b */ /* 0x000ee20000004200 */
[----:B------:R-:W-:Y:S02]  /*c300*/  FMUL.FTZ R23, R68, R139 ;  /* 0x0000008b44177220 */ /* 0x000fe40000410000 */
[----:B------:R-:W-:Y:S02]  /*c310*/  IMAD.MOV.U32 R139, RZ, RZ, R26 ;  /* 0x000000ffff8b7224 */ /* 0x000fe400078e001a */
[C---:B------:R-:W-:Y:S01]  /*c320*/  FMUL.FTZ R26, R0.reuse, R142 ;  /* 0x0000008e001a7220 */ /* 0x040fe20000410000 */
[----:B------:R-:W-:Y:S01]  /*c330*/  MOV R142, R49 ;  /* 0x00000031008e7202 */ /* 0x000fe20000000f00 */
[----:B------:R-:W-:Y:S02]  /*c340*/  IMAD.MOV.U32 R161, RZ, RZ, R117 ;  /* 0x000000ffffa17224 */ /* 0x000fe400078e0075 */
[----:B------:R-:W-:Y:S01]  /*c350*/  FMUL.FTZ R49, R69, R165 ;  /* 0x000000a545317220 */ /* 0x000fe20000410000 */
[----:B------:R-:W-:Y:S01]  /*c360*/  MOV R158, R142 ;  /* 0x0000008e009e7202 */ /* 0x000fe20000000f00 */
[----:B------:R-:W-:Y:S02]  /*c370*/  IMAD.MOV.U32 R165, RZ, RZ, R58 ;  /* 0x000000ffffa57224 */ /* 0x000fe400078e003a */
[C---:B------:R-:W-:Y:S02]  /*c380*/  FMUL.FTZ R58, R0.reuse, R174 ;  /* 0x000000ae003a7220 */ /* 0x040fe40000410000 */
[C---:B------:R-:W-:Y:S01]  /*c390*/  FMUL.FTZ R59, R0.reuse, R175 ;  /* 0x000000af003b7220 */ /* 0x040fe20000410000 */
[----:B------:R-:W-:Y:S01]  /*c3a0*/  MOV R175, R164 ;  /* 0x000000a400af7202 */ /* 0x000fe20000000f00 */
[----:B------:R-:W-:Y:S02]  /*c3b0*/  IMAD.MOV.U32 R166, RZ, RZ, R61 ;  /* 0x000000ffffa67224 */ /* 0x000fe400078e003d */
[----:B------:R-:W-:Y:S01]  /*c3c0*/  FMUL.FTZ R61, R3, R177 ;  /* 0x000000b1033d7220 */ /* 0x000fe20000410000 */
[----:B------:R-:W-:Y:S01]  /*c3d0*/  MOV R177, R151 ;  /* 0x0000009700b17202 */ /* 0x000fe20000000f00 */
[C---:B------:R-:W-:Y:S02]  /*c3e0*/  FMUL.FTZ R62, R0.reuse, R178 ;  /* 0x000000b2003e7220 */ /* 0x040fe40000410000 */
[----:B------:R-:W-:Y:S02]  /*c3f0*/  FMUL.FTZ R63, R0, R179 ;  /* 0x000000b3003f7220 */ /* 0x000fe40000410000 */
[--C-:B--2---:R-:W-:Y:S02]  /*c400*/  FFMA.FTZ R94, R240, c[0x0][0x2d0], -R88.reuse ;  /* 0x0000b400f05e7a23 */ /* 0x104fe40000010858 */
[--C-:B------:R-:W-:Y:S02]  /*c410*/  FFMA.FTZ R151, R89, c[0x0][0x2d0], -R88.reuse ;  /* 0x0000b40059977a23 */ /* 0x100fe40000010858 */
[----:B------:R-:W-:Y:S02]  /*c420*/  FFMA.FTZ R89, R234, c[0x0][0x2d0], -R75 ;  /* 0x0000b400ea597a23 */ /* 0x000fe4000001084b */
[--C-:B------:R-:W-:Y:S02]  /*c430*/  FFMA.FTZ R90, R126, c[0x0][0x2d0], -R88.reuse ;  /* 0x0000b4007e5a7a23 */ /* 0x100fe40000010858 */
[----:B------:R-:W-:Y:S02]  /*c440*/  FFMA.FTZ R104, R104, c[0x0][0x2d0], -R88 ;  /* 0x0000b40068687a23 */ /* 0x000fe40000010858 */
[----:B------:R-:W-:Y:S02]  /*c450*/  IMAD.MOV.U32 R174, RZ, RZ, R163 ;  /* 0x000000ffffae7224 */ /* 0x000fe400078e00a3 */
[----:B------:R-:W-:Y:S02]  /*c460*/  IMAD.MOV.U32 R164, RZ, RZ, R148 ;  /* 0x000000ffffa47224 */ /* 0x000fe400078e0094 */
[--C-:B------:R-:W-:Y:S01]  /*c470*/  FFMA.FTZ R148, R203, c[0x0][0x2d0], -R88.reuse ;  /* 0x0000b400cb947a23 */ /* 0x100fe20000010858 */
[-C--:B---3--:R-:W-:Y:S03]  /*c480*/  HMMA.16816.F32.BF16 R20, R76, R36.reuse, R20 ;  /* 0x000000244c14723c */ /* 0x088fe60000041814 */
[--C-:B------:R-:W-:Y:S02]  /*c490*/  FFMA.FTZ R102, R217, c[0x0][0x2d0], -R88.reuse ;  /* 0x0000b400d9667a23 */ /* 0x100fe40000010858 */
[--C-:B------:R-:W-:Y:S02]  /*c4a0*/  FFMA.FTZ R107, R210, c[0x0][0x2d0], -R88.reuse ;  /* 0x0000b400d26b7a23 */ /* 0x100fe40000010858 */
[----:B------:R-:W-:Y:S01]  /*c4b0*/  MUFU.EX2 R203, R102 ;  /* 0x0000006600cb7308 */ /* 0x000fe20000000800 */
[C---:B------:R-:W-:Y:S04]  /*c4c0*/  HMMA.16816.F32.BF16 R24, R64.reuse, R36, R24 ;  /* 0x000000244018723c */ /* 0x040fe80000041818 */
[----:B------:R-:W-:Y:S02]  /*c4d0*/  IMAD.MOV.U32 R163, RZ, RZ, R159 ;  /* 0x000000ffffa37224 */ /* 0x000fe400078e009f */
[----:B------:R-:W-:Y:S01]  /*c4e0*/  IMAD.MOV.U32 R159, RZ, RZ, R139 ;  /* 0x000000ffff9f7224 */ /* 0x000fe200078e008b */
[----:B------:R-:W-:Y:S01]  /*c4f0*/  MOV R139, R109 ;  /* 0x0000006d008b7202 */ /* 0x000fe20000000f00 */
[-C--:B------:R-:W-:Y:S02]  /*c500*/  HMMA.16816.F32.BF16 R28, R64, R38.reuse, R28 ;  /* 0x00000026401c723c */ /* 0x080fe4000004181c */
[----:B------:R-:W-:Y:S02]  /*c510*/  MUFU.EX2 R163, R163 ;  /* 0x000000a300a37308 */ /* 0x000fe40000000800 */
[C---:B------:R-:W-:Y:S01]  /*c520*/  FMUL.FTZ R36, R69.reuse, R152 ;  /* 0x0000009845247220 */ /* 0x040fe20000410000 */
[----:B------:R-:W-:Y:S01]  /*c530*/  MOV R152, R60 ;  /* 0x0000003c00987202 */ /* 0x000fe20000000f00 */
[----:B------:R-:W-:Y:S02]  /*c540*/  FMUL.FTZ R37, R69, R153 ;  /* 0x0000009945257220 */ /* 0x000fe40000410000 */
[C---:B------:R-:W-:Y:S04]  /*c550*/  HMMA.16816.F32.BF16 R32, R76.reuse, R38, R32 ;  /* 0x000000264c20723c */ /* 0x040fe80000041820 */
[----:B------:R-:W-:Y:S01]  /*c560*/  MUFU.EX2 R139, R139 ;  /* 0x0000008b008b7308 */ /* 0x000fe20000000800 */
[----:B------:R-:W-:Y:S02]  /*c570*/  FMUL.FTZ R60, R3, R176 ;  /* 0x000000b0033c7220 */ /* 0x000fe40000410000 */
[C---:B------:R-:W-:Y:S01]  /*c580*/  FMUL.FTZ R39, R68.reuse, R155 ;  /* 0x0000009b44277220 */ /* 0x040fe20000410000 */
[----:B------:R-:W-:Y:S01]  /*c590*/  MOV R155, R55 ;  /* 0x00000037009b7202 */ /* 0x000fe20000000f00 */
[----:B------:R-:W-:Y:S01]  /*c5a0*/  FMUL.FTZ R38, R68, R154 ;  /* 0x0000009a44267220 */ /* 0x000fe20000410000 */
[----:B------:R-:W2:Y:S02]  /*c5b0*/  LDSM.16.MT88.4 R52, [R225] ;  /* 0x00000000e134783b */ /* 0x000ea40000004200 */
[--C-:B-1----:R-:W-:Y:S02]  /*c5c0*/  FFMA.FTZ R95, R230, c[0x0][0x2d0], -R75.reuse ;  /* 0x0000b400e65f7a23 */ /* 0x102fe4000001084b */
[----:B------:R1:W-:Y:S01]  /*c5d0*/  MUFU.EX2 R154, R93 ;  /* 0x0000005d009a7308 */ /* 0x0003e20000000800 */
[----:B------:R-:W-:Y:S02]  /*c5e0*/  FFMA.FTZ R109, R204, c[0x0][0x2d0], -R88 ;  /* 0x0000b400cc6d7a23 */ /* 0x000fe40000010858 */
[----:B------:R-:W-:Y:S01]  /*c5f0*/  IMAD.MOV.U32 R179, RZ, RZ, R172 ;  /* 0x000000ffffb37224 */ /* 0x000fe200078e00ac */
[----:B------:R-:W-:Y:S02]  /*c600*/  MOV R172, R157 ;  /* 0x0000009d00ac7202 */ /* 0x000fe40000000f00 */
[----:B------:R-:W-:Y:S01]  /*c610*/  MOV R157, R134 ;  /* 0x00000086009d7202 */ /* 0x000fe20000000f00 */
[----:B------:R-:W-:Y:S02]  /*c620*/  FFMA.FTZ R134, R246, c[0x0][0x2d0], -R75 ;  /* 0x0000b400f6867a23 */ /* 0x000fe4000001084b */
[----:B-1----:R-:W-:Y:S01]  /*c630*/  FFMA.FTZ R93, R233, c[0x0][0x2d0], -R88 ;  /* 0x0000b400e95d7a23 */ /* 0x002fe20000010858 */
[-C--:B--2---:R-:W-:Y:S08]  /*c640*/  HMMA.16816.F32.BF16 R36, R76, R52.reuse, R36 ;  /* 0x000000344c24723c */ /* 0x084ff00000041824 */
[C---:B------:R-:W-:Y:S07]  /*c650*/  HMMA.16816.F32.BF16 R40, R64.reuse, R52, R40 ;  /* 0x000000344028723c */ /* 0x040fee0000041828 */
[C---:B------:R-:W-:Y:S01]  /*c660*/  FMUL.FTZ R52, R69.reuse, R168 ;  /* 0x000000a845347220 */ /* 0x040fe20000410000 */
[----:B------:R-:W-:Y:S01]  /*c670*/  MOV R168, R114 ;  /* 0x0000007200a87202 */ /* 0x000fe20000000f00 */
[----:B------:R-:W-:Y:S01]  /*c680*/  FMUL.FTZ R53, R69, R169 ;  /* 0x000000a945357220 */ /* 0x000fe20000410000 */
[----:B------:R1:W-:Y:S01]  /*c690*/  MUFU.EX2 R114, R2 ;  /* 0x0000000200727308 */ /* 0x0003e20000000800 */
[-C--:B------:R-:W-:Y:S03]  /*c6a0*/  HMMA.16816.F32.BF16 R44, R64, R54.reuse, R44 ;  /* 0x00000036402c723c */ /* 0x080fe6000004182c */
[----:B------:R-:W-:Y:S02]  /*c6b0*/  IMAD.MOV.U32 R169, RZ, RZ, R113 ;  /* 0x000000ffffa97224 */ /* 0x000fe400078e0071 */
[----:B------:R-:W-:Y:S01]  /*c6c0*/  IMAD.MOV.U32 R176, RZ, RZ, R168 ;  /* 0x000000ffffb07224 */ /* 0x000fe200078e00a8 */
[----:B------:R-:W-:Y:S01]  /*c6d0*/  MOV R168, R149 ;  /* 0x0000009500a87202 */ /* 0x000fe20000000f00 */
[----:B------:R-:W-:Y:S01]  /*c6e0*/  FFMA.FTZ R149, R202, c[0x0][0x2d0], -R88 ;  /* 0x0000b400ca957a23 */ /* 0x000fe20000010858 */
[C---:B------:R-:W-:Y:S04]  /*c6f0*/  HMMA.16816.F32.BF16 R48, R76.reuse, R54, R48 ;  /* 0x000000364c30723c */ /* 0x040fe80000041830 */
[----:B------:R-:W-:Y:S01]  /*c700*/  MOV R178, R169 ;  /* 0x000000a900b27202 */ /* 0x000fe20000000f00 */
[----:B------:R-:W-:Y:S02]  /*c710*/  IMAD.MOV.U32 R169, RZ, RZ, R106 ;  /* 0x000000ffffa97224 */ /* 0x000fe400078e006a */
[C---:B------:R-:W-:Y:S02]  /*c720*/  FMUL.FTZ R54, R68.reuse, R170 ;  /* 0x000000aa44367220 */ /* 0x040fe40000410000 */
[----:B------:R-:W-:Y:S03]  /*c730*/  IMAD.MOV.U32 R170, RZ, RZ, R81 ;  /* 0x000000ffffaa7224 */ /* 0x000fe600078e0051 */
[----:B------:R-:W-:Y:S02]  /*c740*/  FMUL.FTZ R55, R68, R171 ;  /* 0x000000ab44377220 */ /* 0x000fe40000410000 */
[----:B------:R-:W-:Y:S02]  /*c750*/  IMAD.MOV.U32 R171, RZ, RZ, R82 ;  /* 0x000000ffffab7224 */ /* 0x000fe400078e0052 */
[--C-:B-1----:R-:W-:Y:S01]  /*c760*/  FFMA.FTZ R2, R96, c[0x0][0x2d0], -R88.reuse ;  /* 0x0000b40060027a23 */ /* 0x102fe20000010858 */
[----:B------:R-:W1:Y:S01]  /*c770*/  LDSM.16.MT88.4 R80, [R227] ;  /* 0x00000000e350783b */ /* 0x000e620000004200 */
[----:B------:R-:W-:Y:S01]  /*c780*/  FFMA.FTZ R96, R177, c[0x0][0x2d0], -R75 ;  /* 0x0000b400b1607a23 */ /* 0x000fe2000001084b */
[----:B------:R-:W-:Y:S01]  /*c790*/  MOV R177, R173 ;  /* 0x000000ad00b17202 */ /* 0x000fe20000000f00 */
[----:B------:R2:W-:Y:S01]  /*c7a0*/  MUFU.EX2 R120, R2 ;  /* 0x0000000200787308 */ /* 0x0005e20000000800 */
[--C-:B------:R-:W-:Y:S02]  /*c7b0*/  FFMA.FTZ R106, R212, c[0x0][0x2d0], -R88.reuse ;  /* 0x0000b400d46a7a23 */ /* 0x100fe40000010858 */
[----:B------:R-:W-:Y:S02]  /*c7c0*/  IMAD.MOV.U32 R173, RZ, RZ, R165 ;  /* 0x000000ffffad7224 */ /* 0x000fe400078e00a5 */
[----:B------:R-:W-:Y:S02]  /*c7d0*/  FFMA.FTZ R165, R192, c[0x0][0x2d0], -R75 ;  /* 0x0000b400c0a57a23 */ /* 0x000fe4000001084b */
[--C-:B--2---:R-:W-:Y:S02]  /*c7e0*/  FFMA.FTZ R2, R91, c[0x0][0x2d0], -R88.reuse ;  /* 0x0000b4005b027a23 */ /* 0x104fe40000010858 */
[----:B------:R-:W-:Y:S01]  /*c7f0*/  FFMA.FTZ R91, R170, c[0x0][0x2d0], -R88 ;  /* 0x0000b400aa5b7a23 */ /* 0x000fe20000010858 */
[----:B------:R-:W-:Y:S01]  /*c800*/  MOV R170, R161 ;  /* 0x000000a100aa7202 */ /* 0x000fe20000000f00 */
[----:B------:R2:W-:Y:S01]  /*c810*/  MUFU.EX2 R125, R2 ;  /* 0x00000002007d7308 */ /* 0x0005e20000000800 */
[----:B------:R-:W-:Y:S02]  /*c820*/  IMAD.MOV.U32 R161, RZ, RZ, R155 ;  /* 0x000000ffffa17224 */ /* 0x000fe400078e009b */
[----:B------:R-:W-:Y:S02]  /*c830*/  IMAD.MOV.U32 R155, RZ, RZ, R108 ;  /* 0x000000ffff9b7224 */ /* 0x000fe400078e006c */
[--C-:B------:R-:W-:Y:S01]  /*c840*/  FFMA.FTZ R108, R206, c[0x0][0x2d0], -R88.reuse ;  /* 0x0000b400ce6c7a23 */ /* 0x100fe20000010858 */
[-C--:B-1----:R-:W-:Y:S04]  /*c850*/  HMMA.16816.F32.BF16 R52, R76, R80.reuse, R52 ;  /* 0x000000504c34723c */ /* 0x082fe80000041834 */
[----:B------:R-:W-:Y:S04]  /*c860*/  MUFU.EX2 R210, R91 ;  /* 0x0000005b00d27308 */ /* 0x000fe80000000800 */
[C---:B------:R-:W-:Y:S06]  /*c870*/  HMMA.16816.F32.BF16 R56, R64.reuse, R80, R56 ;  /* 0x000000504038723c */ /* 0x040fec0000041838 */
[----:B------:R-:W-:Y:S01]  /*c880*/  MUFU.EX2 R155, R155 ;  /* 0x0000009b009b7308 */ /* 0x000fe20000000800 */
[----:B--2---:R-:W-:Y:S01]  /*c890*/  FFMA.FTZ R2, R97, c[0x0][0x2d0], -R88 ;  /* 0x0000b40061027a23 */ /* 0x004fe20000010858 */
[-C--:B------:R-:W-:Y:S04]  /*c8a0*/  HMMA.16816.F32.BF16 R60, R64, R82.reuse, R60 ;  /* 0x00000052403c723c */ /* 0x080fe8000004183c */
[--C-:B------:R-:W-:Y:S04]  /*c8b0*/  FFMA.FTZ R97, R174, c[0x0][0x2d0], -R75.reuse ;  /* 0x0000b400ae617a23 */ /* 0x100fe8000001084b */
[----:B------:R1:W2:Y:S01]  /*c8c0*/  MUFU.EX2 R133, R2 ;  /* 0x0000000200857308 */ /* 0x0002a20000000800 */
[----:B------:R-:W-:Y:S03]  /*c8d0*/  MOV R174, R166 ;  /* 0x000000a600ae7202 */ /* 0x000fe60000000f00 */
[C---:B------:R-:W-:Y:S01]  /*c8e0*/  FMUL.FTZ R64, R69.reuse, R180 ;  /* 0x000000b445407220 */ /* 0x040fe20000410000 */
[----:B------:R-:W-:Y:S01]  /*c8f0*/  MOV R180, R158 ;  /* 0x0000009e00b47202 */ /* 0x000fe20000000f00 */
[----:B------:R-:W-:Y:S02]  /*c900*/  FMUL.FTZ R65, R69, R181 ;  /* 0x000000b545417220 */ /* 0x000fe40000410000 */
[C---:B------:R-:W-:Y:S02]  /*c910*/  FMUL.FTZ R66, R68.reuse, R182 ;  /* 0x000000b644427220 */ /* 0x040fe40000410000 */
[----:B------:R-:W-:Y:S01]  /*c920*/  FMUL.FTZ R67, R68, R183 ;  /* 0x000000b744437220 */ /* 0x000fe20000410000 */
[----:B------:R-:W-:Y:S01]  /*c930*/  MUFU.EX2 R206, R180 ;  /* 0x000000b400ce7308 */ /* 0x000fe20000000800 */
[--C-:B------:R-:W-:Y:S05]  /*c940*/  FFMA.FTZ R166, R191, c[0x0][0x2d0], -R75.reuse ;  /* 0x0000b400bfa67a23 */ /* 0x100fea000001084b */
[----:B------:R-:W-:Y:S01]  /*c950*/  HMMA.16816.F32.BF16 R64, R76, R82, R64 ;  /* 0x000000524c40723c */ /* 0x000fe20000041840 */
[----:B------:R-:W3:Y:S03]  /*c960*/  LDSM.16.MT88.4 R80, [R224+0x800] ;  /* 0x00080000e050783b */ /* 0x000ee60000004200 */
[----:B------:R-:W-:Y:S03]  /*c970*/  MUFU.EX2 R158, R95 ;  /* 0x0000005f009e7308 */ /* 0x000fe60000000800 */
[----:B------:R-:W-:Y:S01]  /*c980*/  F2FP.BF16.PACK_AB R78, R135, R129 ;  /* 0x00000081874e723e */ /* 0x000fe200000010ff */
[--C-:B-1----:R-:W-:Y:S01]  /*c990*/  FFMA.FTZ R2, R98, c[0x0][0x2d0], -R75.reuse ;  /* 0x0000b40062027a23 */ /* 0x102fe2000001084b */
[----:B--2---:R-:W-:Y:S03]  /*c9a0*/  F2FP.BF16.PACK_AB R79, R133, R125 ;  /* 0x0000007d854f723e */ /* 0x004fe600000010ff */
[----:B------:R-:W-:Y:S01]  /*c9b0*/  FFMA.FTZ R98, R175, c[0x0][0x2d0], -R75 ;  /* 0x0000b400af627a23 */ /* 0x000fe2000001084b */
[----:B------:R-:W-:Y:S01]  /*c9c0*/  F2FP.BF16.PACK_AB R76, R118, R116 ;  /* 0x00000074764c723e */ /* 0x000fe200000010ff */
[----:B------:R1:W-:Y:S01]  /*c9d0*/  MUFU.EX2 R117, R2 ;  /* 0x0000000200757308 */ /* 0x0003e20000000800 */
[----:B------:R-:W-:Y:S01]  /*c9e0*/  F2FP.BF16.PACK_AB R77, R120, R114 ;  /* 0x00000072784d723e */ /* 0x000fe200000010ff */
[----:B------:R-:W-:Y:S02]  /*c9f0*/  IMAD.MOV.U32 R175, RZ, RZ, R167 ;  /* 0x000000ffffaf7224 */ /* 0x000fe400078e00a7 */
[--C-:B------:R-:W-:Y:S06]  /*ca00*/  FFMA.FTZ R167, R190, c[0x0][0x2d0], -R75.reuse ;  /* 0x0000b400bea77a23 */ /* 0x100fec000001084b */
[----:B------:R-:W-:Y:S10]  /*ca10*/  MUFU.EX2 R204, R98 ;  /* 0x0000006200cc7308 */ /* 0x000ff40000000800 */
[----:B------:R-:W-:Y:S01]  /*ca20*/  MUFU.EX2 R190, R107 ;  /* 0x0000006b00be7308 */ /* 0x000fe20000000800 */
[--C-:B-1----:R-:W-:Y:S02]  /*ca30*/  FFMA.FTZ R2, R99, c[0x0][0x2d0], -R75.reuse ;  /* 0x0000b40063027a23 */ /* 0x102fe4000001084b */
[--C-:B------:R-:W-:Y:S01]  /*ca40*/  FFMA.FTZ R99, R176, c[0x0][0x2d0], -R75.reuse ;  /* 0x0000b400b0637a23 */ /* 0x100fe2000001084b */
[-C--:B---3--:R-:W-:Y:S06]  /*ca50*/  HMMA.16816.F32.BF16 R4, R76, R80.reuse, R4 ;  /* 0x000000504c04723c */ /* 0x088fec0000041804 */
[----:B------:R1:W2:Y:S01]  /*ca60*/  MUFU.EX2 R121, R2 ;  /* 0x0000000200797308 */ /* 0x0002a20000000800 */
[----:B------:R-:W-:Y:S02]  /*ca70*/  IMAD.MOV.U32 R176, RZ, RZ, R110 ;  /* 0x000000ffffb07224 */ /* 0x000fe400078e006e */
[--C-:B------:R-:W-:Y:S07]  /*ca80*/  FFMA.FTZ R110, R252, c[0x0][0x2d0], -R75.reuse ;  /* 0x0000b400fc6e7a23 */ /* 0x100fee000001084b */
[----:B------:R-:W-:Y:S10]  /*ca90*/  MUFU.EX2 R107, R149 ;  /* 0x00000095006b7308 */ /* 0x000ff40000000800 */
[----:B------:R3:W-:Y:S01]  /*caa0*/  MUFU.EX2 R212, R176 ;  /* 0x000000b000d47308 */ /* 0x0007e20000000800 */
[--C-:B-1----:R-:W-:Y:S01]  /*cab0*/  FFMA.FTZ R2, R100, c[0x0][0x2d0], -R75.reuse ;  /* 0x0000b40064027a23 */ /* 0x102fe2000001084b */
[----:B--2---:R-:W-:Y:S01]  /*cac0*/  F2FP.BF16.PACK_AB R84, R121, R117 ;  /* 0x000000757954723e */ /* 0x004fe200000010ff */
[--C-:B------:R-:W-:Y:S07]  /*cad0*/  FFMA.FTZ R100, R143, c[0x0][0x2d0], -R75.reuse ;  /* 0x0000b4008f647a23 */ /* 0x100fee000001084b */
[----:B------:R1:W-:Y:S10]  /*cae0*/  MUFU.EX2 R123, R2 ;  /* 0x00000002007b7308 */ /* 0x0003f40000000800 */
[----:B------:R-:W-:Y:S01]  /*caf0*/  MUFU.EX2 R191, R106 ;  /* 0x0000006a00bf7308 */ /* 0x000fe20000000800 */
[----:B---3--:R-:W-:Y:S09]  /*cb00*/  IMAD.MOV.U32 R176, RZ, RZ, R162 ;  /* 0x000000ffffb07224 */ /* 0x008ff200078e00a2 */
[----:B------:R2:W-:Y:S01]  /*cb10*/  MUFU.EX2 R162, R104 ;  /* 0x0000006800a27308 */ /* 0x0005e20000000800 */
[----:B-1----:R-:W-:Y:S02]  /*cb20*/  FFMA.FTZ R2, R101, c[0x0][0x2d0], -R75 ;  /* 0x0000b40065027a23 */ /* 0x002fe4000001084b */
[----:B------:R-:W-:Y:S07]  /*cb30*/  FFMA.FTZ R101, R216, c[0x0][0x2d0], -R88 ;  /* 0x0000b400d8657a23 */ /* 0x000fee0000010858 */
[----:B------:R1:W3:Y:S10]  /*cb40*/  MUFU.EX2 R141, R2 ;  /* 0x00000002008d7308 */ /* 0x0002f40000000800 */
[----:B------:R-:W-:Y:S01]  /*cb50*/  MUFU.EX2 R216, R90 ;  /* 0x0000005a00d87308 */ /* 0x000fe20000000800 */
[--C-:B--2---:R-:W-:Y:S02]  /*cb60*/  FFMA.FTZ R104, R223, c[0x0][0x2d0], -R92.reuse ;  /* 0x0000b400df687a23 */ /* 0x104fe4000001085c */
[----:B-1----:R-:W-:Y:S01]  /*cb70*/  FFMA.FTZ R2, R195, c[0x0][0x2d0], -R92 ;  /* 0x0000b400c3027a23 */ /* 0x002fe2000001085c */
[----:B---3--:R-:W-:Y:S06]  /*cb80*/  F2FP.BF16.PACK_AB R86, R141, R123 ;  /* 0x0000007b8d56723e */ /* 0x008fec00000010ff */
[----:B------:R1:W-:Y:S10]  /*cb90*/  MUFU.EX2 R195, R177 ;  /* 0x000000b100c37308 */ /* 0x0003f40000000800 */
[----:B------:R2:W-:Y:S01]  /*cba0*/  MUFU.EX2 R111, R2 ;  /* 0x00000002006f7308 */ /* 0x0005e20000000800 */
[----:B-1----:R-:W-:Y:S02]  /*cbb0*/  IMAD.MOV.U32 R177, RZ, RZ, R164 ;  /* 0x000000ffffb17224 */ /* 0x002fe400078e00a4 */
[--C-:B------:R-:W-:Y:S02]  /*cbc0*/  FFMA.FTZ R164, R71, c[0x0][0x2d0], -R92.reuse ;  /* 0x0000b40047a47a23 */ /* 0x100fe4000001085c */
[--C-:B--2---:R-:W-:Y:S05]  /*cbd0*/  FFMA.FTZ R2, R197, c[0x0][0x2d0], -R92.reuse ;  /* 0x0000b400c5027a23 */ /* 0x104fea000001085c */
[----:B------:R-:W-:Y:S10]  /*cbe0*/  MUFU.EX2 R197, R96 ;  /* 0x0000006000c57308 */ /* 0x000ff40000000800 */
[----:B------:R1:W2:Y:S02]  /*cbf0*/  MUFU.EX2 R113, R2 ;  /* 0x0000000200717308 */ /* 0x0002a40000000800 */
[--C-:B-1----:R-:W-:Y:S01]  /*cc00*/  FFMA.FTZ R2, R198, c[0x0][0x2d0], -R92.reuse ;  /* 0x0000b400c6027a23 */ /* 0x102fe2000001085c */
[----:B--2---:R-:W-:Y:S07]  /*cc10*/  F2FP.BF16.PACK_AB R85, R113, R111 ;  /* 0x0000006f7155723e */ /* 0x004fee00000010ff */
[----:B------:R-:W-:Y:S10]  /*cc20*/  MUFU.EX2 R198, R99 ;  /* 0x0000006300c67308 */ /* 0x000ff40000000800 */
[----:B------:R1:W-:Y:S02]  /*cc30*/  MUFU.EX2 R115, R2 ;  /* 0x0000000200737308 */ /* 0x0003e40000000800 */
[--C-:B-1----:R-:W-:Y:S08]  /*cc40*/  FFMA.FTZ R2, R199, c[0x0][0x2d0], -R92.reuse ;  /* 0x0000b400c7027a23 */ /* 0x102ff0000001085c */
[----:B------:R1:W-:Y:S10]  /*cc50*/  MUFU.EX2 R199, R103 ;  /* 0x0000006700c77308 */ /* 0x0003f40000000800 */
[----:B------:R2:W3:Y:S01]  /*cc60*/  MUFU.EX2 R140, R2 ;  /* 0x00000002008c7308 */ /* 0x0004e20000000800 */
[----:B-1----:R-:W-:Y:S02]  /*cc70*/  FFMA.FTZ R103, R243, c[0x0][0x2d0], -R92 ;  /* 0x0000b400f3677a23 */ /* 0x002fe4000001085c */
[--C-:B--2---:R-:W-:Y:S01]  /*cc80*/  FFMA.FTZ R2, R208, c[0x0][0x2d0], -R88.reuse ;  /* 0x0000b400d0027a23 */ /* 0x104fe20000010858 */
[----:B---3--:R-:W-:Y:S06]  /*cc90*/  F2FP.BF16.PACK_AB R87, R140, R115 ;  /* 0x000000738c57723e */ /* 0x008fec00000010ff */
[----:B------:R-:W-:Y:S01]  /*cca0*/  MUFU.EX2 R208, R93 ;  /* 0x0000005d00d07308 */ /* 0x000fe20000000800 */
[C---:B------:R-:W-:Y:S09]  /*ccb0*/  HMMA.16816.F32.BF16 R8, R84.reuse, R80, R8 ;  /* 0x000000505408723c */ /* 0x040ff20000041808 */
[----:B------:R1:W-:Y:S01]  /*ccc0*/  MUFU.EX2 R127, R2 ;  /* 0x00000002007f7308 */ /* 0x0003e20000000800 */
[-C--:B------:R-:W-:Y:S08]  /*ccd0*/  HMMA.16816.F32.BF16 R12, R84, R82.reuse, R12 ;  /* 0x00000052540c723c */ /* 0x080ff0000004180c */
[C---:B------:R-:W-:Y:S01]  /*cce0*/  HMMA.16816.F32.BF16 R16, R76.reuse, R82, R16 ;  /* 0x000000524c10723c */ /* 0x040fe20000041810 */
[----:B------:R-:W2:Y:S03]  /*ccf0*/  LDSM.16.MT88.4 R80, [R228+0x800] ;  /* 0x00080000e450783b */ /* 0x000ea60000004200 */
[----:B-1----:R-:W-:Y:S02]  /*cd00*/  FFMA.FTZ R2, R213, c[0x0][0x2d0], -R88 ;  /* 0x0000b400d5027a23 */ /* 0x002fe40000010858 */
[----:B------:R1:W-:Y:S10]  /*cd10*/  MUFU.EX2 R213, R179 ;  /* 0x000000b300d57308 */ /* 0x0003f40000000800 */
[----:B------:R3:W4:Y:S01]  /*cd20*/  MUFU.EX2 R130, R2 ;  /* 0x0000000200827308 */ /* 0x0007220000000800 */
[----:B-1----:R-:W-:Y:S09]  /*cd30*/  IMAD.MOV.U32 R179, RZ, RZ, R138 ;  /* 0x000000ffffb37224 */ /* 0x002ff200078e008a */
[----:B------:R-:W-:Y:S01]  /*cd40*/  MUFU.EX2 R138, R94 ;  /* 0x0000005e008a7308 */ /* 0x000fe20000000800 */
[-C--:B--2---:R-:W-:Y:S03]  /*cd50*/  HMMA.16816.F32.BF16 R20, R76, R80.reuse, R20 ;  /* 0x000000504c14723c */ /* 0x084fe60000041814 */
[----:B------:R-:W-:Y:S02]  /*cd60*/  IMAD.MOV.U32 R180, RZ, RZ, R179 ;  /* 0x000000ffffb47224 */ /* 0x000fe400078e00b3 */
[--C-:B---3--:R-:W-:Y:S03]  /*cd70*/  FFMA.FTZ R2, R207, c[0x0][0x2d0], -R88.reuse ;  /* 0x0000b400cf027a23 */ /* 0x108fe60000010858 */
[C---:B------:R-:W-:Y:S01]  /*cd80*/  HMMA.16816.F32.BF16 R24, R84.reuse, R80, R24 ;  /* 0x000000505418723c */ /* 0x040fe20000041818 */
[----:B------:R1:W-:Y:S07]  /*cd90*/  MUFU.EX2 R207, R97 ;  /* 0x0000006100cf7308 */ /* 0x0003ee0000000800 */
[-C--:B------:R-:W-:Y:S03]  /*cda0*/  HMMA.16816.F32.BF16 R28, R84, R82.reuse, R28 ;  /* 0x00000052541c723c */ /* 0x080fe6000004181c */
[----:B------:R2:W-:Y:S05]  /*cdb0*/  MUFU.EX2 R144, R2 ;  /* 0x0000000200907308 */ /* 0x0005ea0000000800 */
[C---:B------:R-:W-:Y:S01]  /*cdc0*/  HMMA.16816.F32.BF16 R32, R76.reuse, R82, R32 ;  /* 0x000000524c20723c */ /* 0x040fe20000041820 */
[----:B------:R-:W3:Y:S08]  /*cdd0*/  LDSM.16.MT88.4 R80, [R225+0x800] ;  /* 0x00080000e150783b */ /* 0x000ef00000004200 */
[----:B-1----:R-:W-:Y:S03]  /*cde0*/  LDSM.16.MT88.4 R96, [R225+0x1800] ;  /* 0x00180000e160783b */ /* 0x002fe60000004200 */
[----:B--2---:R-:W-:Y:S02]  /*cdf0*/  FFMA.FTZ R2, R209, c[0x0][0x2d0], -R88 ;  /* 0x0000b400d1027a23 */ /* 0x004fe40000010858 */
[----:B------:R1:W-:Y:S10]  /*ce00*/  MUFU.EX2 R209, R101 ;  /* 0x0000006500d17308 */ /* 0x0003f40000000800 */
[----:B------:R2:W2:Y:S01]  /*ce10*/  MUFU.EX2 R153, R2 ;  /* 0x0000000200997308 */ /* 0x0004a20000000800 */
[-C--:B---3--:R-:W-:Y:S03]  /*ce20*/  HMMA.16816.F32.BF16 R36, R76, R80.reuse, R36 ;  /* 0x000000504c24723c */ /* 0x088fe60000041824 */
[--C-:B-1----:R-:W-:Y:S05]  /*ce30*/  FFMA.FTZ R101, R180, c[0x0][0x2d0], -R92.reuse ;  /* 0x0000b400b4657a23 */ /* 0x102fea000001085c */
[C---:B------:R-:W-:Y:S04]  /*ce40*/  HMMA.16816.F32.BF16 R40, R84.reuse, R80, R40 ;  /* 0x000000505428723c */ /* 0x040fe80000041828 */
[--C-:B--2---:R-:W-:Y:S04]  /*ce50*/  FFMA.FTZ R2, R245, c[0x0][0x2d0], -R75.reuse ;  /* 0x0000b400f5027a23 */ /* 0x104fe8000001084b */
[-C--:B------:R-:W-:Y:S01]  /*ce60*/  HMMA.16816.F32.BF16 R44, R84, R82.reuse, R44 ;  /* 0x00000052542c723c */ /* 0x080fe2000004182c */
[----:B------:R1:W-:Y:S07]  /*ce70*/  MUFU.EX2 R124, R2 ;  /* 0x00000002007c7308 */ /* 0x0003ee0000000800 */
[C---:B------:R-:W-:Y:S01]  /*ce80*/  HMMA.16816.F32.BF16 R48, R76.reuse, R82, R48 ;  /* 0x000000524c30723c */ /* 0x040fe20000041830 */
[----:B------:R-:W2:Y:S03]  /*ce90*/  LDSM.16.MT88.4 R80, [R227+0x800] ;  /* 0x00080000e350783b */ /* 0x000ea60000004200 */
[--C-:B-1----:R-:W-:Y:S04]  /*cea0*/  FFMA.FTZ R2, R247, c[0x0][0x2d0], -R75.reuse ;  /* 0x0000b400f7027a23 */ /* 0x102fe8000001084b */
[----:B------:R1:W-:Y:S01]  /*ceb0*/  MUFU.EX2 R132, R2 ;  /* 0x0000000200847308 */ /* 0x0003e20000000800 */
[-C--:B--2---:R-:W-:Y:S03]  /*cec0*/  HMMA.16816.F32.BF16 R52, R76, R80.reuse, R52 ;  /* 0x000000504c34723c */ /* 0x084fe60000041834 */
[--C-:B-1----:R-:W-:Y:S05]  /*ced0*/  FFMA.FTZ R2, R248, c[0x0][0x2d0], -R75.reuse ;  /* 0x0000b400f8027a23 */ /* 0x102fea000001084b */
[C---:B------:R-:W-:Y:S01]  /*cee0*/  HMMA.16816.F32.BF16 R56, R84.reuse, R80, R56 ;  /* 0x000000505438723c */ /* 0x040fe20000041838 */
[----:B------:R1:W-:Y:S07]  /*cef0*/  MUFU.EX2 R145, R2 ;  /* 0x0000000200917308 */ /* 0x0003ee0000000800 */
[-C--:B------:R-:W-:Y:S08]  /*cf00*/  HMMA.16816.F32.BF16 R60, R84, R82.reuse, R60 ;  /* 0x00000052543c723c */ /* 0x080ff0000004183c */
[----:B------:R-:W-:Y:S01]  /*cf10*/  HMMA.16816.F32.BF16 R64, R76, R82, R64 ;  /* 0x000000524c40723c */ /* 0x000fe20000041840 */
[----:B------:R-:W2:Y:S06]  /*cf20*/  LDSM.16.MT88.4 R80, [R224+0x1000] ;  /* 0x00100000e050783b */ /* 0x000eac0000004200 */
[----:B------:R-:W-:Y:S01]  /*cf30*/  FFMA.FTZ R76, R171, c[0x0][0x2d0], -R92 ;  /* 0x0000b400ab4c7a23 */ /* 0x000fe2000001085c */
[----:B------:R-:W-:Y:S01]  /*cf40*/  F2FP.BF16.PACK_AB R78, R154, R146 ;  /* 0x000000929a4e723e */ /* 0x000fe200000010ff */
[--C-:B-1----:R-:W-:Y:S02]  /*cf50*/  FFMA.FTZ R2, R249, c[0x0][0x2d0], -R75.reuse ;  /* 0x0000b400f9027a23 */ /* 0x102fe4000001084b */
[----:B------:R1:W-:Y:S01]  /*cf60*/  MUFU.EX2 R126, R76 ;  /* 0x0000004c007e7308 */ /* 0x0003e20000000800 */
[----:B------:R-:W-:Y:S01]  /*cf70*/  IMAD.MOV.U32 R171, RZ, RZ, R150 ;  /* 0x000000ffffab7224 */ /* 0x000fe200078e0096 */
[----:B----4-:R-:W-:Y:S01]  /*cf80*/  F2FP.BF16.PACK_AB R77, R130, R127 ;  /* 0x0000007f824d723e */ /* 0x010fe200000010ff */
[----:B------:R-:W-:Y:S01]  /*cf90*/  FFMA.FTZ R150, R112, c[0x0][0x2d0], -R88 ;  /* 0x0000b40070967a23 */ /* 0x000fe20000010858 */
[----:B------:R-:W-:Y:S01]  /*cfa0*/  F2FP.BF16.PACK_AB R79, R153, R144 ;  /* 0x00000090994f723e */ /* 0x000fe200000010ff */
[----:B------:R-:W-:Y:S01]  /*cfb0*/  FFMA.FTZ R88, R119, c[0x0][0x2d0], -R75 ;  /* 0x0000b40077587a23 */ /* 0x000fe2000001084b */
[----:B------:R-:W-:Y:S01]  /*cfc0*/  MOV R181, R171 ;  /* 0x000000ab00b57202 */ /* 0x000fe20000000f00 */
[----:B------:R-:W-:Y:S02]  /*cfd0*/  IMAD.MOV.U32 R171, RZ, RZ, R159 ;  /* 0x000000ffffab7224 */ /* 0x000fe400078e009f */
[--C-:B------:R-:W-:Y:S01]  /*cfe0*/  FFMA.FTZ R112, R251, c[0x0][0x2d0], -R75.reuse ;  /* 0x0000b400fb707a23 */ /* 0x100fe2000001084b */
[----:B------:R3:W4:Y:S10]  /*cff0*/  MUFU.EX2 R147, R2 ;  /* 0x0000000200937308 */ /* 0x0007340000000800 */
[----:B------:R-:W-:Y:S01]  /*d000*/  MUFU.EX2 R159, R88 ;  /* 0x00000058009f7308 */ /* 0x000fe20000000800 */
[----:B-1----:R-:W-:Y:S09]  /*d010*/  F2FP.BF16.PACK_AB R76, R131, R128 ;  /* 0x00000080834c723e */ /* 0x002ff200000010ff */
[----:B------:R-:W-:Y:S01]  /*d020*/  MUFU.EX2 R202, R181 ;  /* 0x000000b500ca7308 */ /* 0x000fe20000000800 */
[-C--:B--2---:R-:W-:Y:S03]  /*d030*/  HMMA.16816.F32.BF16 R4, R76, R80.reuse, R4 ;  /* 0x000000504c04723c */ /* 0x084fe60000041804 */
[--C-:B---3--:R-:W-:Y:S01]  /*d040*/  FFMA.FTZ R2, R250, c[0x0][0x2d0], -R92.reuse ;  /* 0x0000b400fa027a23 */ /* 0x108fe2000001085c */
[----:B----4-:R-:W-:Y:S05]  /*d050*/  F2FP.BF16.PACK_AB R86, R147, R145 ;  /* 0x000000919356723e */ /* 0x010fea00000010ff */
[----:B------:R1:W2:Y:S03]  /*d060*/  MUFU.EX2 R122, R2 ;  /* 0x00000002007a7308 */ /* 0x0002a60000000800 */
[--C-:B-1----:R-:W-:Y:S01]  /*d070*/  FFMA.FTZ R2, R239, c[0x0][0x2d0], -R92.reuse ;  /* 0x0000b400ef027a23 */ /* 0x102fe2000001085c */
[----:B--2---:R-:W-:Y:S01]  /*d080*/  F2FP.BF16.PACK_AB R85, R126, R122 ;  /* 0x0000007a7e55723e */ /* 0x004fe200000010ff */
[----:B------:R1:W5:Y:S05]  /*d090*/  LDL.LU R239, [R1+0xa0] ;  /* 0x0000a00001ef7983 */ /* 0x00036a0000300800 */
[----:B------:R2:W-:Y:S01]  /*d0a0*/  MUFU.EX2 R142, R2 ;  /* 0x00000002008e7308 */ /* 0x0005e20000000800 */
[----:B------:R1:W5:Y:S04]  /*d0b0*/  LDL.LU R240, [R1+0x9c] ;  /* 0x00009c0001f07983 */ /* 0x0003680000300800 */
[----:B------:R1:W5:Y:S04]  /*d0c0*/  LDL.LU R233, [R1+0x98] ;  /* 0x0000980001e97983 */ /* 0x0003680000300800 */
[----:B------:R1:W5:Y:S04]  /*d0d0*/  LDL.LU R234, [R1+0x94] ;  /* 0x0000940001ea7983 */ /* 0x0003680000300800 */
[----:B------:R1:W5:Y:S04]  /*d0e0*/  LDL.LU R119, [R1+0x90] ;  /* 0x0000900001777983 */ /* 0x0003680000300800 */
[----:B------:R1:W5:Y:S01]  /*d0f0*/  LDL.LU R230, [R1+0x8c] ;  /* 0x00008c0001e67983 */ /* 0x0003620000300800 */
[----:B--2---:R-:W-:Y:S01]  /*d100*/  FFMA.FTZ R2, R178, c[0x0][0x2d0], -R92 ;  /* 0x0000b400b2027a23 */ /* 0x004fe2000001085c */
[----:B------:R-:W-:Y:S01]  /*d110*/  MOV R178, R169 ;  /* 0x000000a900b27202 */ /* 0x000fe20000000f00 */
[----:B------:R-:W-:Y:S02]  /*d120*/  IMAD.MOV.U32 R169, RZ, RZ, R136 ;  /* 0x000000ffffa97224 */ /* 0x000fe400078e0088 */
[----:B------:R2:W3:Y:S01]  /*d130*/  MUFU.EX2 R143, R2 ;  /* 0x00000002008f7308 */ /* 0x0004e20000000800 */
[--C-:B------:R-:W-:Y:S02]  /*d140*/  FFMA.FTZ R136, R244, c[0x0][0x2d0], -R75.reuse ;  /* 0x0000b400f4887a23 */ /* 0x100fe4000001084b */
[----:B------:R-:W-:Y:S07]  /*d150*/  FFMA.FTZ R75, R189, c[0x0][0x2d0], -R75 ;  /* 0x0000b400bd4b7a23 */ /* 0x000fee000001084b */
[----:B------:R4:W-:Y:S10]  /*d160*/  MUFU.EX2 R217, R178 ;  /* 0x000000b200d97308 */ /* 0x0009f40000000800 */
[----:B------:R-:W-:Y:S01]  /*d170*/  MUFU.EX2 R75, R75 ;  /* 0x0000004b004b7308 */ /* 0x000fe20000000800 */
[----:B--2---:R-:W2:Y:S01]  /*d180*/  LDL.LU R2, [R1+0x10] ;  /* 0x0000100001027983 */ /* 0x004ea20000300800 */
[----:B---3--:R-:W-:Y:S03]  /*d190*/  F2FP.BF16.PACK_AB R87, R143, R142 ;  /* 0x0000008e8f57723e */ /* 0x008fe600000010ff */
[----:B------:R-:W3:Y:S05]  /*d1a0*/  LDL.LU R84, [R1+0x18] ;  /* 0x0000180001547983 */ /* 0x000eea0000300800 */
[----:B------:R1:W-:Y:S01]  /*d1b0*/  MUFU.EX2 R189, R177 ;  /* 0x000000b100bd7308 */ /* 0x0003e20000000800 */
[----:B----4-:R-:W-:Y:S04]  /*d1c0*/  MOV R178, R137 ;  /* 0x0000008900b27202 */ /* 0x010fe80000000f00 */
[----:B------:R-:W-:Y:S05]  /*d1d0*/  MOV R179, R178 ;  /* 0x000000b200b37202 */ /* 0x000fea0000000f00 */
[----:B------:R4:W2:Y:S01]  /*d1e0*/  MUFU.EX2 R137, R89 ;  /* 0x0000005900897308 */ /* 0x0008a20000000800 */
[----:B------:R-:W-:Y:S01]  /*d1f0*/  MOV R178, R160 ;  /* 0x000000a000b27202 */ /* 0x000fe20000000f00 */
[----:B------:R-:W-:Y:S02]  /*d200*/  FFMA.FTZ R102, R179, c[0x0][0x2d0], -R92 ;  /* 0x0000b400b3667a23 */ /* 0x000fe4000001085c */
[----:B------:R-:W-:Y:S06]  /*d210*/  IMAD.MOV.U32 R179, RZ, RZ, R172 ;  /* 0x000000ffffb37224 */ /* 0x000fec00078e00ac */
[----:B------:R-:W-:Y:S01]  /*d220*/  MUFU.EX2 R172, R102 ;  /* 0x0000006600ac7308 */ /* 0x000fe20000000800 */
[----:B-1----:R-:W-:Y:S09]  /*d230*/  IMAD.MOV.U32 R177, RZ, RZ, R174 ;  /* 0x000000ffffb17224 */ /* 0x002ff200078e00ae */
[----:B------:R-:W-:Y:S01]  /*d240*/  MUFU.EX2 R102, R166 ;  /* 0x000000a600667308 */ /* 0x000fe20000000800 */
[----:B----4-:R-:W-:Y:S09]  /*d250*/  LDSM.16.MT88.4 R88, [R227+0x1000] ;  /* 0x00100000e358783b */ /* 0x010ff20000004200 */
[----:B------:R-:W-:Y:S10]  /*d260*/  MUFU.EX2 R160, R100 ;  /* 0x0000006400a07308 */ /* 0x000ff40000000800 */
[----:B------:R1:W-:Y:S10]  /*d270*/  MUFU.EX2 R192, R178 ;  /* 0x000000b200c07308 */ /* 0x0003f40000000800 */
[----:B------:R-:W-:Y:S10]  /*d280*/  MUFU.EX2 R174, R112 ;  /* 0x0000007000ae7308 */ /* 0x000ff40000000800 */
[----:B------:R-:W-:Y:S01]  /*d290*/  MUFU.EX2 R112, R104 ;  /* 0x0000006800707308 */ /* 0x000fe20000000800 */
[----:B-1----:R-:W-:Y:S09]  /*d2a0*/  MOV R178, R173 ;  /* 0x000000ad00b27202 */ /* 0x002ff20000000f00 */
[----:B------:R-:W-:Y:S10]  /*d2b0*/  MUFU.EX2 R104, R151 ;  /* 0x0000009700687308 */ /* 0x000ff40000000800 */
[----:B------:R-:W-:Y:S01]  /*d2c0*/  MUFU.EX2 R173, R101 ;  /* 0x0000006500ad7308 */ /* 0x000fe20000000800 */
[----:B--2---:R-:W-:Y:S02]  /*d2d0*/  FFMA.FTZ R69, R69, R2, R186 ;  /* 0x0000000245457223 */ /* 0x004fe400000100ba */
[----:B------:R-:W2:Y:S07]  /*d2e0*/  LDL.LU R2, [R1+0x14] ;  /* 0x0000140001027983 */ /* 0x000eae0000300800 */
[----:B------:R-:W-:Y:S01]  /*d2f0*/  MUFU.EX2 R186, R108 ;  /* 0x0000006c00ba7308 */ /* 0x000fe20000000800 */
[----:B---3--:R-:W-:Y:S01]  /*d300*/  FFMA.FTZ R105, R68, R84, R105 ;  /* 0x0000005444697223 */ /* 0x008fe20000010069 */
[----:B------:R-:W-:Y:S07]  /*d310*/  F2FP.BF16.PACK_AB R84, R132, R124 ;  /* 0x0000007c8454723e */ /* 0x000fee00000010ff */
[C---:B------:R-:W-:Y:S01]  /*d320*/  HMMA.16816.F32.BF16 R8, R84.reuse, R80, R8 ;  /* 0x000000505408723c */ /* 0x040fe20000041808 */
[----:B------:R-:W-:Y:S07]  /*d330*/  MUFU.EX2 R108, R177 ;  /* 0x000000b1006c7308 */ /* 0x000fee0000000800 */
[-C--:B------:R-:W-:Y:S08]  /*d340*/  HMMA.16816.F32.BF16 R12, R84, R82.reuse, R12 ;  /* 0x00000052540c723c */ /* 0x080ff0000004180c */
[C---:B------:R-:W-:Y:S01]  /*d350*/  HMMA.16816.F32.BF16 R16, R76.reuse, R82, R16 ;  /* 0x000000524c10723c */ /* 0x040fe20000041810 */
[----:B------:R-:W1:Y:S07]  /*d360*/  LDSM.16.MT88.4 R80, [R228+0x1000] ;  /* 0x00100000e450783b */ /* 0x000e6e0000004200 */
[-C--:B-1----:R-:W-:Y:S08]  /*d370*/  HMMA.16816.F32.BF16 R20, R76, R80.reuse, R20 ;  /* 0x000000504c14723c */ /* 0x082ff00000041814 */
[C---:B------:R-:W-:Y:S08]  /*d380*/  HMMA.16816.F32.BF16 R24, R84.reuse, R80, R24 ;  /* 0x000000505418723c */ /* 0x040ff00000041818 */
        /* <DEDUP_REMOVED lines=8> */
[-C--:B------:R-:W-:Y:S08]  /*d410*/  HMMA.16816.F32.BF16 R52, R76, R88.reuse, R52 ;  /* 0x000000584c34723c */ /* 0x080ff00000041834 */
[C---:B------:R-:W-:Y:S08]  /*d420*/  HMMA.16816.F32.BF16 R56, R84.reuse, R88, R56 ;  /* 0x000000585438723c */ /* 0x040ff00000041838 */
[-C--:B------:R-:W-:Y:S07]  /*d430*/  HMMA.16816.F32.BF16 R60, R84, R90.reuse, R60 ;  /* 0x0000005a543c723c */ /* 0x080fee000004183c */
[----:B------:R-:W-:Y:S01]  /*d440*/  F2FP.BF16.PACK_AB R84, R159, R137 ;  /* 0x000000899f54723e */ /* 0x000fe200000010ff */
[----:B------:R-:W-:Y:S01]  /*d450*/  HMMA.16816.F32.BF16 R64, R76, R90, R64 ;  /* 0x0000005a4c40723c */ /* 0x000fe20000041840 */
[----:B------:R-:W-:Y:S03]  /*d460*/  LDSM.16.MT88.4 R88, [R227+0x1800] ;  /* 0x00180000e358783b */ /* 0x000fe60000004200 */
[----:B------:R-:W-:Y:S03]  /*d470*/  F2FP.BF16.PACK_AB R86, R197, R158 ;  /* 0x0000009ec556723e */ /* 0x000fe600000010ff */
[----:B------:R-:W-:Y:S02]  /*d480*/  F2FP.BF16.PACK_AB R76, R155, R139 ;  /* 0x0000008b9b4c723e */ /* 0x000fe400000010ff */
[----:B------:R-:W-:Y:S03]  /*d490*/  F2FP.BF16.PACK_AB R78, R217, R213 ;  /* 0x000000d5d94e723e */ /* 0x000fe600000010ff */
[----:B------:R-:W-:Y:S02]  /*d4a0*/  F2FP.BF16.PACK_AB R77, R208, R138 ;  /* 0x0000008ad04d723e */ /* 0x000fe400000010ff */
[----:B------:R-:W-:Y:S07]  /*d4b0*/  F2FP.BF16.PACK_AB R79, R216, R210 ;  /* 0x000000d2d84f723e */ /* 0x000fee00000010ff */
[-C--:B-1----:R-:W-:Y:S03]  /*d4c0*/  HMMA.16816.F32.BF16 R4, R76, R80.reuse, R4 ;  /* 0x000000504c04723c */ /* 0x082fe60000041804 */
[----:B--2---:R-:W-:Y:S02]  /*d4d0*/  FFMA.FTZ R68, R3, R2, R184 ;  /* 0x0000000203447223 */ /* 0x004fe400000100b8 */
[----:B------:R-:W2:Y:S01]  /*d4e0*/  LDL.LU R3, [R1+0x1c] ;  /* 0x00001c0001037983 */ /* 0x000ea20000300800 */
[----:B------:R-:W-:Y:S01]  /*d4f0*/  FFMA.FTZ R2, R152, c[0x0][0x2d0], -R92 ;  /* 0x0000b40098027a23 */ /* 0x000fe2000001085c */
[----:B------:R-:W-:Y:S01]  /*d500*/  MUFU.EX2 R184, R134 ;  /* 0x0000008600b87308 */ /* 0x000fe20000000800 */
[----:B------:R-:W-:Y:S04]  /*d510*/  FADD.FTZ R68, R194, R68 ;  /* 0x00000044c2447221 */ /* 0x000fe80000010000 */
[----:B------:R-:W-:Y:S05]  /*d520*/  FADD.FTZ R68, R200, R68 ;  /* 0x00000044c8447221 */ /* 0x000fea0000010000 */
[----:B------:R1:W-:Y:S02]  /*d530*/  MUFU.EX2 R152, R2 ;  /* 0x0000000200987308 */ /* 0x0003e40000000800 */
[--C-:B-1----:R-:W-:Y:S08]  /*d540*/  FFMA.FTZ R2, R156, c[0x0][0x2d0], -R92.reuse ;  /* 0x0000b4009c027a23 */ /* 0x102ff0000001085c */
[----:B------:R1:W3:Y:S02]  /*d550*/  MUFU.EX2 R156, R2 ;  /* 0x00000002009c7308 */ /* 0x0002e40000000800 */
[--C-:B-1----:R-:W-:Y:S01]  /*d560*/  FFMA.FTZ R2, R169, c[0x0][0x2d0], -R92.reuse ;  /* 0x0000b400a9027a23 */ /* 0x102fe2000001085c */
[----:B---3--:R-:W-:Y:S01]  /*d570*/  F2FP.BF16.PACK_AB R85, R156, R152 ;  /* 0x000000989c55723e */ /* 0x008fe200000010ff */
[----:B------:R-:W-:Y:S06]  /*d580*/  IMAD.MOV.U32 R169, RZ, RZ, R157 ;  /* 0x000000ffffa97224 */ /* 0x000fec00078e009d */
[----:B------:R1:W-:Y:S02]  /*d590*/  MUFU.EX2 R157, R2 ;  /* 0x00000002009d7308 */ /* 0x0003e40000000800 */
[--C-:B-1----:R-:W-:Y:S01]  /*d5a0*/  FFMA.FTZ R2, R168, c[0x0][0x2d0], -R92.reuse ;  /* 0x0000b400a8027a23 */ /* 0x102fe2000001085c */
[----:B------:R-:W-:Y:S07]  /*d5b0*/  MOV R168, R161 ;  /* 0x000000a100a87202 */ /* 0x000fee0000000f00 */
[----:B------:R1:W3:Y:S02]  /*d5c0*/  MUFU.EX2 R161, R2 ;  /* 0x0000000200a17308 */ /* 0x0002e40000000800 */
[----:B-1----:R-:W-:Y:S01]  /*d5d0*/  FFMA.FTZ R2, R169, c[0x0][0x2d0], -R92 ;  /* 0x0000b400a9027a23 */ /* 0x002fe2000001085c */
[----:B---3--:R-:W-:Y:S07]  /*d5e0*/  F2FP.BF16.PACK_AB R87, R161, R157 ;  /* 0x0000009da157723e */ /* 0x008fee00000010ff */
[----:B------:R1:W-:Y:S01]  /*d5f0*/  MUFU.EX2 R169, R2 ;  /* 0x0000000200a97308 */ /* 0x0003e20000000800 */
[C---:B------:R-:W-:Y:S08]  /*d600*/  HMMA.16816.F32.BF16 R8, R84.reuse, R80, R8 ;  /* 0x000000505408723c */ /* 0x040ff00000041808 */
[-C--:B------:R-:W-:Y:S08]  /*d610*/  HMMA.16816.F32.BF16 R12, R84, R82.reuse, R12 ;  /* 0x00000052540c723c */ /* 0x080ff0000004180c */
[C---:B------:R-:W-:Y:S01]  /*d620*/  HMMA.16816.F32.BF16 R16, R76.reuse, R82, R16 ;  /* 0x000000524c10723c */ /* 0x040fe20000041810 */
[----:B------:R-:W-:Y:S03]  /*d630*/  LDSM.16.MT88.4 R80, [R224+0x2000] ;  /* 0x00200000e050783b */ /* 0x000fe60000004200 */
[----:B-1----:R-:W-:Y:S04]  /*d640*/  FADD.FTZ R2, R205, R69 ;  /* 0x00000045cd027221 */ /* 0x002fe80000010000 */
[----:B------:R-:W-:Y:S04]  /*d650*/  FADD.FTZ R2, R222, R2 ;  /* 0x00000002de027221 */ /* 0x000fe80000010000 */
[----:B------:R-:W-:Y:S02]  /*d660*/  FADD.FTZ R100, R221, R2 ;  /* 0x00000002dd647221 */ /* 0x000fe40000010000 */
[----:B------:R-:W-:Y:S04]  /*d670*/  FADD.FTZ R2, R211, R68 ;  /* 0x00000044d3027221 */ /* 0x000fe80000010000 */
[----:B------:R-:W-:Y:S01]  /*d680*/  FADD.FTZ R2, R117, R2 ;  /* 0x0000000275027221 */ /* 0x000fe20000010000 */
[----:B------:R-:W-:Y:S03]  /*d690*/  MOV R117, R72 ;  /* 0x0000004800757202 */ /* 0x000fe60000000f00 */
[----:B------:R-:W-:Y:S02]  /*d6a0*/  FADD.FTZ R2, R121, R2 ;  /* 0x0000000279027221 */ /* 0x000fe40000010000 */
[----:B--2---:R-:W-:Y:S02]  /*d6b0*/  FFMA.FTZ R3, R0, R3, R185 ;  /* 0x0000000300037223 */ /* 0x004fe400000100b9 */
[--C-:B------:R-:W-:Y:S01]  /*d6c0*/  FFMA.FTZ R0, R168, c[0x0][0x2d0], -R92.reuse ;  /* 0x0000b400a8007a23 */ /* 0x100fe2000001085c */
[----:B------:R-:W-:Y:S01]  /*d6d0*/  MUFU.EX2 R185, R109 ;  /* 0x0000006d00b97308 */ /* 0x000fe20000000800 */
[----:B------:R-:W-:Y:S04]  /*d6e0*/  FADD.FTZ R3, R193, R3 ;  /* 0x00000003c1037221 */ /* 0x000fe80000010000 */
[----:B------:R-:W-:Y:S04]  /*d6f0*/  FADD.FTZ R3, R187, R3 ;  /* 0x00000003bb037221 */ /* 0x000fe80000010000 */
[----:B------:R-:W-:Y:S01]  /*d700*/  FADD.FTZ R69, R188, R3 ;  /* 0x00000003bc457221 */ /* 0x000fe20000010000 */
[----:B------:R1:W-:Y:S03]  /*d710*/  MUFU.EX2 R168, R0 ;  /* 0x0000000000a87308 */ /* 0x0003e60000000800 */
[----:B------:R-:W-:Y:S07]  /*d720*/  FADD.FTZ R69, R111, R69 ;  /* 0x000000456f457221 */ /* 0x000fee0000010000 */
[----:B------:R-:W2:Y:S10]  /*d730*/  MUFU.EX2 R109, R148 ;  /* 0x00000094006d7308 */ /* 0x000eb40000000800 */
[----:B------:R3:W-:Y:S01]  /*d740*/  MUFU.EX2 R187, R176 ;  /* 0x000000b000bb7308 */ /* 0x0007e20000000800 */
[--C-:B-1----:R-:W-:Y:S09]  /*d750*/  FFMA.FTZ R0, R170, c[0x0][0x2d0], -R92.reuse ;  /* 0x0000b400aa007a23 */ /* 0x102ff2000001085c */
[----:B------:R1:W-:Y:S01]  /*d760*/  MUFU.EX2 R170, R0 ;  /* 0x0000000000aa7308 */ /* 0x0003e20000000800 */
[----:B--2---:R-:W-:Y:S09]  /*d770*/  F2FP.BF16.PACK_AB R181, R107, R109 ;  /* 0x0000006d6bb5723e */ /* 0x004ff200000010ff */
[----:B------:R-:W-:Y:S01]  /*d780*/  MUFU.EX2 R111, R179 ;  /* 0x000000b3006f7308 */ /* 0x000fe20000000800 */
[----:B---3--:R-:W-:Y:S09]  /*d790*/  MOV R176, R175 ;  /* 0x000000af00b07202 */ /* 0x008ff20000000f00 */
[----:B------:R-:W2:Y:S01]  /*d7a0*/  MUFU.EX2 R106, R176 ;  /* 0x000000b0006a7308 */ /* 0x000ea20000000800 */
[----:B-1----:R-:W-:Y:S02]  /*d7b0*/  FFMA.FTZ R0, R171, c[0x0][0x2d0], -R92 ;  /* 0x0000b400ab007a23 */ /* 0x002fe4000001085c */
[----:B------:R-:W1:Y:S07]  /*d7c0*/  LDSM.16.MT88.4 R92, [R228+0x1800] ;  /* 0x00180000e45c783b */ /* 0x000e6e0000004200 */
[----:B------:R3:W-:Y:S10]  /*d7d0*/  MUFU.EX2 R171, R0 ;  /* 0x0000000000ab7308 */ /* 0x0007f40000000800 */
[----:B------:R-:W-:Y:S01]  /*d7e0*/  MUFU.EX2 R175, R110 ;  /* 0x0000006e00af7308 */ /* 0x000fe20000000800 */
[----:B--2---:R-:W-:Y:S09]  /*d7f0*/  F2FP.BF16.PACK_AB R182, R106, R108 ;  /* 0x0000006c6ab6723e */ /* 0x004ff200000010ff */
[----:B------:R-:W2:Y:S01]  /*d800*/  MUFU.EX2 R110, R178 ;  /* 0x000000b2006e7308 */ /* 0x000ea20000000800 */
[----:B---3--:R-:W-:Y:S04]  /*d810*/  FADD.FTZ R0, R201, R105 ;  /* 0x00000069c9007221 */ /* 0x008fe80000010000 */
[----:B------:R-:W-:Y:S05]  /*d820*/  FADD.FTZ R0, R214, R0 ;  /* 0x00000000d6007221 */ /* 0x000fea0000010000 */
[----:B------:R3:W4:Y:S01]  /*d830*/  MUFU.EX2 R105, R150 ;  /* 0x0000009600697308 */ /* 0x0007220000000800 */
[----:B------:R-:W-:Y:S02]  /*d840*/  FADD.FTZ R71, R215, R0 ;  /* 0x00000000d7477221 */ /* 0x000fe40000010000 */
[----:B------:R-:W-:Y:S01]  /*d850*/  FADD.FTZ R0, R116, R100 ;  /* 0x0000006474007221 */ /* 0x000fe20000010000 */
[----:B------:R-:W-:Y:S01]  /*d860*/  MOV R116, R73 ;  /* 0x0000004900747202 */ /* 0x000fe20000000f00 */
[-C--:B-1----:R-:W-:Y:S03]  /*d870*/  HMMA.16816.F32.BF16 R20, R76, R92.reuse, R20 ;  /* 0x0000005c4c14723c */ /* 0x082fe60000041814 */
[----:B------:R-:W-:Y:S02]  /*d880*/  FADD.FTZ R68, R118, R0 ;  /* 0x0000000076447221 */ /* 0x000fe40000010000 */
[----:B------:R-:W-:Y:S02]  /*d890*/  FADD.FTZ R0, R113, R69 ;  /* 0x0000004571007221 */ /* 0x000fe40000010000 */
[----:B------:R-:W-:Y:S01]  /*d8a0*/  MUFU.EX2 R113, R103 ;  /* 0x0000006700717308 */ /* 0x000fe20000000800 */
[C---:B------:R-:W-:Y:S04]  /*d8b0*/  HMMA.16816.F32.BF16 R24, R84.reuse, R92, R24 ;  /* 0x0000005c5418723c */ /* 0x040fe80000041818 */
[----:B------:R-:W-:Y:S01]  /*d8c0*/  FADD.FTZ R69, R115, R0 ;  /* 0x0000000073457221 */ /* 0x000fe20000010000 */
[----:B--2---:R-:W-:Y:S01]  /*d8d0*/  F2FP.BF16.PACK_AB R180, R110, R111 ;  /* 0x0000006f6eb4723e */ /* 0x004fe200000010ff */
[----:B------:R-:W2:Y:S01]  /*d8e0*/  LDL R115, [R1+0x8] ;  /* 0x0000080001737983 */ /* 0x000ea20000100800 */
[----:B------:R-:W-:Y:S01]  /*d8f0*/  FADD.FTZ R68, R129, R68 ;  /* 0x0000004481447221 */ /* 0x000fe20000010000 */
[-C--:B------:R-:W-:Y:S01]  /*d900*/  HMMA.16816.F32.BF16 R28, R84, R94.reuse, R28 ;  /* 0x0000005e541c723c */ /* 0x080fe2000004181c */
[----:B------:R-:W1:Y:S01]  /*d910*/  MUFU.EX2 R103, R165 ;  /* 0x000000a500677308 */ /* 0x000e620000000800 */
[----:B---3--:R-:W-:Y:S02]  /*d920*/  LDSM.16.MT88.4 R148, [R228+0x3000] ;  /* 0x00300000e494783b */ /* 0x008fe40000004200 */
[----:B----4-:R-:W-:Y:S01]  /*d930*/  F2FP.BF16.PACK_AB R183, R104, R105 ;  /* 0x0000006968b7723e */ /* 0x010fe200000010ff */
[----:B------:R-:W-:Y:S02]  /*d940*/  FADD.FTZ R3, R114, R71 ;  /* 0x0000004772037221 */ /* 0x000fe40000010000 */
[----:B------:R-:W-:Y:S01]  /*d950*/  FADD.FTZ R71, R123, R2 ;  /* 0x000000027b477221 */ /* 0x000fe20000010000 */
[C---:B------:R-:W-:Y:S02]  /*d960*/  HMMA.16816.F32.BF16 R32, R76.reuse, R94, R32 ;  /* 0x0000005e4c20723c */ /* 0x040fe40000041820 */
[----:B------:R-:W3:Y:S01]  /*d970*/  LDSM.16.MT88.4 R92, [R228+0x2000] ;  /* 0x00200000e45c783b */ /* 0x000ee20000004200 */
[----:B------:R-:W-:Y:S01]  /*d980*/  MUFU.EX2 R114, R136 ;  /* 0x0000008800727308 */ /* 0x000fe20000000800 */
[----:B------:R-:W-:Y:S02]  /*d990*/  FADD.FTZ R2, R135, R68 ;  /* 0x0000004487027221 */ /* 0x000fe40000010000 */
[----:B------:R-:W-:Y:S02]  /*d9a0*/  FADD.FTZ R3, R120, R3 ;  /* 0x0000000378037221 */ /* 0x000fe40000010000 */
[-C--:B------:R-:W-:Y:S04]  /*d9b0*/  HMMA.16816.F32.BF16 R36, R76, R96.reuse, R36 ;  /* 0x000000604c24723c */ /* 0x080fe80000041824 */
[----:B------:R-:W-:Y:S02]  /*d9c0*/  FADD.FTZ R3, R125, R3 ;  /* 0x000000037d037221 */ /* 0x000fe40000010000 */
[----:B------:R-:W-:Y:S02]  /*d9d0*/  FADD.FTZ R2, R128, R2 ;  /* 0x0000000280027221 */ /* 0x000fe40000010000 */
[C---:B------:R-:W-:Y:S04]  /*d9e0*/  HMMA.16816.F32.BF16 R40, R84.reuse, R96, R40 ;  /* 0x000000605428723c */ /* 0x040fe80000041828 */
[----:B------:R-:W-:Y:S01]  /*d9f0*/  FADD.FTZ R0, R133, R3 ;  /* 0x0000000385007221 */ /* 0x000fe20000010000 */
[----:B-1----:R-:W-:Y:S01]  /*da00*/  F2FP.BF16.PACK_AB R176, R102, R103 ;  /* 0x0000006766b0723e */ /* 0x002fe200000010ff */
[----:B------:R-:W-:Y:S02]  /*da10*/  FADD.FTZ R101, R131, R2 ;  /* 0x0000000283657221 */ /* 0x000fe40000010000 */
[-C--:B------:R-:W-:Y:S04]  /*da20*/  HMMA.16816.F32.BF16 R44, R84, R98.reuse, R44 ;  /* 0x00000062542c723c */ /* 0x080fe8000004182c */
[----:B------:R-:W-:Y:S02]  /*da30*/  FADD.FTZ R3, R140, R69 ;  /* 0x000000458c037221 */ /* 0x000fe40000010000 */
[----:B------:R-:W-:Y:S01]  /*da40*/  MUFU.EX2 R69, R164 ;  /* 0x000000a400457308 */ /* 0x000fe20000000800 */
[----:B------:R-:W-:Y:S01]  /*da50*/  FADD.FTZ R0, R127, R0 ;  /* 0x000000007f007221 */ /* 0x000fe20000010000 */
[C---:B------:R-:W-:Y:S01]  /*da60*/  HMMA.16816.F32.BF16 R48, R76.reuse, R98, R48 ;  /* 0x000000624c30723c */ /* 0x040fe20000041830 */
[----:B------:R-:W1:Y:S03]  /*da70*/  LDSM.16.MT88.4 R96, [R225+0x2000] ;  /* 0x00200000e160783b */ /* 0x000e660000004200 */
[----:B------:R-:W-:Y:S02]  /*da80*/  FADD.FTZ R68, R141, R71 ;  /* 0x000000478d447221 */ /* 0x000fe40000010000 */
[----:B------:R-:W-:Y:S02]  /*da90*/  FADD.FTZ R3, R122, R3 ;  /* 0x000000037a037221 */ /* 0x000fe40000010000 */
[-C--:B------:R-:W-:Y:S01]  /*daa0*/  HMMA.16816.F32.BF16 R52, R76, R88.reuse, R52 ;  /* 0x000000584c34723c */ /* 0x080fe20000041834 */
[----:B------:R-:W4:Y:S03]  /*dab0*/  MUFU.EX2 R71, R218 ;  /* 0x000000da00477308 */ /* 0x000f260000000800 */
[----:B------:R-:W-:Y:S02]  /*dac0*/  FADD.FTZ R68, R124, R68 ;  /* 0x000000447c447221 */ /* 0x000fe40000010000 */
[----:B------:R-:W-:Y:S02]  /*dad0*/  FADD.FTZ R100, R130, R0 ;  /* 0x0000000082647221 */ /* 0x000fe40000010000 */
[C---:B------:R-:W-:Y:S04]  /*dae0*/  HMMA.16816.F32.BF16 R56, R84.reuse, R88, R56 ;  /* 0x000000585438723c */ /* 0x040fe80000041838 */
[----:B------:R-:W-:Y:S02]  /*daf0*/  FADD.FTZ R2, R132, R68 ;  /* 0x0000004484027221 */ /* 0x000fe40000010000 */
[----:B------:R-:W-:Y:S01]  /*db00*/  LDSM.16.MT88.4 R132, [R224+0x3000] ;  /* 0x00300000e084783b */ /* 0x000fe20000004200 */
[----:B------:R-:W-:Y:S01]  /*db10*/  FADD.FTZ R0, R126, R3 ;  /* 0x000000037e007221 */ /* 0x000fe20000010000 */
[-C--:B------:R-:W-:Y:S04]  /*db20*/  HMMA.16816.F32.BF16 R60, R84, R90.reuse, R60 ;  /* 0x0000005a543c723c */ /* 0x080fe8000004183c */
[----:B------:R-:W-:Y:S02]  /*db30*/  FADD.FTZ R68, R146, R101 ;  /* 0x0000006592447221 */ /* 0x000fe40000010000 */
[----:B------:R-:W-:Y:S01]  /*db40*/  FADD.FTZ R3, R144, R100 ;  /* 0x0000006490037221 */ /* 0x000fe20000010000 */
[----:B------:R-:W-:Y:S01]  /*db50*/  F2FP.BF16.PACK_AB R84, R198, R160 ;  /* 0x000000a0c654723e */ /* 0x000fe200000010ff */
[----:B------:R-:W-:Y:S01]  /*db60*/  HMMA.16816.F32.BF16 R64, R76, R90, R64 ;  /* 0x0000005a4c40723c */ /* 0x000fe20000041840 */
[----:B------:R-:W1:Y:S03]  /*db70*/  LDSM.16.MT88.4 R88, [R227+0x2000] ;  /* 0x00200000e358783b */ /* 0x000e660000004200 */
[----:B------:R-:W-:Y:S01]  /*db80*/  F2FP.BF16.PACK_AB R86, R207, R204 ;  /* 0x000000cccf56723e */ /* 0x000fe200000010ff */
[----:B------:R-:W-:Y:S01]  /*db90*/  FADD.FTZ R68, R154, R68 ;  /* 0x000000449a447221 */ /* 0x000fe20000010000 */
[----:B------:R-:W-:Y:S01]  /*dba0*/  F2FP.BF16.PACK_AB R85, R168, R169 ;  /* 0x000000a9a855723e */ /* 0x000fe200000010ff */
[----:B------:R-:W-:Y:S01]  /*dbb0*/  FADD.FTZ R3, R153, R3 ;  /* 0x0000000399037221 */ /* 0x000fe20000010000 */
[----:B------:R-:W-:Y:S01]  /*dbc0*/  F2FP.BF16.PACK_AB R76, R202, R163 ;  /* 0x000000a3ca4c723e */ /* 0x000fe200000010ff */
[----:B------:R-:W-:Y:S03]  /*dbd0*/  FADD.FTZ R68, R139, R68 ;  /* 0x000000448b447221 */ /* 0x000fe60000010000 */
[----:B------:R-:W-:Y:S01]  /*dbe0*/  F2FP.BF16.PACK_AB R78, R212, R206 ;  /* 0x000000ced44e723e */ /* 0x000fe200000010ff */
[----:B------:R-:W-:Y:S01]  /*dbf0*/  FADD.FTZ R3, R138, R3 ;  /* 0x000000038a037221 */ /* 0x000fe20000010000 */
[----:B------:R-:W-:Y:S01]  /*dc00*/  F2FP.BF16.PACK_AB R77, R199, R162 ;  /* 0x000000a2c74d723e */ /* 0x000fe200000010ff */
[----:B------:R-:W-:Y:S01]  /*dc10*/  FADD.FTZ R2, R145, R2 ;  /* 0x0000000291027221 */ /* 0x000fe20000010000 */
[----:B------:R-:W-:Y:S01]  /*dc20*/  F2FP.BF16.PACK_AB R79, R209, R203 ;  /* 0x000000cbd14f723e */ /* 0x000fe200000010ff */
[----:B------:R-:W-:Y:S01]  /*dc30*/  FADD.FTZ R3, R208, R3 ;  /* 0x00000003d0037221 */ /* 0x000fe20000010000 */
[----:B------:R-:W-:Y:S01]  /*dc40*/  F2FP.BF16.PACK_AB R87, R171, R170 ;  /* 0x000000aaab57723e */ /* 0x000fe200000010ff */
[----:B------:R-:W-:Y:S01]  /*dc50*/  FADD.FTZ R2, R147, R2 ;  /* 0x0000000293027221 */ /* 0x000fe20000010000 */
[----:B----4-:R-:W-:Y:S01]  /*dc60*/  F2FP.BF16.PACK_AB R179, R69, R71 ;  /* 0x0000004745b3723e */ /* 0x010fe200000010ff */
[----:B------:R-:W-:Y:S02]  /*dc70*/  FADD.FTZ R0, R142, R0 ;  /* 0x000000008e007221 */ /* 0x000fe40000010000 */
[-C--:B------:R-:W-:Y:S03]  /*dc80*/  HMMA.16816.F32.BF16 R4, R76, R80.reuse, R4 ;  /* 0x000000504c04723c */ /* 0x080fe60000041804 */
[----:B------:R-:W-:Y:S02]  /*dc90*/  FADD.FTZ R2, R137, R2 ;  /* 0x0000000289027221 */ /* 0x000fe40000010000 */
[----:B------:R-:W-:Y:S02]  /*dca0*/  FADD.FTZ R0, R143, R0 ;  /* 0x000000008f007221 */ /* 0x000fe40000010000 */
[----:B------:R-:W-:Y:S01]  /*dcb0*/  FADD.FTZ R2, R159, R2 ;  /* 0x000000029f027221 */ /* 0x000fe20000010000 */
[C---:B------:R-:W-:Y:S04]  /*dcc0*/  HMMA.16816.F32.BF16 R8, R84.reuse, R80, R8 ;  /* 0x000000505408723c */ /* 0x040fe80000041808 */
[----:B------:R-:W-:Y:S02]  /*dcd0*/  FADD.FTZ R0, R152, R0 ;  /* 0x0000000098007221 */ /* 0x000fe40000010000 */
[----:B------:R-:W-:Y:S02]  /*dce0*/  IMAD.MOV.U32 R118, RZ, RZ, R70 ;  /* 0x000000ffff767224 */ /* 0x000fe400078e0046 */
[-C--:B------:R-:W-:Y:S04]  /*dcf0*/  HMMA.16816.F32.BF16 R12, R84, R82.reuse, R12 ;  /* 0x00000052540c723c */ /* 0x080fe8000004180c */
[----:B------:R-:W-:Y:S04]  /*dd00*/  FADD.FTZ R0, R156, R0 ;  /* 0x000000009c007221 */ /* 0x000fe80000010000 */
[C---:B------:R-:W-:Y:S01]  /*dd10*/  HMMA.16816.F32.BF16 R16, R76.reuse, R82, R16 ;  /* 0x000000524c10723c */ /* 0x040fe20000041810 */
[----:B------:R-:W4:Y:S07]  /*dd20*/  LDSM.16.MT88.4 R80, [R224+0x2800] ;  /* 0x00280000e050783b */ /* 0x000f2e0000004200 */
[-C--:B---3--:R-:W-:Y:S08]  /*dd30*/  HMMA.16816.F32.BF16 R20, R76, R92.reuse, R20 ;  /* 0x0000005c4c14723c */ /* 0x088ff00000041814 */
[C---:B------:R-:W-:Y:S08]  /*dd40*/  HMMA.16816.F32.BF16 R24, R84.reuse, R92, R24 ;  /* 0x0000005c5418723c */ /* 0x040ff00000041818 */
[-C--:B------:R-:W-:Y:S08]  /*dd50*/  HMMA.16816.F32.BF16 R28, R84, R94.reuse, R28 ;  /* 0x0000005e541c723c */ /* 0x080ff0000004181c */
[C---:B------:R-:W-:Y:S01]  /*dd60*/  HMMA.16816.F32.BF16 R32, R76.reuse, R94, R32 ;  /* 0x0000005e4c20723c */ /* 0x040fe20000041820 */
[----:B------:R-:W3:Y:S07]  /*dd70*/  LDSM.16.MT88.4 R92, [R228+0x2800] ;  /* 0x00280000e45c783b */ /* 0x000eee0000004200 */
        /* <DEDUP_REMOVED lines=10> */
[----:B------:R-:W1:Y:S03]  /*de20*/  LDSM.16.MT88.4 R88, [R227+0x2800] ;  /* 0x00280000e358783b */ /* 0x000e660000004200 */
[----:B------:R-:W-:Y:S02]  /*de30*/  F2FP.BF16.PACK_AB R85, R172, R173 ;  /* 0x000000adac55723e */ /* 0x000fe400000010ff */
[----:B------:R-:W-:Y:S02]  /*de40*/  F2FP.BF16.PACK_AB R86, R114, R184 ;  /* 0x000000b87256723e */ /* 0x000fe400000010ff */
[----:B------:R-:W-:Y:S04]  /*de50*/  F2FP.BF16.PACK_AB R76, R192, R195 ;  /* 0x000000c3c04c723e */ /* 0x000fe800000010ff */
[----:B------:R-:W-:Y:S02]  /*de60*/  F2FP.BF16.PACK_AB R77, R190, R191 ;  /* 0x000000bfbe4d723e */ /* 0x000fe400000010ff */
[----:B------:R-:W-:Y:S02]  /*de70*/  F2FP.BF16.PACK_AB R78, R187, R189 ;  /* 0x000000bdbb4e723e */ /* 0x000fe400000010ff */
[----:B------:R-:W-:Y:S02]  /*de80*/  F2FP.BF16.PACK_AB R79, R185, R186 ;  /* 0x000000bab94f723e */ /* 0x000fe400000010ff */
[----:B------:R-:W-:Y:S05]  /*de90*/  F2FP.BF16.PACK_AB R87, R112, R113 ;  /* 0x000000717057723e */ /* 0x000fea00000010ff */
[-C--:B----4-:R-:W-:Y:S08]  /*dea0*/  HMMA.16816.F32.BF16 R4, R76, R80.reuse, R4 ;  /* 0x000000504c04723c */ /* 0x090ff00000041804 */
[C---:B------:R-:W-:Y:S01]  /*deb0*/  HMMA.16816.F32.BF16 R8, R84.reuse, R80, R8 ;  /* 0x000000505408723c */ /* 0x040fe20000041808 */
[----:B------:R4:W1:Y:S07]  /*dec0*/  MUFU.EX2 R80, R167 ;  /* 0x000000a700507308 */ /* 0x00086e0000000800 */
[-C--:B------:R-:W-:Y:S03]  /*ded0*/  HMMA.16816.F32.BF16 R12, R84, R82.reuse, R12 ;  /* 0x00000052540c723c */ /* 0x080fe6000004180c */
[----:B------:R-:W-:Y:S05]  /*dee0*/  MUFU.EX2 R81, R219 ;  /* 0x000000db00517308 */ /* 0x000fea0000000800 */
[C---:B------:R-:W-:Y:S05]  /*def0*/  HMMA.16816.F32.BF16 R16, R76.reuse, R82, R16 ;  /* 0x000000524c10723c */ /* 0x040fea0000041810 */
[----:B------:R-:W2:Y:S03]  /*df00*/  MUFU.EX2 R82, R220 ;  /* 0x000000dc00527308 */ /* 0x000ea60000000800 */
[-C--:B---3--:R-:W-:Y:S01]  /*df10*/  HMMA.16816.F32.BF16 R20, R76, R92.reuse, R20 ;  /* 0x0000005c4c14723c */ /* 0x088fe20000041814 */
[----:B----4-:R-:W3:Y:S03]  /*df20*/  LDSM.16.MT88.4 R164, [R225+0x3000] ;  /* 0x00300000e1a4783b */ /* 0x010ee60000004200 */
[----:B-1----:R-:W-:Y:S04]  /*df30*/  F2FP.BF16.PACK_AB R178, R75, R80 ;  /* 0x000000504bb2723e */ /* 0x002fe800000010ff */
[C---:B------:R-:W-:Y:S08]  /*df40*/  HMMA.16816.F32.BF16 R24, R84.reuse, R92, R24 ;  /* 0x0000005c5418723c */ /* 0x040ff00000041818 */
[-C--:B------:R-:W-:Y:S04]  /*df50*/  HMMA.16816.F32.BF16 R28, R84, R94.reuse, R28 ;  /* 0x0000005e541c723c */ /* 0x080fe8000004181c */
[----:B--2---:R-:W-:Y:S04]  /*df60*/  F2FP.BF16.PACK_AB R177, R81, R82 ;  /* 0x0000005251b1723e */ /* 0x004fe800000010ff */
[C---:B------:R-:W-:Y:S04]  /*df70*/  HMMA.16816.F32.BF16 R32, R76.reuse, R94, R32 ;  /* 0x0000005e4c20723c */ /* 0x040fe80000041820 */
[----:B------:R-:W-:Y:S02]  /*df80*/  ISETP.GT.AND P0, PT, R196, R115, PT ;  /* 0x00000073c400720c */ /* 0x000fe40003f04270 */
[----:B------:R-:W-:Y:S02]  /*df90*/  MOV R196, R242 ;  /* 0x000000f200c47202 */ /* 0x000fe40000000f00 */
        /* <DEDUP_REMOVED lines=8> */
[-C--:B------:R-:W-:Y:S01]  /*e020*/  HMMA.16816.F32.BF16 R124, R180, R132.reuse, R4 ;  /* 0x00000084b47c723c */ /* 0x080fe20000041804 */
[----:B------:R-:W1:Y:S07]  /*e030*/  LDSM.16.MT88.4 R4, [R227+0x3000] ;  /* 0x00300000e304783b */ /* 0x000e6e0000004200 */
[C---:B------:R-:W-:Y:S07]  /*e040*/  HMMA.16816.F32.BF16 R120, R176.reuse, R132, R8 ;  /* 0x00000084b078723c */ /* 0x040fee0000041808 */
[----:B------:R-:W-:Y:S01]  /*e050*/  FADD.FTZ R8, R155, R68 ;  /* 0x000000449b087221 */ /* 0x000fe20000010000 */
[-C--:B------:R-:W-:Y:S04]  /*e060*/  HMMA.16816.F32.BF16 R128, R176, R134.reuse, R12 ;  /* 0x00000086b080723c */ /* 0x080fe8000004180c */
        /* <DEDUP_REMOVED lines=23> */
[-C--:B---3--:R-:W-:Y:S03]  /*e1e0*/  HMMA.16816.F32.BF16 R152, R180, R164.reuse, R36 ;  /* 0x000000a4b498723c */ /* 0x088fe60000041824 */
        /* <DEDUP_REMOVED lines=15> */
[-C--:B-1----:R-:W-:Y:S03]  /*e2e0*/  HMMA.16816.F32.BF16 R168, R180, R4.reuse, R52 ;  /* 0x00000004b4a8723c */ /* 0x082fe60000041834 */
        /* <DEDUP_REMOVED lines=28> */
[----:B------:R-:W-:Y:S02]  /*e4b0*/  FADD.FTZ R2, R75, R2 ;  /* 0x000000024b027221 */ /* 0x000fe40000010000 */
[----:B------:R-:W-:Y:S01]  /*e4c0*/  FADD.FTZ R0, R69, R0 ;  /* 0x0000000045007221 */ /* 0x000fe20000010000 */
[----:B------:R1:W-:Y:S04]  /*e4d0*/  STL [R1+0x18], R3 ;  /* 0x0000180301007387 */ /* 0x0003e80000100800 */
[----:B------:R2:W-:Y:S04]  /*e4e0*/  STL [R1+0x14], R2 ;  /* 0x0000140201007387 */ /* 0x0005e80000100800 */
[----:B------:R2:W-:Y:S01]  /*e4f0*/  STL [R1+0x1c], R0 ;  /* 0x00001c0001007387 */ /* 0x0005e20000100800 */
[----:B-1----:R-:W-:Y:S01]  /*e500*/  IMAD.MOV.U32 R3, RZ, RZ, R74 ;  /* 0x000000ffff037224 */ /* 0x002fe200078e004a */
[----:B------:R-:W-:-:S05]  /*e510*/  @P0 BRA `(.L_x_518) ;  /* 0xffff9de000000947 */ /* 0x000fca000383ffff */
.L_x_517:
[----:B-1----:R-:W-:-:S13]  /*e520*/  ISETP.GE.AND P0, PT, R242, RZ, PT ;  /* 0x000000fff200720c */ /* 0x002fda0003f06270 */
[----:B------:R-:W-:Y:S05]  /*e530*/  @!P0 BRA `(.L_x_519) ;  /* 0x0000557000008947 */ /* 0x000fea0003800000 */
[----:B------:R-:W-:Y:S01]  /*e540*/  IMAD.MOV.U32 R3, RZ, RZ, R73 ;  /* 0x000000ffff037224 */ /* 0x000fe200078e0049 */
[----:B------:R-:W-:Y:S01]  /*e550*/  MOV R117, R70 ;  /* 0x0000004600757202 */ /* 0x000fe20000000f00 */
[----:B--2---:R-:W-:Y:S01]  /*e560*/  IMAD.MOV.U32 R2, RZ, RZ, R74 ;  /* 0x000000ffff027224 */ /* 0x004fe200078e004a */
[----:B------:R-:W-:Y:S02]  /*e570*/  MOV R116, R72 ;  /* 0x0000004800747202 */ /* 0x000fe40000000f00 */
.L_x_520:
[----:B--2---:R-:W2:Y:S01]  /*e580*/  LDL R76, [R1+0x40] ;  /* 0x00004000014c7983 */ /* 0x004ea20000100800 */
[----:B------:R-:W-:Y:S04]  /*e590*/  DEPBAR.LE SB0, 0x0 ;  /* 0x000080000000791a */ /* 0x000fe80000000000 */
[----:B------:R-:W3:Y:S01]  /*e5a0*/  LDL.64 R74, [R1+0x38] ;  /* 0x00003800014a7983 */ /* 0x000ee20000100a00 */
[----:B------:R-:W-:Y:S01]  /*e5b0*/  WARPSYNC 0xffffffff ;  /* 0xffffffff00007948 */ /* 0x000fe20003800000 */
[----:B------:R-:W-:Y:S01]  /*e5c0*/  SHF.R.S32.HI R0, RZ, 0x1f, R242 ;  /* 0x0000001fff007819 */ /* 0x000fe200000114f2 */
[----:B------:R-:W-:Y:S01]  /*e5d0*/  IMAD.WIDE.U32 R72, R242, c[0x0][0x208], RZ ;  /* 0x00008200f2487a25 */ /* 0x000fe200078e00ff */
[----:B------:R-:W-:Y:S02]  /*e5e0*/  MOV R78, c[0x0][0x208] ;  /* 0x00008200004e7a02 */ /* 0x000fe40000000f00 */
[----:B------:R-:W-:Y:S01]  /*e5f0*/  BAR.SYNC.DEFER_BLOCKING 0x0 ;  /* 0x0000000000007b1d */ /* 0x000fe20000010000 */
[----:B------:R-:W-:Y:S01]  /*e600*/  IMAD R0, R0, c[0x0][0x208], RZ ;  /* 0x0000820000007a24 */ /* 0x000fe200078e02ff */
[----:B------:R-:W-:Y:S02]  /*e610*/  SHF.L.U32 R104, R78, 0x5, RZ ;  /* 0x000000054e687819 */ /* 0x000fe400000006ff */
[----:B------:R-:W-:Y:S01]  /*e620*/  MOV R246, 0x5 ;  /* 0x0000000500f67802 */ /* 0x000fe20000000f00 */
[----:B------:R-:W-:Y:S03]  /*e630*/  IMAD R0, R242, c[0x0][0x20c], R0 ;  /* 0x00008300f2007a24 */ /* 0x000fe600078e0200 */
[----:B-----5:R-:W-:Y:S02]  /*e640*/  STL [R1+0x8c], R230 ;  /* 0x00008ce601007387 */ /* 0x020fe40000100800 */
[----:B------:R-:W-:Y:S02]  /*e650*/  IADD3 R0, R73, R0, RZ ;  /* 0x0000000049007210 */ /* 0x000fe40007ffe0ff */
[----:B------:R-:W-:Y:S03]  /*e660*/  STL [R1+0x90], R119 ;  /* 0x0000907701007387 */ /* 0x000fe60000100800 */
[----:B------:R-:W-:Y:S01]  /*e670*/  IMAD R0, R0, 0x70, RZ ;  /* 0x0000007000007824 */ /* 0x000fe200078e02ff */
[----:B------:R-:W-:Y:S04]  /*e680*/  STL [R1+0x94], R234 ;  /* 0x000094ea01007387 */ /* 0x000fe80000100800 */
[----:B------:R-:W-:Y:S04]  /*e690*/  STL [R1+0x98], R233 ;  /* 0x000098e901007387 */ /* 0x000fe80000100800 */
[----:B------:R-:W-:Y:S08]  /*e6a0*/  LDSM.16.M88.4 R112, [R230] ;  /* 0x00000000e670783b */ /* 0x000ff00000000200 */
[----:B------:R-:W1:Y:S08]  /*e6b0*/  LDSM.16.M88.4 R16, [R119] ;  /* 0x000000007710783b */ /* 0x000e700000000200 */
[----:B------:R-:W4:Y:S08]  /*e6c0*/  LDSM.16.M88.4 R108, [R230+0x2000] ;  /* 0x00200000e66c783b */ /* 0x000f300000000200 */
[----:B------:R-:W1:Y:S08]  /*e6d0*/  LDSM.16.M88.4 R32, [R119+0x800] ;  /* 0x000800007720783b */ /* 0x000e700000000200 */
[----:B------:R-:W1:Y:S08]  /*e6e0*/  LDSM.16.M88.4 R48, [R119+0x1000] ;  /* 0x001000007730783b */ /* 0x000e700000000200 */
[----:B------:R-:W1:Y:S08]  /*e6f0*/  LDSM.16.M88.4 R64, [R119+0x1800] ;  /* 0x001800007740783b */ /* 0x000e700000000200 */
[----:B------:R-:W1:Y:S08]  /*e700*/  LDSM.16.M88.4 R80, [R119+0x2000] ;  /* 0x002000007750783b */ /* 0x000e700000000200 */
[----:B------:R-:W1:Y:S08]  /*e710*/  LDSM.16.M88.4 R96, [R119+0x2800] ;  /* 0x002800007760783b */ /* 0x000e700000000200 */
[----:B------:R-:W1:Y:S08]  /*e720*/  LDSM.16.M88.4 R184, [R119+0x3000] ;  /* 0x0030000077b8783b */ /* 0x000e700000000200 */
[----:B------:R-:W-:Y:S08]  /*e730*/  LDSM.16.M88.4 R188, [R233] ;  /* 0x00000000e9bc783b */ /* 0x000ff00000000200 */
[----:B------:R-:W1:Y:S08]  /*e740*/  LDSM.16.M88.4 R192, [R234] ;  /* 0x00000000eac0783b */ /* 0x000e700000000200 */
[----:B------:R-:W1:Y:S08]  /*e750*/  LDSM.16.M88.4 R196, [R233+0x2000] ;  /* 0x00200000e9c4783b */ /* 0x000e700000000200 */
[----:B------:R-:W1:Y:S08]  /*e760*/  LDSM.16.M88.4 R200, [R240] ;  /* 0x00000000f0c8783b */ /* 0x000e700000000200 */
[----:B------:R-:W1:Y:S08]  /*e770*/  LDSM.16.M88.4 R204, [R239] ;  /* 0x00000000efcc783b */ /* 0x000e700000000200 */
[----:B------:R-:W1:Y:S08]  /*e780*/  LDSM.16.M88.4 R208, [R238] ;  /* 0x00000000eed0783b */ /* 0x000e700000000200 */
[----:B------:R-:W2:Y:S08]  /*e790*/  LDSM.16.M88.4 R212, [R237] ;  /* 0x00000000edd4783b */ /* 0x000eb00000000200 */
[----:B------:R-:W2:Y:S08]  /*e7a0*/  LDSM.16.M88.4 R216, [R236] ;  /* 0x00000000ecd8783b */ /* 0x000eb00000000200 */
[----:B------:R-:W2:Y:S08]  /*e7b0*/  LDSM.16.M88.4 R220, [R235] ;  /* 0x00000000ebdc783b */ /* 0x000eb00000000200 */
        /* <DEDUP_REMOVED lines=16> */
[C---:B------:R-:W-:Y:S04]  /*e8c0*/  HMMA.16816.F32.BF16 R56, R108.reuse, R64, RZ ;  /* 0x000000406c38723c */ /* 0x040fe800000418ff */
[----:B--2---:R-:W-:Y:S04]  /*e8d0*/  MOV R77, R76 ;  /* 0x0000004c004d7202 */ /* 0x004fe80000000f00 */
[-C--:B------:R-:W-:Y:S01]  /*e8e0*/  HMMA.16816.F32.BF16 R60, R108, R66.reuse, RZ ;  /* 0x000000426c3c723c */ /* 0x080fe200000418ff */
[----:B---3--:R-:W-:Y:S07]  /*e8f0*/  MOV R76, R74 ;  /* 0x0000004a004c7202 */ /* 0x008fee0000000f00 */
[C---:B------:R-:W-:Y:S04]  /*e900*/  HMMA.16816.F32.BF16 R64, R112.reuse, R66, RZ ;  /* 0x000000427040723c */ /* 0x040fe800000418ff */
[----:B------:R-:W-:Y:S04]  /*e910*/  IMAD.WIDE.U32 R76, R72, 0x70, R76 ;  /* 0x00000070484c7825 */ /* 0x000fe800078e004c */
[-C--:B------:R-:W-:Y:S01]  /*e920*/  HMMA.16816.F32.BF16 R68, R112, R80.reuse, RZ ;  /* 0x000000507044723c */ /* 0x080fe200000418ff */
[----:B------:R-:W-:Y:S03]  /*e930*/  LEA R90, P0, R76, c[0x0][0x1f8], 0x1 ;  /* 0x00007e004c5a7a11 */ /* 0x000fe600078008ff */
[----:B------:R-:W-:Y:S02]  /*e940*/  IADD3 R0, R77, R0, RZ ;  /* 0x000000004d007210 */ /* 0x000fe40007ffe0ff */
[----:B------:R-:W-:Y:S02]  /*e950*/  IADD3 R88, P1, R90, R104, RZ ;  /* 0x000000685a587210 */ /* 0x000fe40007f3e0ff */
[----:B------:R-:W-:Y:S01]  /*e960*/  LEA.HI.X R91, R76, c[0x0][0x1fc], R0, 0x1, P0 ;  /* 0x00007f004c5b7a11 */ /* 0x000fe200000f0c00 */
[C---:B------:R-:W-:Y:S03]  /*e970*/  HMMA.16816.F32.BF16 R72, R108.reuse, R80, RZ ;  /* 0x000000506c48723c */ /* 0x040fe600000418ff */
[----:B------:R-:W-:Y:S01]  /*e980*/  SHF.L.U64.HI R0, R78, R246, c[0x0][0x20c] ;  /* 0x000083004e007619 */ /* 0x000fe200000102f6 */
[----:B------:R-:W-:Y:S01]  /*e990*/  @!PT LDS RZ, [RZ] ;  /* 0x00000000fffff984 */ /* 0x000fe20000000800 */
[----:B------:R-:W-:Y:S01]  /*e9a0*/  @!PT LDS RZ, [RZ] ;  /* 0x00000000fffff984 */ /* 0x000fe20000000800 */
[----:B------:R-:W-:Y:S01]  /*e9b0*/  @!PT LDS RZ, [RZ] ;  /* 0x00000000fffff984 */ /* 0x000fe20000000800 */
[----:B------:R1:W-:Y:S01]  /*e9c0*/  LDGSTS.E.BYPASS.LTC128B.128 [R241+0x100], [R90.64], !P6 ;  /* 0x001000005af17fae */ /* 0x0003e2000f101d48 */
[----:B------:R-:W-:Y:S02]  /*e9d0*/  IADD3 R94, P0, R88, R104, RZ ;  /* 0x00000068585e7210 */ /* 0x000fe40007f1e0ff */
[----:B------:R-:W-:Y:S01]  /*e9e0*/  IADD3.X R89, R91, R0, RZ, P1, !PT ;  /* 0x000000005b597210 */ /* 0x000fe20000ffe4ff */
[-C--:B------:R-:W-:Y:S01]  /*e9f0*/  HMMA.16816.F32.BF16 R76, R108, R82.reuse, RZ ;  /* 0x000000526c4c723c */ /* 0x080fe200000418ff */
[----:B------:R-:W-:Y:S03]  /*ea00*/  IADD3 R92, P1, R94, R104, RZ ;  /* 0x000000685e5c7210 */ /* 0x000fe60007f3e0ff */
[----:B------:R1:W-:Y:S01]  /*ea10*/  LDGSTS.E.BYPASS.LTC128B.128 [R241+0x900], [R88.64], !P6 ;  /* 0x0090000058f17fae */ /* 0x0003e2000f101d48 */
[----:B------:R-:W-:Y:S02]  /*ea20*/  IADD3.X R95, R89, R0, RZ, P0, !PT ;  /* 0x00000000595f7210 */ /* 0x000fe400007fe4ff */
[----:B------:R-:W-:Y:S01]  /*ea30*/  IADD3 R102, P0, R92, R104, RZ ;  /* 0x000000685c667210 */ /* 0x000fe20007f1e0ff */
[C---:B------:R-:W-:Y:S04]  /*ea40*/  HMMA.16816.F32.BF16 R80, R112.reuse, R82, RZ ;  /* 0x000000527050723c */ /* 0x040fe800000418ff */
[----:B------:R2:W-:Y:S01]  /*ea50*/  LDGSTS.E.BYPASS.LTC128B.128 [R241+0x1100], [R94.64], !P6 ;  /* 0x011000005ef17fae */ /* 0x0005e2000f101d48 */
[-C--:B------:R-:W-:Y:S03]  /*ea60*/  IADD3.X R93, R95, R0.reuse, RZ, P1, !PT ;  /* 0x000000005f5d7210 */ /* 0x080fe60000ffe4ff */
[-C--:B------:R-:W-:Y:S01]  /*ea70*/  HMMA.16816.F32.BF16 R84, R112, R96.reuse, RZ ;  /* 0x000000607054723c */ /* 0x080fe200000418ff */
[----:B------:R-:W-:Y:S03]  /*ea80*/  IADD3.X R103, R93, R0, RZ, P0, !PT ;  /* 0x000000005d677210 */ /* 0x000fe600007fe4ff */
[----:B------:R2:W-:Y:S01]  /*ea90*/  LDGSTS.E.BYPASS.LTC128B.128 [R241+0x1900], [R92.64], !P6 ;  /* 0x019000005cf17fae */ /* 0x0005e2000f101d48 */
[----:B------:R-:W-:Y:S04]  /*eaa0*/  IADD3 R100, P0, R102, R104, RZ ;  /* 0x0000006866647210 */ /* 0x000fe80007f1e0ff */
[----:B------:R-:W-:Y:S03]  /*eab0*/  IADD3.X R101, R103, R0, RZ, P0, !PT ;  /* 0x0000000067657210 */ /* 0x000fe600007fe4ff */
[----:B------:R3:W-:Y:S01]  /*eac0*/  LDGSTS.E.BYPASS.LTC128B.128 [R241+0x2100], [R102.64], !P6 ;  /* 0x0210000066f17fae */ /* 0x0007e2000f101d48 */
[C---:B-1----:R-:W-:Y:S07]  /*ead0*/  HMMA.16816.F32.BF16 R88, R108.reuse, R96, RZ ;  /* 0x000000606c58723c */ /* 0x042fee00000418ff */
[----:B------:R1:W-:Y:S01]  /*eae0*/  LDGSTS.E.BYPASS.LTC128B.128 [R241+0x2900], [R100.64], !P6 ;  /* 0x0290000064f17fae */ /* 0x0003e2000f101d48 */
[-C--:B--2---:R-:W-:Y:S01]  /*eaf0*/  HMMA.16816.F32.BF16 R92, R108, R98.reuse, RZ ;  /* 0x000000626c5c723c */ /* 0x084fe200000418ff */
[----:B---3--:R-:W-:Y:S07]  /*eb00*/  IADD3 R102, P0, R100, R104, RZ ;  /* 0x0000006864667210 */ /* 0x008fee0007f1e0ff */
[C---:B------:R-:W-:Y:S04]  /*eb10*/  HMMA.16816.F32.BF16 R96, R112.reuse, R98, RZ ;  /* 0x000000627060723c */ /* 0x040fe800000418ff */
[----:B------:R-:W-:Y:S02]  /*eb20*/  IADD3.X R103, R101, R0, RZ, P0, !PT ;  /* 0x0000000065677210 */ /* 0x000fe400007fe4ff */
[C---:B------:R-:W-:Y:S02]  /*eb30*/  ISETP.GT.AND P0, PT, R242.reuse, RZ, PT ;  /* 0x000000fff200720c */ /* 0x040fe40003f04270 */
[----:B------:R-:W-:Y:S01]  /*eb40*/  IADD3 R242, R242, -0x1, RZ ;  /* 0xfffffffff2f27810 */ /* 0x000fe20007ffe0ff */
[----:B------:R1:W-:Y:S08]  /*eb50*/  LDGSTS.E.BYPASS.LTC128B.128 [R241+0x3100], [R102.64], !P6 ;  /* 0x0310000066f17fae */ /* 0x0003f0000f101d48 */
[----:B------:R-:W0:Y:S01]  /*eb60*/  LDGDEPBAR ;  /* 0x00000000000079af */ /* 0x000e220000000000 */
[-C--:B-1----:R-:W-:Y:S08]  /*eb70*/  HMMA.16816.F32.BF16 R100, R112, R184.reuse, RZ ;  /* 0x000000b87064723c */ /* 0x082ff000000418ff */
[C---:B------:R-:W-:Y:S08]  /*eb80*/  HMMA.16816.F32.BF16 R104, R108.reuse, R184, RZ ;  /* 0x000000b86c68723c */ /* 0x040ff000000418ff */
[-C--:B------:R-:W-:Y:S08]  /*eb90*/  HMMA.16816.F32.BF16 R108, R108, R186.reuse, RZ ;  /* 0x000000ba6c6c723c */ /* 0x080ff000000418ff */
[----:B------:R-:W-:Y:S01]  /*eba0*/  HMMA.16816.F32.BF16 R112, R112, R186, RZ ;  /* 0x000000ba7070723c */ /* 0x000fe200000418ff */
[----:B------:R-:W-:Y:S07]  /*ebb0*/  LDSM.16.M88.4 R184, [R231] ;  /* 0x00000000e7b8783b */ /* 0x000fee0000000200 */
[-C--:B------:R-:W-:Y:S08]  /*ebc0*/  HMMA.16816.F32.BF16 R4, R188, R192.reuse, R4 ;  /* 0x000000c0bc04723c */ /* 0x080ff00000041804 */
[C---:B------:R-:W-:Y:S08]  /*ebd0*/  HMMA.16816.F32.BF16 R8, R196.reuse, R192, R8 ;  /* 0x000000c0c408723c */ /* 0x040ff00000041808 */
[-C--:B------:R-:W-:Y:S08]  /*ebe0*/  HMMA.16816.F32.BF16 R12, R196, R194.reuse, R12 ;  /* 0x000000c2c40c723c */ /* 0x080ff0000004180c */
[C---:B------:R-:W-:Y:S01]  /*ebf0*/  HMMA.16816.F32.BF16 R16, R188.reuse, R194, R16 ;  /* 0x000000c2bc10723c */ /* 0x040fe20000041810 */
[----:B------:R-:W1:Y:S07]  /*ec00*/  LDSM.16.M88.4 R192, [R229] ;  /* 0x00000000e5c0783b */ /* 0x000e6e0000000200 */
        /* <DEDUP_REMOVED lines=19> */
[----:B------:R-:W-:Y:S07]  /*ed40*/  LDSM.16.M88.4 R212, [R232] ;  /* 0x00000000e8d4783b */ /* 0x000fee0000000200 */
        /* <DEDUP_REMOVED lines=67> */
[----:B------:R1:W-:Y:S10]  /*f180*/  MUFU.TANH R185, R7 ;  /* 0x0000000700b97308 */ /* 0x0003f40000002400 */
[----:B------:R-:W-:Y:S10]  /*f190*/  MUFU.TANH R13, R13 ;  /* 0x0000000d000d7308 */ /* 0x000ff40000002400 */
[----:B------:R-:W3:Y:S01]  /*f1a0*/  MUFU.TANH R193, R8 ;  /* 0x0000000800c17308 */ /* 0x000ee20000002400 */
[----:B-1----:R-:W1:Y:S09]  /*f1b0*/  LDSM.16.M88.4 R4, [R226+0x800] ;  /* 0x00080000e204783b */ /* 0x002e720000000200 */
[----:B------:R-:W-:Y:S10]  /*f1c0*/  MUFU.TANH R14, R14 ;  /* 0x0000000e000e7308 */ /* 0x000ff40000002400 */
[----:B------:R-:W4:Y:S10]  /*f1d0*/  MUFU.TANH R192, R9 ;  /* 0x0000000900c07308 */ /* 0x000f340000002400 */
[----:B------:R-:W-:Y:S10]  /*f1e0*/  MUFU.TANH R15, R15 ;  /* 0x0000000f000f7308 */ /* 0x000ff40000002400 */
[----:B------:R-:W-:Y:S01]  /*f1f0*/  MUFU.TANH R195, R10 ;  /* 0x0000000a00c37308 */ /* 0x000fe20000002400 */
[-C--:B-1----:R-:W-:Y:S09]  /*f200*/  HMMA.16816.F32.BF16 R20, R212, R4.reuse, R20 ;  /* 0x00000004d414723c */ /* 0x082ff20000041814 */
[----:B------:R1:W-:Y:S01]  /*f210*/  MUFU.TANH R194, R11 ;  /* 0x0000000b00c27308 */ /* 0x0003e20000002400 */
[C---:B------:R-:W-:Y:S09]  /*f220*/  HMMA.16816.F32.BF16 R24, R188.reuse, R4, R24 ;  /* 0x00000004bc18723c */ /* 0x040ff20000041818 */
[----:B------:R-:W2:Y:S01]  /*f230*/  MUFU.TANH R18, R18 ;  /* 0x0000001200127308 */ /* 0x000ea20000002400 */
[-C--:B------:R-:W-:Y:S04]  /*f240*/  HMMA.16816.F32.BF16 R28, R188, R6.reuse, R28 ;  /* 0x00000006bc1c723c */ /* 0x080fe8000004181c */
[----:B------:R-:W-:Y:S04]  /*f250*/  FMUL.FTZ R22, R22, c[0x0][0x320] ;  /* 0x0000c80016167a20 */ /* 0x000fe80000410000 */
[C---:B------:R-:W-:Y:S01]  /*f260*/  HMMA.16816.F32.BF16 R32, R212.reuse, R6, R32 ;  /* 0x00000006d420723c */ /* 0x040fe20000041820 */
[----:B------:R-:W-:Y:S01]  /*f270*/  MUFU.TANH R16, R16 ;  /* 0x0000001000107308 */ /* 0x000fe20000002400 */
[----:B------:R-:W-:Y:S02]  /*f280*/  LDSM.16.M88.4 R4, [R226+0x1800] ;  /* 0x00180000e204783b */ /* 0x000fe40000000200 */
[----:B------:R-:W-:Y:S02]  /*f290*/  FMUL.FTZ R20, R20, c[0x0][0x320] ;  /* 0x0000c80014147a20 */ /* 0x000fe40000410000 */
[----:B------:R-:W-:Y:S02]  /*f2a0*/  FMUL.FTZ R23, R23, c[0x0][0x320] ;  /* 0x0000c80017177a20 */ /* 0x000fe40000410000 */
[----:B------:R-:W-:Y:S02]  /*f2b0*/  FMUL.FTZ R21, R21, c[0x0][0x320] ;  /* 0x0000c80015157a20 */ /* 0x000fe40000410000 */
[----:B-1----:R-:W1:Y:S01]  /*f2c0*/  LDSM.16.M88.4 R8, [R226+0x1000] ;  /* 0x00100000e208783b */ /* 0x002e620000000200 */
        /* <DEDUP_REMOVED lines=14> */
[----:B------:R-:W-:Y:S07]  /*f3b0*/  FMUL.FTZ R31, R31, c[0x0][0x320] ;  /* 0x0000c8001f1f7a20 */ /* 0x000fee0000410000 */
[----:B------:R-:W-:Y:S01]  /*f3c0*/  MUFU.TANH R30, R30 ;  /* 0x0000001e001e7308 */ /* 0x000fe20000002400 */
[-C--:B-1----:R-:W-:Y:S09]  /*f3d0*/  HMMA.16816.F32.BF16 R36, R212, R8.reuse, R36 ;  /* 0x00000008d424723c */ /* 0x082ff20000041824 */
[----:B------:R-:W1:Y:S01]  /*f3e0*/  MUFU.TANH R22, R22 ;  /* 0x0000001600167308 */ /* 0x000e620000002400 */
[C---:B------:R-:W-:Y:S09]  /*f3f0*/  HMMA.16816.F32.BF16 R40, R188.reuse, R8, R40 ;  /* 0x00000008bc28723c */ /* 0x040ff20000041828 */
[----:B------:R-:W-:Y:S01]  /*f400*/  MUFU.TANH R20, R20 ;  /* 0x0000001400147308 */ /* 0x000fe20000002400 */
[-C--:B------:R-:W-:Y:S09]  /*f410*/  HMMA.16816.F32.BF16 R44, R188, R10.reuse, R44 ;  /* 0x0000000abc2c723c */ /* 0x080ff2000004182c */
[----:B------:R-:W1:Y:S01]  /*f420*/  MUFU.TANH R23, R23 ;  /* 0x0000001700177308 */ /* 0x000e620000002400 */
[C---:B------:R-:W-:Y:S01]  /*f430*/  HMMA.16816.F32.BF16 R48, R212.reuse, R10, R48 ;  /* 0x0000000ad430723c */ /* 0x040fe20000041830 */
[----:B------:R-:W1:Y:S03]  /*f440*/  LDSM.16.M88.4 R8, [R226+0x2000] ;  /* 0x00200000e208783b */ /* 0x000e660000000200 */
[----:B------:R-:W-:Y:S02]  /*f450*/  FMUL.FTZ R38, R38, c[0x0][0x320] ;  /* 0x0000c80026267a20 */ /* 0x000fe40000410000 */
[----:B------:R-:W-:Y:S03]  /*f460*/  FMUL.FTZ R36, R36, c[0x0][0x320] ;  /* 0x0000c80024247a20 */ /* 0x000fe60000410000 */
[----:B------:R-:W1:Y:S01]  /*f470*/  MUFU.TANH R24, R24 ;  /* 0x0000001800187308 */ /* 0x000e620000002400 */
[-C--:B------:R-:W-:Y:S03]  /*f480*/  HMMA.16816.F32.BF16 R52, R212, R4.reuse, R52 ;  /* 0x00000004d434723c */ /* 0x080fe60000041834 */
[----:B------:R-:W-:Y:S02]  /*f490*/  FMUL.FTZ R39, R39, c[0x0][0x320] ;  /* 0x0000c80027277a20 */ /* 0x000fe40000410000 */
[----:B------:R-:W-:Y:S03]  /*f4a0*/  FMUL.FTZ R37, R37, c[0x0][0x320] ;  /* 0x0000c80025257a20 */ /* 0x000fe60000410000 */
[C---:B------:R-:W-:Y:S01]  /*f4b0*/  HMMA.16816.F32.BF16 R56, R188.reuse, R4, R56 ;  /* 0x00000004bc38723c */ /* 0x040fe20000041838 */
[----:B------:R-:W1:Y:S03]  /*f4c0*/  MUFU.TANH R21, R21 ;  /* 0x0000001500157308 */ /* 0x000e660000002400 */
[----:B------:R-:W-:Y:S02]  /*f4d0*/  FMUL.FTZ R47, R47, c[0x0][0x320] ;  /* 0x0000c8002f2f7a20 */ /* 0x000fe40000410000 */
[----:B------:R-:W-:Y:S02]  /*f4e0*/  FMUL.FTZ R40, R40, c[0x0][0x320] ;  /* 0x0000c80028287a20 */ /* 0x000fe40000410000 */
[-C--:B------:R-:W-:Y:S03]  /*f4f0*/  HMMA.16816.F32.BF16 R60, R188, R6.reuse, R60 ;  /* 0x00000006bc3c723c */ /* 0x080fe6000004183c */
[----:B------:R-:W2:Y:S01]  /*f500*/  MUFU.TANH R25, R25 ;  /* 0x0000001900197308 */ /* 0x000ea20000002400 */
[----:B------:R-:W-:Y:S02]  /*f510*/  FMUL.FTZ R50, R50, c[0x0][0x320] ;  /* 0x0000c80032327a20 */ /* 0x000fe40000410000 */
[----:B------:R-:W-:Y:S02]  /*f520*/  FMUL.FTZ R48, R48, c[0x0][0x320] ;  /* 0x0000c80030307a20 */ /* 0x000fe40000410000 */
[C---:B------:R-:W-:Y:S01]  /*f530*/  HMMA.16816.F32.BF16 R64, R212.reuse, R6, R64 ;  /* 0x00000006d440723c */ /* 0x040fe20000041840 */
[----:B------:R-:W2:Y:S03]  /*f540*/  LDSM.16.M88.4 R4, [R226+0x2800] ;  /* 0x00280000e204783b */ /* 0x000ea60000000200 */
[----:B------:R-:W-:Y:S01]  /*f550*/  FMUL.FTZ R55, R55, c[0x0][0x320] ;  /* 0x0000c80037377a20 */ /* 0x000fe20000410000 */
        /* <DEDUP_REMOVED lines=17> */
[----:B------:R-:W1:Y:S01]  /*f670*/  MUFU.TANH R35, R35 ;  /* 0x0000002300237308 */ /* 0x000e620000002400 */
[----:B------:R-:W1:Y:S01]  /*f680*/  LDSM.16.M88.4 R8, [R226+0x3000] ;  /* 0x00300000e208783b */ /* 0x000e620000000200 */
[----:B------:R-:W-:Y:S04]  /*f690*/  DEPBAR.LE SB0, 0x0 ;  /* 0x000080000000791a */ /* 0x000fe80000000000 */
[----:B------:R-:W-:Y:S01]  /*f6a0*/  FMUL.FTZ R74, R74, c[0x0][0x320] ;  /* 0x0000c8004a4a7a20 */ /* 0x000fe20000410000 */
[-C--:B--2---:R-:W-:Y:S03]  /*f6b0*/  HMMA.16816.F32.BF16 R84, R212, R4.reuse, R84 ;  /* 0x00000004d454723c */ /* 0x084fe60000041854 */
[----:B------:R2:W-:Y:S01]  /*f6c0*/  MUFU.TANH R234, R74 ;  /* 0x0000004a00ea7308 */ /* 0x0005e20000002400 */
[----:B------:R-:W-:Y:S01]  /*f6d0*/  BAR.SYNC.DEFER_BLOCKING 0x0 ;  /* 0x0000000000007b1d */ /* 0x000fe20000010000 */
[----:B------:R-:W-:Y:S02]  /*f6e0*/  FMUL.FTZ R73, R73, c[0x0][0x320] ;  /* 0x0000c80049497a20 */ /* 0x000fe40000410000 */
[----:B------:R-:W-:Y:S01]  /*f6f0*/  FMUL.FTZ R65, R65, c[0x0][0x320] ;  /* 0x0000c80041417a20 */ /* 0x000fe20000410000 */
[C---:B------:R-:W-:Y:S04]  /*f700*/  HMMA.16816.F32.BF16 R88, R188.reuse, R4, R88 ;  /* 0x00000004bc58723c */ /* 0x040fe80000041858 */
[----:B------:R-:W-:Y:S01]  /*f710*/  FMUL.FTZ R79, R79, c[0x0][0x320] ;  /* 0x0000c8004f4f7a20 */ /* 0x000fe20000410000 */
[----:B------:R-:W1:Y:S01]  /*f720*/  MUFU.TANH R33, R33 ;  /* 0x0000002100217308 */ /* 0x000e620000002400 */
[----:B------:R-:W-:Y:S01]  /*f730*/  FMUL.FTZ R77, R77, c[0x0][0x320] ;  /* 0x0000c8004d4d7a20 */ /* 0x000fe20000410000 */
[----:B------:R-:W-:Y:S01]  /*f740*/  FMNMX.FTZ R4, R186, R3, !PT ;  /* 0x00000003ba047209 */ /* 0x000fe20007810000 */
[-C--:B------:R-:W-:Y:S04]  /*f750*/  HMMA.16816.F32.BF16 R92, R188, R6.reuse, R92 ;  /* 0x00000006bc5c723c */ /* 0x080fe8000004185c */
[----:B---3--:R-:W-:Y:S01]  /*f760*/  FMNMX.FTZ R5, R193, R116, !PT ;  /* 0x00000074c1057209 */ /* 0x008fe20007810000 */
[----:B------:R-:W-:Y:S02]  /*f770*/  FMUL.FTZ R80, R80, c[0x0][0x320] ;  /* 0x0000c80050507a20 */ /* 0x000fe40000410000 */
[----:B------:R-:W-:Y:S01]  /*f780*/  MUFU.TANH R29, R29 ;  /* 0x0000001d001d7308 */ /* 0x000fe20000002400 */
[C---:B------:R-:W-:Y:S04]  /*f790*/  HMMA.16816.F32.BF16 R96, R212.reuse, R6, R96 ;  /* 0x00000006d460723c */ /* 0x040fe80000041860 */
[----:B--2---:R-:W-:Y:S01]  /*f7a0*/  FMNMX.FTZ R74, R118, R0, !PT ;  /* 0x00000000764a7209 */ /* 0x004fe20007810000 */
[----:B------:R-:W-:Y:S01]  /*f7b0*/  FMUL.FTZ R82, R82, c[0x0][0x320] ;  /* 0x0000c80052527a20 */ /* 0x000fe20000410000 */
[----:B------:R-:W-:Y:S01]  /*f7c0*/  FMNMX.FTZ R0, R185, R4, !PT ;  /* 0x00000004b9007209 */ /* 0x000fe20007810000 */
[----:B------:R-:W-:Y:S01]  /*f7d0*/  FMUL.FTZ R83, R83, c[0x0][0x320] ;  /* 0x0000c80053537a20 */ /* 0x000fe20000410000 */
[----:B----4-:R-:W-:Y:S01]  /*f7e0*/  FMNMX.FTZ R4, R192, R5, !PT ;  /* 0x00000005c0047209 */ /* 0x010fe20007810000 */
[----:B------:R-:W2:Y:S01]  /*f7f0*/  MUFU.TANH R38, R38 ;  /* 0x0000002600267308 */ /* 0x000ea20000002400 */
[-C--:B-1----:R-:W-:Y:S03]  /*f800*/  HMMA.16816.F32.BF16 R100, R212, R8.reuse, R100 ;  /* 0x00000008d464723c */ /* 0x082fe60000041864 */
[----:B------:R-:W-:Y:S01]  /*f810*/  FMNMX.FTZ R0, R18, R0, !PT ;  /* 0x0000000012007209 */ /* 0x000fe20007810000 */
[----:B------:R-:W-:Y:S01]  /*f820*/  FMUL.FTZ R81, R81, c[0x0][0x320] ;  /* 0x0000c80051517a20 */ /* 0x000fe20000410000 */
[----:B------:R-:W-:Y:S01]  /*f830*/  FMNMX.FTZ R4, R12, R4, !PT ;  /* 0x000000040c047209 */ /* 0x000fe20007810000 */
[----:B------:R-:W-:Y:S01]  /*f840*/  FMUL.FTZ R93, R93, c[0x0][0x320] ;  /* 0x0000c8005d5d7a20 */ /* 0x000fe20000410000 */
[----:B------:R-:W-:Y:S01]  /*f850*/  FMNMX.FTZ R0, R19, R0, !PT ;  /* 0x0000000013007209 */ /* 0x000fe20007810000 */
[C---:B------:R-:W-:Y:S01]  /*f860*/  HMMA.16816.F32.BF16 R104, R188.reuse, R8, R104 ;  /* 0x00000008bc68723c */ /* 0x040fe20000041868 */
[----:B------:R-:W1:Y:S03]  /*f870*/  MUFU.TANH R36, R36 ;  /* 0x0000002400247308 */ /* 0x000e660000002400 */
[----:B------:R-:W-:Y:S01]  /*f880*/  FMNMX.FTZ R74, R16, R74, !PT ;  /* 0x0000004a104a7209 */ /* 0x000fe20007810000 */
[----:B------:R-:W-:Y:S01]  /*f890*/  FMUL.FTZ R84, R84, c[0x0][0x320] ;  /* 0x0000c80054547a20 */ /* 0x000fe20000410000 */
[----:B------:R-:W-:Y:S01]  /*f8a0*/  FMNMX.FTZ R5, R22, R0, !PT ;  /* 0x0000000016057209 */ /* 0x000fe20007810000 */
[----:B------:R-:W-:Y:S01]  /*f8b0*/  FMUL.FTZ R92, R92, c[0x0][0x320] ;  /* 0x0000c8005c5c7a20 */ /* 0x000fe20000410000 */
[-C--:B------:R-:W-:Y:S03]  /*f8c0*/  HMMA.16816.F32.BF16 R108, R188, R10.reuse, R108 ;  /* 0x0000000abc6c723c */ /* 0x080fe6000004186c */
[----:B------:R-:W-:Y:S01]  /*f8d0*/  MUFU.TANH R39, R39 ;  /* 0x0000002700277308 */ /* 0x000fe20000002400 */
[----:B------:R-:W-:Y:S01]  /*f8e0*/  FMNMX.FTZ R5, R23, R5, !PT ;  /* 0x0000000517057209 */ /* 0x000fe20007810000 */
[----:B------:R-:W-:Y:S01]  /*f8f0*/  FMUL.FTZ R86, R86, c[0x0][0x320] ;  /* 0x0000c80056567a20 */ /* 0x000fe20000410000 */
[----:B------:R-:W-:Y:S01]  /*f900*/  FMNMX.FTZ R4, R13, R4, !PT ;  /* 0x000000040d047209 */ /* 0x000fe20007810000 */
[----:B------:R-:W-:Y:S01]  /*f910*/  FMUL.FTZ R87, R87, c[0x0][0x320] ;  /* 0x0000c80057577a20 */ /* 0x000fe20000410000 */
[----:B------:R-:W-:Y:S01]  /*f920*/  HMMA.16816.F32.BF16 R112, R212, R10, R112 ;  /* 0x0000000ad470723c */ /* 0x000fe20000041870 */
[----:B------:R-:W3:Y:S03]  /*f930*/  LDL R10, [R1+0x20] ;  /* 0x00002000010a7983 */ /* 0x000ee60000100800 */
[----:B------:R-:W-:Y:S01]  /*f940*/  FMNMX.FTZ R74, R17, R74, !PT ;  /* 0x0000004a114a7209 */ /* 0x000fe20007810000 */
[----:B------:R-:W-:Y:S01]  /*f950*/  MUFU.TANH R40, R40 ;  /* 0x0000002800287308 */ /* 0x000fe20000002400 */
[----:B------:R-:W-:Y:S01]  /*f960*/  FMUL.FTZ R85, R85, c[0x0][0x320] ;  /* 0x0000c80055557a20 */ /* 0x000fe20000410000 */
[----:B------:R-:W-:Y:S01]  /*f970*/  FMNMX.FTZ R0, R24, R4, !PT ;  /* 0x0000000418007209 */ /* 0x000fe20007810000 */
[----:B------:R-:W-:Y:S01]  /*f980*/  FMUL.FTZ R89, R89, c[0x0][0x320] ;  /* 0x0000c80059597a20 */ /* 0x000fe20000410000 */
[----:B------:R-:W-:Y:S03]  /*f990*/  FMNMX.FTZ R74, R20, R74, !PT ;  /* 0x0000004a144a7209 */ /* 0x000fe60007810000 */
[----:B------:R-:W-:Y:S01]  /*f9a0*/  FMUL.FTZ R98, R98, c[0x0][0x320] ;  /* 0x0000c80062627a20 */ /* 0x000fe20000410000 */
[----:B------:R-:W-:Y:S01]  /*f9b0*/  FMNMX.FTZ R74, R21, R74, !PT ;  /* 0x0000004a154a7209 */ /* 0x000fe20007810000 */
        /* <DEDUP_REMOVED lines=20> */
[----:B------:R-:W1:Y:S01]  /*fb00*/  MUFU.TANH R48, R48 ;  /* 0x0000003000307308 */ /* 0x000e620000002400 */
[----:B------:R-:W-:Y:S01]  /*fb10*/  FMNMX.FTZ R0, R29, R0, !PT ;  /* 0x000000001d007209 */ /* 0x000fe20007810000 */
[----:B------:R-:W-:Y:S01]  /*fb20*/  FMUL.FTZ R91, R91, c[0x0][0x320] ;  /* 0x0000c8005b5b7a20 */ /* 0x000fe20000410000 */
[----:B----4-:R-:W-:Y:S01]  /*fb30*/  FMNMX.FTZ R74, R37, R74, !PT ;  /* 0x0000004a254a7209 */ /* 0x010fe20007810000 */
[----:B------:R-:W-:Y:S01]  /*fb40*/  FMUL.FTZ R94, R94, c[0x0][0x320] ;  /* 0x0000c8005e5e7a20 */ /* 0x000fe20000410000 */
[----:B------:R-:W-:Y:S01]  /*fb50*/  FMNMX.FTZ R4, R40, R0, !PT ;  /* 0x0000000028047209 */ /* 0x000fe20007810000 */
[----:B------:R-:W-:Y:S01]  /*fb60*/  FMUL.FTZ R95, R95, c[0x0][0x320] ;  /* 0x0000c8005f5f7a20 */ /* 0x000fe20000410000 */
[----:B------:R-:W-:Y:S01]  /*fb70*/  FMNMX.FTZ R0, R39, R5, !PT ;  /* 0x0000000527007209 */ /* 0x000fe20007810000 */
[----:B------:R-:W-:Y:S02]  /*fb80*/  FMUL.FTZ R107, R107, c[0x0][0x320] ;  /* 0x0000c8006b6b7a20 */ /* 0x000fe40000410000 */
[----:B------:R-:W2:Y:S01]  /*fb90*/  MUFU.TANH R51, R51 ;  /* 0x0000003300337308 */ /* 0x000ea20000002400 */
[----:B------:R-:W-:Y:S01]  /*fba0*/  FMUL.FTZ R104, R104, c[0x0][0x320] ;  /* 0x0000c80068687a20 */ /* 0x000fe20000410000 */
[----:B------:R-:W-:Y:S01]  /*fbb0*/  FMNMX.FTZ R5, R195, R117, !PT ;  /* 0x00000075c3057209 */ /* 0x000fe20007810000 */
[----:B------:R-:W-:Y:S01]  /*fbc0*/  FMUL.FTZ R105, R105, c[0x0][0x320] ;  /* 0x0000c80069697a20 */ /* 0x000fe20000410000 */
[----:B------:R-:W-:Y:S01]  /*fbd0*/  FMNMX.FTZ R0, R50, R0, !PT ;  /* 0x0000000032007209 */ /* 0x000fe20007810000 */
[----:B------:R-:W-:Y:S01]  /*fbe0*/  FMUL.FTZ R68, R68, c[0x0][0x320] ;  /* 0x0000c80044447a20 */ /* 0x000fe20000410000 */
[----:B------:R-:W-:Y:S01]  /*fbf0*/  FMNMX.FTZ R5, R194, R5, !PT ;  /* 0x00000005c2057209 */ /* 0x000fe20007810000 */
[----:B------:R-:W-:Y:S02]  /*fc00*/  FMUL.FTZ R69, R69, c[0x0][0x320] ;  /* 0x0000c80045457a20 */ /* 0x000fe40000410000 */
[----:B------:R-:W-:Y:S01]  /*fc10*/  FMUL.FTZ R102, R102, c[0x0][0x320] ;  /* 0x0000c80066667a20 */ /* 0x000fe20000410000 */
[----:B------:R-:W4:Y:S01]  /*fc20*/  MUFU.TANH R49, R49 ;  /* 0x0000003100317308 */ /* 0x000f220000002400 */
[----:B------:R-:W-:Y:S01]  /*fc30*/  FMNMX.FTZ R5, R14, R5, !PT ;  /* 0x000000050e057209 */ /* 0x000fe20007810000 */
[----:B------:R-:W-:Y:S01]  /*fc40*/  FMUL.FTZ R100, R100, c[0x0][0x320] ;  /* 0x0000c80064647a20 */ /* 0x000fe20000410000 */
[----:B-1----:R-:W-:Y:S01]  /*fc50*/  FMNMX.FTZ R74, R48, R74, !PT ;  /* 0x0000004a304a7209 */ /* 0x002fe20007810000 */
[----:B------:R-:W-:Y:S01]  /*fc60*/  FMUL.FTZ R59, R59, c[0x0][0x320] ;  /* 0x0000c8003b3b7a20 */ /* 0x000fe20000410000 */
[----:B------:R-:W-:Y:S01]  /*fc70*/  FMNMX.FTZ R5, R15, R5, !PT ;  /* 0x000000050f057209 */ /* 0x000fe20007810000 */
[----:B------:R-:W-:Y:S02]  /*fc80*/  FMUL.FTZ R62, R62, c[0x0][0x320] ;  /* 0x0000c8003e3e7a20 */ /* 0x000fe40000410000 */
[----:B------:R-:W-:Y:S02]  /*fc90*/  FMUL.FTZ R63, R63, c[0x0][0x320] ;  /* 0x0000c8003f3f7a20 */ /* 0x000fe40000410000 */
[----:B------:R-:W1:Y:S01]  /*fca0*/  MUFU.TANH R202, R54 ;  /* 0x0000003600ca7308 */ /* 0x000e620000002400 */
[----:B------:R-:W-:Y:S02]  /*fcb0*/  FMUL.FTZ R75, R75, c[0x0][0x320] ;  /* 0x0000c8004b4b7a20 */ /* 0x000fe40000410000 */
[----:B------:R-:W-:Y:S01]  /*fcc0*/  FMUL.FTZ R61, R61, c[0x0][0x320] ;  /* 0x0000c8003d3d7a20 */ /* 0x000fe20000410000 */
[----:B--2---:R-:W-:Y:S01]  /*fcd0*/  FMNMX.FTZ R0, R51, R0, !PT ;  /* 0x0000000033007209 */ /* 0x004fe20007810000 */
[----:B------:R-:W-:Y:S02]  /*fce0*/  FMUL.FTZ R72, R72, c[0x0][0x320] ;  /* 0x0000c80048487a20 */ /* 0x000fe40000410000 */
[----:B------:R-:W-:Y:S02]  /*fcf0*/  FMUL.FTZ R76, R76, c[0x0][0x320] ;  /* 0x0000c8004c4c7a20 */ /* 0x000fe40000410000 */
[----:B------:R-:W-:Y:S01]  /*fd00*/  FMUL.FTZ R108, R108, c[0x0][0x320] ;  /* 0x0000c8006c6c7a20 */ /* 0x000fe20000410000 */
[----:B------:R-:W-:Y:S01]  /*fd10*/  MUFU.TANH R199, R47 ;  /* 0x0000002f00c77308 */ /* 0x000fe20000002400 */
[----:B------:R-:W-:Y:S02]  /*fd20*/  FMUL.FTZ R67, R67, c[0x0][0x320] ;  /* 0x0000c80043437a20 */ /* 0x000fe40000410000 */
[----:B------:R-:W-:Y:S01]  /*fd30*/  FMUL.FTZ R71, R71, c[0x0][0x320] ;  /* 0x0000c80047477a20 */ /* 0x000fe20000410000 */
[----:B----4-:R-:W-:Y:S01]  /*fd40*/  FMNMX.FTZ R74, R49, R74, !PT ;  /* 0x0000004a314a7209 */ /* 0x010fe20007810000 */
        /* <DEDUP_REMOVED lines=13> */
[----:B------:R-:W-:Y:S02]  /*fe20*/  FMUL.FTZ R57, R57, c[0x0][0x320] ;  /* 0x0000c80039397a20 */ /* 0x000fe40000410000 */
[----:B------:R-:W-:Y:S03]  /*fe30*/  FMUL.FTZ R109, R109, c[0x0][0x320] ;  /* 0x0000c8006d6d7a20 */ /* 0x000fe60000410000 */
[----:B------:R-:W4:Y:S01]  /*fe40*/  MUFU.TANH R198, R53 ;  /* 0x0000003500c67308 */ /* 0x000f220000002400 */
[----:B--2---:R-:W-:Y:S09]  /*fe50*/  FMNMX.FTZ R74, R47, R74, !PT ;  /* 0x0000004a2f4a7209 */ /* 0x004ff20007810000 */
[----:B------:R-:W2:Y:S01]  /*fe60*/  MUFU.TANH R200, R66 ;  /* 0x0000004200c87308 */ /* 0x000ea20000002400 */
[----:B-1----:R-:W-:Y:S09]  /*fe70*/  FMNMX.FTZ R0, R203, R0, !PT ;  /* 0x00000000cb007209 */ /* 0x002ff20007810000 */
[----:B------:R-:W-:Y:S01]  /*fe80*/  MUFU.TANH R205, R56 ;  /* 0x0000003800cd7308 */ /* 0x000fe20000002400 */
[----:B----4-:R-:W-:Y:S09]  /*fe90*/  FMNMX.FTZ R74, R198, R74, !PT ;  /* 0x0000004ac64a7209 */ /* 0x010ff20007810000 */
[----:B------:R-:W1:Y:S01]  /*fea0*/  MUFU.TANH R56, R64 ;  /* 0x0000004000387308 */ /* 0x000e620000002400 */
[----:B--2---:R-:W-:Y:S09]  /*feb0*/  FMNMX.FTZ R0, R200, R0, !PT ;  /* 0x00000000c8007209 */ /* 0x004ff20007810000 */
[----:B------:R-:W2:Y:S10]  /*fec0*/  MUFU.TANH R201, R67 ;  /* 0x0000004300c97308 */ /* 0x000eb40000002400 */
[----:B------:R-:W4:Y:S01]  /*fed0*/  MUFU.TANH R187, R70 ;  /* 0x0000004600bb7308 */ /* 0x000f220000002400 */
[----:B-1----:R-:W-:Y:S09]  /*fee0*/  FMNMX.FTZ R74, R56, R74, !PT ;  /* 0x0000004a384a7209 */ /* 0x002ff20007810000 */
[----:B------:R-:W-:Y:S01]  /*fef0*/  MUFU.TANH R204, R60 ;  /* 0x0000003c00cc7308 */ /* 0x000fe20000002400 */
[----:B--2---:R-:W-:Y:S09]  /*ff00*/  FMNMX.FTZ R0, R201, R0, !PT ;  /* 0x00000000c9007209 */ /* 0x004ff20007810000 */
[----:B------:R-:W1:Y:S01]  /*ff10*/  MUFU.TANH R60, R65 ;  /* 0x00000041003c7308 */ /* 0x000e620000002400 */
[----:B----4-:R-:W-:Y:S04]  /*ff20*/  MOV R215, R187 ;  /* 0x000000bb00d77202 */ /* 0x010fe80000000f00 */
[----:B------:R-:W-:Y:S05]  /*ff30*/  FMNMX.FTZ R0, R215, R0, !PT ;  /* 0x00000000d7007209 */ /* 0x000fea0007810000 */
[----:B------:R-:W2:Y:S10]  /*ff40*/  MUFU.TANH R210, R68 ;  /* 0x0000004400d27308 */ /* 0x000eb40000002400 */
[----:B------:R-:W4:Y:S01]  /*ff50*/  MUFU.TANH R219, R69 ;  /* 0x0000004500db7308 */ /* 0x000f220000002400 */
[----:B-1----:R-:W-:Y:S09]  /*ff60*/  FMNMX.FTZ R74, R60, R74, !PT ;  /* 0x0000004a3c4a7209 */ /* 0x002ff20007810000 */
[----:B------:R4:W-:Y:S01]  /*ff70*/  MUFU.TANH R216, R93 ;  /* 0x0000005d00d87308 */ /* 0x0009e20000002400 */
[----:B--2---:R-:W-:Y:S09]  /*ff80*/  FMNMX.FTZ R74, R210, R74, !PT ;  /* 0x0000004ad24a7209 */ /* 0x004ff20007810000 */
[----:B------:R-:W1:Y:S10]  /*ff90*/  MUFU.TANH R247, R71 ;  /* 0x0000004700f77308 */ /* 0x000e740000002400 */
[----:B------:R-:W2:Y:S01]  /*ffa0*/  MUFU.TANH R207, R80 ;  /* 0x0000005000cf7308 */ /* 0x000ea20000002400 */
[----:B----4-:R-:W-:Y:S04]  /*ffb0*/  MOV R93, R219 ;  /* 0x000000db005d7202 */ /* 0x010fe80000000f00 */
[----:B------:R-:W-:Y:S05]  /*ffc0*/  FMNMX.FTZ R74, R93, R74, !PT ;  /* 0x0000004a5d4a7209 */ /* 0x000fea0007810000 */
[----:B------:R-:W4:Y:S01]  /*ffd0*/  MUFU.TANH R238, R82 ;  /* 0x0000005200ee7308 */ /* 0x000f220000002400 */
[----:B-1----:R-:W-:Y:S09]  /*ffe0*/  FMNMX.FTZ R0, R247, R0, !PT ;  /* 0x00000000f7007209 */ /* 0x002ff20007810000 */
[----:B------:R-:W1:Y:S01]  /*fff0*/  MUFU.TANH R230, R83 ;  /* 0x0000005300e67308 */ /* 0x000e620000002400 */
[----:B--2---:R-:W-:Y:S04]  /*10000*/  MOV R214, R207 ;  /* 0x000000cf00d67202 */ /* 0x004fe80000000f00 */
[----:B------:R-:W-:Y:S05]  /*10010*/  FMNMX.FTZ R74, R214, R74, !PT ;  /* 0x0000004ad64a7209 */ /* 0x000fea0007810000 */
[----:B------:R-:W2:Y:S01]  /*10020*/  MUFU.TANH R249, R81 ;  /* 0x0000005100f97308 */ /* 0x000ea20000002400 */
[----:B----4-:R-:W-:Y:S09]  /*10030*/  FMNMX.FTZ R0, R238, R0, !PT ;  /* 0x00000000ee007209 */ /* 0x010ff20007810000 */
        /* <DEDUP_REMOVED lines=8> */
[----:B------:R2:W-:Y:S01]  /*100c0*/  MUFU.TANH R212, R114 ;  /* 0x0000007200d47308 */ /* 0x0005e20000002400 */
[----:B-1----:R-:W-:Y:S09]  /*100d0*/  FMNMX.FTZ R0, R81, R0, !PT ;  /* 0x0000000051007209 */ /* 0x002ff20007810000 */
[----:B------:R-:W1:Y:S10]  /*100e0*/  MUFU.TANH R26, R26 ;  /* 0x0000001a001a7308 */ /* 0x000e740000002400 */
[----:B------:R-:W4:Y:S01]  /*100f0*/  MUFU.TANH R211, R85 ;  /* 0x0000005500d37308 */ /* 0x000f220000002400 */
[----:B--2---:R-:W-:Y:S04]  /*10100*/  MOV R114, R222 ;  /* 0x000000de00727202 */ /* 0x004fe80000000f00 */
[----:B------:R-:W-:Y:S05]  /*10110*/  FMNMX.FTZ R0, R114, R0, !PT ;  /* 0x0000000072007209 */ /* 0x000fea0007810000 */
[----:B------:R4:W-:Y:S01]  /*10120*/  MUFU.TANH R119, R89 ;  /* 0x0000005900777308 */ /* 0x0009e20000002400 */
[----:B-1----:R-:W-:Y:S04]  /*10130*/  FMNMX.FTZ R5, R26, R5, !PT ;  /* 0x000000051a057209 */ /* 0x002fe80007810000 */
[----:B------:R-:W-:Y:S05]  /*10140*/  FMNMX.FTZ R5, R27, R5, !PT ;  /* 0x000000051b057209 */ /* 0x000fea0007810000 */
[----:B------:R-:W1:Y:S01]  /*10150*/  MUFU.TANH R53, R98 ;  /* 0x0000006200357308 */ /* 0x000e620000002400 */
[----:B------:R-:W-:Y:S09]  /*10160*/  FMNMX.FTZ R5, R30, R5, !PT ;  /* 0x000000051e057209 */ /* 0x000ff20007810000 */
[----:B------:R1:W-:Y:S01]  /*10170*/  MUFU.TANH R223, R102 ;  /* 0x0000006600df7308 */ /* 0x0003e20000002400 */
[----:B----4-:R-:W-:Y:S04]  /*10180*/  MOV R89, R211 ;  /* 0x000000d300597202 */ /* 0x010fe80000000f00 */
[----:B------:R-:W-:Y:S05]  /*10190*/  FMNMX.FTZ R74, R89, R74, !PT ;  /* 0x0000004a594a7209 */ /* 0x000fea0007810000 */
[----:B------:R-:W-:Y:S10]  /*101a0*/  MUFU.TANH R248, R88 ;  /* 0x0000005800f87308 */ /* 0x000ff40000002400 */
[----:B------:R-:W2:Y:S01]  /*101b0*/  MUFU.TANH R54, R99 ;  /* 0x0000006300367308 */ /* 0x000ea20000002400 */
[----:B-1----:R-:W-:Y:S04]  /*101c0*/  MOV R102, R53 ;  /* 0x0000003500667202 */ /* 0x002fe80000000f00 */
[----:B------:R-:W-:Y:S05]  /*101d0*/  FMNMX.FTZ R0, R102, R0, !PT ;  /* 0x0000000066007209 */ /* 0x000fea0007810000 */
[----:B------:R2:W-:Y:S10]  /*101e0*/  MUFU.TANH R88, R103 ;  /* 0x0000006700587308 */ /* 0x0005f40000002400 */
[----:B------:R-:W1:Y:S10]  /*101f0*/  MUFU.TANH R83, R96 ;  /* 0x0000006000537308 */ /* 0x000e740000002400 */
[----:B------:R-:W4:Y:S01]  /*10200*/  MUFU.TANH R197, R97 ;  /* 0x0000006100c57308 */ /* 0x000f220000002400 */
[----:B--2---:R-:W-:Y:S02]  /*10210*/  MOV R103, R54 ;  /* 0x0000003600677202 */ /* 0x004fe40000000f00 */
[----:B------:R-:W2:Y:S02]  /*10220*/  LDL.64 R54, [R1+0x30] ;  /* 0x0000300001367983 */ /* 0x000ea40000100a00 */
[----:B------:R-:W-:Y:S05]  /*10230*/  FMNMX.FTZ R0, R103, R0, !PT ;  /* 0x0000000067007209 */ /* 0x000fea0007810000 */
[----:B------:R4:W-:Y:S01]  /*10240*/  MUFU.TANH R99, R101 ;  /* 0x0000006500637308 */ /* 0x0009e20000002400 */
[----:B-1----:R-:W-:Y:S09]  /*10250*/  FMNMX.FTZ R74, R83, R74, !PT ;  /* 0x0000004a534a7209 */ /* 0x002ff20007810000 */
[----:B------:R1:W-:Y:S10]  /*10260*/  MUFU.TANH R190, R115 ;  /* 0x0000007300be7308 */ /* 0x0003f40000002400 */
[----:B------:R-:W3:Y:S01]  /*10270*/  MUFU.TANH R31, R31 ;  /* 0x0000001f001f7308 */ /* 0x000ee20000002400 */
[----:B----4-:R-:W-:Y:S04]  /*10280*/  MOV R101, R197 ;  /* 0x000000c500657202 */ /* 0x010fe80000000f00 */
[----:B------:R-:W-:Y:S05]  /*10290*/  FMNMX.FTZ R74, R101, R74, !PT ;  /* 0x0000004a654a7209 */ /* 0x000fea0007810000 */
[----:B------:R-:W4:Y:S01]  /*102a0*/  MUFU.TANH R196, R100 ;  /* 0x0000006400c47308 */ /* 0x000f220000002400 */
[----:B-1----:R-:W-:Y:S04]  /*102b0*/  MOV R115, R223 ;  /* 0x000000df00737202 */ /* 0x002fe80000000f00 */
[----:B------:R-:W-:Y:S05]  /*102c0*/  FMNMX.FTZ R0, R115, R0, !PT ;  /* 0x0000000073007209 */ /* 0x000fea0007810000 */
[----:B------:R4:W-:Y:S01]  /*102d0*/  MUFU.TANH R98, R112 ;  /* 0x0000007000627308 */ /* 0x0009e20000002400 */
[----:B------:R-:W-:Y:S02]  /*102e0*/  FMNMX.FTZ R0, R88, R0, !PT ;  /* 0x0000000058007209 */ /* 0x000fe40007810000 */
[----:B---3--:R-:W-:Y:S02]  /*102f0*/  FMNMX.FTZ R5, R31, R5, !PT ;  /* 0x000000051f057209 */ /* 0x008fe40007810000 */
[----:B------:R-:W-:Y:S05]  /*10300*/  FMNMX.FTZ R0, R212, R0, !PT ;  /* 0x00000000d4007209 */ /* 0x000fea0007810000 */
[----:B------:R-:W1:Y:S01]  /*10310*/  MUFU.TANH R42, R42 ;  /* 0x0000002a002a7308 */ /* 0x000e620000002400 */
[----:B------:R-:W-:Y:S09]  /*10320*/  FMNMX.FTZ R0, R190, R0, !PT ;  /* 0x00000000be007209 */ /* 0x000ff20007810000 */
[----:B------:R-:W3:Y:S01]  /*10330*/  MUFU.TANH R43, R43 ;  /* 0x0000002b002b7308 */ /* 0x000ee20000002400 */
[----:B----4-:R-:W-:Y:S04]  /*10340*/  MOV R112, R196 ;  /* 0x000000c400707202 */ /* 0x010fe80000000f00 */
[----:B------:R-:W-:Y:S05]  /*10350*/  FMNMX.FTZ R74, R112, R74, !PT ;  /* 0x0000004a704a7209 */ /* 0x000fea0007810000 */
[----:B------:R-:W4:Y:S01]  /*10360*/  MUFU.TANH R46, R46 ;  /* 0x0000002e002e7308 */ /* 0x000f220000002400 */
[----:B------:R-:W-:Y:S02]  /*10370*/  FMNMX.FTZ R74, R99, R74, !PT ;  /* 0x0000004a634a7209 */ /* 0x000fe40007810000 */
[----:B-1----:R-:W-:Y:S02]  /*10380*/  FMNMX.FTZ R5, R42, R5, !PT ;  /* 0x000000052a057209 */ /* 0x002fe40007810000 */
[----:B------:R-:W-:Y:S05]  /*10390*/  FMNMX.FTZ R74, R98, R74, !PT ;  /* 0x0000004a624a7209 */ /* 0x000fea0007810000 */
[----:B------:R-:W1:Y:S01]  /*103a0*/  MUFU.TANH R97, R113 ;  /* 0x0000007100617308 */ /* 0x000e620000002400 */
[----:B---3--:R-:W-:Y:S09]  /*103b0*/  FMNMX.FTZ R5, R43, R5, !PT ;  /* 0x000000052b057209 */ /* 0x008ff20007810000 */
[----:B------:R-:W3:Y:S01]  /*103c0*/  MUFU.TANH R220, R58 ;  /* 0x0000003a00dc7308 */ /* 0x000ee20000002400 */
[----:B----4-:R-:W-:Y:S04]  /*103d0*/  FMNMX.FTZ R5, R46, R5, !PT ;  /* 0x000000052e057209 */ /* 0x010fe80007810000 */
[----:B------:R-:W-:Y:S05]  /*103e0*/  FMNMX.FTZ R5, R199, R5, !PT ;  /* 0x00000005c7057209 */ /* 0x000fea0007810000 */
[----:B------:R4:W-:Y:S01]  /*103f0*/  MUFU.TANH R239, R73 ;  /* 0x0000004900ef7308 */ /* 0x0009e20000002400 */
[----:B-1----:R-:W-:Y:S05]  /*10400*/  FMNMX.FTZ R74, R97, R74, !PT ;  /* 0x0000004a614a7209 */ /* 0x002fea0007810000 */
[----:B------:R-:W1:Y:S04]  /*10410*/  SHFL.BFLY PT, R6, R74, 0x2, 0x1f ;  /* 0x0c401f004a067f89 */ /* 0x000e6800000e0000 */
[----:B------:R-:W1:Y:S01]  /*10420*/  MUFU.TANH R218, R59 ;  /* 0x0000003b00da7308 */ /* 0x000e620000002400 */
[----:B---3--:R-:W-:Y:S09]  /*10430*/  FMNMX.FTZ R5, R220, R5, !PT ;  /* 0x00000005dc057209 */ /* 0x008ff20007810000 */
[----:B------:R-:W3:Y:S01]  /*10440*/  MUFU.TANH R251, R62 ;  /* 0x0000003e00fb7308 */ /* 0x000ee20000002400 */
[----:B----4-:R-:W4:Y:S09]  /*10450*/  SHFL.BFLY PT, R73, R0, 0x2, 0x1f ;  /* 0x0c401f0000497f89 */ /* 0x010f3200000e0000 */
[----:B------:R-:W4:Y:S01]  /*10460*/  MUFU.TANH R245, R63 ;  /* 0x0000003f00f57308 */ /* 0x000f220000002400 */
[----:B-1----:R-:W-:Y:S02]  /*10470*/  FMNMX.FTZ R74, R74, R6, !PT ;  /* 0x000000064a4a7209 */ /* 0x002fe40007810000 */
[----:B------:R-:W-:Y:S03]  /*10480*/  FMNMX.FTZ R5, R218, R5, !PT ;  /* 0x00000005da057209 */ /* 0x000fe60007810000 */
[----:B------:R-:W1:Y:S04]  /*10490*/  SHFL.BFLY PT, R8, R74, 0x1, 0x1f ;  /* 0x0c201f004a087f89 */ /* 0x000e6800000e0000 */
[----:B------:R-:W1:Y:S01]  /*104a0*/  MUFU.TANH R250, R75 ;  /* 0x0000004b00fa7308 */ /* 0x000e620000002400 */
[----:B---3--:R-:W-:Y:S04]  /*104b0*/  MOV R85, R251 ;  /* 0x000000fb00557202 */ /* 0x008fe80000000f00 */
[----:B------:R-:W-:Y:S05]  /*104c0*/  FMNMX.FTZ R5, R85, R5, !PT ;  /* 0x0000000555057209 */ /* 0x000fea0007810000 */
[----:B------:R-:W3:Y:S01]  /*104d0*/  MUFU.TANH R252, R78 ;  /* 0x0000004e00fc7308 */ /* 0x000ee20000002400 */
[----:B----4-:R-:W-:Y:S02]  /*104e0*/  FMNMX.FTZ R73, R0, R73, !PT ;  /* 0x0000004900497209 */ /* 0x010fe40007810000 */
[----:B------:R-:W-:Y:S03]  /*104f0*/  MOV R87, R245 ;  /* 0x000000f500577202 */ /* 0x000fe60000000f00 */
[----:B------:R-:W4:Y:S01]  /*10500*/  SHFL.BFLY PT, R6, R73, 0x1, 0x1f ;  /* 0x0c201f0049067f89 */ /* 0x000f2200000e0000 */
[----:B------:R-:W-:Y:S03]  /*10510*/  FMNMX.FTZ R5, R87, R5, !PT ;  /* 0x0000000557057209 */ /* 0x000fe60007810000 */
[----:B------:R-:W4:Y:S01]  /*10520*/  MUFU.TANH R233, R79 ;  /* 0x0000004f00e97308 */ /* 0x000f220000002400 */
[----:B------:R-:W-:Y:S02]  /*10530*/  FMNMX.FTZ R5, R234, R5, !PT ;  /* 0x00000005ea057209 */ /* 0x000fe40007810000 */
[----:B-1----:R-:W-:Y:S01]  /*10540*/  MOV R86, R250 ;  /* 0x000000fa00567202 */ /* 0x002fe20000000f00 */
[----:B------:R-:W-:Y:S01]  /*10550*/  FMUL.FTZ R75, R110, c[0x0][0x320] ;  /* 0x0000c8006e4b7a20 */ /* 0x000fe20000410000 */
[----:B------:R-:W-:Y:S02]  /*10560*/  FMNMX.FTZ R74, R74, R8, !PT ;  /* 0x000000084a4a7209 */ /* 0x000fe40007810000 */
[----:B------:R-:W-:Y:S03]  /*10570*/  FMNMX.FTZ R5, R86, R5, !PT ;  /* 0x0000000556057209 */ /* 0x000fe60007810000 */
[----:B------:R-:W1:Y:S01]  /*10580*/  MUFU.TANH R244, R90 ;  /* 0x0000005a00f47308 */ /* 0x000e620000002400 */
[----:B------:R-:W-:Y:S01]  /*10590*/  FMUL.FTZ R96, R74, c[0x0][0x2d0] ;  /* 0x0000b4004a607a20 */ /* 0x000fe20000410000 */
[----:B---3--:R-:W-:Y:S03]  /*105a0*/  MOV R113, R252 ;  /* 0x000000fc00717202 */ /* 0x008fe60000000f00 */
[--C-:B------:R-:W-:Y:S02]  /*105b0*/  FFMA.FTZ R8, R20, c[0x0][0x2d0], -R96.reuse ;  /* 0x0000b40014087a23 */ /* 0x100fe40000010860 */
[--C-:B------:R-:W-:Y:S01]  /*105c0*/  FFMA.FTZ R101, R101, c[0x0][0x2d0], -R96.reuse ;  /* 0x0000b40065657a23 */ /* 0x100fe20000010860 */
[----:B------:R-:W-:Y:S01]  /*105d0*/  FMNMX.FTZ R0, R113, R5, !PT ;  /* 0x0000000571007209 */ /* 0x000fe20007810000 */
[--C-:B------:R-:W-:Y:S01]  /*105e0*/  FFMA.FTZ R112, R112, c[0x0][0x2d0], -R96.reuse ;  /* 0x0000b40070707a23 */ /* 0x100fe20000010860 */
[----:B------:R-:W3:Y:S01]  /*105f0*/  MUFU.TANH R243, R91 ;  /* 0x0000005b00f37308 */ /* 0x000ee20000002400 */
[----:B----4-:R-:W-:Y:S01]  /*10600*/  FMNMX.FTZ R73, R73, R6, !PT ;  /* 0x0000000649497209 */ /* 0x010fe20007810000 */
[----:B------:R-:W-:Y:S01]  /*10610*/  FFMA.FTZ R6, R32, c[0x0][0x2d0], -R96 ;  /* 0x0000b40020067a23 */ /* 0x000fe20000010860 */
[----:B------:R-:W-:Y:S07]  /*10620*/  FMNMX.FTZ R0, R233, R0, !PT ;  /* 0x00000000e9007209 */ /* 0x000fee0007810000 */
[----:B------:R-:W4:Y:S01]  /*10630*/  MUFU.TANH R7, R94 ;  /* 0x0000005e00077308 */ /* 0x000f220000002400 */
[----:B-1----:R-:W-:Y:S04]  /*10640*/  MOV R110, R244 ;  /* 0x000000f4006e7202 */ /* 0x002fe80000000f00 */
[----:B------:R-:W-:Y:S01]  /*10650*/  FMNMX.FTZ R5, R110, R0, !PT ;  /* 0x000000006e057209 */ /* 0x000fe20007810000 */
[----:B------:R-:W-:Y:S04]  /*10660*/  FMUL.FTZ R0, R111, c[0x0][0x320] ;  /* 0x0000c8006f007a20 */ /* 0x000fe80000410000 */
[----:B------:R1:W-:Y:S01]  /*10670*/  MUFU.EX2 R244, R8 ;  /* 0x0000000800f47308 */ /* 0x0003e20000000800 */
[----:B---3--:R-:W-:Y:S04]  /*10680*/  MOV R111, R243 ;  /* 0x000000f3006f7202 */ /* 0x008fe80000000f00 */
[----:B------:R-:W-:Y:S05]  /*10690*/  FMNMX.FTZ R5, R111, R5, !PT ;  /* 0x000000056f057209 */ /* 0x000fea0007810000 */
[----:B------:R3:W-:Y:S10]  /*106a0*/  MUFU.TANH R71, R0 ;  /* 0x0000000000477308 */ /* 0x0007f40000002400 */
[----:B------:R4:W4:Y:S01]  /*106b0*/  MUFU.TANH R94, R95 ;  /* 0x0000005f005e7308 */ /* 0x0009220000002400 */
[----:B-1----:R-:W-:Y:S09]  /*106c0*/  @P0 MOV R8, c[0x0][0x1e0] ;  /* 0x0000780000080a02 */ /* 0x002ff20000000f00 */
[----:B------:R1:W1:Y:S01]  /*106d0*/  MUFU.TANH R63, R106 ;  /* 0x0000006a003f7308 */ /* 0x0002620000002400 */
[----:B---3--:R-:W-:Y:S04]  /*106e0*/  FADD.FTZ R0, -R74, R2 ;  /* 0x000000024a007221 */ /* 0x008fe80000010100 */
[----:B------:R-:W-:Y:S05]  /*106f0*/  FMUL.FTZ R2, R0, c[0x0][0x2d0] ;  /* 0x0000b40000027a20 */ /* 0x000fea0000410000 */
[----:B------:R-:W3:Y:S01]  /*10700*/  MUFU.TANH R91, R107 ;  /* 0x0000006b005b7308 */ /* 0x000ee20000002400 */
[----:B----4-:R-:W-:Y:S04]  /*10710*/  MOV R95, R7 ;  /* 0x00000007005f7202 */ /* 0x010fe80000000f00 */
[----:B------:R-:W-:Y:S05]  /*10720*/  FMNMX.FTZ R5, R95, R5, !PT ;  /* 0x000000055f057209 */ /* 0x000fea0007810000 */
[----:B------:R-:W4:Y:S01]  /*10730*/  MUFU.TANH R75, R75 ;  /* 0x0000004b004b7308 */ /* 0x000f220000002400 */
[----:B------:R-:W-:Y:S02]  /*10740*/  FMNMX.FTZ R5, R94, R5, !PT ;  /* 0x000000055e057209 */ /* 0x000fe40007810000 */
[----:B-1----:R-:W-:Y:S02]  /*10750*/  MOV R106, R247 ;  /* 0x000000f7006a7202 */ /* 0x002fe40000000f00 */
[----:B------:R-:W-:Y:S05]  /*10760*/  FMNMX.FTZ R5, R63, R5, !PT ;  /* 0x000000053f057209 */ /* 0x000fea0007810000 */
[----:B------:R-:W1:Y:S01]  /*10770*/  MUFU.TANH R41, R41 ;  /* 0x0000002900297308 */ /* 0x000e620000002400 */
[----:B---3--:R-:W-:Y:S01]  /*10780*/  FMNMX.FTZ R0, R91, R5, !PT ;  /* 0x000000055b007209 */ /* 0x008fe20007810000 */
[--C-:B------:R-:W-:Y:S01]  /*10790*/  FFMA.FTZ R5, R33, c[0x0][0x2d0], -R96.reuse ;  /* 0x0000b40021057a23 */ /* 0x100fe20000010860 */
[----:B------:R-:W-:Y:S07]  /*107a0*/  MOV R107, R248 ;  /* 0x000000f8006b7202 */ /* 0x000fee0000000f00 */
[----:B------:R3:W-:Y:S01]  /*107b0*/  MUFU.EX2 R9, R5 ;  /* 0x0000000500097308 */ /* 0x0007e20000000800 */
[----:B----4-:R-:W-:Y:S04]  /*107c0*/  FMNMX.FTZ R0, R75, R0, !PT ;  /* 0x000000004b007209 */ /* 0x010fe80007810000 */
[----:B------:R-:W-:Y:S05]  /*107d0*/  FMNMX.FTZ R0, R71, R0, !PT ;  /* 0x0000000047007209 */ /* 0x000fea0007810000 */
[----:B------:R-:W4:Y:S01]  /*107e0*/  MUFU.TANH R44, R44 ;  /* 0x0000002c002c7308 */ /* 0x000f220000002400 */
[----:B-1----:R-:W-:Y:S09]  /*107f0*/  FMNMX.FTZ R4, R41, R4, !PT ;  /* 0x0000000429047209 */ /* 0x002ff20007810000 */
[----:B------:R1:W-:Y:S01]  /*10800*/  MUFU.EX2 R70, R2 ;  /* 0x0000000200467308 */ /* 0x0003e20000000800 */
[----:B---3--:R-:W-:Y:S09]  /*10810*/  @P0 MOV R5, R10 ;  /* 0x0000000a00050202 */ /* 0x008ff20000000f00 */
[----:B------:R-:W3:Y:S01]  /*10820*/  MUFU.TANH R45, R45 ;  /* 0x0000002d002d7308 */ /* 0x000ee20000002400 */
[----:B----4-:R-:W-:Y:S09]  /*10830*/  FMNMX.FTZ R4, R44, R4, !PT ;  /* 0x000000042c047209 */ /* 0x010ff20007810000 */
[----:B------:R-:W4:Y:S01]  /*10840*/  MUFU.TANH R208, R57 ;  /* 0x0000003900d07308 */ /* 0x000f220000002400 */
[----:B-1----:R-:W-:Y:S02]  /*10850*/  FADD.FTZ R2, -R73, R3 ;  /* 0x0000000349027221 */ /* 0x002fe40000010100 */
[----:B------:R-:W1:Y:S02]  /*10860*/  SHFL.BFLY PT, R3, R0, 0x2, 0x1f ;  /* 0x0c401f0000037f89 */ /* 0x000e6400000e0000 */
[----:B------:R-:W-:Y:S05]  /*10870*/  FMUL.FTZ R2, R2, c[0x0][0x2d0] ;  /* 0x0000b40002027a20 */ /* 0x000fea0000410000 */
[----:B------:R-:W2:Y:S01]  /*10880*/  MUFU.TANH R206, R61 ;  /* 0x0000003d00ce7308 */ /* 0x000ea20000002400 */
[----:B---3--:R-:W-:Y:S04]  /*10890*/  FMNMX.FTZ R4, R45, R4, !PT ;  /* 0x000000042d047209 */ /* 0x008fe80007810000 */
[----:B------:R-:W-:Y:S05]  /*108a0*/  FMNMX.FTZ R4, R205, R4, !PT ;  /* 0x00000004cd047209 */ /* 0x000fea0007810000 */
[----:B------:R-:W3:Y:S01]  /*108b0*/  MUFU.TANH R221, R72 ;  /* 0x0000004800dd7308 */ /* 0x000ee20000002400 */
[----:B----4-:R-:W-:Y:S04]  /*108c0*/  FMNMX.FTZ R4, R208, R4, !PT ;  /* 0x00000004d0047209 */ /* 0x010fe80007810000 */
[----:B------:R-:W-:Y:S05]  /*108d0*/  FMNMX.FTZ R4, R204, R4, !PT ;  /* 0x00000004cc047209 */ /* 0x000fea0007810000 */
[----:B------:R-:W4:Y:S01]  /*108e0*/  MUFU.TANH R209, R76 ;  /* 0x0000004c00d17308 */ /* 0x000f220000002400 */
[----:B-1----:R-:W-:Y:S01]  /*108f0*/  FMNMX.FTZ R0, R0, R3, !PT ;  /* 0x0000000300007209 */ /* 0x002fe20007810000 */
[----:B------:R-:W-:Y:S02]  /*10900*/  FFMA.FTZ R3, R17, c[0x0][0x2d0], -R96 ;  /* 0x0000b40011037a23 */ /* 0x000fe40000010860 */
[----:B------:R-:W-:Y:S01]  /*10910*/  FMUL.FTZ R17, R70, R133 ;  /* 0x0000008546117220 */ /* 0x000fe20000410000 */
[----:B--2---:R-:W-:Y:S02]  /*10920*/  FMNMX.FTZ R4, R206, R4, !PT ;  /* 0x00000004ce047209 */ /* 0x004fe40007810000 */
[----:B------:R-:W-:Y:S02]  /*10930*/  MOV R133, R107 ;  /* 0x0000006b00857202 */ /* 0x000fe40000000f00 */
[----:B------:R-:W-:Y:S01]  /*10940*/  MOV R107, R216 ;  /* 0x000000d8006b7202 */ /* 0x000fe20000000f00 */
[----:B------:R-:W1:Y:S01]  /*10950*/  MUFU.TANH R240, R77 ;  /* 0x0000004d00f07308 */ /* 0x000e620000002400 */
[----:B---3--:R-:W-:Y:S04]  /*10960*/  FMNMX.FTZ R4, R221, R4, !PT ;  /* 0x00000004dd047209 */ /* 0x008fe80007810000 */
[----:B------:R-:W-:Y:S05]  /*10970*/  FMNMX.FTZ R4, R239, R4, !PT ;  /* 0x00000004ef047209 */ /* 0x000fea0007810000 */
[----:B------:R2:W3:Y:S01]  /*10980*/  MUFU.TANH R84, R104 ;  /* 0x0000006800547308 */ /* 0x0004e20000002400 */
[----:B----4-:R-:W-:Y:S04]  /*10990*/  MOV R82, R209 ;  /* 0x000000d100527202 */ /* 0x010fe80000000f00 */
[----:B------:R-:W-:Y:S05]  /*109a0*/  FMNMX.FTZ R4, R82, R4, !PT ;  /* 0x0000000452047209 */ /* 0x000fea0007810000 */
[----:B------:R4:W-:Y:S01]  /*109b0*/  MUFU.EX2 R245, R3 ;  /* 0x0000000300f57308 */ /* 0x0009e20000000800 */
[----:B-1----:R-:W-:Y:S04]  /*109c0*/  FMNMX.FTZ R4, R240, R4, !PT ;  /* 0x00000004f0047209 */ /* 0x002fe80007810000 */
[----:B------:R-:W-:Y:S05]  /*109d0*/  FMNMX.FTZ R4, R248, R4, !PT ;  /* 0x00000004f8047209 */ /* 0x000fea0007810000 */
[----:B------:R-:W1:Y:S01]  /*109e0*/  MUFU.TANH R90, R105 ;  /* 0x00000069005a7308 */ /* 0x000e620000002400 */
[----:B------:R-:W-:Y:S01]  /*109f0*/  FMNMX.FTZ R4, R119, R4, !PT ;  /* 0x0000000477047209 */ /* 0x000fe20007810000 */
[----:B--2---:R-:W-:Y:S03]  /*10a00*/  FMUL.FTZ R104, R73, c[0x0][0x2d0] ;  /* 0x0000b40049687a20 */ /* 0x004fe60000410000 */
[----:B------:R-:W-:Y:S01]  /*10a10*/  FMNMX.FTZ R4, R217, R4, !PT ;  /* 0x00000004d9047209 */ /* 0x000fe20007810000 */
[--C-:B------:R-:W-:Y:S04]  /*10a20*/  FFMA.FTZ R102, R102, c[0x0][0x2d0], -R104.reuse ;  /* 0x0000b40066667a23 */ /* 0x100fe80000010868 */
[----:B------:R-:W2:Y:S01]  /*10a30*/  MUFU.TANH R191, R108 ;  /* 0x0000006c00bf7308 */ /* 0x000ea20000002400 */
[----:B------:R-:W-:Y:S01]  /*10a40*/  FMNMX.FTZ R4, R216, R4, !PT ;  /* 0x00000004d8047209 */ /* 0x000fe20007810000 */
[--C-:B------:R-:W-:Y:S02]  /*10a50*/  FFMA.FTZ R103, R103, c[0x0][0x2d0], -R104.reuse ;  /* 0x0000b40067677a23 */ /* 0x100fe40000010868 */
[--C-:B----4-:R-:W-:Y:S01]  /*10a60*/  FFMA.FTZ R3, R186, c[0x0][0x2d0], -R104.reuse ;  /* 0x0000b400ba037a23 */ /* 0x110fe20000010868 */
[----:B---3--:R-:W-:Y:S01]  /*10a70*/  FMNMX.FTZ R4, R84, R4, !PT ;  /* 0x0000000454047209 */ /* 0x008fe20007810000 */
[--C-:B------:R-:W-:Y:S04]  /*10a80*/  FFMA.FTZ R115, R115, c[0x0][0x2d0], -R104.reuse ;  /* 0x0000b40073737a23 */ /* 0x100fe80000010868 */
[----:B------:R-:W3:Y:S01]  /*10a90*/  MUFU.TANH R109, R109 ;  /* 0x0000006d006d7308 */ /* 0x000ee20000002400 */
[----:B-1----:R-:W-:Y:S09]  /*10aa0*/  FMNMX.FTZ R4, R90, R4, !PT ;  /* 0x000000045a047209 */ /* 0x002ff20007810000 */
[----:B------:R1:W-:Y:S01]  /*10ab0*/  MUFU.EX2 R187, R3 ;  /* 0x0000000300bb7308 */ /* 0x0003e20000000800 */
[----:B--2---:R-:W-:Y:S09]  /*10ac0*/  FMNMX.FTZ R4, R191, R4, !PT ;  /* 0x00000004bf047209 */ /* 0x004ff20007810000 */
[----:B------:R-:W-:Y:S01]  /*10ad0*/  MUFU.EX2 R69, R2 ;  /* 0x0000000200457308 */ /* 0x000fe20000000800 */
[----:B---3--:R-:W-:Y:S05]  /*10ae0*/  FMNMX.FTZ R4, R109, R4, !PT ;  /* 0x000000046d047209 */ /* 0x008fea0007810000 */
[----:B------:R-:W2:Y:S04]  /*10af0*/  SHFL.BFLY PT, R7, R4, 0x2, 0x1f ;  /* 0x0c401f0004077f89 */ /* 0x000ea800000e0000 */
[----:B------:R-:W-:Y:S01]  /*10b00*/  MUFU.EX2 R32, R6 ;  /* 0x0000000600207308 */ /* 0x000fe20000000800 */
[----:B-1----:R-:W-:Y:S09]  /*10b10*/  FFMA.FTZ R3, R185, c[0x0][0x2d0], -R104 ;  /* 0x0000b400b9037a23 */ /* 0x002ff20000010868 */
[----:B------:R1:W3:Y:S01]  /*10b20*/  MUFU.EX2 R209, R3 ;  /* 0x0000000300d17308 */ /* 0x0002e20000000800 */
[----:B--2---:R-:W-:Y:S01]  /*10b30*/  FMNMX.FTZ R4, R4, R7, !PT ;  /* 0x0000000704047209 */ /* 0x004fe20007810000 */
[----:B------:R-:W-:Y:S04]  /*10b40*/  FFMA.FTZ R7, R21, c[0x0][0x2d0], -R96 ;  /* 0x0000b40015077a23 */ /* 0x000fe80000010860 */
[----:B------:R-:W2:Y:S01]  /*10b50*/  SHFL.BFLY PT, R72, R4, 0x1, 0x1f ;  /* 0x0c201f0004487f89 */ /* 0x000ea200000e0000 */
[----:B-1----:R-:W-:Y:S01]  /*10b60*/  FFMA.FTZ R3, R18, c[0x0][0x2d0], -R104 ;  /* 0x0000b40012037a23 */ /* 0x002fe20000010868 */
[----:B---3--:R-:W-:Y:S01]  /*10b70*/  F2FP.BF16.PACK_AB R77, R209, R187 ;  /* 0x000000bbd14d723e */ /* 0x008fe200000010ff */
[----:B------:R-:W-:Y:S01]  /*10b80*/  FMUL.FTZ R18, R69, R134 ;  /* 0x0000008645127220 */ /* 0x000fe20000410000 */
[----:B------:R-:W-:Y:S01]  /*10b90*/  MOV R134, R92 ;  /* 0x0000005c00867202 */ /* 0x000fe20000000f00 */
[----:B------:R1:W-:Y:S01]  /*10ba0*/  MUFU.EX2 R222, R3 ;  /* 0x0000000300de7308 */ /* 0x0003e20000000800 */
[----:B--2---:R-:W-:Y:S01]  /*10bb0*/  FMNMX.FTZ R72, R4, R72, !PT ;  /* 0x0000004804487209 */ /* 0x004fe20007810000 */
[----:B------:R-:W-:Y:S08]  /*10bc0*/  FFMA.FTZ R4, R184, c[0x0][0x2d0], -R96 ;  /* 0x0000b400b8047a23 */ /* 0x000ff00000010860 */
[----:B------:R2:W-:Y:S01]  /*10bd0*/  MUFU.EX2 R207, R4 ;  /* 0x0000000400cf7308 */ /* 0x0005e20000000800 */
[C---:B------:R-:W-:Y:S01]  /*10be0*/  FADD.FTZ R2, -R72.reuse, R116 ;  /* 0x0000007448027221 */ /* 0x040fe20000010100 */
[----:B------:R-:W-:Y:S01]  /*10bf0*/  MOV R116, R249 ;  /* 0x000000f900747202 */ /* 0x000fe20000000f00 */
[----:B------:R-:W-:Y:S02]  /*10c00*/  FMUL.FTZ R105, R72, c[0x0][0x2d0] ;  /* 0x0000b40048697a20 */ /* 0x000fe40000410000 */
[----:B------:R-:W-:Y:S02]  /*10c10*/  FMUL.FTZ R2, R2, c[0x0][0x2d0] ;  /* 0x0000b40002027a20 */ /* 0x000fe40000410000 */
[--C-:B------:R-:W-:Y:S02]  /*10c20*/  FFMA.FTZ R107, R107, c[0x0][0x2d0], -R105.reuse ;  /* 0x0000b4006b6b7a23 */ /* 0x100fe40000010869 */
[--C-:B-1----:R-:W-:Y:S01]  /*10c30*/  FFMA.FTZ R3, R193, c[0x0][0x2d0], -R105.reuse ;  /* 0x0000b400c1037a23 */ /* 0x102fe20000010869 */
[----:B------:R1:W3:Y:S10]  /*10c40*/  MUFU.EX2 R68, R2 ;  /* 0x0000000200447308 */ /* 0x0002f40000000800 */
[----:B------:R4:W-:Y:S01]  /*10c50*/  MUFU.EX2 R185, R3 ;  /* 0x0000000300b97308 */ /* 0x0009e20000000800 */
[----:B--2---:R-:W-:Y:S09]  /*10c60*/  FFMA.FTZ R4, R22, c[0x0][0x2d0], -R104 ;  /* 0x0000b40016047a23 */ /* 0x004ff20000010868 */
[----:B------:R2:W-:Y:S01]  /*10c70*/  MUFU.EX2 R80, R4 ;  /* 0x0000000400507308 */ /* 0x0005e20000000800 */
[--C-:B-1----:R-:W-:Y:S09]  /*10c80*/  FFMA.FTZ R2, R118, c[0x0][0x2d0], -R96.reuse ;  /* 0x0000b40076027a23 */ /* 0x102ff20000010860 */
[----:B------:R1:W1:Y:S01]  /*10c90*/  MUFU.EX2 R211, R2 ;  /* 0x0000000200d37308 */ /* 0x0002620000000800 */
[--C-:B----4-:R-:W-:Y:S09]  /*10ca0*/  FFMA.FTZ R3, R192, c[0x0][0x2d0], -R105.reuse ;  /* 0x0000b400c0037a23 */ /* 0x110ff20000010869 */
[----:B------:R4:W4:Y:S01]  /*10cb0*/  MUFU.EX2 R186, R3 ;  /* 0x0000000300ba7308 */ /* 0x0009220000000800 */
[--C-:B--2---:R-:W-:Y:S02]  /*10cc0*/  FFMA.FTZ R4, R29, c[0x0][0x2d0], -R105.reuse ;  /* 0x0000b4001d047a23 */ /* 0x104fe40000010869 */
[----:B---3--:R-:W-:Y:S07]  /*10cd0*/  FMUL.FTZ R29, R68, R145 ;  /* 0x00000091441d7220 */ /* 0x008fee0000410000 */
[----:B------:R-:W-:Y:S01]  /*10ce0*/  MUFU.EX2 R52, R4 ;  /* 0x0000000400347308 */ /* 0x000fe20000000800 */
[----:B-1----:R-:W-:Y:S01]  /*10cf0*/  FFMA.FTZ R2, R16, c[0x0][0x2d0], -R96 ;  /* 0x0000b40010027a23 */ /* 0x002fe20000010860 */
[----:B------:R-:W-:Y:S01]  /*10d00*/  F2FP.BF16.PACK_AB R76, R211, R207 ;  /* 0x000000cfd34c723e */ /* 0x000fe200000010ff */
[----:B------:R-:W-:Y:S01]  /*10d10*/  FMUL.FTZ R16, R70, R132 ;  /* 0x0000008446107220 */ /* 0x000fe20000410000 */
[----:B------:R-:W-:Y:S02]  /*10d20*/  MOV R132, R116 ;  /* 0x0000007400847202 */ /* 0x000fe40000000f00 */
[----:B------:R-:W-:Y:S04]  /*10d30*/  MOV R116, R84 ;  /* 0x0000005400747202 */ /* 0x000fe80000000f00 */
[----:B------:R1:W2:Y:S01]  /*10d40*/  MUFU.EX2 R213, R2 ;  /* 0x0000000200d57308 */ /* 0x0002a20000000800 */
[--C-:B----4-:R-:W-:Y:S01]  /*10d50*/  FFMA.FTZ R3, R12, c[0x0][0x2d0], -R105.reuse ;  /* 0x0000b4000c037a23 */ /* 0x110fe20000010869 */
[----:B------:R-:W-:Y:S08]  /*10d60*/  F2FP.BF16.PACK_AB R64, R186, R185 ;  /* 0x000000b9ba40723e */ /* 0x000ff000000010ff */
[----:B------:R3:W-:Y:S01]  /*10d70*/  MUFU.EX2 R219, R3 ;  /* 0x0000000300db7308 */ /* 0x0007e20000000800 */
[----:B-1----:R-:W1:Y:S01]  /*10d80*/  SHFL.BFLY PT, R2, R0, 0x1, 0x1f ;  /* 0x0c201f0000027f89 */ /* 0x002e6200000e0000 */
[----:B--2---:R-:W-:Y:S01]  /*10d90*/  F2FP.BF16.PACK_AB R78, R245, R213 ;  /* 0x000000d5f54e723e */ /* 0x004fe200000010ff */
[----:B---3--:R-:W-:Y:S07]  /*10da0*/  FFMA.FTZ R3, R13, c[0x0][0x2d0], -R105 ;  /* 0x0000b4000d037a23 */ /* 0x008fee0000010869 */
[----:B------:R2:W3:Y:S01]  /*10db0*/  MUFU.EX2 R223, R3 ;  /* 0x0000000300df7308 */ /* 0x0004e20000000800 */
[----:B-1----:R-:W-:Y:S01]  /*10dc0*/  FMNMX.FTZ R2, R0, R2, !PT ;  /* 0x0000000200027209 */ /* 0x002fe20007810000 */
[----:B------:R-:W-:Y:S02]  /*10dd0*/  FFMA.FTZ R0, R19, c[0x0][0x2d0], -R104 ;  /* 0x0000b40013007a23 */ /* 0x000fe40000010868 */
[----:B------:R-:W-:Y:S01]  /*10de0*/  FMUL.FTZ R19, R69, R135 ;  /* 0x0000008745137220 */ /* 0x000fe20000410000 */
[----:B------:R-:W-:Y:S05]  /*10df0*/  MOV R135, R86 ;  /* 0x0000005600877202 */ /* 0x000fea0000000f00 */
[----:B------:R1:W4:Y:S01]  /*10e00*/  MUFU.EX2 R243, R0 ;  /* 0x0000000000f37308 */ /* 0x0003220000000800 */
[----:B------:R-:W-:Y:S04]  /*10e10*/  FMUL.FTZ R100, R2, c[0x0][0x2d0] ;  /* 0x0000b40002647a20 */ /* 0x000fe80000410000 */
[--C-:B------:R-:W-:Y:S02]  /*10e20*/  FFMA.FTZ R4, R26, c[0x0][0x2d0], -R100.reuse ;  /* 0x0000b4001a047a23 */ /* 0x100fe40000010864 */
[--C-:B--2---:R-:W-:Y:S01]  /*10e30*/  FFMA.FTZ R3, R195, c[0x0][0x2d0], -R100.reuse ;  /* 0x0000b400c3037a23 */ /* 0x104fe20000010864 */
[----:B---3--:R-:W-:Y:S03]  /*10e40*/  F2FP.BF16.PACK_AB R66, R223, R219 ;  /* 0x000000dbdf42723e */ /* 0x008fe600000010ff */
[----:B------:R2:W-:Y:S01]  /*10e50*/  MUFU.EX2 R108, R3 ;  /* 0x00000003006c7308 */ /* 0x0005e20000000800 */
[----:B-1----:R-:W-:Y:S01]  /*10e60*/  FADD.FTZ R0, -R2, R117 ;  /* 0x0000007502007221 */ /* 0x002fe20000010100 */
[----:B----4-:R-:W-:Y:S08]  /*10e70*/  F2FP.BF16.PACK_AB R79, R243, R222 ;  /* 0x000000def34f723e */ /* 0x010ff000000010ff */
[----:B------:R1:W-:Y:S01]  /*10e80*/  MUFU.EX2 R117, R7 ;  /* 0x0000000700757308 */ /* 0x0003e20000000800 */
[----:B------:R-:W-:Y:S09]  /*10e90*/  FMUL.FTZ R0, R0, c[0x0][0x2d0] ;  /* 0x0000b40000007a20 */ /* 0x000ff20000410000 */
[----:B------:R-:W3:Y:S01]  /*10ea0*/  MUFU.EX2 R0, R0 ;  /* 0x0000000000007308 */ /* 0x000ee20000000800 */
[--C-:B--2---:R-:W-:Y:S09]  /*10eb0*/  FFMA.FTZ R3, R194, c[0x0][0x2d0], -R100.reuse ;  /* 0x0000b400c2037a23 */ /* 0x104ff20000010864 */
[----:B------:R2:W4:Y:S01]  /*10ec0*/  MUFU.EX2 R184, R3 ;  /* 0x0000000300b87308 */ /* 0x0005220000000800 */
[----:B-1----:R-:W-:Y:S09]  /*10ed0*/  @P0 IMAD.WIDE.U32 R6, R242, c[0x0][0x1e0], RZ ;  /* 0x00007800f2060a25 */ /* 0x002ff200078e00ff */
[----:B------:R1:W-:Y:S01]  /*10ee0*/  MUFU.EX2 R194, R4 ;  /* 0x0000000400c27308 */ /* 0x0003e20000000800 */
[----:B---3--:R-:W-:Y:S02]  /*10ef0*/  FMUL.FTZ R26, R0, R142 ;  /* 0x0000008e001a7220 */ /* 0x008fe40000410000 */
[----:B--2---:R-:W-:Y:S01]  /*10f00*/  FFMA.FTZ R3, R14, c[0x0][0x2d0], -R100 ;  /* 0x0000b4000e037a23 */ /* 0x004fe20000010864 */
[----:B----4-:R-:W-:Y:S06]  /*10f10*/  F2FP.BF16.PACK_AB R65, R184, R108 ;  /* 0x0000006cb841723e */ /* 0x010fec00000010ff */
[----:B------:R2:W-:Y:S01]  /*10f20*/  MUFU.EX2 R188, R3 ;  /* 0x0000000300bc7308 */ /* 0x0005e20000000800 */
[----:B-1----:R-:W-:Y:S05]  /*10f30*/  @P0 MOV R4, R54 ;  /* 0x0000003600040202 */ /* 0x002fea0000000f00 */
[----:B------:R-:W-:Y:S04]  /*10f40*/  @P0 IMAD.WIDE.U32 R4, R6, 0x70, R4 ;  /* 0x0000007006040825 */ /* 0x000fe800078e0004 */
[--C-:B------:R-:W-:Y:S02]  /*10f50*/  FFMA.FTZ R6, R27, c[0x0][0x2d0], -R100.reuse ;  /* 0x0000b4001b067a23 */ /* 0x100fe40000010864 */
[----:B------:R-:W-:Y:S02]  /*10f60*/  FMUL.FTZ R27, R0, R143 ;  /* 0x0000008f001b7220 */ /* 0x000fe40000410000 */
[----:B------:R1:W-:Y:S01]  /*10f70*/  MUFU.EX2 R195, R6 ;  /* 0x0000000600c37308 */ /* 0x0003e20000000800 */
[----:B--2---:R-:W-:Y:S09]  /*10f80*/  FFMA.FTZ R3, R15, c[0x0][0x2d0], -R100 ;  /* 0x0000b4000f037a23 */ /* 0x004ff20000010864 */
[----:B------:R2:W3:Y:S01]  /*10f90*/  MUFU.EX2 R189, R3 ;  /* 0x0000000300bd7308 */ /* 0x0004e20000000800 */
[----:B-1----:R-:W-:Y:S01]  /*10fa0*/  @P0 LEA R6, P2, R4, c[0x0][0x1c8], 0x1 ;  /* 0x0000720004060a11 */ /* 0x002fe200078408ff */
[--C-:B--2---:R-:W-:Y:S01]  /*10fb0*/  FFMA.FTZ R3, R23, c[0x0][0x2d0], -R104.reuse ;  /* 0x0000b40017037a23 */ /* 0x104fe20000010868 */
[----:B---3--:R-:W-:Y:S07]  /*10fc0*/  F2FP.BF16.PACK_AB R67, R189, R188 ;  /* 0x000000bcbd43723e */ /* 0x008fee00000010ff */
[----:B------:R1:W-:Y:S02]  /*10fd0*/  MUFU.EX2 R193, R3 ;  /* 0x0000000300c17308 */ /* 0x0003e40000000800 */
[--C-:B-1----:R-:W-:Y:S08]  /*10fe0*/  FFMA.FTZ R3, R34, c[0x0][0x2d0], -R104.reuse ;  /* 0x0000b40022037a23 */ /* 0x102ff00000010868 */
[----:B------:R1:W-:Y:S02]  /*10ff0*/  MUFU.EX2 R33, R3 ;  /* 0x0000000300217308 */ /* 0x0003e40000000800 */
[----:B-1----:R-:W-:Y:S01]  /*11000*/  FFMA.FTZ R3, R35, c[0x0][0x2d0], -R104 ;  /* 0x0000b40023037a23 */ /* 0x002fe20000010868 */
[----:B------:R-:W-:Y:S01]  /*11010*/  MOV R35, R9 ;  /* 0x0000000900237202 */ /* 0x000fe20000000f00 */
[----:B------:R-:W-:Y:S06]  /*11020*/  FFMA.FTZ R9, R30, c[0x0][0x2d0], -R100 ;  /* 0x0000b4001e097a23 */ /* 0x000fec0000010864 */
[----:B------:R1:W-:Y:S01]  /*11030*/  MUFU.EX2 R53, R3 ;  /* 0x0000000300357308 */ /* 0x0003e20000000800 */
[----:B------:R-:W-:Y:S09]  /*11040*/  FMUL.FTZ R30, R0, R146 ;  /* 0x00000092001e7220 */ /* 0x000ff20000410000 */
[----:B------:R-:W-:Y:S01]  /*11050*/  MUFU.EX2 R197, R9 ;  /* 0x0000000900c57308 */ /* 0x000fe20000000800 */
[--C-:B-1----:R-:W-:Y:S02]  /*11060*/  FFMA.FTZ R3, R24, c[0x0][0x2d0], -R105.reuse ;  /* 0x0000b40018037a23 */ /* 0x102fe40000010869 */
[C---:B------:R-:W-:Y:S07]  /*11070*/  FMUL.FTZ R24, R68.reuse, R140 ;  /* 0x0000008c44187220 */ /* 0x040fee0000410000 */
[----:B------:R1:W2:Y:S02]  /*11080*/  MUFU.EX2 R118, R3 ;  /* 0x0000000300767308 */ /* 0x0002a40000000800 */
[--C-:B-1----:R-:W-:Y:S01]  /*11090*/  FFMA.FTZ R3, R25, c[0x0][0x2d0], -R105.reuse ;  /* 0x0000b40019037a23 */ /* 0x102fe20000010869 */
[----:B--2---:R-:W-:Y:S01]  /*110a0*/  MOV R143, R118 ;  /* 0x00000076008f7202 */ /* 0x004fe20000000f00 */
[----:B------:R-:W-:Y:S01]  /*110b0*/  FMUL.FTZ R25, R68, R141 ;  /* 0x0000008d44197220 */ /* 0x000fe20000410000 */
[----:B------:R-:W-:Y:S05]  /*110c0*/  MOV R141, R35 ;  /* 0x00000023008d7202 */ /* 0x000fea0000000f00 */
[----:B------:R1:W-:Y:S01]  /*110d0*/  MUFU.EX2 R192, R3 ;  /* 0x0000000300c07308 */ /* 0x0003e20000000800 */
[C---:B------:R-:W-:Y:S01]  /*110e0*/  FMUL.FTZ R35, R69.reuse, R151 ;  /* 0x0000009745237220 */ /* 0x040fe20000410000 */
[----:B------:R-:W-:Y:S02]  /*110f0*/  MOV R118, R83 ;  /* 0x0000005300767202 */ /* 0x000fe40000000f00 */
[----:B------:R-:W-:Y:S01]  /*11100*/  MOV R151, R93 ;  /* 0x0000005d00977202 */ /* 0x000fe20000000f00 */
[----:B-1----:R-:W-:Y:S02]  /*11110*/  FFMA.FTZ R3, R28, c[0x0][0x2d0], -R105 ;  /* 0x0000b4001c037a23 */ /* 0x002fe40000010869 */
[----:B------:R-:W-:Y:S03]  /*11120*/  FMUL.FTZ R28, R68, R144 ;  /* 0x00000090441c7220 */ /* 0x000fe60000410000 */
[----:B------:R1:W2:Y:S02]  /*11130*/  MUFU.EX2 R34, R3 ;  /* 0x0000000300227308 */ /* 0x0002a40000000800 */
[----:B-1----:R-:W-:Y:S02]  /*11140*/  @P0 SHF.R.S32.HI R3, RZ, 0x1f, R242 ;  /* 0x0000001fff030819 */ /* 0x002fe400000114f2 */
[----:B--2---:R-:W-:Y:S01]  /*11150*/  MOV R142, R34 ;  /* 0x00000022008e7202 */ /* 0x004fe20000000f00 */
[----:B------:R-:W-:Y:S01]  /*11160*/  FMUL.FTZ R34, R69, R150 ;  /* 0x0000009645227220 */ /* 0x000fe20000410000 */
[----:B------:R-:W-:Y:S01]  /*11170*/  MOV R150, R215 ;  /* 0x000000d700967202 */ /* 0x000fe20000000f00 */
[----:B------:R-:W-:Y:S04]  /*11180*/  @P0 IMAD R3, R3, c[0x0][0x1e0], RZ ;  /* 0x0000780003030a24 */ /* 0x000fe800078e02ff */
[----:B------:R-:W-:Y:S05]  /*11190*/  @P0 IMAD R3, R242, c[0x0][0x1e4], R3 ;  /* 0x00007900f2030a24 */ /* 0x000fea00078e0203 */
[----:B------:R-:W-:Y:S05]  /*111a0*/  @P0 IADD3 R3, R7, R3, RZ ;  /* 0x0000000307030210 */ /* 0x000fea0007ffe0ff */
[----:B------:R-:W-:Y:S01]  /*111b0*/  @P0 IMAD R7, R3, 0x70, RZ ;  /* 0x0000007003070824 */ /* 0x000fe200078e02ff */
[----:B------:R-:W-:Y:S04]  /*111c0*/  @P0 SHF.L.U32 R3, R8, 0x5, RZ ;  /* 0x0000000508030819 */ /* 0x000fe800000006ff */
[----:B------:R-:W-:Y:S01]  /*111d0*/  @P0 IADD3 R7, R5, R7, RZ ;  /* 0x0000000705070210 */ /* 0x000fe20007ffe0ff */
[----:B------:R-:W-:Y:S01]  /*111e0*/  FFMA.FTZ R5, R31, c[0x0][0x2d0], -R100 ;  /* 0x0000b4001f057a23 */ /* 0x000fe20000010864 */
[----:B------:R-:W-:Y:S01]  /*111f0*/  @P0 IADD3 R10, P1, R6, R3, RZ ;  /* 0x00000003060a0210 */ /* 0x000fe20007f3e0ff */
[----:B------:R-:W-:Y:S01]  /*11200*/  FMUL.FTZ R31, R0, R147 ;  /* 0x00000093001f7220 */ /* 0x000fe20000410000 */
[----:B------:R-:W-:Y:S01]  /*11210*/  @P0 LEA.HI.X R7, R4, c[0x0][0x1cc], R7, 0x1, P2 ;  /* 0x0000730004070a11 */ /* 0x000fe200010f0c07 */
[----:B------:R1:W-:Y:S01]  /*11220*/  MUFU.EX2 R196, R5 ;  /* 0x0000000500c47308 */ /* 0x0003e20000000800 */
[----:B------:R-:W-:Y:S02]  /*11230*/  @P0 SHF.L.U64.HI R4, R8, R246, c[0x0][0x1e4] ;  /* 0x0000790008040619 */ /* 0x000fe400000102f6 */
[-C--:B------:R-:W-:Y:S01]  /*11240*/  @P0 IADD3 R14, P3, R10, R3.reuse, RZ ;  /* 0x000000030a0e0210 */ /* 0x080fe20007f7e0ff */
[----:B------:R2:W-:Y:S01]  /*11250*/  @P0 LDGSTS.E.BYPASS.LTC128B.128 [R241+0x3900], [R6.64], !P6 ;  /* 0x0390000006f10fae */ /* 0x0005e2000f101d48 */
[-C--:B------:R-:W-:Y:S02]  /*11260*/  @P0 IADD3.X R11, R7, R4.reuse, RZ, P1, !PT ;  /* 0x00000004070b0210 */ /* 0x080fe40000ffe4ff */
[-C--:B------:R-:W-:Y:S02]  /*11270*/  @P0 IADD3 R12, P2, R14, R3.reuse, RZ ;  /* 0x000000030e0c0210 */ /* 0x080fe40007f5e0ff */
[-C--:B------:R-:W-:Y:S02]  /*11280*/  @P0 IADD3.X R15, R11, R4.reuse, RZ, P3, !PT ;  /* 0x000000040b0f0210 */ /* 0x080fe40001ffe4ff */
[-C--:B------:R-:W-:Y:S01]  /*11290*/  @P0 IADD3 R8, P1, R12, R3.reuse, RZ ;  /* 0x000000030c080210 */ /* 0x080fe20007f3e0ff */
[----:B------:R3:W-:Y:S01]  /*112a0*/  @P0 LDGSTS.E.BYPASS.LTC128B.128 [R241+0x4100], [R10.64], !P6 ;  /* 0x041000000af10fae */ /* 0x0007e2000f101d48 */
[-C--:B------:R-:W-:Y:S04]  /*112b0*/  @P0 IADD3.X R13, R15, R4.reuse, RZ, P2, !PT ;  /* 0x000000040f0d0210 */ /* 0x080fe800017fe4ff */
[-C--:B------:R-:W-:Y:S03]  /*112c0*/  @P0 IADD3.X R9, R13, R4.reuse, RZ, P1, !PT ;  /* 0x000000040d090210 */ /* 0x080fe60000ffe4ff */
[----:B------:R4:W-:Y:S01]  /*112d0*/  @P0 LDGSTS.E.BYPASS.LTC128B.128 [R241+0x4900], [R14.64], !P6 ;  /* 0x049000000ef10fae */ /* 0x0009e2000f101d48 */
[--C-:B-1----:R-:W-:Y:S07]  /*112e0*/  FFMA.FTZ R5, R36, c[0x0][0x2d0], -R96.reuse ;  /* 0x0000b40024057a23 */ /* 0x102fee0000010860 */
[----:B------:R1:W-:Y:S01]  /*112f0*/  @P0 LDGSTS.E.BYPASS.LTC128B.128 [R241+0x5100], [R12.64], !P6 ;  /* 0x051000000cf10fae */ /* 0x0003e2000f101d48 */
[----:B------:R1:W1:Y:S01]  /*11300*/  MUFU.EX2 R58, R5 ;  /* 0x00000005003a7308 */ /* 0x0002620000000800 */
[-C--:B--2---:R-:W-:Y:S04]  /*11310*/  @P0 IADD3 R6, P2, R8, R3.reuse, RZ ;  /* 0x0000000308060210 */ /* 0x084fe80007f5e0ff */
[-C--:B------:R-:W-:Y:S02]  /*11320*/  @P0 IADD3.X R7, R9, R4.reuse, RZ, P2, !PT ;  /* 0x0000000409070210 */ /* 0x080fe400017fe4ff */
[----:B------:R2:W-:Y:S01]  /*11330*/  @P0 LDGSTS.E.BYPASS.LTC128B.128 [R241+0x5900], [R8.64], !P6 ;  /* 0x0590000008f10fae */ /* 0x0005e2000f101d48 */
[----:B---3--:R-:W-:Y:S01]  /*11340*/  @P0 IADD3 R10, P1, R6, R3, RZ ;  /* 0x00000003060a0210 */ /* 0x008fe20007f3e0ff */
[--C-:B------:R-:W-:Y:S01]  /*11350*/  FFMA.FTZ R3, R48, c[0x0][0x2d0], -R96.reuse ;  /* 0x0000b40030037a23 */ /* 0x100fe20000010860 */
[----:B------:R-:W-:Y:S02]  /*11360*/  MOV R48, R53 ;  /* 0x0000003500307202 */ /* 0x000fe40000000f00 */
[----:B------:R-:W-:Y:S01]  /*11370*/  @P0 IADD3.X R11, R7, R4, RZ, P1, !PT ;  /* 0x00000004070b0210 */ /* 0x000fe20000ffe4ff */
[----:B------:R3:W-:Y:S02]  /*11380*/  MUFU.EX2 R61, R3 ;  /* 0x00000003003d7308 */ /* 0x0007e40000000800 */
[----:B------:R3:W-:Y:S01]  /*11390*/  @P0 LDGSTS.E.BYPASS.LTC128B.128 [R241+0x6100], [R6.64], !P6 ;  /* 0x0610000006f10fae */ /* 0x0007e2000f101d48 */
[----:B------:R-:W-:Y:S01]  /*113a0*/  FMUL.FTZ R4, R70, R124 ;  /* 0x0000007c46047220 */ /* 0x000fe20000410000 */
[----:B------:R-:W-:Y:S01]  /*113b0*/  MOV R140, R48 ;  /* 0x00000030008c7202 */ /* 0x000fe20000000f00 */
[C---:B----4-:R-:W-:Y:S01]  /*113c0*/  FMUL.FTZ R14, R0.reuse, R130 ;  /* 0x00000082000e7220 */ /* 0x050fe20000410000 */
[----:B------:R-:W-:Y:S01]  /*113d0*/  MOV R130, R33 ;  /* 0x0000002100827202 */ /* 0x000fe20000000f00 */
[----:B------:R-:W-:Y:S01]  /*113e0*/  FMUL.FTZ R15, R0, R131 ;  /* 0x00000083000f7220 */ /* 0x000fe20000410000 */
[----:B------:R-:W-:Y:S01]  /*113f0*/  MOV R131, R32 ;  /* 0x0000002000837202 */ /* 0x000fe20000000f00 */
[----:B------:R-:W-:Y:S01]  /*11400*/  FMUL.FTZ R32, R70, R148 ;  /* 0x0000009446207220 */ /* 0x000fe20000410000 */
[----:B------:R4:W-:Y:S01]  /*11410*/  @P0 LDGSTS.E.BYPASS.LTC128B.128 [R241+0x6900], [R10.64], !P6 ;  /* 0x069000000af10fae */ /* 0x0009e2000f101d48 */
[--C-:B-1----:R-:W-:Y:S01]  /*11420*/  FFMA.FTZ R5, R37, c[0x0][0x2d0], -R96.reuse ;  /* 0x0000b40025057a23 */ /* 0x102fe20000010860 */
[----:B------:R-:W-:Y:S01]  /*11430*/  MOV R148, R106 ;  /* 0x0000006a00947202 */ /* 0x000fe20000000f00 */
[C---:B------:R-:W-:Y:S01]  /*11440*/  FMUL.FTZ R12, R68.reuse, R128 ;  /* 0x00000080440c7220 */ /* 0x040fe20000410000 */
[----:B------:R-:W-:Y:S01]  /*11450*/  MOV R106, R217 ;  /* 0x000000d9006a7202 */ /* 0x000fe20000000f00 */
[----:B------:R1:W1:Y:S01]  /*11460*/  MUFU.EX2 R57, R5 ;  /* 0x0000000500397308 */ /* 0x0002620000000800 */
[----:B------:R-:W-:Y:S01]  /*11470*/  FMUL.FTZ R13, R68, R129 ;  /* 0x00000081440d7220 */ /* 0x000fe20000410000 */
[----:B------:R-:W-:Y:S01]  /*11480*/  MOV R146, R58 ;  /* 0x0000003a00927202 */ /* 0x000fe20000000f00 */
[----:B------:R-:W1:Y:S01]  /*11490*/  LDSM.16.MT88.4 R20, [R224] ;  /* 0x00000000e014783b */ /* 0x000e620000004200 */
[----:B------:R-:W-:Y:S01]  /*114a0*/  FMUL.FTZ R33, R70, R149 ;  /* 0x0000009546217220 */ /* 0x000fe20000410000 */
[----:B------:R-:W-:Y:S01]  /*114b0*/  MOV R149, R214 ;  /* 0x000000d600957202 */ /* 0x000fe20000000f00 */
[C---:B--2---:R-:W-:Y:S01]  /*114c0*/  FMUL.FTZ R8, R68.reuse, R120 ;  /* 0x0000007844087220 */ /* 0x044fe20000410000 */
[----:B------:R-:W-:Y:S01]  /*114d0*/  MOV R120, R89 ;  /* 0x0000005900787202 */ /* 0x000fe20000000f00 */
[----:B------:R-:W-:Y:S01]  /*114e0*/  FMUL.FTZ R9, R68, R121 ;  /* 0x0000007944097220 */ /* 0x000fe20000410000 */
[----:B------:R-:W-:Y:S01]  /*114f0*/  MOV R124, R88 ;  /* 0x00000058007c7202 */ /* 0x000fe20000000f00 */
[----:B---3--:R-:W-:Y:S01]  /*11500*/  FFMA.FTZ R3, R49, c[0x0][0x2d0], -R96 ;  /* 0x0000b40031037a23 */ /* 0x008fe20000010860 */
[----:B------:R-:W-:Y:S01]  /*11510*/  MOV R49, R52 ;  /* 0x0000003400317202 */ /* 0x000fe20000000f00 */
[----:B------:R-:W-:Y:S01]  /*11520*/  FMUL.FTZ R48, R70, R164 ;  /* 0x000000a446307220 */ /* 0x000fe20000410000 */
[----:B------:R-:W-:Y:S01]  /*11530*/  LDSM.16.MT88.4 R52, [R225] ;  /* 0x00000000e134783b */ /* 0x000fe20000004200 */
[----:B------:R-:W2:Y:S01]  /*11540*/  MUFU.EX2 R59, R3 ;  /* 0x00000003003b7308 */ /* 0x000ea20000000800 */
[C---:B------:R-:W-:Y:S01]  /*11550*/  FMUL.FTZ R6, R69.reuse, R126 ;  /* 0x0000007e45067220 */ /* 0x040fe20000410000 */
[----:B------:R-:W-:Y:S01]  /*11560*/  MOV R147, R49 ;  /* 0x0000003100937202 */ /* 0x000fe20000000f00 */
[----:B------:R-:W-:Y:S01]  /*11570*/  FMUL.FTZ R7, R69, R127 ;  /* 0x0000007f45077220 */ /* 0x000fe20000410000 */
[----:B------:R-:W-:Y:S01]  /*11580*/  MOV R49, R81 ;  /* 0x0000005100317202 */ /* 0x000fe20000000f00 */
[C---:B------:R-:W-:Y:S01]  /*11590*/  FMUL.FTZ R58, R0.reuse, R174 ;  /* 0x000000ae003a7220 */ /* 0x040fe20000410000 */
[----:B------:R-:W-:Y:S01]  /*115a0*/  MOV R126, R90 ;  /* 0x0000005a007e7202 */ /* 0x000fe20000000f00 */
[----:B------:R-:W0:Y:S01]  /*115b0*/  LDGDEPBAR ;  /* 0x00000000000079af */ /* 0x000e220000000000 */
[----:B----4-:R-:W-:Y:S01]  /*115c0*/  FMUL.FTZ R10, R0, R122 ;  /* 0x0000007a000a7220 */ /* 0x010fe20000410000 */
[----:B------:R-:W-:Y:S01]  /*115d0*/  MOV R121, R49 ;  /* 0x0000003100797202 */ /* 0x000fe20000000f00 */
[----:B-1----:R-:W-:Y:S01]  /*115e0*/  FMUL.FTZ R5, R70, R125 ;  /* 0x0000007d46057220 */ /* 0x002fe20000410000 */
[----:B------:R-:W-:Y:S01]  /*115f0*/  MOV R127, R94 ;  /* 0x0000005e007f7202 */ /* 0x000fe20000000f00 */
[----:B------:R-:W-:Y:S01]  /*11600*/  FMUL.FTZ R11, R0, R123 ;  /* 0x0000007b000b7220 */ /* 0x000fe20000410000 */
[----:B------:R-:W-:Y:S01]  /*11610*/  MOV R123, R91 ;  /* 0x0000005b007b7202 */ /* 0x000fe20000000f00 */
[----:B------:R-:W-:Y:S01]  /*11620*/  FMUL.FTZ R49, R70, R165 ;  /* 0x000000a546317220 */ /* 0x000fe20000410000 */
[----:B------:R-:W-:Y:S01]  /*11630*/  LDSM.16.MT88.4 R88, [R228+0x800] ;  /* 0x00080000e458783b */ /* 0x000fe20000004200 */
[----:B------:R-:W-:Y:S01]  /*11640*/  MOV R145, R57 ;  /* 0x0000003900917202 */ /* 0x000fe20000000f00 */
[----:B------:R-:W-:Y:S01]  /*11650*/  FMUL.FTZ R57, R68, R173 ;  /* 0x000000ad44397220 */ /* 0x000fe20000410000 */
[----:B------:R-:W-:Y:S01]  /*11660*/  MOV R125, R63 ;  /* 0x0000003f007d7202 */ /* 0x000fe20000000f00 */
[----:B------:R-:W-:Y:S02]  /*11670*/  FMUL.FTZ R63, R0, R179 ;  /* 0x000000b3003f7220 */ /* 0x000fe40000410000 */
[--C-:B------:R-:W-:Y:S02]  /*11680*/  FFMA.FTZ R106, R106, c[0x0][0x2d0], -R105.reuse ;  /* 0x0000b4006a6a7a23 */ /* 0x100fe40000010869 */
[--C-:B------:R-:W-:Y:S01]  /*11690*/  FFMA.FTZ R126, R126, c[0x0][0x2d0], -R105.reuse ;  /* 0x0000b4007e7e7a23 */ /* 0x100fe20000010869 */
[----:B--2---:R-:W-:Y:S01]  /*116a0*/  MOV R128, R59 ;  /* 0x0000003b00807202 */ /* 0x004fe20000000f00 */
[--C-:B------:R-:W-:Y:S02]  /*116b0*/  FFMA.FTZ R3, R38, c[0x0][0x2d0], -R104.reuse ;  /* 0x0000b40026037a23 */ /* 0x100fe40000010868 */
[----:B------:R-:W-:Y:S01]  /*116c0*/  FMUL.FTZ R59, R0, R175 ;  /* 0x000000af003b7220 */ /* 0x000fe20000410000 */
[-C--:B------:R-:W-:Y:S01]  /*116d0*/  HMMA.16816.F32.BF16 R4, R76, R20.reuse, R4 ;  /* 0x000000144c04723c */ /* 0x080fe20000041804 */
[----:B------:R1:W-:Y:S07]  /*116e0*/  MUFU.EX2 R250, R3 ;  /* 0x0000000300fa7308 */ /* 0x0003ee0000000800 */
[C---:B------:R-:W-:Y:S07]  /*116f0*/  HMMA.16816.F32.BF16 R8, R64.reuse, R20, R8 ;  /* 0x000000144008723c */ /* 0x040fee0000041808 */
[C---:B------:R-:W-:Y:S01]  /*11700*/  FMUL.FTZ R21, R70.reuse, R137 ;  /* 0x0000008946157220 */ /* 0x040fe20000410000 */
[-C--:B------:R-:W-:Y:S04]  /*11710*/  HMMA.16816.F32.BF16 R12, R64, R22.reuse, R12 ;  /* 0x00000016400c723c */ /* 0x080fe8000004180c */
[----:B------:R-:W-:Y:S01]  /*11720*/  FMUL.FTZ R20, R70, R136 ;  /* 0x0000008846147220 */ /* 0x000fe20000410000 */
[----:B------:R-:W-:Y:S02]  /*11730*/  MOV R137, R192 ;  /* 0x000000c000897202 */ /* 0x000fe40000000f00 */
[----:B------:R-:W-:Y:S01]  /*11740*/  MOV R136, R61 ;  /* 0x0000003d00887202 */ /* 0x000fe20000000f00 */
[C---:B------:R-:W-:Y:S04]  /*11750*/  HMMA.16816.F32.BF16 R16, R76.reuse, R22, R16 ;  /* 0x000000164c10723c */ /* 0x040fe80000041810 */
[--C-:B-1----:R-:W-:Y:S02]  /*11760*/  FFMA.FTZ R3, R39, c[0x0][0x2d0], -R104.reuse ;  /* 0x0000b40027037a23 */ /* 0x102fe40000010868 */
[----:B------:R-:W1:Y:S01]  /*11770*/  LDSM.16.MT88.4 R36, [R228] ;  /* 0x00000000e424783b */ /* 0x000e620000004200 */
[C---:B------:R-:W-:Y:S01]  /*11780*/  FMUL.FTZ R22, R69.reuse, R138 ;  /* 0x0000008a45167220 */ /* 0x040fe20000410000 */
[----:B------:R2:W-:Y:S01]  /*11790*/  MUFU.EX2 R251, R3 ;  /* 0x0000000300fb7308 */ /* 0x0005e20000000800 */
[C---:B------:R-:W-:Y:S03]  /*117a0*/  FMUL.FTZ R23, R69.reuse, R139 ;  /* 0x0000008b45177220 */ /* 0x040fe60000410000 */
[----:B------:R-:W-:Y:S01]  /*117b0*/  MOV R138, R193 ;  /* 0x000000c1008a7202 */ /* 0x000fe20000000f00 */
[----:B------:R-:W-:Y:S01]  /*117c0*/  FMUL.FTZ R61, R68, R177 ;  /* 0x000000b1443d7220 */ /* 0x000fe20000410000 */
[----:B------:R-:W-:Y:S02]  /*117d0*/  MOV R193, R82 ;  /* 0x0000005200c17202 */ /* 0x000fe40000000f00 */
[----:B------:R-:W-:Y:S02]  /*117e0*/  MOV R139, R117 ;  /* 0x00000075008b7202 */ /* 0x000fe40000000f00 */
[----:B------:R-:W-:Y:S02]  /*117f0*/  MOV R117, R221 ;  /* 0x000000dd00757202 */ /* 0x000fe40000000f00 */
[----:B------:R-:W-:Y:S02]  /*11800*/  MOV R122, R193 ;  /* 0x000000c1007a7202 */ /* 0x000fe40000000f00 */
[----:B------:R-:W-:Y:S02]  /*11810*/  MOV R193, R95 ;  /* 0x0000005f00c17202 */ /* 0x000fe40000000f00 */
[----:B------:R-:W-:Y:S01]  /*11820*/  LDSM.16.MT88.4 R92, [R225+0x800] ;  /* 0x00080000e15c783b */ /* 0x000fe20000004200 */
[--C-:B--2---:R-:W-:Y:S01]  /*11830*/  FFMA.FTZ R3, R50, c[0x0][0x2d0], -R104.reuse ;  /* 0x0000b40032037a23 */ /* 0x104fe20000010868 */
[----:B------:R-:W-:Y:S06]  /*11840*/  MOV R50, R80 ;  /* 0x0000005000327202 */ /* 0x000fec0000000f00 */
[----:B------:R-:W2:Y:S01]  /*11850*/  LDSM.16.MT88.4 R80, [R227] ;  /* 0x00000000e350783b */ /* 0x000ea20000004200 */
[----:B------:R3:W-:Y:S01]  /*11860*/  MUFU.EX2 R252, R3 ;  /* 0x0000000300fc7308 */ /* 0x0007e20000000800 */
[----:B------:R-:W-:Y:S01]  /*11870*/  MOV R164, R50 ;  /* 0x0000003200a47202 */ /* 0x000fe20000000f00 */
[----:B------:R-:W-:Y:S01]  /*11880*/  FMUL.FTZ R50, R69, R166 ;  /* 0x000000a645327220 */ /* 0x000fe20000410000 */
[-C--:B-1----:R-:W-:Y:S08]  /*11890*/  HMMA.16816.F32.BF16 R20, R76, R36.reuse, R20 ;  /* 0x000000244c14723c */ /* 0x082ff00000041814 */
[C---:B------:R-:W-:Y:S04]  /*118a0*/  HMMA.16816.F32.BF16 R24, R64.reuse, R36, R24 ;  /* 0x000000244018723c */ /* 0x040fe80000041818 */
[----:B---3--:R-:W-:Y:S04]  /*118b0*/  FFMA.FTZ R3, R51, c[0x0][0x2d0], -R104 ;  /* 0x0000b40033037a23 */ /* 0x008fe80000010868 */
[-C--:B------:R-:W-:Y:S01]  /*118c0*/  HMMA.16816.F32.BF16 R28, R64, R38.reuse, R28 ;  /* 0x00000026401c723c */ /* 0x080fe2000004181c */
[----:B------:R1:W3:Y:S03]  /*118d0*/  MUFU.EX2 R62, R3 ;  /* 0x00000003003e7308 */ /* 0x0002e60000000800 */
[C---:B------:R-:W-:Y:S02]  /*118e0*/  FMUL.FTZ R36, R70.reuse, R152 ;  /* 0x0000009846247220 */ /* 0x040fe40000410000 */
[----:B------:R-:W-:Y:S02]  /*118f0*/  FMUL.FTZ R37, R70, R153 ;  /* 0x0000009946257220 */ /* 0x000fe40000410000 */
[C---:B------:R-:W-:Y:S04]  /*11900*/  HMMA.16816.F32.BF16 R32, R76.reuse, R38, R32 ;  /* 0x000000264c20723c */ /* 0x040fe80000041820 */
[C---:B------:R-:W-:Y:S03]  /*11910*/  FMUL.FTZ R51, R69.reuse, R167 ;  /* 0x000000a745337220 */ /* 0x040fe60000410000 */
[C---:B------:R-:W-:Y:S02]  /*11920*/  FMUL.FTZ R39, R69.reuse, R155 ;  /* 0x0000009b45277220 */ /* 0x040fe40000410000 */
[----:B------:R-:W-:Y:S07]  /*11930*/  FMUL.FTZ R38, R69, R154 ;  /* 0x0000009a45267220 */ /* 0x000fee0000410000 */
[-C--:B------:R-:W-:Y:S03]  /*11940*/  HMMA.16816.F32.BF16 R36, R76, R52.reuse, R36 ;  /* 0x000000344c24723c */ /* 0x080fe60000041824 */
[--C-:B-1----:R-:W-:Y:S01]  /*11950*/  FFMA.FTZ R3, R40, c[0x0][0x2d0], -R105.reuse ;  /* 0x0000b40028037a23 */ /* 0x102fe20000010869 */
[----:B---3--:R-:W-:Y:S01]  /*11960*/  MOV R129, R62 ;  /* 0x0000003e00817202 */ /* 0x008fe20000000f00 */
[----:B------:R-:W-:Y:S01]  /*11970*/  FMUL.FTZ R40, R68, R156 ;  /* 0x0000009c44287220 */ /* 0x000fe20000410000 */
[----:B------:R-:W-:Y:S01]  /*11980*/  MOV R156, R87 ;  /* 0x00000057009c7202 */ /* 0x000fe20000000f00 */
[----:B------:R1:W-:Y:S01]  /*11990*/  MUFU.EX2 R249, R3 ;  /* 0x0000000300f97308 */ /* 0x0003e20000000800 */
[----:B------:R-:W-:Y:S04]  /*119a0*/  FMUL.FTZ R62, R0, R178 ;  /* 0x000000b2003e7220 */ /* 0x000fe80000410000 */
[----:B------:R-:W-:Y:S02]  /*119b0*/  MOV R165, R156 ;  /* 0x0000009c00a57202 */ /* 0x000fe40000000f00 */
[----:B------:R-:W-:Y:S02]  /*119c0*/  MOV R156, R132 ;  /* 0x00000084009c7202 */ /* 0x000fe40000000f00 */
[----:B------:R-:W-:Y:S01]  /*119d0*/  MOV R132, R240 ;  /* 0x000000f000847202 */ /* 0x000fe20000000f00 */
[--C-:B-1----:R-:W-:Y:S02]  /*119e0*/  FFMA.FTZ R3, R41, c[0x0][0x2d0], -R105.reuse ;  /* 0x0000b40029037a23 */ /* 0x102fe40000010869 */
[----:B------:R-:W-:Y:S01]  /*119f0*/  FMUL.FTZ R41, R68, R157 ;  /* 0x0000009d44297220 */ /* 0x000fe20000410000 */
[----:B------:R-:W-:Y:S01]  /*11a00*/  MOV R157, R85 ;  /* 0x00000055009d7202 */ /* 0x000fe20000000f00 */
[----:B------:R1:W3:Y:S01]  /*11a10*/  MUFU.EX2 R248, R3 ;  /* 0x0000000300f87308 */ /* 0x0002e20000000800 */
[----:B------:R-:W4:Y:S02]  /*11a20*/  LDSM.16.MT88.4 R84, [R224+0x800] ;  /* 0x00080000e054783b */ /* 0x000f240000004200 */
[----:B------:R-:W-:Y:S01]  /*11a30*/  MOV R166, R157 ;  /* 0x0000009d00a67202 */ /* 0x000fe20000000f00 */
[--C-:B-1----:R-:W-:Y:S02]  /*11a40*/  FFMA.FTZ R3, R44, c[0x0][0x2d0], -R105.reuse ;  /* 0x0000b4002c037a23 */ /* 0x102fe40000010869 */
[C---:B------:R-:W-:Y:S01]  /*11a50*/  FMUL.FTZ R44, R68.reuse, R160 ;  /* 0x000000a0442c7220 */ /* 0x040fe20000410000 */
[----:B------:R-:W-:Y:S03]  /*11a60*/  MOV R160, R220 ;  /* 0x000000dc00a07202 */ /* 0x000fe60000000f00 */
[----:B------:R1:W-:Y:S02]  /*11a70*/  MUFU.EX2 R246, R3 ;  /* 0x0000000300f67308 */ /* 0x0003e40000000800 */
[--C-:B-1----:R-:W-:Y:S02]  /*11a80*/  FFMA.FTZ R3, R45, c[0x0][0x2d0], -R105.reuse ;  /* 0x0000b4002d037a23 */ /* 0x102fe40000010869 */
[----:B------:R-:W-:Y:S01]  /*11a90*/  FMUL.FTZ R45, R68, R161 ;  /* 0x000000a1442d7220 */ /* 0x000fe20000410000 */
[----:B------:R-:W-:Y:S05]  /*11aa0*/  MOV R161, R150 ;  /* 0x0000009600a17202 */ /* 0x000fea0000000f00 */
[----:B------:R1:W1:Y:S01]  /*11ab0*/  MUFU.EX2 R247, R3 ;  /* 0x0000000300f77308 */ /* 0x0002620000000800 */
[----:B------:R-:W-:Y:S02]  /*11ac0*/  MOV R150, R122 ;  /* 0x0000007a00967202 */ /* 0x000fe40000000f00 */
[----:B------:R-:W-:Y:S01]  /*11ad0*/  MOV R122, R234 ;  /* 0x000000ea007a7202 */ /* 0x000fe20000000f00 */
[--C-:B-1----:R-:W-:Y:S02]  /*11ae0*/  FFMA.FTZ R3, R42, c[0x0][0x2d0], -R100.reuse ;  /* 0x0000b4002a037a23 */ /* 0x102fe40000010864 */
[C---:B------:R-:W-:Y:S04]  /*11af0*/  FMUL.FTZ R42, R0.reuse, R158 ;  /* 0x0000009e002a7220 */ /* 0x040fe80000410000 */
[----:B------:R1:W-:Y:S02]  /*11b00*/  MUFU.EX2 R144, R3 ;  /* 0x0000000300907308 */ /* 0x0003e40000000800 */
[--C-:B-1----:R-:W-:Y:S02]  /*11b10*/  FFMA.FTZ R3, R43, c[0x0][0x2d0], -R100.reuse ;  /* 0x0000b4002b037a23 */ /* 0x102fe40000010864 */
[----:B------:R-:W-:Y:S06]  /*11b20*/  FMUL.FTZ R43, R0, R159 ;  /* 0x0000009f002b7220 */ /* 0x000fec0000410000 */
[----:B------:R1:W1:Y:S01]  /*11b30*/  MUFU.EX2 R192, R3 ;  /* 0x0000000300c07308 */ /* 0x0002620000000800 */
[C---:B------:R-:W-:Y:S07]  /*11b40*/  HMMA.16816.F32.BF16 R40, R64.reuse, R52, R40 ;  /* 0x000000344028723c */ /* 0x040fee0000041828 */
[C---:B------:R-:W-:Y:S01]  /*11b50*/  FMUL.FTZ R52, R70.reuse, R168 ;  /* 0x000000a846347220 */ /* 0x040fe20000410000 */
[----:B------:R-:W-:Y:S01]  /*11b60*/  MOV R168, R166 ;  /* 0x000000a600a87202 */ /* 0x000fe20000000f00 */
[----:B------:R-:W-:Y:S03]  /*11b70*/  FMUL.FTZ R53, R70, R169 ;  /* 0x000000a946357220 */ /* 0x000fe60000410000 */
[----:B------:R-:W-:Y:S02]  /*11b80*/  MOV R166, R161 ;  /* 0x000000a100a67202 */ /* 0x000fe40000000f00 */
[----:B------:R-:W-:Y:S01]  /*11b90*/  MOV R161, R156 ;  /* 0x0000009c00a17202 */ /* 0x000fe20000000f00 */
[--C-:B-1----:R-:W-:Y:S02]  /*11ba0*/  FFMA.FTZ R3, R46, c[0x0][0x2d0], -R100.reuse ;  /* 0x0000b4002e037a23 */ /* 0x102fe40000010864 */
[C---:B------:R-:W-:Y:S01]  /*11bb0*/  FMUL.FTZ R46, R0.reuse, R162 ;  /* 0x000000a2002e7220 */ /* 0x040fe20000410000 */
[----:B------:R-:W-:Y:S01]  /*11bc0*/  MOV R162, R151 ;  /* 0x0000009700a27202 */ /* 0x000fe20000000f00 */
[----:B------:R1:W-:Y:S01]  /*11bd0*/  MUFU.EX2 R152, R3 ;  /* 0x0000000300987308 */ /* 0x0003e20000000800 */
[----:B------:R-:W-:Y:S02]  /*11be0*/  MOV R151, R117 ;  /* 0x0000007500977202 */ /* 0x000fe40000000f00 */
[----:B------:R-:W-:Y:S01]  /*11bf0*/  MOV R117, R233 ;  /* 0x000000e900757202 */ /* 0x000fe20000000f00 */
[----:B-1----:R-:W-:Y:S01]  /*11c00*/  FFMA.FTZ R3, R199, c[0x0][0x2d0], -R100 ;  /* 0x0000b400c7037a23 */ /* 0x002fe20000010864 */
[----:B------:R-:W-:Y:S05]  /*11c10*/  MOV R199, R218 ;  /* 0x000000da00c77202 */ /* 0x000fea0000000f00 */
[----:B------:R1:W1:Y:S01]  /*11c20*/  MUFU.EX2 R153, R3 ;  /* 0x0000000300997308 */ /* 0x0002620000000800 */
[----:B------:R-:W-:Y:S02]  /*11c30*/  MOV R167, R199 ;  /* 0x000000c700a77202 */ /* 0x000fe40000000f00 */
[----:B------:R-:W-:Y:S02]  /*11c40*/  MOV R199, R148 ;  /* 0x0000009400c77202 */ /* 0x000fe40000000f00 */
[----:B------:R-:W-:Y:S01]  /*11c50*/  MOV R148, R239 ;  /* 0x000000ef00947202 */ /* 0x000fe20000000f00 */
[--C-:B-1----:R-:W-:Y:S02]  /*11c60*/  FFMA.FTZ R3, R47, c[0x0][0x2d0], -R96.reuse ;  /* 0x0000b4002f037a23 */ /* 0x102fe40000010860 */
[----:B------:R-:W-:Y:S02]  /*11c70*/  FMUL.FTZ R47, R0, R163 ;  /* 0x000000a3002f7220 */ /* 0x000fe40000410000 */
[----:B------:R1:W-:Y:S05]  /*11c80*/  MUFU.EX2 R221, R3 ;  /* 0x0000000300dd7308 */ /* 0x0003ea0000000800 */
[-C--:B------:R-:W-:Y:S08]  /*11c90*/  HMMA.16816.F32.BF16 R44, R64, R54.reuse, R44 ;  /* 0x00000036402c723c */ /* 0x080ff0000004182c */
[C---:B------:R-:W-:Y:S07]  /*11ca0*/  HMMA.16816.F32.BF16 R48, R76.reuse, R54, R48 ;  /* 0x000000364c30723c */ /* 0x040fee0000041830 */
[C---:B------:R-:W-:Y:S02]  /*11cb0*/  FMUL.FTZ R54, R69.reuse, R170 ;  /* 0x000000aa45367220 */ /* 0x040fe40000410000 */
[----:B------:R-:W-:Y:S03]  /*11cc0*/  FMUL.FTZ R55, R69, R171 ;  /* 0x000000ab45377220 */ /* 0x000fe60000410000 */
[--C-:B-1----:R-:W-:Y:S01]  /*11cd0*/  FFMA.FTZ R3, R198, c[0x0][0x2d0], -R96.reuse ;  /* 0x0000b400c6037a23 */ /* 0x102fe20000010860 */
[----:B------:R-:W-:Y:S03]  /*11ce0*/  MOV R198, R165 ;  /* 0x000000a500c67202 */ /* 0x000fe60000000f00 */
[-C--:B--2---:R-:W-:Y:S01]  /*11cf0*/  HMMA.16816.F32.BF16 R52, R76, R80.reuse, R52 ;  /* 0x000000504c34723c */ /* 0x084fe20000041834 */
[----:B------:R1:W-:Y:S02]  /*11d00*/  MUFU.EX2 R220, R3 ;  /* 0x0000000300dc7308 */ /* 0x0003e40000000800 */
[--C-:B-1----:R-:W-:Y:S02]  /*11d10*/  FFMA.FTZ R3, R56, c[0x0][0x2d0], -R96.reuse ;  /* 0x0000b40038037a23 */ /* 0x102fe40000010860 */
[----:B------:R-:W-:Y:S06]  /*11d20*/  FMUL.FTZ R56, R68, R172 ;  /* 0x000000ac44387220 */ /* 0x000fec0000410000 */
[----:B------:R1:W-:Y:S01]  /*11d30*/  MUFU.EX2 R218, R3 ;  /* 0x0000000300da7308 */ /* 0x0003e20000000800 */
[C---:B------:R-:W-:Y:S07]  /*11d40*/  HMMA.16816.F32.BF16 R56, R64.reuse, R80, R56 ;  /* 0x000000504038723c */ /* 0x040fee0000041838 */
[----:B------:R-:W-:Y:S02]  /*11d50*/  F2FP.BF16.PACK_AB R80, R137, R143 ;  /* 0x0000008f8950723e */ /* 0x000fe400000010ff */
[----:B------:R-:W-:Y:S03]  /*11d60*/  F2FP.BF16.PACK_AB R81, R195, R194 ;  /* 0x000000c2c351723e */ /* 0x000fe600000010ff */
[----:B-1----:R-:W-:Y:S02]  /*11d70*/  FFMA.FTZ R3, R60, c[0x0][0x2d0], -R96 ;  /* 0x0000b4003c037a23 */ /* 0x002fe40000010860 */
[----:B------:R-:W-:Y:S02]  /*11d80*/  FMUL.FTZ R60, R68, R176 ;  /* 0x000000b0443c7220 */ /* 0x000fe40000410000 */
[----:B------:R1:W-:Y:S05]  /*11d90*/  MUFU.EX2 R217, R3 ;  /* 0x0000000300d97308 */ /* 0x0003ea0000000800 */
[-C--:B------:R-:W-:Y:S07]  /*11da0*/  HMMA.16816.F32.BF16 R60, R64, R82.reuse, R60 ;  /* 0x00000052403c723c */ /* 0x080fee000004183c */
[C---:B------:R-:W-:Y:S02]  /*11db0*/  FMUL.FTZ R64, R70.reuse, R180 ;  /* 0x000000b446407220 */ /* 0x040fe40000410000 */
[----:B------:R-:W-:Y:S03]  /*11dc0*/  FMUL.FTZ R65, R70, R181 ;  /* 0x000000b546417220 */ /* 0x000fe60000410000 */
[C---:B------:R-:W-:Y:S02]  /*11dd0*/  FMUL.FTZ R66, R69.reuse, R182 ;  /* 0x000000b645427220 */ /* 0x040fe40000410000 */
[----:B------:R-:W-:Y:S02]  /*11de0*/  FMUL.FTZ R67, R69, R183 ;  /* 0x000000b745437220 */ /* 0x000fe40000410000 */
[--C-:B-1----:R-:W-:Y:S05]  /*11df0*/  FFMA.FTZ R3, R202, c[0x0][0x2d0], -R104.reuse ;  /* 0x0000b400ca037a23 */ /* 0x102fea0000010868 */
[----:B------:R-:W-:Y:S01]  /*11e00*/  HMMA.16816.F32.BF16 R64, R76, R82, R64 ;  /* 0x000000524c40723c */ /* 0x000fe20000041840 */
[----:B------:R1:W-:Y:S06]  /*11e10*/  MUFU.EX2 R155, R3 ;  /* 0x00000003009b7308 */ /* 0x0003ec0000000800 */
[----:B------:R-:W-:Y:S02]  /*11e20*/  F2FP.BF16.PACK_AB R77, R138, R164 ;  /* 0x000000a48a4d723e */ /* 0x000fe400000010ff */
[----:B------:R-:W-:Y:S03]  /*11e30*/  F2FP.BF16.PACK_AB R76, R139, R244 ;  /* 0x000000f48b4c723e */ /* 0x000fe600000010ff */
[----:B------:R-:W-:Y:S02]  /*11e40*/  F2FP.BF16.PACK_AB R78, R141, R131 ;  /* 0x000000838d4e723e */ /* 0x000fe400000010ff */
[----:B------:R-:W-:Y:S02]  /*11e50*/  F2FP.BF16.PACK_AB R79, R140, R130 ;  /* 0x000000828c4f723e */ /* 0x000fe400000010ff */
[----:B------:R-:W-:Y:S02]  /*11e60*/  F2FP.BF16.PACK_AB R82, R147, R142 ;  /* 0x0000008e9352723e */ /* 0x000fe400000010ff */
[----:B------:R-:W-:Y:S03]  /*11e70*/  F2FP.BF16.PACK_AB R83, R196, R197 ;  /* 0x000000c5c453723e */ /* 0x000fe600000010ff */
[-C--:B----4-:R-:W-:Y:S03]  /*11e80*/  HMMA.16816.F32.BF16 R4, R76, R84.reuse, R4 ;  /* 0x000000544c04723c */ /* 0x090fe60000041804 */
[--C-:B-1----:R-:W-:Y:S05]  /*11e90*/  FFMA.FTZ R3, R203, c[0x0][0x2d0], -R104.reuse ;  /* 0x0000b400cb037a23 */ /* 0x102fea0000010868 */
[C---:B------:R-:W-:Y:S01]  /*11ea0*/  HMMA.16816.F32.BF16 R8, R80.reuse, R84, R8 ;  /* 0x000000545008723c */ /* 0x040fe20000041808 */
[----:B------:R1:W-:Y:S07]  /*11eb0*/  MUFU.EX2 R216, R3 ;  /* 0x0000000300d87308 */ /* 0x0003ee0000000800 */
[-C--:B------:R-:W-:Y:S08]  /*11ec0*/  HMMA.16816.F32.BF16 R12, R80, R86.reuse, R12 ;  /* 0x00000056500c723c */ /* 0x080ff0000004180c */
[C---:B------:R-:W-:Y:S01]  /*11ed0*/  HMMA.16816.F32.BF16 R16, R76.reuse, R86, R16 ;  /* 0x000000564c10723c */ /* 0x040fe20000041810 */
[----:B------:R-:W2:Y:S07]  /*11ee0*/  LDSM.16.MT88.4 R84, [R227+0x800] ;  /* 0x00080000e354783b */ /* 0x000eae0000004200 */
[-C--:B------:R-:W-:Y:S04]  /*11ef0*/  HMMA.16816.F32.BF16 R20, R76, R88.reuse, R20 ;  /* 0x000000584c14723c */ /* 0x080fe80000041814 */
[--C-:B-1----:R-:W-:Y:S04]  /*11f00*/  FFMA.FTZ R3, R200, c[0x0][0x2d0], -R104.reuse ;  /* 0x0000b400c8037a23 */ /* 0x102fe80000010868 */
[C---:B------:R-:W-:Y:S01]  /*11f10*/  HMMA.16816.F32.BF16 R24, R80.reuse, R88, R24 ;  /* 0x000000585018723c */ /* 0x040fe20000041818 */
[----:B------:R1:W-:Y:S07]  /*11f20*/  MUFU.EX2 R159, R3 ;  /* 0x00000003009f7308 */ /* 0x0003ee0000000800 */
[-C--:B------:R-:W-:Y:S08]  /*11f30*/  HMMA.16816.F32.BF16 R28, R80, R90.reuse, R28 ;  /* 0x0000005a501c723c */ /* 0x080ff0000004181c */
[C---:B------:R-:W-:Y:S01]  /*11f40*/  HMMA.16816.F32.BF16 R32, R76.reuse, R90, R32 ;  /* 0x0000005a4c20723c */ /* 0x040fe20000041820 */
[----:B------:R-:W4:Y:S07]  /*11f50*/  LDSM.16.MT88.4 R88, [R224+0x1000] ;  /* 0x00100000e058783b */ /* 0x000f2e0000004200 */
[-C--:B------:R-:W-:Y:S04]  /*11f60*/  HMMA.16816.F32.BF16 R36, R76, R92.reuse, R36 ;  /* 0x0000005c4c24723c */ /* 0x080fe80000041824 */
[----:B-1----:R-:W-:Y:S02]  /*11f70*/  FFMA.FTZ R3, R201, c[0x0][0x2d0], -R104 ;  /* 0x0000b400c9037a23 */ /* 0x002fe40000010868 */
[----:B------:R-:W-:Y:S02]  /*11f80*/  MUFU.EX2 R201, R101 ;  /* 0x0000006500c97308 */ /* 0x000fe40000000800 */
[C---:B------:R-:W-:Y:S07]  /*11f90*/  HMMA.16816.F32.BF16 R40, R80.reuse, R92, R40 ;  /* 0x0000005c5028723c */ /* 0x040fee0000041828 */
[----:B------:R-:W-:Y:S01]  /*11fa0*/  FFMA.FTZ R92, R210, c[0x0][0x2d0], -R96 ;  /* 0x0000b400d25c7a23 */ /* 0x000fe20000010860 */
[-C--:B------:R-:W-:Y:S01]  /*11fb0*/  HMMA.16816.F32.BF16 R44, R80, R94.reuse, R44 ;  /* 0x0000005e502c723c */ /* 0x080fe2000004182c */
[----:B------:R1:W-:Y:S07]  /*11fc0*/  MUFU.EX2 R215, R3 ;  /* 0x0000000300d77308 */ /* 0x0003ee0000000800 */
[C---:B------:R-:W-:Y:S08]  /*11fd0*/  HMMA.16816.F32.BF16 R48, R76.reuse, R94, R48 ;  /* 0x0000005e4c30723c */ /* 0x040ff00000041830 */
[-C--:B--2---:R-:W-:Y:S08]  /*11fe0*/  HMMA.16816.F32.BF16 R52, R76, R84.reuse, R52 ;  /* 0x000000544c34723c */ /* 0x084ff00000041834 */
[C---:B------:R-:W-:Y:S04]  /*11ff0*/  HMMA.16816.F32.BF16 R56, R80.reuse, R84, R56 ;  /* 0x000000545038723c */ /* 0x040fe80000041838 */
[--C-:B-1----:R-:W-:Y:S04]  /*12000*/  FFMA.FTZ R3, R205, c[0x0][0x2d0], -R105.reuse ;  /* 0x0000b400cd037a23 */ /* 0x102fe80000010869 */
[-C--:B------:R-:W-:Y:S01]  /*12010*/  HMMA.16816.F32.BF16 R60, R80, R86.reuse, R60 ;  /* 0x00000056503c723c */ /* 0x080fe2000004183c */
[----:B------:R1:W-:Y:S06]  /*12020*/  MUFU.EX2 R154, R3 ;  /* 0x00000003009a7308 */ /* 0x0003ec0000000800 */
[----:B---3--:R-:W-:Y:S01]  /*12030*/  F2FP.BF16.PACK_AB R80, R248, R249 ;  /* 0x000000f9f850723e */ /* 0x008fe200000010ff */
[----:B------:R-:W-:Y:S01]  /*12040*/  HMMA.16816.F32.BF16 R64, R76, R86, R64 ;  /* 0x000000564c40723c */ /* 0x000fe20000041840 */
[----:B------:R-:W-:Y:S03]  /*12050*/  LDSM.16.MT88.4 R84, [R225+0x1000] ;  /* 0x00100000e154783b */ /* 0x000fe60000004200 */
[----:B------:R-:W-:Y:S02]  /*12060*/  F2FP.BF16.PACK_AB R82, R247, R246 ;  /* 0x000000f6f752723e */ /* 0x000fe400000010ff */
[----:B------:R-:W-:Y:S02]  /*12070*/  F2FP.BF16.PACK_AB R81, R192, R144 ;  /* 0x00000090c051723e */ /* 0x000fe400000010ff */
[----:B------:R-:W-:Y:S04]  /*12080*/  F2FP.BF16.PACK_AB R76, R145, R146 ;  /* 0x00000092914c723e */ /* 0x000fe800000010ff */
[----:B------:R-:W-:Y:S02]  /*12090*/  F2FP.BF16.PACK_AB R78, R128, R136 ;  /* 0x00000088804e723e */ /* 0x000fe400000010ff */
[----:B------:R-:W-:Y:S02]  /*120a0*/  F2FP.BF16.PACK_AB R77, R251, R250 ;  /* 0x000000fafb4d723e */ /* 0x000fe400000010ff */
[----:B------:R-:W-:Y:S01]  /*120b0*/  F2FP.BF16.PACK_AB R79, R129, R252 ;  /* 0x000000fc814f723e */ /* 0x000fe200000010ff */
[--C-:B-1----:R-:W-:Y:S01]  /*120c0*/  FFMA.FTZ R3, R208, c[0x0][0x2d0], -R105.reuse ;  /* 0x0000b400d0037a23 */ /* 0x102fe20000010869 */
[----:B------:R-:W-:Y:S03]  /*120d0*/  F2FP.BF16.PACK_AB R83, R153, R152 ;  /* 0x000000989953723e */ /* 0x000fe600000010ff */
[----:B------:R1:W2:Y:S02]  /*120e0*/  MUFU.EX2 R158, R3 ;  /* 0x00000003009e7308 */ /* 0x0002a40000000800 */
[-C--:B----4-:R-:W-:Y:S08]  /*120f0*/  HMMA.16816.F32.BF16 R4, R76, R88.reuse, R4 ;  /* 0x000000584c04723c */ /* 0x090ff00000041804 */
[C---:B------:R-:W-:Y:S08]  /*12100*/  HMMA.16816.F32.BF16 R8, R80.reuse, R88, R8 ;  /* 0x000000585008723c */ /* 0x040ff00000041808 */
[-C--:B------:R-:W-:Y:S04]  /*12110*/  HMMA.16816.F32.BF16 R12, R80, R90.reuse, R12 ;  /* 0x0000005a500c723c */ /* 0x080fe8000004180c */
[--C-:B-1----:R-:W-:Y:S04]  /*12120*/  FFMA.FTZ R3, R204, c[0x0][0x2d0], -R105.reuse ;  /* 0x0000b400cc037a23 */ /* 0x102fe80000010869 */
[C---:B------:R-:W-:Y:S01]  /*12130*/  HMMA.16816.F32.BF16 R16, R76.reuse, R90, R16 ;  /* 0x0000005a4c10723c */ /* 0x040fe20000041810 */
[----:B------:R-:W-:Y:S01]  /*12140*/  LDSM.16.MT88.4 R88, [R227+0x1000] ;  /* 0x00100000e358783b */ /* 0x000fe20000004200 */
[----:B------:R1:W-:Y:S02]  /*12150*/  MUFU.EX2 R214, R3 ;  /* 0x0000000300d67308 */ /* 0x0003e40000000800 */
[--C-:B-1----:R-:W-:Y:S08]  /*12160*/  FFMA.FTZ R3, R206, c[0x0][0x2d0], -R105.reuse ;  /* 0x0000b400ce037a23 */ /* 0x102ff00000010869 */
[----:B------:R1:W3:Y:S02]  /*12170*/  MUFU.EX2 R163, R3 ;  /* 0x0000000300a37308 */ /* 0x0002e40000000800 */
[--C-:B-1----:R-:W-:Y:S01]  /*12180*/  FFMA.FTZ R3, R160, c[0x0][0x2d0], -R100.reuse ;  /* 0x0000b400a0037a23 */ /* 0x102fe20000010864 */
[----:B------:R-:W-:Y:S02]  /*12190*/  MOV R160, R149 ;  /* 0x0000009500a07202 */ /* 0x000fe40000000f00 */
[----:B------:R-:W-:Y:S05]  /*121a0*/  MOV R149, R238 ;  /* 0x000000ee00957202 */ /* 0x000fea0000000f00 */
[----:B------:R1:W-:Y:S01]  /*121b0*/  MUFU.EX2 R157, R3 ;  /* 0x00000003009d7308 */ /* 0x0003e20000000800 */
[----:B------:R-:W-:Y:S01]  /*121c0*/  MOV R165, R160 ;  /* 0x000000a000a57202 */ /* 0x000fe20000000f00 */
[----:B------:R4:W5:Y:S01]  /*121d0*/  LDL.LU R238, [R1+0xa4] ;  /* 0x0000a40001ee7983 */ /* 0x0009620000300800 */
[----:B------:R-:W-:Y:S02]  /*121e0*/  MOV R160, R149 ;  /* 0x0000009500a07202 */ /* 0x000fe40000000f00 */
[----:B------:R-:W-:Y:S01]  /*121f0*/  MOV R149, R132 ;  /* 0x0000008400957202 */ /* 0x000fe20000000f00 */
[----:B------:R4:W5:Y:S01]  /*12200*/  LDL.LU R239, [R1+0xa0] ;  /* 0x0000a00001ef7983 */ /* 0x0009620000300800 */
[----:B------:R-:W-:Y:S03]  /*12210*/  MOV R132, R119 ;  /* 0x0000007700847202 */ /* 0x000fe60000000f00 */
[----:B------:R4:W5:Y:S04]  /*12220*/  LDL.LU R240, [R1+0x9c] ;  /* 0x00009c0001f07983 */ /* 0x0009680000300800 */
[----:B------:R4:W5:Y:S04]  /*12230*/  LDL.LU R233, [R1+0x98] ;  /* 0x0000980001e97983 */ /* 0x0009680000300800 */
[----:B------:R4:W5:Y:S04]  /*12240*/  LDL.LU R234, [R1+0x94] ;  /* 0x0000940001ea7983 */ /* 0x0009680000300800 */
[----:B------:R4:W5:Y:S01]  /*12250*/  LDL.LU R119, [R1+0x90] ;  /* 0x0000900001777983 */ /* 0x0009620000300800 */
[--C-:B-1----:R-:W-:Y:S01]  /*12260*/  FFMA.FTZ R3, R167, c[0x0][0x2d0], -R100.reuse ;  /* 0x0000b400a7037a23 */ /* 0x102fe20000010864 */
[----:B------:R-:W-:Y:S02]  /*12270*/  MOV R167, R162 ;  /* 0x000000a200a77202 */ /* 0x000fe40000000f00 */
[----:B------:R-:W-:Y:S01]  /*12280*/  MOV R162, R199 ;  /* 0x000000c700a27202 */ /* 0x000fe20000000f00 */
[----:B------:R1:W1:Y:S01]  /*12290*/  MUFU.EX2 R156, R3 ;  /* 0x00000003009c7308 */ /* 0x0002620000000800 */
[----:B------:R-:W-:Y:S02]  /*122a0*/  MOV R199, R151 ;  /* 0x0000009700c77202 */ /* 0x000fe40000000f00 */
[----:B------:R-:W-:Y:S02]  /*122b0*/  MOV R151, R148 ;  /* 0x0000009400977202 */ /* 0x000fe40000000f00 */
[----:B------:R-:W-:Y:S02]  /*122c0*/  MOV R148, R230 ;  /* 0x000000e600947202 */ /* 0x000fe40000000f00 */
[----:B------:R4:W5:Y:S01]  /*122d0*/  LDL.LU R230, [R1+0x8c] ;  /* 0x00008c0001e67983 */ /* 0x0009620000300800 */
[--C-:B-1----:R-:W-:Y:S01]  /*122e0*/  FFMA.FTZ R3, R168, c[0x0][0x2d0], -R100.reuse ;  /* 0x0000b400a8037a23 */ /* 0x102fe20000010864 */
[----:B------:R-:W-:Y:S02]  /*122f0*/  MOV R168, R198 ;  /* 0x000000c600a87202 */ /* 0x000fe40000000f00 */
[----:B------:R-:W-:Y:S02]  /*12300*/  MOV R198, R167 ;  /* 0x000000a700c67202 */ /* 0x000fe40000000f00 */
[----:B------:R-:W-:Y:S02]  /*12310*/  MOV R167, R166 ;  /* 0x000000a600a77202 */ /* 0x000fe40000000f00 */
[----:B------:R-:W-:Y:S02]  /*12320*/  MOV R166, R165 ;  /* 0x000000a500a67202 */ /* 0x000fe40000000f00 */
[----:B------:R-:W-:Y:S02]  /*12330*/  MOV R165, R162 ;  /* 0x000000a200a57202 */ /* 0x000fe40000000f00 */
[----:B------:R-:W-:Y:S02]  /*12340*/  MOV R162, R161 ;  /* 0x000000a100a27202 */ /* 0x000fe40000000f00 */
[----:B------:R1:W-:Y:S01]  /*12350*/  MUFU.EX2 R161, R3 ;  /* 0x0000000300a17308 */ /* 0x0003e20000000800 */
[----:B------:R-:W-:Y:S02]  /*12360*/  MOV R169, R198 ;  /* 0x000000c600a97202 */ /* 0x000fe40000000f00 */
[----:B------:R-:W-:Y:S02]  /*12370*/  MOV R198, R166 ;  /* 0x000000a600c67202 */ /* 0x000fe40000000f00 */
[----:B------:R-:W-:Y:S05]  /*12380*/  MOV R166, R162 ;  /* 0x000000a200a67202 */ /* 0x000fea0000000f00 */
[----:B------:R2:W-:Y:S01]  /*12390*/  MUFU.EX2 R162, R92 ;  /* 0x0000005c00a27308 */ /* 0x0005e20000000800 */
[----:B-1----:R-:W-:Y:S01]  /*123a0*/  FFMA.FTZ R3, R168, c[0x0][0x2d0], -R100 ;  /* 0x0000b400a8037a23 */ /* 0x002fe20000010864 */
[----:B------:R-:W-:Y:S02]  /*123b0*/  MOV R168, R167 ;  /* 0x000000a700a87202 */ /* 0x000fe40000000f00 */
[----:B------:R-:W-:Y:S02]  /*123c0*/  MOV R167, R165 ;  /* 0x000000a500a77202 */ /* 0x000fe40000000f00 */
[----:B------:R-:W-:Y:S04]  /*123d0*/  MOV R165, R160 ;  /* 0x000000a000a57202 */ /* 0x000fe80000000f00 */
[----:B------:R1:W1:Y:S01]  /*123e0*/  MUFU.EX2 R160, R3 ;  /* 0x0000000300a07308 */ /* 0x0002620000000800 */
[----:B--2---:R-:W2:Y:S01]  /*123f0*/  LDSM.16.MT88.4 R92, [R228+0x1000] ;  /* 0x00100000e45c783b */ /* 0x004ea20000004200 */
[----:B-1----:R-:W-:Y:S01]  /*12400*/  FFMA.FTZ R3, R169, c[0x0][0x2d0], -R96 ;  /* 0x0000b400a9037a23 */ /* 0x002fe20000010860 */
        /* <DEDUP_REMOVED lines=8> */
[----:B------:R-:W-:Y:S01]  /*12490*/  MOV R120, R124 ;  /* 0x0000007c00787202 */ /* 0x000fe20000000f00 */
[-C--:B--2---:R-:W-:Y:S03]  /*124a0*/  HMMA.16816.F32.BF16 R20, R76, R92.reuse, R20 ;  /* 0x0000005c4c14723c */ /* 0x084fe60000041814 */
[----:B------:R-:W-:Y:S01]  /*124b0*/  MOV R124, R212 ;  /* 0x000000d4007c7202 */ /* 0x000fe20000000f00 */
[--C-:B------:R-:W-:Y:S01]  /*124c0*/  FFMA.FTZ R120, R120, c[0x0][0x2d0], -R104.reuse ;  /* 0x0000b40078787a23 */ /* 0x100fe20000010868 */
[----:B------:R1:W-:Y:S03]  /*124d0*/  MUFU.EX2 R212, R3 ;  /* 0x0000000300d47308 */ /* 0x0003e60000000800 */
[C---:B------:R-:W-:Y:S07]  /*124e0*/  HMMA.16816.F32.BF16 R24, R80.reuse, R92, R24 ;  /* 0x0000005c5018723c */ /* 0x040fee0000041818 */
[--C-:B------:R-:W-:Y:S01]  /*124f0*/  FFMA.FTZ R92, R150, c[0x0][0x2d0], -R105.reuse ;  /* 0x0000b400965c7a23 */ /* 0x100fe20000010869 */
[-C--:B------:R-:W-:Y:S04]  /*12500*/  HMMA.16816.F32.BF16 R28, R80, R94.reuse, R28 ;  /* 0x0000005e501c723c */ /* 0x080fe8000004181c */
[----:B------:R-:W-:Y:S01]  /*12510*/  MOV R150, R127 ;  /* 0x0000007f00967202 */ /* 0x000fe20000000f00 */
[--C-:B------:R-:W-:Y:S02]  /*12520*/  FFMA.FTZ R127, R191, c[0x0][0x2d0], -R105.reuse ;  /* 0x0000b400bf7f7a23 */ /* 0x100fe40000010869 */
[----:B------:R-:W-:Y:S01]  /*12530*/  MUFU.EX2 R191, R106 ;  /* 0x0000006a00bf7308 */ /* 0x000fe20000000800 */
[C---:B------:R-:W-:Y:S04]  /*12540*/  HMMA.16816.F32.BF16 R32, R76.reuse, R94, R32 ;  /* 0x0000005e4c20723c */ /* 0x040fe80000041820 */
[--C-:B-1----:R-:W-:Y:S04]  /*12550*/  FFMA.FTZ R3, R169, c[0x0][0x2d0], -R104.reuse ;  /* 0x0000b400a9037a23 */ /* 0x102fe80000010868 */
[-C--:B------:R-:W-:Y:S01]  /*12560*/  HMMA.16816.F32.BF16 R36, R76, R84.reuse, R36 ;  /* 0x000000544c24723c */ /* 0x080fe20000041824 */
[----:B------:R1:W-:Y:S07]  /*12570*/  MUFU.EX2 R210, R3 ;  /* 0x0000000300d27308 */ /* 0x0003ee0000000800 */
[C---:B------:R-:W-:Y:S03]  /*12580*/  HMMA.16816.F32.BF16 R40, R80.reuse, R84, R40 ;  /* 0x000000545028723c */ /* 0x040fe60000041828 */
[----:B------:R2:W-:Y:S05]  /*12590*/  MUFU.EX2 R169, R92 ;  /* 0x0000005c00a97308 */ /* 0x0005ea0000000800 */
[-C--:B------:R-:W-:Y:S08]  /*125a0*/  HMMA.16816.F32.BF16 R44, R80, R86.reuse, R44 ;  /* 0x00000056502c723c */ /* 0x080ff0000004182c */
[C---:B------:R-:W-:Y:S01]  /*125b0*/  HMMA.16816.F32.BF16 R48, R76.reuse, R86, R48 ;  /* 0x000000564c30723c */ /* 0x040fe20000041830 */
[----:B------:R-:W4:Y:S03]  /*125c0*/  LDSM.16.MT88.4 R84, [R224+0x1800] ;  /* 0x00180000e054783b */ /* 0x000f260000004200 */
[----:B-1----:R-:W-:Y:S04]  /*125d0*/  FFMA.FTZ R3, R168, c[0x0][0x2d0], -R104 ;  /* 0x0000b400a8037a23 */ /* 0x002fe80000010868 */
[-C--:B------:R-:W-:Y:S01]  /*125e0*/  HMMA.16816.F32.BF16 R52, R76, R88.reuse, R52 ;  /* 0x000000584c34723c */ /* 0x080fe20000041834 */
[----:B------:R1:W-:Y:S01]  /*125f0*/  MUFU.EX2 R208, R3 ;  /* 0x0000000300d07308 */ /* 0x0003e20000000800 */
[----:B--2---:R-:W2:Y:S06]  /*12600*/  LDSM.16.MT88.4 R92, [R228+0x1800] ;  /* 0x00180000e45c783b */ /* 0x004eac0000004200 */
[C---:B------:R-:W-:Y:S07]  /*12610*/  HMMA.16816.F32.BF16 R56, R80.reuse, R88, R56 ;  /* 0x000000585038723c */ /* 0x040fee0000041838 */
[--C-:B------:R-:W-:Y:S01]  /*12620*/  FFMA.FTZ R88, R118, c[0x0][0x2d0], -R96.reuse ;  /* 0x0000b40076587a23 */ /* 0x100fe20000010860 */
[-C--:B------:R-:W-:Y:S03]  /*12630*/  HMMA.16816.F32.BF16 R60, R80, R90.reuse, R60 ;  /* 0x0000005a503c723c */ /* 0x080fe6000004183c */
[----:B------:R2:W-:Y:S01]  /*12640*/  MUFU.EX2 R200, R88 ;  /* 0x0000005800c87308 */ /* 0x0005e20000000800 */
[--C-:B------:R-:W-:Y:S03]  /*12650*/  FFMA.FTZ R118, R99, c[0x0][0x2d0], -R96.reuse ;  /* 0x0000b40063767a23 */ /* 0x100fe60000010860 */
[----:B------:R-:W-:Y:S01]  /*12660*/  F2FP.BF16.PACK_AB R80, R158, R154 ;  /* 0x0000009a9e50723e */ /* 0x000fe200000010ff */
[----:B------:R-:W-:Y:S04]  /*12670*/  HMMA.16816.F32.BF16 R64, R76, R90, R64 ;  /* 0x0000005a4c40723c */ /* 0x000fe80000041840 */
[--C-:B-1----:R-:W-:Y:S01]  /*12680*/  FFMA.FTZ R3, R198, c[0x0][0x2d0], -R96.reuse ;  /* 0x0000b400c6037a23 */ /* 0x102fe20000010860 */
[----:B---3--:R-:W-:Y:S01]  /*12690*/  F2FP.BF16.PACK_AB R82, R163, R214 ;  /* 0x000000d6a352723e */ /* 0x008fe200000010ff */
[----:B------:R-:W-:Y:S01]  /*126a0*/  MUFU.EX2 R198, R103 ;  /* 0x0000006700c67308 */ /* 0x000fe20000000800 */
[----:B------:R-:W-:Y:S02]  /*126b0*/  F2FP.BF16.PACK_AB R76, R220, R221 ;  /* 0x000000dddc4c723e */ /* 0x000fe400000010ff */
[----:B------:R-:W-:Y:S03]  /*126c0*/  F2FP.BF16.PACK_AB R78, R217, R218 ;  /* 0x000000dad94e723e */ /* 0x000fe600000010ff */
[----:B------:R-:W-:Y:S02]  /*126d0*/  F2FP.BF16.PACK_AB R77, R216, R155 ;  /* 0x0000009bd84d723e */ /* 0x000fe400000010ff */
[----:B------:R-:W-:Y:S02]  /*126e0*/  F2FP.BF16.PACK_AB R79, R215, R159 ;  /* 0x0000009fd74f723e */ /* 0x000fe400000010ff */
[----:B------:R1:W-:Y:S01]  /*126f0*/  MUFU.EX2 R206, R3 ;  /* 0x0000000300ce7308 */ /* 0x0003e20000000800 */
[----:B------:R-:W-:Y:S01]  /*12700*/  F2FP.BF16.PACK_AB R81, R156, R157 ;  /* 0x0000009d9c51723e */ /* 0x000fe200000010ff */
[----:B--2---:R-:W-:Y:S01]  /*12710*/  LDSM.16.MT88.4 R88, [R227+0x1800] ;  /* 0x00180000e358783b */ /* 0x004fe20000004200 */
[----:B------:R-:W-:Y:S02]  /*12720*/  F2FP.BF16.PACK_AB R83, R160, R161 ;  /* 0x000000a1a053723e */ /* 0x000fe400000010ff */
[-C--:B----4-:R-:W-:Y:S08]  /*12730*/  HMMA.16816.F32.BF16 R4, R76, R84.reuse, R4 ;  /* 0x000000544c04723c */ /* 0x090ff00000041804 */
[C---:B------:R-:W-:Y:S08]  /*12740*/  HMMA.16816.F32.BF16 R8, R80.reuse, R84, R8 ;  /* 0x000000545008723c */ /* 0x040ff00000041808 */
[-C--:B------:R-:W-:Y:S04]  /*12750*/  HMMA.16816.F32.BF16 R12, R80, R86.reuse, R12 ;  /* 0x00000056500c723c */ /* 0x080fe8000004180c */
[----:B-1----:R-:W-:Y:S04]  /*12760*/  FFMA.FTZ R3, R167, c[0x0][0x2d0], -R96 ;  /* 0x0000b400a7037a23 */ /* 0x002fe80000010860 */
[C---:B------:R-:W-:Y:S01]  /*12770*/  HMMA.16816.F32.BF16 R16, R76.reuse, R86, R16 ;  /* 0x000000564c10723c */ /* 0x040fe20000041810 */
[----:B------:R1:W-:Y:S01]  /*12780*/  MUFU.EX2 R205, R3 ;  /* 0x0000000300cd7308 */ /* 0x0003e20000000800 */
[----:B------:R-:W-:Y:S06]  /*12790*/  LDSM.16.MT88.4 R84, [R224+0x2000] ;  /* 0x00200000e054783b */ /* 0x000fec0000004200 */
[-C--:B------:R-:W-:Y:S08]  /*127a0*/  HMMA.16816.F32.BF16 R20, R76, R92.reuse, R20 ;  /* 0x0000005c4c14723c */ /* 0x080ff00000041814 */
[C---:B------:R-:W-:Y:S08]  /*127b0*/  HMMA.16816.F32.BF16 R24, R80.reuse, R92, R24 ;  /* 0x0000005c5018723c */ /* 0x040ff00000041818 */
[-C--:B------:R-:W-:Y:S04]  /*127c0*/  HMMA.16816.F32.BF16 R28, R80, R94.reuse, R28 ;  /* 0x0000005e501c723c */ /* 0x080fe8000004181c */
[--C-:B-1----:R-:W-:Y:S04]  /*127d0*/  FFMA.FTZ R3, R166, c[0x0][0x2d0], -R104.reuse ;  /* 0x0000b400a6037a23 */ /* 0x102fe80000010868 */
[C---:B------:R-:W-:Y:S01]  /*127e0*/  HMMA.16816.F32.BF16 R32, R76.reuse, R94, R32 ;  /* 0x0000005e4c20723c */ /* 0x040fe20000041820 */
[----:B------:R1:W-:Y:S01]  /*127f0*/  MUFU.EX2 R204, R3 ;  /* 0x0000000300cc7308 */ /* 0x0003e20000000800 */
[----:B------:R-:W-:Y:S02]  /*12800*/  LDSM.16.MT88.4 R92, [R228+0x2000] ;  /* 0x00200000e45c783b */ /* 0x000fe40000004200 */
[----:B-1----:R-:W-:Y:S07]  /*12810*/  FFMA.FTZ R3, R165, c[0x0][0x2d0], -R104 ;  /* 0x0000b400a5037a23 */ /* 0x002fee0000010868 */
[----:B------:R1:W-:Y:S02]  /*12820*/  MUFU.EX2 R203, R3 ;  /* 0x0000000300cb7308 */ /* 0x0003e40000000800 */
[--C-:B-1----:R-:W-:Y:S08]  /*12830*/  FFMA.FTZ R3, R199, c[0x0][0x2d0], -R105.reuse ;  /* 0x0000b400c7037a23 */ /* 0x102ff00000010869 */
[----:B------:R-:W-:Y:S10]  /*12840*/  MUFU.EX2 R199, R102 ;  /* 0x0000006600c77308 */ /* 0x000ff40000000800 */
[----:B------:R1:W-:Y:S02]  /*12850*/  MUFU.EX2 R171, R3 ;  /* 0x0000000300ab7308 */ /* 0x0003e40000000800 */
[--C-:B-1----:R-:W-:Y:S01]  /*12860*/  FFMA.FTZ R3, R151, c[0x0][0x2d0], -R105.reuse ;  /* 0x0000b40097037a23 */ /* 0x102fe20000010869 */
[----:B------:R-:W-:Y:S07]  /*12870*/  MOV R151, R193 ;  /* 0x000000c100977202 */ /* 0x000fee0000000f00 */
[----:B------:R1:W2:Y:S02]  /*12880*/  MUFU.EX2 R170, R3 ;  /* 0x0000000300aa7308 */ /* 0x0002a40000000800 */
[--C-:B-1----:R-:W-:Y:S01]  /*12890*/  FFMA.FTZ R3, R122, c[0x0][0x2d0], -R100.reuse ;  /* 0x0000b4007a037a23 */ /* 0x102fe20000010864 */
[----:B------:R-:W-:Y:S07]  /*128a0*/  MOV R122, R117 ;  /* 0x00000075007a7202 */ /* 0x000fee0000000f00 */
[----:B------:R1:W-:Y:S02]  /*128b0*/  MUFU.EX2 R117, R3 ;  /* 0x0000000300757308 */ /* 0x0003e40000000800 */
[--C-:B-1----:R-:W-:Y:S01]  /*128c0*/  FFMA.FTZ R3, R148, c[0x0][0x2d0], -R100.reuse ;  /* 0x0000b40094037a23 */ /* 0x102fe20000010864 */
[----:B------:R-:W-:Y:S02]  /*128d0*/  MOV R148, R135 ;  /* 0x0000008700947202 */ /* 0x000fe40000000f00 */
[----:B------:R-:W-:Y:S02]  /*128e0*/  MOV R135, R134 ;  /* 0x0000008600877202 */ /* 0x000fe40000000f00 */
[----:B------:R-:W-:Y:S02]  /*128f0*/  MOV R134, R133 ;  /* 0x0000008500867202 */ /* 0x000fe40000000f00 */
[----:B------:R-:W-:Y:S02]  /*12900*/  MOV R133, R132 ;  /* 0x0000008400857202 */ /* 0x000fe40000000f00 */
[----:B------:R-:W-:Y:S02]  /*12910*/  MOV R132, R125 ;  /* 0x0000007d00847202 */ /* 0x000fe40000000f00 */
[----:B------:R-:W-:Y:S02]  /*12920*/  MOV R125, R116 ;  /* 0x00000074007d7202 */ /* 0x000fe40000000f00 */
[----:B------:R1:W3:Y:S03]  /*12930*/  MUFU.EX2 R116, R3 ;  /* 0x0000000300747308 */ /* 0x0002e60000000800 */
[--C-:B------:R-:W-:Y:S02]  /*12940*/  FFMA.FTZ R125, R125, c[0x0][0x2d0], -R105.reuse ;  /* 0x0000b4007d7d7a23 */ /* 0x100fe40000010869 */
[--C-:B-1----:R-:W-:Y:S01]  /*12950*/  FFMA.FTZ R3, R149, c[0x0][0x2d0], -R105.reuse ;  /* 0x0000b40095037a23 */ /* 0x102fe20000010869 */
[----:B------:R-:W-:Y:S04]  /*12960*/  MOV R149, R132 ;  /* 0x0000008400957202 */ /* 0x000fe80000000f00 */
[----:B------:R1:W4:Y:S02]  /*12970*/  MUFU.EX2 R168, R3 ;  /* 0x0000000300a87308 */ /* 0x0003240000000800 */
[--C-:B-1----:R-:W-:Y:S08]  /*12980*/  FFMA.FTZ R3, R113, c[0x0][0x2d0], -R100.reuse ;  /* 0x0000b40071037a23 */ /* 0x102ff00000010864 */
[----:B------:R1:W-:Y:S02]  /*12990*/  MUFU.EX2 R113, R3 ;  /* 0x0000000300717308 */ /* 0x0003e40000000800 */
[----:B-1----:R-:W-:Y:S01]  /*129a0*/  FFMA.FTZ R3, R122, c[0x0][0x2d0], -R100 ;  /* 0x0000b4007a037a23 */ /* 0x002fe20000010864 */
[----:B------:R-:W-:Y:S07]  /*129b0*/  MOV R122, R114 ;  /* 0x00000072007a7202 */ /* 0x000fee0000000f00 */
[----:B------:R1:W1:Y:S02]  /*129c0*/  MUFU.EX2 R114, R3 ;  /* 0x0000000300727308 */ /* 0x0002640000000800 */
[--C-:B-1----:R-:W-:Y:S08]  /*129d0*/  FFMA.FTZ R3, R148, c[0x0][0x2d0], -R96.reuse ;  /* 0x0000b40094037a23 */ /* 0x102ff00000010860 */
[----:B------:R1:W-:Y:S02]  /*129e0*/  MUFU.EX2 R202, R3 ;  /* 0x0000000300ca7308 */ /* 0x0003e40000000800 */
[--C-:B-1----:R-:W-:Y:S01]  /*129f0*/  FFMA.FTZ R3, R135, c[0x0][0x2d0], -R96.reuse ;  /* 0x0000b40087037a23 */ /* 0x102fe20000010860 */
[----:B------:R-:W-:Y:S02]  /*12a00*/  MOV R135, R134 ;  /* 0x0000008600877202 */ /* 0x000fe40000000f00 */
[----:B------:R-:W-:Y:S05]  /*12a10*/  MOV R134, R133 ;  /* 0x0000008500867202 */ /* 0x000fea0000000f00 */
[----:B------:R1:W-:Y:S01]  /*12a20*/  MUFU.EX2 R175, R3 ;  /* 0x0000000300af7308 */ /* 0x0003e20000000800 */
[----:B------:R-:W-:Y:S01]  /*12a30*/  MOV R133, R123 ;  /* 0x0000007b00857202 */ /* 0x000fe20000000f00 */
[----:B------:R-:W-:Y:S03]  /*12a40*/  FFMA.FTZ R123, R97, c[0x0][0x2d0], -R96 ;  /* 0x0000b400617b7a23 */ /* 0x000fe60000010860 */
[----:B------:R-:W-:Y:S05]  /*12a50*/  MOV R148, R133 ;  /* 0x0000008500947202 */ /* 0x000fea0000000f00 */
[----:B------:R-:W-:Y:S02]  /*12a60*/  FFMA.FTZ R106, R148, c[0x0][0x2d0], -R100 ;  /* 0x0000b400946a7a23 */ /* 0x000fe40000010864 */
[----:B-1----:R-:W-:Y:S02]  /*12a70*/  FFMA.FTZ R3, R121, c[0x0][0x2d0], -R104 ;  /* 0x0000b40079037a23 */ /* 0x002fe40000010868 */
[----:B------:R-:W-:Y:S02]  /*12a80*/  FFMA.FTZ R121, R98, c[0x0][0x2d0], -R96 ;  /* 0x0000b40062797a23 */ /* 0x000fe40000010860 */
[----:B------:R1:W-:Y:S01]  /*12a90*/  MUFU.EX2 R174, R3 ;  /* 0x0000000300ae7308 */ /* 0x0003e20000000800 */
[----:B------:R-:W2:Y:S01]  /*12aa0*/  LDSM.16.MT88.4 R96, [R225+0x1800] ;  /* 0x00180000e160783b */ /* 0x000ea20000004200 */
[--C-:B-1----:R-:W-:Y:S02]  /*12ab0*/  FFMA.FTZ R3, R122, c[0x0][0x2d0], -R104.reuse ;  /* 0x0000b4007a037a23 */ /* 0x102fe40000010868 */
[--C-:B------:R-:W-:Y:S06]  /*12ac0*/  FFMA.FTZ R122, R124, c[0x0][0x2d0], -R104.reuse ;  /* 0x0000b4007c7a7a23 */ /* 0x100fec0000010868 */
[----:B------:R1:W-:Y:S01]  /*12ad0*/  MUFU.EX2 R173, R3 ;  /* 0x0000000300ad7308 */ /* 0x0003e20000000800 */
[----:B------:R-:W-:Y:S02]  /*12ae0*/  FFMA.FTZ R124, R190, c[0x0][0x2d0], -R104 ;  /* 0x0000b400be7c7a23 */ /* 0x000fe40000010868 */
[--C-:B------:R-:W-:Y:S07]  /*12af0*/  FFMA.FTZ R104, R134, c[0x0][0x2d0], -R105.reuse ;  /* 0x0000b40086687a23 */ /* 0x100fee0000010869 */
[----:B------:R3:W-:Y:S01]  /*12b00*/  MUFU.EX2 R193, R104 ;  /* 0x0000006800c17308 */ /* 0x0007e20000000800 */
[-C--:B--2---:R-:W-:Y:S09]  /*12b10*/  HMMA.16816.F32.BF16 R36, R76, R96.reuse, R36 ;  /* 0x000000604c24723c */ /* 0x084ff20000041824 */
[----:B------:R-:W-:Y:S01]  /*12b20*/  MUFU.EX2 R190, R107 ;  /* 0x0000006b00be7308 */ /* 0x000fe20000000800 */
[C---:B------:R-:W-:Y:S04]  /*12b30*/  HMMA.16816.F32.BF16 R40, R80.reuse, R96, R40 ;  /* 0x000000605028723c */ /* 0x040fe80000041828 */
[--C-:B-1----:R-:W-:Y:S02]  /*12b40*/  FFMA.FTZ R3, R135, c[0x0][0x2d0], -R105.reuse ;  /* 0x0000b40087037a23 */ /* 0x102fe40000010869 */
[----:B------:R-:W2:Y:S01]  /*12b50*/  LDL.LU R135, [R1+0x10] ;  /* 0x0000100001877983 */ /* 0x000ea20000300800 */
[----:B------:R-:W-:Y:S01]  /*12b60*/  FFMA.FTZ R105, R109, c[0x0][0x2d0], -R105 ;  /* 0x0000b4006d697a23 */ /* 0x000fe20000010869 */
[-C--:B------:R-:W-:Y:S01]  /*12b70*/  HMMA.16816.F32.BF16 R44, R80, R98.reuse, R44 ;  /* 0x00000062502c723c */ /* 0x080fe2000004182c */
[----:B------:R1:W-:Y:S01]  /*12b80*/  MUFU.EX2 R172, R3 ;  /* 0x0000000300ac7308 */ /* 0x0003e20000000800 */
[----:B------:R-:W2:Y:S02]  /*12b90*/  LDL.LU R134, [R1+0x18] ;  /* 0x0000180001867983 */ /* 0x000ea40000300800 */
[--C-:B------:R-:W-:Y:S02]  /*12ba0*/  FFMA.FTZ R109, R75, c[0x0][0x2d0], -R100.reuse ;  /* 0x0000b4004b6d7a23 */ /* 0x100fe40000010864 */
[----:B------:R-:W2:Y:S01]  /*12bb0*/  LDL.LU R133, [R1+0x14] ;  /* 0x0000140001857983 */ /* 0x000ea20000300800 */
[--C-:B---3--:R-:W-:Y:S01]  /*12bc0*/  FFMA.FTZ R104, R149, c[0x0][0x2d0], -R100.reuse ;  /* 0x0000b40095687a23 */ /* 0x108fe20000010864 */
[C---:B------:R-:W-:Y:S02]  /*12bd0*/  HMMA.16816.F32.BF16 R48, R76.reuse, R98, R48 ;  /* 0x000000624c30723c */ /* 0x040fe40000041830 */
[----:B------:R-:W3:Y:S01]  /*12be0*/  LDL.LU R132, [R1+0x1c] ;  /* 0x00001c0001847983 */ /* 0x000ee20000300800 */
[----:B------:R-:W-:Y:S03]  /*12bf0*/  MUFU.EX2 R105, R105 ;  /* 0x0000006900697308 */ /* 0x000fe60000000800 */
[----:B------:R-:W2:Y:S02]  /*12c00*/  LDSM.16.MT88.4 R96, [R225+0x2000] ;  /* 0x00200000e160783b */ /* 0x000ea40000004200 */
[-C--:B------:R-:W-:Y:S08]  /*12c10*/  HMMA.16816.F32.BF16 R52, R76, R88.reuse, R52 ;  /* 0x000000584c34723c */ /* 0x080ff00000041834 */
[C---:B------:R-:W-:Y:S04]  /*12c20*/  HMMA.16816.F32.BF16 R56, R80.reuse, R88, R56 ;  /* 0x000000585038723c */ /* 0x040fe80000041838 */
[--C-:B-1----:R-:W-:Y:S03]  /*12c30*/  FFMA.FTZ R3, R110, c[0x0][0x2d0], -R100.reuse ;  /* 0x0000b4006e037a23 */ /* 0x102fe60000010864 */
[--C-:B------:R-:W-:Y:S01]  /*12c40*/  FFMA.FTZ R88, R150, c[0x0][0x2d0], -R100.reuse ;  /* 0x0000b40096587a23 */ /* 0x100fe20000010864 */
[-C--:B------:R-:W-:Y:S01]  /*12c50*/  HMMA.16816.F32.BF16 R60, R80, R90.reuse, R60 ;  /* 0x0000005a503c723c */ /* 0x080fe2000004183c */
[----:B------:R1:W-:Y:S01]  /*12c60*/  MUFU.EX2 R110, R3 ;  /* 0x00000003006e7308 */ /* 0x0003e20000000800 */
[----:B------:R-:W2:Y:S06]  /*12c70*/  LDSM.16.MT88.4 R80, [R227+0x2000] ;  /* 0x00200000e350783b */ /* 0x000eac0000004200 */
[----:B------:R-:W-:Y:S03]  /*12c80*/  HMMA.16816.F32.BF16 R64, R76, R90, R64 ;  /* 0x0000005a4c40723c */ /* 0x000fe60000041840 */
[----:B------:R1:W-:Y:S04]  /*12c90*/  MUFU.EX2 R107, R88 ;  /* 0x00000058006b7308 */ /* 0x0003e80000000800 */
[----:B------:R-:W-:Y:S02]  /*12ca0*/  F2FP.BF16.PACK_AB R76, R170, R171 ;  /* 0x000000abaa4c723e */ /* 0x000fe400000010ff */
[----:B------:R-:W-:Y:S03]  /*12cb0*/  F2FP.BF16.PACK_AB R77, R116, R117 ;  /* 0x00000075744d723e */ /* 0x000fe600000010ff */
[----:B----4-:R-:W-:Y:S02]  /*12cc0*/  F2FP.BF16.PACK_AB R78, R168, R169 ;  /* 0x000000a9a84e723e */ /* 0x010fe400000010ff */
[----:B------:R-:W-:Y:S01]  /*12cd0*/  F2FP.BF16.PACK_AB R79, R114, R113 ;  /* 0x00000071724f723e */ /* 0x000fe200000010ff */
[--C-:B-1----:R-:W-:Y:S04]  /*12ce0*/  FFMA.FTZ R3, R111, c[0x0][0x2d0], -R100.reuse ;  /* 0x0000b4006f037a23 */ /* 0x102fe80000010864 */
[----:B------:R1:W-:Y:S01]  /*12cf0*/  MUFU.EX2 R111, R3 ;  /* 0x00000003006f7308 */ /* 0x0003e20000000800 */
[----:B------:R-:W-:Y:S01]  /*12d00*/  LDSM.16.MT88.4 R88, [R228+0x2800] ;  /* 0x00280000e458783b */ /* 0x000fe20000004200 */
[--C-:B-1----:R-:W-:Y:S02]  /*12d10*/  FFMA.FTZ R3, R151, c[0x0][0x2d0], -R100.reuse ;  /* 0x0000b40097037a23 */ /* 0x102fe40000010864 */
[----:B------:R-:W-:Y:S01]  /*12d20*/  FFMA.FTZ R100, R71, c[0x0][0x2d0], -R100 ;  /* 0x0000b40047647a23 */ /* 0x000fe20000010864 */
[----:B------:R-:W-:Y:S04]  /*12d30*/  F2FP.BF16.PACK_AB R71, R203, R204 ;  /* 0x000000cccb47723e */ /* 0x000fe800000010ff */
[----:B------:R-:W-:Y:S01]  /*12d40*/  LDSM.16.MT88.4 R148, [R228+0x3000] ;  /* 0x00300000e494783b */ /* 0x000fe20000004200 */
[----:B------:R-:W-:Y:S01]  /*12d50*/  MUFU.EX2 R100, R100 ;  /* 0x0000006400647308 */ /* 0x000fe20000000800 */
[----:B--2---:R-:W-:Y:S01]  /*12d60*/  FFMA.FTZ R70, R70, R135, R207 ;  /* 0x0000008746467223 */ /* 0x004fe200000100cf */
[----:B------:R-:W-:Y:S01]  /*12d70*/  MOV R207, R129 ;  /* 0x0000008100cf7202 */ /* 0x000fe20000000f00 */
[----:B------:R-:W-:Y:S02]  /*12d80*/  FFMA.FTZ R69, R69, R134, R187 ;  /* 0x0000008645457223 */ /* 0x000fe400000100bb */
[----:B------:R-:W-:Y:S01]  /*12d90*/  FADD.FTZ R75, R211, R70 ;  /* 0x00000046d34b7221 */ /* 0x000fe20000010000 */
[----:B------:R-:W-:Y:S01]  /*12da0*/  F2FP.BF16.PACK_AB R70, R205, R206 ;  /* 0x000000cecd46723e */ /* 0x000fe200000010ff */
[----:B------:R-:W-:Y:S03]  /*12db0*/  FFMA.FTZ R68, R68, R133, R185 ;  /* 0x0000008544447223 */ /* 0x000fe600000100b9 */
[----:B------:R-:W-:Y:S01]  /*12dc0*/  MUFU.EX2 R187, R112 ;  /* 0x0000007000bb7308 */ /* 0x000fe20000000800 */
[----:B------:R-:W-:Y:S01]  /*12dd0*/  FADD.FTZ R102, R209, R69 ;  /* 0x00000045d1667221 */ /* 0x000fe20000010000 */
[----:B------:R-:W-:Y:S01]  /*12de0*/  F2FP.BF16.PACK_AB R69, R208, R210 ;  /* 0x000000d2d045723e */ /* 0x000fe200000010ff */
[----:B------:R-:W-:Y:S01]  /*12df0*/  FADD.FTZ R103, R186, R68 ;  /* 0x00000044ba677221 */ /* 0x000fe20000010000 */
[----:B------:R-:W-:Y:S01]  /*12e00*/  F2FP.BF16.PACK_AB R68, R212, R162 ;  /* 0x000000a2d444723e */ /* 0x000fe200000010ff */
[----:B---3--:R-:W-:Y:S01]  /*12e10*/  FFMA.FTZ R0, R0, R132, R108 ;  /* 0x0000008400007223 */ /* 0x008fe2000001006c */
[----:B------:R-:W-:Y:S01]  /*12e20*/  MOV R209, R136 ;  /* 0x0000008800d17202 */ /* 0x000fe20000000f00 */
[----:B------:R-:W-:Y:S01]  /*12e30*/  LDSM.16.MT88.4 R132, [R224+0x3000] ;  /* 0x00300000e084783b */ /* 0x000fe20000004200 */
[----:B------:R-:W-:Y:S01]  /*12e40*/  MOV R211, R128 ;  /* 0x0000008000d37202 */ /* 0x000fe20000000f00 */
[----:B------:R-:W-:Y:S01]  /*12e50*/  FADD.FTZ R101, R184, R0 ;  /* 0x00000000b8657221 */ /* 0x000fe20000010000 */
[----:B------:R-:W-:Y:S01]  /*12e60*/  MUFU.EX2 R185, R115 ;  /* 0x0000007300b97308 */ /* 0x000fe20000000800 */
[-C--:B------:R-:W-:Y:S05]  /*12e70*/  HMMA.16816.F32.BF16 R4, R68, R84.reuse, R4 ;  /* 0x000000544404723c */ /* 0x080fea0000041804 */
[----:B------:R-:W-:Y:S02]  /*12e80*/  FADD.FTZ R0, R219, R103 ;  /* 0x00000067db007221 */ /* 0x000fe40000010000 */
[----:B------:R-:W-:Y:S01]  /*12e90*/  FADD.FTZ R75, R213, R75 ;  /* 0x0000004bd54b7221 */ /* 0x000fe20000010000 */
[C---:B------:R-:W-:Y:S01]  /*12ea0*/  HMMA.16816.F32.BF16 R8, R76.reuse, R84, R8 ;  /* 0x000000544c08723c */ /* 0x040fe20000041808 */
[----:B------:R-:W-:Y:S03]  /*12eb0*/  MUFU.EX2 R115, R123 ;  /* 0x0000007b00737308 */ /* 0x000fe60000000800 */
[----:B------:R-:W-:Y:S02]  /*12ec0*/  FADD.FTZ R0, R223, R0 ;  /* 0x00000000df007221 */ /* 0x000fe40000010000 */
[----:B------:R-:W-:Y:S02]  /*12ed0*/  FADD.FTZ R75, R245, R75 ;  /* 0x0000004bf54b7221 */ /* 0x000fe40000010000 */
[-C--:B------:R-:W-:Y:S03]  /*12ee0*/  HMMA.16816.F32.BF16 R12, R76, R86.reuse, R12 ;  /* 0x000000564c0c723c */ /* 0x080fe6000004180c */
[----:B------:R-:W1:Y:S01]  /*12ef0*/  MUFU.EX2 R184, R120 ;  /* 0x0000007800b87308 */ /* 0x000e620000000800 */
[----:B------:R-:W-:Y:S02]  /*12f00*/  FADD.FTZ R0, R143, R0 ;  /* 0x000000008f007221 */ /* 0x000fe40000010000 */
[----:B------:R-:W-:Y:S02]  /*12f10*/  FADD.FTZ R75, R244, R75 ;  /* 0x0000004bf44b7221 */ /* 0x000fe40000010000 */
[C---:B------:R-:W-:Y:S01]  /*12f20*/  HMMA.16816.F32.BF16 R16, R68.reuse, R86, R16 ;  /* 0x000000564410723c */ /* 0x040fe20000041810 */
[----:B------:R-:W2:Y:S03]  /*12f30*/  LDSM.16.MT88.4 R84, [R224+0x2800] ;  /* 0x00280000e054783b */ /* 0x000ea60000004200 */
[----:B------:R-:W-:Y:S01]  /*12f40*/  FADD.FTZ R75, R139, R75 ;  /* 0x0000004b8b4b7221 */ /* 0x000fe20000010000 */
[----:B------:R-:W-:Y:S03]  /*12f50*/  MUFU.EX2 R112, R122 ;  /* 0x0000007a00707308 */ /* 0x000fe60000000800 */
[-C--:B------:R-:W-:Y:S07]  /*12f60*/  HMMA.16816.F32.BF16 R20, R68, R92.reuse, R20 ;  /* 0x0000005c4414723c */ /* 0x080fee0000041814 */
[----:B------:R3:W-:Y:S01]  /*12f70*/  MUFU.EX2 R108, R3 ;  /* 0x00000003006c7308 */ /* 0x0007e20000000800 */
[C---:B------:R-:W-:Y:S04]  /*12f80*/  HMMA.16816.F32.BF16 R24, R76.reuse, R92, R24 ;  /* 0x0000005c4c18723c */ /* 0x040fe80000041818 */
[----:B-1----:R-:W-:Y:S04]  /*12f90*/  F2FP.BF16.PACK_AB R181, R184, R185 ;  /* 0x000000b9b8b5723e */ /* 0x002fe800000010ff */
[-C--:B------:R-:W-:Y:S01]  /*12fa0*/  HMMA.16816.F32.BF16 R28, R76, R94.reuse, R28 ;  /* 0x0000005e4c1c723c */ /* 0x080fe2000004181c */
[----:B------:R-:W1:Y:S07]  /*12fb0*/  MUFU.EX2 R186, R118 ;  /* 0x0000007600ba7308 */ /* 0x000e6e0000000800 */
[C---:B------:R-:W-:Y:S01]  /*12fc0*/  HMMA.16816.F32.BF16 R32, R68.reuse, R94, R32 ;  /* 0x0000005e4420723c */ /* 0x040fe20000041820 */
[----:B------:R-:W4:Y:S02]  /*12fd0*/  LDSM.16.MT88.4 R92, [R225+0x2800] ;  /* 0x00280000e15c783b */ /* 0x000f240000004200 */
[----:B------:R-:W2:Y:S01]  /*12fe0*/  MUFU.EX2 R118, R121 ;  /* 0x0000007900767308 */ /* 0x000ea20000000800 */
[----:B---3--:R-:W-:Y:S04]  /*12ff0*/  FADD.FTZ R3, R222, R102 ;  /* 0x00000066de037221 */ /* 0x008fe80000010000 */
[-C--:B------:R-:W-:Y:S04]  /*13000*/  HMMA.16816.F32.BF16 R36, R68, R96.reuse, R36 ;  /* 0x000000604424723c */ /* 0x080fe80000041824 */
[----:B------:R-:W-:Y:S04]  /*13010*/  FADD.FTZ R3, R243, R3 ;  /* 0x00000003f3037221 */ /* 0x000fe80000010000 */
[C---:B------:R-:W-:Y:S01]  /*13020*/  HMMA.16816.F32.BF16 R40, R76.reuse, R96, R40 ;  /* 0x000000604c28723c */ /* 0x040fe20000041828 */
[----:B------:R-:W-:Y:S03]  /*13030*/  MUFU.EX2 R97, R126 ;  /* 0x0000007e00617308 */ /* 0x000fe60000000800 */
[----:B------:R-:W-:Y:S01]  /*13040*/  FADD.FTZ R3, R164, R3 ;  /* 0x00000003a4037221 */ /* 0x000fe20000010000 */
[----:B-1----:R-:W-:Y:S01]  /*13050*/  F2FP.BF16.PACK_AB R180, R186, R187 ;  /* 0x000000bbbab4723e */ /* 0x002fe200000010ff */
[----:B------:R-:W-:Y:S02]  /*13060*/  LDSM.16.MT88.4 R164, [R225+0x3000] ;  /* 0x00300000e1a4783b */ /* 0x000fe40000004200 */
[-C--:B------:R-:W-:Y:S04]  /*13070*/  HMMA.16816.F32.BF16 R44, R76, R98.reuse, R44 ;  /* 0x000000624c2c723c */ /* 0x080fe8000004182c */
[----:B--2---:R-:W-:Y:S01]  /*13080*/  F2FP.BF16.PACK_AB R182, R115, R118 ;  /* 0x0000007673b6723e */ /* 0x004fe200000010ff */
[----:B------:R-:W-:Y:S03]  /*13090*/  FADD.FTZ R3, R138, R3 ;  /* 0x000000038a037221 */ /* 0x000fe60000010000 */
[C---:B------:R-:W-:Y:S01]  /*130a0*/  HMMA.16816.F32.BF16 R48, R68.reuse, R98, R48 ;  /* 0x000000624430723c */ /* 0x040fe20000041830 */
[----:B------:R-:W1:Y:S07]  /*130b0*/  MUFU.EX2 R99, R124 ;  /* 0x0000007c00637308 */ /* 0x000e6e0000000800 */
[-C--:B------:R-:W-:Y:S03]  /*130c0*/  HMMA.16816.F32.BF16 R52, R68, R80.reuse, R52 ;  /* 0x000000504434723c */ /* 0x080fe60000041834 */
[----:B------:R-:W2:Y:S05]  /*130d0*/  MUFU.EX2 R98, R125 ;  /* 0x0000007d00627308 */ /* 0x000eaa0000000800 */
[C---:B------:R-:W-:Y:S08]  /*130e0*/  HMMA.16816.F32.BF16 R56, R76.reuse, R80, R56 ;  /* 0x000000504c38723c */ /* 0x040ff00000041838 */
[-C--:B------:R-:W-:Y:S04]  /*130f0*/  HMMA.16816.F32.BF16 R60, R76, R82.reuse, R60 ;  /* 0x000000524c3c723c */ /* 0x080fe8000004183c */
[----:B-1----:R-:W-:Y:S03]  /*13100*/  F2FP.BF16.PACK_AB R183, R99, R112 ;  /* 0x0000007063b7723e */ /* 0x002fe600000010ff */
[----:B------:R-:W-:Y:S01]  /*13110*/  F2FP.BF16.PACK_AB R77, R111, R110 ;  /* 0x0000006e6f4d723e */ /* 0x000fe200000010ff */
[----:B------:R-:W-:Y:S01]  /*13120*/  HMMA.16816.F32.BF16 R64, R68, R82, R64 ;  /* 0x000000524440723c */ /* 0x000fe20000041840 */
[----:B------:R-:W1:Y:S03]  /*13130*/  LDSM.16.MT88.4 R80, [R227+0x2800] ;  /* 0x00280000e350783b */ /* 0x000e660000004200 */
[----:B------:R-:W-:Y:S01]  /*13140*/  FADD.FTZ R76, R188, R101 ;  /* 0x00000065bc4c7221 */ /* 0x000fe20000010000 */
[----:B------:R-:W-:Y:S02]  /*13150*/  F2FP.BF16.PACK_AB R78, R190, R191 ;  /* 0x000000bfbe4e723e */ /* 0x000fe400000010ff */
[----:B------:R-:W-:Y:S01]  /*13160*/  F2FP.BF16.PACK_AB R68, R175, R202 ;  /* 0x000000caaf44723e */ /* 0x000fe200000010ff */
[----:B------:R-:W-:Y:S01]  /*13170*/  FADD.FTZ R96, R189, R76 ;  /* 0x0000004cbd607221 */ /* 0x000fe20000010000 */
[----:B------:R-:W-:Y:S03]  /*13180*/  F2FP.BF16.PACK_AB R69, R173, R174 ;  /* 0x000000aead45723e */ /* 0x000fe600000010ff */
[----:B------:R-:W-:Y:S02]  /*13190*/  F2FP.BF16.PACK_AB R70, R201, R200 ;  /* 0x000000c8c946723e */ /* 0x000fe400000010ff */
[----:B------:R-:W-:Y:S02]  /*131a0*/  F2FP.BF16.PACK_AB R71, R198, R199 ;  /* 0x000000c7c647723e */ /* 0x000fe400000010ff */
[----:B------:R-:W-:Y:S02]  /*131b0*/  F2FP.BF16.PACK_AB R76, R193, R172 ;  /* 0x000000acc14c723e */ /* 0x000fe400000010ff */
[----:B------:R-:W-:Y:S02]  /*131c0*/  F2FP.BF16.PACK_AB R79, R107, R108 ;  /* 0x0000006c6b4f723e */ /* 0x000fe400000010ff */
[----:B--2---:R-:W-:Y:S01]  /*131d0*/  F2FP.BF16.PACK_AB R176, R97, R98 ;  /* 0x0000006261b0723e */ /* 0x004fe200000010ff */
[-C--:B------:R-:W-:Y:S08]  /*131e0*/  HMMA.16816.F32.BF16 R4, R68, R84.reuse, R4 ;  /* 0x000000544404723c */ /* 0x080ff00000041804 */
[C---:B------:R-:W-:Y:S01]  /*131f0*/  HMMA.16816.F32.BF16 R8, R76.reuse, R84, R8 ;  /* 0x000000544c08723c */ /* 0x040fe20000041808 */
[----:B------:R-:W2:Y:S07]  /*13200*/  MUFU.EX2 R84, R109 ;  /* 0x0000006d00547308 */ /* 0x000eae0000000800 */
[-C--:B------:R-:W-:Y:S03]  /*13210*/  HMMA.16816.F32.BF16 R12, R76, R86.reuse, R12 ;  /* 0x000000564c0c723c */ /* 0x080fe6000004180c */
[----:B------:R-:W-:Y:S05]  /*13220*/  MUFU.EX2 R85, R106 ;  /* 0x0000006a00557308 */ /* 0x000fea0000000800 */
[C---:B------:R-:W-:Y:S05]  /*13230*/  HMMA.16816.F32.BF16 R16, R68.reuse, R86, R16 ;  /* 0x000000564410723c */ /* 0x040fea0000041810 */
[----:B------:R-:W3:Y:S03]  /*13240*/  MUFU.EX2 R87, R127 ;  /* 0x0000007f00577308 */ /* 0x000ee60000000800 */
[-C--:B------:R-:W-:Y:S04]  /*13250*/  HMMA.16816.F32.BF16 R20, R68, R88.reuse, R20 ;  /* 0x000000584414723c */ /* 0x080fe80000041814 */
[----:B--2---:R-:W-:Y:S03]  /*13260*/  F2FP.BF16.PACK_AB R179, R100, R84 ;  /* 0x0000005464b3723e */ /* 0x004fe600000010ff */
[----:B------:R-:W2:Y:S01]  /*13270*/  MUFU.EX2 R86, R104 ;  /* 0x0000006800567308 */ /* 0x000ea20000000800 */
[C---:B------:R-:W-:Y:S08]  /*13280*/  HMMA.16816.F32.BF16 R24, R76.reuse, R88, R24 ;  /* 0x000000584c18723c */ /* 0x040ff00000041818 */
[-C--:B------:R-:W-:Y:S04]  /*13290*/  HMMA.16816.F32.BF16 R28, R76, R90.reuse, R28 ;  /* 0x0000005a4c1c723c */ /* 0x080fe8000004181c */
[----:B---3--:R-:W-:Y:S04]  /*132a0*/  F2FP.BF16.PACK_AB R178, R105, R87 ;  /* 0x0000005769b2723e */ /* 0x008fe800000010ff */
[C---:B------:R-:W-:Y:S04]  /*132b0*/  HMMA.16816.F32.BF16 R32, R68.reuse, R90, R32 ;  /* 0x0000005a4420723c */ /* 0x040fe80000041820 */
[----:B--2---:R-:W-:Y:S04]  /*132c0*/  F2FP.BF16.PACK_AB R177, R85, R86 ;  /* 0x0000005655b1723e */ /* 0x004fe800000010ff */
[-C--:B----4-:R-:W-:Y:S08]  /*132d0*/  HMMA.16816.F32.BF16 R36, R68, R92.reuse, R36 ;  /* 0x0000005c4424723c */ /* 0x090ff00000041824 */
[C---:B------:R-:W-:Y:S08]  /*132e0*/  HMMA.16816.F32.BF16 R40, R76.reuse, R92, R40 ;  /* 0x0000005c4c28723c */ /* 0x040ff00000041828 */
[-C--:B------:R-:W-:Y:S08]  /*132f0*/  HMMA.16816.F32.BF16 R44, R76, R94.reuse, R44 ;  /* 0x0000005e4c2c723c */ /* 0x080ff0000004182c */
[C---:B------:R-:W-:Y:S08]  /*13300*/  HMMA.16816.F32.BF16 R48, R68.reuse, R94, R48 ;  /* 0x0000005e4430723c */ /* 0x040ff00000041830 */
[-C--:B-1----:R-:W-:Y:S08]  /*13310*/  HMMA.16816.F32.BF16 R52, R68, R80.reuse, R52 ;  /* 0x000000504434723c */ /* 0x082ff00000041834 */
[C---:B------:R-:W-:Y:S08]  /*13320*/  HMMA.16816.F32.BF16 R56, R76.reuse, R80, R56 ;  /* 0x000000504c38723c */ /* 0x040ff00000041838 */
[-C--:B------:R-:W-:Y:S07]  /*13330*/  HMMA.16816.F32.BF16 R60, R76, R82.reuse, R60 ;  /* 0x000000524c3c723c */ /* 0x080fee000004183c */
[----:B------:R-:W-:Y:S01]  /*13340*/  FADD.FTZ R77, R137, R0 ;  /* 0x00000000894d7221 */ /* 0x000fe20000010000 */
[----:B------:R-:W-:Y:S04]  /*13350*/  HMMA.16816.F32.BF16 R64, R68, R82, R64 ;  /* 0x000000524440723c */ /* 0x000fe80000041840 */
[----:B------:R-:W-:Y:S02]  /*13360*/  FADD.FTZ R0, R131, R75 ;  /* 0x0000004b83007221 */ /* 0x000fe40000010000 */
[----:B------:R-:W-:Y:S01]  /*13370*/  FADD.FTZ R76, R194, R96 ;  /* 0x00000060c24c7221 */ /* 0x000fe20000010000 */
[-C--:B------:R-:W-:Y:S01]  /*13380*/  MOV R70, R2.reuse ;  /* 0x0000000200467202 */ /* 0x080fe20000000f00 */
        /* <DEDUP_REMOVED lines=55> */
[----:B------:R-:W-:Y:S01]  /*13700*/  FADD.FTZ R0, R117, R10 ;  /* 0x0000000a75007221 */ /* 0x000fe20000010000 */
[----:B------:R-:W-:Y:S01]  /*13710*/  MOV R117, R2 ;  /* 0x0000000200757202 */ /* 0x000fe20000000f00 */
[----:B------:R-:W-:Y:S01]  /*13720*/  FADD.FTZ R12, R212, R9 ;  /* 0x00000009d40c7221 */ /* 0x000fe20000010000 */
[C---:B------:R-:W-:Y:S04]  /*13730*/  HMMA.16816.F32.BF16 R164, R180.reuse, R166, R48 ;  /* 0x000000a6b4a4723c */ /* 0x040fe80000041830 */
[----:B------:R-:W-:Y:S01]  /*13740*/  FADD.FTZ R11, R208, R8 ;  /* 0x00000008d00b7221 */ /* 0x000fe20000010000 */
[----:B------:R-:W-:Y:S01]  /*13750*/  MOV R2, R74 ;  /* 0x0000004a00027202 */ /* 0x000fe20000000f00 */
[----:B------:R-:W-:Y:S02]  /*13760*/  FADD.FTZ R10, R170, R3 ;  /* 0x00000003aa0a7221 */ /* 0x000fe40000010000 */
[----:B------:R-:W-:Y:S01]  /*13770*/  FADD.FTZ R9, R116, R0 ;  /* 0x0000000074097221 */ /* 0x000fe20000010000 */
[----:B------:R-:W-:Y:S03]  /*13780*/  MOV R116, R72 ;  /* 0x0000004800747202 */ /* 0x000fe60000000f00 */
        /* <DEDUP_REMOVED lines=50> */
.L_x_519:
[----:B------:R-:W-:Y:S02]  /*13ab0*/  MOV R10, 0x1f ;  /* 0x0000001f000a7802 */ /* 0x000fe40000000f00 */
[----:B------:R-:W-:Y:S01]  /*13ac0*/  MOV R7, 0xffffffff ;  /* 0xffffffff00077802 */ /* 0x000fe20000000f00 */
[----:B------:R-:W-:Y:S05]  /*13ad0*/  BRA.DIV ~URZ, `(.L_x_521) ;  /* 0x00002a427f007947 */ /* 0x000fea000b800000 */
[----:B--2---:R-:W2:Y:S04]  /*13ae0*/  LDL R0, [R1+0x10] ;  /* 0x0000100001007983 */ /* 0x004ea80000100800 */
[----:B--2---:R1:W2:Y:S02]  /*13af0*/  SHFL.BFLY PT, R2, R0, 0x2, 0x1f ;  /* 0x0c401f0000027f89 */ /* 0x0042a400000e0000 */
.L_x_559:
[----:B-1----:R-:W3:Y:S02]  /*13b00*/  LDL.LU R0, [R1+0x10] ;  /* 0x0000100001007983 */ /* 0x002ee40000300800 */
[----:B--23--:R-:W-:Y:S01]  /*13b10*/  FADD.FTZ R2, R2, R0 ;  /* 0x0000000002027221 */ /* 0x00cfe20000010000 */
[----:B------:R-:W-:Y:S05]  /*13b20*/  BRA.DIV ~URZ, `(.L_x_522) ;  /* 0x00002a527f007947 */ /* 0x000fea000b800000 */
[----:B------:R-:W2:Y:S04]  /*13b30*/  LDL.LU R3, [R1+0x18] ;  /* 0x0000180001037983 */ /* 0x000ea80000300800 */
[----:B------:R-:W3:Y:S04]  /*13b40*/  LDL.LU R0, [R1+0x14] ;  /* 0x0000140001007983 */ /* 0x000ee80000300800 */
[----:B------:R-:W4:Y:S04]  /*13b50*/  LDL.LU R9, [R1+0x1c] ;  /* 0x00001c0001097983 */ /* 0x000f280000300800 */
[----:B--2---:R-:W1:Y:S04]  /*13b60*/  SHFL.BFLY PT, R4, R3, 0x2, 0x1f ;  /* 0x0c401f0003047f89 */ /* 0x004e6800000e0000 */
[----:B---3--:R-:W2:Y:S04]  /*13b70*/  SHFL.BFLY PT, R6, R0, 0x2, 0x1f ;  /* 0x0c401f0000067f89 */ /* 0x008ea800000e0000 */
[----:B----4-:R-:W3:Y:S01]  /*13b80*/  SHFL.BFLY PT, R5, R9, 0x2, 0x1f ;  /* 0x0c401f0009057f89 */ /* 0x010ee200000e0000 */
[----:B-1----:R-:W-:-:S02]  /*13b90*/  FADD.FTZ R4, R4, R3 ;  /* 0x0000000304047221 */ /* 0x002fc40000010000 */
[----:B--2---:R-:W-:-:S03]  /*13ba0*/  FADD.FTZ R6, R6, R0 ;  /* 0x0000000006067221 */ /* 0x004fc60000010000 */
[----:B------:R-:W1:Y:S01]  /*13bb0*/  SHFL.BFLY PT, R3, R4, 0x1, 0x1f ;  /* 0x0c201f0004037f89 */ /* 0x000e6200000e0000 */
[----:B---3--:R-:W-:-:S03]  /*13bc0*/  FADD.FTZ R5, R5, R9 ;  /* 0x0000000905057221 */ /* 0x008fc60000010000 */
[----:B------:R-:W2:Y:S04]  /*13bd0*/  SHFL.BFLY PT, R0, R2, 0x1, 0x1f ;  /* 0x0c201f0002007f89 */ /* 0x000ea800000e0000 */
[----:B------:R-:W3:Y:S04]  /*13be0*/  SHFL.BFLY PT, R7, R6, 0x1, 0x1f ;  /* 0x0c201f0006077f89 */ /* 0x000ee800000e0000 */
[----:B------:R4:W4:Y:S01]  /*13bf0*/  SHFL.BFLY PT, R8, R5, 0x1, 0x1f ;  /* 0x0c201f0005087f89 */ /* 0x00092200000e0000 */
[----:B-1----:R-:W-:Y:S02]  /*13c00*/  FADD.FTZ R4, R4, R3 ;  /* 0x0000000304047221 */ /* 0x002fe40000010000 */
[----:B--2---:R-:W-:-:S02]  /*13c10*/  FADD.FTZ R2, R2, R0 ;  /* 0x0000000002027221 */ /* 0x004fc40000010000 */
[----:B---3--:R-:W-:-:S03]  /*13c20*/  FADD.FTZ R6, R6, R7 ;  /* 0x0000000706067221 */ /* 0x008fc60000010000 */
.L_x_560:
[----:B------:R-:W-:Y:S01]  /*13c30*/  FSETP.NE.FTZ.AND P3, PT, R2, RZ, PT ;  /* 0x000000ff0200720b */ /* 0x000fe20003f75000 */
[----:B----4-:R-:W-:Y:S01]  /*13c40*/  FADD.FTZ R5, R8, R5 ;  /* 0x0000000508057221 */ /* 0x010fe20000010000 */
[----:B------:R-:W-:Y:S02]  /*13c50*/  MOV R0, RZ ;  /* 0x000000ff00007202 */ /* 0x000fe40000000f00 */
[----:B------:R-:W-:Y:S02]  /*13c60*/  FSETP.NE.FTZ.AND P2, PT, R4, RZ, PT ;  /* 0x000000ff0400720b */ /* 0x000fe40003f55000 */
[----:B------:R-:W-:Y:S02]  /*13c70*/  FSETP.NE.FTZ.AND P1, PT, R6, RZ, PT ;  /* 0x000000ff0600720b */ /* 0x000fe40003f35000 */
[----:B------:R-:W-:Y:S02]  /*13c80*/  FSETP.NE.FTZ.AND P0, PT, R5, RZ, PT ;  /* 0x000000ff0500720b */ /* 0x000fe40003f15000 */
[----:B------:R-:W-:-:S02]  /*13c90*/  MOV R34, 0xff800000 ;  /* 0xff80000000227802 */ /* 0x000fc40000000f00 */
[----:B------:R-:W-:Y:S01]  /*13ca0*/  MOV R33, 0xff800000 ;  /* 0xff80000000217802 */ /* 0x000fe20000000f00 */
[----:B------:R-:W1:Y:S01]  /*13cb0*/  @P3 MUFU.RCP R0, R2 ;  /* 0x0000000200003308 */ /* 0x000e620000001000 */
[----:B------:R-:W-:Y:S02]  /*13cc0*/  MOV R32, 0xff800000 ;  /* 0xff80000000207802 */ /* 0x000fe40000000f00 */
[----:B------:R-:W-:Y:S02]  /*13cd0*/  MOV R31, 0xff800000 ;  /* 0xff800000001f7802 */ /* 0x000fe40000000f00 */
[----:B------:R-:W-:Y:S02]  /*13ce0*/  @P2 MOV R9, 0x3f317218 ;  /* 0x3f31721800092802 */ /* 0x000fe40000000f00 */
[----:B------:R-:W-:Y:S01]  /*13cf0*/  @P1 MOV R21, 0x3f317218 ;  /* 0x3f31721800151802 */ /* 0x000fe20000000f00 */
[----:B------:R2:W-:Y:S01]  /*13d00*/  @P3 MUFU.LG2 R17, R2 ;  /* 0x0000000200113308 */ /* 0x0005e20000000c00 */
[----:B-1----:R-:W-:-:S02]  /*13d10*/  FMUL.FTZ R124, R0, R124 ;  /* 0x0000007c007c7220 */ /* 0x002fc40000410000 */
[C---:B------:R-:W-:Y:S02]  /*13d20*/  FMUL.FTZ R30, R0.reuse, R125 ;  /* 0x0000007d001e7220 */ /* 0x040fe40000410000 */
[C---:B------:R-:W-:Y:S02]  /*13d30*/  FMUL.FTZ R132, R0.reuse, R132 ;  /* 0x0000008400847220 */ /* 0x040fe40000410000 */
[C---:B------:R-:W-:Y:S01]  /*13d40*/  FMUL.FTZ R27, R0.reuse, R133 ;  /* 0x00000085001b7220 */ /* 0x040fe20000410000 */
[----:B--2---:R-:W-:Y:S01]  /*13d50*/  CS2R R2, SRZ ;  /* 0x0000000000027805 */ /* 0x004fe2000001ff00 */
[C---:B------:R-:W-:Y:S02]  /*13d60*/  FMUL.FTZ R136, R0.reuse, R136 ;  /* 0x0000008800887220 */ /* 0x040fe40000410000 */
[C---:B------:R-:W-:Y:S02]  /*13d70*/  FMUL.FTZ R24, R0.reuse, R137 ;  /* 0x0000008900187220 */ /* 0x040fe40000410000 */
[C---:B------:R-:W-:Y:S01]  /*13d80*/  FMUL.FTZ R148, R0.reuse, R148 ;  /* 0x0000009400947220 */ /* 0x040fe20000410000 */
[----:B------:R-:W1:Y:S01]  /*13d90*/  @P2 MUFU.RCP R3, R4 ;  /* 0x0000000400032308 */ /* 0x000e620000001000 */
[----:B------:R-:W-:-:S02]  /*13da0*/  FMUL.FTZ R20, R0, R149 ;  /* 0x0000009500147220 */ /* 0x000fc40000410000 */
[C---:B------:R-:W-:Y:S02]  /*13db0*/  FMUL.FTZ R152, R0.reuse, R152 ;  /* 0x0000009800987220 */ /* 0x040fe40000410000 */
[C---:B------:R-:W-:Y:S02]  /*13dc0*/  FMUL.FTZ R16, R0.reuse, R153 ;  /* 0x0000009900107220 */ /* 0x040fe40000410000 */
[C---:B------:R-:W-:Y:S01]  /*13dd0*/  FMUL.FTZ R164, R0.reuse, R164 ;  /* 0x000000a400a47220 */ /* 0x040fe20000410000 */
[----:B------:R-:W2:Y:S01]  /*13de0*/  @P1 MUFU.RCP R2, R6 ;  /* 0x0000000600021308 */ /* 0x000ea20000001000 */
[C---:B------:R-:W-:Y:S02]  /*13df0*/  FMUL.FTZ R12, R0.reuse, R165 ;  /* 0x000000a5000c7220 */ /* 0x040fe40000410000 */
[C---:B------:R-:W-:Y:S02]  /*13e00*/  FMUL.FTZ R168, R0.reuse, R168 ;  /* 0x000000a800a87220 */ /* 0x040fe40000410000 */
[----:B------:R-:W-:-:S02]  /*13e10*/  FMUL.FTZ R8, R0, R169 ;  /* 0x000000a900087220 */ /* 0x000fc40000410000 */
[----:B------:R-:W-:Y:S01]  /*13e20*/  FMUL.FTZ R180, R0, R180 ;  /* 0x000000b400b47220 */ /* 0x000fe20000410000 */
[----:B------:R-:W3:Y:S01]  /*13e30*/  @P2 MUFU.LG2 R4, R4 ;  /* 0x0000000400042308 */ /* 0x000ee20000000c00 */
[C---:B-1----:R-:W-:Y:S02]  /*13e40*/  FMUL.FTZ R126, R3.reuse, R126 ;  /* 0x0000007e037e7220 */ /* 0x042fe40000410000 */
        /* <DEDUP_REMOVED lines=14> */
[----:B------:R-:W-:Y:S02]  /*13f30*/  FMUL.FTZ R183, R3, R183 ;  /* 0x000000b703b77220 */ /* 0x000fe40000410000 */
[----:B------:R1:W4:Y:S01]  /*13f40*/  @P1 MUFU.LG2 R3, R6 ;  /* 0x0000000600031308 */ /* 0x0003220000000c00 */
[----:B------:R-:W-:Y:S01]  /*13f50*/  FMUL.FTZ R181, R0, R181 ;  /* 0x000000b500b57220 */ /* 0x000fe20000410000 */
[----:B------:R-:W-:Y:S01]  /*13f60*/  MOV R0, RZ ;  /* 0x000000ff00007202 */ /* 0x000fe20000000f00 */
[----:B--2---:R-:W-:-:S02]  /*13f70*/  FMUL.FTZ R120, R2, R120 ;  /* 0x0000007802787220 */ /* 0x004fc40000410000 */
[C---:B------:R-:W-:Y:S02]  /*13f80*/  FMUL.FTZ R28, R2.reuse, R121 ;  /* 0x00000079021c7220 */ /* 0x040fe40000410000 */
[C---:B------:R-:W-:Y:S01]  /*13f90*/  FMUL.FTZ R128, R2.reuse, R128 ;  /* 0x0000008002807220 */ /* 0x040fe20000410000 */
[----:B------:R-:W-:Y:S01]  /*13fa0*/  @P0 MUFU.RCP R0, R5 ;  /* 0x0000000500000308 */ /* 0x000fe20000001000 */
[C---:B------:R-:W-:Y:S02]  /*13fb0*/  FMUL.FTZ R25, R2.reuse, R129 ;  /* 0x0000008102197220 */ /* 0x040fe40000410000 */
[C---:B------:R-:W-:Y:S02]  /*13fc0*/  FMUL.FTZ R140, R2.reuse, R140 ;  /* 0x0000008c028c7220 */ /* 0x040fe40000410000 */
[C---:B------:R-:W-:Y:S02]  /*13fd0*/  FMUL.FTZ R22, R2.reuse, R141 ;  /* 0x0000008d02167220 */ /* 0x040fe40000410000 */
[C---:B------:R-:W-:Y:S01]  /*13fe0*/  FMUL.FTZ R144, R2.reuse, R144 ;  /* 0x0000009002907220 */ /* 0x040fe20000410000 */
[----:B-1----:R-:W-:Y:S01]  /*13ff0*/  @P3 MOV R6, 0x3f317218 ;  /* 0x3f31721800063802 */ /* 0x002fe20000000f00 */
        /* <DEDUP_REMOVED lines=8> */
[----:B------:R-:W-:Y:S02]  /*14080*/  FMUL.FTZ R177, R2, R177 ;  /* 0x000000b102b17220 */ /* 0x000fe40000410000 */
[----:B------:R-:W1:Y:S01]  /*14090*/  @P0 MUFU.LG2 R2, R5 ;  /* 0x0000000500020308 */ /* 0x000e620000000c00 */
[----:B---3--:R-:W-:Y:S02]  /*140a0*/  @P2 FMUL.FTZ R13, R4, 0.69314718246459960938 ;  /* 0x3f317218040d2820 */ /* 0x008fe40000410000 */
[----:B------:R-:W-:Y:S02]  /*140b0*/  @P2 FMUL.FTZ R4, R9, c[0x0][0x2d0] ;  /* 0x0000b40009042a20 */ /* 0x000fe40000410000 */
[----:B----4-:R-:W-:Y:S02]  /*140c0*/  @P1 FMUL.FTZ R9, R3, 0.69314718246459960938 ;  /* 0x3f31721803091820 */ /* 0x010fe40000410000 */
[----:B------:R-:W-:-:S02]  /*140d0*/  @P1 FMUL.FTZ R3, R21, c[0x0][0x2d0] ;  /* 0x0000b40015031a20 */ /* 0x000fc40000410000 */
[----:B------:R-:W-:Y:S02]  /*140e0*/  @P3 FMUL.FTZ R17, R17, 0.69314718246459960938 ;  /* 0x3f31721811113820 */ /* 0x000fe40000410000 */
[----:B------:R-:W-:Y:S01]  /*140f0*/  @P1 FFMA.FTZ R34, R3, R72, R9 ;  /* 0x0000004803221223 */ /* 0x000fe20000010009 */
[----:B------:R-:W-:Y:S01]  /*14100*/  @P0 MOV R3, 0x3f317218 ;  /* 0x3f31721800030802 */ /* 0x000fe20000000f00 */
[----:B------:R-:W-:Y:S02]  /*14110*/  @P3 FMUL.FTZ R6, R6, c[0x0][0x2d0] ;  /* 0x0000b40006063a20 */ /* 0x000fe40000410000 */
[----:B------:R-:W-:Y:S01]  /*14120*/  @P2 FFMA.FTZ R33, R4, R73, R13 ;  /* 0x0000004904212223 */ /* 0x000fe2000001000d */
[----:B------:R-:W-:Y:S01]  /*14130*/  MOV R4, 0x1 ;  /* 0x0000000100047802 */ /* 0x000fe20000000f00 */
[----:B-1----:R-:W-:Y:S02]  /*14140*/  @P0 FMUL.FTZ R2, R2, 0.69314718246459960938 ;  /* 0x3f31721802020820 */ /* 0x002fe40000410000 */
[----:B------:R-:W-:-:S02]  /*14150*/  @P0 FMUL.FTZ R3, R3, c[0x0][0x2d0] ;  /* 0x0000b40003030a20 */ /* 0x000fc40000410000 */
[----:B------:R-:W-:Y:S02]  /*14160*/  @P3 FFMA.FTZ R32, R6, R74, R17 ;  /* 0x0000004a06203223 */ /* 0x000fe40000010011 */
        /* <DEDUP_REMOVED lines=15> */
[----:B------:R-:W-:Y:S01]  /*14260*/  FMUL.FTZ R179, R0, R179 ;  /* 0x000000b300b37220 */ /* 0x000fe20000410000 */
[----:B------:R-:W-:Y:S01]  /*14270*/  PRMT R0, R4, 0x7610, R0 ;  /* 0x0000761004007816 */ /* 0x000fe20000000000 */
[----:B------:R-:W-:-:S02]  /*14280*/  @P0 FFMA.FTZ R31, R3, R70, R2 ;  /* 0x00000046031f0223 */ /* 0x000fc40000010002 */
.L_x_488:
[----:B------:R1:W5:Y:S01]  /*14290*/  LDL R6, [R1+0x54] ;  /* 0x0000540001067983 */ /* 0x0003620000100800 */
[----:B------:R-:W-:Y:S03]  /*142a0*/  BSSY B0, `(.L_x_523) ;  /* 0x0000012000007945 */ /* 0x000fe60003800000 */
[----:B------:R-:W2:Y:S02]  /*142b0*/  S2R R35, SR_TID.X ;  /* 0x0000000000237919 */ /* 0x000ea40000002100 */
[----:B--2---:R-:W-:-:S13]  /*142c0*/  LOP3.LUT P6, RZ, R35, 0x7f, RZ, 0xc0, !PT ;  /* 0x0000007f23ff7812 */ /* 0x004fda00078cc0ff */
[----:B------:R-:W-:Y:S05]  /*142d0*/  @P6 BRA `(.L_x_524) ;  /* 0x000000e000006947 */ /* 0x000fea0003800000 */
[----:B-1----:R-:W1:Y:S01]  /*142e0*/  S2R R4, SR_LANEID ;  /* 0x0000000000047919 */ /* 0x002e620000000000 */
[----:B------:R-:W-:Y:S01]  /*142f0*/  VOTEU.ANY UR4, UPT, PT ;  /* 0x0000000000047886 */ /* 0x000fe200038e0100 */
[----:B------:R-:W-:Y:S01]  /*14300*/  IMAD.MOV.U32 R36, RZ, RZ, c[0x0][0x580] ;  /* 0x00016000ff247624 */ /* 0x000fe200078e00ff */
[----:B------:R-:W1:Y:S01]  /*14310*/  FLO.U32 R3, UR4 ;  /* 0x0000000400037d00 */ /* 0x000e6200080e0000 */
[----:B------:R-:W-:-:S07]  /*14320*/  IMAD.MOV.U32 R37, RZ, RZ, c[0x0][0x584] ;  /* 0x00016100ff257624 */ /* 0x000fce00078e00ff */
[----:B------:R-:W2:Y:S01]  /*14330*/  POPC R2, UR4 ;  /* 0x0000000400027d09 */ /* 0x000ea20008000000 */
[----:B-1----:R-:W-:-:S13]  /*14340*/  ISETP.EQ.U32.AND P0, PT, R3, R4, PT ;  /* 0x000000040300720c */ /* 0x002fda0003f02070 */
[----:B--2---:R-:W2:Y:S04]  /*14350*/  @P0 ATOMG.E.ADD.STRONG.GPU PT, R2, [R36.64], R2 ;  /* 0x00000002240209a8 */ /* 0x004ea800081ee1c8 */
[----:B------:R-:W1:Y:S04]  /*14360*/  S2R R4, SR_LTMASK ;  /* 0x0000000000047919 */ /* 0x000e680000003900 */
[----:B--2---:R1:W2:Y:S02]  /*14370*/  SHFL.IDX PT, R3, R2, R3, 0x1f ;  /* 0x00001f0302037589 */ /* 0x0042a400000e0000 */
[----:B-1----:R-:W-:-:S06]  /*14380*/  LOP3.LUT R2, R4, UR4, RZ, 0xc0, !PT ;  /* 0x0000000404027c12 */ /* 0x002fcc000f8ec0ff */
[----:B------:R-:W2:Y:S02]  /*14390*/  POPC R2, R2 ;  /* 0x0000000200027309 */ /* 0x000ea40000000000 */
[----:B--2--5:R-:W-:-:S05]  /*143a0*/  IADD3 R6, R3, c[0x0][0xc], R2 ;  /* 0x0000030003067a10 */ /* 0x024fca0007ffe002 */
[----:B------:R1:W-:Y:S02]  /*143b0*/  STL [R1+0x54], R6 ;  /* 0x0000540601007387 */ /* 0x0003e40000100800 */
.L_x_524:
[----:B-1----:R-:W-:Y:S05]  /*143c0*/  BSYNC B0 ;  /* 0x0000000000007941 */ /* 0x002fea0003800000 */
.L_x_523:
[----:B------:R-:W-:Y:S01]  /*143d0*/  PRMT R0, R0, 0x9910, RZ ;  /* 0x0000991000007816 */ /* 0x000fe200000000ff */
[----:B------:R-:W-:Y:S01]  /*143e0*/  BSSY B1, `(.L_x_525) ;  /* 0x0000193000017945 */ /* 0x000fe20003800000 */
[----:B-----5:R-:W-:Y:S02]  /*143f0*/  IMAD.MOV.U32 R47, RZ, RZ, R6 ;  /* 0x000000ffff2f7224 */ /* 0x020fe400078e0006 */
[----:B------:R-:W-:-:S13]  /*14400*/  ISETP.NE.AND P0, PT, R0, RZ, PT ;  /* 0x000000ff0000720c */ /* 0x000fda0003f05270 */
[----:B------:R-:W-:Y:S05]  /*14410*/  @!P0 BRA `(.L_x_526) ;  /* 0x00000f6000008947 */ /* 0x000fea0003800000 */
[----:B------:R-:W2:Y:S04]  /*14420*/  LDL R44, [R1+0x58] ;  /* 0x00005800012c7983 */ /* 0x000ea80000100800 */
[----:B------:R-:W3:Y:S04]  /*14430*/  LDL R43, [R1+0x68] ;  /* 0x00006800012b7983 */ /* 0x000ee80000100800 */
[----:B------:R-:W4:Y:S04]  /*14440*/  LDL R42, [R1+0x70] ;  /* 0x00007000012a7983 */ /* 0x000f280000100800 */
[----:B------:R-:W5:Y:S04]  /*14450*/  LDL R41, [R1+0x6c] ;  /* 0x00006c0001297983 */ /* 0x000f680000100800 */
[----:B------:R-:W4:Y:S04]  /*14460*/  LDL R40, [R1+0x5c] ;  /* 0x00005c0001287983 */ /* 0x000f280000100800 */
[----:B------:R-:W4:Y:S04]  /*14470*/  LDL R39, [R1+0x64] ;  /* 0x0000640001277983 */ /* 0x000f280000100800 */
[----:B------:R-:W4:Y:S04]  /*14480*/  LDL R38, [R1+0x60] ;  /* 0x0000600001267983 */ /* 0x000f280000100800 */
[----:B------:R-:W4:Y:S04]  /*14490*/  LDL R37, [R1+0x7c] ;  /* 0x00007c0001257983 */ /* 0x000f280000100800 */
[----:B------:R-:W4:Y:S01]  /*144a0*/  LDL R36, [R1+0x80] ;  /* 0x0000800001247983 */ /* 0x000f220000100800 */
[----:B------:R-:W-:Y:S01]  /*144b0*/  WARPSYNC 0xffffffff ;  /* 0xffffffff00007948 */ /* 0x000fe20003800000 */
[----:B------:R-:W-:-:S02]  /*144c0*/  F2FP.BF16.PACK_AB R30, R30, R124 ;  /* 0x0000007c1e1e723e */ /* 0x000fc400000010ff */
[----:B------:R-:W-:Y:S01]  /*144d0*/  BAR.SYNC.DEFER_BLOCKING 0x1, 0x80 ;  /* 0x0042000000007b1d */ /* 0x000fe20000010000 */
        /* <DEDUP_REMOVED lines=31> */
[----:B--2---:R1:W-:Y:S04]  /*146d0*/  STS [R44], R30 ;  /* 0x0000001e2c007388 */ /* 0x0043e80000000800 */
[----:B------:R1:W-:Y:S04]  /*146e0*/  STS [R44+0x400], R29 ;  /* 0x0004001d2c007388 */ /* 0x0003e80000000800 */
[----:B---3--:R1:W-:Y:S04]  /*146f0*/  STS [R43], R27 ;  /* 0x0000001b2b007388 */ /* 0x0083e80000000800 */
[----:B------:R1:W-:Y:S04]  /*14700*/  STS [R43+0x400], R26 ;  /* 0x0004001a2b007388 */ /* 0x0003e80000000800 */
[----:B------:R1:W-:Y:S04]  /*14710*/  STS [R44+0x2000], R28 ;  /* 0x0020001c2c007388 */ /* 0x0003e80000000800 */
[----:B------:R1:W-:Y:S04]  /*14720*/  STS [R44+0x2400], R122 ;  /* 0x0024007a2c007388 */ /* 0x0003e80000000800 */
[----:B------:R1:W-:Y:S04]  /*14730*/  STS [R43+0x2000], R25 ;  /* 0x002000192b007388 */ /* 0x0003e80000000800 */
[----:B------:R1:W-:Y:S04]  /*14740*/  STS [R43+0x2400], R130 ;  /* 0x002400822b007388 */ /* 0x0003e80000000800 */
[----:B----4-:R1:W-:Y:S04]  /*14750*/  STS [R42], R24 ;  /* 0x000000182a007388 */ /* 0x0103e80000000800 */
[----:B------:R1:W-:Y:S04]  /*14760*/  STS [R42+0x400], R23 ;  /* 0x000400172a007388 */ /* 0x0003e80000000800 */
[----:B-----5:R1:W-:Y:S04]  /*14770*/  STS [R41], R20 ;  /* 0x0000001429007388 */ /* 0x0203e80000000800 */
[----:B------:R1:W-:Y:S04]  /*14780*/  STS [R41+0x400], R19 ;  /* 0x0004001329007388 */ /* 0x0003e80000000800 */
[----:B------:R1:W-:Y:S04]  /*14790*/  STS [R42+0x2000], R22 ;  /* 0x002000162a007388 */ /* 0x0003e80000000800 */
[----:B------:R1:W-:Y:S04]  /*147a0*/  STS [R42+0x2400], R21 ;  /* 0x002400152a007388 */ /* 0x0003e80000000800 */
[----:B------:R1:W-:Y:S04]  /*147b0*/  STS [R41+0x2000], R18 ;  /* 0x0020001229007388 */ /* 0x0003e80000000800 */
[----:B------:R1:W-:Y:S04]  /*147c0*/  STS [R41+0x2400], R17 ;  /* 0x0024001129007388 */ /* 0x0003e80000000800 */
[----:B------:R1:W-:Y:S04]  /*147d0*/  STS [R40], R16 ;  /* 0x0000001028007388 */ /* 0x0003e80000000800 */
[----:B------:R1:W-:Y:S04]  /*147e0*/  STS [R40+0x400], R15 ;  /* 0x0004000f28007388 */ /* 0x0003e80000000800 */
[----:B------:R1:W-:Y:S04]  /*147f0*/  STS [R39], R12 ;  /* 0x0000000c27007388 */ /* 0x0003e80000000800 */
        /* <DEDUP_REMOVED lines=13> */
[----:B------:R-:W-:Y:S06]  /*148d0*/  BAR.SYNC.DEFER_BLOCKING 0x1, 0x80 ;  /* 0x0042000000007b1d */ /* 0x000fec0000010000 */
[----:B------:R-:W-:Y:S05]  /*148e0*/  BRA.CONV ~URZ, `(.L_x_527) ;  /* 0x000000737f007947 */ /* 0x000fea000b800000 */
[----:B-1----:R-:W-:Y:S01]  /*148f0*/  SHF.R.S32.HI R10, RZ, 0x1f, R35 ;  /* 0x0000001fff0a7819 */ /* 0x002fe20000011423 */
[----:B------:R-:W-:Y:S01]  /*14900*/  IMAD.MOV.U32 R8, RZ, RZ, RZ ;  /* 0x000000ffff087224 */ /* 0x000fe200078e00ff */
[----:B------:R-:W-:Y:S01]  /*14910*/  MOV R9, 0x14960 ;  /* 0x0001496000097802 */ /* 0x000fe20000000f00 */
[----:B------:R-:W-:Y:S01]  /*14920*/  IMAD.MOV.U32 R7, RZ, RZ, 0x1f ;  /* 0x0000001fff077424 */ /* 0x000fe200078e00ff */
[----:B------:R-:W-:-:S04]  /*14930*/  LEA.HI R10, R10, R35, RZ, 0x7 ;  /* 0x000000230a0a7211 */ /* 0x000fc800078f38ff */
[----:B------:R-:W-:Y:S02]  /*14940*/  SHF.R.S32.HI R10, RZ, 0x7, R10 ;  /* 0x00000007ff0a7819 */ /* 0x000fe4000001140a */
[----:B------:R-:W-:Y:S05]  /*14950*/  CALL.REL.NOINC `($__internal_1_$__cuda_sm70_shflsync_idx_p) ;  /* 0x0000260000007944 */ /* 0x000fea0003c00000 */
.L_x_527:
[----:B-1----:R-:W2:Y:S04]  /*14960*/  LDL R2, [R1+0x74] ;  /* 0x0000740001027983 */ /* 0x002ea80000100800 */
[----:B------:R-:W3:Y:S04]  /*14970*/  LDL R5, [R1+0x78] ;  /* 0x0000780001057983 */ /* 0x000ee80000100800 */
[----:B------:R-:W4:Y:S04]  /*14980*/  LDL.LU R4, [R1+0x44] ;  /* 0x0000440001047983 */ /* 0x000f280000300800 */
[----:B------:R-:W5:Y:S04]  /*14990*/  LDL.LU R15, [R1+0x48] ;  /* 0x00004800010f7983 */ /* 0x000f680000300800 */
[----:B------:R-:W2:Y:S01]  /*149a0*/  LDL.LU R17, [R1+0x50] ;  /* 0x0000500001117983 */ /* 0x000ea20000300800 */
[----:B------:R-:W-:-:S03]  /*149b0*/  IMAD.MOV.U32 R0, RZ, RZ, 0x1 ;  /* 0x00000001ff007424 */ /* 0x000fc600078e00ff */
[----:B------:R-:W3:Y:S02]  /*149c0*/  LDL R14, [R1+0x88] ;  /* 0x00008800010e7983 */ /* 0x000ee40000100800 */
[----:B------:R-:W-:Y:S02]  /*149d0*/  ISETP.NE.AND P0, PT, R0, c[0x0][0x4e8], PT ;  /* 0x00013a0000007a0c */ /* 0x000fe40003f05270 */
[----:B------:R-:W3:Y:S04]  /*149e0*/  LDL.64 R48, [R1+0x28] ;  /* 0x0000280001307983 */ /* 0x000ee80000100a00 */
[----:B------:R-:W1:Y:S04]  /*149f0*/  S2R R16, SR_TID.X ;  /* 0x0000000000107919 */ /* 0x000e680000002100 */
[----:B------:R-:W1:Y:S01]  /*14a00*/  S2R R18, SR_TID.X ;  /* 0x0000000000127919 */ /* 0x000e620000002100 */
[----:B------:R-:W-:-:S02]  /*14a10*/  ULDC UR5, c[0x0][0x4e8] ;  /* 0x00013a0000057ab9 */ /* 0x000fc40000000800 */
[----:B------:R-:W-:Y:S02]  /*14a20*/  ULDC UR4, c[0x0][0x388] ;  /* 0x0000e20000047ab9 */ /* 0x000fe40000000800 */
[----:B------:R-:W-:Y:S01]  /*14a30*/  UIMAD UR4, UR5, UR4, URZ ;  /* 0x00000004050472a4 */ /* 0x000fe2000f8e023f */
[----:B----4-:R-:W-:Y:S01]  /*14a40*/  SHF.R.S32.HI R0, RZ, 0x1f, R4 ;  /* 0x0000001fff007819 */ /* 0x010fe20000011404 */
[----:B------:R-:W-:Y:S01]  /*14a50*/  IMAD.WIDE.U32 R6, R4, c[0x0][0x490], RZ ;  /* 0x0001240004067a25 */ /* 0x000fe200078e00ff */
[----:B-----5:R-:W-:-:S03]  /*14a60*/  SHF.R.S32.HI R8, RZ, 0x1f, R15 ;  /* 0x0000001fff087819 */ /* 0x020fc6000001140f */
[----:B--2---:R-:W-:Y:S02]  /*14a70*/  IMAD.IADD R3, R2, 0x1, R17 ;  /* 0x0000000102037824 */ /* 0x004fe400078e0211 */
[C---:B------:R-:W-:Y:S02]  /*14a80*/  IMAD R2, R0.reuse, c[0x0][0x490], RZ ;  /* 0x0001240000027a24 */ /* 0x040fe400078e02ff */
[----:B------:R-:W-:Y:S02]  /*14a90*/  IMAD R0, R0, c[0x0][0x3e8], RZ ;  /* 0x0000fa0000007a24 */ /* 0x000fe400078e02ff */
[----:B------:R-:W-:-:S04]  /*14aa0*/  @P0 IMAD.HI.U32 R12, R3, c[0x0][0x4ec], RZ ;  /* 0x00013b00030c0a27 */ /* 0x000fc800078e00ff */
[----:B---3--:R-:W-:Y:S02]  /*14ab0*/  IMAD.IADD R10, R5, 0x1, R17 ;  /* 0x00000001050a7824 */ /* 0x008fe400078e0211 */
[C---:B------:R-:W-:Y:S02]  /*14ac0*/  IMAD R9, R4.reuse, c[0x0][0x494], R2 ;  /* 0x0001250004097a24 */ /* 0x040fe400078e0202 */
[C---:B------:R-:W-:Y:S02]  /*14ad0*/  IMAD R11, R4.reuse, c[0x0][0x3ec], R0 ;  /* 0x0000fb00040b7a24 */ /* 0x040fe400078e0200 */
[----:B------:R-:W-:Y:S01]  /*14ae0*/  IMAD.MOV.U32 R2, RZ, RZ, R3 ;  /* 0x000000ffff027224 */ /* 0x000fe200078e0003 */
[----:B------:R-:W-:Y:S01]  /*14af0*/  @P0 SHF.R.U32.HI R2, RZ, c[0x0][0x4f0], R12 ;  /* 0x00013c00ff020a19 */ /* 0x000fe2000001160c */
[----:B------:R-:W-:-:S04]  /*14b00*/  IMAD.WIDE.U32 R4, R4, c[0x0][0x3e8], RZ ;  /* 0x0000fa0004047a25 */ /* 0x000fc800078e00ff */
[----:B------:R-:W-:-:S04]  /*14b10*/  @P0 IMAD.HI.U32 R13, R10, c[0x0][0x4ec], RZ ;  /* 0x00013b000a0d0a27 */ /* 0x000fc800078e00ff */
[----:B------:R-:W-:Y:S02]  /*14b20*/  IMAD.IADD R7, R7, 0x1, R9 ;  /* 0x0000000107077824 */ /* 0x000fe400078e0209 */
[C---:B------:R-:W-:Y:S02]  /*14b30*/  IMAD R9, R8.reuse, c[0x0][0x498], RZ ;  /* 0x0001260008097a24 */ /* 0x040fe400078e02ff */
[----:B------:R-:W-:Y:S02]  /*14b40*/  IMAD R8, R8, c[0x0][0x3f0], RZ ;  /* 0x0000fc0008087a24 */ /* 0x000fe400078e02ff */
[----:B------:R-:W-:Y:S01]  /*14b50*/  IMAD.MOV.U32 R0, RZ, RZ, R10 ;  /* 0x000000ffff007224 */ /* 0x000fe200078e000a */
[----:B------:R-:W-:Y:S01]  /*14b60*/  @P0 SHF.R.U32.HI R0, RZ, c[0x0][0x4f0], R13 ;  /* 0x00013c00ff000a19 */ /* 0x000fe2000001160d */
[----:B------:R-:W-:Y:S02]  /*14b70*/  IMAD.IADD R5, R5, 0x1, R11 ;  /* 0x0000000105057824 */ /* 0x000fe400078e020b */
[----:B------:R-:W-:-:S02]  /*14b80*/  IMAD.MOV R11, RZ, RZ, -R2 ;  /* 0x000000ffff0b7224 */ /* 0x000fc400078e0a02 */
[C---:B------:R-:W-:Y:S02]  /*14b90*/  IMAD R13, R15.reuse, c[0x0][0x49c], R9 ;  /* 0x000127000f0d7a24 */ /* 0x040fe400078e0209 */
[C---:B------:R-:W-:Y:S02]  /*14ba0*/  IMAD R12, R15.reuse, c[0x0][0x3f4], R8 ;  /* 0x0000fd000f0c7a24 */ /* 0x040fe400078e0208 */
[----:B------:R-:W-:Y:S01]  /*14bb0*/  IMAD.WIDE.U32 R8, R15, c[0x0][0x3f0], R4 ;  /* 0x0000fc000f087a25 */ /* 0x000fe200078e0004 */
[----:B------:R-:W-:-:S03]  /*14bc0*/  SHF.R.S32.HI R5, RZ, 0x1f, R0 ;  /* 0x0000001fff057819 */ /* 0x000fc60000011400 */
[----:B------:R-:W-:-:S04]  /*14bd0*/  IMAD.WIDE.U32 R6, R15, c[0x0][0x498], R6 ;  /* 0x000126000f067a25 */ /* 0x000fc800078e0006 */
[----:B------:R-:W-:Y:S01]  /*14be0*/  IMAD R4, R11, c[0x0][0x4e8], R3 ;  /* 0x00013a000b047a24 */ /* 0x000fe200078e0203 */
[----:B------:R-:W-:Y:S01]  /*14bf0*/  SHF.R.S32.HI R11, RZ, 0x1f, R2 ;  /* 0x0000001fff0b7819 */ /* 0x000fe20000011402 */
[----:B------:R-:W-:Y:S01]  /*14c00*/  IMAD.IADD R3, R9, 0x1, R12 ;  /* 0x0000000109037824 */ /* 0x000fe200078e020c */
[----:B------:R-:W-:Y:S01]  /*14c10*/  IADD3 R6, P0, R2, R6, RZ ;  /* 0x0000000602067210 */ /* 0x000fe20007f1e0ff */
[----:B------:R-:W-:Y:S01]  /*14c20*/  IMAD R5, R5, c[0x0][0x3e0], RZ ;  /* 0x0000f80005057a24 */ /* 0x000fe200078e02ff */
[----:B------:R-:W-:Y:S01]  /*14c30*/  SHF.R.S32.HI R9, RZ, 0x1f, R4 ;  /* 0x0000001fff097819 */ /* 0x000fe20000011404 */
[----:B------:R-:W-:Y:S01]  /*14c40*/  IMAD.MOV.U32 R2, RZ, RZ, R8 ;  /* 0x000000ffff027224 */ /* 0x000fe200078e0008 */
[----:B------:R-:W-:Y:S01]  /*14c50*/  IADD3.X R7, R11, R7, R13, P0, !PT ;  /* 0x000000070b077210 */ /* 0x000fe200007fe40d */
[----:B------:R-:W-:Y:S01]  /*14c60*/  IMAD R12, R0, c[0x0][0x3e4], R5 ;  /* 0x0000f900000c7a24 */ /* 0x000fe200078e0205 */
[----:B-1----:R-:W-:Y:S01]  /*14c70*/  SHF.R.S32.HI R15, RZ, 0x1f, R16 ;  /* 0x0000001fff0f7819 */ /* 0x002fe20000011410 */
[----:B------:R-:W-:-:S02]  /*14c80*/  IMAD R5, R9, c[0x0][0x488], RZ ;  /* 0x0001220009057a24 */ /* 0x000fc400078e02ff */
[----:B------:R-:W-:Y:S01]  /*14c90*/  IMAD.WIDE.U32 R8, R0, c[0x0][0x3e0], R2 ;  /* 0x0000f80000087a25 */ /* 0x000fe200078e0002 */
[----:B------:R-:W-:-:S03]  /*14ca0*/  LEA.HI R15, R15, R16, RZ, 0x5 ;  /* 0x000000100f0f7211 */ /* 0x000fc600078f28ff */
[----:B------:R-:W-:Y:S02]  /*14cb0*/  IMAD.MOV R0, RZ, RZ, -R0 ;  /* 0x000000ffff007224 */ /* 0x000fe400078e0a00 */
[C---:B------:R-:W-:Y:S02]  /*14cc0*/  IMAD R11, R4.reuse, c[0x0][0x48c], R5 ;  /* 0x00012300040b7a24 */ /* 0x040fe400078e0205 */
[----:B------:R-:W-:Y:S01]  /*14cd0*/  IMAD.WIDE.U32 R2, R4, c[0x0][0x488], R6 ;  /* 0x0001220004027a25 */ /* 0x000fe200078e0006 */
[----:B------:R-:W-:-:S03]  /*14ce0*/  LOP3.LUT R15, R15, 0xffffffe0, RZ, 0xc0, !PT ;  /* 0xffffffe00f0f7812 */ /* 0x000fc600078ec0ff */
[----:B------:R-:W-:Y:S02]  /*14cf0*/  IMAD R6, R0, c[0x0][0x4e8], R10 ;  /* 0x00013a0000067a24 */ /* 0x000fe400078e020a */
[----:B------:R-:W-:Y:S01]  /*14d00*/  IMAD.IADD R0, R3, 0x1, R11 ;  /* 0x0000000103007824 */ /* 0x000fe200078e020b */
[----:B------:R-:W-:Y:S01]  /*14d10*/  LEA R3, P0, R2, c[0x0][0x450], 0x2 ;  /* 0x0001140002037a11 */ /* 0x000fe200078010ff */
[----:B------:R-:W-:-:S03]  /*14d20*/  IMAD.IADD R15, R16, 0x1, -R15 ;  /* 0x00000001100f7824 */ /* 0x000fc600078e0a0f */
[----:B------:R-:W-:Y:S01]  /*14d30*/  LEA.HI.X R2, R2, c[0x0][0x454], R0, 0x2, P0 ;  /* 0x0001150002027a11 */ /* 0x000fe200000f1400 */
[----:B------:R-:W-:Y:S01]  /*14d40*/  IMAD.IADD R0, R14, 0x1, R17 ;  /* 0x000000010e007824 */ /* 0x000fe200078e0211 */
[----:B------:R-:W-:Y:S01]  /*14d50*/  LOP3.LUT P1, RZ, R15, 0x3, RZ, 0xc0, !PT ;  /* 0x000000030fff7812 */ /* 0x000fe2000782c0ff */
[----:B------:R-:W-:Y:S01]  /*14d60*/  IMAD.IADD R5, R9, 0x1, R12 ;  /* 0x0000000109057824 */ /* 0x000fe200078e020c */
[----:B------:R-:W-:Y:S01]  /*14d70*/  SHFL.IDX PT, R14, R3, RZ, 0x1c1f ;  /* 0x001c1fff030e7589 */ /* 0x000fe200000e0000 */
[----:B------:R-:W-:-:S03]  /*14d80*/  IMAD.MOV.U32 R4, RZ, RZ, R8 ;  /* 0x000000ffff047224 */ /* 0x000fc600078e0008 */
[----:B------:R-:W1:Y:S04]  /*14d90*/  SHFL.IDX PT, R15, R2, RZ, 0x1c1f ;  /* 0x001c1fff020f7589 */ /* 0x000e6800000e0000 */
[----:B------:R-:W-:Y:S04]  /*14da0*/  SHFL.IDX PT, R12, R3, 0x1, 0x1c1f ;  /* 0x003c1f00030c7f89 */ /* 0x000fe800000e0000 */
[----:B------:R-:W2:Y:S04]  /*14db0*/  SHFL.IDX PT, R13, R2, 0x1, 0x1c1f ;  /* 0x003c1f00020d7f89 */ /* 0x000ea800000e0000 */
[----:B------:R-:W-:Y:S04]  /*14dc0*/  SHFL.IDX PT, R10, R3, 0x2, 0x1c1f ;  /* 0x005c1f00030a7f89 */ /* 0x000fe800000e0000 */
[----:B------:R-:W3:Y:S04]  /*14dd0*/  SHFL.IDX PT, R11, R2, 0x2, 0x1c1f ;  /* 0x005c1f00020b7f89 */ /* 0x000ee800000e0000 */
[----:B------:R4:W-:Y:S04]  /*14de0*/  SHFL.IDX PT, R8, R3, 0x3, 0x1c1f ;  /* 0x007c1f0003087f89 */ /* 0x0009e800000e0000 */
[----:B------:R5:W1:Y:S01]  /*14df0*/  SHFL.IDX PT, R9, R2, 0x3, 0x1c1f ;  /* 0x007c1f0002097f89 */ /* 0x000a6200000e0000 */
[----:B------:R-:W-:-:S02]  /*14e00*/  SHF.R.S32.HI R7, RZ, 0x1f, R6 ;  /* 0x0000001fff077819 */ /* 0x000fc40000011406 */
[----:B------:R-:W-:-:S03]  /*14e10*/  ISETP.GE.OR P4, PT, R0, UR4, P1 ;  /* 0x0000000400007c0c */ /* 0x000fc60008f86670 */
[----:B------:R-:W-:Y:S01]  /*14e20*/  IMAD R7, R7, c[0x0][0x3d8], RZ ;  /* 0x0000f60007077a24 */ /* 0x000fe200078e02ff */
[----:B------:R-:W-:Y:S01]  /*14e30*/  SHF.R.S32.HI R16, RZ, 0x1f, R18 ;  /* 0x0000001fff107819 */ /* 0x000fe20000011412 */
[----:B------:R-:W-:Y:S01]  /*14e40*/  IMAD.WIDE.U32 R4, R6, c[0x0][0x3d8], R4 ;  /* 0x0000f60006047a25 */ /* 0x000fe200078e0004 */
[C---:B----4-:R-:W-:Y:S02]  /*14e50*/  IADD3 R3, R0.reuse, 0x8, RZ ;  /* 0x0000000800037810 */ /* 0x050fe40007ffe0ff */
[C---:B-----5:R-:W-:Y:S02]  /*14e60*/  IADD3 R2, R0.reuse, 0x40, RZ ;  /* 0x0000004000027810 */ /* 0x060fe40007ffe0ff */
[----:B------:R-:W-:Y:S02]  /*14e70*/  IADD3 R0, R0, 0x48, RZ ;  /* 0x0000004800007810 */ /* 0x000fe40007ffe0ff */
[----:B------:R-:W-:Y:S02]  /*14e80*/  ISETP.GE.OR P3, PT, R3, UR4, P1 ;  /* 0x0000000403007c0c */ /* 0x000fe40008f66670 */
[----:B------:R-:W-:-:S02]  /*14e90*/  ISETP.GE.OR P2, PT, R2, UR4, P1 ;  /* 0x0000000402007c0c */ /* 0x000fc40008f46670 */
[----:B------:R-:W-:Y:S01]  /*14ea0*/  ISETP.GE.OR P1, PT, R0, UR4, P1 ;  /* 0x0000000400007c0c */ /* 0x000fe20008f26670 */
[----:B------:R-:W-:Y:S01]  /*14eb0*/  IMAD R7, R6, c[0x0][0x3dc], R7 ;  /* 0x0000f70006077a24 */ /* 0x000fe200078e0207 */
[----:B------:R-:W-:Y:S01]  /*14ec0*/  LEA.HI R16, R16, R18, RZ, 0x3 ;  /* 0x0000001210107211 */ /* 0x000fe200078f18ff */
[----:B-1----:R-:W-:Y:S01]  /*14ed0*/  @!P4 ST.E [R14.64], R32 ;  /* 0x000000200e00c985 */ /* 0x002fe2000c101908 */
[----:B------:R-:W-:Y:S01]  /*14ee0*/  LEA R2, P0, R4, c[0x0][0x380], 0x1 ;  /* 0x0000e00004027a11 */ /* 0x000fe200078008ff */
[----:B------:R-:W-:Y:S01]  /*14ef0*/  IMAD.IADD R0, R5, 0x1, R7 ;  /* 0x0000000105007824 */ /* 0x000fe200078e0207 */
[----:B------:R-:W-:-:S03]  /*14f00*/  SHF.R.S32.HI R16, RZ, 0x3, R16 ;  /* 0x00000003ff107819 */ /* 0x000fc60000011410 */
[----:B--2---:R-:W-:Y:S01]  /*14f10*/  @!P3 ST.E [R12.64], R33 ;  /* 0x000000210c00b985 */ /* 0x004fe2000c101908 */
[----:B------:R-:W-:-:S03]  /*14f20*/  LEA.HI.X R0, R4, c[0x0][0x384], R0, 0x1, P0 ;  /* 0x0000e10004007a11 */ /* 0x000fc600000f0c00 */
[----:B---3--:R-:W-:Y:S01]  /*14f30*/  @!P2 ST.E [R10.64], R34 ;  /* 0x000000220a00a985 */ /* 0x008fe2000c101908 */
[----:B------:R-:W-:-:S03]  /*14f40*/  IMAD.IADD R3, R16, 0x1, R17 ;  /* 0x0000000110037824 */ /* 0x000fc600078e0211 */
[----:B------:R-:W-:Y:S04]  /*14f50*/  @!P1 ST.E [R8.64], R31 ;  /* 0x0000001f08009985 */ /* 0x000fe8000c101908 */
[----:B------:R-:W1:Y:S04]  /*14f60*/  SHFL.IDX PT, R8, R2, RZ, 0x181f ;  /* 0x00181fff02087589 */ /* 0x000e6800000e0000 */
[----:B------:R-:W-:Y:S01]  /*14f70*/  LDS.128 R20, [R241+0x80] ;  /* 0x00008000f1147984 */ /* 0x000fe20000000c00 */
[----:B------:R-:W-:-:S03]  /*14f80*/  ISETP.GE.AND P5, PT, R48, c[0x0][0x3c8], PT ;  /* 0x0000f20030007a0c */ /* 0x000fc60003fa6270 */
[----:B------:R-:W2:Y:S01]  /*14f90*/  SHFL.IDX PT, R7, R0, RZ, 0x181f ;  /* 0x00181fff00077589 */ /* 0x000ea200000e0000 */
[----:B------:R-:W-:-:S03]  /*14fa0*/  IADD3 R4, R3, 0x10, RZ ;  /* 0x0000001003047810 */ /* 0x000fc60007ffe0ff */
[----:B------:R-:W3:Y:S04]  /*14fb0*/  SHFL.IDX PT, R6, R2, 0x1, 0x181f ;  /* 0x00381f0002067f89 */ /* 0x000ee800000e0000 */
[----:B------:R-:W4:Y:S01]  /*14fc0*/  SHFL.IDX PT, R5, R2, 0x2, 0x181f ;  /* 0x00581f0002057f89 */ /* 0x000f2200000e0000 */
[----:B------:R-:W-:-:S03]  /*14fd0*/  ISETP.GE.OR P2, PT, R4, UR4, P5 ;  /* 0x0000000404007c0c */ /* 0x000fc6000af46670 */
[----:B------:R-:W5:Y:S01]  /*14fe0*/  SHFL.IDX PT, R11, R0, 0x1, 0x181f ;  /* 0x00381f00000b7f89 */ /* 0x000f6200000e0000 */
[----:B------:R-:W-:-:S03]  /*14ff0*/  ISETP.GE.OR P3, PT, R3, UR4, P5 ;  /* 0x0000000403007c0c */ /* 0x000fc6000af66670 */
[----:B------:R-:W5:Y:S01]  /*15000*/  SHFL.IDX PT, R10, R0, 0x2, 0x181f ;  /* 0x00581f00000a7f89 */ /* 0x000f6200000e0000 */
[----:B------:R-:W-:-:S03]  /*15010*/  IADD3 R4, R3, 0x20, RZ ;  /* 0x0000002003047810 */ /* 0x000fc60007ffe0ff */
[----:B------:R-:W5:Y:S01]  /*15020*/  LDS.128 R16, [R241+0x880] ;  /* 0x00088000f1107984 */ /* 0x000f620000000c00 */
[----:B------:R-:W-:-:S03]  /*15030*/  ISETP.GE.OR P0, PT, R4, UR4, P5 ;  /* 0x0000000404007c0c */ /* 0x000fc6000af06670 */
[----:B------:R-:W5:Y:S02]  /*15040*/  LDS.128 R12, [R241+0x1080] ;  /* 0x00108000f10c7984 */ /* 0x000f640000000c00 */
[C---:B-1----:R-:W-:Y:S02]  /*15050*/  @!P3 LEA R8, P4, R48.reuse, R8, 0x1 ;  /* 0x000000083008b211 */ /* 0x042fe400078808ff */
[----:B------:R-:W-:Y:S01]  /*15060*/  LDS.128 R24, [R241+0x1880] ;  /* 0x00188000f1187984 */ /* 0x000fe20000000c00 */
[C---:B------:R-:W-:Y:S02]  /*15070*/  IADD3 R29, R3.reuse, 0x30, RZ ;  /* 0x00000030031d7810 */ /* 0x040fe40007ffe0ff */
[C---:B--2---:R-:W-:Y:S01]  /*15080*/  @!P3 LEA.HI.X R9, R48.reuse, R7, R49, 0x1, P4 ;  /* 0x000000073009b211 */ /* 0x044fe200020f0c31 */
[----:B------:R-:W1:Y:S01]  /*15090*/  SHFL.IDX PT, R45, R2, 0x3, 0x181f ;  /* 0x00781f00022d7f89 */ /* 0x000e6200000e0000 */
[C---:B---3--:R-:W-:Y:S02]  /*150a0*/  @!P2 LEA R6, P1, R48.reuse, R6, 0x1 ;  /* 0x000000063006a211 */ /* 0x048fe400078208ff */
[----:B------:R-:W-:Y:S01]  /*150b0*/  IADD3 R28, R3, 0x40, RZ ;  /* 0x00000040031c7810 */ /* 0x000fe20007ffe0ff */
[----:B------:R-:W2:Y:S01]  /*150c0*/  SHFL.IDX PT, R46, R0, 0x3, 0x181f ;  /* 0x00781f00002e7f89 */ /* 0x000ea200000e0000 */
[----:B----4-:R-:W-:-:S02]  /*150d0*/  @!P0 LEA R4, P4, R48, R5, 0x1 ;  /* 0x0000000530048211 */ /* 0x010fc400078808ff */
[C-C-:B-----5:R-:W-:Y:S01]  /*150e0*/  @!P2 LEA.HI.X R7, R48.reuse, R11, R49.reuse, 0x1, P1 ;  /* 0x0000000b3007a211 */ /* 0x160fe200008f0c31 */
[----:B------:R-:W-:Y:S01]  /*150f0*/  LDS.128 R32, [R241+0x2880] ;  /* 0x00288000f1207984 */ /* 0x000fe20000000c00 */
[----:B------:R-:W-:Y:S02]  /*15100*/  @!P0 LEA.HI.X R5, R48, R10, R49, 0x1, P4 ;  /* 0x0000000a30058211 */ /* 0x000fe400020f0c31 */
[----:B------:R-:W-:Y:S01]  /*15110*/  ISETP.GE.OR P1, PT, R29, UR4, P5 ;  /* 0x000000041d007c0c */ /* 0x000fe2000af26670 */
[----:B------:R-:W-:Y:S01]  /*15120*/  LDS.128 R36, [R241+0x3080] ;  /* 0x00308000f1247984 */ /* 0x000fe20000000c00 */
[----:B------:R-:W-:-:S03]  /*15130*/  ISETP.GE.OR P4, PT, R28, UR4, P5 ;  /* 0x000000041c007c0c */ /* 0x000fc6000af86670 */
[----:B------:R-:W-:Y:S04]  /*15140*/  LDS.128 R28, [R241+0x2080] ;  /* 0x00208000f11c7984 */ /* 0x000fe80000000c00 */
[----:B------:R-:W3:Y:S04]  /*15150*/  SHFL.IDX PT, R44, R2, 0x4, 0x181f ;  /* 0x00981f00022c7f89 */ /* 0x000ee800000e0000 */
[----:B------:R-:W-:Y:S04]  /*15160*/  LDS.128 R40, [R241+0x3880] ;  /* 0x00388000f1287984 */ /* 0x000fe80000000c00 */
[----:B------:R4:W-:Y:S04]  /*15170*/  @!P3 ST.E.128 [R8.64], R20 ;  /* 0x000000140800b985 */ /* 0x0009e8000c101d08 */
[----:B------:R-:W5:Y:S04]  /*15180*/  SHFL.IDX PT, R9, R2, 0x5, 0x181f ;  /* 0x00b81f0002097f89 */ /* 0x000f6800000e0000 */
[----:B------:R-:W1:Y:S04]  /*15190*/  SHFL.IDX PT, R11, R0, 0x4, 0x181f ;  /* 0x00981f00000b7f89 */ /* 0x000e6800000e0000 */
[----:B------:R-:W-:Y:S04]  /*151a0*/  SHFL.IDX PT, R10, R2, 0x6, 0x181f ;  /* 0x00d81f00020a7f89 */ /* 0x000fe800000e0000 */
[----:B------:R-:W1:Y:S04]  /*151b0*/  SHFL.IDX PT, R21, R0, 0x5, 0x181f ;  /* 0x00b81f0000157f89 */ /* 0x000e6800000e0000 */
[----:B------:R-:W1:Y:S04]  /*151c0*/  SHFL.IDX PT, R20, R0, 0x6, 0x181f ;  /* 0x00d81f0000147f89 */ /* 0x000e6800000e0000 */
[----:B------:R-:W-:Y:S01]  /*151d0*/  @!P2 ST.E.128 [R6.64], R16 ;  /* 0x000000100600a985 */ /* 0x000fe2000c101d08 */
[----:B----4-:R-:W-:-:S02]  /*151e0*/  IADD3 R22, R3, 0x50, RZ ;  /* 0x0000005003167810 */ /* 0x010fc40007ffe0ff */
[C---:B------:R-:W-:Y:S02]  /*151f0*/  IADD3 R8, R3.reuse, 0x60, RZ ;  /* 0x0000006003087810 */ /* 0x040fe40007ffe0ff */
[----:B------:R-:W-:Y:S01]  /*15200*/  ISETP.GE.OR P3, PT, R22, UR4, P5 ;  /* 0x0000000416007c0c */ /* 0x000fe2000af66670 */
[----:B------:R1:W-:Y:S01]  /*15210*/  @!P0 ST.E.128 [R4.64], R12 ;  /* 0x0000000c04008985 */ /* 0x0003e2000c101d08 */
[----:B------:R-:W-:Y:S02]  /*15220*/  ISETP.GE.OR P2, PT, R8, UR4, P5 ;  /* 0x0000000408007c0c */ /* 0x000fe4000af46670 */
[----:B------:R-:W-:-:S04]  /*15230*/  IADD3 R3, R3, 0x70, RZ ;  /* 0x0000007003037810 */ /* 0x000fc80007ffe0ff */
[----:B------:R-:W-:Y:S02]  /*15240*/  ISETP.GE.OR P5, PT, R3, UR4, P5 ;  /* 0x0000000403007c0c */ /* 0x000fe4000afa6670 */
[----:B-1----:R-:W-:-:S04]  /*15250*/  @!P1 LEA R4, P0, R48, R45, 0x1 ;  /* 0x0000002d30049211 */ /* 0x002fc800078008ff */
[C---:B--2---:R-:W-:Y:S02]  /*15260*/  @!P1 LEA.HI.X R5, R48.reuse, R46, R49, 0x1, P0 ;  /* 0x0000002e30059211 */ /* 0x044fe400000f0c31 */
[----:B---3--:R-:W-:-:S03]  /*15270*/  @!P4 LEA R8, P0, R48, R44, 0x1 ;  /* 0x0000002c3008c211 */ /* 0x008fc600078008ff */
[----:B------:R1:W-:Y:S01]  /*15280*/  @!P1 ST.E.128 [R4.64], R24 ;  /* 0x0000001804009985 */ /* 0x0003e2000c101d08 */
[C---:B-----5:R-:W-:Y:S02]  /*15290*/  @!P3 LEA R6, P1, R48.reuse, R9, 0x1 ;  /* 0x000000093006b211 */ /* 0x060fe400078208ff */
[C-C-:B------:R-:W-:Y:S02]  /*152a0*/  @!P4 LEA.HI.X R9, R48.reuse, R11, R49.reuse, 0x1, P0 ;  /* 0x0000000b3009c211 */ /* 0x140fe400000f0c31 */
[----:B------:R-:W-:-:S03]  /*152b0*/  @!P3 LEA.HI.X R7, R48, R21, R49, 0x1, P1 ;  /* 0x000000153007b211 */ /* 0x000fc600008f0c31 */
[----:B------:R2:W-:Y:S04]  /*152c0*/  @!P4 ST.E.128 [R8.64], R28 ;  /* 0x0000001c0800c985 */ /* 0x0005e8000c101d08 */
[----:B------:R2:W-:Y:S01]  /*152d0*/  @!P3 ST.E.128 [R6.64], R32 ;  /* 0x000000200600b985 */ /* 0x0005e2000c101d08 */
[----:B-1----:R-:W-:-:S04]  /*152e0*/  @!P2 LEA R4, P0, R48, R10, 0x1 ;  /* 0x0000000a3004a211 */ /* 0x002fc800078008ff */
[----:B------:R-:W-:-:S05]  /*152f0*/  @!P2 LEA.HI.X R5, R48, R20, R49, 0x1, P0 ;  /* 0x000000143005a211 */ /* 0x000fca00000f0c31 */
[----:B------:R2:W-:Y:S04]  /*15300*/  @!P2 ST.E.128 [R4.64], R36 ;  /* 0x000000240400a985 */ /* 0x0005e8000c101d08 */
[----:B------:R-:W1:Y:S04]  /*15310*/  SHFL.IDX PT, R2, R2, 0x7, 0x181f ;  /* 0x00f81f0002027f89 */ /* 0x000e6800000e0000 */
[----:B------:R-:W3:Y:S01]  /*15320*/  SHFL.IDX PT, R0, R0, 0x7, 0x181f ;  /* 0x00f81f0000007f89 */ /* 0x000ee200000e0000 */
[----:B------:R-:W-:Y:S05]  /*15330*/  @P5 BRA `(.L_x_528) ;  /* 0x000009d000005947 */ /* 0x000fea0003800000 */
[----:B-1----:R-:W-:-:S04]  /*15340*/  LEA R2, P0, R48, R2, 0x1 ;  /* 0x0000000230027211 */ /* 0x002fc800078008ff */
[----:B---3--:R-:W-:-:S05]  /*15350*/  LEA.HI.X R3, R48, R0, R49, 0x1, P0 ;  /* 0x0000000030037211 */ /* 0x008fca00000f0c31 */
[----:B------:R1:W-:Y:S01]  /*15360*/  ST.E.128 [R2.64], R40 ;  /* 0x0000002802007985 */ /* 0x0003e2000c101d08 */
[----:B------:R-:W-:Y:S05]  /*15370*/  BRA `(.L_x_528) ;  /* 0x0000099000007947 */ /* 0x000fea0003800000 */
.L_x_526:
[----:B------:R-:W2:Y:S04]  /*15380*/  LDL R0, [R1+0x50] ;  /* 0x0000500001007983 */ /* 0x000ea80000100800 */
[----:B------:R-:W3:Y:S04]  /*15390*/  LDL R16, [R1+0x44] ;  /* 0x0000440001107983 */ /* 0x000ee80000100800 */
[----:B------:R-:W4:Y:S01]  /*153a0*/  LDL R15, [R1+0x48] ;  /* 0x00004800010f7983 */ /* 0x000f220000100800 */
[----:B------:R-:W-:Y:S03]  /*153b0*/  BSSY B0, `(.L_x_529) ;  /* 0x0000025000007945 */ /* 0x000fe60003800000 */
[----:B------:R-:W1:Y:S02]  /*153c0*/  S2R R14, SR_TID.X ;  /* 0x00000000000e7919 */ /* 0x000e640000002100 */
[----:B-1----:R-:W-:Y:S01]  /*153d0*/  ISETP.GE.AND P0, PT, R14, 0x80, PT ;  /* 0x000000800e00780c */ /* 0x002fe20003f06270 */
[----:B--2---:R-:W-:Y:S01]  /*153e0*/  IMAD.MOV.U32 R11, RZ, RZ, R0 ;  /* 0x000000ffff0b7224 */ /* 0x004fe200078e0000 */
[----:B---3--:R-:W-:-:S02]  /*153f0*/  SHF.R.S32.HI R7, RZ, 0x1f, R16 ;  /* 0x0000001fff077819 */ /* 0x008fc40000011410 */
[----:B----4-:R-:W-:-:S09]  /*15400*/  SHF.R.S32.HI R10, RZ, 0x1f, R15 ;  /* 0x0000001fff0a7819 */ /* 0x010fd2000001140f */
[----:B------:R-:W-:Y:S05]  /*15410*/  @P0 BRA `(.L_x_530) ;  /* 0x000001e000000947 */ /* 0x000fea0003800000 */
[----:B------:R-:W-:Y:S02]  /*15420*/  MOV R2, c[0x0][0x4e8] ;  /* 0x00013a0000027a02 */ /* 0x000fe40000000f00 */
[----:B------:R-:W-:-:S03]  /*15430*/  IADD3 R6, R11, R14, RZ ;  /* 0x0000000e0b067210 */ /* 0x000fc60007ffe0ff */
[----:B------:R-:W-:-:S05]  /*15440*/  IMAD R0, R2, c[0x0][0x388], RZ ;  /* 0x0000e20002007a24 */ /* 0x000fca00078e02ff */
[----:B------:R-:W-:-:S13]  /*15450*/  ISETP.GE.AND P0, PT, R6, R0, PT ;  /* 0x000000000600720c */ /* 0x000fda0003f06270 */
[----:B------:R-:W-:Y:S05]  /*15460*/  @P0 BRA `(.L_x_530) ;  /* 0x0000019000000947 */ /* 0x000fea0003800000 */
[----:B------:R-:W-:Y:S01]  /*15470*/  ISETP.NE.AND P0, PT, R2, 0x1, PT ;  /* 0x000000010200780c */ /* 0x000fe20003f05270 */
[----:B------:R-:W-:Y:S01]  /*15480*/  IMAD R4, R7, c[0x0][0x490], RZ ;  /* 0x0001240007047a24 */ /* 0x000fe200078e02ff */
[----:B------:R-:W-:Y:S01]  /*15490*/  MOV R0, R6 ;  /* 0x0000000600007202 */ /* 0x000fe20000000f00 */
[----:B------:R-:W-:-:S04]  /*154a0*/  IMAD.WIDE.U32 R2, R16, c[0x0][0x490], RZ ;  /* 0x0001240010027a25 */ /* 0x000fc800078e00ff */
[----:B------:R-:W-:Y:S02]  /*154b0*/  IMAD R4, R16, c[0x0][0x494], R4 ;  /* 0x0001250010047a24 */ /* 0x000fe400078e0204 */
[----:B------:R-:W-:-:S03]  /*154c0*/  IMAD R9, R10, c[0x0][0x498], RZ ;  /* 0x000126000a097a24 */ /* 0x000fc600078e02ff */
[----:B------:R-:W-:Y:S01]  /*154d0*/  IADD3 R3, R3, R4, RZ ;  /* 0x0000000403037210 */ /* 0x000fe20007ffe0ff */
[----:B------:R-:W-:-:S05]  /*154e0*/  @P0 IMAD.HI.U32 R5, R6, c[0x0][0x4ec], RZ ;  /* 0x00013b0006050a27 */ /* 0x000fca00078e00ff */
[----:B------:R-:W-:Y:S01]  /*154f0*/  @P0 SHF.R.U32.HI R0, RZ, c[0x0][0x4f0], R5 ;  /* 0x00013c00ff000a19 */ /* 0x000fe20000011605 */
[----:B------:R-:W-:-:S03]  /*15500*/  IMAD.WIDE.U32 R4, R15, c[0x0][0x498], R2 ;  /* 0x000126000f047a25 */ /* 0x000fc600078e0002 */
[C---:B------:R-:W-:Y:S01]  /*15510*/  IADD3 R8, -R0.reuse, RZ, RZ ;  /* 0x000000ff00087210 */ /* 0x040fe20007ffe1ff */
[----:B------:R-:W-:Y:S01]  /*15520*/  IMAD R3, R15, c[0x0][0x49c], R9 ;  /* 0x000127000f037a24 */ /* 0x000fe200078e0209 */
[----:B------:R-:W-:-:S03]  /*15530*/  IADD3 R4, P0, R0, R4, RZ ;  /* 0x0000000400047210 */ /* 0x000fc60007f1e0ff */
[----:B------:R-:W-:Y:S01]  /*15540*/  IMAD R2, R8, c[0x0][0x4e8], R6 ;  /* 0x00013a0008027a24 */ /* 0x000fe200078e0206 */
[----:B------:R-:W-:-:S04]  /*15550*/  SHF.R.S32.HI R6, RZ, 0x1f, R0 ;  /* 0x0000001fff067819 */ /* 0x000fc80000011400 */
[----:B------:R-:W-:Y:S02]  /*15560*/  SHF.R.S32.HI R0, RZ, 0x1f, R2 ;  /* 0x0000001fff007819 */ /* 0x000fe40000011402 */
[----:B------:R-:W-:-:S03]  /*15570*/  IADD3.X R5, R6, R5, R3, P0, !PT ;  /* 0x0000000506057210 */ /* 0x000fc600007fe403 */
[----:B------:R-:W-:-:S04]  /*15580*/  IMAD R0, R0, c[0x0][0x488], RZ ;  /* 0x0001220000007a24 */ /* 0x000fc800078e02ff */
[C---:B------:R-:W-:Y:S02]  /*15590*/  IMAD R0, R2.reuse, c[0x0][0x48c], R0 ;  /* 0x0001230002007a24 */ /* 0x040fe400078e0200 */
[----:B------:R-:W-:-:S05]  /*155a0*/  IMAD.WIDE.U32 R2, R2, c[0x0][0x488], R4 ;  /* 0x0001220002027a25 */ /* 0x000fca00078e0004 */
[----:B------:R-:W-:Y:S02]  /*155b0*/  IADD3 R0, R3, R0, RZ ;  /* 0x0000000003007210 */ /* 0x000fe40007ffe0ff */
[----:B------:R-:W-:-:S04]  /*155c0*/  LEA R4, P0, R2, c[0x0][0x450], 0x2 ;  /* 0x0001140002047a11 */ /* 0x000fc800078010ff */
[----:B------:R-:W-:Y:S02]  /*155d0*/  LEA.HI.X R5, R2, c[0x0][0x454], R0, 0x2, P0 ;  /* 0x0001150002057a11 */ /* 0x000fe400000f1400 */
[----:B------:R-:W-:-:S05]  /*155e0*/  MOV R0, 0xff800000 ;  /* 0xff80000000007802 */ /* 0x000fca0000000f00 */
[----:B------:R1:W-:Y:S02]  /*155f0*/  STG.E [R4.64], R0 ;  /* 0x0000000004007986 */ /* 0x0003e4000c101908 */
.L_x_530:
[----:B------:R-:W-:Y:S05]  /*15600*/  BSYNC B0 ;  /* 0x0000000000007941 */ /* 0x000fea0003800000 */
.L_x_529:
[----:B------:R-:W2:Y:S04]  /*15610*/  LDL R2, [R1+0x78] ;  /* 0x0000780001027983 */ /* 0x000ea80000100800 */
[----:B------:R-:W3:Y:S01]  /*15620*/  LDL.64 R12, [R1+0x28] ;  /* 0x00002800010c7983 */ /* 0x000ee20000100a00 */
[----:B-1----:R-:W-:Y:S01]  /*15630*/  MOV R0, c[0x0][0x4e8] ;  /* 0x00013a0000007a02 */ /* 0x002fe20000000f00 */
[----:B------:R-:W-:Y:S01]  /*15640*/  IMAD R6, R10, c[0x0][0x3f0], RZ ;  /* 0x0000fc000a067a24 */ /* 0x000fe200078e02ff */
[----:B------:R-:W-:Y:S02]  /*15650*/  SHF.R.S32.HI R9, RZ, 0x1f, R14 ;  /* 0x0000001fff097819 */ /* 0x000fe4000001140e */
[----:B------:R-:W-:Y:S01]  /*15660*/  ISETP.NE.AND P0, PT, R0, 0x1, PT ;  /* 0x000000010000780c */ /* 0x000fe20003f05270 */
[----:B------:R-:W-:Y:S01]  /*15670*/  IMAD R0, R7, c[0x0][0x3e8], RZ ;  /* 0x0000fa0007007a24 */ /* 0x000fe200078e02ff */
[----:B------:R-:W-:Y:S01]  /*15680*/  LEA.HI R9, R9, R14, RZ, 0x3 ;  /* 0x0000000e09097211 */ /* 0x000fe200078f18ff */
[----:B------:R-:W-:-:S02]  /*15690*/  IMAD R8, R15, c[0x0][0x3f4], R6 ;  /* 0x0000fd000f087a24 */ /* 0x000fc400078e0206 */
[----:B------:R-:W-:Y:S01]  /*156a0*/  IMAD R5, R16, c[0x0][0x3ec], R0 ;  /* 0x0000fb0010057a24 */ /* 0x000fe200078e0200 */
[----:B------:R-:W-:Y:S02]  /*156b0*/  SHF.R.S32.HI R9, RZ, 0x3, R9 ;  /* 0x00000003ff097819 */ /* 0x000fe40000011409 */
[----:B--2---:R-:W-:Y:S01]  /*156c0*/  IADD3 R4, R2, R11, RZ ;  /* 0x0000000b02047210 */ /* 0x004fe20007ffe0ff */
[----:B------:R-:W-:-:S03]  /*156d0*/  IMAD.WIDE.U32 R2, R16, c[0x0][0x3e8], RZ ;  /* 0x0000fa0010027a25 */ /* 0x000fc600078e00ff */
[----:B------:R-:W-:Y:S01]  /*156e0*/  MOV R0, R4 ;  /* 0x0000000400007202 */ /* 0x000fe20000000f00 */
[----:B------:R-:W-:-:S04]  /*156f0*/  @P0 IMAD.HI.U32 R7, R4, c[0x0][0x4ec], RZ ;  /* 0x00013b0004070a27 */ /* 0x000fc800078e00ff */
[----:B------:R-:W-:Y:S01]  /*15700*/  IMAD.IADD R3, R3, 0x1, R5 ;  /* 0x0000000103037824 */ /* 0x000fe200078e0205 */
[----:B------:R-:W-:Y:S02]  /*15710*/  @P0 SHF.R.U32.HI R0, RZ, c[0x0][0x4f0], R7 ;  /* 0x00013c00ff000a19 */ /* 0x000fe40000011607 */
[----:B---3--:R-:W-:Y:S01]  /*15720*/  ISETP.GE.AND P0, PT, R12, c[0x0][0x3c8], PT ;  /* 0x0000f2000c007a0c */ /* 0x008fe20003f06270 */
[----:B------:R-:W-:Y:S01]  /*15730*/  IMAD.WIDE.U32 R2, R15, c[0x0][0x3f0], R2 ;  /* 0x0000fc000f027a25 */ /* 0x000fe200078e0002 */
[----:B------:R-:W-:Y:S02]  /*15740*/  SHF.R.S32.HI R5, RZ, 0x1f, R0 ;  /* 0x0000001fff057819 */ /* 0x000fe40000011400 */
[----:B------:R-:W-:Y:S02]  /*15750*/  IADD3 R6, -R0, RZ, RZ ;  /* 0x000000ff00067210 */ /* 0x000fe40007ffe1ff */
[----:B------:R-:W-:Y:S01]  /*15760*/  IADD3 R3, R3, R8, RZ ;  /* 0x0000000803037210 */ /* 0x000fe20007ffe0ff */
[----:B------:R-:W-:-:S02]  /*15770*/  IMAD R5, R5, c[0x0][0x3e0], RZ ;  /* 0x0000f80005057a24 */ /* 0x000fc400078e02ff */
[----:B------:R-:W-:Y:S02]  /*15780*/  IMAD R6, R6, c[0x0][0x4e8], R4 ;  /* 0x00013a0006067a24 */ /* 0x000fe400078e0204 */
[C---:B------:R-:W-:Y:S02]  /*15790*/  IMAD R4, R0.reuse, c[0x0][0x3e4], R5 ;  /* 0x0000f90000047a24 */ /* 0x040fe400078e0205 */
[----:B------:R-:W-:Y:S01]  /*157a0*/  IMAD.WIDE.U32 R2, R0, c[0x0][0x3e0], R2 ;  /* 0x0000f80000027a25 */ /* 0x000fe200078e0002 */
[----:B------:R-:W-:-:S03]  /*157b0*/  SHF.R.S32.HI R0, RZ, 0x1f, R6 ;  /* 0x0000001fff007819 */ /* 0x000fc60000011406 */
[----:B------:R-:W-:Y:S02]  /*157c0*/  IMAD.IADD R3, R3, 0x1, R4 ;  /* 0x0000000103037824 */ /* 0x000fe400078e0204 */
[----:B------:R-:W-:Y:S02]  /*157d0*/  IMAD R0, R0, c[0x0][0x3d8], RZ ;  /* 0x0000f60000007a24 */ /* 0x000fe400078e02ff */
[----:B------:R-:W-:-:S04]  /*157e0*/  IMAD.WIDE.U32 R4, R6, c[0x0][0x3d8], R2 ;  /* 0x0000f60006047a25 */ /* 0x000fc800078e0002 */
[----:B------:R-:W-:Y:S01]  /*157f0*/  IMAD R6, R6, c[0x0][0x3dc], R0 ;  /* 0x0000f70006067a24 */ /* 0x000fe200078e0200 */
[----:B------:R-:W-:Y:S02]  /*15800*/  LEA R3, P1, R4, c[0x0][0x380], 0x1 ;  /* 0x0000e00004037a11 */ /* 0x000fe400078208ff */
[----:B------:R-:W-:Y:S02]  /*15810*/  IADD3 R0, R9, R11, RZ ;  /* 0x0000000b09007210 */ /* 0x000fe40007ffe0ff */
[----:B------:R-:W-:-:S04]  /*15820*/  IADD3 R2, R5, R6, RZ ;  /* 0x0000000605027210 */ /* 0x000fc80007ffe0ff */
[----:B------:R-:W-:Y:S01]  /*15830*/  LEA.HI.X R2, R4, c[0x0][0x384], R2, 0x1, P1 ;  /* 0x0000e10004027a11 */ /* 0x000fe200008f0c02 */
[----:B------:R-:W-:Y:S05]  /*15840*/  BRA.DIV ~URZ, `(.L_x_531) ;  /* 0x00000fa27f007947 */ /* 0x000fea000b800000 */
[----:B------:R1:W2:Y:S02]  /*15850*/  SHFL.IDX PT, R5, R2, RZ, 0x181f ;  /* 0x00181fff02057589 */ /* 0x0002a400000e0000 */
.L_x_561:
[----:B------:R-:W-:Y:S05]  /*15860*/  BRA.DIV ~URZ, `(.L_x_532) ;  /* 0x00000ff27f007947 */ /* 0x000fea000b800000 */
[----:B------:R3:W4:Y:S02]  /*15870*/  SHFL.IDX PT, R4, R3, RZ, 0x181f ;  /* 0x00181fff03047589 */ /* 0x00072400000e0000 */
.L_x_562:
[----:B------:R-:W5:Y:S01]  /*15880*/  LDL.64 R6, [R1+0x28] ;  /* 0x0000280001067983 */ /* 0x000f620000100a00 */
[----:B------:R-:W-:-:S04]  /*15890*/  IMAD.MOV.U32 R11, RZ, RZ, c[0x0][0x4e8] ;  /* 0x00013a00ff0b7624 */ /* 0x000fc800078e00ff */
[----:B------:R-:W-:-:S05]  /*158a0*/  IMAD R11, R11, c[0x0][0x388], RZ ;  /* 0x0000e2000b0b7a24 */ /* 0x000fca00078e02ff */
[----:B------:R-:W-:-:S13]  /*158b0*/  ISETP.GE.OR P2, PT, R0, R11, P0 ;  /* 0x0000000b0000720c */ /* 0x000fda0000746670 */
[----:B----45:R-:W-:-:S04]  /*158c0*/  @!P2 LEA R4, P1, R6, R4, 0x1 ;  /* 0x000000040604a211 */ /* 0x030fc800078208ff */
[----:B--2---:R-:W-:-:S05]  /*158d0*/  @!P2 LEA.HI.X R5, R6, R5, R7, 0x1, P1 ;  /* 0x000000050605a211 */ /* 0x004fca00008f0c07 */
[----:B------:R2:W-:Y:S01]  /*158e0*/  @!P2 ST.E.128 [R4.64], RZ ;  /* 0x000000ff0400a985 */ /* 0x0005e2000c101d08 */
[----:B------:R-:W-:Y:S05]  /*158f0*/  BRA.DIV ~URZ, `(.L_x_533) ;  /* 0x00000fd27f007947 */ /* 0x000fea000b800000 */
[----:B------:R4:W1:Y:S04]  /*15900*/  SHFL.IDX PT, R6, R2, 0x1, 0x181f ;  /* 0x00381f0002067f89 */ /* 0x00086800000e0000 */
[----:B--2---:R4:W2:Y:S02]  /*15910*/  SHFL.IDX PT, R4, R3, 0x1, 0x181f ;  /* 0x00381f0003047f89 */ /* 0x0048a400000e0000 */
.L_x_563:
[----:B------:R-:W5:Y:S01]  /*15920*/  LDL.64 R8, [R1+0x28] ;  /* 0x0000280001087983 */ /* 0x000f620000100a00 */
[----:B------:R-:W-:-:S04]  /*15930*/  IADD3 R5, R0, 0x10, RZ ;  /* 0x0000001000057810 */ /* 0x000fc80007ffe0ff */
[----:B------:R-:W-:-:S13]  /*15940*/  ISETP.GE.OR P2, PT, R5, R11, P0 ;  /* 0x0000000b0500720c */ /* 0x000fda0000746670 */
[----:B--2--5:R-:W-:-:S04]  /*15950*/  @!P2 LEA R4, P1, R8, R4, 0x1 ;  /* 0x000000040804a211 */ /* 0x024fc800078208ff */
[----:B-1----:R-:W-:-:S05]  /*15960*/  @!P2 LEA.HI.X R5, R8, R6, R9, 0x1, P1 ;  /* 0x000000060805a211 */ /* 0x002fca00008f0c09 */
[----:B------:R1:W-:Y:S01]  /*15970*/  @!P2 ST.E.128 [R4.64], RZ ;  /* 0x000000ff0400a985 */ /* 0x0003e2000c101d08 */
[----:B------:R-:W-:Y:S05]  /*15980*/  BRA.DIV ~URZ, `(.L_x_534) ;  /* 0x000010127f007947 */ /* 0x000fea000b800000 */
[----:B------:R2:W1:Y:S02]  /*15990*/  SHFL.IDX PT, R6, R2, 0x2, 0x181f ;  /* 0x00581f0002067f89 */ /* 0x00046400000e0000 */
.L_x_564:
[----:B------:R-:W-:Y:S05]  /*159a0*/  BRA.DIV ~URZ, `(.L_x_535) ;  /* 0x000010627f007947 */ /* 0x000fea000b800000 */
[----:B-1----:R1:W2:Y:S02]  /*159b0*/  SHFL.IDX PT, R4, R3, 0x2, 0x181f ;  /* 0x00581f0003047f89 */ /* 0x0022a400000e0000 */
.L_x_565:
[----:B------:R-:W5:Y:S01]  /*159c0*/  LDL.64 R8, [R1+0x28] ;  /* 0x0000280001087983 */ /* 0x000f620000100a00 */
[----:B------:R-:W-:-:S04]  /*159d0*/  IADD3 R5, R0, 0x20, RZ ;  /* 0x0000002000057810 */ /* 0x000fc80007ffe0ff */
[----:B------:R-:W-:-:S13]  /*159e0*/  ISETP.GE.OR P2, PT, R5, R11, P0 ;  /* 0x0000000b0500720c */ /* 0x000fda0000746670 */
[----:B--2--5:R-:W-:-:S04]  /*159f0*/  @!P2 LEA R4, P1, R8, R4, 0x1 ;  /* 0x000000040804a211 */ /* 0x024fc800078208ff */
[----:B------:R-:W-:-:S05]  /*15a00*/  @!P2 LEA.HI.X R5, R8, R6, R9, 0x1, P1 ;  /* 0x000000060805a211 */ /* 0x000fca00008f0c09 */
[----:B------:R2:W-:Y:S01]  /*15a10*/  @!P2 ST.E.128 [R4.64], RZ ;  /* 0x000000ff0400a985 */ /* 0x0005e2000c101d08 */
[----:B------:R-:W-:Y:S05]  /*15a20*/  BRA.DIV ~URZ, `(.L_x_536) ;  /* 0x000010527f007947 */ /* 0x000fea000b800000 */
[----:B------:R1:W2:Y:S04]  /*15a30*/  SHFL.IDX PT, R6, R2, 0x3, 0x181f ;  /* 0x00781f0002067f89 */ /* 0x0002a800000e0000 */
[----:B--2---:R1:W2:Y:S02]  /*15a40*/  SHFL.IDX PT, R4, R3, 0x3, 0x181f ;  /* 0x00781f0003047f89 */ /* 0x0042a400000e0000 */
.L_x_566:
[----:B------:R-:W5:Y:S01]  /*15a50*/  LDL.64 R8, [R1+0x28] ;  /* 0x0000280001087983 */ /* 0x000f620000100a00 */
[----:B------:R-:W-:-:S04]  /*15a60*/  IADD3 R5, R0, 0x30, RZ ;  /* 0x0000003000057810 */ /* 0x000fc80007ffe0ff */
[----:B------:R-:W-:-:S13]  /*15a70*/  ISETP.GE.OR P2, PT, R5, R11, P0 ;  /* 0x0000000b0500720c */ /* 0x000fda0000746670 */
[----:B--2--5:R-:W-:-:S04]  /*15a80*/  @!P2 LEA R4, P1, R8, R4, 0x1 ;  /* 0x000000040804a211 */ /* 0x024fc800078208ff */
[----:B------:R-:W-:-:S05]  /*15a90*/  @!P2 LEA.HI.X R5, R8, R6, R9, 0x1, P1 ;  /* 0x000000060805a211 */ /* 0x000fca00008f0c09 */
[----:B------:R2:W-:Y:S01]  /*15aa0*/  @!P2 ST.E.128 [R4.64], RZ ;  /* 0x000000ff0400a985 */ /* 0x0005e2000c101d08 */
[----:B------:R-:W-:Y:S05]  /*15ab0*/  BRA.DIV ~URZ, `(.L_x_537) ;  /* 0x000010927f007947 */ /* 0x000fea000b800000 */
[----:B------:R1:W2:Y:S02]  /*15ac0*/  SHFL.IDX PT, R6, R2, 0x4, 0x181f ;  /* 0x00981f0002067f89 */ /* 0x0002a400000e0000 */
.L_x_567:
[----:B------:R-:W-:Y:S05]  /*15ad0*/  BRA.DIV ~URZ, `(.L_x_538) ;  /* 0x000010e27f007947 */ /* 0x000fea000b800000 */
[----:B--2---:R2:W1:Y:S02]  /*15ae0*/  SHFL.IDX PT, R4, R3, 0x4, 0x181f ;  /* 0x00981f0003047f89 */ /* 0x00446400000e0000 */
.L_x_568:
[----:B------:R-:W5:Y:S01]  /*15af0*/  LDL.64 R8, [R1+0x28] ;  /* 0x0000280001087983 */ /* 0x000f620000100a00 */
[----:B------:R-:W-:-:S04]  /*15b00*/  IADD3 R5, R0, 0x40, RZ ;  /* 0x0000004000057810 */ /* 0x000fc80007ffe0ff */
[----:B------:R-:W-:-:S13]  /*15b10*/  ISETP.GE.OR P2, PT, R5, R11, P0 ;  /* 0x0000000b0500720c */ /* 0x000fda0000746670 */
[----:B-1---5:R-:W-:-:S04]  /*15b20*/  @!P2 LEA R4, P1, R8, R4, 0x1 ;  /* 0x000000040804a211 */ /* 0x022fc800078208ff */
[----:B------:R-:W-:-:S05]  /*15b30*/  @!P2 LEA.HI.X R5, R8, R6, R9, 0x1, P1 ;  /* 0x000000060805a211 */ /* 0x000fca00008f0c09 */
[----:B------:R1:W-:Y:S01]  /*15b40*/  @!P2 ST.E.128 [R4.64], RZ ;  /* 0x000000ff0400a985 */ /* 0x0003e2000c101d08 */
[----:B------:R-:W-:Y:S05]  /*15b50*/  BRA.DIV ~URZ, `(.L_x_539) ;  /* 0x000010d27f007947 */ /* 0x000fea000b800000 */
[----:B------:R1:W2:Y:S04]  /*15b60*/  SHFL.IDX PT, R6, R2, 0x5, 0x181f ;  /* 0x00b81f0002067f89 */ /* 0x0002a800000e0000 */
[----:B-1----:R1:W3:Y:S02]  /*15b70*/  SHFL.IDX PT, R4, R3, 0x5, 0x181f ;  /* 0x00b81f0003047f89 */ /* 0x0022e400000e0000 */
.L_x_569:
[----:B------:R-:W5:Y:S01]  /*15b80*/  LDL.64 R8, [R1+0x28] ;  /* 0x0000280001087983 */ /* 0x000f620000100a00 */
[----:B------:R-:W-:-:S04]  /*15b90*/  IADD3 R5, R0, 0x50, RZ ;  /* 0x0000005000057810 */ /* 0x000fc80007ffe0ff */
[----:B------:R-:W-:-:S13]  /*15ba0*/  ISETP.GE.OR P2, PT, R5, R11, P0 ;  /* 0x0000000b0500720c */ /* 0x000fda0000746670 */
[----:B---3-5:R-:W-:-:S04]  /*15bb0*/  @!P2 LEA R4, P1, R8, R4, 0x1 ;  /* 0x000000040804a211 */ /* 0x028fc800078208ff */
[----:B--2---:R-:W-:-:S05]  /*15bc0*/  @!P2 LEA.HI.X R5, R8, R6, R9, 0x1, P1 ;  /* 0x000000060805a211 */ /* 0x004fca00008f0c09 */
[----:B------:R2:W-:Y:S01]  /*15bd0*/  @!P2 ST.E.128 [R4.64], RZ ;  /* 0x000000ff0400a985 */ /* 0x0005e2000c101d08 */
[----:B------:R-:W-:Y:S05]  /*15be0*/  BRA.DIV ~URZ, `(.L_x_540) ;  /* 0x000011127f007947 */ /* 0x000fea000b800000 */
[----:B------:R3:W1:Y:S02]  /*15bf0*/  SHFL.IDX PT, R6, R2, 0x6, 0x181f ;  /* 0x00d81f0002067f89 */ /* 0x00066400000e0000 */
.L_x_570:
[----:B------:R-:W-:Y:S05]  /*15c00*/  BRA.DIV ~URZ, `(.L_x_541) ;  /* 0x000011627f007947 */ /* 0x000fea000b800000 */
[----:B--2---:R2:W3:Y:S02]  /*15c10*/  SHFL.IDX PT, R4, R3, 0x6, 0x181f ;  /* 0x00d81f0003047f89 */ /* 0x0044e400000e0000 */
.L_x_571:
[----:B------:R-:W5:Y:S01]  /*15c20*/  LDL.64 R8, [R1+0x28] ;  /* 0x0000280001087983 */ /* 0x000f620000100a00 */
[----:B------:R-:W-:-:S04]  /*15c30*/  IADD3 R5, R0, 0x60, RZ ;  /* 0x0000006000057810 */ /* 0x000fc80007ffe0ff */
[----:B------:R-:W-:-:S13]  /*15c40*/  ISETP.GE.OR P2, PT, R5, R11, P0 ;  /* 0x0000000b0500720c */ /* 0x000fda0000746670 */
[----:B---3-5:R-:W-:-:S04]  /*15c50*/  @!P2 LEA R4, P1, R8, R4, 0x1 ;  /* 0x000000040804a211 */ /* 0x028fc800078208ff */
[----:B-1----:R-:W-:-:S05]  /*15c60*/  @!P2 LEA.HI.X R5, R8, R6, R9, 0x1, P1 ;  /* 0x000000060805a211 */ /* 0x002fca00008f0c09 */
[----:B------:R1:W-:Y:S01]  /*15c70*/  @!P2 ST.E.128 [R4.64], RZ ;  /* 0x000000ff0400a985 */ /* 0x0003e2000c101d08 */
[----:B------:R-:W-:Y:S05]  /*15c80*/  BRA.DIV ~URZ, `(.L_x_542) ;  /* 0x000011527f007947 */ /* 0x000fea000b800000 */
[----:B-1----:R1:W3:Y:S04]  /*15c90*/  SHFL.IDX PT, R4, R2, 0x7, 0x181f ;  /* 0x00f81f0002047f89 */ /* 0x0022e800000e0000 */
[----:B--2-4-:R-:W2:Y:S02]  /*15ca0*/  SHFL.IDX PT, R3, R3, 0x7, 0x181f ;  /* 0x00f81f0003037f89 */ /* 0x014ea400000e0000 */
.L_x_572:
[----:B------:R-:W4:Y:S01]  /*15cb0*/  LDL.64 R6, [R1+0x28] ;  /* 0x0000280001067983 */ /* 0x000f220000100a00 */
[----:B------:R-:W-:-:S04]  /*15cc0*/  IADD3 R0, R0, 0x70, RZ ;  /* 0x0000007000007810 */ /* 0x000fc80007ffe0ff */
[----:B------:R-:W-:-:S13]  /*15cd0*/  ISETP.GE.OR P1, PT, R0, R11, P0 ;  /* 0x0000000b0000720c */ /* 0x000fda0000726670 */
[----:B-12-4-:R-:W-:-:S04]  /*15ce0*/  @!P1 LEA R2, P0, R6, R3, 0x1 ;  /* 0x0000000306029211 */ /* 0x016fc800078008ff */
[----:B---3--:R-:W-:-:S05]  /*15cf0*/  @!P1 LEA.HI.X R3, R6, R4, R7, 0x1, P0 ;  /* 0x0000000406039211 */ /* 0x008fca00000f0c07 */
[----:B------:R1:W-:Y:S04]  /*15d00*/  @!P1 ST.E.128 [R2.64], RZ ;  /* 0x000000ff02009985 */ /* 0x0003e8000c101d08 */
.L_x_528:
[----:B------:R-:W-:Y:S05]  /*15d10*/  BSYNC B1 ;  /* 0x0000000000017941 */ /* 0x000fea0003800000 */
.L_x_525:
[----:B---3--:R-:W3:Y:S02]  /*15d20*/  LDL R0, [R1+0x84] ;  /* 0x0000840001007983 */ /* 0x008ee40000100800 */
[----:B---3--:R-:W-:-:S13]  /*15d30*/  ISETP.NE.AND P0, PT, R0, RZ, PT ;  /* 0x000000ff0000720c */ /* 0x008fda0003f05270 */
[----:B------:R-:W-:Y:S01]  /*15d40*/  @P0 WARPSYNC 0xffffffff ;  /* 0xffffffff00000948 */ /* 0x000fe20003800000 */
[----:B------:R-:W-:Y:S06]  /*15d50*/  @P0 BAR.SYNC.DEFER_BLOCKING 0x5, 0x80 ;  /* 0x0142000000000b1d */ /* 0x000fec0000010000 */
[----:B------:R-:W3:Y:S04]  /*15d60*/  @P0 LDS R0, [0xb100] ;  /* 0x00b10000ff000984 */ /* 0x000ee80000000800 */
[----:B---3--:R3:W-:Y:S04]  /*15d70*/  @P0 STL [R1+0x54], R0 ;  /* 0x0000540001000387 */ /* 0x0087e80000100800 */
[----:B------:R-:W-:Y:S06]  /*15d80*/  @P0 BAR.ARV 0x4, 0x80 ;  /* 0x0102000000000b1d */ /* 0x000fec0000002000 */
[----:B------:R-:W-:Y:S05]  /*15d90*/  @P0 BRA `(.L_x_543) ;  /* 0x0000007000000947 */ /* 0x000fea0003800000 */
[----:B------:R-:W-:Y:S05]  /*15da0*/  BRA.DIV ~URZ, `(.L_x_544) ;  /* 0x000011027f007947 */ /* 0x000fea000b800000 */
[----:B---3--:R3:W4:Y:S02]  /*15db0*/  SHFL.IDX PT, R0, R47, RZ, 0x1f ;  /* 0x00001fff2f007589 */ /* 0x00872400000e0000 */
.L_x_573:
[----:B------:R-:W-:Y:S01]  /*15dc0*/  WARPSYNC 0xffffffff ;  /* 0xffffffff00007948 */ /* 0x000fe20003800000 */
[----:B------:R-:W-:Y:S06]  /*15dd0*/  BAR.SYNC.DEFER_BLOCKING 0x4, 0x80 ;  /* 0x0102000000007b1d */ /* 0x000fec0000010000 */
[----:B----4-:R4:W-:Y:S04]  /*15de0*/  STL [R1+0x54], R0 ;  /* 0x0000540001007387 */ /* 0x0109e80000100800 */
[----:B------:R4:W-:Y:S04]  /*15df0*/  @!P6 STS [0xb100], R47 ;  /* 0x00b1002fff00e388 */ /* 0x0009e80000000800 */
[----:B------:R-:W-:Y:S06]  /*15e00*/  BAR.ARV 0x5, 0x80 ;  /* 0x0142000000007b1d */ /* 0x000fec0000002000 */
.L_x_543:
[----:B---34-:R-:W3:Y:S02]  /*15e10*/  LDL R0, [R1+0x54] ;  /* 0x0000540001007983 */ /* 0x018ee40000100800 */
[----:B---3--:R-:W-:-:S13]  /*15e20*/  ISETP.GE.AND P0, PT, R0, c[0x0][0x538], PT ;  /* 0x00014e0000007a0c */ /* 0x008fda0003f06270 */
[----:B-12---:R-:W-:Y:S01]  /*15e30*/  @P0 CALL.REL.NOINC `(.L_x_545) ;  /* 0x0000001000000944 */ /* 0x006fe20003c00000 */
[----:B------:R-:W-:Y:S05]  /*15e40*/  BRA `(.L_x_546) ;  /* 0xfffeab2000007947 */ /* 0x000fea000383ffff */
.L_x_545:
[----:B------:R-:W-:Y:S05]  /*15e50*/  EXIT ;  /* 0x000000000000794d */ /* 0x000fea0003800000 */
.L_x_489:
[----:B------:R-:W-:Y:S01]  /*15e60*/  IMAD.MOV.U32 R10, RZ, RZ, R2 ;  /* 0x000000ffff0a7224 */ /* 0x000fe200078e0002 */
[----:B-1----:R-:W-:Y:S01]  /*15e70*/  MOV R8, RZ ;  /* 0x000000ff00087202 */ /* 0x002fe20000000f00 */
[----:B------:R-:W-:Y:S01]  /*15e80*/  IMAD.MOV.U32 R7, RZ, RZ, 0x181f ;  /* 0x0000181fff077424 */ /* 0x000fe200078e00ff */
[----:B------:R-:W-:Y:S02]  /*15e90*/  MOV R9, 0x15eb0 ;  /* 0x00015eb000097802 */ /* 0x000fe40000000f00 */
[----:B------:R-:W-:Y:S05]  /*15ea0*/  CALL.REL.NOINC `($__internal_1_$__cuda_sm70_shflsync_idx_p) ;  /* 0x000010b000007944 */ /* 0x000fea0003c00000 */
[----:B------:R-:W-:Y:S01]  /*15eb0*/  MOV R5, R7 ;  /* 0x0000000700057202 */ /* 0x000fe20000000f00 */
[----:B------:R-:W-:Y:S05]  /*15ec0*/  BRA `(.L_x_547) ;  /* 0xfffeb6a000007947 */ /* 0x000fea000383ffff */
.L_x_490:
[----:B------:R-:W-:Y:S01]  /*15ed0*/  IMAD.MOV.U32 R10, RZ, RZ, R3 ;  /* 0x000000ffff0a7224 */ /* 0x000fe200078e0003 */
[----:B-1----:R-:W-:Y:S01]  /*15ee0*/  MOV R8, RZ ;  /* 0x000000ff00087202 */ /* 0x002fe20000000f00 */
[----:B------:R-:W-:Y:S01]  /*15ef0*/  IMAD.MOV.U32 R7, RZ, RZ, 0x181f ;  /* 0x0000181fff077424 */ /* 0x000fe200078e00ff */
[----:B------:R-:W-:Y:S02]  /*15f00*/  MOV R9, 0x15f20 ;  /* 0x00015f2000097802 */ /* 0x000fe40000000f00 */
[----:B--23--:R-:W-:Y:S05]  /*15f10*/  CALL.REL.NOINC `($__internal_1_$__cuda_sm70_shflsync_idx_p) ;  /* 0x0000104000007944 */ /* 0x00cfea0003c00000 */
[----:B------:R-:W-:Y:S01]  /*15f20*/  MOV R4, R7 ;  /* 0x0000000700047202 */ /* 0x000fe20000000f00 */
[----:B------:R-:W-:Y:S05]  /*15f30*/  BRA `(.L_x_548) ;  /* 0xfffeb65000007947 */ /* 0x000fea000383ffff */
.L_x_493:
[----:B------:R-:W-:Y:S01]  /*15f40*/  IMAD.MOV.U32 R10, RZ, RZ, R2 ;  /* 0x000000ffff0a7224 */ /* 0x000fe200078e0002 */
[----:B------:R-:W-:Y:S01]  /*15f50*/  MOV R8, 0x1 ;  /* 0x0000000100087802 */ /* 0x000fe20000000f00 */
[----:B------:R-:W-:Y:S01]  /*15f60*/  IMAD.MOV.U32 R7, RZ, RZ, 0x181f ;  /* 0x0000181fff077424 */ /* 0x000fe200078e00ff */
[----:B------:R-:W-:-:S02]  /*15f70*/  MOV R9, 0x15f90 ;  /* 0x00015f9000097802 */ /* 0x000fc40000000f00 */
[----:B-1234-:R-:W-:Y:S05]  /*15f80*/  CALL.REL.NOINC `($__internal_1_$__cuda_sm70_shflsync_idx_p) ;  /* 0x00000fd000007944 */ /* 0x01efea0003c00000 */
[----:B------:R-:W-:Y:S01]  /*15f90*/  IMAD.MOV.U32 R6, RZ, RZ, R7 ;  /* 0x000000ffff067224 */ /* 0x000fe200078e0007 */
[----:B------:R-:W-:Y:S01]  /*15fa0*/  MOV R8, 0x1 ;  /* 0x0000000100087802 */ /* 0x000fe20000000f00 */
[----:B------:R-:W-:Y:S01]  /*15fb0*/  IMAD.MOV.U32 R10, RZ, RZ, R3 ;  /* 0x000000ffff0a7224 */ /* 0x000fe200078e0003 */
[----:B------:R-:W-:-:S02]  /*15fc0*/  MOV R7, 0x181f ;  /* 0x0000181f00077802 */ /* 0x000fc40000000f00 */
[----:B------:R-:W-:Y:S02]  /*15fd0*/  MOV R9, 0x15ff0 ;  /* 0x00015ff000097802 */ /* 0x000fe40000000f00 */
[----:B------:R-:W-:Y:S05]  /*15fe0*/  CALL.REL.NOINC `($__internal_1_$__cuda_sm70_shflsync_idx_p) ;  /* 0x00000f7000007944 */ /* 0x000fea0003c00000 */
[----:B------:R-:W-:Y:S01]  /*15ff0*/  MOV R4, R7 ;  /* 0x0000000700047202 */ /* 0x000fe20000000f00 */
[----:B------:R-:W-:Y:S05]  /*16000*/  BRA `(.L_x_549) ;  /* 0xfffeb68000007947 */ /* 0x000fea000383ffff */
.L_x_496:
[----:B------:R-:W-:Y:S01]  /*16010*/  IMAD.MOV.U32 R10, RZ, RZ, R2 ;  /* 0x000000ffff0a7224 */ /* 0x000fe200078e0002 */
[----:B------:R-:W-:Y:S01]  /*16020*/  MOV R8, 0x2 ;  /* 0x0000000200087802 */ /* 0x000fe20000000f00 */
[----:B------:R-:W-:Y:S01]  /*16030*/  IMAD.MOV.U32 R7, RZ, RZ, 0x181f ;  /* 0x0000181fff077424 */ /* 0x000fe200078e00ff */
[----:B------:R-:W-:Y:S02]  /*16040*/  MOV R9, 0x16060 ;  /* 0x0001606000097802 */ /* 0x000fe40000000f00 */
[----:B-123--:R-:W-:Y:S05]  /*16050*/  CALL.REL.NOINC `($__internal_1_$__cuda_sm70_shflsync_idx_p) ;  /* 0x00000f0000007944 */ /* 0x00efea0003c00000 */
[----:B------:R-:W-:Y:S01]  /*16060*/  MOV R6, R7 ;  /* 0x0000000700067202 */ /* 0x000fe20000000f00 */
[----:B------:R-:W-:Y:S05]  /*16070*/  BRA `(.L_x_550) ;  /* 0xfffeb6f000007947 */ /* 0x000fea000383ffff */
.L_x_497:
[----:B------:R-:W-:Y:S01]  /*16080*/  IMAD.MOV.U32 R10, RZ, RZ, R3 ;  /* 0x000000ffff0a7224 */ /* 0x000fe200078e0003 */
[----:B------:R-:W-:Y:S01]  /*16090*/  MOV R8, 0x2 ;  /* 0x0000000200087802 */ /* 0x000fe20000000f00 */
[----:B------:R-:W-:Y:S01]  /*160a0*/  IMAD.MOV.U32 R7, RZ, RZ, 0x181f ;  /* 0x0000181fff077424 */ /* 0x000fe200078e00ff */
[----:B------:R-:W-:Y:S02]  /*160b0*/  MOV R9, 0x160d0 ;  /* 0x000160d000097802 */ /* 0x000fe40000000f00 */
[----:B-1234-:R-:W-:Y:S05]  /*160c0*/  CALL.REL.NOINC `($__internal_1_$__cuda_sm70_shflsync_idx_p) ;  /* 0x00000e9000007944 */ /* 0x01efea0003c00000 */
[----:B------:R-:W-:Y:S01]  /*160d0*/  MOV R4, R7 ;  /* 0x0000000700047202 */ /* 0x000fe20000000f00 */
[----:B------:R-:W-:Y:S05]  /*160e0*/  BRA `(.L_x_551) ;  /* 0xfffeb6a000007947 */ /* 0x000fea000383ffff */
.L_x_500:
        /* <DEDUP_REMOVED lines=13> */
.L_x_503:
[----:B------:R-:W-:Y:S01]  /*161c0*/  IMAD.MOV.U32 R10, RZ, RZ, R2 ;  /* 0x000000ffff0a7224 */ /* 0x000fe200078e0002 */
[----:B------:R-:W-:Y:S01]  /*161d0*/  MOV R8, 0x4 ;  /* 0x0000000400087802 */ /* 0x000fe20000000f00 */
[----:B------:R-:W-:Y:S01]  /*161e0*/  IMAD.MOV.U32 R7, RZ, RZ, 0x181f ;  /* 0x0000181fff077424 */ /* 0x000fe200078e00ff */
[----:B------:R-:W-:Y:S02]  /*161f0*/  MOV R9, 0x16210 ;  /* 0x0001621000097802 */ /* 0x000fe40000000f00 */
[----:B-1234-:R-:W-:Y:S05]  /*16200*/  CALL.REL.NOINC `($__internal_1_$__cuda_sm70_shflsync_idx_p) ;  /* 0x00000d5000007944 */ /* 0x01efea0003c00000 */
[----:B------:R-:W-:Y:S01]  /*16210*/  MOV R6, R7 ;  /* 0x0000000700067202 */ /* 0x000fe20000000f00 */
[----:B------:R-:W-:Y:S05]  /*16220*/  BRA `(.L_x_553) ;  /* 0xfffeb73000007947 */ /* 0x000fea000383ffff */
.L_x_504:
[----:B------:R-:W-:Y:S01]  /*16230*/  IMAD.MOV.U32 R10, RZ, RZ, R3 ;  /* 0x000000ffff0a7224 */ /* 0x000fe200078e0003 */
[----:B------:R-:W-:Y:S01]  /*16240*/  MOV R8, 0x4 ;  /* 0x0000000400087802 */ /* 0x000fe20000000f00 */
[----:B------:R-:W-:Y:S01]  /*16250*/  IMAD.MOV.U32 R7, RZ, RZ, 0x181f ;  /* 0x0000181fff077424 */ /* 0x000fe200078e00ff */
[----:B------:R-:W-:Y:S02]  /*16260*/  MOV R9, 0x16280 ;  /* 0x0001628000097802 */ /* 0x000fe40000000f00 */
[----:B-1234-:R-:W-:Y:S05]  /*16270*/  CALL.REL.NOINC `($__internal_1_$__cuda_sm70_shflsync_idx_p) ;  /* 0x00000ce000007944 */ /* 0x01efea0003c00000 */
[----:B------:R-:W-:Y:S01]  /*16280*/  MOV R4, R7 ;  /* 0x0000000700047202 */ /* 0x000fe20000000f00 */
[----:B------:R-:W-:Y:S05]  /*16290*/  BRA `(.L_x_554) ;  /* 0xfffeb6e000007947 */ /* 0x000fea000383ffff */
.L_x_507:
        /* <DEDUP_REMOVED lines=13> */
.L_x_510:
[----:B------:R-:W-:Y:S01]  /*16370*/  IMAD.MOV.U32 R10, RZ, RZ, R2 ;  /* 0x000000ffff0a7224 */ /* 0x000fe200078e0002 */
[----:B------:R-:W-:Y:S01]  /*16380*/  MOV R8, 0x6 ;  /* 0x0000000600087802 */ /* 0x000fe20000000f00 */
[----:B------:R-:W-:Y:S01]  /*16390*/  IMAD.MOV.U32 R7, RZ, RZ, 0x181f ;  /* 0x0000181fff077424 */ /* 0x000fe200078e00ff */
[----:B------:R-:W-:Y:S02]  /*163a0*/  MOV R9, 0x163c0 ;  /* 0x000163c000097802 */ /* 0x000fe40000000f00 */
[----:B-1234-:R-:W-:Y:S05]  /*163b0*/  CALL.REL.NOINC `($__internal_1_$__cuda_sm70_shflsync_idx_p) ;  /* 0x00000ba000007944 */ /* 0x01efea0003c00000 */
[----:B------:R-:W-:Y:S01]  /*163c0*/  MOV R6, R7 ;  /* 0x0000000700067202 */ /* 0x000fe20000000f00 */
[----:B------:R-:W-:Y:S05]  /*163d0*/  BRA `(.L_x_556) ;  /* 0xfffeb77000007947 */ /* 0x000fea000383ffff */
.L_x_511:
[----:B------:R-:W-:Y:S01]  /*163e0*/  IMAD.MOV.U32 R10, RZ, RZ, R3 ;  /* 0x000000ffff0a7224 */ /* 0x000fe200078e0003 */
[----:B------:R-:W-:Y:S01]  /*163f0*/  MOV R8, 0x6 ;  /* 0x0000000600087802 */ /* 0x000fe20000000f00 */
[----:B------:R-:W-:Y:S01]  /*16400*/  IMAD.MOV.U32 R7, RZ, RZ, 0x181f ;  /* 0x0000181fff077424 */ /* 0x000fe200078e00ff */
[----:B------:R-:W-:Y:S02]  /*16410*/  MOV R9, 0x16430 ;  /* 0x0001643000097802 */ /* 0x000fe40000000f00 */
[----:B-1234-:R-:W-:Y:S05]  /*16420*/  CALL.REL.NOINC `($__internal_1_$__cuda_sm70_shflsync_idx_p) ;  /* 0x00000b3000007944 */ /* 0x01efea0003c00000 */
[----:B------:R-:W-:Y:S01]  /*16430*/  MOV R4, R7 ;  /* 0x0000000700047202 */ /* 0x000fe20000000f00 */
[----:B------:R-:W-:Y:S05]  /*16440*/  BRA `(.L_x_557) ;  /* 0xfffeb72000007947 */ /* 0x000fea000383ffff */
.L_x_514:
        /* <DEDUP_REMOVED lines=13> */
.L_x_521:
[----:B--2---:R1:W5:Y:S01]  /*16520*/  LDL R0, [R1+0x10] ;  /* 0x0000100001007983 */ /* 0x0043620000100800 */
[----:B------:R-:W-:Y:S02]  /*16530*/  MOV R3, 0x2 ;  /* 0x0000000200037802 */ /* 0x000fe40000000f00 */
[----:B------:R-:W-:Y:S02]  /*16540*/  MOV R8, 0x16560 ;  /* 0x0001656000087802 */ /* 0x000fe40000000f00 */
[----:B-1---5:R-:W-:Y:S05]  /*16550*/  CALL.REL.NOINC `($__internal_0_$__cuda_sm70_shflsync_bfly_p) ;  /* 0x000009c000007944 */ /* 0x022fea0003c00000 */
[----:B--2---:R-:W-:Y:S01]  /*16560*/  MOV R2, R3 ;  /* 0x0000000300027202 */ /* 0x004fe20000000f00 */
[----:B-1----:R-:W-:Y:S05]  /*16570*/  BRA `(.L_x_559) ;  /* 0xffffd58000007947 */ /* 0x002fea000383ffff */
.L_x_522:
[----:B------:R-:W-:Y:S01]  /*16580*/  IMAD.MOV.U32 R0, RZ, RZ, R2 ;  /* 0x000000ffff007224 */ /* 0x000fe200078e0002 */
[----:B------:R-:W-:Y:S02]  /*16590*/  MOV R3, 0x1 ;  /* 0x0000000100037802 */ /* 0x000fe40000000f00 */
[----:B------:R-:W-:Y:S02]  /*165a0*/  MOV R8, 0x165c0 ;  /* 0x000165c000087802 */ /* 0x000fe40000000f00 */
[----:B-----5:R-:W-:Y:S05]  /*165b0*/  CALL.REL.NOINC `($__internal_0_$__cuda_sm70_shflsync_bfly_p) ;  /* 0x0000096000007944 */ /* 0x020fea0003c00000 */
[----:B-1----:R1:W5:Y:S01]  /*165c0*/  LDL R0, [R1+0x18] ;  /* 0x0000180001007983 */ /* 0x0023620000100800 */
[----:B--2---:R-:W-:Y:S01]  /*165d0*/  FADD.FTZ R2, R2, R3 ;  /* 0x0000000302027221 */ /* 0x004fe20000010000 */
[----:B------:R-:W-:-:S02]  /*165e0*/  MOV R3, 0x2 ;  /* 0x0000000200037802 */ /* 0x000fc40000000f00 */
[----:B------:R-:W-:Y:S02]  /*165f0*/  MOV R8, 0x16610 ;  /* 0x0001661000087802 */ /* 0x000fe40000000f00 */
[----:B-1---5:R-:W-:Y:S05]  /*16600*/  CALL.REL.NOINC `($__internal_0_$__cuda_sm70_shflsync_bfly_p) ;  /* 0x0000091000007944 */ /* 0x022fea0003c00000 */
[----:B-1----:R-:W3:Y:S01]  /*16610*/  LDL.LU R0, [R1+0x18] ;  /* 0x0000180001007983 */ /* 0x002ee20000300800 */
[----:B------:R-:W-:Y:S01]  /*16620*/  MOV R8, 0x16670 ;  /* 0x0001667000087802 */ /* 0x000fe20000000f00 */
[----:B--23--:R-:W-:Y:S01]  /*16630*/  FADD.FTZ R4, R0, R3 ;  /* 0x0000000300047221 */ /* 0x00cfe20000010000 */
[----:B------:R-:W-:-:S04]  /*16640*/  MOV R3, 0x1 ;  /* 0x0000000100037802 */ /* 0x000fc80000000f00 */
[----:B------:R-:W-:Y:S02]  /*16650*/  MOV R0, R4 ;  /* 0x0000000400007202 */ /* 0x000fe40000000f00 */
[----:B------:R-:W-:Y:S05]  /*16660*/  CALL.REL.NOINC `($__internal_0_$__cuda_sm70_shflsync_bfly_p) ;  /* 0x000008b000007944 */ /* 0x000fea0003c00000 */
[----:B-1----:R1:W5:Y:S01]  /*16670*/  LDL R0, [R1+0x14] ;  /* 0x0000140001007983 */ /* 0x0023620000100800 */
[----:B--2---:R-:W-:Y:S01]  /*16680*/  FADD.FTZ R4, R4, R3 ;  /* 0x0000000304047221 */ /* 0x004fe20000010000 */
[----:B------:R-:W-:Y:S02]  /*16690*/  MOV R3, 0x2 ;  /* 0x0000000200037802 */ /* 0x000fe40000000f00 */
        /* <DEDUP_REMOVED lines=19> */
[----:B--2---:R-:W-:Y:S01]  /*167d0*/  MOV R8, R3 ;  /* 0x0000000300087202 */ /* 0x004fe20000000f00 */
[----:B-1----:R-:W-:Y:S05]  /*167e0*/  BRA `(.L_x_560) ;  /* 0xffffd44000007947 */ /* 0x002fea000383ffff */
.L_x_531:
[----:B------:R-:W-:Y:S01]  /*167f0*/  IMAD.MOV.U32 R10, RZ, RZ, R2 ;  /* 0x000000ffff0a7224 */ /* 0x000fe200078e0002 */
[----:B------:R-:W-:Y:S01]  /*16800*/  MOV R8, RZ ;  /* 0x000000ff00087202 */ /* 0x000fe20000000f00 */
[----:B------:R-:W-:Y:S01]  /*16810*/  IMAD.MOV.U32 R7, RZ, RZ, 0x181f ;  /* 0x0000181fff077424 */ /* 0x000fe200078e00ff */
[----:B------:R-:W-:Y:S02]  /*16820*/  MOV R9, 0x16840 ;  /* 0x0001684000097802 */ /* 0x000fe40000000f00 */
[----:B------:R-:W-:Y:S05]  /*16830*/  CALL.REL.NOINC `($__internal_1_$__cuda_sm70_shflsync_idx_p) ;  /* 0x0000072000007944 */ /* 0x000fea0003c00000 */
[----:B------:R-:W-:Y:S01]  /*16840*/  MOV R5, R7 ;  /* 0x0000000700057202 */ /* 0x000fe20000000f00 */
[----:B------:R-:W-:Y:S05]  /*16850*/  BRA `(.L_x_561) ;  /* 0xfffff00000007947 */ /* 0x000fea000383ffff */
.L_x_532:
[----:B------:R-:W-:Y:S01]  /*16860*/  IMAD.MOV.U32 R10, RZ, RZ, R3 ;  /* 0x000000ffff0a7224 */ /* 0x000fe200078e0003 */
[----:B------:R-:W-:Y:S01]  /*16870*/  MOV R8, RZ ;  /* 0x000000ff00087202 */ /* 0x000fe20000000f00 */
[----:B------:R-:W-:Y:S01]  /*16880*/  IMAD.MOV.U32 R7, RZ, RZ, 0x181f ;  /* 0x0000181fff077424 */ /* 0x000fe200078e00ff */
[----:B------:R-:W-:Y:S02]  /*16890*/  MOV R9, 0x168b0 ;  /* 0x000168b000097802 */ /* 0x000fe40000000f00 */
[----:B-12---:R-:W-:Y:S05]  /*168a0*/  CALL.REL.NOINC `($__internal_1_$__cuda_sm70_shflsync_idx_p) ;  /* 0x000006b000007944 */ /* 0x006fea0003c00000 */
[----:B------:R-:W-:Y:S01]  /*168b0*/  MOV R4, R7 ;  /* 0x0000000700047202 */ /* 0x000fe20000000f00 */
[----:B------:R-:W-:Y:S05]  /*168c0*/  BRA `(.L_x_562) ;  /* 0xffffefb000007947 */ /* 0x000fea000383ffff */
.L_x_533:
[----:B------:R-:W-:Y:S01]  /*168d0*/  IMAD.MOV.U32 R10, RZ, RZ, R2 ;  /* 0x000000ffff0a7224 */ /* 0x000fe200078e0002 */
[----:B------:R-:W-:Y:S01]  /*168e0*/  MOV R8, 0x1 ;  /* 0x0000000100087802 */ /* 0x000fe20000000f00 */
[----:B------:R-:W-:Y:S01]  /*168f0*/  IMAD.MOV.U32 R7, RZ, RZ, 0x181f ;  /* 0x0000181fff077424 */ /* 0x000fe200078e00ff */
[----:B------:R-:W-:-:S02]  /*16900*/  MOV R9, 0x16920 ;  /* 0x0001692000097802 */ /* 0x000fc40000000f00 */
[----:B-123--:R-:W-:Y:S05]  /*16910*/  CALL.REL.NOINC `($__internal_1_$__cuda_sm70_shflsync_idx_p) ;  /* 0x0000064000007944 */ /* 0x00efea0003c00000 */
        /* <DEDUP_REMOVED lines=8> */
.L_x_534:
[----:B------:R-:W-:Y:S01]  /*169a0*/  IMAD.MOV.U32 R10, RZ, RZ, R2 ;  /* 0x000000ffff0a7224 */ /* 0x000fe200078e0002 */
[----:B------:R-:W-:Y:S01]  /*169b0*/  MOV R8, 0x2 ;  /* 0x0000000200087802 */ /* 0x000fe20000000f00 */
[----:B------:R-:W-:Y:S01]  /*169c0*/  IMAD.MOV.U32 R7, RZ, RZ, 0x181f ;  /* 0x0000181fff077424 */ /* 0x000fe200078e00ff */
[----:B------:R-:W-:Y:S02]  /*169d0*/  MOV R9, 0x169f0 ;  /* 0x000169f000097802 */ /* 0x000fe40000000f00 */
[----:B-1-34-:R-:W-:Y:S05]  /*169e0*/  CALL.REL.NOINC `($__internal_1_$__cuda_sm70_shflsync_idx_p) ;  /* 0x0000057000007944 */ /* 0x01afea0003c00000 */
[----:B------:R-:W-:Y:S01]  /*169f0*/  MOV R6, R7 ;  /* 0x0000000700067202 */ /* 0x000fe20000000f00 */
[----:B------:R-:W-:Y:S05]  /*16a00*/  BRA `(.L_x_564) ;  /* 0xffffef9000007947 */ /* 0x000fea000383ffff */
.L_x_535:
[----:B------:R-:W-:Y:S01]  /*16a10*/  IMAD.MOV.U32 R10, RZ, RZ, R3 ;  /* 0x000000ffff0a7224 */ /* 0x000fe200078e0003 */
[----:B------:R-:W-:Y:S01]  /*16a20*/  MOV R8, 0x2 ;  /* 0x0000000200087802 */ /* 0x000fe20000000f00 */
[----:B------:R-:W-:Y:S01]  /*16a30*/  IMAD.MOV.U32 R7, RZ, RZ, 0x181f ;  /* 0x0000181fff077424 */ /* 0x000fe200078e00ff */
[----:B------:R-:W-:Y:S02]  /*16a40*/  MOV R9, 0x16a60 ;  /* 0x00016a6000097802 */ /* 0x000fe40000000f00 */
[----:B-1234-:R-:W-:Y:S05]  /*16a50*/  CALL.REL.NOINC `($__internal_1_$__cuda_sm70_shflsync_idx_p) ;  /* 0x0000050000007944 */ /* 0x01efea0003c00000 */
[----:B------:R-:W-:Y:S01]  /*16a60*/  MOV R4, R7 ;  /* 0x0000000700047202 */ /* 0x000fe20000000f00 */
[----:B------:R-:W-:Y:S05]  /*16a70*/  BRA `(.L_x_565) ;  /* 0xffffef4000007947 */ /* 0x000fea000383ffff */
.L_x_536:
        /* <DEDUP_REMOVED lines=13> */
.L_x_537:
[----:B------:R-:W-:Y:S01]  /*16b50*/  IMAD.MOV.U32 R10, RZ, RZ, R2 ;  /* 0x000000ffff0a7224 */ /* 0x000fe200078e0002 */
[----:B------:R-:W-:Y:S01]  /*16b60*/  MOV R8, 0x4 ;  /* 0x0000000400087802 */ /* 0x000fe20000000f00 */
[----:B------:R-:W-:Y:S01]  /*16b70*/  IMAD.MOV.U32 R7, RZ, RZ, 0x181f ;  /* 0x0000181fff077424 */ /* 0x000fe200078e00ff */
[----:B------:R-:W-:Y:S02]  /*16b80*/  MOV R9, 0x16ba0 ;  /* 0x00016ba000097802 */ /* 0x000fe40000000f00 */
[----:B-1234-:R-:W-:Y:S05]  /*16b90*/  CALL.REL.NOINC `($__internal_1_$__cuda_sm70_shflsync_idx_p) ;  /* 0x000003c000007944 */ /* 0x01efea0003c00000 */
[----:B------:R-:W-:Y:S01]  /*16ba0*/  MOV R6, R7 ;  /* 0x0000000700067202 */ /* 0x000fe20000000f00 */
[----:B------:R-:W-:Y:S05]  /*16bb0*/  BRA `(.L_x_567) ;  /* 0xffffef1000007947 */ /* 0x000fea000383ffff */
.L_x_538:
[----:B------:R-:W-:Y:S01]  /*16bc0*/  IMAD.MOV.U32 R10, RZ, RZ, R3 ;  /* 0x000000ffff0a7224 */ /* 0x000fe200078e0003 */
[----:B------:R-:W-:Y:S01]  /*16bd0*/  MOV R8, 0x4 ;  /* 0x0000000400087802 */ /* 0x000fe20000000f00 */
[----:B------:R-:W-:Y:S01]  /*16be0*/  IMAD.MOV.U32 R7, RZ, RZ, 0x181f ;  /* 0x0000181fff077424 */ /* 0x000fe200078e00ff */
[----:B------:R-:W-:Y:S02]  /*16bf0*/  MOV R9, 0x16c10 ;  /* 0x00016c1000097802 */ /* 0x000fe40000000f00 */
[----:B-1234-:R-:W-:Y:S05]  /*16c00*/  CALL.REL.NOINC `($__internal_1_$__cuda_sm70_shflsync_idx_p) ;  /* 0x0000035000007944 */ /* 0x01efea0003c00000 */
[----:B------:R-:W-:Y:S01]  /*16c10*/  MOV R4, R7 ;  /* 0x0000000700047202 */ /* 0x000fe20000000f00 */
[----:B------:R-:W-:Y:S05]  /*16c20*/  BRA `(.L_x_568) ;  /* 0xffffeec000007947 */ /* 0x000fea000383ffff */
.L_x_539:
        /* <DEDUP_REMOVED lines=13> */
.L_x_540:
[----:B------:R-:W-:Y:S01]  /*16d00*/  IMAD.MOV.U32 R10, RZ, RZ, R2 ;  /* 0x000000ffff0a7224 */ /* 0x000fe200078e0002 */
[----:B------:R-:W-:Y:S01]  /*16d10*/  MOV R8, 0x6 ;  /* 0x0000000600087802 */ /* 0x000fe20000000f00 */
[----:B------:R-:W-:Y:S01]  /*16d20*/  IMAD.MOV.U32 R7, RZ, RZ, 0x181f ;  /* 0x0000181fff077424 */ /* 0x000fe200078e00ff */
[----:B------:R-:W-:Y:S02]  /*16d30*/  MOV R9, 0x16d50 ;  /* 0x00016d5000097802 */ /* 0x000fe40000000f00 */
[----:B-12-4-:R-:W-:Y:S05]  /*16d40*/  CALL.REL.NOINC `($__internal_1_$__cuda_sm70_shflsync_idx_p) ;  /* 0x0000021000007944 */ /* 0x016fea0003c00000 */
[----:B------:R-:W-:Y:S01]  /*16d50*/  MOV R6, R7 ;  /* 0x0000000700067202 */ /* 0x000fe20000000f00 */
[----:B------:R-:W-:Y:S05]  /*16d60*/  BRA `(.L_x_570) ;  /* 0xffffee9000007947 */ /* 0x000fea000383ffff */
.L_x_541:
[----:B------:R-:W-:Y:S01]  /*16d70*/  IMAD.MOV.U32 R10, RZ, RZ, R3 ;  /* 0x000000ffff0a7224 */ /* 0x000fe200078e0003 */
[----:B------:R-:W-:Y:S01]  /*16d80*/  MOV R8, 0x6 ;  /* 0x0000000600087802 */ /* 0x000fe20000000f00 */
[----:B------:R-:W-:Y:S01]  /*16d90*/  IMAD.MOV.U32 R7, RZ, RZ, 0x181f ;  /* 0x0000181fff077424 */ /* 0x000fe200078e00ff */
[----:B------:R-:W-:Y:S02]  /*16da0*/  MOV R9, 0x16dc0 ;  /* 0x00016dc000097802 */ /* 0x000fe40000000f00 */
[----:B-1234-:R-:W-:Y:S05]  /*16db0*/  CALL.REL.NOINC `($__internal_1_$__cuda_sm70_shflsync_idx_p) ;  /* 0x000001a000007944 */ /* 0x01efea0003c00000 */
[----:B------:R-:W-:Y:S01]  /*16dc0*/  MOV R4, R7 ;  /* 0x0000000700047202 */ /* 0x000fe20000000f00 */
[----:B------:R-:W-:Y:S05]  /*16dd0*/  BRA `(.L_x_571) ;  /* 0xffffee4000007947 */ /* 0x000fea000383ffff */
.L_x_542:
[----:B------:R-:W-:Y:S01]  /*16de0*/  IMAD.MOV.U32 R10, RZ, RZ, R2 ;  /* 0x000000ffff0a7224 */ /* 0x000fe200078e0002 */
[----:B------:R-:W-:Y:S01]  /*16df0*/  MOV R8, 0x7 ;  /* 0x0000000700087802 */ /* 0x000fe20000000f00 */
[----:B------:R-:W-:Y:S01]  /*16e00*/  IMAD.MOV.U32 R7, RZ, RZ, 0x181f ;  /* 0x0000181fff077424 */ /* 0x000fe200078e00ff */
[----:B------:R-:W-:-:S02]  /*16e10*/  MOV R9, 0x16e30 ;  /* 0x00016e3000097802 */ /* 0x000fc40000000f00 */
[----:B-12-4-:R-:W-:Y:S05]  /*16e20*/  CALL.REL.NOINC `($__internal_1_$__cuda_sm70_shflsync_idx_p) ;  /* 0x0000013000007944 */ /* 0x016fea0003c00000 */
        /* <DEDUP_REMOVED lines=8> */
.L_x_544:
[----:B------:R-:W-:Y:S01]  /*16eb0*/  IMAD.MOV.U32 R10, RZ, RZ, R47 ;  /* 0x000000ffff0a7224 */ /* 0x000fe200078e002f */
[----:B--2---:R-:W-:Y:S01]  /*16ec0*/  MOV R8, RZ ;  /* 0x000000ff00087202 */ /* 0x004fe20000000f00 */
[----:B------:R-:W-:Y:S01]  /*16ed0*/  IMAD.MOV.U32 R7, RZ, RZ, 0x1f ;  /* 0x0000001fff077424 */ /* 0x000fe200078e00ff */
[----:B------:R-:W-:Y:S02]  /*16ee0*/  MOV R9, 0x16f00 ;  /* 0x00016f0000097802 */ /* 0x000fe40000000f00 */
[----:B-1-3--:R-:W-:Y:S05]  /*16ef0*/  CALL.REL.NOINC `($__internal_1_$__cuda_sm70_shflsync_idx_p) ;  /* 0x0000006000007944 */ /* 0x00afea0003c00000 */
[----:B------:R-:W-:Y:S01]  /*16f00*/  MOV R0, R7 ;  /* 0x0000000700007202 */ /* 0x000fe20000000f00 */
[----:B------:R-:W-:Y:S05]  /*16f10*/  BRA `(.L_x_573) ;  /* 0xffffeea000007947 */ /* 0x000fea000383ffff */
        .weak           $__internal_0_$__cuda_sm70_shflsync_bfly_p
        .type           $__internal_0_$__cuda_sm70_shflsync_bfly_p,@function
        .size           $__internal_0_$__cuda_sm70_shflsync_bfly_p,($__internal_1_$__cuda_sm70_shflsync_idx_p - $__internal_0_$__cuda_sm70_shflsync_bfly_p)
$__internal_0_$__cuda_sm70_shflsync_bfly_p:
[----:B------:R-:W-:Y:S01]  /*16f20*/  MOV R9, 0x0 ;  /* 0x0000000000097802 */ /* 0x000fe20000000f00 */
[----:B------:R-:W-:Y:S04]  /*16f30*/  WARPSYNC R7 ;  /* 0x0000000700007348 */ /* 0x000fe80003800000 */
[----:B------:R1:W2:Y:S01]  /*16f40*/  SHFL.BFLY PT, R3, R0, R3, R10 ;  /* 0x0c00000300037389 */ /* 0x0002a200000e000a */
[----:B------:R-:W-:Y:S05]  /*16f50*/  RET.REL.NODEC R8 `(_ZN7cutlass13device_kernelIN5flash19enable_sm80_to_sm89INS1_16FlashAttnFwdSm80INS1_25CollectiveMainloopFwdSm80ILi4ELi1ELb0EN4cute5tupleIJNS5_1CILi128EEENS7_ILi112EEENS7_ILi64EEEEEELi64ENS_10bfloat16_tEfNS_4arch4Sm80ELb1ELb0ELb1ELb0ELb0ELb0ELb1ELb0EEENS1_21CollectiveEpilogueFwdINS6_IJS8_SA_S9_EEENS6_IJNS7_ILi1EEESI_SI_EEESC_SE_Li128ELb0ELb1ELb0ELb0EEENS1_30DynamicPersistentTileSchedulerILi128ELi128ELb0ELb1ELb0EEEEEEEEEvNT_6ParamsE) ;  /* 0xfffe90a008007950 */ /* 0x000fea0003c3ffff */
        .weak           $__internal_1_$__cuda_sm70_shflsync_idx_p
        .type           $__internal_1_$__cuda_sm70_shflsync_idx_p,@function
        .size           $__internal_1_$__cuda_sm70_shflsync_idx_p,(.L_x_1476 - $__internal_1_$__cuda_sm70_shflsync_idx_p)
$__internal_1_$__cuda_sm70_shflsync_idx_p:
[----:B------:R-:W-:-:S04]  /*16f60*/  MOV R12, 0xffffffff ;  /* 0xffffffff000c7802 */ /* 0x000fc80000000f00 */
[----:B------:R-:W-:Y:S04]  /*16f70*/  WARPSYNC R12 ;  /* 0x0000000c00007348 */ /* 0x000fe80003800000 */
[----:B------:R1:W2:Y:S02]  /*16f80*/  SHFL.IDX PT, R7, R10, R8, R7 ;  /* 0x000000080a077389 */ /* 0x0002a400000e0007 */
[----:B-1----:R-:W-:Y:S02]  /*16f90*/  MOV R8, R9 ;  /* 0x0000000900087202 */ /* 0x002fe40000000f00 */
[----:B------:R-:W-:-:S04]  /*16fa0*/  MOV R9, 0x0 ;  /* 0x0000000000097802 */ /* 0x000fc80000000f00 */
[----:B--2---:R-:W-:Y:S05]  /*16fb0*/  RET.REL.NODEC R8 `(_ZN7cutlass13device_kernelIN5flash19enable_sm80_to_sm89INS1_16FlashAttnFwdSm80INS1_25CollectiveMainloopFwdSm80ILi4ELi1ELb0EN4cute5tupleIJNS5_1CILi128EEENS7_ILi112EEENS7_ILi64EEEEEELi64ENS_10bfloat16_tEfNS_4arch4Sm80ELb1ELb0ELb1ELb0ELb0ELb0ELb1ELb0EEENS1_21CollectiveEpilogueFwdINS6_IJS8_SA_S9_EEENS6_IJNS7_ILi1EEESI_SI_EEESC_SE_Li128ELb0ELb1ELb0ELb0EEENS1_30DynamicPersistentTileSchedulerILi128ELi128ELb0ELb1ELb0EEEEEEEEEvNT_6ParamsE) ;  /* 0xfffe904008007950 */ /* 0x004fea0003c3ffff */
.L_x_574:
        /* <DEDUP_REMOVED lines=12> */
.L_x_1476:


//--------------------- .text._ZN7cutlass13device_kernelIN5flash19enable_sm80_to_sm89INS1_16FlashAttnFwdSm80INS1_25CollectiveMainloopFwdSm80ILi4ELi1ELb0EN4cute5tupleIJNS5_1CILi128EEENS7_ILi112EEENS7_ILi64EEEEEELi64ENS_10bfloat16_tEfNS_4arch4Sm80ELb1ELb0ELb1ELb1ELb0ELb0ELb1ELb0EEENS1_21CollectiveEpilogueFwdINS6_IJS8_SA_S9_EEENS6_IJNS7_ILi1EEESI_SI_EEESC_SE_Li128ELb1ELb1ELb0ELb0EEENS1_19SingleTileSchedulerILb1ELb0ELb1ELi128EEEEEEEEEvNT_6ParamsE --------------------------
	.section	.text._ZN7cutlass13device_kernelIN5flash19enable_sm80_to_sm89INS1_16FlashAttnFwdSm80INS1_25CollectiveMainloopFwdSm80ILi4ELi1ELb0EN4cute5tupleIJNS5_1CILi128EEENS7_ILi112EEENS7_ILi64EEEEEELi64ENS_10bfloat16_tEfNS_4arch4Sm80ELb1ELb0ELb1ELb1ELb0ELb0ELb1ELb0EEENS1_21CollectiveEpilogueFwdINS6_IJS8_SA_S9_EEENS6_IJNS7_ILi1EEESI_SI_EEESC_SE_Li128ELb1ELb1ELb0ELb0EEENS1_19SingleTileSchedulerILb1ELb0ELb1ELi128EEEEEEEEEvNT_6ParamsE,"ax",@progbits
	.sectioninfo	@"SHI_REGISTERS=255"
	.align	128
.text._ZN7cutlass13device_kernelIN5flash19enable_sm80_to_sm89INS1_16FlashAttnFwdSm80INS1_25CollectiveMainloopFwdSm80ILi4ELi1ELb0EN4cute5tupleIJNS5_1CILi128EEENS7_ILi112EEENS7_ILi64EEEEEELi64ENS_10bfloat16_tEfNS_4arch4Sm80ELb1ELb0ELb1ELb1ELb0ELb0ELb1ELb0EEENS1_21CollectiveEpilogueFwdINS6_IJS8_SA_S9_EEENS6_IJNS7_ILi1EEESI_SI_EEESC_SE_Li128ELb1ELb1ELb0ELb0EEENS1_19SingleTileSchedulerILb1ELb0ELb1ELi128EEEEEEEEEvNT_6ParamsE:
        .type           _ZN7cutlass13device_kernelIN5flash19enable_sm80_to_sm89INS1_16FlashAttnFwdSm80INS1_25CollectiveMainloopFwdSm80ILi4ELi1ELb0EN4cute5tupleIJNS5_1CILi128EEENS7_ILi112EEENS7_ILi64EEEEEELi64ENS_10bfloat16_tEfNS_4arch4Sm80ELb1ELb0ELb1ELb1ELb0ELb0ELb1ELb0EEENS1_21CollectiveEpilogueFwdINS6_IJS8_SA_S9_EEENS6_IJNS7_ILi1EEESI_SI_EEESC_SE_Li128ELb1ELb1ELb0ELb0EEENS1_19SingleTileSchedulerILb1ELb0ELb1ELi128EEEEEEEEEvNT_6ParamsE,@function
        .size           _ZN7cutlass13device_kernelIN5flash19enable_sm80_to_sm89INS1_16FlashAttnFwdSm80INS1_25CollectiveMainloopFwdSm80ILi4ELi1ELb0EN4cute5tupleIJNS5_1CILi128EEENS7_ILi112EEENS7_ILi64EEEEEELi64ENS_10bfloat16_tEfNS_4arch4Sm80ELb1ELb0ELb1ELb1ELb0ELb0ELb1ELb0EEENS1_21CollectiveEpilogueFwdINS6_IJS8_SA_S9_EEENS6_IJNS7_ILi1EEESI_SI_EEESC_SE_Li128ELb1ELb1ELb0ELb0EEENS1_19SingleTileSchedulerILb1ELb0ELb1ELi128EEEEEEEEEvNT_6ParamsE,(.L_x_1479 - _ZN7cutlass13device_kernelIN5flash19enable_sm80_to_sm89INS1_16FlashAttnFwdSm80INS1_25CollectiveMainloopFwdSm80ILi4ELi1ELb0EN4cute5tupleIJNS5_1CILi128EEENS7_ILi112EEENS7_ILi64EEEEEELi64ENS_10bfloat16_tEfNS_4arch4Sm80ELb1ELb0ELb1ELb1ELb0ELb0ELb1ELb0EEENS1_21CollectiveEpilogueFwdINS6_IJS8_SA_S9_EEENS6_IJNS7_ILi1EEESI_SI_EEESC_SE_Li128ELb1ELb1ELb0ELb0EEENS1_19SingleTileSchedulerILb1ELb0ELb1ELi128EEEEEEEEEvNT_6ParamsE)
        .other          _ZN7cutlass13device_kernelIN5flash19enable_sm80_to_sm89INS1_16FlashAttnFwdSm80INS1_25CollectiveMainloopFwdSm80ILi4ELi1ELb0EN4cute5tupleIJNS5_1CILi128EEENS7_ILi112EEENS7_ILi64EEEEEELi64ENS_10bfloat16_tEfNS_4arch4Sm80ELb1ELb0ELb1ELb1ELb0ELb0ELb1ELb0EEENS1_21CollectiveEpilogueFwdINS6_IJS8_SA_S9_EEENS6_IJNS7_ILi1EEESI_SI_EEESC_SE_Li128ELb1ELb1ELb0ELb0EEENS1_19SingleTileSchedulerILb1ELb0ELb1ELi128EEEEEEEEEvNT_6ParamsE,@"STO_CUDA_ENTRY STV_DEFAULT"
_ZN7cutlass13device_kernelIN5flash19enable_sm80_to_sm89INS1_16FlashAttnFwdSm80INS1_25CollectiveMainloopFwdSm80ILi4ELi1ELb0EN4cute5tupleIJNS5_1CILi128EEENS7_ILi112EEENS7_ILi64EEEEEELi64ENS_10bfloat16_tEfNS_4arch4Sm80ELb1ELb0ELb1ELb1ELb0ELb0ELb1ELb0EEENS1_21CollectiveEpilogueFwdINS6_IJS8_SA_S9_EEENS6_IJNS7_ILi1EEESI_SI_EEESC_SE_Li128ELb1ELb1ELb0ELb0EEENS1_19SingleTileSchedulerILb1ELb0ELb1ELi128EEEEEEEEEvNT_6ParamsE:
        /* <DEDUP_REMOVED lines=17> */
.L_x_576:
        /* <DEDUP_REMOVED lines=8> */
.L_x_578:
[----:B------:R-:W-:-:S04]  /*0190*/  MOV R0, c[0x0][0x54c] ;  /* 0x0001530000007a02 */ /* 0x000fc80000000f00 */
.L_x_577:
[----:B------:R-:W-:Y:S01]  /*01a0*/  USHF.L.U32 UR4, UR4, 0x7, URZ ;  /* 0x0000000704047899 */ /* 0x000fe2000800063f */
[----:B-----5:R-:W-:-:S05]  /*01b0*/  IMAD R0, R0, c[0x0][0x548], RZ ;  /* 0x0001520000007a24 */ /* 0x020fca00078e02ff */
[----:B------:R-:W-:-:S04]  /*01c0*/  MOV R10, UR4 ;  /* 0x00000004000a7c02 */ /* 0x000fc80008000f00 */
[----:B------:R-:W-:-:S04]  /*01d0*/  ISETP.GE.AND P0, PT, R10, R0, PT ;  /* 0x000000000a00720c */ /* 0x000fc80003f06270 */
[----:B------:R-:W-:-:S05]  /*01e0*/  SEL R0, R5, 0xffffffff, !P0 ;  /* 0xffffffff05007807 */ /* 0x000fca0004000000 */
[----:B------:R2:W-:Y:S01]  /*01f0*/  STL [R1+0x4c], R0 ;  /* 0x00004c0001007387 */ /* 0x0005e20000100800 */
[----:B------:R-:W-:Y:S05]  /*0200*/  BRA `(.L_x_579) ;  /* 0x0000014000007947 */ /* 0x000fea0003800000 */
.L_x_575:
[----:B------:R-:W-:-:S04]  /*0210*/  ISETP.NE.U32.AND P0, PT, RZ, c[0x0][0x568], PT ;  /* 0x00015a00ff007a0c */ /* 0x000fc80003f05070 */
[----:B------:R-:W-:-:S13]  /*0220*/  ISETP.NE.AND.EX P0, PT, RZ, c[0x0][0x56c], PT, P0 ;  /* 0x00015b00ff007a0c */ /* 0x000fda0003f05300 */
[----:B------:R-:W-:Y:S05]  /*0230*/  @!P0 BRA `(.L_x_580) ;  /* 0x0000002000008947 */ /* 0x000fea0003800000 */
[----:B------:R1:W5:Y:S01]  /*0240*/  LDG.E R0, [R2.64] ;  /* 0x0000000a02007981 */ /* 0x000362000c1e1900 */
[----:B------:R-:W-:Y:S05]  /*0250*/  BRA `(.L_x_581) ;  /* 0x0000009000007947 */ /* 0x000fea0003800000 */
.L_x_580:
        /* <DEDUP_REMOVED lines=8> */
.L_x_582:
[----:B------:R-:W-:-:S04]  /*02e0*/  MOV R0, c[0x0][0x54c] ;  /* 0x0001530000007a02 */ /* 0x000fc80000000f00 */
.L_x_581:
[----:B------:R-:W-:Y:S01]  /*02f0*/  USHF.L.U32 UR4, UR4, 0x7, URZ ;  /* 0x0000000704047899 */ /* 0x000fe2000800063f */
[----:B-----5:R-:W-:-:S05]  /*0300*/  IMAD R0, R0, c[0x0][0x548], RZ ;  /* 0x0001520000007a24 */ /* 0x020fca00078e02ff */
[----:B------:R-:W-:-:S04]  /*0310*/  MOV R10, UR4 ;  /* 0x00000004000a7c02 */ /* 0x000fc80008000f00 */
[----:B------:R-:W-:-:S04]  /*0320*/  ISETP.GE.AND P0, PT, R10, R0, PT ;  /* 0x000000000a00720c */ /* 0x000fc80003f06270 */
[----:B------:R-:W-:-:S05]  /*0330*/  SEL R0, R5, 0xffffffff, !P0 ;  /* 0xffffffff05007807 */ /* 0x000fca0004000000 */
[----:B------:R2:W-:Y:S04]  /*0340*/  STL [R1+0x4c], R0 ;  /* 0x00004c0001007387 */ /* 0x0005e80000100800 */
.L_x_579:
        /* <DEDUP_REMOVED lines=10> */
[CC--:B------:R-:W-:Y:S01]  /*03f0*/  IMAD.WIDE R4, R35.reuse, R18.reuse, c[0x0][0x348] ;  /* 0x0000d20023047625 */ /* 0x0c0fe200078e0212 */
[----:B------:R-:W-:Y:S02]  /*0400*/  ISETP.NE.U32.AND P2, PT, RZ, c[0x0][0x348], PT ;  /* 0x0000d200ff007a0c */ /* 0x000fe40003f45070 */
[----:B------:R-:W-:Y:S01]  /*0410*/  ISETP.NE.U32.AND P1, PT, RZ, c[0x0][0x350], PT ;  /* 0x0000d400ff007a0c */ /* 0x000fe20003f25070 */
[----:B-1----:R-:W-:Y:S01]  /*0420*/  IMAD.WIDE R2, R35, R18, c[0x0][0x350] ;  /* 0x0000d40023027625 */ /* 0x002fe200078e0212 */
[----:B------:R-:W-:-:S02]  /*0430*/  ISETP.NE.AND.EX P2, PT, RZ, c[0x0][0x34c], PT, P2 ;  /* 0x0000d300ff007a0c */ /* 0x000fc40003f45320 */
[----:B------:R-:W-:-:S03]  /*0440*/  ISETP.NE.AND.EX P1, PT, RZ, c[0x0][0x354], PT, P1 ;  /* 0x0000d500ff007a0c */ /* 0x000fc60003f25310 */
[----:B------:R-:W-:-:S04]  /*0450*/  @P0 IMAD.WIDE R6, R35, R18, c[0x0][0x360] ;  /* 0x0000d80023060625 */ /* 0x000fc800078e0212 */
[----:B------:R-:W-:Y:S01]  /*0460*/  @P3 IMAD.WIDE R8, R35, R18, c[0x0][0x370] ;  /* 0x0000dc0023083625 */ /* 0x000fe200078e0212 */
[----:B------:R1:W2:Y:S04]  /*0470*/  @P0 LDG.E R0, [R6.64] ;  /* 0x0000000a06000981 */ /* 0x0002a8000c1e1900 */
[----:B------:R3:W5:Y:S04]  /*0480*/  @P3 LDG.E R12, [R8.64] ;  /* 0x0000000a080c3981 */ /* 0x000768000c1e1900 */
[----:B------:R3:W5:Y:S04]  /*0490*/  @P2 LDG.E R11, [R4.64] ;  /* 0x0000000a040b2981 */ /* 0x000768000c1e1900 */
[----:B------:R3:W5:Y:S01]  /*04a0*/  @P1 LDG.E R13, [R2.64] ;  /* 0x0000000a020d1981 */ /* 0x000762000c1e1900 */
[----:B-1----:R-:W-:-:S03]  /*04b0*/  IMAD.MOV.U32 R6, RZ, RZ, c[0x0][0x1d0] ;  /* 0x00007400ff067624 */ /* 0x002fc600078e00ff */
[----:B--2---:R3:W-:Y:S01]  /*04c0*/  STL [R1+0x20], R0 ;  /* 0x0000200001007387 */ /* 0x0047e20000100800 */
[----:B------:R-:W-:Y:S01]  /*04d0*/  IMAD.MOV.U32 R252, RZ, RZ, R0 ;  /* 0x000000fffffc7224 */ /* 0x000fe200078e0000 */
[----:B------:R-:W-:Y:S05]  /*04e0*/  @P0 BRA `(.L_x_583) ;  /* 0x0000005000000947 */ /* 0x000fea0003800000 */
[----:B------:R-:W-:Y:S05]  /*04f0*/  @!P2 BRA `(.L_x_583) ;  /* 0x000000400000a947 */ /* 0x000fea0003800000 */
[----:B---3--:R1:W2:Y:S04]  /*0500*/  LDG.E R0, [R4.64] ;  /* 0x0000000a04007981 */ /* 0x0082a8000c1e1900 */
[----:B-1----:R-:W2:Y:S02]  /*0510*/  LDG.E R4, [R4.64+0x4] ;  /* 0x0000040a04047981 */ /* 0x002ea4000c1e1900 */
[----:B--2---:R-:W-:-:S05]  /*0520*/  IADD3 R252, -R0, R4, RZ ;  /* 0x0000000400fc7210 */ /* 0x004fca0007ffe1ff */
[----:B------:R1:W-:Y:S02]  /*0530*/  STL [R1+0x20], R252 ;  /* 0x000020fc01007387 */ /* 0x0003e40000100800 */
.L_x_583:
[----:B------:R-:W-:-:S04]  /*0540*/  ISETP.NE.U32.AND P0, PT, RZ, c[0x0][0x368], PT ;  /* 0x0000da00ff007a0c */ /* 0x000fc80003f05070 */
[----:B------:R-:W-:-:S13]  /*0550*/  ISETP.NE.AND.EX P0, PT, RZ, c[0x0][0x36c], PT, P0 ;  /* 0x0000db00ff007a0c */ /* 0x000fda0003f05300 */
[----:B------:R-:W-:Y:S05]  /*0560*/  @!P0 BRA `(.L_x_584) ;  /* 0x0000003000008947 */ /* 0x000fea0003800000 */
[----:B---3--:R-:W-:-:S05]  /*0570*/  IMAD.WIDE R2, R35, R18, c[0x0][0x368] ;  /* 0x0000da0023027625 */ /* 0x008fca00078e0212 */
[----:B------:R2:W5:Y:S01]  /*0580*/  LDG.E R6, [R2.64] ;  /* 0x0000000a02067981 */ /* 0x000562000c1e1900 */
[----:B------:R-:W-:Y:S05]  /*0590*/  BRA `(.L_x_585) ;  /* 0x0000004000007947 */ /* 0x000fea0003800000 */
.L_x_584:
[----:B------:R-:W-:Y:S05]  /*05a0*/  @!P1 BRA `(.L_x_585) ;  /* 0x0000003000009947 */ /* 0x000fea0003800000 */
[----:B------:R2:W4:Y:S04]  /*05b0*/  LDG.E R6, [R2.64] ;  /* 0x0000000a02067981 */ /* 0x000528000c1e1900 */
[----:B--23--:R-:W4:Y:S02]  /*05c0*/  LDG.E R2, [R2.64+0x4] ;  /* 0x0000040a02027981 */ /* 0x00cf24000c1e1900 */
[----:B----4-:R-:W-:-:S03]  /*05d0*/  IADD3 R6, -R6, R2, RZ ;  /* 0x0000000206067210 */ /* 0x010fc60007ffe1ff */
.L_x_585:
[----:B---3--:R-:W-:Y:S01]  /*05e0*/  IMAD.MOV.U32 R0, RZ, RZ, c[0x0][0x2c4] ;  /* 0x0000b100ff007624 */ /* 0x008fe200078e00ff */
[----:B-----5:R-:W-:Y:S01]  /*05f0*/  IADD3 R249, -R12, R6, RZ ;  /* 0x000000060cf97210 */ /* 0x020fe20007ffe1ff */
[----:B------:R-:W-:Y:S01]  /*0600*/  IMAD.MOV.U32 R243, RZ, RZ, R10 ;  /* 0x000000fffff37224 */ /* 0x000fe200078e000a */
[----:B--2---:R-:W-:Y:S01]  /*0610*/  IADD3 R2, R10, 0x7f, RZ ;  /* 0x0000007f0a027810 */ /* 0x004fe20007ffe0ff */
[----:B------:R-:W-:Y:S01]  /*0620*/  IMAD.MOV.U32 R4, RZ, RZ, RZ ;  /* 0x000000ffff047224 */ /* 0x000fe200078e00ff */
[----:B------:R-:W-:Y:S01]  /*0630*/  ISETP.NE.AND P4, PT, R0, 0x1, PT ;  /* 0x000000010000780c */ /* 0x000fe20003f85270 */
[----:B------:R2:W-:Y:S01]  /*0640*/  STL [R1+0x38], R249 ;  /* 0x000038f901007387 */ /* 0x0005e20000100800 */
[----:B------:R-:W-:Y:S01]  /*0650*/  IADD3 R3, R249, 0x70, -R252 ;  /* 0x00000070f9037810 */ /* 0x000fe20007ffe8fc */
[----:B------:R-:W-:Y:S01]  /*0660*/  IMAD.IADD R6, R13, 0x1, R12 ;  /* 0x000000010d067824 */ /* 0x000fe200078e020c */
[----:B------:R-:W-:Y:S01]  /*0670*/  IADD3 R5, R249, 0x6f, RZ ;  /* 0x0000006ff9057810 */ /* 0x000fe20007ffe0ff */
[----:B------:R-:W-:Y:S01]  /*0680*/  CS2R R178, SRZ ;  /* 0x0000000000b27805 */ /* 0x000fe2000001ff00 */
[----:B------:R-:W-:Y:S01]  /*0690*/  PLOP3.LUT P0, PT, PT, PT, PT, 0x80, 0x0 ;  /* 0x000000000000781c */ /* 0x000fe20003f0f070 */
[----:B------:R-:W-:Y:S01]  /*06a0*/  CS2R R176, SRZ ;  /* 0x0000000000b07805 */ /* 0x000fe2000001ff00 */
[----:B------:R-:W-:Y:S01]  /*06b0*/  CS2R R182, SRZ ;  /* 0x0000000000b67805 */ /* 0x000fe2000001ff00 */
[----:B------:R-:W-:Y:S01]  /*06c0*/  IMAD.HI R4, R5, -0x6db6db6d, R4 ;  /* 0x9249249305047827 */ /* 0x000fe200078e0204 */
[----:B------:R-:W-:Y:S01]  /*06d0*/  CS2R R12, SRZ ;  /* 0x00000000000c7805 */ /* 0x000fe2000001ff00 */
[----:B------:R-:W-:Y:S01]  /*06e0*/  CS2R R14, SRZ ;  /* 0x00000000000e7805 */ /* 0x000fe2000001ff00 */
[----:B------:R-:W-:Y:S01]  /*06f0*/  MOV R174, RZ ;  /* 0x000000ff00ae7202 */ /* 0x000fe20000000f00 */
[----:B------:R-:W-:Y:S01]  /*0700*/  IMAD.MOV.U32 R180, RZ, RZ, RZ ;  /* 0x000000ffffb47224 */ /* 0x000fe200078e00ff */
[----:B------:R-:W-:Y:S01]  /*0710*/  @P4 IADD3 R0, R243, 0x7f, RZ ;  /* 0x0000007ff3004810 */ /* 0x000fe20007ffe0ff */
[----:B------:R-:W-:Y:S01]  /*0720*/  IMAD.MOV.U32 R172, RZ, RZ, RZ ;  /* 0x000000ffffac7224 */ /* 0x000fe200078e00ff */
[----:B------:R-:W-:Y:S01]  /*0730*/  CS2R R16, SRZ ;  /* 0x0000000000107805 */ /* 0x000fe2000001ff00 */
[----:B------:R-:W-:Y:S01]  /*0740*/  IMAD.MOV.U32 R170, RZ, RZ, RZ ;  /* 0x000000ffffaa7224 */ /* 0x000fe200078e00ff */
[----:B------:R-:W-:Y:S01]  /*0750*/  MOV R19, RZ ;  /* 0x000000ff00137202 */ /* 0x000fe20000000f00 */
[----:B------:R-:W-:Y:S01]  /*0760*/  @P4 IMAD.HI.U32 R0, R0, c[0x0][0x2c8], RZ ;  /* 0x0000b20000004a27 */ /* 0x000fe200078e00ff */
[----:B------:R-:W-:Y:S01]  /*0770*/  CS2R R26, SRZ ;  /* 0x00000000001a7805 */ /* 0x000fe2000001ff00 */
[----:B------:R-:W-:Y:S01]  /*0780*/  CS2R R20, SRZ ;  /* 0x0000000000147805 */ /* 0x000fe2000001ff00 */
[----:B------:R-:W-:Y:S01]  /*0790*/  MOV R160, RZ ;  /* 0x000000ff00a07202 */ /* 0x000fe20000000f00 */
[----:B------:R-:W-:Y:S01]  /*07a0*/  IMAD.MOV.U32 R168, RZ, RZ, RZ ;  /* 0x000000ffffa87224 */ /* 0x000fe200078e00ff */
[----:B------:R-:W-:Y:S01]  /*07b0*/  @P4 SHF.R.U32.HI R2, RZ, c[0x0][0x2cc], R0 ;  /* 0x0000b300ff024a19 */ /* 0x000fe20000011600 */
[----:B------:R-:W-:Y:S01]  /*07c0*/  IMAD.MOV.U32 R162, RZ, RZ, RZ ;  /* 0x000000ffffa27224 */ /* 0x000fe200078e00ff */
[----:B------:R-:W-:Y:S01]  /*07d0*/  SHF.R.U32.HI R0, RZ, 0x1f, R4 ;  /* 0x0000001fff007819 */ /* 0x000fe20000011604 */
[----:B------:R-:W-:Y:S01]  /*07e0*/  IMAD.MOV.U32 R166, RZ, RZ, RZ ;  /* 0x000000ffffa67224 */ /* 0x000fe200078e00ff */
[----:B------:R-:W-:Y:S01]  /*07f0*/  CS2R R22, SRZ ;  /* 0x0000000000167805 */ /* 0x000fe2000001ff00 */
[----:B------:R-:W-:Y:S01]  /*0800*/  IMAD.IADD R3, R3, 0x1, R2 ;  /* 0x0000000103037824 */ /* 0x000fe200078e0202 */
[----:B------:R-:W-:Y:S01]  /*0810*/  MOV R2, RZ ;  /* 0x000000ff00027202 */ /* 0x000fe20000000f00 */
[----:B------:R-:W-:Y:S01]  /*0820*/  IMAD.MOV.U32 R164, RZ, RZ, RZ ;  /* 0x000000ffffa47224 */ /* 0x000fe200078e00ff */
[----:B------:R-:W-:Y:S01]  /*0830*/  LEA.HI.SX32 R0, R4, R0, 0x1a ;  /* 0x0000000004007211 */ /* 0x000fe200078fd2ff */
[----:B------:R-:W-:Y:S01]  /*0840*/  IMAD.MOV.U32 R156, RZ, RZ, RZ ;  /* 0x000000ffff9c7224 */ /* 0x000fe200078e00ff */
[----:B------:R-:W-:Y:S01]  /*0850*/  MOV R158, RZ ;  /* 0x000000ff009e7202 */ /* 0x000fe20000000f00 */
[----:B------:R-:W-:Y:S01]  /*0860*/  IMAD.HI R2, R3, -0x6db6db6d, R2 ;  /* 0x9249249303027827 */ /* 0x000fe200078e0202 */
[----:B------:R-:W-:Y:S01]  /*0870*/  CS2R R24, SRZ ;  /* 0x0000000000187805 */ /* 0x000fe2000001ff00 */
[----:B------:R-:W-:Y:S01]  /*0880*/  MOV R152, RZ ;  /* 0x000000ff00987202 */ /* 0x000fe20000000f00 */
[----:B------:R-:W-:Y:S01]  /*0890*/  CS2R R146, SRZ ;  /* 0x0000000000927805 */ /* 0x000fe2000001ff00 */
[----:B------:R-:W-:Y:S01]  /*08a0*/  IMAD.MOV.U32 R154, RZ, RZ, RZ ;  /* 0x000000ffff9a7224 */ /* 0x000fe200078e00ff */
[----:B------:R-:W-:Y:S01]  /*08b0*/  SHF.R.U32.HI R3, RZ, 0x1f, R2 ;  /* 0x0000001fff037819 */ /* 0x000fe20000011602 */
[----:B------:R-:W-:Y:S01]  /*08c0*/  CS2R R30, SRZ ;  /* 0x00000000001e7805 */ /* 0x000fe2000001ff00 */
[----:B------:R-:W-:Y:S01]  /*08d0*/  IMAD.MOV.U32 R144, RZ, RZ, RZ ;  /* 0x000000ffff907224 */ /* 0x000fe200078e00ff */
[----:B------:R-:W-:Y:S01]  /*08e0*/  MOV R150, RZ ;  /* 0x000000ff00967202 */ /* 0x000fe20000000f00 */
[----:B------:R-:W-:Y:S01]  /*08f0*/  IMAD.MOV.U32 R148, RZ, RZ, RZ ;  /* 0x000000ffff947224 */ /* 0x000fe200078e00ff */
[----:B------:R-:W-:Y:S01]  /*0900*/  LEA.HI.SX32 R2, R2, R3, 0x1a ;  /* 0x0000000302027211 */ /* 0x000fe200078fd2ff */
[----:B------:R-:W-:Y:S01]  /*0910*/  CS2R R142, SRZ ;  /* 0x00000000008e7805 */ /* 0x000fe2000001ff00 */
[----:B------:R-:W-:Y:S01]  /*0920*/  CS2R R32, SRZ ;  /* 0x0000000000207805 */ /* 0x000fe2000001ff00 */
[----:B------:R-:W-:Y:S01]  /*0930*/  MOV R140, RZ ;  /* 0x000000ff008c7202 */ /* 0x000fe20000000f00 */
[----:B------:R-:W-:Y:S01]  /*0940*/  CS2R R28, SRZ ;  /* 0x00000000001c7805 */ /* 0x000fe2000001ff00 */
[----:B------:R-:W-:Y:S01]  /*0950*/  IMNMX R46, R0, R2, PT ;  /* 0x00000002002e7217 */ /* 0x000fe20003800200 */
[----:B------:R-:W-:Y:S01]  /*0960*/  IMAD.MOV.U32 R138, RZ, RZ, RZ ;  /* 0x000000ffff8a7224 */ /* 0x000fe200078e00ff */
[----:B------:R-:W-:Y:S01]  /*0970*/  MOV R136, RZ ;  /* 0x000000ff00887202 */ /* 0x000fe20000000f00 */
[----:B------:R-:W-:Y:S01]  /*0980*/  CS2R R130, SRZ ;  /* 0x0000000000827805 */ /* 0x000fe2000001ff00 */
[----:B------:R-:W-:Y:S01]  /*0990*/  ISETP.GE.AND P3, PT, R46, 0x1, PT ;  /* 0x000000012e00780c */ /* 0x000fe20003f66270 */
        /* <DEDUP_REMOVED lines=13> */
[----:B------:R-:W-:-:S04]  /*0a70*/  ISETP.NE.U32.AND P3, PT, RZ, c[0x0][0x340], PT ;  /* 0x0000d000ff007a0c */ /* 0x000fc80003f65070 */
[----:B------:R-:W-:-:S13]  /*0a80*/  ISETP.NE.AND.EX P3, PT, RZ, c[0x0][0x344], PT, P3 ;  /* 0x0000d100ff007a0c */ /* 0x000fda0003f65330 */
[----:B------:R-:W-:-:S05]  /*0a90*/  @P3 IMAD.WIDE R2, R35, R18, c[0x0][0x340] ;  /* 0x0000d00023023625 */ /* 0x000fca00078e0212 */
[----:B------:R3:W4:Y:S01]  /*0aa0*/  @P3 LDG.E R16, [R2.64] ;  /* 0x0000000a02103981 */ /* 0x000722000c1e1900 */
[----:B------:R-:W-:Y:S01]  /*0ab0*/  SHF.R.S32.HI R246, RZ, 0x1f, R247 ;  /* 0x0000001ffff67819 */ /* 0x000fe200000114f7 */
[----:B------:R-:W-:Y:S01]  /*0ac0*/  IMAD.MOV.U32 R23, RZ, RZ, 0x10 ;  /* 0x00000010ff177424 */ /* 0x000fe200078e00ff */
[----:B------:R-:W-:Y:S01]  /*0ad0*/  SHF.R.S32.HI R0, RZ, 0x1f, R11 ;  /* 0x0000001fff007819 */ /* 0x000fe2000001140b */
[----:B------:R-:W5:Y:S01]  /*0ae0*/  S2R R19, SR_CTAID.Y ;  /* 0x0000000000137919 */ /* 0x000f620000002600 */
[-C--:B------:R-:W-:Y:S01]  /*0af0*/  LEA.HI R4, R246, R247.reuse, RZ, 0x3 ;  /* 0x000000f7f6047211 */ /* 0x080fe200078f18ff */
[----:B------:R-:W-:Y:S01]  /*0b00*/  BSSY B0, `(.L_x_587) ;  /* 0x000006d000007945 */ /* 0x000fe20003800000 */
[----:B------:R-:W-:Y:S01]  /*0b10*/  SHF.R.S32.HI R7, RZ, 0x1f, R6 ;  /* 0x0000001fff077819 */ /* 0x000fe20000011406 */
        /* <DEDUP_REMOVED lines=10> */
[----:B------:R-:W-:Y:S02]  /*0bc0*/  SEL R10, R15, RZ, !P2 ;  /* 0x000000ff0f0a7207 */ /* 0x000fe40005000000 */
[----:B------:R-:W-:Y:S02]  /*0bd0*/  LEA.HI R24, R246, R247, RZ, 0x4 ;  /* 0x000000f7f6187211 */ /* 0x000fe400078f20ff */
[----:B------:R-:W-:Y:S01]  /*0be0*/  LOP3.LUT R6, R5, 0x38, R20, 0xf8, !PT ;  /* 0x0000003805067812 */ /* 0x000fe200078ef814 */
[----:B---3--:R-:W-:Y:S01]  /*0bf0*/  IMAD.WIDE.U32 R2, R11, c[0x0][0x178], RZ ;  /* 0x00005e000b027a25 */ /* 0x008fe200078e00ff */
[----:B------:R-:W-:-:S02]  /*0c00*/  SHF.R.U32.HI R5, RZ, 0x3, R5 ;  /* 0x00000003ff057819 */ /* 0x000fc40000011605 */
[----:B-----5:R-:W-:Y:S01]  /*0c10*/  SHF.R.S32.HI R14, RZ, 0x1f, R19 ;  /* 0x0000001fff0e7819 */ /* 0x020fe20000011413 */
[----:B------:R-:W-:Y:S01]  /*0c20*/  IMAD R10, R10, c[0x0][0x1c0], RZ ;  /* 0x000070000a0a7a24 */ /* 0x000fe200078e02ff */
[----:B------:R-:W-:Y:S01]  /*0c30*/  LOP3.LUT R18, R6, R5, RZ, 0x3c, !PT ;  /* 0x0000000506127212 */ /* 0x000fe200078e3cff */
[----:B------:R-:W-:Y:S01]  /*0c40*/  IMAD R5, R45, 0x10, R17 ;  /* 0x000000102d057824 */ /* 0x000fe200078e0211 */
[----:B------:R-:W-:Y:S01]  /*0c50*/  IADD3 R3, R3, R0, RZ ;  /* 0x0000000003037210 */ /* 0x000fe20007ffe0ff */
[----:B------:R-:W-:Y:S01]  /*0c60*/  IMAD R8, R14, c[0x0][0x1b8], RZ ;  /* 0x00006e000e087a24 */ /* 0x000fe200078e02ff */
[----:B------:R-:W-:Y:S02]  /*0c70*/  LEA.HI.X.SX32 R0, R17, R7, 0x1, P0 ;  /* 0x0000000711007211 */ /* 0x000fe400000f0eff */
[----:B------:R-:W-:Y:S01]  /*0c80*/  IADD3 R9, R243, R5, RZ ;  /* 0x00000005f3097210 */ /* 0x000fe20007ffe0ff */
[C---:B------:R-:W-:Y:S01]  /*0c90*/  IMAD R8, R19.reuse, c[0x0][0x1bc], R8 ;  /* 0x00006f0013087a24 */ /* 0x040fe200078e0208 */
[----:B------:R-:W-:Y:S01]  /*0ca0*/  SHF.R.S32.HI R21, RZ, 0x1f, R20 ;  /* 0x0000001fff157819 */ /* 0x000fe20000011414 */
[----:B------:R-:W-:Y:S01]  /*0cb0*/  IMAD R6, R0, c[0x0][0x1e0], RZ ;  /* 0x0000780000067a24 */ /* 0x000fe200078e02ff */
[----:B------:R-:W-:Y:S01]  /*0cc0*/  ISETP.GE.AND P5, PT, R20, c[0x0][0x198], PT ;  /* 0x0000660014007a0c */ /* 0x000fe20003fa6270 */
[----:B------:R-:W-:Y:S01]  /*0cd0*/  IMAD R0, R0, c[0x0][0x208], RZ ;  /* 0x0000820000007a24 */ /* 0x000fe200078e02ff */
[----:B------:R-:W-:Y:S01]  /*0ce0*/  MOV R25, 0x20 ;  /* 0x0000002000197802 */ /* 0x000fe20000000f00 */
[----:B------:R-:W-:-:S04]  /*0cf0*/  IMAD.WIDE.U32 R2, R19, c[0x0][0x1b8], R2 ;  /* 0x00006e0013027a25 */ /* 0x000fc800078e0002 */
[----:B------:R-:W-:-:S04]  /*0d00*/  @P4 IMAD.HI.U32 R11, R9, c[0x0][0x2c8], RZ ;  /* 0x0000b200090b4a27 */ /* 0x000fc800078e00ff */
[C---:B------:R-:W-:Y:S01]  /*0d10*/  IMAD R13, R4.reuse, c[0x0][0x20c], R0 ;  /* 0x00008300040d7a24 */ /* 0x040fe200078e0200 */
[----:B------:R-:W-:Y:S01]  /*0d20*/  MOV R0, R9 ;  /* 0x0000000900007202 */ /* 0x000fe20000000f00 */
[----:B------:R-:W-:Y:S01]  /*0d30*/  IMAD.IADD R3, R3, 0x1, R8 ;  /* 0x0000000103037824 */ /* 0x000fe200078e0208 */
[----:B------:R-:W-:Y:S01]  /*0d40*/  SEL R8, R35, RZ, !P2 ;  /* 0x000000ff23087207 */ /* 0x000fe20005000000 */
[C---:B------:R-:W-:Y:S01]  /*0d50*/  IMAD R12, R4.reuse, c[0x0][0x1e4], R6 ;  /* 0x00007900040c7a24 */ /* 0x040fe200078e0206 */
[----:B------:R-:W-:Y:S01]  /*0d60*/  @P4 SHF.R.U32.HI R0, RZ, c[0x0][0x2cc], R11 ;  /* 0x0000b300ff004a19 */ /* 0x000fe2000001160b */
[----:B------:R-:W-:-:S04]  /*0d70*/  IMAD.WIDE.U32 R6, R4, c[0x0][0x1e0], R20 ;  /* 0x0000780004067a25 */ /* 0x000fc800078e0014 */
[C---:B------:R-:W-:Y:S02]  /*0d80*/  IMAD R11, R8.reuse, c[0x0][0x1c4], R10 ;  /* 0x00007100080b7a24 */ /* 0x040fe400078e020a */
[----:B------:R-:W-:Y:S01]  /*0d90*/  IMAD.WIDE.U32 R2, R8, c[0x0][0x1c0], R2 ;  /* 0x0000700008027a25 */ /* 0x000fe200078e0002 */
[----:B------:R-:W-:-:S03]  /*0da0*/  SHF.R.S32.HI R8, RZ, 0x1f, R0 ;  /* 0x0000001fff087819 */ /* 0x000fc60000011400 */
[----:B------:R-:W-:Y:S01]  /*0db0*/  IMAD.MOV R10, RZ, RZ, -R0 ;  /* 0x000000ffff0a7224 */ /* 0x000fe200078e0a00 */
[----:B------:R-:W-:Y:S01]  /*0dc0*/  IADD3 R3, R3, R11, RZ ;  /* 0x0000000b03037210 */ /* 0x000fe20007ffe0ff */
[----:B------:R-:W-:Y:S02]  /*0dd0*/  IMAD R8, R8, c[0x0][0x1b0], RZ ;  /* 0x00006c0008087a24 */ /* 0x000fe400078e02ff */
[----:B------:R-:W-:Y:S01]  /*0de0*/  IMAD R10, R10, c[0x0][0x2c4], R9 ;  /* 0x0000b1000a0a7a24 */ /* 0x000fe200078e0209 */
[----:B------:R-:W-:Y:S01]  /*0df0*/  LOP3.LUT R9, R24, 0xfffffff0, RZ, 0xc0, !PT ;  /* 0xfffffff018097812 */ /* 0x000fe200078ec0ff */
[----:B------:R-:W-:-:S03]  /*0e00*/  IMAD.WIDE.U32 R4, R4, c[0x0][0x208], R20 ;  /* 0x0000820004047a25 */ /* 0x000fc600078e0014 */
[----:B------:R-:W-:Y:S01]  /*0e10*/  SHF.R.S32.HI R11, RZ, 0x1f, R10 ;  /* 0x0000001fff0b7819 */ /* 0x000fe2000001140a */
        /* <DEDUP_REMOVED lines=14> */
[----:B------:R-:W-:Y:S02]  /*0f00*/  IMAD R11, R11, c[0x0][0x1a8], RZ ;  /* 0x00006a000b0b7a24 */ /* 0x000fe400078e02ff */
[C---:B------:R-:W-:Y:S02]  /*0f10*/  IMAD R12, R19.reuse, c[0x0][0x1ec], R12 ;  /* 0x00007b00130c7a24 */ /* 0x040fe400078e020c */
[----:B------:R-:W-:Y:S01]  /*0f20*/  IMAD R13, R19, c[0x0][0x214], R13 ;  /* 0x00008500130d7a24 */ /* 0x000fe200078e020d */
[----:B------:R-:W-:Y:S01]  /*0f30*/  IADD3 R19, R0, -R2, RZ ;  /* 0x8000000200137210 */ /* 0x000fe20007ffe0ff */
[----:B------:R-:W-:Y:S02]  /*0f40*/  IMAD R11, R10, c[0x0][0x1ac], R11 ;  /* 0x00006b000a0b7a24 */ /* 0x000fe400078e020b */
[----:B------:R-:W-:Y:S01]  /*0f50*/  IMAD.IADD R9, R9, 0x1, R12 ;  /* 0x0000000109097824 */ /* 0x000fe200078e020c */
[----:B------:R-:W-:Y:S01]  /*0f60*/  LEA R12, P0, R4, c[0x0][0x160], 0x1 ;  /* 0x00005800040c7a11 */ /* 0x000fe200078008ff */
[----:B------:R-:W-:Y:S01]  /*0f70*/  IMAD.IADD R11, R5, 0x1, R11 ;  /* 0x00000001050b7824 */ /* 0x000fe200078e020b */
[----:B------:R-:W-:Y:S01]  /*0f80*/  IADD3 R7, R7, R13, RZ ;  /* 0x0000000d07077210 */ /* 0x000fe20007ffe0ff */
[----:B------:R-:W-:Y:S01]  /*0f90*/  IMAD R10, R252, c[0x0][0x2c4], RZ ;  /* 0x0000b100fc0a7a24 */ /* 0x000fe200078e02ff */
[----:B------:R-:W-:-:S02]  /*0fa0*/  LEA.HI R5, R246, R247, RZ, 0x6 ;  /* 0x000000f7f6057211 */ /* 0x000fc400078f30ff */
[----:B------:R-:W-:-:S03]  /*0fb0*/  LEA.HI.X R11, R4, c[0x0][0x164], R11, 0x1, P0 ;  /* 0x00005900040b7a11 */ /* 0x000fc600000f0c0b */
[----:B------:R-:W-:-:S05]  /*0fc0*/  IMAD.SHL.U32 R5, R5, 0x8, RZ ;  /* 0x0000000805057824 */ /* 0x000fca00078e00ff */
[----:B------:R-:W-:Y:S02]  /*0fd0*/  LOP3.LUT R5, R18, 0xfffffe00, R5, 0xf8, !PT ;  /* 0xfffffe0012057812 */ /* 0x000fe400078ef805 */
[--C-:B----4-:R-:W-:Y:S01]  /*0fe0*/  @P3 SHF.R.S32.HI R3, RZ, 0x1f, R16.reuse ;  /* 0x0000001fff033819 */ /* 0x110fe20000011410 */
[----:B------:R-:W-:Y:S01]  /*0ff0*/  @P3 IMAD.MOV.U32 R2, RZ, RZ, R16 ;  /* 0x000000ffff023224 */ /* 0x000fe200078e0010 */
[----:B------:R-:W-:Y:S01]  /*1000*/  @!P3 MOV R2, R35 ;  /* 0x000000230002b202 */ /* 0x000fe20000000f00 */
[----:B------:R-:W-:Y:S01]  /*1010*/  @!P3 IMAD.MOV.U32 R3, RZ, RZ, R15 ;  /* 0x000000ffff03b224 */ /* 0x000fe200078e000f */
[----:B------:R3:W4:Y:S02]  /*1020*/  SHFL.IDX PT, R16, R11, RZ, 0x181f ;  /* 0x00181fff0b107589 */ /* 0x00072400000e0000 */
[----:B------:R-:W-:Y:S02]  /*1030*/  SEL R0, R2, RZ, !P1 ;  /* 0x000000ff02007207 */ /* 0x000fe40004800000 */
[----:B------:R-:W-:Y:S01]  /*1040*/  SEL R2, R3, RZ, !P1 ;  /* 0x000000ff03027207 */ /* 0x000fe20004800000 */
[----:B------:R3:W1:Y:S01]  /*1050*/  SHFL.IDX PT, R15, R12, RZ, 0x181f ;  /* 0x00181fff0c0f7589 */ /* 0x00066200000e0000 */
[----:B------:R-:W-:Y:S01]  /*1060*/  IADD3 R3, R243, R17, RZ ;  /* 0x00000011f3037210 */ /* 0x000fe20007ffe0ff */
[----:B------:R-:W-:-:S03]  /*1070*/  IMAD.WIDE.U32 R28, R0, c[0x0][0x1f0], R8 ;  /* 0x00007c00001c7a25 */ /* 0x000fc600078e0008 */
[----:B------:R-:W-:Y:S01]  /*1080*/  ISETP.GE.AND P0, PT, R3, R10, PT ;  /* 0x0000000a0300720c */ /* 0x000fe20003f06270 */
[C---:B------:R-:W-:Y:S01]  /*1090*/  IMAD R4, R2.reuse, c[0x0][0x1f0], RZ ;  /* 0x00007c0002047a24 */ /* 0x040fe200078e02ff */
[----:B------:R3:W-:Y:S01]  /*10a0*/  STL.64 [R1+0x60], R28 ;  /* 0x0000601c01007387 */ /* 0x0007e20000100a00 */
[----:B------:R-:W-:Y:S01]  /*10b0*/  IMAD R2, R2, c[0x0][0x218], RZ ;  /* 0x0000860002027a24 */ /* 0x000fe200078e02ff */
[----:B------:R-:W-:Y:S01]  /*10c0*/  R2P PR, R19, 0x6 ;  /* 0x0000000613007804 */ /* 0x000fe20000000000 */
[C---:B------:R-:W-:Y:S02]  /*10d0*/  IMAD R14, R0.reuse, c[0x0][0x1f4], R4 ;  /* 0x00007d00000e7a24 */ /* 0x040fe400078e0204 */
[C---:B------:R-:W-:Y:S02]  /*10e0*/  IMAD R13, R0.reuse, c[0x0][0x21c], R2 ;  /* 0x00008700000d7a24 */ /* 0x040fe400078e0202 */
[----:B------:R-:W-:Y:S01]  /*10f0*/  IMAD.WIDE.U32 R102, R0, c[0x0][0x218], R6 ;  /* 0x0000860000667a25 */ /* 0x000fe200078e0006 */
[----:B------:R-:W-:-:S02]  /*1100*/  IADD3 R31, R29, R14, RZ ;  /* 0x0000000e1d1f7210 */ /* 0x000fc40007ffe0ff */
[----:B------:R-:W-:Y:S01]  /*1110*/  SEL R2, R23, 0xfffffff0, !P1 ;  /* 0xfffffff017027807 */ /* 0x000fe20004800000 */
[----:B------:R-:W-:Y:S01]  /*1120*/  IMAD.IADD R27, R103, 0x1, R13 ;  /* 0x00000001671b7824 */ /* 0x000fe200078e020d */
[----:B------:R3:W-:Y:S01]  /*1130*/  STL.64 [R1+0x30], R102 ;  /* 0x0000306601007387 */ /* 0x0007e20000100a00 */
[----:B------:R-:W-:-:S03]  /*1140*/  SEL R4, R25, 0xffffffe0, !P2 ;  /* 0xffffffe019047807 */ /* 0x000fc60005000000 */
[----:B------:R3:W-:Y:S04]  /*1150*/  STL [R1+0x2c], R27 ;  /* 0x00002c1b01007387 */ /* 0x0007e80000100800 */
[----:B------:R3:W-:Y:S01]  /*1160*/  STL [R1+0x5c], R31 ;  /* 0x00005c1f01007387 */ /* 0x0007e20000100800 */
[----:B------:R-:W-:Y:S05]  /*1170*/  @P0 BRA `(.L_x_588) ;  /* 0x0000005000000947 */ /* 0x000fea0003800000 */
[----:B-1--4-:R-:W-:Y:S01]  /*1180*/  LEA R6, P0, R20, R15, 0x1 ;  /* 0x0000000f14067211 */ /* 0x012fe200078008ff */
[----:B------:R-:W-:-:S03]  /*1190*/  IMAD.SHL.U32 R0, R5, 0x2, RZ ;  /* 0x0000000205007824 */ /* 0x000fc600078e00ff */
[----:B------:R-:W-:-:S05]  /*11a0*/  LEA.HI.X R7, R20, R16, R21, 0x1, P0 ;  /* 0x0000001014077211 */ /* 0x000fca00000f0c15 */
[----:B------:R-:W-:Y:S01]  /*11b0*/  @!PT LDS RZ, [RZ] ;  /* 0x00000000fffff984 */ /* 0x000fe20000000800 */
[----:B------:R1:W-:Y:S04]  /*11c0*/  LDGSTS.E.BYPASS.LTC128B.128 [R0+0x7100], [R6.64], !P5 ;  /* 0x0710000006007fae */ /* 0x0003e8000e901d4a */
.L_x_588:
[----:B-1--4-:R-:W-:Y:S05]  /*11d0*/  BSYNC B0 ;  /* 0x0000000000007941 */ /* 0x012fea0003800000 */
.L_x_587:
[----:B------:R-:W-:Y:S01]  /*11e0*/  IADD3 R0, R3, 0x10, RZ ;  /* 0x0000001003007810 */ /* 0x000fe20007ffe0ff */
[----:B------:R1:W4:Y:S01]  /*11f0*/  SHFL.IDX PT, R7, R11, 0x1, 0x181f ;  /* 0x00381f000b077f89 */ /* 0x00032200000e0000 */
[----:B------:R-:W-:Y:S02]  /*1200*/  BSSY B0, `(.L_x_589) ;  /* 0x0000009000007945 */ /* 0x000fe40003800000 */
[----:B------:R-:W-:Y:S01]  /*1210*/  ISETP.GE.AND P0, PT, R0, R10, PT ;  /* 0x0000000a0000720c */ /* 0x000fe20003f06270 */
[----:B------:R1:W2:-:S12]  /*1220*/  SHFL.IDX PT, R6, R12, 0x1, 0x181f ;  /* 0x00381f000c067f89 */ /* 0x00029800000e0000 */
[----:B------:R-:W-:Y:S05]  /*1230*/  @P0 BRA `(.L_x_590) ;  /* 0x0000005000000947 */ /* 0x000fea0003800000 */
[----:B--2---:R-:W-:Y:S01]  /*1240*/  LEA R6, P0, R20, R6, 0x1 ;  /* 0x0000000614067211 */ /* 0x004fe200078008ff */
[----:B------:R-:W-:-:S03]  /*1250*/  IMAD.SHL.U32 R0, R5, 0x2, RZ ;  /* 0x0000000205007824 */ /* 0x000fc600078e00ff */
[----:B----4-:R-:W-:-:S05]  /*1260*/  LEA.HI.X R7, R20, R7, R21, 0x1, P0 ;  /* 0x0000000714077211 */ /* 0x010fca00000f0c15 */
[----:B------:R-:W-:Y:S01]  /*1270*/  @!PT LDS RZ, [RZ] ;  /* 0x00000000fffff984 */ /* 0x000fe20000000800 */
[----:B------:R2:W-:Y:S04]  /*1280*/  LDGSTS.E.BYPASS.LTC128B.128 [R0+0x7900], [R6.64], !P5 ;  /* 0x0790000006007fae */ /* 0x0005e8000e901d4a */
.L_x_590:
[----:B------:R-:W-:Y:S05]  /*1290*/  BSYNC B0 ;  /* 0x0000000000007941 */ /* 0x000fea0003800000 */
.L_x_589:
[----:B--2---:R-:W-:Y:S01]  /*12a0*/  IADD3 R0, R3, 0x20, RZ ;  /* 0x0000002003007810 */ /* 0x004fe20007ffe0ff */
[----:B----4-:R2:W4:Y:S01]  /*12b0*/  SHFL.IDX PT, R7, R11, 0x2, 0x181f ;  /* 0x00581f000b077f89 */ /* 0x01052200000e0000 */
[----:B------:R-:W-:Y:S02]  /*12c0*/  BSSY B0, `(.L_x_591) ;  /* 0x0000009000007945 */ /* 0x000fe40003800000 */
[----:B------:R-:W-:Y:S01]  /*12d0*/  ISETP.GE.AND P0, PT, R0, R10, PT ;  /* 0x0000000a0000720c */ /* 0x000fe20003f06270 */
[----:B------:R2:W1:-:S12]  /*12e0*/  SHFL.IDX PT, R6, R12, 0x2, 0x181f ;  /* 0x00581f000c067f89 */ /* 0x00045800000e0000 */
[----:B------:R-:W-:Y:S05]  /*12f0*/  @P0 BRA `(.L_x_592) ;  /* 0x0000005000000947 */ /* 0x000fea0003800000 */
[----:B-1----:R-:W-:Y:S01]  /*1300*/  LEA R6, P0, R20, R6, 0x1 ;  /* 0x0000000614067211 */ /* 0x002fe200078008ff */
[----:B------:R-:W-:-:S03]  /*1310*/  IMAD.SHL.U32 R0, R5, 0x2, RZ ;  /* 0x0000000205007824 */ /* 0x000fc600078e00ff */
[----:B----4-:R-:W-:-:S05]  /*1320*/  LEA.HI.X R7, R20, R7, R21, 0x1, P0 ;  /* 0x0000000714077211 */ /* 0x010fca00000f0c15 */
[----:B------:R-:W-:Y:S01]  /*1330*/  @!PT LDS RZ, [RZ] ;  /* 0x00000000fffff984 */ /* 0x000fe20000000800 */
[----:B------:R1:W-:Y:S04]  /*1340*/  LDGSTS.E.BYPASS.LTC128B.128 [R0+0x8100], [R6.64], !P5 ;  /* 0x0810000006007fae */ /* 0x0003e8000e901d4a */
.L_x_592:
[----:B------:R-:W-:Y:S05]  /*1350*/  BSYNC B0 ;  /* 0x0000000000007941 */ /* 0x000fea0003800000 */
.L_x_591:
[----:B-1----:R-:W-:Y:S01]  /*1360*/  IADD3 R0, R3, 0x30, RZ ;  /* 0x0000003003007810 */ /* 0x002fe20007ffe0ff */
[----:B----4-:R1:W4:Y:S01]  /*1370*/  SHFL.IDX PT, R7, R11, 0x3, 0x181f ;  /* 0x00781f000b077f89 */ /* 0x01032200000e0000 */
        /* <DEDUP_REMOVED lines=9> */
.L_x_594:
[----:B------:R-:W-:Y:S05]  /*1410*/  BSYNC B0 ;  /* 0x0000000000007941 */ /* 0x000fea0003800000 */
.L_x_593:
        /* <DEDUP_REMOVED lines=11> */
.L_x_596:
[----:B------:R-:W-:Y:S05]  /*14d0*/  BSYNC B0 ;  /* 0x0000000000007941 */ /* 0x000fea0003800000 */
.L_x_595:
        /* <DEDUP_REMOVED lines=11> */
.L_x_598:
[----:B------:R-:W-:Y:S05]  /*1590*/  BSYNC B0 ;  /* 0x0000000000007941 */ /* 0x000fea0003800000 */
.L_x_597:
        /* <DEDUP_REMOVED lines=11> */
.L_x_600:
[----:B------:R-:W-:Y:S05]  /*1650*/  BSYNC B0 ;  /* 0x0000000000007941 */ /* 0x000fea0003800000 */
.L_x_599:
[----:B------:R-:W5:Y:S01]  /*1660*/  SHFL.IDX PT, R8, R12, 0x7, 0x181f ;  /* 0x00f81f000c087f89 */ /* 0x000f6200000e0000 */
[----:B-1----:R-:W-:Y:S01]  /*1670*/  IADD3 R0, R3, 0x70, RZ ;  /* 0x0000007003007810 */ /* 0x002fe20007ffe0ff */
[----:B------:R-:W-:Y:S01]  /*1680*/  IMAD.SHL.U32 R241, R5, 0x2, RZ ;  /* 0x0000000205f17824 */ /* 0x000fe200078e00ff */
[----:B------:R-:W-:Y:S01]  /*1690*/  IADD3 R23, R46, -0x1, RZ ;  /* 0xffffffff2e177810 */ /* 0x000fe20007ffe0ff */
[----:B--23--:R-:W1:Y:S01]  /*16a0*/  SHFL.IDX PT, R11, R11, 0x7, 0x181f ;  /* 0x00f81f000b0b7f89 */ /* 0x00ce6200000e0000 */
[----:B------:R-:W-:Y:S01]  /*16b0*/  ISETP.GE.AND P6, PT, R0, R10, PT ;  /* 0x0000000a0000720c */ /* 0x000fe20003fc6270 */
[----:B------:R-:W-:Y:S01]  /*16c0*/  IMAD.MOV.U32 R0, RZ, RZ, 0x70 ;  /* 0x00000070ff007424 */ /* 0x000fe200078e00ff */
[----:B------:R-:W-:Y:S01]  /*16d0*/  SHF.R.S32.HI R16, RZ, 0x4, R24 ;  /* 0x00000004ff107819 */ /* 0x000fe20000011418 */
[----:B------:R-:W-:Y:S01]  /*16e0*/  IMAD.MOV.U32 R6, RZ, RZ, R30 ;  /* 0x000000ffff067224 */ /* 0x000fe200078e001e */
[----:B------:R-:W-:Y:S01]  /*16f0*/  LEA.HI R245, R246, R247, RZ, 0x5 ;  /* 0x000000f7f6f57211 */ /* 0x000fe200078f28ff */
[----:B------:R-:W-:Y:S01]  /*1700*/  IMAD R242, R46, -0x70, R0 ;  /* 0xffffff902ef27824 */ /* 0x000fe200078e0200 */
[----:B------:R-:W-:Y:S01]  /*1710*/  ULDC.64 UR4, c[0x0][0x208] ;  /* 0x0000820000047ab9 */ /* 0x000fe20000000a00 */
[C---:B------:R-:W-:Y:S01]  /*1720*/  IMAD R3, R0.reuse, c[0x0][0x1e4], RZ ;  /* 0x0000790000037a24 */ /* 0x040fe200078e02ff */
[----:B------:R-:W-:Y:S01]  /*1730*/  SHF.R.S32.HI R244, RZ, 0x5, R245 ;  /* 0x00000005fff47819 */ /* 0x000fe200000114f5 */
[----:B------:R-:W-:Y:S01]  /*1740*/  IMAD.WIDE.U32 R250, R0, c[0x0][0x1e0], RZ ;  /* 0x0000780000fa7a25 */ /* 0x000fe200078e00ff */
[----:B------:R-:W-:Y:S01]  /*1750*/  IADD3 R44, R242, R249, -R17 ;  /* 0x000000f9f22c7210 */ /* 0x000fe20007ffe811 */
[----:B------:R-:W-:-:S02]  /*1760*/  USHF.L.U32 UR9, UR4, 0x5, URZ ;  /* 0x0000000504097899 */ /* 0x000fc4000800063f */
[----:B------:R-:W-:Y:S01]  /*1770*/  IMAD.IADD R117, R251, 0x1, R3 ;  /* 0x00000001fb757824 */ /* 0x000fe200078e0203 */
[C---:B------:R-:W-:Y:S01]  /*1780*/  ISETP.GE.AND P2, PT, R44.reuse, 0x11, PT ;  /* 0x000000112c00780c */ /* 0x040fe20003f46270 */
[----:B----4-:R-:W-:Y:S01]  /*1790*/  IMAD.MOV.U32 R7, RZ, RZ, R31 ;  /* 0x000000ffff077224 */ /* 0x010fe200078e001f */
[----:B------:R-:W-:Y:S01]  /*17a0*/  ISETP.GE.AND P3, PT, R44, 0x1, PT ;  /* 0x000000012c00780c */ /* 0x000fe20003f66270 */
[----:B------:R-:W-:Y:S01]  /*17b0*/  IMAD.MOV.U32 R6, RZ, RZ, R28 ;  /* 0x000000ffff067224 */ /* 0x000fe200078e001c */
[----:B------:R-:W-:Y:S01]  /*17c0*/  UMOV UR8, 0x5 ;  /* 0x0000000500087882 */ /* 0x000fe20000000000 */
[C---:B-----5:R-:W-:Y:S01]  /*17d0*/  @!P6 LEA R8, P0, R20.reuse, R8, 0x1 ;  /* 0x000000081408e211 */ /* 0x060fe200078008ff */
[----:B------:R-:W-:Y:S01]  /*17e0*/  IMAD R3, R117, R23, RZ ;  /* 0x0000001775037224 */ /* 0x000fe200078e02ff */
[----:B------:R-:W-:Y:S01]  /*17f0*/  USHF.L.U64.HI UR8, UR4, UR8, UR5 ;  /* 0x0000000804087299 */ /* 0x000fe20008010205 */
[----:B------:R2:W-:Y:S01]  /*1800*/  STL.64 [R1+0x58], R6 ;  /* 0x0000580601007387 */ /* 0x0005e20000100a00 */
[----:B-1----:R-:W-:Y:S01]  /*1810*/  @!P6 LEA.HI.X R9, R20, R11, R21, 0x1, P0 ;  /* 0x0000000b1409e211 */ /* 0x002fe200000f0c15 */
[----:B------:R-:W-:Y:S01]  /*1820*/  IMAD.MOV.U32 R118, RZ, RZ, c[0x0][0x1e0] ;  /* 0x00007800ff767624 */ /* 0x000fe200078e00ff */
[----:B------:R-:W-:Y:S01]  /*1830*/  SHF.R.S32.HI R21, RZ, 0x1f, R23 ;  /* 0x0000001fff157819 */ /* 0x000fe20000011417 */
[----:B------:R-:W-:Y:S01]  /*1840*/  IMAD.MOV.U32 R248, RZ, RZ, c[0x0][0x1e4] ;  /* 0x00007900fff87624 */ /* 0x000fe200078e00ff */
[----:B------:R-:W-:Y:S01]  /*1850*/  ISETP.GE.AND P0, PT, R44, 0x21, PT ;  /* 0x000000212c00780c */ /* 0x000fe20003f06270 */
[----:B------:R-:W-:Y:S01]  /*1860*/  @!PT LDS RZ, [RZ] ;  /* 0x00000000fffff984 */ /* 0x000fe20000000800 */
[----:B------:R1:W-:Y:S01]  /*1870*/  @!P6 LDGSTS.E.BYPASS.LTC128B.128 [R241+0xa900], [R8.64], !P5 ;  /* 0x0a90000008f1efae */ /* 0x0003e2000e901d4a */
[----:B------:R-:W-:Y:S01]  /*1880*/  ISETP.GE.AND P6, PT, R20, c[0x0][0x1d4], PT ;  /* 0x0000750014007a0c */ /* 0x000fe20003fc6270 */
[----:B------:R-:W-:-:S02]  /*1890*/  IMAD R3, R21, R250, R3 ;  /* 0x000000fa15037224 */ /* 0x000fc400078e0203 */
[----:B------:R-:W0:Y:S01]  /*18a0*/  LDGDEPBAR ;  /* 0x00000000000079af */ /* 0x000e220000000000 */
[----:B------:R-:W-:-:S04]  /*18b0*/  IMAD.WIDE.U32 R10, R118, 0x20, RZ ;  /* 0x00000020760a7825 */ /* 0x000fc800078e00ff */
[----:B------:R-:W-:Y:S02]  /*18c0*/  IMAD.MOV.U32 R100, RZ, RZ, R26 ;  /* 0x000000ffff647224 */ /* 0x000fe400078e001a */
[----:B------:R-:W-:Y:S02]  /*18d0*/  IMAD.MOV.U32 R101, RZ, RZ, R27 ;  /* 0x000000ffff657224 */ /* 0x000fe400078e001b */
[----:B------:R-:W-:-:S05]  /*18e0*/  IMAD.MOV.U32 R100, RZ, RZ, R102 ;  /* 0x000000ffff647224 */ /* 0x000fca00078e0066 */
[----:B------:R-:W-:Y:S01]  /*18f0*/  STL.64 [R1+0x28], R100 ;  /* 0x0000286401007387 */ /* 0x000fe20000100a00 */
[----:B--2---:R-:W-:-:S04]  /*1900*/  IMAD.WIDE.U32 R6, R23, R250, R6 ;  /* 0x000000fa17067225 */ /* 0x004fc800078e0006 */
[----:B------:R-:W-:Y:S01]  /*1910*/  IMAD.IADD R7, R7, 0x1, R3 ;  /* 0x0000000107077824 */ /* 0x000fe200078e0203 */
[----:B------:R-:W-:Y:S01]  /*1920*/  BAR.SYNC.DEFER_BLOCKING 0x0 ;  /* 0x0000000000007b1d */ /* 0x000fe20000010000 */
[----:B------:R-:W-:Y:S02]  /*1930*/  @P2 LEA R0, P1, R118, R6, 0x4 ;  /* 0x0000000676002211 */ /* 0x000fe400078220ff */
[----:B-1----:R-:W-:Y:S02]  /*1940*/  @P3 LEA R8, P5, R6, c[0x0][0x1c8], 0x1 ;  /* 0x0000720006083a11 */ /* 0x002fe400078a08ff */
[----:B------:R-:W-:Y:S02]  /*1950*/  @P2 LEA.HI.X R3, R118, R7, R248, 0x4, P1 ;  /* 0x0000000776032211 */ /* 0x000fe400008f24f8 */
[----:B------:R-:W-:Y:S02]  /*1960*/  @P2 LEA R12, P1, R0, c[0x0][0x1c8], 0x1 ;  /* 0x00007200000c2a11 */ /* 0x000fe400078208ff */
[----:B------:R-:W-:-:S02]  /*1970*/  @P3 LEA.HI.X R9, R6, c[0x0][0x1cc], R7, 0x1, P5 ;  /* 0x0000730006093a11 */ /* 0x000fc400028f0c07 */
[----:B------:R-:W-:Y:S02]  /*1980*/  ISETP.GE.AND P5, PT, R44, 0x31, PT ;  /* 0x000000312c00780c */ /* 0x000fe40003fa6270 */
[----:B------:R-:W-:Y:S01]  /*1990*/  @P2 LEA.HI.X R13, R0, c[0x0][0x1cc], R3, 0x1, P1 ;  /* 0x00007300000d2a11 */ /* 0x000fe200008f0c03 */
[----:B------:R-:W-:Y:S01]  /*19a0*/  IMAD.SHL.U32 R3, R248, 0x20, RZ ;  /* 0x00000020f8037824 */ /* 0x000fe200078e00ff */
[----:B------:R-:W-:-:S04]  /*19b0*/  @P0 IADD3 R0, P1, R6, R10, RZ ;  /* 0x0000000a06000210 */ /* 0x000fc80007f3e0ff */
[----:B------:R-:W-:Y:S02]  /*19c0*/  @P0 IADD3.X R3, R7, R11, R3, P1, !PT ;  /* 0x0000000b07030210 */ /* 0x000fe40000ffe403 */
[----:B------:R-:W-:Y:S01]  /*19d0*/  @P0 LEA R10, P1, R0, c[0x0][0x1c8], 0x1 ;  /* 0x00007200000a0a11 */ /* 0x000fe200078208ff */
[----:B------:R-:W-:Y:S01]  /*19e0*/  @!PT LDS RZ, [RZ] ;  /* 0x00000000fffff984 */ /* 0x000fe20000000800 */
[----:B------:R-:W-:Y:S01]  /*19f0*/  @!PT LDS RZ, [RZ] ;  /* 0x00000000fffff984 */ /* 0x000fe20000000800 */
[----:B------:R-:W-:Y:S01]  /*1a00*/  @!PT LDS RZ, [RZ] ;  /* 0x00000000fffff984 */ /* 0x000fe20000000800 */
[----:B------:R1:W-:Y:S01]  /*1a10*/  @P3 LDGSTS.E.BYPASS.LTC128B.128 [R241+0x3900], [R8.64], !P6 ;  /* 0x0390000008f13fae */ /* 0x0003e2000f101d4a */
[----:B------:R-:W-:Y:S02]  /*1a20*/  ISETP.GE.AND P3, PT, R44, 0x41, PT ;  /* 0x000000412c00780c */ /* 0x000fe40003f66270 */
[----:B------:R-:W-:Y:S01]  /*1a30*/  @P0 LEA.HI.X R11, R0, c[0x0][0x1cc], R3, 0x1, P1 ;  /* 0x00007300000b0a11 */ /* 0x000fe200008f0c03 */
[----:B------:R-:W-:Y:S01]  /*1a40*/  @P5 IMAD R0, R248, 0x30, RZ ;  /* 0x00000030f8005824 */ /* 0x000fe200078e02ff */
[----:B------:R2:W-:Y:S01]  /*1a50*/  @P2 LDGSTS.E.BYPASS.LTC128B.128 [R241+0x4100], [R12.64], !P6 ;  /* 0x041000000cf12fae */ /* 0x0005e2000f101d4a */
[C---:B------:R-:W-:Y:S02]  /*1a60*/  ISETP.GE.AND P2, PT, R44.reuse, 0x51, PT ;  /* 0x000000512c00780c */ /* 0x040fe40003f46270 */
[----:B------:R-:W-:Y:S01]  /*1a70*/  ISETP.GE.AND P1, PT, R44, 0x61, PT ;  /* 0x000000612c00780c */ /* 0x000fe20003f26270 */
[----:B------:R3:W-:-:S12]  /*1a80*/  @P0 LDGSTS.E.BYPASS.LTC128B.128 [R241+0x4900], [R10.64], !P6 ;  /* 0x049000000af10fae */ /* 0x0007d8000f101d4a */
[----:B------:R-:W-:Y:S02]  /*1a90*/  @P1 IMAD R5, R248, 0x60, RZ ;  /* 0x00000060f8051824 */ /* 0x000fe400078e02ff */
[----:B-1----:R-:W-:-:S04]  /*1aa0*/  @P5 IMAD.WIDE.U32 R8, R118, 0x30, R6 ;  /* 0x0000003076085825 */ /* 0x002fc800078e0006 */
[----:B------:R-:W-:Y:S01]  /*1ab0*/  @P5 IMAD.IADD R0, R9, 0x1, R0 ;  /* 0x0000000109005824 */ /* 0x000fe200078e0200 */
[----:B------:R-:W-:-:S04]  /*1ac0*/  @P5 LEA R14, P0, R8, c[0x0][0x1c8], 0x1 ;  /* 0x00007200080e5a11 */ /* 0x000fc800078008ff */
[----:B------:R-:W-:Y:S01]  /*1ad0*/  @P5 LEA.HI.X R15, R8, c[0x0][0x1cc], R0, 0x1, P0 ;  /* 0x00007300080f5a11 */ /* 0x000fe200000f0c00 */
[----:B---3--:R-:W-:Y:S01]  /*1ae0*/  @P2 IMAD R10, R248, 0x50, RZ ;  /* 0x00000050f80a2824 */ /* 0x008fe200078e02ff */
[C---:B------:R-:W-:Y:S01]  /*1af0*/  @P3 LEA R0, P0, R118.reuse, R6, 0x6 ;  /* 0x0000000676003211 */ /* 0x040fe200078030ff */
[C---:B------:R-:W-:Y:S02]  /*1b00*/  @P2 IMAD.WIDE.U32 R8, R118.reuse, 0x50, R6 ;  /* 0x0000005076082825 */ /* 0x040fe400078e0006 */
[----:B------:R1:W-:Y:S01]  /*1b10*/  @P5 LDGSTS.E.BYPASS.LTC128B.128 [R241+0x5100], [R14.64], !P6 ;  /* 0x051000000ef15fae */ /* 0x0003e2000f101d4a */
[C---:B------:R-:W-:Y:S01]  /*1b20*/  @P3 LEA.HI.X R3, R118.reuse, R7, R248, 0x6, P0 ;  /* 0x0000000776033211 */ /* 0x040fe200000f34f8 */
[----:B------:R-:W-:Y:S01]  /*1b30*/  @P1 IMAD.WIDE.U32 R6, R118, 0x60, R6 ;  /* 0x0000006076061825 */ /* 0x000fe200078e0006 */
[----:B--2---:R-:W-:-:S04]  /*1b40*/  @P3 LEA R12, P0, R0, c[0x0][0x1c8], 0x1 ;  /* 0x00007200000c3a11 */ /* 0x004fc800078008ff */
[----:B------:R-:W-:Y:S01]  /*1b50*/  @P3 LEA.HI.X R13, R0, c[0x0][0x1cc], R3, 0x1, P0 ;  /* 0x00007300000d3a11 */ /* 0x000fe200000f0c03 */
[----:B------:R-:W-:Y:S01]  /*1b60*/  @P2 IMAD.IADD R0, R9, 0x1, R10 ;  /* 0x0000000109002824 */ /* 0x000fe200078e020a */
[----:B------:R-:W-:Y:S02]  /*1b70*/  @P2 LEA R10, P0, R8, c[0x0][0x1c8], 0x1 ;  /* 0x00007200080a2a11 */ /* 0x000fe400078008ff */
[----:B------:R-:W-:Y:S01]  /*1b80*/  LEA.HI R3, R24, R16, RZ, 0x1 ;  /* 0x0000001018037211 */ /* 0x000fe200078f08ff */
[----:B------:R1:W-:Y:S01]  /*1b90*/  @P3 LDGSTS.E.BYPASS.LTC128B.128 [R241+0x5900], [R12.64], !P6 ;  /* 0x059000000cf13fae */ /* 0x0003e2000f101d4a */
[----:B------:R-:W-:Y:S01]  /*1ba0*/  @P2 LEA.HI.X R11, R8, c[0x0][0x1cc], R0, 0x1, P0 ;  /* 0x00007300080b2a11 */ /* 0x000fe200000f0c00 */
[----:B------:R-:W-:Y:S01]  /*1bb0*/  @P1 IMAD.IADD R0, R7, 0x1, R5 ;  /* 0x0000000107001824 */ /* 0x000fe200078e0205 */
[----:B------:R-:W-:Y:S01]  /*1bc0*/  @P1 LEA R8, P0, R6, c[0x0][0x1c8], 0x1 ;  /* 0x0000720006081a11 */ /* 0x000fe200078008ff */
[----:B------:R-:W-:Y:S01]  /*1bd0*/  IMAD.SHL.U32 R5, R22, 0x40, RZ ;  /* 0x0000004016057824 */ /* 0x000fe200078e00ff */
[----:B------:R-:W-:Y:S01]  /*1be0*/  LOP3.LUT R3, R3, 0xfffffffe, RZ, 0xc0, !PT ;  /* 0xfffffffe03037812 */ /* 0x000fe200078ec0ff */
[----:B------:R2:W-:Y:S01]  /*1bf0*/  @P2 LDGSTS.E.BYPASS.LTC128B.128 [R241+0x6100], [R10.64], !P6 ;  /* 0x061000000af12fae */ /* 0x0005e2000f101d4a */
[----:B------:R-:W-:Y:S01]  /*1c00*/  @P1 LEA.HI.X R9, R6, c[0x0][0x1cc], R0, 0x1, P0 ;  /* 0x0000730006091a11 */ /* 0x000fe200000f0c00 */
[----:B------:R-:W-:Y:S01]  /*1c10*/  IMAD.SHL.U32 R0, R45, 0x40, RZ ;  /* 0x000000402d007824 */ /* 0x000fe200078e00ff */
[----:B------:R-:W-:Y:S01]  /*1c20*/  LOP3.LUT R116, R5, 0xfffffe00, RZ, 0xc0, !PT ;  /* 0xfffffe0005747812 */ /* 0x000fe200078ec0ff */
[----:B------:R-:W-:Y:S01]  /*1c30*/  IMAD.IADD R16, R16, 0x1, -R3 ;  /* 0x0000000110107824 */ /* 0x000fe200078e0a03 */
[----:B------:R-:W-:Y:S01]  /*1c40*/  LOP3.LUT P0, RZ, R45, 0x2, RZ, 0xc0, !PT ;  /* 0x000000022dff7812 */ /* 0x000fe2000780c0ff */
[----:B------:R2:W-:Y:S01]  /*1c50*/  @P1 LDGSTS.E.BYPASS.LTC128B.128 [R241+0x6900], [R8.64], !P6 ;  /* 0x0690000008f11fae */ /* 0x0005e2000f101d4a */
[----:B------:R-:W-:Y:S01]  /*1c60*/  IMAD.SHL.U32 R3, R19, 0x40, RZ ;  /* 0x0000004013037824 */ /* 0x000fe200078e00ff */
[----:B------:R-:W-:Y:S01]  /*1c70*/  LOP3.LUT R0, R0, 0x1c0, RZ, 0xc0, !PT ;  /* 0x000001c000007812 */ /* 0x000fe200078ec0ff */
[----:B------:R-:W-:Y:S01]  /*1c80*/  IMAD.SHL.U32 R7, R17, 0x8, RZ ;  /* 0x0000000811077824 */ /* 0x000fe200078e00ff */
[----:B------:R-:W0:Y:S01]  /*1c90*/  LDGDEPBAR ;  /* 0x00000000000079af */ /* 0x000e220000000000 */
[----:B------:R-:W-:Y:S01]  /*1ca0*/  IMAD.SHL.U32 R6, R16, 0x8, RZ ;  /* 0x0000000810067824 */ /* 0x000fe200078e00ff */
[----:B------:R-:W-:-:S02]  /*1cb0*/  LOP3.LUT R3, R3, 0x1c0, RZ, 0xc0, !PT ;  /* 0x000001c003037812 */ /* 0x000fc400078ec0ff */
[----:B------:R-:W-:Y:S02]  /*1cc0*/  LOP3.LUT R7, R0, 0x8, R7, 0xf8, !PT ;  /* 0x0000000800077812 */ /* 0x000fe400078ef807 */
[----:B------:R-:W-:Y:S02]  /*1cd0*/  LOP3.LUT R5, R3, 0x8, R6, 0xf8, !PT ;  /* 0x0000000803057812 */ /* 0x000fe400078ef806 */
[----:B------:R-:W-:Y:S02]  /*1ce0*/  SHF.R.U32.HI R0, RZ, 0x3, R0 ;  /* 0x00000003ff007819 */ /* 0x000fe40000011600 */
[----:B------:R-:W-:Y:S02]  /*1cf0*/  SHF.R.U32.HI R3, RZ, 0x3, R3 ;  /* 0x00000003ff037819 */ /* 0x000fe40000011603 */
[----:B------:R-:W-:Y:S01]  /*1d00*/  LOP3.LUT R0, R7, R0, RZ, 0x3c, !PT ;  /* 0x0000000007007212 */ /* 0x000fe200078e3cff */
[----:B------:R-:W-:Y:S01]  /*1d10*/  IMAD.WIDE.U32 R6, R23, c[0x0][0x208], RZ ;  /* 0x0000820017067a25 */ /* 0x000fe200078e00ff */
[----:B------:R-:W-:-:S02]  /*1d20*/  LOP3.LUT R5, R5, R3, RZ, 0x3c, !PT ;  /* 0x0000000305057212 */ /* 0x000fc400078e3cff */
[----:B------:R-:W-:Y:S01]  /*1d30*/  ISETP.GE.AND P2, PT, R20, c[0x0][0x1d4], PT ;  /* 0x0000750014007a0c */ /* 0x000fe20003f46270 */
[----:B------:R-:W-:Y:S02]  /*1d40*/  IMAD R3, R244, 0x400, R116 ;  /* 0x00000400f4037824 */ /* 0x000fe400078e0274 */
[----:B------:R-:W-:Y:S01]  /*1d50*/  IMAD R0, R16, 0x200, R0 ;  /* 0x0000020010007824 */ /* 0x000fe200078e0200 */
[----:B------:R-:W-:Y:S01]  /*1d60*/  ISETP.LT.OR P5, PT, R44, 0x1, P2 ;  /* 0x000000012c00780c */ /* 0x000fe200017a1670 */
[----:B------:R-:W-:Y:S02]  /*1d70*/  IMAD.IADD R3, R5, 0x1, R3 ;  /* 0x0000000105037824 */ /* 0x000fe400078e0203 */
[----:B------:R-:W-:Y:S01]  /*1d80*/  IMAD.SHL.U32 R119, R0, 0x2, RZ ;  /* 0x0000000200777824 */ /* 0x000fe200078e00ff */
[----:B------:R-:W-:-:S04]  /*1d90*/  DEPBAR.LE SB0, 0x1 ;  /* 0x000080400000791a */ /* 0x000fc80000000000 */
[----:B------:R-:W-:-:S04]  /*1da0*/  DEPBAR.LE SB0, 0x0 ;  /* 0x000080000000791a */ /* 0x000fc80000000000 */
[----:B------:R-:W-:Y:S01]  /*1db0*/  BAR.SYNC.DEFER_BLOCKING 0x0 ;  /* 0x0000000000007b1d */ /* 0x000fe20000010000 */
[----:B------:R-:W-:Y:S01]  /*1dc0*/  IMAD.SHL.U32 R230, R3, 0x2, RZ ;  /* 0x0000000203e67824 */ /* 0x000fe200078e00ff */
[C---:B------:R-:W-:Y:S01]  /*1dd0*/  IADD3 R0, R119.reuse, 0x3900, RZ ;  /* 0x0000390077007810 */ /* 0x040fe20007ffe0ff */
[----:B------:R-:W-:Y:S01]  /*1de0*/  IMAD.MOV.U32 R3, RZ, RZ, R46 ;  /* 0x000000ffff037224 */ /* 0x000fe200078e002e */
[----:B------:R-:W-:Y:S01]  /*1df0*/  IADD3 R234, R119, 0x3920, RZ ;  /* 0x0000392077ea7810 */ /* 0x000fe20007ffe0ff */
[--C-:B------:R-:W-:Y:S01]  /*1e00*/  IMAD R233, R2, 0x2, R230.reuse ;  /* 0x0000000202e97824 */ /* 0x100fe200078e02e6 */
[----:B------:R-:W-:Y:S01]  /*1e10*/  @P0 IADD3 R234, R0, -0x20, RZ ;  /* 0xffffffe000ea0810 */ /* 0x000fe20007ffe0ff */
[----:B------:R-:W-:Y:S02]  /*1e20*/  IMAD R0, R21, c[0x0][0x208], RZ ;  /* 0x0000820015007a24 */ /* 0x000fe400078e02ff */
[----:B------:R-:W-:Y:S01]  /*1e30*/  IMAD R231, R4, 0x2, R230 ;  /* 0x0000000204e77824 */ /* 0x000fe200078e02e6 */
[C---:B------:R-:W-:Y:S01]  /*1e40*/  IADD3 R240, R234.reuse, 0x800, RZ ;  /* 0x00000800eaf07810 */ /* 0x040fe20007ffe0ff */
[----:B------:R-:W-:Y:S01]  /*1e50*/  IMAD R0, R23, c[0x0][0x20c], R0 ;  /* 0x0000830017007a24 */ /* 0x000fe200078e0200 */
[----:B------:R-:W-:Y:S01]  /*1e60*/  IADD3 R235, R234, 0x3000, RZ ;  /* 0x00003000eaeb7810 */ /* 0x000fe20007ffe0ff */
[----:B------:R-:W-:-:S02]  /*1e70*/  IMAD R232, R2, 0x2, R231 ;  /* 0x0000000202e87824 */ /* 0x000fc400078e02e7 */
[----:B------:R-:W-:Y:S02]  /*1e80*/  IMAD.IADD R0, R7, 0x1, R0 ;  /* 0x0000000107007824 */ /* 0x000fe400078e0200 */
[----:B------:R-:W-:-:S04]  /*1e90*/  IMAD.WIDE.U32 R6, R6, 0x70, R100 ;  /* 0x0000007006067825 */ /* 0x000fc800078e0064 */
[----:B------:R-:W-:Y:S01]  /*1ea0*/  IMAD R0, R0, 0x70, RZ ;  /* 0x0000007000007824 */ /* 0x000fe200078e02ff */
[----:B--2---:R-:W-:Y:S03]  /*1eb0*/  LDSM.16.M88.4 R8, [R230+0x9100] ;  /* 0x00910000e608783b */ /* 0x004fe60000000200 */
[----:B------:R-:W-:Y:S01]  /*1ec0*/  IMAD.IADD R0, R7, 0x1, R0 ;  /* 0x0000000107007824 */ /* 0x000fe200078e0200 */
[----:B------:R-:W2:Y:S04]  /*1ed0*/  LDSM.16.M88.4 R24, [R119+0x4100] ;  /* 0x004100007718783b */ /* 0x000ea80000000200 */
[----:B-1----:R-:W1:Y:S04]  /*1ee0*/  LDSM.16.M88.4 R12, [R230+0x7100] ;  /* 0x00710000e60c783b */ /* 0x002e680000000200 */
[----:B------:R-:W3:Y:S04]  /*1ef0*/  LDSM.16.M88.4 R28, [R119+0x3900] ;  /* 0x00390000771c783b */ /* 0x000ee80000000200 */
[----:B------:R-:W4:Y:S04]  /*1f00*/  LDSM.16.M88.4 R16, [R119+0x4900] ;  /* 0x004900007710783b */ /* 0x000f280000000200 */
[----:B------:R-:W5:Y:S04]  /*1f10*/  LDSM.16.M88.4 R32, [R119+0x5100] ;  /* 0x005100007720783b */ /* 0x000f680000000200 */
[----:B------:R-:W4:Y:S04]  /*1f20*/  LDSM.16.M88.4 R36, [R119+0x5900] ;  /* 0x005900007724783b */ /* 0x000f280000000200 */
[----:B------:R-:W4:Y:S04]  /*1f30*/  LDSM.16.M88.4 R48, [R119+0x6100] ;  /* 0x006100007730783b */ /* 0x000f280000000200 */
[----:B------:R-:W4:Y:S04]  /*1f40*/  LDSM.16.M88.4 R40, [R119+0x6900] ;  /* 0x006900007728783b */ /* 0x000f280000000200 */
[----:B------:R-:W-:Y:S04]  /*1f50*/  LDSM.16.M88.4 R60, [R234] ;  /* 0x00000000ea3c783b */ /* 0x000fe80000000200 */
[----:B------:R-:W-:Y:S01]  /*1f60*/  LDSM.16.M88.4 R56, [R234+0x800] ;  /* 0x00080000ea38783b */ /* 0x000fe20000000200 */
[-C--:B--2---:R-:W-:Y:S03]  /*1f70*/  HMMA.16816.F32.BF16 R68, R8, R24.reuse, RZ ;  /* 0x000000180844723c */ /* 0x084fe600000418ff */
[----:B------:R-:W-:Y:S05]  /*1f80*/  LDSM.16.M88.4 R52, [R234+0x1000] ;  /* 0x00100000ea34783b */ /* 0x000fea0000000200 */
[C---:B-1----:R-:W-:Y:S07]  /*1f90*/  HMMA.16816.F32.BF16 R156, R12.reuse, R24, RZ ;  /* 0x000000180c9c723c */ /* 0x042fee00000418ff */
[----:B------:R-:W-:Y:S01]  /*1fa0*/  LEA R24, P1, R6, c[0x0][0x1f8], 0x1 ;  /* 0x00007e0006187a11 */ /* 0x000fe200078208ff */
[----:B---3--:R-:W-:Y:S03]  /*1fb0*/  HMMA.16816.F32.BF16 R184, R12, R28, RZ ;  /* 0x0000001c0cb8723c */ /* 0x008fe600000418ff */
[----:B------:R-:W-:-:S02]  /*1fc0*/  IADD3 R22, P0, R24, UR9, RZ ;  /* 0x0000000918167c10 */ /* 0x000fc4000ff1e0ff */
[----:B------:R-:W-:Y:S01]  /*1fd0*/  LEA.HI.X R25, R6, c[0x0][0x1fc], R0, 0x1, P1 ;  /* 0x00007f0006197a11 */ /* 0x000fe200008f0c00 */
[----:B------:R-:W-:Y:S02]  /*1fe0*/  IMAD.MOV.U32 R0, RZ, RZ, 0x40 ;  /* 0x00000040ff007424 */ /* 0x000fe400078e00ff */
[----:B------:R-:W-:Y:S01]  /*1ff0*/  HMMA.16816.F32.BF16 R180, R12, R30, RZ ;  /* 0x0000001e0cb4723c */ /* 0x000fe200000418ff */
[----:B------:R-:W-:-:S07]  /*2000*/  IADD3.X R23, R25, UR8, RZ, P0, !PT ;  /* 0x0000000819177c10 */ /* 0x000fce00087fe4ff */
[C---:B------:R-:W-:Y:S08]  /*2010*/  HMMA.16816.F32.BF16 R176, R12.reuse, R26, RZ ;  /* 0x0000001a0cb0723c */ /* 0x040ff000000418ff */
[C---:B----4-:R-:W-:Y:S08]  /*2020*/  HMMA.16816.F32.BF16 R148, R12.reuse, R16, RZ ;  /* 0x000000100c94723c */ /* 0x050ff000000418ff */
[C---:B------:R-:W-:Y:S08]  /*2030*/  HMMA.16816.F32.BF16 R172, R12.reuse, R18, RZ ;  /* 0x000000120cac723c */ /* 0x040ff000000418ff */
[C---:B-----5:R-:W-:Y:S08]  /*2040*/  HMMA.16816.F32.BF16 R144, R12.reuse, R32, RZ ;  /* 0x000000200c90723c */ /* 0x060ff000000418ff */
[C---:B------:R-:W-:Y:S08]  /*2050*/  HMMA.16816.F32.BF16 R168, R12.reuse, R34, RZ ;  /* 0x000000220ca8723c */ /* 0x040ff000000418ff */
[C---:B------:R-:W-:Y:S08]  /*2060*/  HMMA.16816.F32.BF16 R140, R12.reuse, R36, RZ ;  /* 0x000000240c8c723c */ /* 0x040ff000000418ff */
[C---:B------:R-:W-:Y:S08]  /*2070*/  HMMA.16816.F32.BF16 R160, R12.reuse, R38, RZ ;  /* 0x000000260ca0723c */ /* 0x040ff000000418ff */
[C---:B------:R-:W-:Y:S08]  /*2080*/  HMMA.16816.F32.BF16 R132, R12.reuse, R48, RZ ;  /* 0x000000300c84723c */ /* 0x040ff000000418ff */
[C---:B------:R-:W-:Y:S08]  /*2090*/  HMMA.16816.F32.BF16 R152, R12.reuse, R50, RZ ;  /* 0x000000320c98723c */ /* 0x040ff000000418ff */
[C---:B------:R-:W-:Y:S08]  /*20a0*/  HMMA.16816.F32.BF16 R128, R12.reuse, R40, RZ ;  /* 0x000000280c80723c */ /* 0x040ff000000418ff */
[----:B------:R-:W-:Y:S07]  /*20b0*/  HMMA.16816.F32.BF16 R136, R12, R42, RZ ;  /* 0x0000002a0c88723c */ /* 0x000fee00000418ff */
[----:B------:R-:W-:Y:S01]  /*20c0*/  IADD3 R14, P1, R22, UR9, RZ ;  /* 0x00000009160e7c10 */ /* 0x000fe2000ff3e0ff */
[----:B------:R-:W-:Y:S03]  /*20d0*/  HMMA.16816.F32.BF16 R72, R8, R16, RZ ;  /* 0x000000100848723c */ /* 0x000fe600000418ff */
[----:B------:R-:W-:-:S02]  /*20e0*/  IADD3 R12, P0, R14, UR9, RZ ;  /* 0x000000090e0c7c10 */ /* 0x000fc4000ff1e0ff */
[----:B------:R-:W-:Y:S02]  /*20f0*/  IADD3.X R15, R23, UR8, RZ, P1, !PT ;  /* 0x00000008170f7c10 */ /* 0x000fe40008ffe4ff */
[----:B------:R-:W-:Y:S01]  /*2100*/  IADD3 R6, P3, R12, UR9, RZ ;  /* 0x000000090c067c10 */ /* 0x000fe2000ff7e0ff */
[C---:B------:R-:W-:Y:S01]  /*2110*/  HMMA.16816.F32.BF16 R80, R8.reuse, R36, RZ ;  /* 0x000000240850723c */ /* 0x040fe200000418ff */
[----:B------:R-:W-:Y:S02]  /*2120*/  IADD3.X R13, R15, UR8, RZ, P0, !PT ;  /* 0x000000080f0d7c10 */ /* 0x000fe400087fe4ff */
[----:B------:R-:W-:Y:S02]  /*2130*/  ISETP.LT.OR P1, PT, R44, 0x11, P2 ;  /* 0x000000112c00780c */ /* 0x000fe40001721670 */
[----:B------:R-:W-:Y:S02]  /*2140*/  IADD3.X R7, R13, UR8, RZ, P3, !PT ;  /* 0x000000080d077c10 */ /* 0x000fe40009ffe4ff */
[----:B------:R-:W-:Y:S01]  /*2150*/  IADD3 R20, P0, R6, UR9, RZ ;  /* 0x0000000906147c10 */ /* 0x000fe2000ff1e0ff */
[----:B------:R-:W-:Y:S01]  /*2160*/  HMMA.16816.F32.BF16 R112, R8, R18, RZ ;  /* 0x000000120870723c */ /* 0x000fe200000418ff */
[----:B------:R-:W1:Y:S01]  /*2170*/  LDSM.16.M88.4 R16, [R233+0x9100] ;  /* 0x00910000e910783b */ /* 0x000e620000000200 */
[----:B------:R-:W-:-:S02]  /*2180*/  ISETP.LT.OR P3, PT, R44, 0x21, P2 ;  /* 0x000000212c00780c */ /* 0x000fc40001761670 */
[----:B------:R-:W-:Y:S02]  /*2190*/  IADD3.X R21, R7, UR8, RZ, P0, !PT ;  /* 0x0000000807157c10 */ /* 0x000fe400087fe4ff */
[C---:B------:R-:W-:Y:S02]  /*21a0*/  ISETP.LT.OR P0, PT, R44.reuse, 0x31, P2 ;  /* 0x000000312c00780c */ /* 0x040fe40001701670 */
[C---:B------:R-:W-:Y:S01]  /*21b0*/  HMMA.16816.F32.BF16 R164, R8.reuse, R38, RZ ;  /* 0x0000002608a4723c */ /* 0x040fe200000418ff */
[----:B------:R-:W2:Y:S07]  /*21c0*/  LDSM.16.M88.4 R36, [R234+0x2000] ;  /* 0x00200000ea24783b */ /* 0x000eae0000000200 */
[C---:B------:R-:W-:Y:S08]  /*21d0*/  HMMA.16816.F32.BF16 R88, R8.reuse, R48, RZ ;  /* 0x000000300858723c */ /* 0x040ff000000418ff */
[C---:B------:R-:W-:Y:S01]  /*21e0*/  HMMA.16816.F32.BF16 R192, R8.reuse, R50, RZ ;  /* 0x0000003208c0723c */ /* 0x040fe200000418ff */
[----:B------:R-:W3:Y:S07]  /*21f0*/  LDSM.16.M88.4 R48, [R234+0x1800] ;  /* 0x00180000ea30783b */ /* 0x000eee0000000200 */
[C---:B------:R-:W-:Y:S08]  /*2200*/  HMMA.16816.F32.BF16 R64, R8.reuse, R28, RZ ;  /* 0x0000001c0840723c */ /* 0x040ff000000418ff */
[C---:B------:R-:W-:Y:S08]  /*2210*/  HMMA.16816.F32.BF16 R76, R8.reuse, R32, RZ ;  /* 0x00000020084c723c */ /* 0x040ff000000418ff */
[C---:B------:R-:W-:Y:S01]  /*2220*/  HMMA.16816.F32.BF16 R96, R8.reuse, R30, RZ ;  /* 0x0000001e0860723c */ /* 0x040fe200000418ff */
[----:B------:R-:W-:Y:S07]  /*2230*/  LDSM.16.M88.4 R28, [R234+0x3000] ;  /* 0x00300000ea1c783b */ /* 0x000fee0000000200 */
[C---:B------:R-:W-:Y:S01]  /*2240*/  HMMA.16816.F32.BF16 R124, R8.reuse, R34, RZ ;  /* 0x00000022087c723c */ /* 0x040fe200000418ff */
[----:B------:R-:W4:Y:S07]  /*2250*/  LDSM.16.M88.4 R32, [R234+0x2800] ;  /* 0x00280000ea20783b */ /* 0x000f2e0000000200 */
[C---:B------:R-:W-:Y:S08]  /*2260*/  HMMA.16816.F32.BF16 R92, R8.reuse, R40, RZ ;  /* 0x00000028085c723c */ /* 0x040ff000000418ff */
[C---:B------:R-:W-:Y:S08]  /*2270*/  HMMA.16816.F32.BF16 R84, R8.reuse, R26, RZ ;  /* 0x0000001a0854723c */ /* 0x040ff000000418ff */
[----:B------:R-:W-:Y:S01]  /*2280*/  HMMA.16816.F32.BF16 R188, R8, R42, RZ ;  /* 0x0000002a08bc723c */ /* 0x000fe200000418ff */
[----:B------:R-:W5:Y:S04]  /*2290*/  LDSM.16.M88.4 R8, [R233+0x7100] ;  /* 0x00710000e908783b */ /* 0x000f680000000200 */
[----:B------:R-:W-:Y:S01]  /*22a0*/  @!PT LDS RZ, [RZ] ;  /* 0x00000000fffff984 */ /* 0x000fe20000000800 */
[----:B------:R-:W-:Y:S01]  /*22b0*/  @!PT LDS RZ, [RZ] ;  /* 0x00000000fffff984 */ /* 0x000fe20000000800 */
[----:B------:R-:W-:Y:S01]  /*22c0*/  @!PT LDS RZ, [RZ] ;  /* 0x00000000fffff984 */ /* 0x000fe20000000800 */
[----:B------:R3:W-:Y:S01]  /*22d0*/  LDGSTS.E.BYPASS.LTC128B.128 [R241+0x100], [R24.64], !P5 ;  /* 0x0010000018f17fae */ /* 0x0007e2000e901d4a */
[----:B------:R-:W-:-:S02]  /*22e0*/  ISETP.LT.OR P5, PT, R44, 0x41, P2 ;  /* 0x000000412c00780c */ /* 0x000fc400017a1670 */
[----:B-1----:R-:W-:Y:S01]  /*22f0*/  HMMA.16816.F32.BF16 R120, R16, R60, R64 ;  /* 0x0000003c1078723c */ /* 0x002fe20000041840 */
[----:B------:R1:W-:Y:S01]  /*2300*/  LDGSTS.E.BYPASS.LTC128B.128 [R241+0x900], [R22.64], !P1 ;  /* 0x0090000016f17fae */ /* 0x0003e2000c901d4a */
[----:B------:R-:W-:-:S03]  /*2310*/  LOP3.LUT P1, RZ, R45, 0x4, RZ, 0xc0, !PT ;  /* 0x000000042dff7812 */ /* 0x000fc6000782c0ff */
[----:B------:R1:W-:Y:S01]  /*2320*/  LDGSTS.E.BYPASS.LTC128B.128 [R241+0x1100], [R14.64], !P3 ;  /* 0x011000000ef17fae */ /* 0x0003e2000d901d4a */
[C---:B------:R-:W-:Y:S02]  /*2330*/  ISETP.LT.OR P3, PT, R44.reuse, 0x51, P2 ;  /* 0x000000512c00780c */ /* 0x040fe40001761670 */
[----:B------:R-:W-:Y:S01]  /*2340*/  ISETP.LT.OR P2, PT, R44, 0x61, P2 ;  /* 0x000000612c00780c */ /* 0x000fe20001741670 */
[----:B------:R1:W-:Y:S01]  /*2350*/  LDGSTS.E.BYPASS.LTC128B.128 [R241+0x1900], [R12.64], !P0 ;  /* 0x019000000cf17fae */ /* 0x0003e2000c101d4a */
[----:B------:R-:W-:Y:S01]  /*2360*/  SEL R0, R0, 0xffffffc0, !P1 ;  /* 0xffffffc000007807 */ /* 0x000fe20004800000 */
[----:B--2---:R-:W-:Y:S02]  /*2370*/  HMMA.16816.F32.BF16 R40, R16, R36, R80 ;  /* 0x000000241028723c */ /* 0x004fe40000041850 */
[----:B------:R2:W-:Y:S02]  /*2380*/  LDGSTS.E.BYPASS.LTC128B.128 [R241+0x2100], [R6.64], !P5 ;  /* 0x0210000006f17fae */ /* 0x0005e4000e901d4a */
[----:B------:R-:W-:-:S02]  /*2390*/  IMAD.IADD R229, R119, 0x1, R0 ;  /* 0x0000000177e57824 */ /* 0x000fc400078e0200 */
[----:B------:R-:W-:Y:S01]  /*23a0*/  IMAD.IADD R228, R0, 0x1, R234 ;  /* 0x0000000100e47824 */ /* 0x000fe200078e02ea */
[----:B------:R-:W-:Y:S01]  /*23b0*/  LOP3.LUT R0, R5, R116, RZ, 0xfc, !PT ;  /* 0x0000007405007212 */ /* 0x000fe200078efcff */
[----:B------:R2:W-:Y:S01]  /*23c0*/  LDGSTS.E.BYPASS.LTC128B.128 [R241+0x2900], [R20.64], !P3 ;  /* 0x0290000014f17fae */ /* 0x0005e2000d901d4a */
[C---:B------:R-:W-:Y:S08]  /*23d0*/  HMMA.16816.F32.BF16 R108, R16.reuse, R56, R68 ;  /* 0x00000038106c723c */ /* 0x040ff00000041844 */
[----:B------:R-:W-:Y:S01]  /*23e0*/  HMMA.16816.F32.BF16 R104, R16, R52, R72 ;  /* 0x000000341068723c */ /* 0x000fe20000041848 */
[----:B-1----:R-:W-:-:S07]  /*23f0*/  IADD3 R12, P0, R20, UR9, RZ ;  /* 0x00000009140c7c10 */ /* 0x002fce000ff1e0ff */
[----:B---3--:R-:W-:Y:S01]  /*2400*/  HMMA.16816.F32.BF16 R24, R16, R62, R96 ;  /* 0x0000003e1018723c */ /* 0x008fe20000041860 */
[----:B------:R-:W-:Y:S02]  /*2410*/  IADD3.X R13, R21, UR8, RZ, P0, !PT ;  /* 0x00000008150d7c10 */ /* 0x000fe400087fe4ff */
[----:B------:R-:W-:-:S03]  /*2420*/  ISETP.GE.AND P0, PT, R3, 0x2, PT ;  /* 0x000000020300780c */ /* 0x000fc60003f06270 */
[----:B------:R1:W-:Y:S02]  /*2430*/  LDGSTS.E.BYPASS.LTC128B.128 [R241+0x3100], [R12.64], !P2 ;  /* 0x031000000cf17fae */ /* 0x0003e4000d101d4a */
[C---:B------:R-:W-:Y:S02]  /*2440*/  HMMA.16816.F32.BF16 R224, R16.reuse, R58, R84 ;  /* 0x0000003a10e0723c */ /* 0x040fe40000041854 */
[----:B--2---:R-:W-:Y:S04]  /*2450*/  LDSM.16.M88.4 R20, [R231+0x9100] ;  /* 0x00910000e714783b */ /* 0x004fe80000000200 */
[----:B------:R-:W-:Y:S02]  /*2460*/  LDSM.16.M88.4 R80, [R229+0x3900] ;  /* 0x00390000e550783b */ /* 0x000fe40000000200 */
[C---:B------:R-:W-:Y:S02]  /*2470*/  HMMA.16816.F32.BF16 R204, R16.reuse, R50, R124 ;  /* 0x0000003210cc723c */ /* 0x040fe4000004187c */
[----:B------:R-:W2:Y:S04]  /*2480*/  LDSM.16.M88.4 R64, [R229+0x5900] ;  /* 0x00590000e540783b */ /* 0x000ea80000000200 */
[----:B------:R-:W3:Y:S02]  /*2490*/  LDSM.16.M88.4 R72, [R229+0x4900] ;  /* 0x00490000e548783b */ /* 0x000ee40000000200 */
[C---:B------:R-:W-:Y:S02]  /*24a0*/  HMMA.16816.F32.BF16 R100, R16.reuse, R48, R76 ;  /* 0x000000301064723c */ /* 0x040fe4000004184c */
[----:B------:R-:W2:Y:S04]  /*24b0*/  LDSM.16.M88.4 R68, [R229+0x5100] ;  /* 0x00510000e544783b */ /* 0x000ea80000000200 */
[----:B------:R-:W2:Y:S02]  /*24c0*/  LDSM.16.M88.4 R84, [R229+0x6100] ;  /* 0x00610000e554783b */ /* 0x000ea40000000200 */
[C---:B----4-:R-:W-:Y:S02]  /*24d0*/  HMMA.16816.F32.BF16 R88, R16.reuse, R32, R88 ;  /* 0x000000201058723c */ /* 0x050fe40000041858 */
[----:B------:R-:W4:Y:S04]  /*24e0*/  LDSM.16.M88.4 R96, [R229+0x6900] ;  /* 0x00690000e560783b */ /* 0x000f280000000200 */
[----:B------:R-:W2:Y:S02]  /*24f0*/  LDSM.16.M88.4 R76, [R229+0x4100] ;  /* 0x00410000e54c783b */ /* 0x000ea40000000200 */
[C---:B------:R-:W-:Y:S02]  /*2500*/  HMMA.16816.F32.BF16 R92, R16.reuse, R28, R92 ;  /* 0x0000001c105c723c */ /* 0x040fe4000004185c */
[----:B------:R-:W-:Y:S04]  /*2510*/  LDSM.16.M88.4 R44, [R228+0x800] ;  /* 0x00080000e42c783b */ /* 0x000fe80000000200 */
[----:B-1----:R-:W-:Y:S02]  /*2520*/  LDSM.16.M88.4 R12, [R232+0x7100] ;  /* 0x00710000e80c783b */ /* 0x002fe40000000200 */
[C---:B------:R-:W-:Y:S02]  /*2530*/  HMMA.16816.F32.BF16 R220, R16.reuse, R54, R112 ;  /* 0x0000003610dc723c */ /* 0x040fe40000041870 */
[----:B------:R-:W0:Y:S06]  /*2540*/  LDGDEPBAR ;  /* 0x00000000000079af */ /* 0x000e2c0000000000 */
[C---:B------:R-:W-:Y:S08]  /*2550*/  HMMA.16816.F32.BF16 R124, R16.reuse, R38, R164 ;  /* 0x00000026107c723c */ /* 0x040ff000000418a4 */
[C---:B------:R-:W-:Y:S08]  /*2560*/  HMMA.16816.F32.BF16 R200, R16.reuse, R34, R192 ;  /* 0x0000002210c8723c */ /* 0x040ff000000418c0 */
[----:B------:R-:W-:Y:S01]  /*2570*/  HMMA.16816.F32.BF16 R188, R16, R30, R188 ;  /* 0x0000001e10bc723c */ /* 0x000fe200000418bc */
[----:B------:R-:W1:Y:S07]  /*2580*/  LDSM.16.M88.4 R16, [R231+0x7100] ;  /* 0x00710000e710783b */ /* 0x000e6e0000000200 */
[C---:B-----5:R-:W-:Y:S08]  /*2590*/  HMMA.16816.F32.BF16 R184, R8.reuse, R60, R184 ;  /* 0x0000003c08b8723c */ /* 0x060ff000000418b8 */
        /* <DEDUP_REMOVED lines=13> */
[C---:B------:R-:W-:Y:S01]  /*2670*/  HMMA.16816.F32.BF16 R180, R8.reuse, R34, R152 ;  /* 0x0000002208b4723c */ /* 0x040fe20000041898 */
[----:B------:R-:W-:Y:S07]  /*2680*/  LDSM.16.M88.4 R32, [R228+0x2000] ;  /* 0x00200000e420783b */ /* 0x000fee0000000200 */
[----:B------:R-:W-:Y:S01]  /*2690*/  HMMA.16816.F32.BF16 R172, R8, R30, R136 ;  /* 0x0000001e08ac723c */ /* 0x000fe20000041888 */
[----:B------:R-:W5:Y:S04]  /*26a0*/  LDSM.16.M88.4 R8, [R232+0x9100] ;  /* 0x00910000e808783b */ /* 0x000f680000000200 */
[----:B------:R-:W-:Y:S03]  /*26b0*/  LDSM.16.M88.4 R28, [R228+0x2800] ;  /* 0x00280000e41c783b */ /* 0x000fe60000000200 */
[C---:B--2---:R-:W-:Y:S01]  /*26c0*/  HMMA.16816.F32.BF16 R148, R20.reuse, R64, R40 ;  /* 0x000000401494723c */ /* 0x044fe20000041828 */
[----:B------:R-:W2:Y:S07]  /*26d0*/  LDSM.16.M88.4 R40, [R228+0x1000] ;  /* 0x00100000e428783b */ /* 0x000eae0000000200 */
[----:B------:R-:W-:Y:S01]  /*26e0*/  HMMA.16816.F32.BF16 R140, R20, R82, R24 ;  /* 0x00000052148c723c */ /* 0x000fe20000041818 */
[----:B------:R-:W1:Y:S01]  /*26f0*/  LDSM.16.M88.4 R24, [R228+0x3000] ;  /* 0x00300000e418783b */ /* 0x000e620000000200 */
[----:B------:R-:W-:-:S06]  /*2700*/  DEPBAR.LE SB0, 0x0 ;  /* 0x000080000000791a */ /* 0x000fcc0000000000 */
[C---:B---3--:R-:W-:Y:S08]  /*2710*/  HMMA.16816.F32.BF16 R160, R20.reuse, R72, R104 ;  /* 0x0000004814a0723c */ /* 0x048ff00000041868 */
[C---:B------:R-:W-:Y:S08]  /*2720*/  HMMA.16816.F32.BF16 R152, R20.reuse, R68, R100 ;  /* 0x000000441498723c */ /* 0x040ff00000041864 */
[C---:B------:R-:W-:Y:S08]  /*2730*/  HMMA.16816.F32.BF16 R144, R20.reuse, R84, R88 ;  /* 0x000000541490723c */ /* 0x040ff00000041858 */
[C---:B----4-:R-:W-:Y:S08]  /*2740*/  HMMA.16816.F32.BF16 R112, R20.reuse, R96, R92 ;  /* 0x000000601470723c */ /* 0x050ff0000004185c */
[C---:B------:R-:W-:Y:S08]  /*2750*/  HMMA.16816.F32.BF16 R168, R20.reuse, R80, R120 ;  /* 0x0000005014a8723c */ /* 0x040ff00000041878 */
[C---:B------:R-:W-:Y:S08]  /*2760*/  HMMA.16816.F32.BF16 R164, R20.reuse, R76, R108 ;  /* 0x0000004c14a4723c */ /* 0x040ff0000004186c */
[----:B------:R-:W-:Y:S08]  /*2770*/  HMMA.16816.F32.BF16 R136, R20, R78, R224 ;  /* 0x0000004e1488723c */ /* 0x000ff000000418e0 */
[C---:B-1----:R-:W-:Y:S08]  /*2780*/  HMMA.16816.F32.BF16 R104, R16.reuse, R80, R184 ;  /* 0x000000501068723c */ /* 0x042ff000000418b8 */
[C---:B------:R-:W-:Y:S08]  /*2790*/  HMMA.16816.F32.BF16 R100, R16.reuse, R82, R60 ;  /* 0x000000521064723c */ /* 0x040ff0000004183c */
[C---:B------:R-:W-:Y:S08]  /*27a0*/  HMMA.16816.F32.BF16 R92, R16.reuse, R76, R192 ;  /* 0x0000004c105c723c */ /* 0x040ff000000418c0 */
[----:B------:R-:W-:Y:S08]  /*27b0*/  HMMA.16816.F32.BF16 R88, R16, R78, R56 ;  /* 0x0000004e1058723c */ /* 0x000ff00000041838 */
        /* <DEDUP_REMOVED lines=19> */
[C---:B-----5:R-:W-:Y:S08]  /*28f0*/  HMMA.16816.F32.BF16 R168, R8.reuse, R48, R168 ;  /* 0x0000003008a8723c */ /* 0x060ff000000418a8 */
[C---:B------:R-:W-:Y:S08]  /*2900*/  HMMA.16816.F32.BF16 R140, R8.reuse, R50, R140 ;  /* 0x00000032088c723c */ /* 0x040ff0000004188c */
[C---:B------:R-:W-:Y:S08]  /*2910*/  HMMA.16816.F32.BF16 R164, R8.reuse, R44, R164 ;  /* 0x0000002c08a4723c */ /* 0x040ff000000418a4 */
[----:B------:R-:W-:Y:S08]  /*2920*/  HMMA.16816.F32.BF16 R136, R8, R46, R136 ;  /* 0x0000002e0888723c */ /* 0x000ff00000041888 */
        /* <DEDUP_REMOVED lines=25> */
[----:B------:R-:W-:Y:S06]  /*2ac0*/  @!UPT UIADD3 URZ, URZ, URZ, URZ ;  /* 0x0000003f3f3ff290 */ /* 0x000fec000fffe03f */
[----:B------:R-:W-:Y:S11]  /*2ad0*/  @!P0 BRA `(.L_x_601) ;  /* 0x0000021000008947 */ /* 0x000ff60003800000 */
[----:B------:R-:W2:Y:S01]  /*2ae0*/  LDL.64 R226, [R1+0x58] ;  /* 0x0000580001e27983 */ /* 0x000ea20000100a00 */
[----:B------:R-:W-:Y:S01]  /*2af0*/  IADD3 R3, R3, -0x2, RZ ;  /* 0xfffffffe03037810 */ /* 0x000fe20007ffe0ff */
[----:B------:R-:W-:-:S03]  /*2b00*/  IMAD.SHL.U32 R16, R118, 0x20, RZ ;  /* 0x0000002076107824 */ /* 0x000fc600078e00ff */
[----:B------:R-:W-:Y:S01]  /*2b10*/  SHF.R.S32.HI R6, RZ, 0x1f, R3 ;  /* 0x0000001fff067819 */ /* 0x000fe20000011403 */
[----:B------:R-:W-:Y:S02]  /*2b20*/  IMAD R5, R117, R3, RZ ;  /* 0x0000000375057224 */ /* 0x000fe400078e02ff */
[----:B--2---:R-:W-:-:S04]  /*2b30*/  IMAD.WIDE.U32 R8, R3, R250, R226 ;  /* 0x000000fa03087225 */ /* 0x004fc800078e00e2 */
        /* <DEDUP_REMOVED lines=27> */
.L_x_601:
[----:B------:R-:W-:Y:S01]  /*2cf0*/  FMUL.FTZ R3, R45, c[0x0][0x320] ;  /* 0x0000c8002d037a20 */ /* 0x000fe20000410000 */
[-C--:B---3--:R-:W-:Y:S01]  /*2d00*/  LEA.HI R6, R246, R247.reuse, RZ, 0x2 ;  /* 0x000000f7f6067211 */ /* 0x088fe200078f10ff */
[----:B------:R-:W-:Y:S01]  /*2d10*/  FMUL.FTZ R5, R121, c[0x0][0x320] ;  /* 0x0000c80079057a20 */ /* 0x000fe20000410000 */
[----:B------:R-:W-:Y:S01]  /*2d20*/  SHF.R.S32.HI R7, RZ, 0x1f, R244 ;  /* 0x0000001fff077819 */ /* 0x000fe200000114f4 */
[----:B------:R1:W-:Y:S01]  /*2d30*/  MUFU.TANH R177, R3 ;  /* 0x0000000300b17308 */ /* 0x0003e20000002400 */
[----:B------:R-:W-:Y:S01]  /*2d40*/  LOP3.LUT R6, R6, 0xfffffffc, RZ, 0xc0, !PT ;  /* 0xfffffffc06067812 */ /* 0x000fe200078ec0ff */
[----:B------:R-:W-:Y:S01]  /*2d50*/  FMUL.FTZ R8, R122, c[0x0][0x320] ;  /* 0x0000c8007a087a20 */ /* 0x000fe20000410000 */
[----:B------:R-:W-:Y:S01]  /*2d60*/  LEA.HI R7, R7, R244, RZ, 0x2 ;  /* 0x000000f407077211 */ /* 0x000fe200078f10ff */
[----:B------:R-:W-:Y:S01]  /*2d70*/  FMUL.FTZ R12, R123, c[0x0][0x320] ;  /* 0x0000c8007b0c7a20 */ /* 0x000fe20000410000 */
[----:B------:R-:W-:Y:S01]  /*2d80*/  IADD3 R6, -R6, R247, RZ ;  /* 0x000000f706067210 */ /* 0x000fe20007ffe1ff */
[----:B------:R-:W-:Y:S01]  /*2d90*/  STL [R1+0xa0], R241 ;  /* 0x0000a0f101007387 */ /* 0x000fe20000100800 */
[----:B------:R-:W-:Y:S01]  /*2da0*/  LOP3.LUT R9, R7, 0xffffffc, RZ, 0xc0, !PT ;  /* 0x0ffffffc07097812 */ /* 0x000fe200078ec0ff */
[----:B------:R-:W-:Y:S01]  /*2db0*/  MUFU.TANH R29, R5 ;  /* 0x00000005001d7308 */ /* 0x000fe20000002400 */
[----:B------:R-:W-:Y:S01]  /*2dc0*/  IMAD.MOV.U32 R214, RZ, RZ, R249 ;  /* 0x000000ffffd67224 */ /* 0x000fe200078e00f9 */
[----:B------:R-:W-:Y:S01]  /*2dd0*/  STL [R1+0x9c], R240 ;  /* 0x00009cf001007387 */ /* 0x000fe20000100800 */
[----:B------:R-:W-:-:S02]  /*2de0*/  IMAD.MOV.U32 R211, RZ, RZ, R252 ;  /* 0x000000ffffd37224 */ /* 0x000fc400078e00fc */
[----:B------:R-:W-:Y:S01]  /*2df0*/  IMAD.IADD R11, R244, 0x1, -R9 ;  /* 0x00000001f40b7824 */ /* 0x000fe200078e0a09 */
[----:B------:R-:W-:Y:S01]  /*2e00*/  STL [R1+0x98], R239 ;  /* 0x000098ef01007387 */ /* 0x000fe20000100800 */
[----:B------:R-:W-:Y:S02]  /*2e10*/  FMUL.FTZ R20, R110, c[0x0][0x320] ;  /* 0x0000c8006e147a20 */ /* 0x000fe40000410000 */
[----:B-1----:R-:W-:Y:S01]  /*2e20*/  FMUL.FTZ R3, R104, c[0x0][0x320] ;  /* 0x0000c80068037a20 */ /* 0x002fe20000410000 */
[----:B------:R-:W-:Y:S01]  /*2e30*/  STL [R1+0x94], R238 ;  /* 0x000094ee01007387 */ /* 0x000fe20000100800 */
[----:B------:R-:W-:Y:S02]  /*2e40*/  FMUL.FTZ R21, R111, c[0x0][0x320] ;  /* 0x0000c8006f157a20 */ /* 0x000fe40000410000 */
[----:B------:R1:W-:Y:S01]  /*2e50*/  MUFU.TANH R176, R3 ;  /* 0x0000000300b07308 */ /* 0x0003e20000002400 */
[----:B------:R-:W-:Y:S01]  /*2e60*/  STL [R1+0x90], R237 ;  /* 0x000090ed01007387 */ /* 0x000fe20000100800 */
[----:B------:R-:W-:-:S03]  /*2e70*/  IMAD.SHL.U32 R224, R0, 0x2, RZ ;  /* 0x0000000200e07824 */ /* 0x000fc600078e00ff */
[----:B------:R-:W-:Y:S01]  /*2e80*/  STL [R1+0x8c], R236 ;  /* 0x00008cec01007387 */ /* 0x000fe20000100800 */
[--C-:B------:R-:W-:Y:S02]  /*2e90*/  IMAD R225, R4, 0x2, R224.reuse ;  /* 0x0000000204e17824 */ /* 0x100fe400078e02e0 */
[C---:B------:R-:W-:Y:S01]  /*2ea0*/  IMAD R227, R2.reuse, 0x2, R224 ;  /* 0x0000000202e37824 */ /* 0x040fe200078e02e0 */
[----:B------:R-:W-:Y:S02]  /*2eb0*/  STL [R1+0x88], R235 ;  /* 0x000088eb01007387 */ /* 0x000fe40000100800 */
[----:B------:R-:W-:Y:S02]  /*2ec0*/  LEA R226, R2, R225, 0x1 ;  /* 0x000000e102e27211 */ /* 0x000fe400078e08ff */
[----:B------:R-:W-:Y:S01]  /*2ed0*/  STL [R1+0x84], R234 ;  /* 0x000084ea01007387 */ /* 0x000fe20000100800 */
[----:B-1----:R-:W-:-:S03]  /*2ee0*/  FMUL.FTZ R3, R105, c[0x0][0x320] ;  /* 0x0000c80069037a20 */ /* 0x002fc60000410000 */
[----:B------:R-:W-:Y:S01]  /*2ef0*/  STL [R1+0x80], R233 ;  /* 0x000080e901007387 */ /* 0x000fe20000100800 */
[----:B------:R1:W2:Y:S03]  /*2f00*/  MUFU.TANH R22, R3 ;  /* 0x0000000300167308 */ /* 0x0002a60000002400 */
[----:B------:R-:W-:Y:S04]  /*2f10*/  STL [R1+0x7c], R232 ;  /* 0x00007ce801007387 */ /* 0x000fe80000100800 */
[----:B------:R-:W-:Y:S04]  /*2f20*/  STL [R1+0x78], R231 ;  /* 0x000078e701007387 */ /* 0x000fe80000100800 */
[----:B------:R-:W-:Y:S04]  /*2f30*/  STL [R1+0x74], R230 ;  /* 0x000074e601007387 */ /* 0x000fe80000100800 */
[----:B------:R-:W-:Y:S01]  /*2f40*/  STL [R1+0x70], R229 ;  /* 0x000070e501007387 */ /* 0x000fe20000100800 */
[----:B-1----:R-:W-:-:S03]  /*2f50*/  FMUL.FTZ R3, R100, c[0x0][0x320] ;  /* 0x0000c80064037a20 */ /* 0x002fc60000410000 */
[----:B------:R-:W-:Y:S01]  /*2f60*/  STL [R1+0x6c], R228 ;  /* 0x00006ce401007387 */ /* 0x000fe20000100800 */
[----:B------:R1:W3:Y:S03]  /*2f70*/  MUFU.TANH R23, R3 ;  /* 0x0000000300177308 */ /* 0x0002e60000002400 */
[----:B------:R-:W-:Y:S04]  /*2f80*/  STL [R1+0x68], R119 ;  /* 0x0000687701007387 */ /* 0x000fe80000100800 */
[----:B------:R-:W-:Y:S04]  /*2f90*/  STL [R1+0xa4], R243 ;  /* 0x0000a4f301007387 */ /* 0x000fe80000100800 */
[----:B------:R-:W0:Y:S01]  /*2fa0*/  LDGDEPBAR ;  /* 0x00000000000079af */ /* 0x000e220000000000 */
[----:B-1----:R-:W-:-:S04]  /*2fb0*/  FMUL.FTZ R3, R101, c[0x0][0x320] ;  /* 0x0000c80065037a20 */ /* 0x002fc80000410000 */
[----:B------:R1:W4:Y:S02]  /*2fc0*/  MUFU.TANH R25, R3 ;  /* 0x0000000300197308 */ /* 0x0003240000002400 */
[----:B-1----:R-:W-:-:S06]  /*2fd0*/  FMUL.FTZ R3, R92, c[0x0][0x320] ;  /* 0x0000c8005c037a20 */ /* 0x002fcc0000410000 */
[----:B------:R1:W-:Y:S02]  /*2fe0*/  MUFU.TANH R173, R3 ;  /* 0x0000000300ad7308 */ /* 0x0003e40000002400 */
[----:B-1----:R-:W-:-:S06]  /*2ff0*/  FMUL.FTZ R3, R93, c[0x0][0x320] ;  /* 0x0000c8005d037a20 */ /* 0x002fcc0000410000 */
[----:B------:R1:W-:Y:S02]  /*3000*/  MUFU.TANH R118, R3 ;  /* 0x0000000300767308 */ /* 0x0003e40000002400 */
[----:B-1----:R-:W-:-:S06]  /*3010*/  FMUL.FTZ R3, R88, c[0x0][0x320] ;  /* 0x0000c80058037a20 */ /* 0x002fcc0000410000 */
[----:B------:R1:W1:Y:S02]  /*3020*/  MUFU.TANH R117, R3 ;  /* 0x0000000300757308 */ /* 0x0002640000002400 */
[----:B-1----:R-:W-:-:S06]  /*3030*/  FMUL.FTZ R3, R89, c[0x0][0x320] ;  /* 0x0000c80059037a20 */ /* 0x002fcc0000410000 */
[----:B------:R1:W1:Y:S02]  /*3040*/  MUFU.TANH R92, R3 ;  /* 0x00000003005c7308 */ /* 0x0002640000002400 */
[----:B-1----:R-:W-:-:S06]  /*3050*/  FMUL.FTZ R3, R80, c[0x0][0x320] ;  /* 0x0000c80050037a20 */ /* 0x002fcc0000410000 */
[----:B------:R1:W1:Y:S02]  /*3060*/  MUFU.TANH R97, R3 ;  /* 0x0000000300617308 */ /* 0x0002640000002400 */
        /* <DEDUP_REMOVED lines=17> */
[----:B------:R-:W-:Y:S08]  /*3180*/  MUFU.TANH R61, R12 ;  /* 0x0000000c003d7308 */ /* 0x000ff00000002400 */
        /* <DEDUP_REMOVED lines=21> */
[----:B------:R1:W-:Y:S02]  /*32e0*/  MUFU.TANH R186, R3 ;  /* 0x0000000300ba7308 */ /* 0x0003e40000002400 */
        /* <DEDUP_REMOVED lines=116> */
[----:B-1----:R-:W-:-:S05]  /*3a30*/  LOP3.LUT R3, R245, 0xffffffe0, RZ, 0xc0, !PT ;  /* 0xffffffe0f5037812 */ /* 0x002fca00078ec0ff */
[----:B------:R-:W-:-:S05]  /*3a40*/  IMAD.IADD R3, R247, 0x1, -R3 ;  /* 0x00000001f7037824 */ /* 0x000fca00078e0a03 */
[----:B------:R-:W-:-:S04]  /*3a50*/  SHF.R.S32.HI R5, RZ, 0x1f, R3 ;  /* 0x0000001fff057819 */ /* 0x000fc80000011403 */
[----:B------:R-:W-:Y:S02]  /*3a60*/  LEA.HI R7, R5, R3, RZ, 0x2 ;  /* 0x0000000305077211 */ /* 0x000fe400078f10ff */
[----:B------:R-:W-:Y:S02]  /*3a70*/  LEA.HI R5, R6, R6, RZ, 0x1 ;  /* 0x0000000606057211 */ /* 0x000fe400078f08ff */
[----:B------:R-:W-:Y:S02]  /*3a80*/  LEA.HI.SX32 R8, R7, R243, 0x1e ;  /* 0x000000f307087211 */ /* 0x000fe400078ff2ff */
[C---:B------:R-:W-:Y:S01]  /*3a90*/  LOP3.LUT R10, R5.reuse, 0x1ffffffe, RZ, 0xc0, !PT ;  /* 0x1ffffffe050a7812 */ /* 0x040fe200078ec0ff */
[----:B------:R-:W-:Y:S01]  /*3aa0*/  IMAD.SHL.U32 R9, R5, 0x20, RZ ;  /* 0x0000002005097824 */ /* 0x000fe200078e00ff */
[----:B------:R-:W-:Y:S01]  /*3ab0*/  LOP3.LUT R7, R7, 0x7ffffffc, RZ, 0xc0, !PT ;  /* 0x7ffffffc07077812 */ /* 0x000fe200078ec0ff */
[----:B------:R-:W-:-:S03]  /*3ac0*/  IMAD R5, R11, 0x10, R8 ;  /* 0x000000100b057824 */ /* 0x000fc600078e0208 */
[----:B------:R-:W-:Y:S02]  /*3ad0*/  LOP3.LUT R8, R9, 0xffffffc0, RZ, 0xc0, !PT ;  /* 0xffffffc009087812 */ /* 0x000fe400078ec0ff */
[----:B------:R-:W-:Y:S02]  /*3ae0*/  IADD3 R9, R6, -R10, RZ ;  /* 0x8000000a06097210 */ /* 0x000fe40007ffe0ff */
[----:B------:R-:W-:Y:S01]  /*3af0*/  IADD3 R7, R3, -R7, RZ ;  /* 0x8000000703077210 */ /* 0x000fe20007ffe0ff */
[----:B------:R-:W-:Y:S02]  /*3b00*/  IMAD.IADD R6, R8, 0x1, R5 ;  /* 0x0000000108067824 */ /* 0x000fe400078e0205 */
[----:B------:R-:W-:Y:S02]  /*3b10*/  IMAD.IADD R3, R214, 0x1, R242 ;  /* 0x00000001d6037824 */ /* 0x000fe400078e02f2 */
[----:B------:R-:W-:Y:S02]  /*3b20*/  IMAD R13, R9, 0x8, R6 ;  /* 0x00000008090d7824 */ /* 0x000fe400078e0206 */
[----:B------:R-:W-:-:S02]  /*3b30*/  IMAD.SHL.U32 R14, R7, 0x2, RZ ;  /* 0x00000002070e7824 */ /* 0x000fc400078e00ff */
[----:B------:R-:W-:Y:S01]  /*3b40*/  @P4 IMAD.HI.U32 R6, R13, c[0x0][0x2c8], RZ ;  /* 0x0000b2000d064a27 */ /* 0x000fe200078e00ff */
[----:B------:R1:W-:Y:S03]  /*3b50*/  STL [R1+0x18], R13 ;  /* 0x0000180d01007387 */ /* 0x0003e60000100800 */
[----:B------:R-:W-:Y:S01]  /*3b60*/  IMAD.MOV.U32 R12, RZ, RZ, R13 ;  /* 0x000000ffff0c7224 */ /* 0x000fe200078e000d */
[----:B------:R-:W-:Y:S01]  /*3b70*/  @P4 SHF.R.U32.HI R12, RZ, c[0x0][0x2cc], R6 ;  /* 0x0000b300ff0c4a19 */ /* 0x000fe20000011606 */
[----:B------:R-:W-:Y:S01]  /*3b80*/  FMUL.FTZ R5, R170, c[0x0][0x320] ;  /* 0x0000c800aa057a20 */ /* 0x000fe20000410000 */
[----:B------:R-:W-:Y:S01]  /*3b90*/  IADD3 R6, -R14, 0x1, R3 ;  /* 0x000000010e067810 */ /* 0x000fe20007ffe103 */
[----:B------:R2:W-:Y:S01]  /*3ba0*/  STL [R1+0x1c], R14 ;  /* 0x00001c0e01007387 */ /* 0x0005e20000100800 */
[----:B------:R-:W-:Y:S01]  /*3bb0*/  FMUL.FTZ R7, R109, c[0x0][0x320] ;  /* 0x0000c8006d077a20 */ /* 0x000fe20000410000 */
[----:B------:R1:W-:Y:S01]  /*3bc0*/  MUFU.TANH R19, R5 ;  /* 0x0000000500137308 */ /* 0x0003e20000002400 */
[----:B------:R-:W-:Y:S01]  /*3bd0*/  FMUL.FTZ R9, R115, c[0x0][0x320] ;  /* 0x0000c80073097a20 */ /* 0x000fe20000410000 */
[----:B------:R-:W3:Y:S04]  /*3be0*/  SHFL.IDX PT, R8, R12, RZ, 0x1c1f ;  /* 0x001c1fff0c087589 */ /* 0x000ee800000e0000 */
[----:B------:R-:W4:Y:S02]  /*3bf0*/  SHFL.IDX PT, R11, R12, 0x3, 0x1c1f ;  /* 0x007c1f000c0b7f89 */ /* 0x000f2400000e0000 */
[----:B------:R-:W-:Y:S02]  /*3c00*/  MUFU.TANH R7, R7 ;  /* 0x0000000700077308 */ /* 0x000fe40000002400 */
[----:B------:R-:W4:Y:S01]  /*3c10*/  SHFL.IDX PT, R10, R12, 0x2, 0x1c1f ;  /* 0x005c1f000c0a7f89 */ /* 0x000f2200000e0000 */
[----:B-1----:R-:W-:-:S02]  /*3c20*/  IMAD.IADD R13, R6, 0x1, -R211 ;  /* 0x00000001060d7824 */ /* 0x002fc400078e0ad3 */
[----:B------:R-:W-:-:S04]  /*3c30*/  FMUL.FTZ R5, R171, c[0x0][0x320] ;  /* 0x0000c800ab057a20 */ /* 0x000fc80000410000 */
[----:B------:R1:W-:Y:S01]  /*3c40*/  MUFU.TANH R18, R5 ;  /* 0x0000000500127308 */ /* 0x0003e20000002400 */
[----:B--2---:R-:W-:Y:S01]  /*3c50*/  IADD3 R14, -R14, R3, RZ ;  /* 0x000000030e0e7210 */ /* 0x004fe20007ffe1ff */
[C---:B---3--:R-:W-:Y:S02]  /*3c60*/  IMAD.IADD R3, R13.reuse, 0x1, R8 ;  /* 0x000000010d037824 */ /* 0x048fe400078e0208 */
[----:B----4-:R-:W-:-:S03]  /*3c70*/  IMAD.IADD R6, R13, 0x1, R11 ;  /* 0x000000010d067824 */ /* 0x010fc600078e020b */
[----:B------:R-:W-:-:S04]  /*3c80*/  IMNMX R3, R14, R3, PT ;  /* 0x000000030e037217 */ /* 0x000fc80003800200 */
[C---:B------:R-:W-:Y:S02]  /*3c90*/  ISETP.GT.AND P2, PT, R3.reuse, 0x1, PT ;  /* 0x000000010300780c */ /* 0x040fe40003f44270 */
[C---:B------:R-:W-:Y:S01]  /*3ca0*/  ISETP.GT.AND P1, PT, R3.reuse, 0x8, PT ;  /* 0x000000080300780c */ /* 0x040fe20003f24270 */
[----:B-1----:R-:W-:Y:S01]  /*3cb0*/  FMUL.FTZ R5, R112, c[0x0][0x320] ;  /* 0x0000c80070057a20 */ /* 0x002fe20000410000 */
[C---:B------:R-:W-:Y:S02]  /*3cc0*/  ISETP.GT.AND P3, PT, R3.reuse, RZ, PT ;  /* 0x000000ff0300720c */ /* 0x040fe40003f64270 */
[----:B------:R-:W-:Y:S01]  /*3cd0*/  ISETP.GT.AND P0, PT, R3, 0x9, PT ;  /* 0x000000090300780c */ /* 0x000fe20003f04270 */
[----:B------:R1:W-:Y:S01]  /*3ce0*/  MUFU.TANH R17, R5 ;  /* 0x0000000500117308 */ /* 0x0003e20000002400 */
[----:B------:R-:W-:Y:S02]  /*3cf0*/  FSEL R22, R22, -INF , P2 ;  /* 0xff80000016167808 */ /* 0x000fe40001000000 */
[----:B------:R-:W-:-:S02]  /*3d00*/  FSEL R23, R23, -INF , P1 ;  /* 0xff80000017177808 */ /* 0x000fc40000800000 */
[C---:B------:R-:W-:Y:S02]  /*3d10*/  ISETP.GT.AND P2, PT, R3.reuse, 0x18, PT ;  /* 0x000000180300780c */ /* 0x040fe40003f44270 */
[C---:B------:R-:W-:Y:S02]  /*3d20*/  ISETP.GT.AND P1, PT, R3.reuse, 0x19, PT ;  /* 0x000000190300780c */ /* 0x040fe40003f24270 */
[----:B------:R-:W-:Y:S02]  /*3d30*/  FSEL R11, R176, -INF , P3 ;  /* 0xff800000b00b7808 */ /* 0x000fe40001800000 */
[C---:B------:R-:W-:Y:S02]  /*3d40*/  ISETP.GT.AND P3, PT, R3.reuse, 0x11, PT ;  /* 0x000000110300780c */ /* 0x040fe40003f64270 */
[----:B------:R-:W-:Y:S02]  /*3d50*/  ISETP.GT.AND P5, PT, R3, 0x10, PT ;  /* 0x000000100300780c */ /* 0x000fe40003fa4270 */
[----:B------:R-:W-:Y:S01]  /*3d60*/  FSEL R25, R25, -INF , P0 ;  /* 0xff80000019197808 */ /* 0x000fe20000000000 */
[----:B-1----:R-:W-:Y:S01]  /*3d70*/  FMUL.FTZ R5, R113, c[0x0][0x320] ;  /* 0x0000c80071057a20 */ /* 0x002fe20000410000 */
[----:B------:R-:W-:-:S02]  /*3d80*/  ISETP.GT.AND P0, PT, R3, 0x20, PT ;  /* 0x000000200300780c */ /* 0x000fc40003f04270 */
[----:B------:R-:W-:Y:S01]  /*3d90*/  FSEL R91, R117, -INF , P2 ;  /* 0xff800000755b7808 */ /* 0x000fe20001000000 */
[----:B------:R1:W-:Y:S01]  /*3da0*/  MUFU.TANH R16, R5 ;  /* 0x0000000500107308 */ /* 0x0003e20000002400 */
[----:B------:R-:W-:Y:S02]  /*3db0*/  FSEL R92, R92, -INF , P1 ;  /* 0xff8000005c5c7808 */ /* 0x000fe40000800000 */
[C---:B------:R-:W-:Y:S02]  /*3dc0*/  ISETP.GT.AND P2, PT, R3.reuse, 0x29, PT ;  /* 0x000000290300780c */ /* 0x040fe40003f44270 */
[----:B------:R-:W-:Y:S02]  /*3dd0*/  ISETP.GT.AND P1, PT, R3, 0x30, PT ;  /* 0x000000300300780c */ /* 0x000fe40003f24270 */
[----:B------:R-:W-:Y:S02]  /*3de0*/  FSEL R89, R118, -INF , P3 ;  /* 0xff80000076597808 */ /* 0x000fe40001800000 */
[----:B------:R-:W-:-:S02]  /*3df0*/  FSEL R88, R173, -INF , P5 ;  /* 0xff800000ad587808 */ /* 0x000fc40002800000 */
[C---:B------:R-:W-:Y:S02]  /*3e00*/  ISETP.GT.AND P3, PT, R3.reuse, 0x28, PT ;  /* 0x000000280300780c */ /* 0x040fe40003f64270 */
[----:B------:R-:W-:Y:S02]  /*3e10*/  ISETP.GT.AND P5, PT, R3, 0x21, PT ;  /* 0x000000210300780c */ /* 0x000fe40003fa4270 */
[----:B------:R-:W-:Y:S01]  /*3e20*/  FSEL R97, R97, -INF , P0 ;  /* 0xff80000061617808 */ /* 0x000fe20000000000 */
[----:B-1----:R-:W-:Y:S01]  /*3e30*/  FMUL.FTZ R5, R114, c[0x0][0x320] ;  /* 0x0000c80072057a20 */ /* 0x002fe20000410000 */
[----:B------:R-:W-:Y:S02]  /*3e40*/  ISETP.GT.AND P0, PT, R3, 0x31, PT ;  /* 0x000000310300780c */ /* 0x000fe40003f04270 */
[----:B------:R-:W-:Y:S01]  /*3e50*/  FSEL R140, R104, -INF , P2 ;  /* 0xff800000688c7808 */ /* 0x000fe20001000000 */
[----:B------:R1:W-:Y:S01]  /*3e60*/  MUFU.TANH R49, R5 ;  /* 0x0000000500317308 */ /* 0x0003e20000002400 */
[----:B------:R-:W-:-:S02]  /*3e70*/  FSEL R153, R100, -INF , P1 ;  /* 0xff80000064997808 */ /* 0x000fc40000800000 */
[C---:B------:R-:W-:Y:S02]  /*3e80*/  ISETP.GT.AND P2, PT, R3.reuse, 0x40, PT ;  /* 0x000000400300780c */ /* 0x040fe40003f44270 */
[----:B------:R-:W-:Y:S02]  /*3e90*/  ISETP.GT.AND P1, PT, R3, 0x41, PT ;  /* 0x000000410300780c */ /* 0x000fe40003f24270 */
[----:B------:R-:W-:Y:S02]  /*3ea0*/  FSEL R139, R116, -INF , P3 ;  /* 0xff800000748b7808 */ /* 0x000fe40001800000 */
[----:B------:R-:W-:Y:S02]  /*3eb0*/  FSEL R99, R99, -INF , P5 ;  /* 0xff80000063637808 */ /* 0x000fe40002800000 */
[C---:B------:R-:W-:Y:S02]  /*3ec0*/  ISETP.GT.AND P3, PT, R3.reuse, 0x39, PT ;  /* 0x000000390300780c */ /* 0x040fe40003f64270 */
[----:B------:R-:W-:-:S02]  /*3ed0*/  ISETP.GT.AND P5, PT, R3, 0x38, PT ;  /* 0x000000380300780c */ /* 0x000fc40003fa4270 */
[----:B------:R-:W-:Y:S01]  /*3ee0*/  FSEL R156, R156, -INF , P0 ;  /* 0xff8000009c9c7808 */ /* 0x000fe20000000000 */
[----:B-1----:R-:W-:Y:S01]  /*3ef0*/  FMUL.FTZ R5, R152, c[0x0][0x320] ;  /* 0x0000c80098057a20 */ /* 0x002fe20000410000 */
[----:B------:R-:W-:Y:S02]  /*3f00*/  ISETP.GT.AND P0, PT, R3, 0x48, PT ;  /* 0x000000480300780c */ /* 0x000fe40003f04270 */
[----:B------:R-:W-:Y:S01]  /*3f10*/  FSEL R171, R93, -INF , P2 ;  /* 0xff8000005dab7808 */ /* 0x000fe20001000000 */
[----:B------:R1:W2:Y:S01]  /*3f20*/  MUFU.TANH R15, R5 ;  /* 0x00000005000f7308 */ /* 0x0002a20000002400 */
[----:B------:R-:W-:Y:S02]  /*3f30*/  FSEL R172, R172, -INF , P1 ;  /* 0xff800000acac7808 */ /* 0x000fe40000800000 */
[C---:B------:R-:W-:Y:S02]  /*3f40*/  ISETP.GT.AND P2, PT, R3.reuse, 0x51, PT ;  /* 0x000000510300780c */ /* 0x040fe40003f44270 */
[----:B------:R-:W-:-:S02]  /*3f50*/  ISETP.GT.AND P1, PT, R3, 0x58, PT ;  /* 0x000000580300780c */ /* 0x000fc40003f24270 */
[----:B------:R-:W-:Y:S02]  /*3f60*/  FSEL R158, R158, -INF , P3 ;  /* 0xff8000009e9e7808 */ /* 0x000fe40001800000 */
[----:B------:R-:W-:Y:S02]  /*3f70*/  FSEL R157, R157, -INF , P5 ;  /* 0xff8000009d9d7808 */ /* 0x000fe40002800000 */
[C---:B------:R-:W-:Y:S02]  /*3f80*/  ISETP.GT.AND P3, PT, R3.reuse, 0x50, PT ;  /* 0x000000500300780c */ /* 0x040fe40003f64270 */
[C---:B------:R-:W-:Y:S02]  /*3f90*/  ISETP.GT.AND P5, PT, R3.reuse, 0x49, PT ;  /* 0x000000490300780c */ /* 0x040fe40003fa4270 */
[----:B------:R-:W-:Y:S01]  /*3fa0*/  FSEL R174, R174, -INF , P0 ;  /* 0xff800000aeae7808 */ /* 0x000fe20000000000 */
[----:B-1----:R-:W-:Y:S01]  /*3fb0*/  FMUL.FTZ R5, R108, c[0x0][0x320] ;  /* 0x0000c8006c057a20 */ /* 0x002fe20000410000 */
[----:B------:R-:W-:-:S02]  /*3fc0*/  ISETP.GT.AND P0, PT, R3, 0x59, PT ;  /* 0x000000590300780c */ /* 0x000fc40003f04270 */
[----:B------:R-:W-:Y:S01]  /*3fd0*/  FSEL R207, R86, -INF , P2 ;  /* 0xff80000056cf7808 */ /* 0x000fe20001000000 */
[----:B------:R1:W3:Y:S01]  /*3fe0*/  MUFU.TANH R8, R5 ;  /* 0x0000000500087308 */ /* 0x0002e20000002400 */
        /* <DEDUP_REMOVED lines=8> */
[----:B-1----:R-:W-:Y:S01]  /*4070*/  IMAD.IADD R5, R13, 0x1, R10 ;  /* 0x000000010d057824 */ /* 0x002fe200078e020a */
[----:B------:R-:W-:Y:S01]  /*4080*/  FSEL R236, R33, -INF , P2 ;  /* 0xff80000021ec7808 */ /* 0x000fe20001000000 */
[----:B------:R-:W1:Y:S01]  /*4090*/  MUFU.TANH R10, R9 ;  /* 0x00000009000a7308 */ /* 0x000e620000002400 */
[----:B------:R-:W-:Y:S01]  /*40a0*/  FSEL R235, R177, -INF , P1 ;  /* 0xff800000b1eb7808 */ /* 0x000fe20000800000 */
[----:B------:R-:W-:Y:S01]  /*40b0*/  LDSM.16.MT88.4 R84, [R226+0x900] ;  /* 0x00090000e254783b */ /* 0x000fe20000004200 */
[----:B------:R-:W-:-:S02]  /*40c0*/  IMNMX R5, R14, R5, PT ;  /* 0x000000050e057217 */ /* 0x000fc40003800200 */
[----:B------:R-:W-:Y:S02]  /*40d0*/  FSEL R196, R80, -INF , P3 ;  /* 0xff80000050c47808 */ /* 0x000fe40001800000 */
[C---:B------:R-:W-:Y:S01]  /*40e0*/  ISETP.GT.AND P0, PT, R5.reuse, RZ, PT ;  /* 0x000000ff0500720c */ /* 0x040fe20003f04270 */
[----:B------:R-:W-:Y:S01]  /*40f0*/  MUFU.TANH R9, R21 ;  /* 0x0000001500097308 */ /* 0x000fe20000002400 */
[C---:B------:R-:W-:Y:S02]  /*4100*/  ISETP.GT.AND P2, PT, R5.reuse, 0x9, PT ;  /* 0x000000090500780c */ /* 0x040fe40003f44270 */
[----:B------:R-:W-:Y:S02]  /*4110*/  ISETP.GT.AND P1, PT, R5, 0x10, PT ;  /* 0x000000100500780c */ /* 0x000fe40003f24270 */
[----:B------:R-:W-:Y:S02]  /*4120*/  FSEL R199, R81, -INF , P5 ;  /* 0xff80000051c77808 */ /* 0x000fe40002800000 */
[----:B------:R-:W-:-:S02]  /*4130*/  ISETP.GT.AND P3, PT, R5, 0x8, PT ;  /* 0x000000080500780c */ /* 0x000fc40003f64270 */
[C---:B------:R-:W-:Y:S02]  /*4140*/  ISETP.GT.AND P5, PT, R5.reuse, 0x1, PT ;  /* 0x000000010500780c */ /* 0x040fe40003fa4270 */
[----:B------:R-:W-:Y:S02]  /*4150*/  FSEL R24, R24, -INF , P0 ;  /* 0xff80000018187808 */ /* 0x000fe40000000000 */
[----:B------:R-:W-:Y:S02]  /*4160*/  ISETP.GT.AND P0, PT, R5, 0x11, PT ;  /* 0x000000110500780c */ /* 0x000fe40003f04270 */
[----:B------:R-:W-:Y:S02]  /*4170*/  FSEL R28, R28, -INF , P2 ;  /* 0xff8000001c1c7808 */ /* 0x000fe40001000000 */
[----:B------:R-:W-:Y:S02]  /*4180*/  FSEL R31, R31, -INF , P1 ;  /* 0xff8000001f1f7808 */ /* 0x000fe40000800000 */
[----:B------:R-:W-:-:S02]  /*4190*/  ISETP.GT.AND P2, PT, R5, 0x20, PT ;  /* 0x000000200500780c */ /* 0x000fc40003f44270 */
[----:B------:R-:W-:Y:S02]  /*41a0*/  ISETP.GT.AND P1, PT, R5, 0x21, PT ;  /* 0x000000210500780c */ /* 0x000fe40003f24270 */
[----:B------:R-:W-:Y:S02]  /*41b0*/  FSEL R27, R27, -INF , P3 ;  /* 0xff8000001b1b7808 */ /* 0x000fe40001800000 */
[----:B------:R-:W-:Y:S02]  /*41c0*/  FSEL R26, R26, -INF , P5 ;  /* 0xff8000001a1a7808 */ /* 0x000fe40002800000 */
[C---:B------:R-:W-:Y:S02]  /*41d0*/  ISETP.GT.AND P3, PT, R5.reuse, 0x19, PT ;  /* 0x000000190500780c */ /* 0x040fe40003f64270 */
[----:B------:R-:W-:Y:S02]  /*41e0*/  ISETP.GT.AND P5, PT, R5, 0x18, PT ;  /* 0x000000180500780c */ /* 0x000fe40003fa4270 */
[----:B------:R-:W-:-:S02]  /*41f0*/  FSEL R32, R32, -INF , P0 ;  /* 0xff80000020207808 */ /* 0x000fc40000000000 */
[C---:B------:R-:W-:Y:S02]  /*4200*/  ISETP.GT.AND P0, PT, R5.reuse, 0x28, PT ;  /* 0x000000280500780c */ /* 0x040fe40003f04270 */
[----:B------:R-:W-:Y:S02]  /*4210*/  FSEL R96, R96, -INF , P2 ;  /* 0xff80000060607808 */ /* 0x000fe40001000000 */
[----:B------:R-:W-:Y:S02]  /*4220*/  FSEL R98, R98, -INF , P1 ;  /* 0xff80000062627808 */ /* 0x000fe40000800000 */
[C---:B------:R-:W-:Y:S02]  /*4230*/  ISETP.GT.AND P2, PT, R5.reuse, 0x31, PT ;  /* 0x000000310500780c */ /* 0x040fe40003f44270 */
[----:B------:R-:W-:Y:S02]  /*4240*/  ISETP.GT.AND P1, PT, R5, 0x38, PT ;  /* 0x000000380500780c */ /* 0x000fe40003f24270 */
[----:B------:R-:W-:-:S02]  /*4250*/  FSEL R35, R35, -INF , P3 ;  /* 0xff80000023237808 */ /* 0x000fc40001800000 */
[----:B------:R-:W-:Y:S02]  /*4260*/  FSEL R33, R72, -INF , P5 ;  /* 0xff80000048217808 */ /* 0x000fe40002800000 */
[C---:B------:R-:W-:Y:S02]  /*4270*/  ISETP.GT.AND P3, PT, R5.reuse, 0x30, PT ;  /* 0x000000300500780c */ /* 0x040fe40003f64270 */
[----:B------:R-:W-:Y:S02]  /*4280*/  ISETP.GT.AND P5, PT, R5, 0x29, PT ;  /* 0x000000290500780c */ /* 0x000fe40003fa4270 */
[----:B------:R-:W-:Y:S02]  /*4290*/  FSEL R141, R69, -INF , P0 ;  /* 0xff800000458d7808 */ /* 0x000fe40000000000 */
[----:B------:R-:W-:Y:S02]  /*42a0*/  ISETP.GT.AND P0, PT, R5, 0x39, PT ;  /* 0x000000390500780c */ /* 0x000fe40003f04270 */
[----:B------:R-:W-:-:S02]  /*42b0*/  FSEL R151, R60, -INF , P2 ;  /* 0xff8000003c977808 */ /* 0x000fc40001000000 */
[----:B------:R-:W-:Y:S02]  /*42c0*/  FSEL R155, R44, -INF , P1 ;  /* 0xff8000002c9b7808 */ /* 0x000fe40000800000 */
[C---:B------:R-:W-:Y:S02]  /*42d0*/  ISETP.GT.AND P2, PT, R5.reuse, 0x48, PT ;  /* 0x000000480500780c */ /* 0x040fe40003f44270 */
[----:B------:R-:W-:Y:S02]  /*42e0*/  ISETP.GT.AND P1, PT, R5, 0x49, PT ;  /* 0x000000490500780c */ /* 0x000fe40003f24270 */
[----:B--2---:R-:W-:Y:S02]  /*42f0*/  FSEL R150, R15, -INF , P3 ;  /* 0xff8000000f967808 */ /* 0x004fe40001800000 */
[----:B------:R-:W-:Y:S02]  /*4300*/  FSEL R142, R65, -INF , P5 ;  /* 0xff800000418e7808 */ /* 0x000fe40002800000 */
[----:B------:R-:W-:-:S02]  /*4310*/  ISETP.GT.AND P3, PT, R5, 0x41, PT ;  /* 0x000000410500780c */ /* 0x000fc40003f64270 */
[----:B------:R-:W-:Y:S02]  /*4320*/  ISETP.GT.AND P5, PT, R5, 0x40, PT ;  /* 0x000000400500780c */ /* 0x000fe40003fa4270 */
[----:B------:R-:W-:Y:S02]  /*4330*/  FSEL R160, R43, -INF , P0 ;  /* 0xff8000002ba07808 */ /* 0x000fe40000000000 */
[----:B------:R-:W-:Y:S02]  /*4340*/  ISETP.GT.AND P0, PT, R5, 0x50, PT ;  /* 0x000000500500780c */ /* 0x000fe40003f04270 */
[----:B------:R-:W-:Y:S02]  /*4350*/  FSEL R170, R40, -INF , P2 ;  /* 0xff80000028aa7808 */ /* 0x000fe40001000000 */
[----:B------:R-:W-:Y:S02]  /*4360*/  FSEL R173, R39, -INF , P1 ;  /* 0xff80000027ad7808 */ /* 0x000fe40000800000 */
[----:B------:R-:W-:-:S02]  /*4370*/  ISETP.GT.AND P2, PT, R5, 0x59, PT ;  /* 0x000000590500780c */ /* 0x000fc40003f44270 */
[----:B------:R-:W-:Y:S02]  /*4380*/  ISETP.GT.AND P1, PT, R5, 0x60, PT ;  /* 0x000000600500780c */ /* 0x000fe40003f24270 */
[----:B------:R-:W-:Y:S02]  /*4390*/  IMNMX R3, R14, R6, PT ;  /* 0x000000060e037217 */ /* 0x000fe40003800200 */
[----:B------:R-:W-:Y:S02]  /*43a0*/  FSEL R168, R41, -INF , P3 ;  /* 0xff80000029a87808 */ /* 0x000fe40001800000 */
[----:B------:R-:W-:Y:S02]  /*43b0*/  FSEL R165, R42, -INF , P5 ;  /* 0xff8000002aa57808 */ /* 0x000fe40002800000 */
[C---:B------:R-:W-:Y:S01]  /*43c0*/  ISETP.GT.AND P3, PT, R5.reuse, 0x58, PT ;  /* 0x000000580500780c */ /* 0x040fe20003f64270 */
[----:B------:R-:W-:Y:S01]  /*43d0*/  LDSM.16.MT88.4 R40, [R225+0x100] ;  /* 0x00010000e128783b */ /* 0x000fe20000004200 */
[----:B------:R-:W-:-:S02]  /*43e0*/  ISETP.GT.AND P5, PT, R5, 0x51, PT ;  /* 0x000000510500780c */ /* 0x000fc40003fa4270 */
[----:B------:R-:W-:Y:S02]  /*43f0*/  FSEL R187, R38, -INF , P0 ;  /* 0xff80000026bb7808 */ /* 0x000fe40000000000 */
[----:B------:R-:W-:Y:S02]  /*4400*/  ISETP.GT.AND P0, PT, R5, 0x61, PT ;  /* 0x000000610500780c */ /* 0x000fe40003f04270 */
[----:B------:R-:W-:Y:S02]  /*4410*/  FSEL R193, R29, -INF , P2 ;  /* 0xff8000001dc17808 */ /* 0x000fe40001000000 */
[----:B------:R-:W-:Y:S02]  /*4420*/  FSEL R194, R17, -INF , P1 ;  /* 0xff80000011c27808 */ /* 0x000fe40000800000 */
[C---:B------:R-:W-:Y:S02]  /*4430*/  ISETP.GT.AND P2, PT, R3.reuse, RZ, PT ;  /* 0x000000ff0300720c */ /* 0x040fe40003f44270 */
[----:B------:R-:W-:-:S02]  /*4440*/  ISETP.GT.AND P1, PT, R3, 0x1, PT ;  /* 0x000000010300780c */ /* 0x000fc40003f24270 */
[----:B------:R-:W-:Y:S02]  /*4450*/  FSEL R190, R30, -INF , P3 ;  /* 0xff8000001ebe7808 */ /* 0x000fe40001800000 */
[----:B------:R-:W-:Y:S02]  /*4460*/  FSEL R188, R34, -INF , P5 ;  /* 0xff80000022bc7808 */ /* 0x000fe40002800000 */
[C---:B------:R-:W-:Y:S02]  /*4470*/  ISETP.GT.AND P3, PT, R5.reuse, 0x69, PT ;  /* 0x000000690500780c */ /* 0x040fe40003f64270 */
[----:B------:R-:W-:Y:S02]  /*4480*/  ISETP.GT.AND P5, PT, R5, 0x68, PT ;  /* 0x000000680500780c */ /* 0x000fe40003fa4270 */
[----:B------:R-:W-:Y:S02]  /*4490*/  FSEL R206, R16, -INF , P0 ;  /* 0xff80000010ce7808 */ /* 0x000fe40000000000 */
[----:B------:R-:W-:-:S02]  /*44a0*/  ISETP.GT.AND P0, PT, R3, 0x8, PT ;  /* 0x000000080300780c */ /* 0x000fc40003f04270 */
[----:B------:R-:W-:Y:S02]  /*44b0*/  FSEL R19, R19, -INF , P2 ;  /* 0xff80000013137808 */ /* 0x000fe40001000000 */
[----:B------:R-:W-:Y:S02]  /*44c0*/  FSEL R18, R18, -INF , P1 ;  /* 0xff80000012127808 */ /* 0x000fe40000800000 */
[----:B------:R-:W-:Y:S02]  /*44d0*/  FMNMX.FTZ R5, R11, R22, !PT ;  /* 0x000000160b057209 */ /* 0x000fe40007810000 */
[----:B------:R-:W-:Y:S02]  /*44e0*/  FSEL R231, R7, -INF , P3 ;  /* 0xff80000007e77808 */ /* 0x000fe40001800000 */
[----:B---3--:R-:W-:Y:S02]  /*44f0*/  FSEL R232, R8, -INF , P5 ;  /* 0xff80000008e87808 */ /* 0x008fe40002800000 */
[----:B------:R-:W-:-:S02]  /*4500*/  FMNMX.FTZ R7, R24, R26, !PT ;  /* 0x0000001a18077209 */ /* 0x000fc40007810000 */
[----:B------:R-:W-:Y:S02]  /*4510*/  ISETP.GT.AND P5, PT, R3, 0x9, PT ;  /* 0x000000090300780c */ /* 0x000fe40003fa4270 */
[----:B------:R-:W-:Y:S02]  /*4520*/  FSEL R15, R57, -INF , P0 ;  /* 0xff800000390f7808 */ /* 0x000fe40000000000 */
[----:B------:R-:W-:Y:S02]  /*4530*/  FMNMX.FTZ R8, R19, R18, !PT ;  /* 0x0000001213087209 */ /* 0x000fe40007810000 */
[----:B------:R-:W-:Y:S02]  /*4540*/  FMNMX.FTZ R5, R23, R5, !PT ;  /* 0x0000000517057209 */ /* 0x000fe40007810000 */
[----:B------:R-:W-:Y:S02]  /*4550*/  FMNMX.FTZ R7, R27, R7, !PT ;  /* 0x000000071b077209 */ /* 0x000fe40007810000 */
[----:B------:R-:W-:-:S02]  /*4560*/  ISETP.GT.AND P3, PT, R3, 0x10, PT ;  /* 0x000000100300780c */ /* 0x000fc40003f64270 */
[----:B------:R-:W-:Y:S02]  /*4570*/  FSEL R29, R56, -INF , P5 ;  /* 0xff800000381d7808 */ /* 0x000fe40002800000 */
[----:B------:R-:W-:Y:S02]  /*4580*/  FMNMX.FTZ R8, R15, R8, !PT ;  /* 0x000000080f087209 */ /* 0x000fe40007810000 */
[----:B------:R-:W-:Y:S02]  /*4590*/  FMNMX.FTZ R5, R25, R5, !PT ;  /* 0x0000000519057209 */ /* 0x000fe40007810000 */
[----:B------:R-:W-:Y:S02]  /*45a0*/  FMNMX.FTZ R7, R28, R7, !PT ;  /* 0x000000071c077209 */ /* 0x000fe40007810000 */
[----:B------:R-:W-:Y:S02]  /*45b0*/  ISETP.GT.AND P2, PT, R3, 0x11, PT ;  /* 0x000000110300780c */ /* 0x000fe40003f44270 */
[----:B------:R-:W-:-:S02]  /*45c0*/  FSEL R30, R37, -INF , P3 ;  /* 0xff800000251e7808 */ /* 0x000fc40001800000 */
[----:B------:R-:W-:Y:S02]  /*45d0*/  FMNMX.FTZ R8, R29, R8, !PT ;  /* 0x000000081d087209 */ /* 0x000fe40007810000 */
[----:B------:R-:W-:Y:S02]  /*45e0*/  FMNMX.FTZ R5, R88, R5, !PT ;  /* 0x0000000558057209 */ /* 0x000fe40007810000 */
[----:B------:R-:W-:Y:S02]  /*45f0*/  FMNMX.FTZ R7, R31, R7, !PT ;  /* 0x000000071f077209 */ /* 0x000fe40007810000 */
[----:B------:R-:W-:Y:S02]  /*4600*/  ISETP.GT.AND P1, PT, R3, 0x18, PT ;  /* 0x000000180300780c */ /* 0x000fe40003f24270 */
[----:B------:R-:W-:Y:S02]  /*4610*/  FSEL R34, R36, -INF , P2 ;  /* 0xff80000024227808 */ /* 0x000fe40001000000 */
[----:B------:R-:W-:-:S02]  /*4620*/  FMNMX.FTZ R8, R30, R8, !PT ;  /* 0x000000081e087209 */ /* 0x000fc40007810000 */
[----:B------:R-:W-:Y:S02]  /*4630*/  FMNMX.FTZ R5, R89, R5, !PT ;  /* 0x0000000559057209 */ /* 0x000fe40007810000 */
[----:B------:R-:W-:Y:S02]  /*4640*/  FMNMX.FTZ R7, R32, R7, !PT ;  /* 0x0000000720077209 */ /* 0x000fe40007810000 */
[----:B------:R-:W-:Y:S02]  /*4650*/  ISETP.GT.AND P0, PT, R3, 0x19, PT ;  /* 0x000000190300780c */ /* 0x000fe40003f04270 */
[----:B------:R-:W-:Y:S02]  /*4660*/  FSEL R36, R105, -INF , P1 ;  /* 0xff80000069247808 */ /* 0x000fe40000800000 */
[----:B------:R-:W-:Y:S02]  /*4670*/  FMNMX.FTZ R8, R34, R8, !PT ;  /* 0x0000000822087209 */ /* 0x000fe40007810000 */
[----:B------:R-:W-:-:S02]  /*4680*/  FMNMX.FTZ R5, R91, R5, !PT ;  /* 0x000000055b057209 */ /* 0x000fc40007810000 */
[----:B------:R-:W-:Y:S02]  /*4690*/  FMNMX.FTZ R7, R33, R7, !PT ;  /* 0x0000000721077209 */ /* 0x000fe40007810000 */
[----:B------:R-:W-:Y:S02]  /*46a0*/  ISETP.GT.AND P5, PT, R3, 0x20, PT ;  /* 0x000000200300780c */ /* 0x000fe40003fa4270 */
[----:B------:R-:W-:Y:S02]  /*46b0*/  FSEL R72, R101, -INF , P0 ;  /* 0xff80000065487808 */ /* 0x000fe40000000000 */
[----:B------:R-:W-:Y:S02]  /*46c0*/  FMNMX.FTZ R8, R36, R8, !PT ;  /* 0x0000000824087209 */ /* 0x000fe40007810000 */
[----:B------:R-:W-:Y:S02]  /*46d0*/  FMNMX.FTZ R5, R92, R5, !PT ;  /* 0x000000055c057209 */ /* 0x000fe40007810000 */
        /* <DEDUP_REMOVED lines=49> */
[C---:B------:R-:W-:Y:S02]  /*49f0*/  ISETP.GT.AND P3, PT, R3.reuse, 0x49, PT ;  /* 0x000000490300780c */ /* 0x040fe40003f64270 */
[C---:B------:R-:W-:Y:S02]  /*4a00*/  ISETP.GT.AND P2, PT, R3.reuse, 0x50, PT ;  /* 0x000000500300780c */ /* 0x040fe40003f44270 */
[C---:B------:R-:W-:Y:S02]  /*4a10*/  ISETP.GT.AND P1, PT, R3.reuse, 0x51, PT ;  /* 0x000000510300780c */ /* 0x040fe40003f24270 */
[----:B------:R-:W-:Y:S02]  /*4a20*/  ISETP.GT.AND P0, PT, R3, 0x58, PT ;  /* 0x000000580300780c */ /* 0x000fe40003f04270 */
[----:B------:R-:W-:Y:S02]  /*4a30*/  FMNMX.FTZ R6, R172, R5, !PT ;  /* 0x00000005ac067209 */ /* 0x000fe40007810000 */
[----:B------:R-:W-:-:S02]  /*4a40*/  FMNMX.FTZ R5, R168, R7, !PT ;  /* 0x00000007a8057209 */ /* 0x000fc40007810000 */
[----:B------:R-:W-:Y:S02]  /*4a50*/  FSEL R163, R48, -INF , P5 ;  /* 0xff80000030a37808 */ /* 0x000fe40002800000 */
[----:B------:R-:W-:Y:S02]  /*4a60*/  FMNMX.FTZ R8, R164, R8, !PT ;  /* 0x00000008a4087209 */ /* 0x000fe40007810000 */
        /* <DEDUP_REMOVED lines=11> */
[----:B------:R-:W-:Y:S01]  /*4b20*/  FMNMX.FTZ R6, R163, R8, !PT ;  /* 0x00000008a3067209 */ /* 0x000fe20007810000 */
[----:B------:R-:W2:Y:S01]  /*4b30*/  MUFU.TANH R5, R20 ;  /* 0x0000001400057308 */ /* 0x000ea20000002400 */
[----:B------:R-:W-:Y:S01]  /*4b40*/  FMNMX.FTZ R7, R175, R7, !PT ;  /* 0x00000007af077209 */ /* 0x000fe20007810000 */
[----:B------:R-:W-:Y:S01]  /*4b50*/  FMUL.FTZ R8, R66, c[0x0][0x320] ;  /* 0x0000c80042087a20 */ /* 0x000fe20000410000 */
[----:B------:R-:W-:Y:S02]  /*4b60*/  FMNMX.FTZ R3, R173, R3, !PT ;  /* 0x00000003ad037209 */ /* 0x000fe40007810000 */
[----:B------:R-:W-:Y:S02]  /*4b70*/  FMNMX.FTZ R6, R161, R6, !PT ;  /* 0x00000006a1067209 */ /* 0x000fe40007810000 */
[----:B------:R-:W-:Y:S01]  /*4b80*/  FMNMX.FTZ R7, R209, R7, !PT ;  /* 0x00000007d1077209 */ /* 0x000fe20007810000 */
[----:B------:R3:W-:Y:S01]  /*4b90*/  MUFU.TANH R16, R8 ;  /* 0x0000000800107308 */ /* 0x0007e20000002400 */
        /* <DEDUP_REMOVED lines=11> */
[----:B------:R-:W-:Y:S02]  /*4c50*/  FSEL R239, R49, -INF , P3 ;  /* 0xff80000031ef7808 */ /* 0x000fe40001800000 */
[----:B------:R-:W-:-:S02]  /*4c60*/  FMNMX.FTZ R6, R179, R6, !PT ;  /* 0x00000006b3067209 */ /* 0x000fc40007810000 */
[----:B------:R-:W-:Y:S02]  /*4c70*/  FMNMX.FTZ R7, R199, R7, !PT ;  /* 0x00000007c7077209 */ /* 0x000fe40007810000 */
[----:B------:R-:W-:Y:S02]  /*4c80*/  FMNMX.FTZ R3, R194, R3, !PT ;  /* 0x00000003c2037209 */ /* 0x000fe40007810000 */
[----:B-1----:R-:W-:Y:S02]  /*4c90*/  FSEL R230, R10, -INF , P2 ;  /* 0xff8000000ae67808 */ /* 0x002fe40001000000 */
[----:B------:R-:W-:Y:S02]  /*4ca0*/  FMNMX.FTZ R6, R239, R6, !PT ;  /* 0x00000006ef067209 */ /* 0x000fe40007810000 */
[----:B------:R-:W-:Y:S02]  /*4cb0*/  FMNMX.FTZ R7, R196, R7, !PT ;  /* 0x00000007c4077209 */ /* 0x000fe40007810000 */
[----:B--2---:R-:W-:-:S02]  /*4cc0*/  FSEL R229, R5, -INF , P1 ;  /* 0xff80000005e57808 */ /* 0x004fc40000800000 */
[----:B------:R-:W-:Y:S02]  /*4cd0*/  FMNMX.FTZ R5, R206, R3, !PT ;  /* 0x00000003ce057209 */ /* 0x000fe40007810000 */
[----:B------:R-:W-:Y:S02]  /*4ce0*/  FMNMX.FTZ R3, R230, R6, !PT ;  /* 0x00000006e6037209 */ /* 0x000fe40007810000 */
[----:B------:R-:W-:Y:S01]  /*4cf0*/  FMNMX.FTZ R6, R236, R7, !PT ;  /* 0x00000007ec067209 */ /* 0x000fe20007810000 */
[----:B------:R-:W-:Y:S01]  /*4d00*/  FMUL.FTZ R7, R67, c[0x0][0x320] ;  /* 0x0000c80043077a20 */ /* 0x000fe20000410000 */
[----:B------:R-:W-:Y:S01]  /*4d10*/  FSEL R228, R9, -INF , P0 ;  /* 0xff80000009e47808 */ /* 0x000fe20000000000 */
[----:B------:R-:W-:Y:S01]  /*4d20*/  LDSM.16.MT88.4 R64, [R227+0x900] ;  /* 0x00090000e340783b */ /* 0x000fe20000004200 */
[----:B------:R-:W-:Y:S01]  /*4d30*/  FMNMX.FTZ R6, R235, R6, !PT ;  /* 0x00000006eb067209 */ /* 0x000fe20007810000 */
[----:B------:R1:W-:Y:S01]  /*4d40*/  MUFU.TANH R17, R7 ;  /* 0x0000000700117308 */ /* 0x0003e20000002400 */
[----:B------:R-:W-:-:S02]  /*4d50*/  FMNMX.FTZ R3, R229, R3, !PT ;  /* 0x00000003e5037209 */ /* 0x000fc40007810000 */
[----:B------:R-:W-:Y:S01]  /*4d60*/  FMNMX.FTZ R5, R232, R5, !PT ;  /* 0x00000005e8057209 */ /* 0x000fe20007810000 */
[----:B---3--:R-:W2:Y:S01]  /*4d70*/  SHFL.BFLY PT, R8, R6, 0x2, 0x1f ;  /* 0x0c401f0006087f89 */ /* 0x008ea200000e0000 */
[----:B------:R-:W-:Y:S02]  /*4d80*/  FMNMX.FTZ R3, R228, R3, !PT ;  /* 0x00000003e4037209 */ /* 0x000fe40007810000 */
[----:B------:R-:W-:-:S03]  /*4d90*/  FMNMX.FTZ R5, R231, R5, !PT ;  /* 0x00000005e7057209 */ /* 0x000fc60007810000 */
[----:B------:R-:W3:Y:S04]  /*4da0*/  SHFL.BFLY PT, R70, R3, 0x2, 0x1f ;  /* 0x0c401f0003467f89 */ /* 0x000ee800000e0000 */
[----:B------:R-:W4:Y:S01]  /*4db0*/  SHFL.BFLY PT, R9, R5, 0x2, 0x1f ;  /* 0x0c401f0005097f89 */ /* 0x000f2200000e0000 */
[----:B-1----:R-:W-:-:S04]  /*4dc0*/  FMUL.FTZ R7, R58, c[0x0][0x320] ;  /* 0x0000c8003a077a20 */ /* 0x002fc80000410000 */
[----:B------:R1:W-:Y:S01]  /*4dd0*/  MUFU.TANH R20, R7 ;  /* 0x0000000700147308 */ /* 0x0003e20000002400 */
[----:B--2---:R-:W-:Y:S02]  /*4de0*/  FMNMX.FTZ R6, R6, R8, !PT ;  /* 0x0000000806067209 */ /* 0x004fe40007810000 */
[----:B------:R-:W-:Y:S01]  /*4df0*/  SHFL.IDX PT, R8, R12, 0x1, 0x1c1f ;  /* 0x003c1f000c087f89 */ /* 0x000fe200000e0000 */
[----:B---3--:R-:W-:Y:S01]  /*4e00*/  FMNMX.FTZ R70, R3, R70, !PT ;  /* 0x0000004603467209 */ /* 0x008fe20007810000 */
[----:B------:R-:W-:Y:S02]  /*4e10*/  FMUL.FTZ R3, R50, c[0x0][0x320] ;  /* 0x0000c80032037a20 */ /* 0x000fe40000410000 */
[----:B------:R-:W2:Y:S01]  /*4e20*/  SHFL.BFLY PT, R73, R6, 0x1, 0x1f ;  /* 0x0c201f0006497f89 */ /* 0x000ea200000e0000 */
[----:B-1----:R-:W-:Y:S01]  /*4e30*/  FMUL.FTZ R7, R59, c[0x0][0x320] ;  /* 0x0000c8003b077a20 */ /* 0x002fe20000410000 */
[----:B----4-:R-:W-:Y:S01]  /*4e40*/  FMNMX.FTZ R5, R5, R9, !PT ;  /* 0x0000000905057209 */ /* 0x010fe20007810000 */
[----:B------:R1:W-:Y:S01]  /*4e50*/  MUFU.TANH R38, R3 ;  /* 0x0000000300267308 */ /* 0x0003e20000002400 */
[----:B------:R-:W3:Y:S04]  /*4e60*/  SHFL.BFLY PT, R9, R70, 0x1, 0x1f ;  /* 0x0c201f0046097f89 */ /* 0x000ee800000e0000 */
[----:B------:R-:W4:Y:S03]  /*4e70*/  SHFL.BFLY PT, R71, R5, 0x1, 0x1f ;  /* 0x0c201f0005477f89 */ /* 0x000f2600000e0000 */
[----:B------:R3:W-:Y:S01]  /*4e80*/  MUFU.TANH R37, R7 ;  /* 0x0000000700257308 */ /* 0x0007e20000002400 */
[----:B-1----:R-:W-:-:S02]  /*4e90*/  FMUL.FTZ R3, R51, c[0x0][0x320] ;  /* 0x0000c80033037a20 */ /* 0x002fc40000410000 */
[----:B------:R-:W-:Y:S05]  /*4ea0*/  LDSM.16.MT88.4 R48, [R224+0x900] ;  /* 0x00090000e030783b */ /* 0x000fea0000004200 */
[----:B------:R1:W-:Y:S01]  /*4eb0*/  MUFU.TANH R39, R3 ;  /* 0x0000000300277308 */ /* 0x0003e20000002400 */
[----:B--2---:R-:W-:Y:S01]  /*4ec0*/  FMNMX.FTZ R73, R6, R73, !PT ;  /* 0x0000004906497209 */ /* 0x004fe20007810000 */
[----:B---3--:R-:W-:Y:S01]  /*4ed0*/  FMUL.FTZ R7, R54, c[0x0][0x320] ;  /* 0x0000c80036077a20 */ /* 0x008fe20000410000 */
[----:B------:R-:W-:-:S05]  /*4ee0*/  FMNMX.FTZ R70, R70, R9, !PT ;  /* 0x0000000946467209 */ /* 0x000fca0007810000 */
[----:B------:R2:W-:Y:S01]  /*4ef0*/  MUFU.TANH R21, R7 ;  /* 0x0000000700157308 */ /* 0x0005e20000002400 */
[----:B----4-:R-:W-:-:S05]  /*4f00*/  FMNMX.FTZ R71, R5, R71, !PT ;  /* 0x0000004705477209 */ /* 0x010fca0007810000 */
[----:B------:R-:W-:Y:S02]  /*4f10*/  FMUL.FTZ R6, R71, c[0x0][0x2d0] ;  /* 0x0000b40047067a20 */ /* 0x000fe40000410000 */
[----:B-1----:R-:W-:-:S04]  /*4f20*/  FMUL.FTZ R3, R90, c[0x0][0x320] ;  /* 0x0000c8005a037a20 */ /* 0x002fc80000410000 */
[----:B------:R1:W3:Y:S01]  /*4f30*/  MUFU.TANH R10, R3 ;  /* 0x00000003000a7308 */ /* 0x0002e20000002400 */
[----:B--2---:R-:W-:-:S07]  /*4f40*/  FMUL.FTZ R7, R55, c[0x0][0x320] ;  /* 0x0000c80037077a20 */ /* 0x004fce0000410000 */
[----:B------:R2:W4:Y:S01]  /*4f50*/  MUFU.TANH R12, R7 ;  /* 0x00000007000c7308 */ /* 0x0005220000002400 */
[----:B-1----:R-:W-:Y:S01]  /*4f60*/  FMUL.FTZ R3, R46, c[0x0][0x320] ;  /* 0x0000c8002e037a20 */ /* 0x002fe20000410000 */
[----:B--2---:R-:W-:Y:S01]  /*4f70*/  IADD3 R7, R13, R8, RZ ;  /* 0x000000080d077210 */ /* 0x004fe20007ffe0ff */
[----:B------:R-:W-:-:S05]  /*4f80*/  FMUL.FTZ R8, R47, c[0x0][0x320] ;  /* 0x0000c8002f087a20 */ /* 0x000fca0000410000 */
[----:B------:R1:W2:Y:S01]  /*4f90*/  MUFU.TANH R13, R3 ;  /* 0x00000003000d7308 */ /* 0x0002a20000002400 */
[----:B------:R-:W-:Y:S07]  /*4fa0*/  LDSM.16.MT88.4 R44, [R226+0x100] ;  /* 0x00010000e22c783b */ /* 0x000fee0000004200 */
[----:B------:R-:W2:Y:S01]  /*4fb0*/  MUFU.TANH R9, R8 ;  /* 0x0000000800097308 */ /* 0x000ea20000002400 */
[----:B-1----:R-:W-:Y:S01]  /*4fc0*/  IMNMX R3, R14, R7, PT ;  /* 0x000000070e037217 */ /* 0x002fe20003800200 */
[----:B------:R-:W-:-:S03]  /*4fd0*/  FMUL.FTZ R7, R73, c[0x0][0x2d0] ;  /* 0x0000b40049077a20 */ /* 0x000fc60000410000 */
        /* <DEDUP_REMOVED lines=11> */
[----:B------:R-:W-:-:S02]  /*5090*/  ISETP.GT.AND P1, PT, R3, 0x11, PT ;  /* 0x000000110300780c */ /* 0x000fc40003f24270 */
[----:B------:R-:W-:Y:S02]  /*50a0*/  FSEL R68, R75, -INF , P5 ;  /* 0xff8000004b447808 */ /* 0x000fe40002800000 */
[----:B------:R-:W-:Y:S02]  /*50b0*/  FMNMX.FTZ R0, R63, R0, !PT ;  /* 0x000000003f007209 */ /* 0x000fe40007810000 */
[C---:B------:R-:W-:Y:S02]  /*50c0*/  ISETP.GT.AND P3, PT, R3.reuse, 0x18, PT ;  /* 0x000000180300780c */ /* 0x040fe40003f64270 */
[----:B------:R-:W-:Y:S02]  /*50d0*/  FSEL R69, R74, -INF , P1 ;  /* 0xff8000004a457808 */ /* 0x000fe40000800000 */
[----:B------:R-:W-:Y:S02]  /*50e0*/  FMNMX.FTZ R0, R68, R0, !PT ;  /* 0x0000000044007209 */ /* 0x000fe40007810000 */
[----:B------:R-:W-:-:S02]  /*50f0*/  ISETP.GT.AND P2, PT, R3, 0x19, PT ;  /* 0x000000190300780c */ /* 0x000fc40003f44270 */
[----:B---3--:R-:W-:Y:S02]  /*5100*/  FSEL R74, R10, -INF , P3 ;  /* 0xff8000000a4a7808 */ /* 0x008fe40001800000 */
[----:B------:R-:W-:Y:S02]  /*5110*/  FMNMX.FTZ R0, R69, R0, !PT ;  /* 0x0000000045007209 */ /* 0x000fe40007810000 */
[----:B------:R-:W-:Y:S02]  /*5120*/  ISETP.GT.AND P0, PT, R3, 0x20, PT ;  /* 0x000000200300780c */ /* 0x000fe40003f04270 */
[----:B------:R-:W-:Y:S02]  /*5130*/  FSEL R75, R186, -INF , P2 ;  /* 0xff800000ba4b7808 */ /* 0x000fe40001000000 */
[----:B------:R-:W-:Y:S02]  /*5140*/  FMNMX.FTZ R0, R74, R0, !PT ;  /* 0x000000004a007209 */ /* 0x000fe40007810000 */
[----:B------:R-:W-:-:S02]  /*5150*/  FSETP.NEU.FTZ.AND P1, PT, R73, -INF , PT ;  /* 0xff8000004900780b */ /* 0x000fc40003f3d000 */
[----:B------:R-:W-:Y:S02]  /*5160*/  ISETP.GT.AND P5, PT, R3, 0x21, PT ;  /* 0x000000210300780c */ /* 0x000fe40003fa4270 */
[----:B------:R-:W-:Y:S02]  /*5170*/  FSEL R101, R184, -INF , P0 ;  /* 0xff800000b8657808 */ /* 0x000fe40000000000 */
[----:B------:R-:W-:Y:S02]  /*5180*/  FMNMX.FTZ R0, R75, R0, !PT ;  /* 0x000000004b007209 */ /* 0x000fe40007810000 */
[----:B------:R-:W-:Y:S02]  /*5190*/  ISETP.GT.AND P3, PT, R3, 0x28, PT ;  /* 0x000000280300780c */ /* 0x000fe40003f64270 */
[----:B------:R-:W-:Y:S02]  /*51a0*/  FSEL R7, R7, RZ, P1 ;  /* 0x000000ff07077208 */ /* 0x000fe40000800000 */
[----:B------:R-:W-:-:S02]  /*51b0*/  FSEL R100, R185, -INF , P5 ;  /* 0xff800000b9647808 */ /* 0x000fc40002800000 */
[----:B------:R-:W-:Y:S01]  /*51c0*/  FMNMX.FTZ R0, R101, R0, !PT ;  /* 0x0000000065007209 */ /* 0x000fe20007810000 */
[----:B------:R-:W-:Y:S01]  /*51d0*/  FFMA.FTZ R5, R11, c[0x0][0x2d0], -R7 ;  /* 0x0000b4000b057a23 */ /* 0x000fe20000010807 */
[----:B------:R-:W-:Y:S02]  /*51e0*/  ISETP.GT.AND P1, PT, R3, 0x29, PT ;  /* 0x000000290300780c */ /* 0x000fe40003f24270 */
[----:B------:R-:W-:Y:S01]  /*51f0*/  FSEL R102, R103, -INF , P3 ;  /* 0xff80000067667808 */ /* 0x000fe20001800000 */
[----:B------:R1:W-:Y:S01]  /*5200*/  MUFU.EX2 R233, R5 ;  /* 0x0000000500e97308 */ /* 0x0003e20000000800 */
[----:B------:R-:W-:Y:S02]  /*5210*/  FMNMX.FTZ R0, R100, R0, !PT ;  /* 0x0000000064007209 */ /* 0x000fe40007810000 */
[----:B------:R-:W-:Y:S02]  /*5220*/  ISETP.GT.AND P2, PT, R3, 0x30, PT ;  /* 0x000000300300780c */ /* 0x000fe40003f44270 */
[----:B------:R-:W-:-:S02]  /*5230*/  FSEL R103, R180, -INF , P1 ;  /* 0xff800000b4677808 */ /* 0x000fc40000800000 */
[----:B------:R-:W-:Y:S02]  /*5240*/  FMNMX.FTZ R0, R102, R0, !PT ;  /* 0x0000000066007209 */ /* 0x000fe40007810000 */
[----:B------:R-:W-:Y:S02]  /*5250*/  ISETP.GT.AND P0, PT, R3, 0x31, PT ;  /* 0x000000310300780c */ /* 0x000fe40003f04270 */
[----:B------:R-:W-:Y:S02]  /*5260*/  FSEL R117, R107, -INF , P2 ;  /* 0xff8000006b757808 */ /* 0x000fe40001000000 */
[----:B------:R-:W-:Y:S02]  /*5270*/  FMNMX.FTZ R0, R103, R0, !PT ;  /* 0x0000000067007209 */ /* 0x000fe40007810000 */
[----:B------:R-:W-:Y:S01]  /*5280*/  ISETP.GT.AND P5, PT, R3, 0x38, PT ;  /* 0x000000380300780c */ /* 0x000fe20003fa4270 */
[----:B-1----:R-:W-:Y:S01]  /*5290*/  FFMA.FTZ R5, R22, c[0x0][0x2d0], -R7 ;  /* 0x0000b40016057a23 */ /* 0x002fe20000010807 */
[----:B------:R-:W-:-:S02]  /*52a0*/  FSEL R118, R106, -INF , P0 ;  /* 0xff8000006a767808 */ /* 0x000fc40000000000 */
[----:B------:R-:W-:Y:S01]  /*52b0*/  FSETP.NEU.FTZ.AND P2, PT, R71, -INF , PT ;  /* 0xff8000004700780b */ /* 0x000fe20003f5d000 */
[----:B------:R1:W-:Y:S01]  /*52c0*/  MUFU.EX2 R240, R5 ;  /* 0x0000000500f07308 */ /* 0x0003e20000000800 */
[----:B------:R-:W-:Y:S02]  /*52d0*/  FMNMX.FTZ R0, R117, R0, !PT ;  /* 0x0000000075007209 */ /* 0x000fe40007810000 */
[C---:B------:R-:W-:Y:S02]  /*52e0*/  ISETP.GT.AND P3, PT, R3.reuse, 0x39, PT ;  /* 0x000000390300780c */ /* 0x040fe40003f64270 */
[----:B------:R-:W-:Y:S02]  /*52f0*/  FSEL R6, R6, RZ, P2 ;  /* 0x000000ff06067208 */ /* 0x000fe40001000000 */
[----:B------:R-:W-:Y:S02]  /*5300*/  FSEL R116, R82, -INF , P5 ;  /* 0xff80000052747808 */ /* 0x000fe40002800000 */
[----:B------:R-:W-:Y:S01]  /*5310*/  FMNMX.FTZ R0, R118, R0, !PT ;  /* 0x0000000076007209 */ /* 0x000fe20007810000 */
[----:B------:R-:W-:Y:S01]  /*5320*/  FFMA.FTZ R8, R28, c[0x0][0x2d0], -R6 ;  /* 0x0000b4001c087a23 */ /* 0x000fe20000010806 */
[----:B------:R-:W-:Y:S01]  /*5330*/  ISETP.GT.AND P1, PT, R3, 0x40, PT ;  /* 0x000000400300780c */ /* 0x000fe20003f24270 */
[----:B------:R-:W-:Y:S01]  /*5340*/  LDSM.16.MT88.4 R80, [R225+0x900] ;  /* 0x00090000e150783b */ /* 0x000fe20000004200 */
[----:B------:R-:W-:Y:S01]  /*5350*/  FSEL R137, R137, -INF , P3 ;  /* 0xff80000089897808 */ /* 0x000fe20001800000 */
[----:B------:R-:W-:Y:S01]  /*5360*/  MUFU.EX2 R212, R8 ;  /* 0x0000000800d47308 */ /* 0x000fe20000000800 */
[----:B------:R-:W-:Y:S01]  /*5370*/  FMNMX.FTZ R0, R116, R0, !PT ;  /* 0x0000000074007209 */ /* 0x000fe20007810000 */
[----:B-1----:R-:W-:Y:S01]  /*5380*/  FFMA.FTZ R5, R23, c[0x0][0x2d0], -R7 ;  /* 0x0000b40017057a23 */ /* 0x002fe20000010807 */
[----:B------:R-:W-:-:S02]  /*5390*/  ISETP.GT.AND P0, PT, R3, 0x41, PT ;  /* 0x000000410300780c */ /* 0x000fc40003f04270 */
[----:B------:R-:W-:Y:S02]  /*53a0*/  FSEL R146, R78, -INF , P1 ;  /* 0xff8000004e927808 */ /* 0x000fe40000800000 */
[----:B------:R-:W-:Y:S01]  /*53b0*/  FMNMX.FTZ R0, R137, R0, !PT ;  /* 0x0000000089007209 */ /* 0x000fe20007810000 */
[----:B------:R1:W-:Y:S01]  /*53c0*/  MUFU.EX2 R237, R5 ;  /* 0x0000000500ed7308 */ /* 0x0003e20000000800 */
[----:B------:R-:W-:Y:S02]  /*53d0*/  ISETP.GT.AND P5, PT, R3, 0x48, PT ;  /* 0x000000480300780c */ /* 0x000fe40003fa4270 */
[----:B------:R-:W-:Y:S02]  /*53e0*/  FSEL R145, R79, -INF , P0 ;  /* 0xff8000004f917808 */ /* 0x000fe40000000000 */
[----:B------:R-:W-:Y:S02]  /*53f0*/  FMNMX.FTZ R0, R146, R0, !PT ;  /* 0x0000000092007209 */ /* 0x000fe40007810000 */
[----:B------:R-:W-:-:S02]  /*5400*/  ISETP.GT.AND P2, PT, R3, 0x49, PT ;  /* 0x000000490300780c */ /* 0x000fc40003f44270 */
[----:B------:R-:W-:Y:S02]  /*5410*/  FSEL R147, R16, -INF , P5 ;  /* 0xff80000010937808 */ /* 0x000fe40002800000 */
[----:B------:R-:W-:Y:S02]  /*5420*/  FMNMX.FTZ R0, R145, R0, !PT ;  /* 0x0000000091007209 */ /* 0x000fe40007810000 */
[----:B------:R-:W-:Y:S02]  /*5430*/  ISETP.GT.AND P3, PT, R3, 0x50, PT ;  /* 0x000000500300780c */ /* 0x000fe40003f64270 */
[----:B------:R-:W-:Y:S01]  /*5440*/  FSEL R149, R17, -INF , P2 ;  /* 0xff80000011957808 */ /* 0x000fe20001000000 */
[----:B-1----:R-:W-:Y:S01]  /*5450*/  FFMA.FTZ R5, R25, c[0x0][0x2d0], -R7 ;  /* 0x0000b40019057a23 */ /* 0x002fe20000010807 */
[----:B------:R-:W-:Y:S02]  /*5460*/  FMNMX.FTZ R0, R147, R0, !PT ;  /* 0x0000000093007209 */ /* 0x000fe40007810000 */
[----:B------:R-:W-:Y:S01]  /*5470*/  FSETP.NEU.FTZ.AND P2, PT, R70, -INF , PT ;  /* 0xff8000004600780b */ /* 0x000fe20003f5d000 */
[----:B------:R1:W-:Y:S01]  /*5480*/  MUFU.EX2 R210, R5 ;  /* 0x0000000500d27308 */ /* 0x0003e20000000800 */
[----:B------:R-:W-:-:S02]  /*5490*/  ISETP.GT.AND P1, PT, R3, 0x51, PT ;  /* 0x000000510300780c */ /* 0x000fc40003f24270 */
[----:B------:R-:W-:Y:S02]  /*54a0*/  ISETP.GT.AND P0, PT, R3, 0x58, PT ;  /* 0x000000580300780c */ /* 0x000fe40003f04270 */
[----:B------:R-:W-:Y:S02]  /*54b0*/  FSEL R167, R20, -INF , P3 ;  /* 0xff80000014a77808 */ /* 0x000fe40001800000 */
[----:B------:R-:W-:Y:S02]  /*54c0*/  FMNMX.FTZ R0, R149, R0, !PT ;  /* 0x0000000095007209 */ /* 0x000fe40007810000 */
[----:B------:R-:W-:Y:S02]  /*54d0*/  FSEL R166, R37, -INF , P1 ;  /* 0xff80000025a67808 */ /* 0x000fe40000800000 */
[----:B------:R-:W-:Y:S02]  /*54e0*/  FSEL R169, R21, -INF , P0 ;  /* 0xff80000015a97808 */ /* 0x000fe40000000000 */
[----:B------:R-:W-:-:S02]  /*54f0*/  FMNMX.FTZ R0, R167, R0, !PT ;  /* 0x00000000a7007209 */ /* 0x000fc40007810000 */
[C---:B------:R-:W-:Y:S01]  /*5500*/  ISETP.GT.AND P5, PT, R3.reuse, 0x59, PT ;  /* 0x000000590300780c */ /* 0x040fe20003fa4270 */
[----:B-1----:R-:W-:Y:S01]  /*5510*/  FFMA.FTZ R5, R24, c[0x0][0x2d0], -R6 ;  /* 0x0000b40018057a23 */ /* 0x002fe20000010806 */
[C---:B------:R-:W-:Y:S02]  /*5520*/  ISETP.GT.AND P3, PT, R3.reuse, 0x60, PT ;  /* 0x000000600300780c */ /* 0x040fe40003f64270 */
[C---:B------:R-:W-:Y:S01]  /*5530*/  ISETP.GT.AND P1, PT, R3.reuse, 0x68, PT ;  /* 0x000000680300780c */ /* 0x040fe20003f24270 */
[----:B------:R1:W-:Y:S01]  /*5540*/  MUFU.EX2 R234, R5 ;  /* 0x0000000500ea7308 */ /* 0x0003e20000000800 */
[----:B------:R-:W-:Y:S02]  /*5550*/  ISETP.GT.AND P0, PT, R3, 0x69, PT ;  /* 0x000000690300780c */ /* 0x000fe40003f04270 */
[----:B------:R-:W-:Y:S02]  /*5560*/  FMNMX.FTZ R0, R166, R0, !PT ;  /* 0x00000000a6007209 */ /* 0x000fe40007810000 */
[----:B----4-:R-:W-:-:S02]  /*5570*/  FSEL R4, R12, -INF , P5 ;  /* 0xff8000000c047808 */ /* 0x010fc40002800000 */
[----:B------:R-:W-:Y:S02]  /*5580*/  FMNMX.FTZ R0, R169, R0, !PT ;  /* 0x00000000a9007209 */ /* 0x000fe40007810000 */
[----:B------:R-:W-:Y:S02]  /*5590*/  FSEL R251, R38, -INF , P3 ;  /* 0xff80000026fb7808 */ /* 0x000fe40001800000 */
[----:B--2---:R-:W-:Y:S02]  /*55a0*/  FSEL R250, R13, -INF , P1 ;  /* 0xff8000000dfa7808 */ /* 0x004fe40000800000 */
[----:B------:R-:W-:Y:S01]  /*55b0*/  FSEL R248, R9, -INF , P0 ;  /* 0xff80000009f87808 */ /* 0x000fe20000000000 */
[----:B-1----:R-:W-:-:S04]  /*55c0*/  FFMA.FTZ R5, R26, c[0x0][0x2d0], -R6 ;  /* 0x0000b4001a057a23 */ /* 0x002fc80000010806 */
[----:B------:R1:W-:Y:S02]  /*55d0*/  MUFU.EX2 R195, R5 ;  /* 0x0000000500c37308 */ /* 0x0003e40000000800 */
[----:B-1----:R-:W-:Y:S02]  /*55e0*/  FFMA.FTZ R5, R27, c[0x0][0x2d0], -R6 ;  /* 0x0000b4001b057a23 */ /* 0x002fe40000010806 */
[----:B------:R-:W-:Y:S04]  /*55f0*/  LDSM.16.MT88.4 R24, [R227+0x100] ;  /* 0x00010000e318783b */ /* 0x000fe80000004200 */
[----:B------:R1:W2:Y:S02]  /*5600*/  MUFU.EX2 R208, R5 ;  /* 0x0000000500d07308 */ /* 0x0002a40000000800 */
[----:B-1----:R-:W-:Y:S01]  /*5610*/  FMUL.FTZ R5, R70, c[0x0][0x2d0] ;  /* 0x0000b40046057a20 */ /* 0x002fe20000410000 */
[----:B--2---:R-:W-:-:S04]  /*5620*/  F2FP.BF16.PACK_AB R10, R212, R208 ;  /* 0x000000d0d40a723e */ /* 0x004fc800000010ff */
[----:B------:R-:W-:Y:S02]  /*5630*/  FSEL R5, R5, RZ, P2 ;  /* 0x000000ff05057208 */ /* 0x000fe40001000000 */
[----:B------:R-:W-:-:S03]  /*5640*/  ISETP.GT.AND P2, PT, R3, 0x61, PT ;  /* 0x000000610300780c */ /* 0x000fc60003f44270 */
[--C-:B------:R-:W-:Y:S01]  /*5650*/  FFMA.FTZ R3, R18, c[0x0][0x2d0], -R5.reuse ;  /* 0x0000b40012037a23 */ /* 0x100fe20000010805 */
[----:B------:R-:W-:Y:S01]  /*5660*/  FSEL R249, R39, -INF , P2 ;  /* 0xff80000027f97808 */ /* 0x000fe20001000000 */
[--C-:B------:R-:W-:Y:S02]  /*5670*/  FFMA.FTZ R8, R19, c[0x0][0x2d0], -R5.reuse ;  /* 0x0000b40013087a23 */ /* 0x100fe40000010805 */
[----:B------:R1:W-:Y:S01]  /*5680*/  MUFU.EX2 R198, R3 ;  /* 0x0000000300c67308 */ /* 0x0003e20000000800 */
[----:B------:R-:W2:Y:S07]  /*5690*/  LDSM.16.MT88.4 R16, [R224+0x100] ;  /* 0x00010000e010783b */ /* 0x000eae0000004200 */
[----:B------:R3:W4:Y:S01]  /*56a0*/  MUFU.EX2 R197, R8 ;  /* 0x0000000800c57308 */ /* 0x0007220000000800 */
[----:B-1----:R-:W-:-:S07]  /*56b0*/  FFMA.FTZ R3, R15, c[0x0][0x2d0], -R5 ;  /* 0x0000b4000f037a23 */ /* 0x002fce0000010805 */
[----:B------:R1:W-:Y:S01]  /*56c0*/  MUFU.EX2 R192, R3 ;  /* 0x0000000300c07308 */ /* 0x0003e20000000800 */
[----:B---3--:R-:W-:Y:S02]  /*56d0*/  F2FP.BF16.PACK_AB R8, R195, R234 ;  /* 0x000000eac308723e */ /* 0x008fe400000010ff */
[----:B----4-:R-:W-:Y:S02]  /*56e0*/  F2FP.BF16.PACK_AB R9, R198, R197 ;  /* 0x000000c5c609723e */ /* 0x010fe400000010ff */
[----:B-1----:R-:W-:Y:S01]  /*56f0*/  FMNMX.FTZ R3, R4, R0, !PT ;  /* 0x0000000004037209 */ /* 0x002fe20007810000 */
[----:B------:R-:W-:-:S03]  /*5700*/  FFMA.FTZ R0, R29, c[0x0][0x2d0], -R5 ;  /* 0x0000b4001d007a23 */ /* 0x000fc60000010805 */
[----:B------:R-:W-:Y:S01]  /*5710*/  FMNMX.FTZ R2, R251, R3, !PT ;  /* 0x00000003fb027209 */ /* 0x000fe20007810000 */
[----:B------:R1:W3:Y:S03]  /*5720*/  MUFU.EX2 R213, R0 ;  /* 0x0000000000d57308 */ /* 0x0002e60000000800 */
[----:B-1----:R-:W-:Y:S01]  /*5730*/  FMNMX.FTZ R0, R249, R2, !PT ;  /* 0x00000002f9007209 */ /* 0x002fe20007810000 */
[--C-:B------:R-:W-:Y:S01]  /*5740*/  FFMA.FTZ R2, R31, c[0x0][0x2d0], -R6.reuse ;  /* 0x0000b4001f027a23 */ /* 0x100fe20000010806 */
[----:B---3--:R-:W-:Y:S02]  /*5750*/  F2FP.BF16.PACK_AB R11, R213, R192 ;  /* 0x000000c0d50b723e */ /* 0x008fe400000010ff */
[----:B------:R-:W-:Y:S01]  /*5760*/  FMNMX.FTZ R0, R250, R0, !PT ;  /* 0x00000000fa007209 */ /* 0x000fe20007810000 */
[----:B------:R1:W-:Y:S03]  /*5770*/  MUFU.EX2 R94, R2 ;  /* 0x00000002005e7308 */ /* 0x0003e60000000800 */
[----:B------:R-:W-:Y:S01]  /*5780*/  FMNMX.FTZ R0, R248, R0, !PT ;  /* 0x00000000f8007209 */ /* 0x000fe20007810000 */
[C---:B--2---:R-:W-:Y:S04]  /*5790*/  HMMA.16816.F32.BF16 R52, R8.reuse, R16, RZ ;  /* 0x000000100834723c */ /* 0x044fe800000418ff */
[----:B------:R-:W2:Y:S04]  /*57a0*/  SHFL.BFLY PT, R3, R0, 0x2, 0x1f ;  /* 0x0c401f0000037f89 */ /* 0x000ea800000e0000 */
[----:B------:R-:W-:Y:S01]  /*57b0*/  HMMA.16816.F32.BF16 R76, R8, R24, RZ ;  /* 0x00000018084c723c */ /* 0x000fe200000418ff */
[----:B-1----:R-:W-:-:S04]  /*57c0*/  FFMA.FTZ R2, R32, c[0x0][0x2d0], -R6 ;  /* 0x0000b40020027a23 */ /* 0x002fc80000010806 */
[----:B------:R1:W-:Y:S03]  /*57d0*/  MUFU.EX2 R200, R2 ;  /* 0x0000000200c87308 */ /* 0x0003e60000000800 */
[C---:B------:R-:W-:Y:S08]  /*57e0*/  HMMA.16816.F32.BF16 R56, R8.reuse, R40, RZ ;  /* 0x000000280838723c */ /* 0x040ff000000418ff */
[----:B------:R-:W-:Y:S01]  /*57f0*/  HMMA.16816.F32.BF16 R20, R8, R44, RZ ;  /* 0x0000002c0814723c */ /* 0x000fe200000418ff */
[----:B--2---:R-:W-:Y:S01]  /*5800*/  FMNMX.FTZ R0, R0, R3, !PT ;  /* 0x0000000300007209 */ /* 0x004fe20007810000 */
[----:B-1----:R-:W-:-:S04]  /*5810*/  FFMA.FTZ R2, R33, c[0x0][0x2d0], -R6 ;  /* 0x0000b40021027a23 */ /* 0x002fc80000010806 */
[----:B------:R-:W1:Y:S01]  /*5820*/  SHFL.BFLY PT, R3, R0, 0x1, 0x1f ;  /* 0x0c201f0000037f89 */ /* 0x000e6200000e0000 */
[----:B------:R2:W-:Y:S02]  /*5830*/  MUFU.EX2 R204, R2 ;  /* 0x0000000200cc7308 */ /* 0x0005e40000000800 */
[----:B--2---:R-:W-:-:S06]  /*5840*/  FFMA.FTZ R2, R35, c[0x0][0x2d0], -R6 ;  /* 0x0000b40023027a23 */ /* 0x004fcc0000010806 */
[----:B------:R2:W3:Y:S02]  /*5850*/  MUFU.EX2 R243, R2 ;  /* 0x0000000200f37308 */ /* 0x0004e40000000800 */
[--C-:B--2---:R-:W-:Y:S01]  /*5860*/  FFMA.FTZ R2, R30, c[0x0][0x2d0], -R5.reuse ;  /* 0x0000b4001e027a23 */ /* 0x104fe20000010805 */
[----:B---3--:R-:W-:Y:S01]  /*5870*/  F2FP.BF16.PACK_AB R14, R243, R204 ;  /* 0x000000ccf30e723e */ /* 0x008fe200000010ff */
[----:B------:R-:W-:Y:S04]  /*5880*/  HMMA.16816.F32.BF16 R28, R8, R42, RZ ;  /* 0x0000002a081c723c */ /* 0x000fe800000418ff */
[----:B------:R2:W-:Y:S02]  /*5890*/  MUFU.EX2 R238, R2 ;  /* 0x0000000200ee7308 */ /* 0x0005e40000000800 */
[----:B--2---:R-:W-:-:S02]  /*58a0*/  FFMA.FTZ R2, R34, c[0x0][0x2d0], -R5 ;  /* 0x0000b40022027a23 */ /* 0x004fc40000010805 */
[C---:B------:R-:W-:Y:S04]  /*58b0*/  HMMA.16816.F32.BF16 R32, R8.reuse, R26, RZ ;  /* 0x0000001a0820723c */ /* 0x040fe800000418ff */
[----:B------:R2:W3:Y:S02]  /*58c0*/  MUFU.EX2 R201, R2 ;  /* 0x0000000200c97308 */ /* 0x0004e40000000800 */
[--C-:B--2---:R-:W-:Y:S01]  /*58d0*/  FFMA.FTZ R2, R36, c[0x0][0x2d0], -R5.reuse ;  /* 0x0000b40024027a23 */ /* 0x104fe20000010805 */
[----:B---3--:R-:W-:Y:S01]  /*58e0*/  F2FP.BF16.PACK_AB R13, R201, R238 ;  /* 0x000000eec90d723e */ /* 0x008fe200000010ff */
[C---:B------:R-:W-:Y:S04]  /*58f0*/  HMMA.16816.F32.BF16 R36, R8.reuse, R18, RZ ;  /* 0x000000120824723c */ /* 0x040fe800000418ff */
[----:B------:R2:W-:Y:S04]  /*5900*/  MUFU.EX2 R205, R2 ;  /* 0x0000000200cd7308 */ /* 0x0005e80000000800 */
[----:B------:R-:W-:Y:S01]  /*5910*/  HMMA.16816.F32.BF16 R8, R8, R46, RZ ;  /* 0x0000002e0808723c */ /* 0x000fe200000418ff */
[----:B--2---:R-:W-:Y:S01]  /*5920*/  FFMA.FTZ R2, R72, c[0x0][0x2d0], -R5 ;  /* 0x0000b40048027a23 */ /* 0x004fe20000010805 */
[----:B-1----:R-:W-:Y:S01]  /*5930*/  FMNMX.FTZ R72, R0, R3, !PT ;  /* 0x0000000300487209 */ /* 0x002fe20007810000 */
[----:B------:R-:W-:-:S02]  /*5940*/  IMAD.MOV.U32 R3, RZ, RZ, R94 ;  /* 0x000000ffff037224 */ /* 0x000fc400078e005e */
[----:B------:R1:W2:Y:S01]  /*5950*/  MUFU.EX2 R191, R2 ;  /* 0x0000000200bf7308 */ /* 0x0002a20000000800 */
[C---:B------:R-:W-:Y:S01]  /*5960*/  FSETP.NEU.FTZ.AND P0, PT, R72.reuse, -INF , PT ;  /* 0xff8000004800780b */ /* 0x040fe20003f1d000 */
[----:B------:R-:W-:Y:S01]  /*5970*/  FMUL.FTZ R0, R72, c[0x0][0x2d0] ;  /* 0x0000b40048007a20 */ /* 0x000fe20000410000 */
[----:B------:R-:W-:-:S04]  /*5980*/  F2FP.BF16.PACK_AB R12, R200, R3 ;  /* 0x00000003c80c723e */ /* 0x000fc800000010ff */
[----:B------:R-:W-:Y:S01]  /*5990*/  FSEL R0, R0, RZ, P0 ;  /* 0x000000ff00007208 */ /* 0x000fe20000000000 */
[----:B-1----:R-:W-:Y:S01]  /*59a0*/  FFMA.FTZ R2, R88, c[0x0][0x2d0], -R7 ;  /* 0x0000b40058027a23 */ /* 0x002fe20000010807 */
[----:B--2---:R-:W-:-:S03]  /*59b0*/  F2FP.BF16.PACK_AB R15, R191, R205 ;  /* 0x000000cdbf0f723e */ /* 0x004fc600000010ff */
[----:B------:R1:W-:Y:S07]  /*59c0*/  MUFU.EX2 R119, R2 ;  /* 0x0000000200777308 */ /* 0x0003ee0000000800 */
[C---:B------:R-:W-:Y:S07]  /*59d0*/  HMMA.16816.F32.BF16 R104, R12.reuse, R86, R8 ;  /* 0x000000560c68723c */ /* 0x040fee0000041808 */
[----:B------:R-:W-:Y:S01]  /*59e0*/  F2FP.BF16.PACK_AB R8, R240, R233 ;  /* 0x000000e9f008723e */ /* 0x000fe200000010ff */
[----:B------:R-:W-:Y:S01]  /*59f0*/  HMMA.16816.F32.BF16 R132, R12, R48, R52 ;  /* 0x000000300c84723c */ /* 0x000fe20000041834 */
[----:B------:R-:W-:Y:S01]  /*5a00*/  F2FP.BF16.PACK_AB R10, R210, R237 ;  /* 0x000000edd20a723e */ /* 0x000fe200000010ff */
[----:B-1----:R-:W-:-:S04]  /*5a10*/  FFMA.FTZ R2, R89, c[0x0][0x2d0], -R7 ;  /* 0x0000b40059027a23 */ /* 0x002fc80000010807 */
[----:B------:R1:W-:Y:S02]  /*5a20*/  MUFU.EX2 R184, R2 ;  /* 0x0000000200b87308 */ /* 0x0003e40000000800 */
        /* <DEDUP_REMOVED lines=24> */
[----:B-1----:R-:W-:-:S02]  /*5bb0*/  FFMA.FTZ R2, R69, c[0x0][0x2d0], -R0 ;  /* 0x0000b40045027a23 */ /* 0x002fc40000010800 */
[----:B------:R-:W-:Y:S02]  /*5bc0*/  IMAD.MOV.U32 R69, RZ, RZ, R208 ;  /* 0x000000ffff457224 */ /* 0x000fe400078e00d0 */
[----:B------:R1:W2:Y:S03]  /*5bd0*/  MUFU.EX2 R185, R2 ;  /* 0x0000000200b97308 */ /* 0x0002a60000000800 */
[C---:B------:R-:W-:Y:S08]  /*5be0*/  HMMA.16816.F32.BF16 R16, R8.reuse, R24, RZ ;  /* 0x000000180810723c */ /* 0x040ff000000418ff */
[----:B------:R-:W-:Y:S01]  /*5bf0*/  HMMA.16816.F32.BF16 R28, R8, R26, RZ ;  /* 0x0000001a081c723c */ /* 0x000fe200000418ff */
[----:B-1----:R-:W-:-:S07]  /*5c00*/  FFMA.FTZ R2, R74, c[0x0][0x2d0], -R0 ;  /* 0x0000b4004a027a23 */ /* 0x002fce0000010800 */
[C---:B------:R-:W-:Y:S01]  /*5c10*/  HMMA.16816.F32.BF16 R20, R8.reuse, R40, RZ ;  /* 0x000000280814723c */ /* 0x040fe200000418ff */
[----:B------:R-:W-:Y:S01]  /*5c20*/  IMAD.MOV.U32 R74, RZ, RZ, R209 ;  /* 0x000000ffff4a7224 */ /* 0x000fe200078e00d1 */
[----:B------:R1:W-:Y:S06]  /*5c30*/  MUFU.EX2 R203, R2 ;  /* 0x0000000200cb7308 */ /* 0x0003ec0000000800 */
[C---:B------:R-:W-:Y:S08]  /*5c40*/  HMMA.16816.F32.BF16 R24, R8.reuse, R44, RZ ;  /* 0x0000002c0818723c */ /* 0x040ff000000418ff */
[----:B------:R-:W-:Y:S01]  /*5c50*/  HMMA.16816.F32.BF16 R40, R8, R42, RZ ;  /* 0x0000002a0828723c */ /* 0x000fe200000418ff */
[----:B-1----:R-:W-:-:S02]  /*5c60*/  FFMA.FTZ R2, R75, c[0x0][0x2d0], -R0 ;  /* 0x0000b4004b027a23 */ /* 0x002fc40000010800 */
[----:B------:R-:W-:Y:S02]  /*5c70*/  IMAD.MOV.U32 R75, RZ, RZ, R191 ;  /* 0x000000ffff4b7224 */ /* 0x000fe400078e00bf */
[----:B------:R1:W3:Y:S03]  /*5c80*/  MUFU.EX2 R68, R2 ;  /* 0x0000000200447308 */ /* 0x0002e60000000800 */
[----:B------:R-:W-:Y:S07]  /*5c90*/  HMMA.16816.F32.BF16 R44, R8, R46, RZ ;  /* 0x0000002e082c723c */ /* 0x000fee00000418ff */
[----:B------:R-:W-:-:S02]  /*5ca0*/  F2FP.BF16.PACK_AB R8, R184, R119 ;  /* 0x00000077b808723e */ /* 0x000fc400000010ff */
[----:B--2---:R-:W-:Y:S02]  /*5cb0*/  F2FP.BF16.PACK_AB R9, R185, R180 ;  /* 0x000000b4b909723e */ /* 0x004fe400000010ff */
[----:B------:R-:W-:Y:S01]  /*5cc0*/  F2FP.BF16.PACK_AB R10, R202, R186 ;  /* 0x000000baca0a723e */ /* 0x000fe200000010ff */
[----:B-1----:R-:W-:Y:S01]  /*5cd0*/  FFMA.FTZ R2, R97, c[0x0][0x2d0], -R7 ;  /* 0x0000b40061027a23 */ /* 0x002fe20000010807 */
[----:B---3--:R-:W-:-:S03]  /*5ce0*/  F2FP.BF16.PACK_AB R11, R68, R203 ;  /* 0x000000cb440b723e */ /* 0x008fc600000010ff */
[----:B------:R1:W-:Y:S04]  /*5cf0*/  MUFU.EX2 R252, R2 ;  /* 0x0000000200fc7308 */ /* 0x0003e80000000800 */
[C---:B------:R-:W-:Y:S01]  /*5d00*/  HMMA.16816.F32.BF16 R88, R8.reuse, R64, R16 ;  /* 0x000000400858723c */ /* 0x040fe20000041810 */
[----:B------:R-:W2:Y:S07]  /*5d10*/  LDSM.16.MT88.4 R16, [R227+0x1100] ;  /* 0x00110000e310783b */ /* 0x000eae0000004200 */
[----:B------:R-:W-:Y:S01]  /*5d20*/  HMMA.16816.F32.BF16 R36, R8, R50, R32 ;  /* 0x000000320824723c */ /* 0x000fe20000041820 */
[----:B-1----:R-:W-:-:S04]  /*5d30*/  FFMA.FTZ R2, R99, c[0x0][0x2d0], -R7 ;  /* 0x0000b40063027a23 */ /* 0x002fc80000010807 */
[----:B------:R1:W-:Y:S03]  /*5d40*/  MUFU.EX2 R215, R2 ;  /* 0x0000000200d77308 */ /* 0x0003e60000000800 */
[C---:B------:R-:W-:Y:S01]  /*5d50*/  HMMA.16816.F32.BF16 R92, R8.reuse, R48, R12 ;  /* 0x00000030085c723c */ /* 0x040fe2000004180c */
[----:B------:R-:W-:Y:S07]  /*5d60*/  LDSM.16.MT88.4 R12, [R225+0x1100] ;  /* 0x00110000e10c783b */ /* 0x000fee0000004200 */
[----:B------:R-:W-:Y:S01]  /*5d70*/  HMMA.16816.F32.BF16 R76, R8, R80, R20 ;  /* 0x00000050084c723c */ /* 0x000fe20000041814 */
[----:B------:R-:W3:Y:S01]  /*5d80*/  LDSM.16.MT88.4 R20, [R224+0x1100] ;  /* 0x00110000e014783b */ /* 0x000ee20000004200 */
[----:B-1----:R-:W-:-:S06]  /*5d90*/  FFMA.FTZ R2, R139, c[0x0][0x2d0], -R7 ;  /* 0x0000b4008b027a23 */ /* 0x002fcc0000010807 */
[C---:B------:R-:W-:Y:S01]  /*5da0*/  HMMA.16816.F32.BF16 R28, R8.reuse, R66, R28 ;  /* 0x00000042081c723c */ /* 0x040fe2000004181c */
[----:B------:R-:W-:Y:S01]  /*5db0*/  MOV R139, R205 ;  /* 0x000000cd008b7202 */ /* 0x000fe20000000f00 */
[----:B------:R1:W-:Y:S06]  /*5dc0*/  MUFU.EX2 R217, R2 ;  /* 0x0000000200d97308 */ /* 0x0003ec0000000800 */
[C---:B------:R-:W-:Y:S08]  /*5dd0*/  HMMA.16816.F32.BF16 R32, R8.reuse, R82, R40 ;  /* 0x000000520820723c */ /* 0x040ff00000041828 */
[----:B------:R-:W-:Y:S01]  /*5de0*/  HMMA.16816.F32.BF16 R44, R8, R86, R44 ;  /* 0x00000056082c723c */ /* 0x000fe2000004182c */
[----:B-1----:R-:W-:-:S02]  /*5df0*/  FFMA.FTZ R2, R140, c[0x0][0x2d0], -R7 ;  /* 0x0000b4008c027a23 */ /* 0x002fc40000010807 */
[----:B------:R-:W-:Y:S02]  /*5e00*/  IMAD.MOV.U32 R140, RZ, RZ, R194 ;  /* 0x000000ffff8c7224 */ /* 0x000fe400078e00c2 */
[----:B------:R1:W-:Y:S02]  /*5e10*/  MUFU.EX2 R216, R2 ;  /* 0x0000000200d87308 */ /* 0x0003e40000000800 */
[----:B-1----:R-:W-:-:S06]  /*5e20*/  FFMA.FTZ R2, R96, c[0x0][0x2d0], -R6 ;  /* 0x0000b40060027a23 */ /* 0x002fcc0000010806 */
[----:B------:R1:W-:Y:S02]  /*5e30*/  MUFU.EX2 R245, R2 ;  /* 0x0000000200f57308 */ /* 0x0003e40000000800 */
[--C-:B-1----:R-:W-:Y:S02]  /*5e40*/  FFMA.FTZ R2, R98, c[0x0][0x2d0], -R6.reuse ;  /* 0x0000b40062027a23 */ /* 0x102fe40000010806 */
[----:B------:R-:W-:Y:S01]  /*5e50*/  HMMA.16816.F32.BF16 R96, R8, R84, R24 ;  /* 0x000000540860723c */ /* 0x000fe20000041818 */
[----:B------:R-:W1:Y:S03]  /*5e60*/  LDSM.16.MT88.4 R24, [R226+0x1100] ;  /* 0x00110000e218783b */ /* 0x000e660000004200 */
[----:B------:R4:W2:Y:S02]  /*5e70*/  MUFU.EX2 R246, R2 ;  /* 0x0000000200f67308 */ /* 0x0008a40000000800 */
[----:B----4-:R-:W-:Y:S01]  /*5e80*/  FFMA.FTZ R2, R141, c[0x0][0x2d0], -R6 ;  /* 0x0000b4008d027a23 */ /* 0x010fe20000010806 */
[----:B--2---:R-:W-:Y:S01]  /*5e90*/  F2FP.BF16.PACK_AB R8, R246, R245 ;  /* 0x000000f5f608723e */ /* 0x004fe200000010ff */
[----:B------:R-:W-:-:S04]  /*5ea0*/  IMAD.MOV.U32 R141, RZ, RZ, R195 ;  /* 0x000000ffff8d7224 */ /* 0x000fc800078e00c3 */
[----:B------:R2:W-:Y:S02]  /*5eb0*/  MUFU.EX2 R244, R2 ;  /* 0x0000000200f47308 */ /* 0x0005e40000000800 */
[----:B--2---:R-:W-:Y:S02]  /*5ec0*/  FFMA.FTZ R2, R142, c[0x0][0x2d0], -R6 ;  /* 0x0000b4008e027a23 */ /* 0x004fe40000010806 */
[----:B------:R-:W-:-:S04]  /*5ed0*/  IMAD.MOV.U32 R142, RZ, RZ, R217 ;  /* 0x000000ffff8e7224 */ /* 0x000fc800078e00d9 */
[----:B------:R2:W4:Y:S02]  /*5ee0*/  MUFU.EX2 R242, R2 ;  /* 0x0000000200f27308 */ /* 0x0005240000000800 */
[----:B--2---:R-:W-:Y:S01]  /*5ef0*/  FFMA.FTZ R2, R136, c[0x0][0x2d0], -R5 ;  /* 0x0000b40088027a23 */ /* 0x004fe20000010805 */
[----:B----4-:R-:W-:Y:S01]  /*5f00*/  F2FP.BF16.PACK_AB R10, R242, R244 ;  /* 0x000000f4f20a723e */ /* 0x010fe200000010ff */
        /* <DEDUP_REMOVED lines=9> */
[----:B--2---:R-:W-:Y:S01]  /*5fa0*/  FFMA.FTZ R2, R144, c[0x0][0x2d0], -R5 ;  /* 0x0000b40090027a23 */ /* 0x004fe20000010805 */
[----:B------:R-:W-:-:S05]  /*5fb0*/  MOV R144, R211 ;  /* 0x000000d300907202 */ /* 0x000fca0000000f00 */
[----:B------:R2:W4:Y:S02]  /*5fc0*/  MUFU.EX2 R220, R2 ;  /* 0x0000000200dc7308 */ /* 0x0005240000000800 */
[----:B--2---:R-:W-:Y:S01]  /*5fd0*/  FFMA.FTZ R2, R101, c[0x0][0x2d0], -R0 ;  /* 0x0000b40065027a23 */ /* 0x004fe20000010800 */
[----:B----4-:R-:W-:-:S05]  /*5fe0*/  F2FP.BF16.PACK_AB R11, R220, R221 ;  /* 0x000000dddc0b723e */ /* 0x010fca00000010ff */
[----:B------:R2:W-:Y:S02]  /*5ff0*/  MUFU.EX2 R218, R2 ;  /* 0x0000000200da7308 */ /* 0x0005e40000000800 */
[C---:B------:R-:W-:Y:S07]  /*6000*/  HMMA.16816.F32.BF16 R56, R8.reuse, R16, R128 ;  /* 0x000000100838723c */ /* 0x040fee0000041880 */
[----:B------:R-:W-:Y:S01]  /*6010*/  IMAD.MOV.U32 R129, RZ, RZ, R212 ;  /* 0x000000ffff817224 */ /* 0x000fe200078e00d4 */
[----:B------:R-:W-:Y:S01]  /*6020*/  MOV R128, R215 ;  /* 0x000000d700807202 */ /* 0x000fe20000000f00 */
[----:B------:R-:W-:Y:S01]  /*6030*/  IMAD.MOV.U32 R130, RZ, RZ, R213 ;  /* 0x000000ffff827224 */ /* 0x000fe200078e00d5 */
[----:B---3--:R-:W-:Y:S01]  /*6040*/  HMMA.16816.F32.BF16 R60, R8, R20, R132 ;  /* 0x00000014083c723c */ /* 0x008fe20000041884 */
[----:B------:R-:W-:-:S02]  /*6050*/  IMAD.MOV.U32 R131, RZ, RZ, R214 ;  /* 0x000000ffff837224 */ /* 0x000fc400078e00d6 */
[----:B--2---:R-:W-:-:S04]  /*6060*/  FFMA.FTZ R2, R100, c[0x0][0x2d0], -R0 ;  /* 0x0000b40064027a23 */ /* 0x004fc80000010800 */
[----:B------:R2:W3:Y:S01]  /*6070*/  MUFU.EX2 R219, R2 ;  /* 0x0000000200db7308 */ /* 0x0004e20000000800 */
[----:B------:R-:W-:Y:S01]  /*6080*/  IMAD.MOV.U32 R132, RZ, RZ, R202 ;  /* 0x000000ffff847224 */ /* 0x000fe200078e00ca */
[C---:B------:R-:W-:Y:S01]  /*6090*/  HMMA.16816.F32.BF16 R84, R8.reuse, R12, R124 ;  /* 0x0000000c0854723c */ /* 0x040fe2000004187c */
[----:B------:R-:W-:Y:S02]  /*60a0*/  IMAD.MOV.U32 R134, RZ, RZ, R197 ;  /* 0x000000ffff867224 */ /* 0x000fe400078e00c5 */
[----:B------:R-:W-:Y:S02]  /*60b0*/  IMAD.MOV.U32 R135, RZ, RZ, R198 ;  /* 0x000000ffff877224 */ /* 0x000fe400078e00c6 */
[----:B------:R-:W-:Y:S02]  /*60c0*/  IMAD.MOV.U32 R133, RZ, RZ, R69 ;  /* 0x000000ffff857224 */ /* 0x000fe400078e0045 */
[----:B------:R-:W-:Y:S01]  /*60d0*/  IMAD.MOV.U32 R69, RZ, RZ, R189 ;  /* 0x000000ffff457224 */ /* 0x000fe200078e00bd */
[----:B-1----:R-:W-:Y:S01]  /*60e0*/  HMMA.16816.F32.BF16 R108, R8, R24, R108 ;  /* 0x00000018086c723c */ /* 0x002fe2000004186c */
[----:B--2---:R-:W-:-:S07]  /*60f0*/  FFMA.FTZ R2, R102, c[0x0][0x2d0], -R0 ;  /* 0x0000b40066027a23 */ /* 0x004fce0000010800 */
[C---:B------:R-:W-:Y:S01]  /*6100*/  HMMA.16816.F32.BF16 R52, R8.reuse, R22, R52 ;  /* 0x000000160834723c */ /* 0x040fe20000041834 */
[----:B------:R1:W-:Y:S07]  /*6110*/  MUFU.EX2 R217, R2 ;  /* 0x0000000200d97308 */ /* 0x0003ee0000000800 */
[C---:B------:R-:W-:Y:S08]  /*6120*/  HMMA.16816.F32.BF16 R48, R8.reuse, R18, R120 ;  /* 0x000000120830723c */ /* 0x040ff00000041878 */
[----:B------:R-:W-:Y:S01]  /*6130*/  HMMA.16816.F32.BF16 R104, R8, R26, R104 ;  /* 0x0000001a0868723c */ /* 0x000fe20000041868 */
[----:B-1----:R-:W-:-:S04]  /*6140*/  FFMA.FTZ R2, R103, c[0x0][0x2d0], -R0 ;  /* 0x0000b40067027a23 */ /* 0x002fc80000010800 */
[----:B------:R1:W2:Y:S03]  /*6150*/  MUFU.EX2 R216, R2 ;  /* 0x0000000200d87308 */ /* 0x0002a60000000800 */
[----:B------:R-:W-:Y:S07]  /*6160*/  HMMA.16816.F32.BF16 R100, R8, R14, R112 ;  /* 0x0000000e0864723c */ /* 0x000fee0000041870 */
[----:B------:R-:W-:-:S02]  /*6170*/  F2FP.BF16.PACK_AB R8, R128, R252 ;  /* 0x000000fc8008723e */ /* 0x000fc400000010ff */
[----:B---3--:R-:W-:Y:S02]  /*6180*/  F2FP.BF16.PACK_AB R9, R219, R218 ;  /* 0x000000dadb09723e */ /* 0x008fe400000010ff */
[----:B------:R-:W-:Y:S01]  /*6190*/  F2FP.BF16.PACK_AB R10, R143, R142 ;  /* 0x0000008e8f0a723e */ /* 0x000fe200000010ff */
[--C-:B-1----:R-:W-:Y:S01]  /*61a0*/  FFMA.FTZ R2, R153, c[0x0][0x2d0], -R7.reuse ;  /* 0x0000b40099027a23 */ /* 0x102fe20000010807 */
[----:B--2---:R-:W-:Y:S01]  /*61b0*/  F2FP.BF16.PACK_AB R11, R216, R217 ;  /* 0x000000d9d80b723e */ /* 0x004fe200000010ff */
[----:B------:R-:W-:Y:S02]  /*61c0*/  IMAD.MOV.U32 R153, RZ, RZ, R210 ;  /* 0x000000ffff997224 */ /* 0x000fe400078e00d2 */
[----:B------:R1:W-:Y:S04]  /*61d0*/  MUFU.EX2 R212, R2 ;  /* 0x0000000200d47308 */ /* 0x0003e80000000800 */
[C---:B------:R-:W-:Y:S08]  /*61e0*/  HMMA.16816.F32.BF16 R92, R8.reuse, R20, R92 ;  /* 0x00000014085c723c */ /* 0x040ff0000004185c */
[----:B------:R-:W-:Y:S01]  /*61f0*/  HMMA.16816.F32.BF16 R112, R8, R22, R36 ;  /* 0x000000160870723c */ /* 0x000fe20000041824 */
[----:B------:R-:W2:Y:S01]  /*6200*/  LDSM.16.MT88.4 R20, [R224+0x1900] ;  /* 0x00190000e014783b */ /* 0x000ea20000004200 */
[----:B-1----:R-:W-:Y:S01]  /*6210*/  FFMA.FTZ R2, R156, c[0x0][0x2d0], -R7 ;  /* 0x0000b4009c027a23 */ /* 0x002fe20000010807 */
[----:B------:R-:W-:-:S03]  /*6220*/  MOV R156, R207 ;  /* 0x000000cf009c7202 */ /* 0x000fc60000000f00 */
[----:B------:R1:W-:Y:S02]  /*6230*/  MUFU.EX2 R213, R2 ;  /* 0x0000000200d57308 */ /* 0x0003e40000000800 */
[C---:B------:R-:W-:Y:S08]  /*6240*/  HMMA.16816.F32.BF16 R36, R8.reuse, R16, R88 ;  /* 0x000000100824723c */ /* 0x040ff00000041858 */
[----:B------:R-:W-:Y:S01]  /*6250*/  HMMA.16816.F32.BF16 R28, R8, R18, R28 ;  /* 0x00000012081c723c */ /* 0x000fe2000004181c */
[----:B------:R-:W3:Y:S01]  /*6260*/  LDSM.16.MT88.4 R16, [R227+0x1900] ;  /* 0x00190000e310783b */ /* 0x000ee20000004200 */
[----:B-1----:R-:W-:-:S06]  /*6270*/  FFMA.FTZ R2, R157, c[0x0][0x2d0], -R7 ;  /* 0x0000b4009d027a23 */ /* 0x002fcc0000010807 */
[C---:B------:R-:W-:Y:S01]  /*6280*/  HMMA.16816.F32.BF16 R40, R8.reuse, R12, R76 ;  /* 0x0000000c0828723c */ /* 0x040fe2000004184c */
[----:B------:R-:W-:Y:S01]  /*6290*/  IMAD.MOV.U32 R157, RZ, RZ, R206 ;  /* 0x000000ffff9d7224 */ /* 0x000fe200078e00ce */
[----:B------:R1:W-:Y:S06]  /*62a0*/  MUFU.EX2 R214, R2 ;  /* 0x0000000200d67308 */ /* 0x0003ec0000000800 */
[C---:B------:R-:W-:Y:S01]  /*62b0*/  HMMA.16816.F32.BF16 R32, R8.reuse, R14, R32 ;  /* 0x0000000e0820723c */ /* 0x040fe20000041820 */
[----:B------:R-:W4:Y:S07]  /*62c0*/  LDSM.16.MT88.4 R12, [R225+0x1900] ;  /* 0x00190000e10c783b */ /* 0x000f2e0000004200 */
[----:B------:R-:W-:Y:S01]  /*62d0*/  HMMA.16816.F32.BF16 R80, R8, R24, R96 ;  /* 0x000000180850723c */ /* 0x000fe20000041860 */
[----:B-1----:R-:W-:Y:S01]  /*62e0*/  FFMA.FTZ R2, R158, c[0x0][0x2d0], -R7 ;  /* 0x0000b4009e027a23 */ /* 0x002fe20000010807 */
[----:B------:R-:W-:-:S03]  /*62f0*/  MOV R158, R196 ;  /* 0x000000c4009e7202 */ /* 0x000fc60000000f00 */
[----:B------:R1:W-:Y:S03]  /*6300*/  MUFU.EX2 R215, R2 ;  /* 0x0000000200d77308 */ /* 0x0003e60000000800 */
[----:B------:R-:W-:Y:S01]  /*6310*/  HMMA.16816.F32.BF16 R76, R8, R26, R44 ;  /* 0x0000001a084c723c */ /* 0x000fe2000004182c */
[----:B------:R-:W2:Y:S01]  /*6320*/  LDSM.16.MT88.4 R24, [R226+0x1900] ;  /* 0x00190000e218783b */ /* 0x000ea20000004200 */
[----:B-1----:R-:W-:Y:S01]  /*6330*/  FFMA.FTZ R2, R150, c[0x0][0x2d0], -R6 ;  /* 0x0000b40096027a23 */ /* 0x002fe20000010806 */
[----:B------:R-:W-:-:S03]  /*6340*/  MOV R150, R186 ;  /* 0x000000ba00967202 */ /* 0x000fc60000000f00 */
[----:B------:R1:W-:Y:S02]  /*6350*/  MUFU.EX2 R210, R2 ;  /* 0x0000000200d27308 */ /* 0x0003e40000000800 */
[----:B-1----:R-:W-:Y:S02]  /*6360*/  FFMA.FTZ R2, R151, c[0x0][0x2d0], -R6 ;  /* 0x0000b40097027a23 */ /* 0x002fe40000010806 */
[----:B------:R-:W-:-:S04]  /*6370*/  IMAD.MOV.U32 R151, RZ, RZ, R201 ;  /* 0x000000ffff977224 */ /* 0x000fc800078e00c9 */
[----:B------:R1:W1:Y:S02]  /*6380*/  MUFU.EX2 R211, R2 ;  /* 0x0000000200d37308 */ /* 0x0002640000000800 */
[----:B-1----:R-:W-:Y:S01]  /*6390*/  FFMA.FTZ R2, R155, c[0x0][0x2d0], -R6 ;  /* 0x0000b4009b027a23 */ /* 0x002fe20000010806 */
[----:B------:R-:W-:Y:S01]  /*63a0*/  F2FP.BF16.PACK_AB R8, R211, R210 ;  /* 0x000000d2d308723e */ /* 0x000fe200000010ff */
[----:B------:R-:W-:-:S04]  /*63b0*/  IMAD.MOV.U32 R155, RZ, RZ, R199 ;  /* 0x000000ffff9b7224 */ /* 0x000fc800078e00c7 */
[----:B------:R1:W-:Y:S02]  /*63c0*/  MUFU.EX2 R209, R2 ;  /* 0x0000000200d17308 */ /* 0x0003e40000000800 */
[----:B-1----:R-:W-:Y:S01]  /*63d0*/  FFMA.FTZ R2, R160, c[0x0][0x2d0], -R6 ;  /* 0x0000b400a0027a23 */ /* 0x002fe20000010806 */
[----:B------:R-:W-:-:S05]  /*63e0*/  MOV R160, R184 ;  /* 0x000000b800a07202 */ /* 0x000fca0000000f00 */
[----:B------:R1:W1:Y:S02]  /*63f0*/  MUFU.EX2 R208, R2 ;  /* 0x0000000200d07308 */ /* 0x0002640000000800 */
[----:B-1----:R-:W-:Y:S01]  /*6400*/  FFMA.FTZ R2, R148, c[0x0][0x2d0], -R5 ;  /* 0x0000b40094027a23 */ /* 0x002fe20000010805 */
[----:B------:R-:W-:Y:S01]  /*6410*/  F2FP.BF16.PACK_AB R10, R208, R209 ;  /* 0x000000d1d00a723e */ /* 0x000fe200000010ff */
[----:B------:R-:W-:-:S04]  /*6420*/  IMAD.MOV.U32 R148, RZ, RZ, R200 ;  /* 0x000000ffff947224 */ /* 0x000fc800078e00c8 */
[----:B------:R1:W-:Y:S02]  /*6430*/  MUFU.EX2 R207, R2 ;  /* 0x0000000200cf7308 */ /* 0x0003e40000000800 */
[----:B-1----:R-:W-:Y:S02]  /*6440*/  FFMA.FTZ R2, R152, c[0x0][0x2d0], -R5 ;  /* 0x0000b40098027a23 */ /* 0x002fe40000010805 */
[----:B------:R-:W-:-:S04]  /*6450*/  IMAD.MOV.U32 R152, RZ, RZ, R185 ;  /* 0x000000ffff987224 */ /* 0x000fc800078e00b9 */
[----:B------:R1:W1:Y:S02]  /*6460*/  MUFU.EX2 R206, R2 ;  /* 0x0000000200ce7308 */ /* 0x0002640000000800 */
[----:B-1----:R-:W-:Y:S01]  /*6470*/  FFMA.FTZ R2, R159, c[0x0][0x2d0], -R5 ;  /* 0x0000b4009f027a23 */ /* 0x002fe20000010805 */
[----:B------:R-:W-:Y:S01]  /*6480*/  F2FP.BF16.PACK_AB R9, R206, R207 ;  /* 0x000000cfce09723e */ /* 0x000fe200000010ff */
[----:B------:R-:W-:Y:S01]  /*6490*/  IMAD.MOV.U32 R159, RZ, RZ, R74 ;  /* 0x000000ffff9f7224 */ /* 0x000fe200078e004a */
        /* <DEDUP_REMOVED lines=9> */
[C---:B--2---:R-:W-:Y:S08]  /*6530*/  HMMA.16816.F32.BF16 R124, R8.reuse, R20, R60 ;  /* 0x00000014087c723c */ /* 0x044ff0000004183c */
[----:B------:R-:W-:Y:S01]  /*6540*/  HMMA.16816.F32.BF16 R120, R8, R22, R52 ;  /* 0x000000160878723c */ /* 0x000fe20000041834 */
[----:B-1----:R-:W-:Y:S01]  /*6550*/  FFMA.FTZ R2, R118, c[0x0][0x2d0], -R0 ;  /* 0x0000b40076027a23 */ /* 0x002fe20000010800 */
[----:B------:R-:W-:-:S03]  /*6560*/  MOV R118, R188 ;  /* 0x000000bc00767202 */ /* 0x000fc60000000f00 */
[----:B------:R1:W2:Y:S03]  /*6570*/  MUFU.EX2 R203, R2 ;  /* 0x0000000200cb7308 */ /* 0x0002a60000000800 */
[C---:B---3--:R-:W-:Y:S08]  /*6580*/  HMMA.16816.F32.BF16 R88, R8.reuse, R16, R56 ;  /* 0x000000100858723c */ /* 0x048ff00000041838 */
[----:B----4-:R-:W-:Y:S01]  /*6590*/  HMMA.16816.F32.BF16 R60, R8, R12, R84 ;  /* 0x0000000c083c723c */ /* 0x010fe20000041854 */
[----:B-1----:R-:W-:-:S07]  /*65a0*/  FFMA.FTZ R2, R116, c[0x0][0x2d0], -R0 ;  /* 0x0000b40074027a23 */ /* 0x002fce0000010800 */
[C---:B------:R-:W-:Y:S01]  /*65b0*/  HMMA.16816.F32.BF16 R64, R8.reuse, R18, R48 ;  /* 0x000000120840723c */ /* 0x040fe20000041830 */
[----:B------:R-:W-:Y:S01]  /*65c0*/  IMAD.MOV.U32 R116, RZ, RZ, R187 ;  /* 0x000000ffff747224 */ /* 0x000fe200078e00bb */
[----:B------:R1:W-:Y:S06]  /*65d0*/  MUFU.EX2 R201, R2 ;  /* 0x0000000200c97308 */ /* 0x0003ec0000000800 */
[C---:B------:R-:W-:Y:S08]  /*65e0*/  HMMA.16816.F32.BF16 R56, R8.reuse, R14, R100 ;  /* 0x0000000e0838723c */ /* 0x040ff00000041864 */
[----:B------:R-:W-:Y:S01]  /*65f0*/  HMMA.16816.F32.BF16 R84, R8, R24, R108 ;  /* 0x000000180854723c */ /* 0x000fe2000004186c */
[----:B-1----:R-:W-:-:S02]  /*6600*/  FFMA.FTZ R2, R137, c[0x0][0x2d0], -R0 ;  /* 0x0000b40089027a23 */ /* 0x002fc40000010800 */
[----:B------:R-:W-:Y:S02]  /*6610*/  IMAD.MOV.U32 R137, RZ, RZ, R117 ;  /* 0x000000ffff897224 */ /* 0x000fe400078e0075 */
[----:B------:R1:W3:Y:S01]  /*6620*/  MUFU.EX2 R200, R2 ;  /* 0x0000000200c87308 */ /* 0x0002e20000000800 */
[----:B------:R-:W-:Y:S01]  /*6630*/  IMAD.MOV.U32 R117, RZ, RZ, R154 ;  /* 0x000000ffff757224 */ /* 0x000fe200078e009a */
[----:B------:R-:W-:Y:S01]  /*6640*/  MOV R154, R159 ;  /* 0x0000009f009a7202 */ /* 0x000fe20000000f00 */
[----:B------:R-:W-:Y:S01]  /*6650*/  IMAD.MOV.U32 R159, RZ, RZ, R156 ;  /* 0x000000ffff9f7224 */ /* 0x000fe200078e009c */
[----:B------:R-:W-:Y:S01]  /*6660*/  HMMA.16816.F32.BF16 R52, R8, R26, R104 ;  /* 0x0000001a0834723c */ /* 0x000fe20000041868 */
[----:B------:R-:W-:Y:S02]  /*6670*/  IMAD.MOV.U32 R156, RZ, RZ, R153 ;  /* 0x000000ffff9c7224 */ /* 0x000fe400078e0099 */
[----:B------:R-:W-:Y:S01]  /*6680*/  IMAD.MOV.U32 R153, RZ, RZ, R128 ;  /* 0x000000ffff997224 */ /* 0x000fe200078e0080 */
[----:B------:R-:W-:Y:S01]  /*6690*/  MOV R128, R129 ;  /* 0x0000008100807202 */ /* 0x000fe20000000f00 */
[----:B------:R-:W-:-:S02]  /*66a0*/  IMAD.MOV.U32 R129, RZ, RZ, R130 ;  /* 0x000000ffff817224 */ /* 0x000fc400078e0082 */
[----:B------:R-:W-:Y:S01]  /*66b0*/  IMAD.MOV.U32 R130, RZ, RZ, R131 ;  /* 0x000000ffff827224 */ /* 0x000fe200078e0083 */
[----:B------:R-:W-:Y:S01]  /*66c0*/  F2FP.BF16.PACK_AB R8, R213, R212 ;  /* 0x000000d4d508723e */ /* 0x000fe200000010ff */
[----:B------:R-:W-:Y:S01]  /*66d0*/  IMAD.MOV.U32 R131, RZ, RZ, R144 ;  /* 0x000000ffff837224 */ /* 0x000fe200078e0090 */
[----:B--2---:R-:W-:Y:S01]  /*66e0*/  F2FP.BF16.PACK_AB R9, R203, R202 ;  /* 0x000000cacb09723e */ /* 0x004fe200000010ff */
[----:B------:R-:W2:Y:S01]  /*66f0*/  LDL.LU R144, [R1+0x4] ;  /* 0x0000040001907983 */ /* 0x000ea20000300800 */
[--C-:B-1----:R-:W-:Y:S01]  /*6700*/  FFMA.FTZ R2, R171, c[0x0][0x2d0], -R7.reuse ;  /* 0x0000b400ab027a23 */ /* 0x102fe20000010807 */
[----:B------:R-:W-:Y:S02]  /*6710*/  F2FP.BF16.PACK_AB R10, R215, R214 ;  /* 0x000000d6d70a723e */ /* 0x000fe400000010ff */
[----:B---3--:R-:W-:Y:S01]  /*6720*/  F2FP.BF16.PACK_AB R11, R200, R201 ;  /* 0x000000c9c80b723e */ /* 0x008fe200000010ff */
[----:B------:R1:W-:Y:S06]  /*6730*/  MUFU.EX2 R196, R2 ;  /* 0x0000000200c47308 */ /* 0x0003ec0000000800 */
[C---:B------:R-:W-:Y:S08]  /*6740*/  HMMA.16816.F32.BF16 R36, R8.reuse, R16, R36 ;  /* 0x000000100824723c */ /* 0x040ff00000041824 */
[----:B------:R-:W-:Y:S01]  /*6750*/  HMMA.16816.F32.BF16 R28, R8, R18, R28 ;  /* 0x00000012081c723c */ /* 0x000fe2000004181c */
[----:B------:R-:W3:Y:S01]  /*6760*/  LDSM.16.MT88.4 R16, [R227+0x2100] ;  /* 0x00210000e310783b */ /* 0x000ee20000004200 */
[----:B-1----:R-:W-:-:S04]  /*6770*/  FFMA.FTZ R2, R172, c[0x0][0x2d0], -R7 ;  /* 0x0000b400ac027a23 */ /* 0x002fc80000010807 */
[----:B------:R1:W-:Y:S02]  /*6780*/  MUFU.EX2 R197, R2 ;  /* 0x0000000200c57308 */ /* 0x0003e40000000800 */
[C---:B------:R-:W-:Y:S08]  /*6790*/  HMMA.16816.F32.BF16 R92, R8.reuse, R20, R92 ;  /* 0x00000014085c723c */ /* 0x040ff0000004185c */
[----:B------:R-:W-:Y:S01]  /*67a0*/  HMMA.16816.F32.BF16 R96, R8, R22, R112 ;  /* 0x000000160860723c */ /* 0x000fe20000041870 */
[----:B------:R-:W4:Y:S01]  /*67b0*/  LDSM.16.MT88.4 R20, [R224+0x2100] ;  /* 0x00210000e014783b */ /* 0x000f220000004200 */
[----:B-1----:R-:W-:-:S06]  /*67c0*/  FFMA.FTZ R2, R174, c[0x0][0x2d0], -R7 ;  /* 0x0000b400ae027a23 */ /* 0x002fcc0000010807 */
[C---:B------:R-:W-:Y:S01]  /*67d0*/  HMMA.16816.F32.BF16 R40, R8.reuse, R12, R40 ;  /* 0x0000000c0828723c */ /* 0x040fe20000041828 */
[----:B------:R1:W-:Y:S07]  /*67e0*/  MUFU.EX2 R198, R2 ;  /* 0x0000000200c67308 */ /* 0x0003ee0000000800 */
[C---:B------:R-:W-:Y:S01]  /*67f0*/  HMMA.16816.F32.BF16 R32, R8.reuse, R14, R32 ;  /* 0x0000000e0820723c */ /* 0x040fe20000041820 */
[----:B------:R-:W3:Y:S07]  /*6800*/  LDSM.16.MT88.4 R12, [R225+0x2100] ;  /* 0x00210000e10c783b */ /* 0x000eee0000004200 */
[----:B------:R-:W-:Y:S01]  /*6810*/  HMMA.16816.F32.BF16 R44, R8, R24, R80 ;  /* 0x00000018082c723c */ /* 0x000fe20000041850 */
[----:B-1----:R-:W-:-:S04]  /*6820*/  FFMA.FTZ R2, R175, c[0x0][0x2d0], -R7 ;  /* 0x0000b400af027a23 */ /* 0x002fc80000010807 */
[----:B------:R1:W-:Y:S03]  /*6830*/  MUFU.EX2 R199, R2 ;  /* 0x0000000200c77308 */ /* 0x0003e60000000800 */
[----:B------:R-:W-:Y:S01]  /*6840*/  HMMA.16816.F32.BF16 R48, R8, R26, R76 ;  /* 0x0000001a0830723c */ /* 0x000fe2000004184c */
[----:B------:R-:W3:Y:S01]  /*6850*/  LDSM.16.MT88.4 R24, [R226+0x2100] ;  /* 0x00210000e218783b */ /* 0x000ee20000004200 */
[----:B-1----:R-:W-:-:S04]  /*6860*/  FFMA.FTZ R2, R165, c[0x0][0x2d0], -R6 ;  /* 0x0000b400a5027a23 */ /* 0x002fc80000010806 */
[----:B------:R1:W-:Y:S02]  /*6870*/  MUFU.EX2 R194, R2 ;  /* 0x0000000200c27308 */ /* 0x0003e40000000800 */
[----:B-1----:R-:W-:-:S06]  /*6880*/  FFMA.FTZ R2, R168, c[0x0][0x2d0], -R6 ;  /* 0x0000b400a8027a23 */ /* 0x002fcc0000010806 */
[----:B------:R1:W1:Y:S02]  /*6890*/  MUFU.EX2 R195, R2 ;  /* 0x0000000200c37308 */ /* 0x0002640000000800 */
[----:B-1----:R-:W-:Y:S01]  /*68a0*/  FFMA.FTZ R2, R170, c[0x0][0x2d0], -R6 ;  /* 0x0000b400aa027a23 */ /* 0x002fe20000010806 */
[----:B------:R-:W-:-:S05]  /*68b0*/  F2FP.BF16.PACK_AB R8, R195, R194 ;  /* 0x000000c2c308723e */ /* 0x000fca00000010ff */
        /* <DEDUP_REMOVED lines=16> */
[C---:B---3--:R-:W-:Y:S08]  /*69c0*/  HMMA.16816.F32.BF16 R104, R8.reuse, R16, R88 ;  /* 0x000000100868723c */ /* 0x048ff00000041858 */
[----:B------:R-:W-:Y:S01]  /*69d0*/  HMMA.16816.F32.BF16 R100, R8, R18, R64 ;  /* 0x000000120864723c */ /* 0x000fe20000041840 */
[----:B-1----:R-:W-:-:S04]  /*69e0*/  FFMA.FTZ R2, R145, c[0x0][0x2d0], -R0 ;  /* 0x0000b40091027a23 */ /* 0x002fc80000010800 */
[----:B------:R1:W3:Y:S03]  /*69f0*/  MUFU.EX2 R187, R2 ;  /* 0x0000000200bb7308 */ /* 0x0002e60000000800 */
[C---:B----4-:R-:W-:Y:S08]  /*6a00*/  HMMA.16816.F32.BF16 R124, R8.reuse, R20, R124 ;  /* 0x00000014087c723c */ /* 0x050ff0000004187c */
[----:B------:R-:W-:Y:S01]  /*6a10*/  HMMA.16816.F32.BF16 R108, R8, R22, R120 ;  /* 0x00000016086c723c */ /* 0x000fe20000041878 */
[----:B-1----:R-:W-:-:S07]  /*6a20*/  FFMA.FTZ R2, R147, c[0x0][0x2d0], -R0 ;  /* 0x0000b40093027a23 */ /* 0x002fce0000010800 */
[C---:B------:R-:W-:Y:S01]  /*6a30*/  HMMA.16816.F32.BF16 R88, R8.reuse, R12, R60 ;  /* 0x0000000c0858723c */ /* 0x040fe2000004183c */
[----:B------:R1:W-:Y:S07]  /*6a40*/  MUFU.EX2 R186, R2 ;  /* 0x0000000200ba7308 */ /* 0x0003ee0000000800 */
[C---:B------:R-:W-:Y:S08]  /*6a50*/  HMMA.16816.F32.BF16 R64, R8.reuse, R14, R56 ;  /* 0x0000000e0840723c */ /* 0x040ff00000041838 */
[----:B------:R-:W-:Y:S01]  /*6a60*/  HMMA.16816.F32.BF16 R84, R8, R24, R84 ;  /* 0x000000180854723c */ /* 0x000fe20000041854 */
[----:B-1----:R-:W-:-:S04]  /*6a70*/  FFMA.FTZ R2, R149, c[0x0][0x2d0], -R0 ;  /* 0x0000b40095027a23 */ /* 0x002fc80000010800 */
[----:B------:R1:W4:Y:S03]  /*6a80*/  MUFU.EX2 R185, R2 ;  /* 0x0000000200b97308 */ /* 0x0003260000000800 */
[----:B------:R-:W-:Y:S07]  /*6a90*/  HMMA.16816.F32.BF16 R80, R8, R26, R52 ;  /* 0x0000001a0850723c */ /* 0x000fee0000041834 */
[----:B------:R-:W-:-:S02]  /*6aa0*/  F2FP.BF16.PACK_AB R8, R197, R196 ;  /* 0x000000c4c508723e */ /* 0x000fc400000010ff */
[----:B---3--:R-:W-:Y:S02]  /*6ab0*/  F2FP.BF16.PACK_AB R9, R187, R184 ;  /* 0x000000b8bb09723e */ /* 0x008fe400000010ff */
[----:B------:R-:W-:Y:S01]  /*6ac0*/  F2FP.BF16.PACK_AB R10, R199, R198 ;  /* 0x000000c6c70a723e */ /* 0x000fe200000010ff */
[----:B-1----:R-:W-:Y:S01]  /*6ad0*/  FFMA.FTZ R2, R116, c[0x0][0x2d0], -R6 ;  /* 0x0000b40074027a23 */ /* 0x002fe20000010806 */
[----:B----4-:R-:W-:-:S03]  /*6ae0*/  F2FP.BF16.PACK_AB R11, R185, R186 ;  /* 0x000000bab90b723e */ /* 0x010fc600000010ff */
[----:B------:R1:W-:Y:S04]  /*6af0*/  MUFU.EX2 R116, R2 ;  /* 0x0000000200747308 */ /* 0x0003e80000000800 */
[C---:B------:R-:W-:Y:S08]  /*6b00*/  HMMA.16816.F32.BF16 R76, R8.reuse, R22, R96 ;  /* 0x00000016084c723c */ /* 0x040ff00000041860 */
[----:B------:R-:W-:Y:S01]  /*6b10*/  HMMA.16816.F32.BF16 R60, R8, R16, R36 ;  /* 0x00000010083c723c */ /* 0x000fe20000041824 */
[----:B-1----:R-:W-:-:S04]  /*6b20*/  FFMA.FTZ R2, R118, c[0x0][0x2d0], -R6 ;  /* 0x0000b40076027a23 */ /* 0x002fc80000010806 */
[----:B------:R1:W3:Y:S03]  /*6b30*/  MUFU.EX2 R118, R2 ;  /* 0x0000000200767308 */ /* 0x0002e60000000800 */
[----:B------:R-:W-:Y:S01]  /*6b40*/  HMMA.16816.F32.BF16 R92, R8, R20, R92 ;  /* 0x00000014085c723c */ /* 0x000fe2000004185c */
[----:B------:R-:W-:Y:S01]  /*6b50*/  LDSM.16.MT88.4 R20, [R227+0x2900] ;  /* 0x00290000e314783b */ /* 0x000fe20000004200 */
[----:B-1----:R-:W-:Y:S01]  /*6b60*/  FFMA.FTZ R2, R137, c[0x0][0x2d0], -R6 ;  /* 0x0000b40089027a23 */ /* 0x002fe20000010806 */
[----:B------:R-:W-:Y:S01]  /*6b70*/  MOV R137, R117 ;  /* 0x0000007500897202 */ /* 0x000fe20000000f00 */
[----:B------:R-:W-:Y:S02]  /*6b80*/  IMAD.MOV.U32 R117, RZ, RZ, R154 ;  /* 0x000000ffff757224 */ /* 0x000fe400078e009a */
[----:B------:R-:W-:Y:S02]  /*6b90*/  IMAD.MOV.U32 R154, RZ, RZ, R159 ;  /* 0x000000ffff9a7224 */ /* 0x000fe400078e009f */
[----:B------:R-:W-:Y:S01]  /*6ba0*/  IMAD.MOV.U32 R159, RZ, RZ, R69 ;  /* 0x000000ffff9f7224 */ /* 0x000fe200078e0045 */
[----:B------:R-:W-:-:S02]  /*6bb0*/  MOV R69, R243 ;  /* 0x000000f300457202 */ /* 0x000fc40000000f00 */
[----:B------:R-:W4:Y:S01]  /*6bc0*/  LDL.LU R243, [R1+0xa4] ;  /* 0x0000a40001f37983 */ /* 0x000f220000300800 */
[----:B------:R1:W-:Y:S01]  /*6bd0*/  MUFU.EX2 R115, R2 ;  /* 0x0000000200737308 */ /* 0x0003e20000000800 */
[----:B------:R-:W-:Y:S02]  /*6be0*/  IMAD.MOV.U32 R171, RZ, RZ, R117 ;  /* 0x000000ffffab7224 */ /* 0x000fe400078e0075 */
[----:B-1----:R-:W-:-:S05]  /*6bf0*/  FFMA.FTZ R2, R137, c[0x0][0x2d0], -R6 ;  /* 0x0000b40089027a23 */ /* 0x002fca0000010806 */
[----:B------:R1:W-:Y:S02]  /*6c00*/  MUFU.EX2 R117, R2 ;  /* 0x0000000200757308 */ /* 0x0003e40000000800 */
[----:B-1----:R-:W-:-:S06]  /*6c10*/  FFMA.FTZ R2, R182, c[0x0][0x2d0], -R5 ;  /* 0x0000b400b6027a23 */ /* 0x002fcc0000010805 */
[----:B------:R1:W-:Y:S01]  /*6c20*/  MUFU.EX2 R114, R2 ;  /* 0x0000000200727308 */ /* 0x0003e20000000800 */
[----:B------:R-:W-:Y:S02]  /*6c30*/  IMAD.MOV.U32 R137, RZ, RZ, R154 ;  /* 0x000000ffff897224 */ /* 0x000fe400078e009a */
[----:B------:R-:W-:Y:S02]  /*6c40*/  IMAD.MOV.U32 R154, RZ, RZ, R159 ;  /* 0x000000ffff9a7224 */ /* 0x000fe400078e009f */
[----:B-1----:R-:W-:-:S04]  /*6c50*/  FFMA.FTZ R2, R247, c[0x0][0x2d0], -R5 ;  /* 0x0000b400f7027a23 */ /* 0x002fc80000010805 */
[----:B------:R1:W1:Y:S01]  /*6c60*/  MUFU.EX2 R113, R2 ;  /* 0x0000000200717308 */ /* 0x0002620000000800 */
[----:B------:R-:W-:Y:S01]  /*6c70*/  MOV R159, R241 ;  /* 0x000000f1009f7202 */ /* 0x000fe20000000f00 */
[C---:B------:R-:W-:Y:S08]  /*6c80*/  HMMA.16816.F32.BF16 R36, R8.reuse, R14, R32 ;  /* 0x0000000e0824723c */ /* 0x040ff00000041820 */
[----:B------:R-:W-:Y:S01]  /*6c90*/  HMMA.16816.F32.BF16 R56, R8, R18, R28 ;  /* 0x000000120838723c */ /* 0x000fe2000004181c */
[----:B------:R-:W2:Y:S04]  /*6ca0*/  LDSM.16.MT88.4 R28, [R224+0x2900] ;  /* 0x00290000e01c783b */ /* 0x000ea80000004200 */
[----:B------:R-:W2:Y:S01]  /*6cb0*/  LDSM.16.MT88.4 R16, [R225+0x2900] ;  /* 0x00290000e110783b */ /* 0x000ea20000004200 */
[----:B-1----:R-:W-:-:S02]  /*6cc0*/  FFMA.FTZ R2, R183, c[0x0][0x2d0], -R5 ;  /* 0x0000b400b7027a23 */ /* 0x002fc40000010805 */
[C---:B------:R-:W-:Y:S01]  /*6cd0*/  HMMA.16816.F32.BF16 R40, R8.reuse, R12, R40 ;  /* 0x0000000c0828723c */ /* 0x040fe20000041828 */
[----:B------:R-:W1:Y:S01]  /*6ce0*/  LDSM.16.MT88.4 R12, [R226+0x2900] ;  /* 0x00290000e20c783b */ /* 0x000e620000004200 */
[----:B------:R3:W-:Y:S06]  /*6cf0*/  MUFU.EX2 R112, R2 ;  /* 0x0000000200707308 */ /* 0x0007ec0000000800 */
[----:B------:R-:W-:Y:S01]  /*6d00*/  HMMA.16816.F32.BF16 R44, R8, R24, R44 ;  /* 0x00000018082c723c */ /* 0x000fe2000004182c */
[----:B------:R-:W-:Y:S01]  /*6d10*/  FFMA.FTZ R52, R236, c[0x0][0x2d0], -R7 ;  /* 0x0000b400ec347a23 */ /* 0x000fe20000010807 */
[----:B------:R1:W5:Y:S01]  /*6d20*/  LDL.LU R241, [R1+0xa0] ;  /* 0x0000a00001f17983 */ /* 0x0003620000300800 */
[----:B---3--:R-:W-:-:S04]  /*6d30*/  FFMA.FTZ R2, R179, c[0x0][0x2d0], -R5 ;  /* 0x0000b400b3027a23 */ /* 0x008fc80000010805 */
[----:B------:R3:W1:Y:S02]  /*6d40*/  MUFU.EX2 R99, R2 ;  /* 0x0000000200637308 */ /* 0x0006640000000800 */
[----:B---3--:R-:W-:Y:S02]  /*6d50*/  FFMA.FTZ R2, R171, c[0x0][0x2d0], -R7 ;  /* 0x0000b400ab027a23 */ /* 0x008fe40000010807 */
[----:B------:R-:W-:Y:S02]  /*6d60*/  IMAD.MOV.U32 R171, RZ, RZ, R137 ;  /* 0x000000ffffab7224 */ /* 0x000fe400078e0089 */
[----:B------:R-:W-:Y:S02]  /*6d70*/  IMAD.MOV.U32 R137, RZ, RZ, R154 ;  /* 0x000000ffff897224 */ /* 0x000fe400078e009a */
[----:B------:R3:W-:Y:S01]  /*6d80*/  MUFU.EX2 R98, R2 ;  /* 0x0000000200627308 */ /* 0x0007e20000000800 */
[----:B------:R-:W-:Y:S01]  /*6d90*/  IMAD.MOV.U32 R154, RZ, RZ, R159 ;  /* 0x000000ffff9a7224 */ /* 0x000fe200078e009f */
[----:B------:R-:W-:Y:S01]  /*6da0*/  MOV R159, R152 ;  /* 0x00000098009f7202 */ /* 0x000fe20000000f00 */
[----:B------:R-:W-:-:S02]  /*6db0*/  IMAD.MOV.U32 R152, RZ, RZ, R160 ;  /* 0x000000ffff987224 */ /* 0x000fc400078e00a0 */
[----:B------:R-:W-:Y:S02]  /*6dc0*/  IMAD.MOV.U32 R160, RZ, RZ, R155 ;  /* 0x000000ffffa07224 */ /* 0x000fe400078e009b */
[----:B------:R-:W-:Y:S01]  /*6dd0*/  IMAD.MOV.U32 R155, RZ, RZ, R158 ;  /* 0x000000ffff9b7224 */ /* 0x000fe200078e009e */
[----:B------:R-:W-:Y:S01]  /*6de0*/  MOV R158, R140 ;  /* 0x0000008c009e7202 */ /* 0x000fe20000000f00 */
[----:B---3--:R-:W-:Y:S02]  /*6df0*/  FFMA.FTZ R2, R171, c[0x0][0x2d0], -R7 ;  /* 0x0000b400ab027a23 */ /* 0x008fe40000010807 */
[----:B------:R-:W-:Y:S02]  /*6e00*/  IMAD.MOV.U32 R171, RZ, RZ, R137 ;  /* 0x000000ffffab7224 */ /* 0x000fe400078e0089 */
[----:B------:R-:W-:Y:S01]  /*6e10*/  IMAD.MOV.U32 R137, RZ, RZ, R154 ;  /* 0x000000ffff897224 */ /* 0x000fe200078e009a */
[----:B------:R-:W-:Y:S01]  /*6e20*/  MOV R154, R159 ;  /* 0x0000009f009a7202 */ /* 0x000fe20000000f00 */
[----:B------:R-:W-:Y:S01]  /*6e30*/  IMAD.MOV.U32 R159, RZ, RZ, R152 ;  /* 0x000000ffff9f7224 */ /* 0x000fe200078e0098 */
[----:B------:R3:W1:Y:S01]  /*6e40*/  MUFU.EX2 R96, R2 ;  /* 0x0000000200607308 */ /* 0x0006620000000800 */
[----:B------:R-:W-:-:S02]  /*6e50*/  IMAD.MOV.U32 R152, RZ, RZ, R160 ;  /* 0x000000ffff987224 */ /* 0x000fc400078e00a0 */
[----:B------:R-:W-:Y:S01]  /*6e60*/  IMAD.MOV.U32 R160, RZ, RZ, R155 ;  /* 0x000000ffffa07224 */ /* 0x000fe200078e009b */
[----:B------:R-:W-:Y:S01]  /*6e70*/  MOV R155, R158 ;  /* 0x0000009e009b7202 */ /* 0x000fe20000000f00 */
[----:B------:R-:W-:Y:S02]  /*6e80*/  IMAD.MOV.U32 R158, RZ, RZ, R157 ;  /* 0x000000ffff9e7224 */ /* 0x000fe400078e009d */
[----:B------:R-:W-:Y:S02]  /*6e90*/  IMAD.MOV.U32 R157, RZ, RZ, R239 ;  /* 0x000000ffff9d7224 */ /* 0x000fe400078e00ef */
[----:B---3--:R-:W-:-:S04]  /*6ea0*/  FFMA.FTZ R2, R171, c[0x0][0x2d0], -R7 ;  /* 0x0000b400ab027a23 */ /* 0x008fc80000010807 */
[----:B------:R3:W-:Y:S01]  /*6eb0*/  MUFU.EX2 R97, R2 ;  /* 0x0000000200617308 */ /* 0x0007e20000000800 */
[----:B------:R-:W-:Y:S01]  /*6ec0*/  IMAD.MOV.U32 R171, RZ, RZ, R158 ;  /* 0x000000ffffab7224 */ /* 0x000fe200078e009e */
[----:B------:R-:W-:Y:S01]  /*6ed0*/  MOV R174, R160 ;  /* 0x000000a000ae7202 */ /* 0x000fe20000000f00 */
[----:B------:R-:W-:Y:S02]  /*6ee0*/  IMAD.MOV.U32 R158, RZ, RZ, R74 ;  /* 0x000000ffff9e7224 */ /* 0x000fe400078e004a */
[----:B------:R-:W-:Y:S02]  /*6ef0*/  IMAD.MOV.U32 R175, RZ, RZ, R152 ;  /* 0x000000ffffaf7224 */ /* 0x000fe400078e0098 */
[----:B---3--:R-:W-:Y:S02]  /*6f00*/  FFMA.FTZ R2, R137, c[0x0][0x2d0], -R7 ;  /* 0x0000b40089027a23 */ /* 0x008fe40000010807 */
[----:B------:R-:W-:Y:S01]  /*6f10*/  IMAD.MOV.U32 R137, RZ, RZ, R157 ;  /* 0x000000ffff897224 */ /* 0x000fe200078e009d */
[----:B------:R-:W-:-:S02]  /*6f20*/  MOV R157, R75 ;  /* 0x0000004b009d7202 */ /* 0x000fc40000000f00 */
[----:B------:R3:W-:Y:S01]  /*6f30*/  MUFU.EX2 R75, R2 ;  /* 0x00000002004b7308 */ /* 0x0007e20000000800 */
[----:B------:R-:W-:Y:S02]  /*6f40*/  IMAD.MOV.U32 R172, RZ, RZ, R155 ;  /* 0x000000ffffac7224 */ /* 0x000fe400078e009b */
[----:B------:R-:W-:Y:S02]  /*6f50*/  IMAD.MOV.U32 R155, RZ, RZ, R69 ;  /* 0x000000ffff9b7224 */ /* 0x000fe400078e0045 */
[----:B------:R-:W-:Y:S02]  /*6f60*/  FFMA.FTZ R34, R175, c[0x0][0x2d0], -R7 ;  /* 0x0000b400af227a23 */ /* 0x000fe40000010807 */
[----:B------:R-:W-:Y:S02]  /*6f70*/  IMAD.MOV.U32 R175, RZ, RZ, R174 ;  /* 0x000000ffffaf7224 */ /* 0x000fe400078e00ae */
[----:B---3--:R-:W-:-:S04]  /*6f80*/  FFMA.FTZ R2, R167, c[0x0][0x2d0], -R0 ;  /* 0x0000b400a7027a23 */ /* 0x008fc80000010800 */
[----:B------:R3:W-:Y:S01]  /*6f90*/  MUFU.EX2 R74, R2 ;  /* 0x00000002004a7308 */ /* 0x0007e20000000800 */
[----:B------:R-:W-:Y:S02]  /*6fa0*/  IMAD.MOV.U32 R174, RZ, RZ, R172 ;  /* 0x000000ffffae7224 */ /* 0x000fe400078e00ac */
[----:B------:R-:W-:Y:S01]  /*6fb0*/  IMAD.MOV.U32 R172, RZ, RZ, R171 ;  /* 0x000000ffffac7224 */ /* 0x000fe200078e00ab */
[----:B------:R-:W-:Y:S01]  /*6fc0*/  MOV R171, R137 ;  /* 0x0000008900ab7202 */ /* 0x000fe20000000f00 */
[----:B------:R-:W-:Y:S02]  /*6fd0*/  IMAD.MOV.U32 R160, RZ, RZ, R68 ;  /* 0x000000ffffa07224 */ /* 0x000fe400078e0044 */
[----:B------:R-:W-:Y:S02]  /*6fe0*/  IMAD.MOV.U32 R137, RZ, RZ, R148 ;  /* 0x000000ffff897224 */ /* 0x000fe400078e0094 */
[----:B---3--:R-:W-:Y:S02]  /*6ff0*/  FFMA.FTZ R2, R166, c[0x0][0x2d0], -R0 ;  /* 0x0000b400a6027a23 */ /* 0x008fe40000010800 */
[----:B------:R-:W-:-:S02]  /*7000*/  IMAD.MOV.U32 R148, RZ, RZ, R151 ;  /* 0x000000ffff947224 */ /* 0x000fc400078e0097 */
[----:B------:R-:W-:Y:S01]  /*7010*/  IMAD.MOV.U32 R140, RZ, RZ, R240 ;  /* 0x000000ffff8c7224 */ /* 0x000fe200078e00f0 */
[----:B------:R3:W-:Y:S01]  /*7020*/  MUFU.EX2 R69, R2 ;  /* 0x0000000200457308 */ /* 0x0007e20000000800 */
[----:B------:R-:W-:Y:S01]  /*7030*/  FFMA.FTZ R35, R175, c[0x0][0x2d0], -R7 ;  /* 0x0000b400af237a23 */ /* 0x000fe20000010807 */
[----:B------:R-:W-:Y:S01]  /*7040*/  HMMA.16816.F32.BF16 R48, R8, R26, R48 ;  /* 0x0000001a0830723c */ /* 0x000fe20000041830 */
[----:B------:R-:W-:Y:S01]  /*7050*/  IMAD.MOV.U32 R151, RZ, RZ, R150 ;  /* 0x000000ffff977224 */ /* 0x000fe200078e0096 */
[----:B------:R-:W-:Y:S01]  /*7060*/  MOV R150, R132 ;  /* 0x0000008400967202 */ /* 0x000fe20000000f00 */
[----:B------:R-:W-:Y:S01]  /*7070*/  IMAD.MOV.U32 R175, RZ, RZ, R174 ;  /* 0x000000ffffaf7224 */ /* 0x000fe200078e00ae */
[----:B------:R-:W-:Y:S01]  /*7080*/  MOV R174, R172 ;  /* 0x000000ac00ae7202 */ /* 0x000fe20000000f00 */
[----:B------:R-:W-:Y:S02]  /*7090*/  IMAD.MOV.U32 R172, RZ, RZ, R171 ;  /* 0x000000ffffac7224 */ /* 0x000fe400078e00ab */
[----:B------:R-:W-:-:S02]  /*70a0*/  FFMA.FTZ R53, R235, c[0x0][0x2d0], -R7 ;  /* 0x0000b400eb357a23 */ /* 0x000fc40000010807 */
[----:B------:R-:W-:Y:S02]  /*70b0*/  FFMA.FTZ R25, R231, c[0x0][0x2d0], -R6 ;  /* 0x0000b400e7197a23 */ /* 0x000fe40000010806 */
[--C-:B------:R-:W-:Y:S02]  /*70c0*/  FFMA.FTZ R33, R229, c[0x0][0x2d0], -R5.reuse ;  /* 0x0000b400e5217a23 */ /* 0x100fe40000010805 */
[----:B------:R-:W-:Y:S02]  /*70d0*/  FFMA.FTZ R32, R228, c[0x0][0x2d0], -R5 ;  /* 0x0000b400e4207a23 */ /* 0x000fe40000010805 */
[----:B------:R-:W-:Y:S02]  /*70e0*/  IMAD.MOV.U32 R123, RZ, RZ, R154 ;  /* 0x000000ffff7b7224 */ /* 0x000fe400078e009a */
[----:B------:R-:W-:Y:S01]  /*70f0*/  IMAD.MOV.U32 R247, RZ, RZ, R131 ;  /* 0x000000fffff77224 */ /* 0x000fe200078e0083 */
[----:B------:R-:W-:Y:S01]  /*7100*/  MOV R152, R238 ;  /* 0x000000ee00987202 */ /* 0x000fe20000000f00 */
[----:B---3--:R-:W-:Y:S01]  /*7110*/  FFMA.FTZ R2, R169, c[0x0][0x2d0], -R0 ;  /* 0x0000b400a9027a23 */ /* 0x008fe20000010800 */
[----:B------:R-:W-:Y:S01]  /*7120*/  MOV R122, R159 ;  /* 0x0000009f007a7202 */ /* 0x000fe20000000f00 */
[----:B------:R-:W-:Y:S01]  /*7130*/  IMAD.MOV.U32 R120, RZ, RZ, R160 ;  /* 0x000000ffff787224 */ /* 0x000fe200078e00a0 */
[----:B------:R-:W-:Y:S01]  /*7140*/  MOV R182, R155 ;  /* 0x0000009b00b67202 */ /* 0x000fe20000000f00 */
[----:B------:R3:W-:Y:S01]  /*7150*/  MUFU.EX2 R68, R2 ;  /* 0x0000000200447308 */ /* 0x0007e20000000800 */
[----:B------:R-:W-:Y:S01]  /*7160*/  IMAD.MOV.U32 R132, RZ, RZ, R133 ;  /* 0x000000ffff847224 */ /* 0x000fe200078e0085 */
[----:B------:R-:W-:Y:S01]  /*7170*/  LDSM.16.MT88.4 R164, [R225+0x3100] ;  /* 0x00310000e1a4783b */ /* 0x000fe20000004200 */
[----:B------:R-:W-:-:S02]  /*7180*/  IMAD.MOV.U32 R171, RZ, RZ, R137 ;  /* 0x000000ffffab7224 */ /* 0x000fc400078e0089 */
[----:B------:R-:W-:Y:S01]  /*7190*/  IMAD.MOV.U32 R133, RZ, RZ, R237 ;  /* 0x000000ffff857224 */ /* 0x000fe200078e00ed */
[----:B------:R2:W5:Y:S01]  /*71a0*/  LDL.LU R240, [R1+0x9c] ;  /* 0x00009c0001f07983 */ /* 0x0005620000300800 */
[----:B------:R-:W-:Y:S01]  /*71b0*/  IMAD.MOV.U32 R137, RZ, RZ, R148 ;  /* 0x000000ffff897224 */ /* 0x000fe200078e0094 */
[----:B------:R-:W-:Y:S01]  /*71c0*/  MOV R148, R151 ;  /* 0x0000009700947202 */ /* 0x000fe20000000f00 */
[----:B------:R-:W-:Y:S01]  /*71d0*/  IMAD.MOV.U32 R151, RZ, RZ, R150 ;  /* 0x000000ffff977224 */ /* 0x000fe200078e0096 */
[----:B------:R-:W-:Y:S01]  /*71e0*/  F2FP.BF16.PACK_AB R8, R118, R116 ;  /* 0x000000747608723e */ /* 0x000fe200000010ff */
[----:B---3--:R-:W-:Y:S01]  /*71f0*/  FFMA.FTZ R2, R4, c[0x0][0x2d0], -R0 ;  /* 0x0000b40004027a23 */ /* 0x008fe20000010800 */
[----:B------:R-:W-:Y:S01]  /*7200*/  F2FP.BF16.PACK_AB R9, R113, R114 ;  /* 0x000000727109723e */ /* 0x000fe200000010ff */
[----:B------:R-:W-:Y:S01]  /*7210*/  FFMA.FTZ R26, R232, c[0x0][0x2d0], -R6 ;  /* 0x0000b400e81a7a23 */ /* 0x000fe20000010806 */
[----:B------:R-:W-:Y:S01]  /*7220*/  F2FP.BF16.PACK_AB R10, R117, R115 ;  /* 0x00000073750a723e */ /* 0x000fe200000010ff */
[----:B------:R3:W2:Y:S01]  /*7230*/  MUFU.EX2 R55, R2 ;  /* 0x0000000200377308 */ /* 0x0006a20000000800 */
[----:B------:R-:W-:Y:S01]  /*7240*/  IMAD.MOV.U32 R150, RZ, RZ, R132 ;  /* 0x000000ffff967224 */ /* 0x000fe200078e0084 */
[----:B-1----:R-:W-:Y:S01]  /*7250*/  F2FP.BF16.PACK_AB R11, R99, R112 ;  /* 0x00000070630b723e */ /* 0x002fe200000010ff */
[----:B------:R-:W-:Y:S01]  /*7260*/  IMAD.MOV.U32 R132, RZ, RZ, R133 ;  /* 0x000000ffff847224 */ /* 0x000fe200078e0085 */
[----:B------:R-:W-:Y:S01]  /*7270*/  MOV R133, R134 ;  /* 0x0000008600857202 */ /* 0x000fe20000000f00 */
[----:B------:R-:W-:Y:S01]  /*7280*/  IMAD.MOV.U32 R134, RZ, RZ, R135 ;  /* 0x000000ffff867224 */ /* 0x000fe200078e0087 */
[----:B------:R1:W5:Y:S01]  /*7290*/  LDL.LU R239, [R1+0x98] ;  /* 0x0000980001ef7983 */ /* 0x0003620000300800 */
[----:B------:R-:W-:-:S02]  /*72a0*/  IMAD.MOV.U32 R135, RZ, RZ, R234 ;  /* 0x000000ffff877224 */ /* 0x000fc400078e00ea */
[----:B---3--:R-:W-:Y:S01]  /*72b0*/  FFMA.FTZ R2, R175, c[0x0][0x2d0], -R6 ;  /* 0x0000b400af027a23 */ /* 0x008fe20000010806 */
[----:B------:R-:W-:Y:S01]  /*72c0*/  F2FP.BF16.PACK_AB R4, R96, R98 ;  /* 0x000000626004723e */ /* 0x000fe200000010ff */
[----:B------:R-:W-:Y:S01]  /*72d0*/  IMAD.MOV.U32 R175, RZ, RZ, R174 ;  /* 0x000000ffffaf7224 */ /* 0x000fe200078e00ae */
[----:B------:R-:W-:Y:S01]  /*72e0*/  MOV R174, R172 ;  /* 0x000000ac00ae7202 */ /* 0x000fe20000000f00 */
[----:B------:R-:W-:Y:S01]  /*72f0*/  IMAD.MOV.U32 R172, RZ, RZ, R171 ;  /* 0x000000ffffac7224 */ /* 0x000fe200078e00ab */
[----:B--2---:R-:W-:Y:S01]  /*7300*/  F2FP.BF16.PACK_AB R7, R55, R68 ;  /* 0x000000443707723e */ /* 0x004fe200000010ff */
[----:B------:R-:W-:Y:S01]  /*7310*/  IMAD.MOV.U32 R171, RZ, RZ, R137 ;  /* 0x000000ffffab7224 */ /* 0x000fe200078e0089 */
[----:B------:R-:W-:Y:S01]  /*7320*/  MOV R137, R148 ;  /* 0x0000009400897202 */ /* 0x000fe20000000f00 */
[----:B------:R-:W-:Y:S01]  /*7330*/  IMAD.MOV.U32 R148, RZ, RZ, R151 ;  /* 0x000000ffff947224 */ /* 0x000fe200078e0097 */
[----:B------:R-:W-:Y:S01]  /*7340*/  HMMA.16816.F32.BF16 R124, R8, R28, R124 ;  /* 0x0000001c087c723c */ /* 0x000fe2000004187c */
[----:B------:R-:W-:Y:S01]  /*7350*/  IMAD.MOV.U32 R151, RZ, RZ, R150 ;  /* 0x000000ffff977224 */ /* 0x000fe200078e0096 */
[----:B------:R-:W-:Y:S01]  /*7360*/  MOV R150, R132 ;  /* 0x0000008400967202 */ /* 0x000fe20000000f00 */
[----:B------:R-:W-:Y:S01]  /*7370*/  FFMA.FTZ R24, R174, c[0x0][0x2d0], -R5 ;  /* 0x0000b400ae187a23 */ /* 0x000fe20000010805 */
[----:B------:R-:W-:Y:S01]  /*7380*/  MOV R174, R171 ;  /* 0x000000ab00ae7202 */ /* 0x000fe20000000f00 */
[----:B------:R-:W-:-:S02]  /*7390*/  IMAD.MOV.U32 R132, RZ, RZ, R133 ;  /* 0x000000ffff847224 */ /* 0x000fc400078e0085 */
[----:B------:R-:W-:Y:S01]  /*73a0*/  IMAD.MOV.U32 R154, RZ, RZ, R130 ;  /* 0x000000ffff9a7224 */ /* 0x000fe200078e0082 */
[C---:B------:R-:W-:Y:S01]  /*73b0*/  HMMA.16816.F32.BF16 R108, R8.reuse, R30, R108 ;  /* 0x0000001e086c723c */ /* 0x040fe2000004186c */
[----:B------:R-:W-:Y:S01]  /*73c0*/  IMAD.MOV.U32 R133, RZ, RZ, R134 ;  /* 0x000000ffff857224 */ /* 0x000fe200078e0086 */
[----:B------:R-:W-:Y:S01]  /*73d0*/  MOV R134, R135 ;  /* 0x0000008700867202 */ /* 0x000fe20000000f00 */
[----:B------:R-:W-:Y:S02]  /*73e0*/  IMAD.MOV.U32 R171, RZ, RZ, R137 ;  /* 0x000000ffffab7224 */ /* 0x000fe400078e0089 */
[----:B------:R-:W-:Y:S02]  /*73f0*/  IMAD.MOV.U32 R121, RZ, RZ, R152 ;  /* 0x000000ffff797224 */ /* 0x000fe400078e0098 */
[----:B------:R-:W-:Y:S01]  /*7400*/  IMAD.MOV.U32 R169, RZ, RZ, R153 ;  /* 0x000000ffffa97224 */ /* 0x000fe200078e0099 */
[----:B------:R-:W-:Y:S01]  /*7410*/  HMMA.16816.F32.BF16 R104, R8, R20, R104 ;  /* 0x000000140868723c */ /* 0x000fe20000041868 */
[----:B------:R-:W-:Y:S01]  /*7420*/  IMAD.MOV.U32 R137, RZ, RZ, R148 ;  /* 0x000000ffff897224 */ /* 0x000fe200078e0094 */
[----:B------:R-:W-:Y:S01]  /*7430*/  MOV R148, R151 ;  /* 0x0000009700947202 */ /* 0x000fe20000000f00 */
[----:B------:R-:W-:-:S02]  /*7440*/  IMAD.MOV.U32 R135, RZ, RZ, R141 ;  /* 0x000000ffff877224 */ /* 0x000fc400078e008d */
[----:B------:R-:W-:Y:S02]  /*7450*/  IMAD.MOV.U32 R183, RZ, RZ, R157 ;  /* 0x000000ffffb77224 */ /* 0x000fe400078e009d */
[----:B------:R-:W-:Y:S01]  /*7460*/  IMAD.MOV.U32 R155, RZ, RZ, R143 ;  /* 0x000000ffff9b7224 */ /* 0x000fe200078e008f */
[C---:B------:R-:W-:Y:S01]  /*7470*/  HMMA.16816.F32.BF16 R100, R8.reuse, R22, R100 ;  /* 0x000000160864723c */ /* 0x040fe20000041864 */
[----:B------:R-:W-:Y:S01]  /*7480*/  IMAD.MOV.U32 R141, RZ, RZ, R233 ;  /* 0x000000ffff8d7224 */ /* 0x000fe200078e00e9 */
[----:B------:R-:W-:Y:S01]  /*7490*/  MUFU.EX2 R26, R26 ;  /* 0x0000001a001a7308 */ /* 0x000fe20000000800 */
[----:B------:R-:W-:Y:S01]  /*74a0*/  IMAD.MOV.U32 R151, RZ, RZ, R150 ;  /* 0x000000ffff977224 */ /* 0x000fe200078e0096 */
[----:B------:R1:W5:Y:S01]  /*74b0*/  LDL.LU R238, [R1+0x94] ;  /* 0x0000940001ee7983 */ /* 0x0003620000300800 */
[----:B------:R-:W-:Y:S01]  /*74c0*/  IMAD.MOV.U32 R150, RZ, RZ, R132 ;  /* 0x000000ffff967224 */ /* 0x000fe200078e0084 */
[----:B------:R-:W-:Y:S01]  /*74d0*/  MOV R132, R133 ;  /* 0x0000008500847202 */ /* 0x000fe20000000f00 */
[----:B------:R-:W-:Y:S01]  /*74e0*/  IMAD.MOV.U32 R133, RZ, RZ, R134 ;  /* 0x000000ffff857224 */ /* 0x000fe200078e0086 */
[----:B------:R-:W-:Y:S01]  /*74f0*/  HMMA.16816.F32.BF16 R88, R8, R16, R88 ;  /* 0x000000100858723c */ /* 0x000fe20000041858 */
[----:B------:R-:W-:Y:S01]  /*7500*/  IMAD.MOV.U32 R134, RZ, RZ, R135 ;  /* 0x000000ffff867224 */ /* 0x000fe200078e0087 */
[----:B------:R-:W-:Y:S01]  /*7510*/  MOV R135, R141 ;  /* 0x0000008d00877202 */ /* 0x000fe20000000f00 */
[----:B------:R-:W-:-:S02]  /*7520*/  IMAD.MOV.U32 R141, RZ, RZ, R140 ;  /* 0x000000ffff8d7224 */ /* 0x000fc400078e008c */
[----:B------:R-:W-:-:S03]  /*7530*/  FFMA.FTZ R27, R175, c[0x0][0x2d0], -R6 ;  /* 0x0000b400af1b7a23 */ /* 0x000fc60000010806 */
[----:B------:R-:W-:Y:S01]  /*7540*/  HMMA.16816.F32.BF16 R64, R8, R18, R64 ;  /* 0x000000120840723c */ /* 0x000fe20000041840 */
[----:B------:R-:W-:Y:S01]  /*7550*/  IMAD.MOV.U32 R140, RZ, RZ, R3 ;  /* 0x000000ffff8c7224 */ /* 0x000fe200078e0003 */
[----:B------:R-:W-:Y:S01]  /*7560*/  F2FP.BF16.PACK_AB R6, R75, R97 ;  /* 0x000000614b06723e */ /* 0x000fe200000010ff */
[----:B------:R-:W-:Y:S01]  /*7570*/  FFMA.FTZ R3, R230, c[0x0][0x2d0], -R5 ;  /* 0x0000b400e6037a23 */ /* 0x000fe20000010805 */
[----:B------:R-:W-:Y:S01]  /*7580*/  F2FP.BF16.PACK_AB R5, R69, R74 ;  /* 0x0000004a4505723e */ /* 0x000fe200000010ff */
[----:B------:R-:W-:-:S03]  /*7590*/  IMAD.MOV.U32 R162, RZ, RZ, R133 ;  /* 0x000000ffffa27224 */ /* 0x000fc600078e0085 */
[----:B------:R-:W-:Y:S01]  /*75a0*/  HMMA.16816.F32.BF16 R84, R8, R12, R84 ;  /* 0x0000000c0854723c */ /* 0x000fe20000041854 */
[----:B------:R-:W-:Y:S01]  /*75b0*/  IMAD.MOV.U32 R163, RZ, RZ, R134 ;  /* 0x000000ffffa37224 */ /* 0x000fe200078e0086 */
[----:B------:R-:W-:-:S06]  /*75c0*/  MOV R175, R148 ;  /* 0x0000009400af7202 */ /* 0x000fcc0000000f00 */
[----:B------:R-:W-:Y:S01]  /*75d0*/  HMMA.16816.F32.BF16 R80, R8, R14, R80 ;  /* 0x0000000e0850723c */ /* 0x000fe20000041850 */
[----:B------:R-:W-:Y:S01]  /*75e0*/  MOV R161, R135 ;  /* 0x0000008700a17202 */ /* 0x000fe20000000f00 */
[----:B------:R-:W-:Y:S01]  /*75f0*/  IMAD.MOV.U32 R168, RZ, RZ, R151 ;  /* 0x000000ffffa87224 */ /* 0x000fe200078e0097 */
[----:B------:R2:W-:Y:S01]  /*7600*/  MUFU.EX2 R54, R2 ;  /* 0x0000000200367308 */ /* 0x0005e20000000800 */
[----:B------:R-:W-:Y:S01]  /*7610*/  IMAD.MOV.U32 R153, RZ, RZ, R142 ;  /* 0x000000ffff997224 */ /* 0x000fe200078e008e */
[----:B------:R1:W5:Y:S02]  /*7620*/  LDL.LU R237, [R1+0x90] ;  /* 0x0000900001ed7983 */ /* 0x0003640000300800 */
[--C-:B------:R-:W-:Y:S01]  /*7630*/  FFMA.FTZ R8, R251, c[0x0][0x2d0], -R0.reuse ;  /* 0x0000b400fb087a23 */ /* 0x100fe20000010800 */
[----:B------:R-:W-:Y:S01]  /*7640*/  HMMA.16816.F32.BF16 R44, R4, R12, R44 ;  /* 0x0000000c042c723c */ /* 0x000fe2000004182c */
[--C-:B------:R-:W-:Y:S01]  /*7650*/  FFMA.FTZ R9, R249, c[0x0][0x2d0], -R0.reuse ;  /* 0x0000b400f9097a23 */ /* 0x100fe20000010800 */
[----:B------:R-:W-:Y:S01]  /*7660*/  MOV R173, R132 ;  /* 0x0000008400ad7202 */ /* 0x000fe20000000f00 */
[----:B------:R-:W-:-:S02]  /*7670*/  FFMA.FTZ R10, R250, c[0x0][0x2d0], -R0 ;  /* 0x0000b400fa0a7a23 */ /* 0x000fc40000010800 */
[----:B------:R-:W-:Y:S02]  /*7680*/  IMAD.MOV.U32 R146, RZ, RZ, R141 ;  /* 0x000000ffff927224 */ /* 0x000fe400078e008d */
[----:B------:R-:W-:Y:S01]  /*7690*/  IMAD.MOV.U32 R170, RZ, RZ, R150 ;  /* 0x000000ffffaa7224 */ /* 0x000fe200078e0096 */
[----:B------:R-:W-:Y:S01]  /*76a0*/  HMMA.16816.F32.BF16 R76, R4, R30, R76 ;  /* 0x0000001e044c723c */ /* 0x000fe2000004184c */
[----:B------:R-:W-:Y:S02]  /*76b0*/  FFMA.FTZ R12, R248, c[0x0][0x2d0], -R0 ;  /* 0x0000b400f80c7a23 */ /* 0x000fe40000010800 */
[----:B--2---:R-:W-:-:S05]  /*76c0*/  FADD.FTZ R2, R178, R177 ;  /* 0x000000b1b2027221 */ /* 0x004fca0000010000 */
[----:B------:R-:W-:Y:S01]  /*76d0*/  HMMA.16816.F32.BF16 R92, R4, R28, R92 ;  /* 0x0000001c045c723c */ /* 0x000fe2000004185c */
[----:B------:R-:W-:-:S07]  /*76e0*/  FADD.FTZ R0, R162, R163 ;  /* 0x000000a3a2007221 */ /* 0x000fce0000010000 */
[----:B------:R-:W-:Y:S01]  /*76f0*/  HMMA.16816.F32.BF16 R56, R4, R22, R56 ;  /* 0x000000160438723c */ /* 0x000fe20000041838 */
[----:B------:R-:W-:-:S07]  /*7700*/  FADD.FTZ R0, R175, R0 ;  /* 0x00000000af007221 */ /* 0x000fce0000010000 */
[----:B------:R-:W-:Y:S01]  /*7710*/  HMMA.16816.F32.BF16 R60, R4, R20, R60 ;  /* 0x00000014043c723c */ /* 0x000fe2000004183c */
[----:B------:R-:W-:Y:S01]  /*7720*/  IMAD.MOV.U32 R30, RZ, RZ, R128 ;  /* 0x000000ffff1e7224 */ /* 0x000fe200078e0080 */
[----:B------:R2:W-:Y:S01]  /*7730*/  MUFU.EX2 R23, R3 ;  /* 0x0000000300177308 */ /* 0x0005e20000000800 */
[----:B------:R-:W-:-:S05]  /*7740*/  IMAD.MOV.U32 R29, RZ, RZ, R140 ;  /* 0x000000ffff1d7224 */ /* 0x000fca00078e008c */
[----:B------:R-:W-:Y:S01]  /*7750*/  HMMA.16816.F32.BF16 R40, R4, R16, R40 ;  /* 0x000000100428723c */ /* 0x000fe20000041828 */
[----:B------:R-:W-:Y:S01]  /*7760*/  FADD.FTZ R0, R30, R0 ;  /* 0x000000001e007221 */ /* 0x000fe20000010000 */
[----:B------:R3:W-:Y:S01]  /*7770*/  MUFU.EX2 R22, R33 ;  /* 0x0000002100167308 */ /* 0x0007e20000000800 */
[----:B------:R-:W-:-:S05]  /*7780*/  IMAD.MOV.U32 R141, RZ, RZ, R119 ;  /* 0x000000ffff8d7224 */ /* 0x000fca00078e0077 */
[C---:B------:R-:W-:Y:S08]  /*7790*/  HMMA.16816.F32.BF16 R36, R4.reuse, R18, R36 ;  /* 0x000000120424723c */ /* 0x040ff00000041824 */
[----:B------:R-:W-:Y:S01]  /*77a0*/  HMMA.16816.F32.BF16 R48, R4, R14, R48 ;  /* 0x0000000e0430723c */ /* 0x000fe20000041830 */
[----:B--2---:R-:W-:Y:S01]  /*77b0*/  FADD.FTZ R3, R161, R146 ;  /* 0x00000092a1037221 */ /* 0x004fe20000010000 */
[----:B---3--:R-:W-:Y:S01]  /*77c0*/  MOV R33, R156 ;  /* 0x0000009c00217202 */ /* 0x008fe20000000f00 */
[----:B------:R-:W-:Y:S01]  /*77d0*/  FADD.FTZ R11, R170, R173 ;  /* 0x000000adaa0b7221 */ /* 0x000fe20000010000 */
[----:B------:R-:W-:Y:S01]  /*77e0*/  MOV R249, R139 ;  /* 0x0000008b00f97202 */ /* 0x000fe20000000f00 */
[----:B------:R-:W-:Y:S01]  /*77f0*/  IMAD.MOV.U32 R170, RZ, RZ, R172 ;  /* 0x000000ffffaa7224 */ /* 0x000fe200078e00ac */
[----:B------:R-:W-:Y:S01]  /*7800*/  MUFU.EX2 R24, R24 ;  /* 0x0000001800187308 */ /* 0x000fe20000000800 */
[----:B------:R-:W-:Y:S01]  /*7810*/  FADD.FTZ R6, R29, R0 ;  /* 0x000000001d067221 */ /* 0x000fe20000010000 */
[----:B------:R-:W2:Y:S01]  /*7820*/  LDSM.16.MT88.4 R132, [R224+0x3100] ;  /* 0x00310000e084783b */ /* 0x000ea20000004200 */
[----:B------:R-:W-:-:S02]  /*7830*/  FADD.FTZ R3, R168, R3 ;  /* 0x00000003a8037221 */ /* 0x000fc40000010000 */
[----:B------:R-:W-:Y:S01]  /*7840*/  IMAD.MOV.U32 R172, RZ, RZ, R158 ;  /* 0x000000ffffac7224 */ /* 0x000fe200078e009e */
[----:B------:R-:W3:Y:S01]  /*7850*/  LDSM.16.MT88.4 R148, [R227+0x3100] ;  /* 0x00310000e394783b */ /* 0x000ee20000004200 */
[----:B----4-:R-:W-:Y:S01]  /*7860*/  @P4 IMAD.HI.U32 R0, R243, c[0x0][0x2c8], RZ ;  /* 0x0000b200f3004a27 */ /* 0x010fe200078e00ff */
[----:B------:R-:W-:Y:S01]  /*7870*/  MOV R31, R129 ;  /* 0x00000081001f7202 */ /* 0x000fe20000000f00 */
[----:B------:R-:W-:Y:S01]  /*7880*/  MUFU.EX2 R27, R27 ;  /* 0x0000001b001b7308 */ /* 0x000fe20000000800 */
[----:B------:R1:W5:Y:S01]  /*7890*/  LDL.LU R236, [R1+0x8c] ;  /* 0x00008c0001ec7983 */ /* 0x0003620000300800 */
[----:B------:R-:W-:Y:S01]  /*78a0*/  FADD.FTZ R2, R176, R2 ;  /* 0x00000002b0027221 */ /* 0x000fe20000010000 */
[----:B------:R-:W-:Y:S01]  /*78b0*/  MOV R28, R141 ;  /* 0x0000008d001c7202 */ /* 0x000fe20000000f00 */
[----:B------:R-:W-:Y:S01]  /*78c0*/  FADD.FTZ R4, R172, R11 ;  /* 0x0000000bac047221 */ /* 0x000fe20000010000 */
[----:B------:R-:W-:Y:S01]  /*78d0*/  @P4 SHF.R.U32.HI R243, RZ, c[0x0][0x2cc], R0 ;  /* 0x0000b300fff34a19 */ /* 0x000fe20000011600 */
[----:B------:R-:W-:-:S02]  /*78e0*/  FADD.FTZ R3, R33, R3 ;  /* 0x0000000321037221 */ /* 0x000fc40000010000 */
[----:B------:R-:W4:Y:S01]  /*78f0*/  MUFU.EX2 R20, R34 ;  /* 0x0000002200147308 */ /* 0x000f220000000800 */
[----:B------:R-:W-:Y:S01]  /*7900*/  FADD.FTZ R2, R181, R2 ;  /* 0x00000002b5027221 */ /* 0x000fe20000010000 */
[----:B------:R-:W-:Y:S01]  /*7910*/  MOV R168, R174 ;  /* 0x000000ae00a87202 */ /* 0x000fe20000000f00 */
[----:B------:R-:W-:Y:S02]  /*7920*/  FADD.FTZ R7, R31, R4 ;  /* 0x000000041f077221 */ /* 0x000fe40000010000 */
[----:B------:R-:W-:Y:S02]  /*7930*/  IMAD.MOV.U32 R248, RZ, RZ, R138 ;  /* 0x000000fffff87224 */ /* 0x000fe400078e008a */
[----:B------:R-:W-:Y:S01]  /*7940*/  IMAD.MOV.U32 R250, RZ, RZ, R136 ;  /* 0x000000fffffa7224 */ /* 0x000fe200078e0088 */
[----:B------:R1:W-:Y:S01]  /*7950*/  MUFU.EX2 R14, R35 ;  /* 0x00000023000e7308 */ /* 0x0003e20000000800 */
[----:B------:R-:W-:Y:S01]  /*7960*/  FADD.FTZ R5, R28, R3 ;  /* 0x000000031c057221 */ /* 0x000fe20000010000 */
[----:B------:R-:W-:Y:S01]  /*7970*/  IADD3 R3, R243, R154, -R247 ;  /* 0x0000009af3037210 */ /* 0x000fe20007ffe8f7 */
[----:B------:R-:W-:Y:S01]  /*7980*/  FADD.FTZ R4, R180, R2 ;  /* 0x00000002b4047221 */ /* 0x000fe20000010000 */
[----:B------:R-:W-:Y:S01]  /*7990*/  MOV R30, R183 ;  /* 0x000000b7001e7202 */ /* 0x000fe20000000f00 */
[----:B------:R-:W-:Y:S01]  /*79a0*/  IMAD.MOV.U32 R2, RZ, RZ, RZ ;  /* 0x000000ffff027224 */ /* 0x000fe200078e00ff */
[----:B------:R-:W2:Y:S03]  /*79b0*/  LDSM.16.MT88.4 R16, [R226+0x3100] ;  /* 0x00310000e210783b */ /* 0x000ea60000004200 */
[----:B------:R-:W-:Y:S01]  /*79c0*/  IMAD.HI R2, R3, -0x6db6db6d, R2 ;  /* 0x9249249303027827 */ /* 0x000fe200078e0202 */
[----:B------:R3:W-:Y:S01]  /*79d0*/  MUFU.EX2 R21, R32 ;  /* 0x0000002000157308 */ /* 0x0007e20000000800 */
[----:B------:R2:W5:Y:S03]  /*79e0*/  LDL.LU R235, [R1+0x88] ;  /* 0x0000880001eb7983 */ /* 0x0005660000300800 */
[----:B------:R-:W-:Y:S01]  /*79f0*/  SHF.R.U32.HI R0, RZ, 0x1f, R2 ;  /* 0x0000001fff007819 */ /* 0x000fe20000011602 */
[----:B------:R-:W-:Y:S01]  /*7a00*/  IMAD.MOV.U32 R31, RZ, RZ, R169 ;  /* 0x000000ffff1f7224 */ /* 0x000fe200078e00a9 */
[----:B-1----:R-:W-:Y:S01]  /*7a10*/  MOV R35, R121 ;  /* 0x0000007900237202 */ /* 0x002fe20000000f00 */
[----:B------:R-:W-:Y:S01]  /*7a20*/  IMAD.MOV.U32 R34, RZ, RZ, R122 ;  /* 0x000000ffff227224 */ /* 0x000fe200078e007a */
[----:B------:R-:W-:Y:S01]  /*7a30*/  LEA.HI.SX32 R11, R2, R0, 0x1a ;  /* 0x00000000020b7211 */ /* 0x000fe200078fd2ff */
[----:B------:R-:W-:-:S02]  /*7a40*/  IMAD.MOV.U32 R169, RZ, RZ, R123 ;  /* 0x000000ffffa97224 */ /* 0x000fc400078e007b */
[----:B------:R-:W-:Y:S02]  /*7a50*/  FADD.FTZ R6, R170, R6 ;  /* 0x00000006aa067221 */ /* 0x000fe40000010000 */
[----:B------:R-:W-:Y:S02]  /*7a60*/  IMAD.MOV.U32 R251, RZ, RZ, R120 ;  /* 0x000000fffffb7224 */ /* 0x000fe400078e0078 */
[----:B------:R-:W-:Y:S01]  /*7a70*/  IMAD.MOV.U32 R33, RZ, RZ, R182 ;  /* 0x000000ffff217224 */ /* 0x000fe200078e00b6 */
[----:B---3--:R-:W-:Y:S01]  /*7a80*/  MOV R32, R137 ;  /* 0x0000008900207202 */ /* 0x008fe20000000f00 */
[----:B------:R-:W-:Y:S01]  /*7a90*/  FADD.FTZ R2, R35, R7 ;  /* 0x0000000723027221 */ /* 0x000fe20000010000 */
[----:B------:R-:W-:Y:S01]  /*7aa0*/  MOV R28, R153 ;  /* 0x00000099001c7202 */ /* 0x000fe20000000f00 */
[----:B------:R-:W-:Y:S01]  /*7ab0*/  FADD.FTZ R0, R34, R5 ;  /* 0x0000000522007221 */ /* 0x000fe20000010000 */
[----:B------:R-:W1:Y:S01]  /*7ac0*/  MUFU.EX2 R8, R8 ;  /* 0x0000000800087308 */ /* 0x000e620000000800 */
[----:B------:R-:W-:Y:S01]  /*7ad0*/  FADD.FTZ R3, R169, R4 ;  /* 0x00000004a9037221 */ /* 0x000fe20000010000 */
[----:B------:R3:W5:Y:S01]  /*7ae0*/  LDL.LU R234, [R1+0x84] ;  /* 0x0000840001ea7983 */ /* 0x0007620000300800 */
[----:B------:R-:W-:-:S02]  /*7af0*/  FADD.FTZ R5, R168, R2 ;  /* 0x00000002a8057221 */ /* 0x000fc40000010000 */
[----:B------:R-:W-:Y:S01]  /*7b00*/  FADD.FTZ R4, R171, R0 ;  /* 0x00000000ab047221 */ /* 0x000fe20000010000 */
[----:B------:R3:W5:Y:S01]  /*7b10*/  LDL.LU R233, [R1+0x80] ;  /* 0x0000800001e97983 */ /* 0x0007620000300800 */
[----:B------:R-:W-:Y:S02]  /*7b20*/  FADD.FTZ R3, R248, R3 ;  /* 0x00000003f8037221 */ /* 0x000fe40000010000 */
[----:B------:R-:W-:Y:S01]  /*7b30*/  FADD.FTZ R2, R250, R6 ;  /* 0x00000006fa027221 */ /* 0x000fe20000010000 */
[----:B------:R-:W1:Y:S01]  /*7b40*/  MUFU.EX2 R9, R9 ;  /* 0x0000000900097308 */ /* 0x000e620000000800 */
[----:B------:R-:W-:Y:S01]  /*7b50*/  FADD.FTZ R0, R249, R5 ;  /* 0x00000005f9007221 */ /* 0x000fe20000010000 */
[----:B------:R3:W5:Y:S01]  /*7b60*/  LDL.LU R232, [R1+0x7c] ;  /* 0x00007c0001e87983 */ /* 0x0007620000300800 */
[----:B------:R-:W-:Y:S02]  /*7b70*/  FADD.FTZ R5, R32, R4 ;  /* 0x0000000420057221 */ /* 0x000fe40000010000 */
[----:B------:R-:W-:Y:S01]  /*7b80*/  FADD.FTZ R3, R251, R3 ;  /* 0x00000003fb037221 */ /* 0x000fe20000010000 */
[----:B------:R3:W5:Y:S01]  /*7b90*/  LDL.LU R231, [R1+0x78] ;  /* 0x0000780001e77983 */ /* 0x0007620000300800 */
[----:B------:R-:W-:-:S02]  /*7ba0*/  FADD.FTZ R4, R33, R2 ;  /* 0x0000000221047221 */ /* 0x000fc40000010000 */
[----:B------:R-:W-:Y:S02]  /*7bb0*/  FADD.FTZ R2, R30, R0 ;  /* 0x000000001e027221 */ /* 0x000fe40000010000 */
[----:B------:R-:W-:Y:S01]  /*7bc0*/  IMAD.MOV.U32 R29, RZ, RZ, R155 ;  /* 0x000000ffff1d7224 */ /* 0x000fe200078e009b */
[----:B------:R-:W1:Y:S01]  /*7bd0*/  MUFU.EX2 R13, R52 ;  /* 0x00000034000d7308 */ /* 0x000e620000000800 */
[----:B------:R-:W-:-:S07]  /*7be0*/  FADD.FTZ R0, R252, R5 ;  /* 0x00000005fc007221 */ /* 0x000fce0000010000 */
[----:B------:R-:W1:Y:S01]  /*7bf0*/  MUFU.EX2 R10, R10 ;  /* 0x0000000a000a7308 */ /* 0x000e620000000800 */
[----:B------:R-:W-:-:S07]  /*7c00*/  FADD.FTZ R3, R218, R3 ;  /* 0x00000003da037221 */ /* 0x000fce0000010000 */
[----:B------:R-:W1:Y:S01]  /*7c10*/  MUFU.EX2 R15, R53 ;  /* 0x00000035000f7308 */ /* 0x000e620000000800 */
[----:B------:R-:W-:-:S07]  /*7c20*/  FADD.FTZ R4, R245, R4 ;  /* 0x00000004f5047221 */ /* 0x000fce0000010000 */
[----:B------:R-:W1:Y:S01]  /*7c30*/  MUFU.EX2 R12, R12 ;  /* 0x0000000c000c7308 */ /* 0x000e620000000800 */
[----:B------:R-:W-:-:S07]  /*7c40*/  FADD.FTZ R5, R223, R2 ;  /* 0x00000002df057221 */ /* 0x000fce0000010000 */
[----:B------:R-:W1:Y:S01]  /*7c50*/  MUFU.EX2 R25, R25 ;  /* 0x0000001900197308 */ /* 0x000e620000000800 */
[----:B------:R-:W-:Y:S01]  /*7c60*/  FADD.FTZ R0, R31, R0 ;  /* 0x000000001f007221 */ /* 0x000fe20000010000 */
[----:B------:R-:W-:Y:S01]  /*7c70*/  MOV R152, R144 ;  /* 0x0000009000987202 */ /* 0x000fe20000000f00 */
[----:B------:R-:W-:Y:S01]  /*7c80*/  FADD.FTZ R3, R219, R3 ;  /* 0x00000003db037221 */ /* 0x000fe20000010000 */
[----:B------:R-:W-:Y:S01]  /*7c90*/  IMNMX R6, RZ, R11, !PT ;  /* 0x0000000bff067217 */ /* 0x000fe20007800200 */
        /* <DEDUP_REMOVED lines=62> */
[----:B----4-:R-:W-:Y:S02]  /*8080*/  FADD.FTZ R3, R20, R2 ;  /* 0x0000000214037221 */ /* 0x010fe40000010000 */
[----:B-1----:R-:W-:Y:S02]  /*8090*/  FADD.FTZ R2, R8, R0 ;  /* 0x0000000008027221 */ /* 0x002fe40000010000 */
        /* <DEDUP_REMOVED lines=12> */
[----:B------:R-:W-:Y:S01]  /*8160*/  FADD.FTZ R0, R21, R0 ;  /* 0x0000000015007221 */ /* 0x000fe20000010000 */
[----:B------:R3:W-:Y:S01]  /*8170*/  STL [R1+0x10], R6 ;  /* 0x0000100601007387 */ /* 0x0007e20000100800 */
[----:B------:R-:W-:Y:S02]  /*8180*/  FADD.FTZ R2, R25, R2 ;  /* 0x0000000219027221 */ /* 0x000fe40000010000 */
[----:B------:R-:W-:Y:S01]  /*8190*/  IMAD.MOV.U32 R247, RZ, RZ, R152 ;  /* 0x000000fffff77224 */ /* 0x000fe200078e0098 */
[----:B------:R3:W-:Y:S04]  /*81a0*/  STL [R1+0x40], R4 ;  /* 0x0000400401007387 */ /* 0x0007e80000100800 */
[----:B------:R3:W-:Y:S01]  /*81b0*/  STL [R1+0x48], R3 ;  /* 0x0000480301007387 */ /* 0x0007e20000100800 */
[----:B------:R-:W-:-:S03]  /*81c0*/  IADD3 R244, R247, -0x2, RZ ;  /* 0xfffffffef7f47810 */ /* 0x000fc60007ffe0ff */
[----:B------:R3:W-:Y:S04]  /*81d0*/  STL [R1+0x44], R0 ;  /* 0x0000440001007387 */ /* 0x0007e80000100800 */
[----:B------:R3:W-:Y:S01]  /*81e0*/  STL [R1+0x3c], R2 ;  /* 0x00003c0201007387 */ /* 0x0007e20000100800 */
[----:B------:R-:W-:Y:S02]  /*81f0*/  ISETP.GE.AND P0, PT, R244, R6, PT ;  /* 0x00000006f400720c */ /* 0x000fe40003f06270 */
[----:B------:R-:W-:Y:S02]  /*8200*/  F2FP.BF16.PACK_AB R176, R27, R54 ;  /* 0x000000361bb0723e */ /* 0x000fe400000010ff */
[----:B------:R-:W-:Y:S02]  /*8210*/  F2FP.BF16.PACK_AB R177, R23, R24 ;  /* 0x0000001817b1723e */ /* 0x000fe400000010ff */
[----:B------:R-:W-:-:S02]  /*8220*/  F2FP.BF16.PACK_AB R178, R25, R26 ;  /* 0x0000001a19b2723e */ /* 0x000fc400000010ff */
[----:B------:R-:W-:Y:S02]  /*8230*/  F2FP.BF16.PACK_AB R179, R21, R22 ;  /* 0x0000001615b3723e */ /* 0x000fe400000010ff */
[----:B------:R-:W-:Y:S02]  /*8240*/  F2FP.BF16.PACK_AB R180, R14, R20 ;  /* 0x000000140eb4723e */ /* 0x000fe400000010ff */
[----:B------:R-:W-:Y:S02]  /*8250*/  F2FP.BF16.PACK_AB R181, R9, R8 ;  /* 0x0000000809b5723e */ /* 0x000fe400000010ff */
[----:B------:R-:W-:Y:S02]  /*8260*/  F2FP.BF16.PACK_AB R182, R15, R13 ;  /* 0x0000000d0fb6723e */ /* 0x000fe400000010ff */
[----:B------:R-:W-:Y:S01]  /*8270*/  F2FP.BF16.PACK_AB R183, R12, R10 ;  /* 0x0000000a0cb7723e */ /* 0x000fe200000010ff */
[C---:B--2---:R-:W-:Y:S08]  /*8280*/  HMMA.16816.F32.BF16 R124, R176.reuse, R132, R124 ;  /* 0x00000084b07c723c */ /* 0x044ff0000004187c */
        /* <DEDUP_REMOVED lines=16> */
[----:B---3--:R-:W2:Y:S01]  /*8390*/  LDL R247, [R1+0x18] ;  /* 0x0000180001f77983 */ /* 0x008ea20000100800 */
[----:B------:R-:W-:Y:S01]  /*83a0*/  MOV R116, R72 ;  /* 0x0000004800747202 */ /* 0x000fe20000000f00 */
[----:B------:R-:W-:Y:S01]  /*83b0*/  IMAD.MOV.U32 R118, RZ, RZ, R70 ;  /* 0x000000ffff767224 */ /* 0x000fe200078e0046 */
[----:B------:R-:W-:Y:S01]  /*83c0*/  MOV R3, R73 ;  /* 0x0000004900037202 */ /* 0x000fe20000000f00 */
[----:B------:R-:W-:Y:S01]  /*83d0*/  IMAD.MOV.U32 R216, RZ, RZ, R244 ;  /* 0x000000ffffd87224 */ /* 0x000fe200078e00f4 */
[----:B------:R-:W-:Y:S01]  /*83e0*/  MOV R117, R71 ;  /* 0x0000004700757202 */ /* 0x000fe20000000f00 */
[----:B--2---:R-:W-:-:S05]  /*83f0*/  @P4 IMAD.HI.U32 R0, R247, c[0x0][0x2c8], RZ ;  /* 0x0000b200f7004a27 */ /* 0x004fca00078e00ff */
[----:B------:R-:W-:-:S05]  /*8400*/  @P4 SHF.R.U32.HI R0, RZ, c[0x0][0x2cc], R0 ;  /* 0x0000b300ff004a19 */ /* 0x000fca0000011600 */
[----:B------:R1:W-:Y:S02]  /*8410*/  @P4 STL [R1+0x14], R0 ;  /* 0x0000140001004387 */ /* 0x0003e40000100800 */
.L_x_603:
[----:B------:R-:W-:Y:S04]  /*8420*/  DEPBAR.LE SB0, 0x0 ;  /* 0x000080000000791a */ /* 0x000fe80000000000 */
[----:B------:R-:W-:Y:S01]  /*8430*/  BAR.SYNC.DEFER_BLOCKING 0x0 ;  /* 0x0000000000007b1d */ /* 0x000fe20000010000 */
[----:B------:R-:W-:Y:S11]  /*8440*/  ISETP.GE.AND P2, PT, R216, RZ, PT ;  /* 0x000000ffd800720c */ /* 0x000ff60003f46270 */
[----:B------:R-:W-:Y:S02]  /*8450*/  @!UPT UIADD3 URZ, URZ, URZ, URZ ;  /* 0x0000003f3f3ff290 */ /* 0x000fe4000fffe03f */
[----:B-12---:R-:W-:Y:S05]  /*8460*/  @P2 SHF.R.S32.HI R0, RZ, 0x1f, R216 ;  /* 0x0000001fff002819 */ /* 0x006fea00000114d8 */
[----:B------:R-:W-:Y:S04]  /*8470*/  @P2 IMAD R0, R0, c[0x0][0x208], RZ ;  /* 0x0000820000002a24 */ /* 0x000fe800078e02ff */
[C---:B------:R-:W-:Y:S01]  /*8480*/  @P2 IMAD R0, R216.reuse, c[0x0][0x20c], R0 ;  /* 0x00008300d8002a24 */ /* 0x040fe200078e0200 */
[----:B-----5:R-:W-:Y:S08]  /*8490*/  LDSM.16.M88.4 R112, [R230+0x7100] ;  /* 0x00710000e670783b */ /* 0x020ff00000000200 */
[----:B------:R-:W1:Y:S08]  /*84a0*/  LDSM.16.M88.4 R16, [R119+0x3900] ;  /* 0x003900007710783b */ /* 0x000e700000000200 */
[----:B------:R-:W2:Y:S08]  /*84b0*/  LDSM.16.M88.4 R108, [R230+0x9100] ;  /* 0x00910000e66c783b */ /* 0x000eb00000000200 */
        /* <DEDUP_REMOVED lines=22> */
[----:B------:R-:W4:Y:S04]  /*8620*/  LDL R2, [R1+0x14] ;  /* 0x0000140001027983 */ /* 0x000f280000100800 */
[----:B------:R-:W-:Y:S04]  /*8630*/  STL [R1+0x88], R236 ;  /* 0x000088ec01007387 */ /* 0x000fe80000100800 */
[----:B------:R-:W-:Y:S01]  /*8640*/  STL [R1+0x8c], R235 ;  /* 0x00008ceb01007387 */ /* 0x000fe20000100800 */
[-C--:B-1----:R-:W-:Y:S08]  /*8650*/  HMMA.16816.F32.BF16 R4, R112, R16.reuse, RZ ;  /* 0x000000107004723c */ /* 0x082ff000000418ff */
[C---:B--2---:R-:W-:Y:S08]  /*8660*/  HMMA.16816.F32.BF16 R8, R108.reuse, R16, RZ ;  /* 0x000000106c08723c */ /* 0x044ff000000418ff */
        /* <DEDUP_REMOVED lines=28> */
[C---:B------:R-:W-:Y:S08]  /*8830*/  HMMA.16816.F32.BF16 R8, R196.reuse, R192, R8 ;  /* 0x000000c0c408723c */ /* 0x040ff00000041808 */
[-C--:B------:R-:W-:Y:S08]  /*8840*/  HMMA.16816.F32.BF16 R12, R196, R194.reuse, R12 ;  /* 0x000000c2c40c723c */ /* 0x080ff0000004180c */
[C---:B------:R-:W-:Y:S01]  /*8850*/  HMMA.16816.F32.BF16 R16, R188.reuse, R194, R16 ;  /* 0x000000c2bc10723c */ /* 0x040fe20000041810 */
[----:B------:R-:W2:Y:S07]  /*8860*/  LDSM.16.M88.4 R192, [R236] ;  /* 0x00000000ecc0783b */ /* 0x000eae0000000200 */
[-C--:B------:R-:W-:Y:S08]  /*8870*/  HMMA.16816.F32.BF16 R20, R188, R200.reuse, R20 ;  /* 0x000000c8bc14723c */ /* 0x080ff00000041814 */
[C---:B------:R-:W-:Y:S07]  /*8880*/  HMMA.16816.F32.BF16 R24, R196.reuse, R200, R24 ;  /* 0x000000c8c418723c */ /* 0x040fee0000041818 */
[----:B----4-:R-:W-:Y:S01]  /*8890*/  @P2 IMAD.MOV.U32 R200, RZ, RZ, R212 ;  /* 0x000000ffffc82224 */ /* 0x010fe200078e00d4 */
[-C--:B------:R-:W-:Y:S04]  /*88a0*/  HMMA.16816.F32.BF16 R28, R196, R202.reuse, R28 ;  /* 0x000000cac41c723c */ /* 0x080fe8000004181c */
[----:B------:R-:W-:Y:S04]  /*88b0*/  @P2 IMAD.MOV.U32 R201, RZ, RZ, R215 ;  /* 0x000000ffffc92224 */ /* 0x000fe800078e00d7 */
[C---:B------:R-:W-:Y:S07]  /*88c0*/  HMMA.16816.F32.BF16 R32, R188.reuse, R202, R32 ;  /* 0x000000cabc20723c */ /* 0x040fee0000041820 */
[----:B------:R-:W-:Y:S01]  /*88d0*/  @P2 IMAD.WIDE.U32 R202, R216, c[0x0][0x208], RZ ;  /* 0x00008200d8ca2a25 */ /* 0x000fe200078e00ff */
[-C--:B------:R-:W-:Y:S04]  /*88e0*/  HMMA.16816.F32.BF16 R36, R188, R204.reuse, R36 ;  /* 0x000000ccbc24723c */ /* 0x080fe80000041824 */
[----:B------:R-:W-:Y:S01]  /*88f0*/  @P2 IADD3 R0, R203, R0, RZ ;  /* 0x00000000cb002210 */ /* 0x000fe20007ffe0ff */
[----:B------:R-:W-:Y:S03]  /*8900*/  @P2 IMAD.WIDE.U32 R200, R202, 0x70, R200 ;  /* 0x00000070cac82825 */ /* 0x000fe600078e00c8 */
[C---:B------:R-:W-:Y:S04]  /*8910*/  HMMA.16816.F32.BF16 R40, R196.reuse, R204, R40 ;  /* 0x000000ccc428723c */ /* 0x040fe80000041828 */
[----:B------:R-:W-:Y:S03]  /*8920*/  @P2 IMAD R0, R0, 0x70, RZ ;  /* 0x0000007000002824 */ /* 0x000fe600078e02ff */
[C---:B------:R-:W-:Y:S01]  /*8930*/  @P2 LEA R204, P0, R200.reuse, c[0x0][0x1f8], 0x1 ;  /* 0x00007e00c8cc2a11 */ /* 0x040fe200078008ff */
[-C--:B------:R-:W-:Y:S04]  /*8940*/  HMMA.16816.F32.BF16 R44, R196, R206.reuse, R44 ;  /* 0x000000cec42c723c */ /* 0x080fe8000004182c */
[----:B------:R-:W-:Y:S04]  /*8950*/  @P2 IMAD.IADD R0, R201, 0x1, R0 ;  /* 0x00000001c9002824 */ /* 0x000fe800078e0200 */
[C---:B------:R-:W-:Y:S04]  /*8960*/  HMMA.16816.F32.BF16 R48, R188.reuse, R206, R48 ;  /* 0x000000cebc30723c */ /* 0x040fe80000041830 */
[----:B------:R-:W-:Y:S02]  /*8970*/  @P2 LEA.HI.X R205, R200, c[0x0][0x1fc], R0, 0x1, P0 ;  /* 0x00007f00c8cd2a11 */ /* 0x000fe400000f0c00 */
[----:B------:R3:W4:Y:S02]  /*8980*/  LDSM.16.M88.4 R200, [R235] ;  /* 0x00000000ebc8783b */ /* 0x0007240000000200 */
[-C--:B------:R-:W-:Y:S06]  /*8990*/  HMMA.16816.F32.BF16 R52, R188, R208.reuse, R52 ;  /* 0x000000d0bc34723c */ /* 0x080fec0000041834 */
[----:B------:R-:W-:Y:S01]  /*89a0*/  @!PT LDS RZ, [RZ] ;  /* 0x00000000fffff984 */ /* 0x000fe20000000800 */
[----:B------:R-:W-:Y:S01]  /*89b0*/  @!PT LDS RZ, [RZ] ;  /* 0x00000000fffff984 */ /* 0x000fe20000000800 */
[----:B------:R-:W-:Y:S01]  /*89c0*/  @!PT LDS RZ, [RZ] ;  /* 0x00000000fffff984 */ /* 0x000fe20000000800 */
[----:B------:R2:W-:Y:S02]  /*89d0*/  @P2 LDGSTS.E.BYPASS.LTC128B.128 [R241+0x100], [R204.64], !P6 ;  /* 0x00100000ccf12fae */ /* 0x0005e4000f101d4a */
[C---:B------:R-:W-:Y:S07]  /*89e0*/  HMMA.16816.F32.BF16 R56, R196.reuse, R208, R56 ;  /* 0x000000d0c438723c */ /* 0x040fee0000041838 */
[----:B------:R-:W-:Y:S01]  /*89f0*/  @P2 IADD3 R208, P1, R204, UR9, RZ ;  /* 0x00000009ccd02c10 */ /* 0x000fe2000ff3e0ff */
[-C--:B------:R-:W-:Y:S04]  /*8a00*/  HMMA.16816.F32.BF16 R60, R196, R210.reuse, R60 ;  /* 0x000000d2c43c723c */ /* 0x080fe8000004183c */
[----:B------:R-:W-:Y:S01]  /*8a10*/  @P2 IADD3.X R209, R205, UR8, RZ, P1, !PT ;  /* 0x00000008cdd12c10 */ /* 0x000fe20008ffe4ff */
[----:B---3--:R-:W3:Y:S03]  /*8a20*/  LDL R235, [R1+0x20] ;  /* 0x0000200001eb7983 */ /* 0x008ee60000100800 */
[C---:B------:R-:W-:Y:S01]  /*8a30*/  HMMA.16816.F32.BF16 R64, R188.reuse, R210, R64 ;  /* 0x000000d2bc40723c */ /* 0x040fe20000041840 */
[----:B------:R4:W-:Y:S06]  /*8a40*/  @P2 LDGSTS.E.BYPASS.LTC128B.128 [R241+0x900], [R208.64], !P6 ;  /* 0x00900000d0f12fae */ /* 0x0009ec000f101d4a */
[----:B------:R-:W-:Y:S01]  /*8a50*/  @P2 IADD3 R210, P0, R208, UR9, RZ ;  /* 0x00000009d0d22c10 */ /* 0x000fe2000ff1e0ff */
[-C--:B-1----:R-:W-:Y:S01]  /*8a60*/  HMMA.16816.F32.BF16 R68, R188, R184.reuse, R68 ;  /* 0x000000b8bc44723c */ /* 0x082fe20000041844 */
[----:B------:R-:W-:Y:S03]  /*8a70*/  STL [R1+0x90], R231 ;  /* 0x000090e701007387 */ /* 0x000fe60000100800 */
[----:B------:R-:W-:Y:S02]  /*8a80*/  @P2 IADD3.X R211, R209, UR8, RZ, P0, !PT ;  /* 0x00000008d1d32c10 */ /* 0x000fe400087fe4ff */
[----:B------:R-:W-:Y:S02]  /*8a90*/  @P2 IADD3 R206, P1, R210, UR9, RZ ;  /* 0x00000009d2ce2c10 */ /* 0x000fe4000ff3e0ff */
[C---:B------:R-:W-:Y:S01]  /*8aa0*/  HMMA.16816.F32.BF16 R72, R196.reuse, R184, R72 ;  /* 0x000000b8c448723c */ /* 0x040fe20000041848 */
[----:B------:R4:W-:Y:S03]  /*8ab0*/  @P2 LDGSTS.E.BYPASS.LTC128B.128 [R241+0x1100], [R210.64], !P6 ;  /* 0x01100000d2f12fae */ /* 0x0009e6000f101d4a */
[----:B------:R-:W-:Y:S02]  /*8ac0*/  @P2 IADD3.X R207, R211, UR8, RZ, P1, !PT ;  /* 0x00000008d3cf2c10 */ /* 0x000fe40008ffe4ff */
[----:B--2---:R-:W-:Y:S02]  /*8ad0*/  @P2 IADD3 R204, P0, R206, UR9, RZ ;  /* 0x00000009cecc2c10 */ /* 0x004fe4000ff1e0ff */
[-C--:B------:R-:W-:Y:S01]  /*8ae0*/  HMMA.16816.F32.BF16 R76, R196, R186.reuse, R76 ;  /* 0x000000bac44c723c */ /* 0x080fe2000004184c */
[----:B------:R1:W-:Y:S03]  /*8af0*/  @P2 LDGSTS.E.BYPASS.LTC128B.128 [R241+0x1900], [R206.64], !P6 ;  /* 0x01900000cef12fae */ /* 0x0003e6000f101d4a */
[----:B------:R-:W-:Y:S02]  /*8b00*/  @P2 IADD3.X R205, R207, UR8, RZ, P0, !PT ;  /* 0x00000008cfcd2c10 */ /* 0x000fe400087fe4ff */
[----:B------:R-:W-:Y:S02]  /*8b10*/  @P2 IADD3 R184, P1, R204, UR9, RZ ;  /* 0x00000009ccb82c10 */ /* 0x000fe4000ff3e0ff */
[C---:B------:R-:W-:Y:S01]  /*8b20*/  HMMA.16816.F32.BF16 R80, R188.reuse, R186, R80 ;  /* 0x000000babc50723c */ /* 0x040fe20000041850 */
[----:B------:R1:W-:Y:S03]  /*8b30*/  @P2 LDGSTS.E.BYPASS.LTC128B.128 [R241+0x2100], [R204.64], !P6 ;  /* 0x02100000ccf12fae */ /* 0x0003e6000f101d4a */
[----:B------:R-:W-:Y:S03]  /*8b40*/  @P2 IADD3.X R185, R205, UR8, RZ, P1, !PT ;  /* 0x00000008cdb92c10 */ /* 0x000fe60008ffe4ff */
[----:B------:R-:W-:Y:S01]  /*8b50*/  @P2 IADD3 R186, P0, R184, UR9, RZ ;  /* 0x00000009b8ba2c10 */ /* 0x000fe2000ff1e0ff */
[-C--:B------:R-:W-:Y:S01]  /*8b60*/  HMMA.16816.F32.BF16 R84, R188, R192.reuse, R84 ;  /* 0x000000c0bc54723c */ /* 0x080fe20000041854 */
[----:B------:R2:W-:Y:S03]  /*8b70*/  @P2 LDGSTS.E.BYPASS.LTC128B.128 [R241+0x2900], [R184.64], !P6 ;  /* 0x02900000b8f12fae */ /* 0x0005e6000f101d4a */
[----:B------:R-:W-:Y:S04]  /*8b80*/  @P2 IADD3.X R187, R185, UR8, RZ, P0, !PT ;  /* 0x00000008b9bb2c10 */ /* 0x000fe800087fe4ff */
[C---:B------:R-:W-:Y:S01]  /*8b90*/  HMMA.16816.F32.BF16 R88, R196.reuse, R192, R88 ;  /* 0x000000c0c458723c */ /* 0x040fe20000041858 */
[----:B------:R2:W-:Y:S07]  /*8ba0*/  @P2 LDGSTS.E.BYPASS.LTC128B.128 [R241+0x3100], [R186.64], !P6 ;  /* 0x03100000baf12fae */ /* 0x0005ee000f101d4a */
[-C--:B------:R-:W-:Y:S01]  /*8bb0*/  HMMA.16816.F32.BF16 R92, R196, R194.reuse, R92 ;  /* 0x000000c2c45c723c */ /* 0x080fe2000004185c */
[----:B----4-:R-:W-:Y:S07]  /*8bc0*/  LDSM.16.M88.4 R208, [R231+0x9100] ;  /* 0x00910000e7d0783b */ /* 0x010fee0000000200 */
[C---:B------:R-:W-:Y:S01]  /*8bd0*/  HMMA.16816.F32.BF16 R96, R188.reuse, R194, R96 ;  /* 0x000000c2bc60723c */ /* 0x040fe20000041860 */
[----:B-1----:R-:W-:Y:S07]  /*8be0*/  LDSM.16.M88.4 R204, [R229+0x3900] ;  /* 0x00390000e5cc783b */ /* 0x002fee0000000200 */
[-C--:B------:R-:W-:Y:S01]  /*8bf0*/  HMMA.16816.F32.BF16 R100, R188, R200.reuse, R100 ;  /* 0x000000c8bc64723c */ /* 0x080fe20000041864 */
[----:B------:R-:W-:Y:S07]  /*8c00*/  LDSM.16.M88.4 R212, [R229+0x4100] ;  /* 0x00410000e5d4783b */ /* 0x000fee0000000200 */
[C---:B------:R-:W-:Y:S01]  /*8c10*/  HMMA.16816.F32.BF16 R104, R196.reuse, R200, R104 ;  /* 0x000000c8c468723c */ /* 0x040fe20000041868 */
[----:B--2---:R1:W2:Y:S07]  /*8c20*/  LDSM.16.M88.4 R184, [R231+0x7100] ;  /* 0x00710000e7b8783b */ /* 0x0042ae0000000200 */
[-C--:B------:R-:W-:Y:S01]  /*8c30*/  HMMA.16816.F32.BF16 R108, R196, R202.reuse, R108 ;  /* 0x000000cac46c723c */ /* 0x080fe2000004186c */
[----:B------:R-:W4:Y:S07]  /*8c40*/  LDSM.16.M88.4 R192, [R229+0x4900] ;  /* 0x00490000e5c0783b */ /* 0x000f2e0000000200 */
[----:B------:R-:W-:Y:S01]  /*8c50*/  HMMA.16816.F32.BF16 R112, R188, R202, R112 ;  /* 0x000000cabc70723c */ /* 0x000fe20000041870 */
[----:B------:R-:W4:Y:S08]  /*8c60*/  LDSM.16.M88.4 R196, [R229+0x5100] ;  /* 0x00510000e5c4783b */ /* 0x000f300000000200 */
[----:B------:R-:W4:Y:S08]  /*8c70*/  LDSM.16.M88.4 R188, [R229+0x5900] ;  /* 0x00590000e5bc783b */ /* 0x000f300000000200 */
[----:B-1----:R-:W3:Y:S04]  /*8c80*/  LDL R231, [R1+0x38] ;  /* 0x0000380001e77983 */ /* 0x002ee80000100800 */
[----:B------:R-:W-:Y:S01]  /*8c90*/  STL [R1+0x94], R229 ;  /* 0x000094e501007387 */ /* 0x000fe20000100800 */
[-C--:B--2---:R-:W-:Y:S03]  /*8ca0*/  HMMA.16816.F32.BF16 R4, R184, R204.reuse, R4 ;  /* 0x000000ccb804723c */ /* 0x084fe60000041804 */
[----:B------:R-:W-:Y:S05]  /*8cb0*/  LDSM.16.M88.4 R200, [R229+0x6900] ;  /* 0x00690000e5c8783b */ /* 0x000fea0000000200 */
[C---:B------:R-:W-:Y:S03]  /*8cc0*/  HMMA.16816.F32.BF16 R8, R208.reuse, R204, R8 ;  /* 0x000000ccd008723c */ /* 0x040fe60000041808 */
[----:B------:R-:W0:Y:S05]  /*8cd0*/  LDGDEPBAR ;  /* 0x00000000000079af */ /* 0x000e2a0000000000 */
        /* <DEDUP_REMOVED lines=8> */
[-C--:B----4-:R-:W-:Y:S08]  /*8d60*/  HMMA.16816.F32.BF16 R36, R184, R192.reuse, R36 ;  /* 0x000000c0b824723c */ /* 0x090ff00000041824 */
[C---:B------:R-:W-:Y:S08]  /*8d70*/  HMMA.16816.F32.BF16 R40, R208.reuse, R192, R40 ;  /* 0x000000c0d028723c */ /* 0x040ff00000041828 */
[-C--:B------:R-:W-:Y:S08]  /*8d80*/  HMMA.16816.F32.BF16 R44, R208, R194.reuse, R44 ;  /* 0x000000c2d02c723c */ /* 0x080ff0000004182c */
[C---:B------:R-:W-:Y:S01]  /*8d90*/  HMMA.16816.F32.BF16 R48, R184.reuse, R194, R48 ;  /* 0x000000c2b830723c */ /* 0x040fe20000041830 */
[----:B------:R1:W2:Y:S07]  /*8da0*/  LDSM.16.M88.4 R192, [R229+0x6100] ;  /* 0x00610000e5c0783b */ /* 0x0002ae0000000200 */
[-C--:B------:R-:W-:Y:S08]  /*8db0*/  HMMA.16816.F32.BF16 R52, R184, R196.reuse, R52 ;  /* 0x000000c4b834723c */ /* 0x080ff00000041834 */
[C---:B------:R-:W-:Y:S08]  /*8dc0*/  HMMA.16816.F32.BF16 R56, R208.reuse, R196, R56 ;  /* 0x000000c4d038723c */ /* 0x040ff00000041838 */
[-C--:B------:R-:W-:Y:S01]  /*8dd0*/  HMMA.16816.F32.BF16 R60, R208, R198.reuse, R60 ;  /* 0x000000c6d03c723c */ /* 0x080fe2000004183c */
[----:B-1----:R-:W4:Y:S04]  /*8de0*/  LDL R229, [R1+0x1c] ;  /* 0x00001c0001e57983 */ /* 0x002f280000100800 */
[----:B------:R-:W-:Y:S03]  /*8df0*/  STL [R1+0x98], R232 ;  /* 0x000098e801007387 */ /* 0x000fe60000100800 */
[C---:B------:R-:W-:Y:S01]  /*8e00*/  HMMA.16816.F32.BF16 R64, R184.reuse, R198, R64 ;  /* 0x000000c6b840723c */ /* 0x040fe20000041840 */
[----:B------:R-:W-:Y:S04]  /*8e10*/  STL [R1+0x9c], R228 ;  /* 0x00009ce401007387 */ /* 0x000fe80000100800 */
[----:B------:R1:W3:Y:S03]  /*8e20*/  LDL R0, [R1+0x18] ;  /* 0x0000180001007983 */ /* 0x0002e60000100800 */
[-C--:B------:R-:W-:Y:S01]  /*8e30*/  HMMA.16816.F32.BF16 R68, R184, R188.reuse, R68 ;  /* 0x000000bcb844723c */ /* 0x080fe20000041844 */
[----:B------:R-:W1:Y:S07]  /*8e40*/  LDSM.16.M88.4 R196, [R232+0x9100] ;  /* 0x00910000e8c4783b */ /* 0x000e6e0000000200 */
[C---:B------:R-:W-:Y:S08]  /*8e50*/  HMMA.16816.F32.BF16 R72, R208.reuse, R188, R72 ;  /* 0x000000bcd048723c */ /* 0x040ff00000041848 */
[-C--:B------:R-:W-:Y:S08]  /*8e60*/  HMMA.16816.F32.BF16 R76, R208, R190.reuse, R76 ;  /* 0x000000bed04c723c */ /* 0x080ff0000004184c */
[C---:B------:R-:W-:Y:S08]  /*8e70*/  HMMA.16816.F32.BF16 R80, R184.reuse, R190, R80 ;  /* 0x000000beb850723c */ /* 0x040ff00000041850 */
[-C--:B--2---:R-:W-:Y:S08]  /*8e80*/  HMMA.16816.F32.BF16 R84, R184, R192.reuse, R84 ;  /* 0x000000c0b854723c */ /* 0x084ff00000041854 */
[C---:B------:R-:W-:Y:S08]  /*8e90*/  HMMA.16816.F32.BF16 R88, R208.reuse, R192, R88 ;  /* 0x000000c0d058723c */ /* 0x040ff00000041858 */
[-C--:B------:R-:W-:Y:S08]  /*8ea0*/  HMMA.16816.F32.BF16 R92, R208, R194.reuse, R92 ;  /* 0x000000c2d05c723c */ /* 0x080ff0000004185c */
[C---:B------:R-:W-:Y:S08]  /*8eb0*/  HMMA.16816.F32.BF16 R96, R184.reuse, R194, R96 ;  /* 0x000000c2b860723c */ /* 0x040ff00000041860 */
[-C--:B------:R-:W-:Y:S08]  /*8ec0*/  HMMA.16816.F32.BF16 R100, R184, R200.reuse, R100 ;  /* 0x000000c8b864723c */ /* 0x080ff00000041864 */
[C---:B------:R-:W-:Y:S08]  /*8ed0*/  HMMA.16816.F32.BF16 R104, R208.reuse, R200, R104 ;  /* 0x000000c8d068723c */ /* 0x040ff00000041868 */
[-C--:B------:R-:W-:Y:S08]  /*8ee0*/  HMMA.16816.F32.BF16 R108, R208, R202.reuse, R108 ;  /* 0x000000cad06c723c */ /* 0x080ff0000004186c */
[----:B------:R-:W-:Y:S08]  /*8ef0*/  HMMA.16816.F32.BF16 R112, R184, R202, R112 ;  /* 0x000000cab870723c */ /* 0x000ff00000041870 */
[-C--:B------:R-:W-:Y:S08]  /*8f00*/  HMMA.16816.F32.BF16 R4, R204, R212.reuse, R4 ;  /* 0x000000d4cc04723c */ /* 0x080ff00000041804 */
[C---:B-1----:R-:W-:Y:S08]  /*8f10*/  HMMA.16816.F32.BF16 R8, R196.reuse, R212, R8 ;  /* 0x000000d4c408723c */ /* 0x042ff00000041808 */
        /* <DEDUP_REMOVED lines=20> */
[----:B------:R1:W1:Y:S01]  /*9060*/  MUFU.TANH R238, R7 ;  /* 0x0000000700ee7308 */ /* 0x0002620000002400 */
[----:B------:R-:W-:Y:S09]  /*9070*/  FMUL.FTZ R17, R17, c[0x0][0x320] ;  /* 0x0000c80011117a20 */ /* 0x000ff20000410000 */
[----:B------:R-:W-:Y:S10]  /*9080*/  MUFU.TANH R248, R17 ;  /* 0x0000001100f87308 */ /* 0x000ff40000002400 */
[----:B------:R-:W-:Y:S01]  /*9090*/  MUFU.TANH R237, R8 ;  /* 0x0000000800ed7308 */ /* 0x000fe20000002400 */
[----:B-1----:R-:W1:Y:S09]  /*90a0*/  LDSM.16.M88.4 R4, [R228+0x800] ;  /* 0x00080000e404783b */ /* 0x002e720000000200 */
[----:B------:R-:W-:Y:S10]  /*90b0*/  MUFU.TANH R234, R9 ;  /* 0x0000000900ea7308 */ /* 0x000ff40000002400 */
[----:B------:R-:W-:Y:S10]  /*90c0*/  MUFU.TANH R233, R10 ;  /* 0x0000000a00e97308 */ /* 0x000ff40000002400 */
[----:B------:R2:W2:Y:S10]  /*90d0*/  MUFU.TANH R230, R11 ;  /* 0x0000000b00e67308 */ /* 0x0004b40000002400 */
[----:B------:R-:W3:Y:S01]  /*90e0*/  MUFU.TANH R119, R12 ;  /* 0x0000000c00777308 */ /* 0x000ee20000002400 */
[-C--:B-1----:R-:W-:Y:S09]  /*90f0*/  HMMA.16816.F32.BF16 R20, R204, R4.reuse, R20 ;  /* 0x00000004cc14723c */ /* 0x082ff20000041814 */
[----:B------:R-:W-:Y:S01]  /*9100*/  MUFU.TANH R252, R13 ;  /* 0x0000000d00fc7308 */ /* 0x000fe20000002400 */
[C---:B------:R-:W-:Y:S01]  /*9110*/  HMMA.16816.F32.BF16 R24, R196.reuse, R4, R24 ;  /* 0x00000004c418723c */ /* 0x040fe20000041818 */
[----:B--2---:R-:W1:Y:S08]  /*9120*/  LDSM.16.M88.4 R8, [R228+0x1000] ;  /* 0x00100000e408783b */ /* 0x004e700000000200 */
[----:B------:R-:W-:Y:S01]  /*9130*/  MUFU.TANH R251, R14 ;  /* 0x0000000e00fb7308 */ /* 0x000fe20000002400 */
[-C--:B------:R-:W-:Y:S04]  /*9140*/  HMMA.16816.F32.BF16 R28, R196, R6.reuse, R28 ;  /* 0x00000006c41c723c */ /* 0x080fe8000004181c */
[----:B------:R-:W-:Y:S04]  /*9150*/  FMUL.FTZ R22, R22, c[0x0][0x320] ;  /* 0x0000c80016167a20 */ /* 0x000fe80000410000 */
[C---:B------:R-:W-:Y:S01]  /*9160*/  HMMA.16816.F32.BF16 R32, R204.reuse, R6, R32 ;  /* 0x00000006cc20723c */ /* 0x040fe20000041820 */
[----:B------:R2:W-:Y:S01]  /*9170*/  MUFU.TANH R250, R15 ;  /* 0x0000000f00fa7308 */ /* 0x0005e20000002400 */
[----:B------:R-:W3:Y:S02]  /*9180*/  LDSM.16.M88.4 R4, [R228+0x1800] ;  /* 0x00180000e404783b */ /* 0x000ee40000000200 */
[----:B------:R-:W-:Y:S02]  /*9190*/  FMUL.FTZ R21, R21, c[0x0][0x320] ;  /* 0x0000c80015157a20 */ /* 0x000fe40000410000 */
[----:B------:R-:W-:Y:S02]  /*91a0*/  FMUL.FTZ R20, R20, c[0x0][0x320] ;  /* 0x0000c80014147a20 */ /* 0x000fe40000410000 */
[----:B------:R-:W-:Y:S03]  /*91b0*/  FMUL.FTZ R23, R23, c[0x0][0x320] ;  /* 0x0000c80017177a20 */ /* 0x000fe60000410000 */
[----:B------:R3:W3:Y:S01]  /*91c0*/  MUFU.TANH R243, R22 ;  /* 0x0000001600f37308 */ /* 0x0006e20000002400 */
        /* <DEDUP_REMOVED lines=8> */
[-C--:B-1----:R-:W-:Y:S01]  /*9250*/  HMMA.16816.F32.BF16 R36, R204, R8.reuse, R36 ;  /* 0x00000008cc24723c */ /* 0x082fe20000041824 */
[----:B--2---:R-:W-:Y:S02]  /*9260*/  LDSM.16.M88.4 R12, [R228+0x3000] ;  /* 0x00300000e40c783b */ /* 0x004fe40000000200 */
[----:B------:R-:W-:Y:S02]  /*9270*/  FMUL.FTZ R25, R25, c[0x0][0x320] ;  /* 0x0000c80019197a20 */ /* 0x000fe40000410000 */
[----:B------:R-:W-:Y:S01]  /*9280*/  FMUL.FTZ R32, R32, c[0x0][0x320] ;  /* 0x0000c80020207a20 */ /* 0x000fe20000410000 */
[----:B------:R1:W-:Y:S01]  /*9290*/  MUFU.TANH R246, R19 ;  /* 0x0000001300f67308 */ /* 0x0003e20000002400 */
[----:B------:R-:W-:Y:S01]  /*92a0*/  FMUL.FTZ R33, R33, c[0x0][0x320] ;  /* 0x0000c80021217a20 */ /* 0x000fe20000410000 */
[C---:B------:R-:W-:Y:S04]  /*92b0*/  HMMA.16816.F32.BF16 R40, R196.reuse, R8, R40 ;  /* 0x00000008c428723c */ /* 0x040fe80000041828 */
[----:B------:R-:W-:Y:S02]  /*92c0*/  FMUL.FTZ R31, R31, c[0x0][0x320] ;  /* 0x0000c8001f1f7a20 */ /* 0x000fe40000410000 */
[----:B------:R-:W-:Y:S02]  /*92d0*/  FMUL.FTZ R34, R34, c[0x0][0x320] ;  /* 0x0000c80022227a20 */ /* 0x000fe40000410000 */
[----:B------:R2:W-:Y:S01]  /*92e0*/  MUFU.TANH R244, R21 ;  /* 0x0000001500f47308 */ /* 0x0005e20000002400 */
[-C--:B------:R-:W-:Y:S07]  /*92f0*/  HMMA.16816.F32.BF16 R44, R196, R10.reuse, R44 ;  /* 0x0000000ac42c723c */ /* 0x080fee000004182c */
[----:B------:R-:W-:Y:S01]  /*9300*/  FMUL.FTZ R36, R36, c[0x0][0x320] ;  /* 0x0000c80024247a20 */ /* 0x000fe20000410000 */
[C---:B------:R-:W-:Y:S01]  /*9310*/  HMMA.16816.F32.BF16 R48, R204.reuse, R10, R48 ;  /* 0x0000000acc30723c */ /* 0x040fe20000041830 */
[----:B------:R-:W-:Y:S01]  /*9320*/  MUFU.TANH R247, R18 ;  /* 0x0000001200f77308 */ /* 0x000fe20000002400 */
[----:B------:R-:W1:Y:S02]  /*9330*/  LDSM.16.M88.4 R8, [R228+0x2000] ;  /* 0x00200000e408783b */ /* 0x000e640000000200 */
[----:B---3--:R-:W-:Y:S02]  /*9340*/  @P4 IMAD.MOV.U32 R0, RZ, RZ, R2 ;  /* 0x000000ffff004224 */ /* 0x008fe400078e0002 */
[----:B------:R-:W-:Y:S02]  /*9350*/  FMUL.FTZ R37, R37, c[0x0][0x320] ;  /* 0x0000c80025257a20 */ /* 0x000fe40000410000 */
[-C--:B------:R-:W-:Y:S02]  /*9360*/  HMMA.16816.F32.BF16 R52, R204, R4.reuse, R52 ;  /* 0x00000004cc34723c */ /* 0x080fe40000041834 */
[----:B------:R-:W-:Y:S01]  /*9370*/  SHFL.IDX PT, R2, R0, 0x1, 0x1c1f ;  /* 0x003c1f0000027f89 */ /* 0x000fe200000e0000 */
        /* <DEDUP_REMOVED lines=22> */
[----:B------:R1:W1:Y:S01]  /*94e0*/  MUFU.TANH R220, R27 ;  /* 0x0000001b00dc7308 */ /* 0x0002620000002400 */
[----:B------:R-:W-:Y:S02]  /*94f0*/  SHFL.IDX PT, R9, R0, 0x2, 0x1c1f ;  /* 0x005c1f0000097f89 */ /* 0x000fe400000e0000 */
[----:B------:R-:W-:Y:S02]  /*9500*/  FMUL.FTZ R50, R50, c[0x0][0x320] ;  /* 0x0000c80032327a20 */ /* 0x000fe40000410000 */
        /* <DEDUP_REMOVED lines=8> */
[----:B------:R-:W1:Y:S01]  /*9590*/  MUFU.TANH R219, R28 ;  /* 0x0000001c00db7308 */ /* 0x000e620000002400 */
[----:B------:R-:W-:Y:S02]  /*95a0*/  FMUL.FTZ R69, R69, c[0x0][0x320] ;  /* 0x0000c80045457a20 */ /* 0x000fe40000410000 */
[-C--:B---3--:R-:W-:Y:S04]  /*95b0*/  HMMA.16816.F32.BF16 R84, R204, R4.reuse, R84 ;  /* 0x00000004cc54723c */ /* 0x088fe80000041854 */
[----:B------:R-:W-:Y:S02]  /*95c0*/  FMUL.FTZ R73, R73, c[0x0][0x320] ;  /* 0x0000c80049497a20 */ /* 0x000fe40000410000 */
[----:B------:R-:W-:Y:S01]  /*95d0*/  FMUL.FTZ R55, R55, c[0x0][0x320] ;  /* 0x0000c80037377a20 */ /* 0x000fe20000410000 */
[----:B------:R3:W-:Y:S01]  /*95e0*/  MUFU.TANH R213, R36 ;  /* 0x0000002400d57308 */ /* 0x0007e20000002400 */
[C---:B------:R-:W-:Y:S01]  /*95f0*/  HMMA.16816.F32.BF16 R88, R196.reuse, R4, R88 ;  /* 0x00000004c458723c */ /* 0x040fe20000041858 */
[----:B------:R-:W1:Y:S03]  /*9600*/  SHFL.IDX PT, R4, R0, RZ, 0x1c1f ;  /* 0x001c1fff00047589 */ /* 0x000e6600000e0000 */
[----:B------:R-:W-:Y:S02]  /*9610*/  FMUL.FTZ R61, R61, c[0x0][0x320] ;  /* 0x0000c8003d3d7a20 */ /* 0x000fe40000410000 */
[----:B------:R-:W-:Y:S02]  /*9620*/  FMUL.FTZ R62, R62, c[0x0][0x320] ;  /* 0x0000c8003e3e7a20 */ /* 0x000fe40000410000 */
[-C--:B------:R-:W-:Y:S01]  /*9630*/  HMMA.16816.F32.BF16 R92, R196, R6.reuse, R92 ;  /* 0x00000006c45c723c */ /* 0x080fe2000004185c */
[----:B------:R2:W-:Y:S03]  /*9640*/  MUFU.TANH R17, R73 ;  /* 0x0000004900117308 */ /* 0x0005e60000002400 */
[----:B------:R-:W-:Y:S02]  /*9650*/  IMAD R5, R216, -0x70, RZ ;  /* 0xffffff90d8057824 */ /* 0x000fe400078e02ff */
[----:B------:R-:W-:Y:S02]  /*9660*/  FMUL.FTZ R64, R64, c[0x0][0x320] ;  /* 0x0000c80040407a20 */ /* 0x000fe40000410000 */
[C---:B------:R-:W-:Y:S03]  /*9670*/  HMMA.16816.F32.BF16 R96, R204.reuse, R6, R96 ;  /* 0x00000006cc60723c */ /* 0x040fe60000041860 */
[----:B------:R-:W2:Y:S01]  /*9680*/  MUFU.TANH R218, R29 ;  /* 0x0000001d00da7308 */ /* 0x000ea20000002400 */
[----:B----4-:R-:W-:Y:S01]  /*9690*/  IADD3 R5, -R229, 0x1, R5 ;  /* 0x00000001e5057810 */ /* 0x010fe20007ffe105 */
[----:B------:R-:W-:Y:S02]  /*96a0*/  FMUL.FTZ R65, R65, c[0x0][0x320] ;  /* 0x0000c80041417a20 */ /* 0x000fe40000410000 */
[----:B------:R-:W-:Y:S01]  /*96b0*/  FMUL.FTZ R80, R80, c[0x0][0x320] ;  /* 0x0000c80050507a20 */ /* 0x000fe20000410000 */
[-C--:B------:R-:W-:Y:S04]  /*96c0*/  HMMA.16816.F32.BF16 R100, R204, R12.reuse, R100 ;  /* 0x0000000ccc64723c */ /* 0x080fe80000041864 */
[----:B------:R-:W-:Y:S01]  /*96d0*/  IADD3 R5, -R235, R5, R231 ;  /* 0x00000005eb057210 */ /* 0x000fe20007ffe1e7 */
[----:B------:R-:W-:Y:S01]  /*96e0*/  MUFU.TANH R217, R30 ;  /* 0x0000001e00d97308 */ /* 0x000fe20000002400 */
[----:B------:R-:W-:Y:S02]  /*96f0*/  FMUL.FTZ R89, R89, c[0x0][0x320] ;  /* 0x0000c80059597a20 */ /* 0x000fe40000410000 */
[C---:B-1----:R-:W-:Y:S01]  /*9700*/  IADD3 R4, R5.reuse, R4, RZ ;  /* 0x0000000405047210 */ /* 0x042fe20007ffe0ff */
[C---:B------:R-:W-:Y:S01]  /*9710*/  IMAD.IADD R2, R5.reuse, 0x1, R2 ;  /* 0x0000000105027824 */ /* 0x040fe200078e0202 */
[C---:B------:R-:W-:Y:S04]  /*9720*/  HMMA.16816.F32.BF16 R104, R196.reuse, R12, R104 ;  /* 0x0000000cc468723c */ /* 0x040fe80000041868 */
[----:B------:R-:W-:Y:S01]  /*9730*/  ISETP.GT.AND P0, PT, R2, RZ, PT ;  /* 0x000000ff0200720c */ /* 0x000fe20003f04270 */
[----:B------:R-:W-:Y:S01]  /*9740*/  MUFU.TANH R29, R32 ;  /* 0x00000020001d7308 */ /* 0x000fe20000002400 */
[C---:B------:R-:W-:Y:S01]  /*9750*/  IMAD.IADD R0, R5.reuse, 0x1, R9 ;  /* 0x0000000105007824 */ /* 0x040fe200078e0209 */
[----:B------:R-:W-:Y:S01]  /*9760*/  IADD3 R5, R5, R8, RZ ;  /* 0x0000000805057210 */ /* 0x000fe20007ffe0ff */
[----:B------:R-:W-:Y:S01]  /*9770*/  FMUL.FTZ R88, R88, c[0x0][0x320] ;  /* 0x0000c80058587a20 */ /* 0x000fe20000410000 */
[----:B------:R-:W-:Y:S01]  /*9780*/  ISETP.GT.AND P2, PT, R4, RZ, PT ;  /* 0x000000ff0400720c */ /* 0x000fe20003f44270 */
[-C--:B------:R-:W-:Y:S03]  /*9790*/  HMMA.16816.F32.BF16 R108, R196, R14.reuse, R108 ;  /* 0x0000000ec46c723c */ /* 0x080fe6000004186c */
[----:B------:R-:W-:Y:S01]  /*97a0*/  FSEL R8, R236, -INF , P2 ;  /* 0xff800000ec087808 */ /* 0x000fe20001000000 */
[----:B------:R-:W-:Y:S01]  /*97b0*/  FMUL.FTZ R81, R81, c[0x0][0x320] ;  /* 0x0000c80051517a20 */ /* 0x000fe20000410000 */
[----:B------:R-:W-:Y:S01]  /*97c0*/  MUFU.TANH R30, R33 ;  /* 0x00000021001e7308 */ /* 0x000fe20000002400 */
[----:B------:R-:W-:Y:S01]  /*97d0*/  ISETP.GT.AND P5, PT, R2, 0x1, PT ;  /* 0x000000010200780c */ /* 0x000fe20003fa4270 */
[----:B------:R-:W-:Y:S01]  /*97e0*/  FMUL.FTZ R78, R78, c[0x0][0x320] ;  /* 0x0000c8004e4e7a20 */ /* 0x000fe20000410000 */
[----:B------:R-:W-:Y:S01]  /*97f0*/  FSEL R12, R239, -INF , P0 ;  /* 0xff800000ef0c7808 */ /* 0x000fe20000000000 */
[----:B------:R-:W-:Y:S04]  /*9800*/  HMMA.16816.F32.BF16 R112, R204, R14, R112 ;  /* 0x0000000ecc70723c */ /* 0x000fe80000041870 */
[----:B------:R-:W-:Y:S01]  /*9810*/  ISETP.GT.AND P0, PT, R5, 0x1, PT ;  /* 0x000000010500780c */ /* 0x000fe20003f04270 */
[----:B------:R-:W-:Y:S01]  /*9820*/  FMUL.FTZ R84, R84, c[0x0][0x320] ;  /* 0x0000c80054547a20 */ /* 0x000fe20000410000 */
[----:B------:R-:W-:Y:S01]  /*9830*/  MUFU.TANH R32, R35 ;  /* 0x0000002300207308 */ /* 0x000fe20000002400 */
[----:B------:R-:W-:Y:S01]  /*9840*/  FSEL R13, R238, -INF , P5 ;  /* 0xff800000ee0d7808 */ /* 0x000fe20002800000 */
[----:B------:R-:W-:Y:S01]  /*9850*/  FMUL.FTZ R85, R85, c[0x0][0x320] ;  /* 0x0000c80055557a20 */ /* 0x000fe20000410000 */
[----:B------:R-:W-:Y:S02]  /*9860*/  FSEL R22, R230, -INF , P0 ;  /* 0xff800000e6167808 */ /* 0x000fe40000000000 */
[----:B------:R-:W-:Y:S01]  /*9870*/  ISETP.GT.AND P5, PT, R0, 0x8, PT ;  /* 0x000000080000780c */ /* 0x000fe20003fa4270 */
[----:B------:R-:W-:Y:S01]  /*9880*/  FMUL.FTZ R82, R82, c[0x0][0x320] ;  /* 0x0000c80052527a20 */ /* 0x000fe20000410000 */
[----:B------:R-:W-:Y:S01]  /*9890*/  ISETP.GT.AND P1, PT, R4, 0x1, PT ;  /* 0x000000010400780c */ /* 0x000fe20003f24270 */
[----:B------:R-:W-:Y:S01]  /*98a0*/  FMUL.FTZ R86, R86, c[0x0][0x320] ;  /* 0x0000c80056567a20 */ /* 0x000fe20000410000 */
[----:B------:R-:W-:Y:S01]  /*98b0*/  FSEL R19, R119, -INF , P5 ;  /* 0xff80000077137808 */ /* 0x000fe20002800000 */
[----:B------:R1:W-:Y:S01]  /*98c0*/  MUFU.TANH R212, R37 ;  /* 0x0000002500d47308 */ /* 0x0003e20000002400 */
[----:B------:R-:W-:Y:S01]  /*98d0*/  FMUL.FTZ R40, R40, c[0x0][0x320] ;  /* 0x0000c80028287a20 */ /* 0x000fe20000410000 */
[----:B------:R-:W-:Y:S01]  /*98e0*/  FSEL R9, R240, -INF , P1 ;  /* 0xff800000f0097808 */ /* 0x000fe20000800000 */
[----:B------:R-:W-:Y:S01]  /*98f0*/  FMUL.FTZ R83, R83, c[0x0][0x320] ;  /* 0x0000c80053537a20 */ /* 0x000fe20000410000 */
[----:B------:R-:W-:Y:S01]  /*9900*/  ISETP.GT.AND P1, PT, R5, RZ, PT ;  /* 0x000000ff0500720c */ /* 0x000fe20003f24270 */
[----:B------:R-:W-:Y:S01]  /*9910*/  FMUL.FTZ R87, R87, c[0x0][0x320] ;  /* 0x0000c80057577a20 */ /* 0x000fe20000410000 */
[----:B------:R-:W-:Y:S01]  /*9920*/  ISETP.GT.AND P5, PT, R4, 0x9, PT ;  /* 0x000000090400780c */ /* 0x000fe20003fa4270 */
[----:B------:R-:W-:Y:S01]  /*9930*/  FMUL.FTZ R98, R98, c[0x0][0x320] ;  /* 0x0000c80062627a20 */ /* 0x000fe20000410000 */
[----:B--2---:R-:W-:Y:S01]  /*9940*/  FSEL R21, R233, -INF , P1 ;  /* 0xff800000e9157808 */ /* 0x004fe20000800000 */
[----:B------:R-:W-:Y:S01]  /*9950*/  FMUL.FTZ R115, R115, c[0x0][0x320] ;  /* 0x0000c80073737a20 */ /* 0x000fe20000410000 */
[----:B------:R-:W-:Y:S01]  /*9960*/  MUFU.TANH R215, R31 ;  /* 0x0000001f00d77308 */ /* 0x000fe20000002400 */
[----:B------:R-:W-:Y:S01]  /*9970*/  FSEL R11, R248, -INF , P5 ;  /* 0xff800000f80b7808 */ /* 0x000fe20002800000 */
[----:B------:R-:W-:Y:S01]  /*9980*/  FMUL.FTZ R93, R93, c[0x0][0x320] ;  /* 0x0000c8005d5d7a20 */ /* 0x000fe20000410000 */
[----:B------:R-:W-:Y:S01]  /*9990*/  ISETP.GT.AND P5, PT, R2, 0x10, PT ;  /* 0x000000100200780c */ /* 0x000fe20003fa4270 */
[----:B------:R-:W-:Y:S01]  /*99a0*/  FMUL.FTZ R90, R90, c[0x0][0x320] ;  /* 0x0000c8005a5a7a20 */ /* 0x000fe20000410000 */
[----:B------:R-:W-:Y:S01]  /*99b0*/  FMNMX.FTZ R6, R12, R116, !PT ;  /* 0x000000740c067209 */ /* 0x000fe20007810000 */
[----:B------:R-:W-:Y:S01]  /*99c0*/  FMUL.FTZ R99, R99, c[0x0][0x320] ;  /* 0x0000c80063637a20 */ /* 0x000fe20000410000 */
[----:B------:R-:W-:Y:S01]  /*99d0*/  FSEL R27, R243, -INF , P5 ;  /* 0xff800000f31b7808 */ /* 0x000fe20002800000 */
[----:B------:R-:W-:Y:S01]  /*99e0*/  FMUL.FTZ R102, R102, c[0x0][0x320] ;  /* 0x0000c80066667a20 */ /* 0x000fe20000410000 */
[----:B------:R-:W-:Y:S01]  /*99f0*/  ISETP.GT.AND P5, PT, R5, 0x11, PT ;  /* 0x000000110500780c */ /* 0x000fe20003fa4270 */
[----:B------:R-:W2:Y:S01]  /*9a00*/  MUFU.TANH R31, R34 ;  /* 0x00000022001f7308 */ /* 0x000ea20000002400 */
[----:B------:R-:W-:Y:S01]  /*9a10*/  ISETP.GT.AND P3, PT, R0, RZ, PT ;  /* 0x000000ff0000720c */ /* 0x000fe20003f64270 */
[----:B------:R-:W-:Y:S01]  /*9a20*/  FMUL.FTZ R114, R114, c[0x0][0x320] ;  /* 0x0000c80072727a20 */ /* 0x000fe20000410000 */
[----:B---3--:R-:W-:Y:S01]  /*9a30*/  FSEL R36, R220, -INF , P5 ;  /* 0xff800000dc247808 */ /* 0x008fe20002800000 */
[----:B------:R-:W-:Y:S01]  /*9a40*/  FMUL.FTZ R79, R79, c[0x0][0x320] ;  /* 0x0000c8004f4f7a20 */ /* 0x000fe20000410000 */
[----:B------:R-:W-:Y:S01]  /*9a50*/  FSEL R16, R237, -INF , P3 ;  /* 0xff800000ed107808 */ /* 0x000fe20001800000 */
[----:B------:R-:W-:Y:S01]  /*9a60*/  FMUL.FTZ R92, R92, c[0x0][0x320] ;  /* 0x0000c8005c5c7a20 */ /* 0x000fe20000410000 */
[C---:B------:R-:W-:Y:S01]  /*9a70*/  ISETP.GT.AND P3, PT, R0.reuse, 0x9, PT ;  /* 0x000000090000780c */ /* 0x040fe20003f64270 */
[----:B------:R-:W-:Y:S01]  /*9a80*/  FMUL.FTZ R105, R105, c[0x0][0x320] ;  /* 0x0000c80069697a20 */ /* 0x000fe20000410000 */
[----:B------:R-:W-:Y:S01]  /*9a90*/  ISETP.GT.AND P2, PT, R0, 0x1, PT ;  /* 0x000000010000780c */ /* 0x000fe20003f44270 */
[----:B------:R3:W4:Y:S01]  /*9aa0*/  MUFU.TANH R211, R38 ;  /* 0x0000002600d37308 */ /* 0x0007220000002400 */
[----:B------:R-:W-:Y:S01]  /*9ab0*/  FSEL R20, R252, -INF , P3 ;  /* 0xff800000fc147808 */ /* 0x000fe20001800000 */
[----:B------:R-:W-:Y:S01]  /*9ac0*/  FMUL.FTZ R91, R91, c[0x0][0x320] ;  /* 0x0000c8005b5b7a20 */ /* 0x000fe20000410000 */
[----:B------:R-:W-:Y:S01]  /*9ad0*/  FSEL R18, R234, -INF , P2 ;  /* 0xff800000ea127808 */ /* 0x000fe20001000000 */
[----:B------:R-:W-:Y:S01]  /*9ae0*/  FMUL.FTZ R94, R94, c[0x0][0x320] ;  /* 0x0000c8005e5e7a20 */ /* 0x000fe20000410000 */
[----:B------:R-:W-:Y:S01]  /*9af0*/  ISETP.GT.AND P2, PT, R5, 0x8, PT ;  /* 0x000000080500780c */ /* 0x000fe20003f44270 */
[----:B------:R-:W-:Y:S01]  /*9b00*/  FMUL.FTZ R95, R95, c[0x0][0x320] ;  /* 0x0000c8005f5f7a20 */ /* 0x000fe20000410000 */
[----:B------:R-:W-:Y:S01]  /*9b10*/  ISETP.GT.AND P3, PT, R2, 0x8, PT ;  /* 0x000000080200780c */ /* 0x000fe20003f64270 */
[----:B------:R-:W-:Y:S01]  /*9b20*/  FMUL.FTZ R110, R110, c[0x0][0x320] ;  /* 0x0000c8006e6e7a20 */ /* 0x000fe20000410000 */
[----:B------:R-:W-:Y:S01]  /*9b30*/  FSEL R23, R251, -INF , P2 ;  /* 0xff800000fb177808 */ /* 0x000fe20001000000 */
[----:B------:R2:W-:Y:S01]  /*9b40*/  MUFU.TANH R209, R40 ;  /* 0x0000002800d17308 */ /* 0x0005e20000002400 */
[----:B------:R-:W-:Y:S01]  /*9b50*/  ISETP.GT.AND P0, PT, R4, 0x8, PT ;  /* 0x000000080400780c */ /* 0x000fe20003f04270 */
[----:B------:R-:W-:Y:S01]  /*9b60*/  FMUL.FTZ R41, R41, c[0x0][0x320] ;  /* 0x0000c80029297a20 */ /* 0x000fe20000410000 */
[----:B------:R-:W-:Y:S01]  /*9b70*/  FMNMX.FTZ R73, R8, R3, !PT ;  /* 0x0000000308497209 */ /* 0x000fe20007810000 */
[----:B------:R-:W-:Y:S01]  /*9b80*/  FMUL.FTZ R109, R109, c[0x0][0x320] ;  /* 0x0000c8006d6d7a20 */ /* 0x000fe20000410000 */
[----:B------:R-:W-:Y:S01]  /*9b90*/  ISETP.GT.AND P2, PT, R2, 0x9, PT ;  /* 0x000000090200780c */ /* 0x000fe20003f44270 */
[----:B------:R-:W-:Y:S01]  /*9ba0*/  FMUL.FTZ R42, R42, c[0x0][0x320] ;  /* 0x0000c8002a2a7a20 */ /* 0x000fe20000410000 */
[----:B------:R-:W-:Y:S01]  /*9bb0*/  FSEL R14, R247, -INF , P3 ;  /* 0xff800000f70e7808 */ /* 0x000fe20001800000 */
[----:B------:R-:W-:Y:S01]  /*9bc0*/  FMUL.FTZ R46, R46, c[0x0][0x320] ;  /* 0x0000c8002e2e7a20 */ /* 0x000fe20000410000 */
[----:B------:R-:W-:Y:S01]  /*9bd0*/  ISETP.GT.AND P3, PT, R2, 0x11, PT ;  /* 0x000000110200780c */ /* 0x000fe20003f64270 */
[----:B------:R-:W-:Y:S01]  /*9be0*/  MUFU.TANH R109, R109 ;  /* 0x0000006d006d7308 */ /* 0x000fe20000002400 */
[----:B------:R-:W-:Y:S01]  /*9bf0*/  FSEL R15, R246, -INF , P2 ;  /* 0xff800000f60f7808 */ /* 0x000fe20001000000 */
[----:B------:R-:W-:Y:S01]  /*9c00*/  FMUL.FTZ R48, R48, c[0x0][0x320] ;  /* 0x0000c80030307a20 */ /* 0x000fe20000410000 */
[----:B------:R-:W-:Y:S01]  /*9c10*/  FSEL R28, R242, -INF , P3 ;  /* 0xff800000f21c7808 */ /* 0x000fe20001800000 */
[----:B------:R-:W-:Y:S01]  /*9c20*/  FMUL.FTZ R47, R47, c[0x0][0x320] ;  /* 0x0000c8002f2f7a20 */ /* 0x000fe20000410000 */
[----:B------:R-:W-:Y:S01]  /*9c30*/  ISETP.GT.AND P3, PT, R0, 0x18, PT ;  /* 0x000000180000780c */ /* 0x000fe20003f64270 */
[----:B------:R-:W-:Y:S01]  /*9c40*/  FMUL.FTZ R58, R58, c[0x0][0x320] ;  /* 0x0000c8003a3a7a20 */ /* 0x000fe20000410000 */
[----:B------:R-:W-:Y:S01]  /*9c50*/  FSEL R10, R249, -INF , P0 ;  /* 0xff800000f90a7808 */ /* 0x000fe20000000000 */
[----:B------:R-:W-:Y:S01]  /*9c60*/  FMUL.FTZ R59, R59, c[0x0][0x320] ;  /* 0x0000c8003b3b7a20 */ /* 0x000fe20000410000 */
[----:B-1----:R-:W-:Y:S01]  /*9c70*/  FSEL R37, R219, -INF , P3 ;  /* 0xff800000db257808 */ /* 0x002fe20001800000 */
[----:B------:R-:W1:Y:S01]  /*9c80*/  MUFU.TANH R210, R39 ;  /* 0x0000002700d27308 */ /* 0x000e620000002400 */
[----:B------:R-:W-:Y:S01]  /*9c90*/  FMNMX.FTZ R73, R9, R73, !PT ;  /* 0x0000004909497209 */ /* 0x000fe20007810000 */
[----:B------:R-:W-:Y:S01]  /*9ca0*/  FMUL.FTZ R63, R63, c[0x0][0x320] ;  /* 0x0000c8003f3f7a20 */ /* 0x000fe20000410000 */
[----:B------:R-:W-:Y:S01]  /*9cb0*/  ISETP.GT.AND P1, PT, R5, 0x9, PT ;  /* 0x000000090500780c */ /* 0x000fe20003f24270 */
[----:B------:R-:W-:Y:S01]  /*9cc0*/  FMUL.FTZ R56, R56, c[0x0][0x320] ;  /* 0x0000c80038387a20 */ /* 0x000fe20000410000 */
[----:B------:R-:W-:Y:S01]  /*9cd0*/  FMNMX.FTZ R73, R10, R73, !PT ;  /* 0x000000490a497209 */ /* 0x000fe20007810000 */
[----:B------:R-:W-:Y:S01]  /*9ce0*/  FMUL.FTZ R70, R70, c[0x0][0x320] ;  /* 0x0000c80046467a20 */ /* 0x000fe20000410000 */
[----:B------:R-:W-:Y:S01]  /*9cf0*/  FSEL R24, R250, -INF , P1 ;  /* 0xff800000fa187808 */ /* 0x000fe20000800000 */
[----:B------:R-:W-:Y:S01]  /*9d00*/  FMUL.FTZ R74, R74, c[0x0][0x320] ;  /* 0x0000c8004a4a7a20 */ /* 0x000fe20000410000 */
[----:B------:R-:W-:Y:S01]  /*9d10*/  FMNMX.FTZ R73, R11, R73, !PT ;  /* 0x000000490b497209 */ /* 0x000fe20007810000 */
[----:B------:R-:W-:Y:S01]  /*9d20*/  MUFU.TANH R208, R41 ;  /* 0x0000002900d07308 */ /* 0x000fe20000002400 */
[----:B------:R-:W-:Y:S01]  /*9d30*/  ISETP.GT.AND P0, PT, R4, 0x11, PT ;  /* 0x000000110400780c */ /* 0x000fe20003f04270 */
[----:B------:R-:W-:Y:S01]  /*9d40*/  FMUL.FTZ R72, R72, c[0x0][0x320] ;  /* 0x0000c80048487a20 */ /* 0x000fe20000410000 */
[----:B------:R-:W-:Y:S01]  /*9d50*/  ISETP.GT.AND P2, PT, R0, 0x10, PT ;  /* 0x000000100000780c */ /* 0x000fe20003f44270 */
[----:B------:R-:W-:Y:S01]  /*9d60*/  FMUL.FTZ R75, R75, c[0x0][0x320] ;  /* 0x0000c8004b4b7a20 */ /* 0x000fe20000410000 */
[----:B------:R-:W-:Y:S01]  /*9d70*/  FSEL R26, R244, -INF , P0 ;  /* 0xff800000f41a7808 */ /* 0x000fe20000000000 */
[----:B------:R-:W-:Y:S01]  /*9d80*/  FMUL.FTZ R77, R77, c[0x0][0x320] ;  /* 0x0000c8004d4d7a20 */ /* 0x000fe20000410000 */
[----:B------:R-:W-:Y:S01]  /*9d90*/  IADD3 R244, R216, -0x1, RZ ;  /* 0xffffffffd8f47810 */ /* 0x000fe20007ffe0ff */
[----:B------:R-:W-:Y:S01]  /*9da0*/  FMUL.FTZ R71, R71, c[0x0][0x320] ;  /* 0x0000c80047477a20 */ /* 0x000fe20000410000 */
[----:B------:R-:W-:Y:S01]  /*9db0*/  ISETP.GT.AND P0, PT, R5, 0x10, PT ;  /* 0x000000100500780c */ /* 0x000fe20003f04270 */
[----:B------:R4:W1:Y:S01]  /*9dc0*/  MUFU.TANH R202, R43 ;  /* 0x0000002b00ca7308 */ /* 0x0008620000002400 */
[----:B------:R-:W-:Y:S01]  /*9dd0*/  FSEL R33, R223, -INF , P2 ;  /* 0xff800000df217808 */ /* 0x000fe20001000000 */
[----:B------:R-:W-:Y:S01]  /*9de0*/  FMUL.FTZ R76, R76, c[0x0][0x320] ;  /* 0x0000c8004c4c7a20 */ /* 0x000fe20000410000 */
[----:B------:R-:W-:Y:S01]  /*9df0*/  ISETP.GT.AND P2, PT, R0, 0x19, PT ;  /* 0x000000190000780c */ /* 0x000fe20003f44270 */
[----:B------:R-:W-:Y:S01]  /*9e00*/  FMUL.FTZ R96, R96, c[0x0][0x320] ;  /* 0x0000c80060607a20 */ /* 0x000fe20000410000 */
[----:B------:R-:W-:Y:S01]  /*9e10*/  FSEL R35, R221, -INF , P0 ;  /* 0xff800000dd237808 */ /* 0x000fe20000000000 */
[----:B------:R-:W-:Y:S01]  /*9e20*/  FMUL.FTZ R97, R97, c[0x0][0x320] ;  /* 0x0000c80061617a20 */ /* 0x000fe20000410000 */
[----:B---3--:R-:W-:Y:S01]  /*9e30*/  FSEL R38, R218, -INF , P2 ;  /* 0xff800000da267808 */ /* 0x008fe20001000000 */
[----:B------:R-:W-:Y:S01]  /*9e40*/  FMUL.FTZ R100, R100, c[0x0][0x320] ;  /* 0x0000c80064647a20 */ /* 0x000fe20000410000 */
[----:B------:R-:W-:Y:S01]  /*9e50*/  ISETP.GT.AND P2, PT, R2, 0x18, PT ;  /* 0x000000180200780c */ /* 0x000fe20003f44270 */
[----:B------:R-:W-:Y:S01]  /*9e60*/  MUFU.TANH R203, R42 ;  /* 0x0000002a00cb7308 */ /* 0x000fe20000002400 */
[----:B------:R-:W-:Y:S01]  /*9e70*/  ISETP.GT.AND P0, PT, R5, 0x19, PT ;  /* 0x000000190500780c */ /* 0x000fe20003f04270 */
[----:B------:R-:W-:Y:S01]  /*9e80*/  FMUL.FTZ R112, R112, c[0x0][0x320] ;  /* 0x0000c80070707a20 */ /* 0x000fe20000410000 */
[----:B--2---:R-:W-:Y:S01]  /*9e90*/  FSEL R31, R31, -INF , P2 ;  /* 0xff8000001f1f7808 */ /* 0x004fe20001000000 */
[----:B------:R-:W-:Y:S01]  /*9ea0*/  FMUL.FTZ R106, R106, c[0x0][0x320] ;  /* 0x0000c8006a6a7a20 */ /* 0x000fe20000410000 */
[----:B------:R-:W-:Y:S01]  /*9eb0*/  ISETP.GT.AND P2, PT, R2, 0x21, PT ;  /* 0x000000210200780c */ /* 0x000fe20003f44270 */
[----:B------:R-:W-:Y:S01]  /*9ec0*/  FMUL.FTZ R113, R113, c[0x0][0x320] ;  /* 0x0000c80071717a20 */ /* 0x000fe20000410000 */
[----:B------:R-:W-:Y:S01]  /*9ed0*/  ISETP.GT.AND P3, PT, R4, 0x19, PT ;  /* 0x000000190400780c */ /* 0x000fe20003f64270 */
[----:B------:R-:W-:Y:S01]  /*9ee0*/  FMUL.FTZ R57, R57, c[0x0][0x320] ;  /* 0x0000c80039397a20 */ /* 0x000fe20000410000 */
[----:B------:R-:W-:Y:S01]  /*9ef0*/  FSEL R40, R215, -INF , P0 ;  /* 0xff800000d7287808 */ /* 0x000fe20000000000 */
[----:B------:R1:W-:Y:S01]  /*9f00*/  MUFU.TANH R201, R44 ;  /* 0x0000002c00c97308 */ /* 0x0003e20000002400 */
[----:B------:R-:W-:Y:S01]  /*9f10*/  FSEL R30, R30, -INF , P3 ;  /* 0xff8000001e1e7808 */ /* 0x000fe20001800000 */
[----:B------:R-:W-:Y:S01]  /*9f20*/  FMUL.FTZ R101, R101, c[0x0][0x320] ;  /* 0x0000c80065657a20 */ /* 0x000fe20000410000 */
[----:B------:R-:W-:Y:S01]  /*9f30*/  ISETP.GT.AND P3, PT, R2, 0x20, PT ;  /* 0x000000200200780c */ /* 0x000fe20003f64270 */
[----:B------:R-:W-:Y:S01]  /*9f40*/  FMUL.FTZ R104, R104, c[0x0][0x320] ;  /* 0x0000c80068687a20 */ /* 0x000fe20000410000 */
[----:B------:R-:W-:Y:S01]  /*9f50*/  FMNMX.FTZ R6, R13, R6, !PT ;  /* 0x000000060d067209 */ /* 0x000fe20007810000 */
[----:B------:R-:W-:Y:S01]  /*9f60*/  FMUL.FTZ R108, R108, c[0x0][0x320] ;  /* 0x0000c8006c6c7a20 */ /* 0x000fe20000410000 */
[----:B----4-:R-:W-:Y:S02]  /*9f70*/  FSEL R43, R211, -INF , P3 ;  /* 0xff800000d32b7808 */ /* 0x010fe40001800000 */
[----:B------:R-:W-:Y:S01]  /*9f80*/  ISETP.GT.AND P3, PT, R5, 0x21, PT ;  /* 0x000000210500780c */ /* 0x000fe20003f64270 */
[----:B------:R-:W-:Y:S01]  /*9f90*/  MUFU.TANH R113, R113 ;  /* 0x0000007100717308 */ /* 0x000fe20000002400 */
[----:B------:R-:W-:Y:S02]  /*9fa0*/  FMNMX.FTZ R6, R14, R6, !PT ;  /* 0x000000060e067209 */ /* 0x000fe40007810000 */
[C---:B------:R-:W-:Y:S02]  /*9fb0*/  ISETP.GT.AND P1, PT, R4.reuse, 0x10, PT ;  /* 0x000000100400780c */ /* 0x040fe40003f24270 */
[----:B------:R-:W-:Y:S02]  /*9fc0*/  ISETP.GT.AND P5, PT, R4, 0x18, PT ;  /* 0x000000180400780c */ /* 0x000fe40003fa4270 */
[----:B------:R-:W-:Y:S02]  /*9fd0*/  FSEL R25, R245, -INF , P1 ;  /* 0xff800000f5197808 */ /* 0x000fe40000800000 */
[----:B------:R-:W-:Y:S01]  /*9fe0*/  ISETP.GT.AND P1, PT, R0, 0x11, PT ;  /* 0x000000110000780c */ /* 0x000fe20003f24270 */
[----:B------:R2:W-:Y:S01]  /*9ff0*/  MUFU.TANH R192, R52 ;  /* 0x0000003400c07308 */ /* 0x0005e20000002400 */
[----:B------:R-:W-:Y:S02]  /*a000*/  FSEL R29, R29, -INF , P5 ;  /* 0xff8000001d1d7808 */ /* 0x000fe40002800000 */
[----:B------:R-:W-:Y:S02]  /*a010*/  FSEL R34, R222, -INF , P1 ;  /* 0xff800000de227808 */ /* 0x000fe40000800000 */
[----:B------:R-:W-:Y:S02]  /*a020*/  ISETP.GT.AND P1, PT, R5, 0x18, PT ;  /* 0x000000180500780c */ /* 0x000fe40003f24270 */
[----:B-1----:R-:W-:Y:S02]  /*a030*/  FSEL R44, R210, -INF , P2 ;  /* 0xff800000d22c7808 */ /* 0x002fe40001000000 */
[----:B------:R-:W-:Y:S01]  /*a040*/  FSEL R39, R217, -INF , P1 ;  /* 0xff800000d9277808 */ /* 0x000fe20000800000 */
[----:B------:R-:W-:Y:S01]  /*a050*/  MUFU.TANH R200, R45 ;  /* 0x0000002d00c87308 */ /* 0x000fe20000002400 */
[----:B------:R-:W-:Y:S02]  /*a060*/  ISETP.GT.AND P1, PT, R2, 0x19, PT ;  /* 0x000000190200780c */ /* 0x000fe40003f24270 */
[----:B------:R-:W-:Y:S02]  /*a070*/  ISETP.GT.AND P2, PT, R0, 0x28, PT ;  /* 0x000000280000780c */ /* 0x000fe40003f44270 */
[----:B------:R-:W-:Y:S02]  /*a080*/  FSEL R32, R32, -INF , P1 ;  /* 0xff80000020207808 */ /* 0x000fe40000800000 */
[----:B------:R-:W-:Y:S02]  /*a090*/  ISETP.GT.AND P1, PT, R0, 0x20, PT ;  /* 0x000000200000780c */ /* 0x000fe40003f24270 */
[----:B------:R-:W-:Y:S01]  /*a0a0*/  FMNMX.FTZ R73, R25, R73, !PT ;  /* 0x0000004919497209 */ /* 0x000fe20007810000 */
[----:B------:R-:W-:Y:S01]  /*a0b0*/  MUFU.TANH R194, R46 ;  /* 0x0000002e00c27308 */ /* 0x000fe20000002400 */
[----:B------:R-:W-:Y:S02]  /*a0c0*/  ISETP.GT.AND P0, PT, R4, 0x20, PT ;  /* 0x000000200400780c */ /* 0x000fe40003f04270 */
[----:B------:R-:W-:Y:S02]  /*a0d0*/  FMNMX.FTZ R73, R26, R73, !PT ;  /* 0x000000491a497209 */ /* 0x000fe40007810000 */
[----:B--2---:R-:W-:Y:S02]  /*a0e0*/  FSEL R52, R202, -INF , P3 ;  /* 0xff800000ca347808 */ /* 0x004fe40001800000 */
[----:B------:R-:W-:Y:S02]  /*a0f0*/  FSEL R41, R213, -INF , P0 ;  /* 0xff800000d5297808 */ /* 0x000fe40000000000 */
[----:B------:R-:W-:Y:S01]  /*a100*/  ISETP.GT.AND P0, PT, R0, 0x21, PT ;  /* 0x000000210000780c */ /* 0x000fe20003f04270 */
[----:B------:R-:W1:Y:S01]  /*a110*/  MUFU.TANH R45, R48 ;  /* 0x00000030002d7308 */ /* 0x000e620000002400 */
[----:B------:R-:W-:Y:S02]  /*a120*/  FMNMX.FTZ R73, R29, R73, !PT ;  /* 0x000000491d497209 */ /* 0x000fe40007810000 */
[----:B------:R-:W-:Y:S02]  /*a130*/  ISETP.GT.AND P5, PT, R4, 0x21, PT ;  /* 0x000000210400780c */ /* 0x000fe40003fa4270 */
[----:B------:R-:W-:Y:S02]  /*a140*/  FMNMX.FTZ R73, R30, R73, !PT ;  /* 0x000000491e497209 */ /* 0x000fe40007810000 */
[----:B------:R-:W-:Y:S02]  /*a150*/  FSEL R42, R212, -INF , P5 ;  /* 0xff800000d42a7808 */ /* 0x000fe40002800000 */
[----:B------:R-:W-:Y:S01]  /*a160*/  ISETP.GT.AND P5, PT, R5, 0x20, PT ;  /* 0x000000200500780c */ /* 0x000fe20003fa4270 */
[----:B------:R2:W3:Y:S01]  /*a170*/  MUFU.TANH R46, R49 ;  /* 0x00000031002e7308 */ /* 0x0004e20000002400 */
[----:B------:R-:W-:Y:S02]  /*a180*/  ISETP.GT.AND P3, PT, R4, 0x28, PT ;  /* 0x000000280400780c */ /* 0x000fe40003f64270 */
[----:B------:R-:W-:Y:S04]  /*a190*/  FMNMX.FTZ R73, R41, R73, !PT ;  /* 0x0000004929497209 */ /* 0x000fe80007810000 */
[----:B------:R-:W-:Y:S03]  /*a1a0*/  FMNMX.FTZ R73, R42, R73, !PT ;  /* 0x000000492a497209 */ /* 0x000fe60007810000 */
[----:B------:R4:W-:Y:S01]  /*a1b0*/  MUFU.TANH R48, R51 ;  /* 0x0000003300307308 */ /* 0x0009e20000002400 */
[----:B-1----:R-:W-:Y:S02]  /*a1c0*/  FSEL R45, R45, -INF , P3 ;  /* 0xff8000002d2d7808 */ /* 0x002fe40001800000 */
[----:B------:R-:W-:Y:S02]  /*a1d0*/  ISETP.GT.AND P3, PT, R4, 0x31, PT ;  /* 0x000000310400780c */ /* 0x000fe40003f64270 */
[----:B------:R-:W-:Y:S05]  /*a1e0*/  FMNMX.FTZ R73, R45, R73, !PT ;  /* 0x000000492d497209 */ /* 0x000fea0007810000 */
[----:B------:R1:W-:Y:S01]  /*a1f0*/  MUFU.TANH R191, R53 ;  /* 0x0000003500bf7308 */ /* 0x0003e20000002400 */
[----:B--2---:R-:W-:Y:S02]  /*a200*/  FSEL R49, R209, -INF , P1 ;  /* 0xff800000d1317808 */ /* 0x004fe40000800000 */
[----:B------:R-:W-:Y:S07]  /*a210*/  ISETP.GT.AND P1, PT, R0, 0x29, PT ;  /* 0x000000290000780c */ /* 0x000fee0003f24270 */
[----:B------:R-:W2:Y:S01]  /*a220*/  MUFU.TANH R193, R47 ;  /* 0x0000002f00c17308 */ /* 0x000ea20000002400 */
[----:B----4-:R-:W-:Y:S02]  /*a230*/  FSEL R51, R203, -INF , P5 ;  /* 0xff800000cb337808 */ /* 0x010fe40002800000 */
[----:B------:R-:W-:Y:S07]  /*a240*/  ISETP.GT.AND P5, PT, R5, 0x29, PT ;  /* 0x000000290500780c */ /* 0x000fee0003fa4270 */
[----:B------:R4:W-:Y:S01]  /*a250*/  MUFU.TANH R190, R54 ;  /* 0x0000003600be7308 */ /* 0x0009e20000002400 */
[----:B-1----:R-:W-:Y:S02]  /*a260*/  FSEL R53, R201, -INF , P2 ;  /* 0xff800000c9357808 */ /* 0x002fe40001000000 */
[----:B------:R-:W-:Y:S07]  /*a270*/  ISETP.GT.AND P2, PT, R4, 0x29, PT ;  /* 0x000000290400780c */ /* 0x000fee0003f44270 */
[----:B------:R2:W-:Y:S01]  /*a280*/  MUFU.TANH R185, R57 ;  /* 0x0000003900b97308 */ /* 0x0005e20000002400 */
[----:B---3--:R-:W-:Y:S02]  /*a290*/  FSEL R46, R46, -INF , P2 ;  /* 0xff8000002e2e7808 */ /* 0x008fe40001000000 */
[----:B------:R-:W-:Y:S02]  /*a2a0*/  ISETP.GT.AND P2, PT, R2, 0x30, PT ;  /* 0x000000300200780c */ /* 0x000fe40003f44270 */
[----:B------:R-:W-:Y:S05]  /*a2b0*/  FMNMX.FTZ R73, R46, R73, !PT ;  /* 0x000000492e497209 */ /* 0x000fea0007810000 */
[----:B------:R-:W1:Y:S01]  /*a2c0*/  MUFU.TANH R47, R50 ;  /* 0x00000032002f7308 */ /* 0x000e620000002400 */
[----:B----4-:R-:W-:Y:S02]  /*a2d0*/  FSEL R54, R200, -INF , P1 ;  /* 0xff800000c8367808 */ /* 0x010fe40000800000 */
[----:B------:R-:W-:Y:S07]  /*a2e0*/  ISETP.GT.AND P1, PT, R2, 0x28, PT ;  /* 0x000000280200780c */ /* 0x000fee0003f24270 */
[----:B------:R3:W-:Y:S01]  /*a2f0*/  MUFU.TANH R187, R58 ;  /* 0x0000003a00bb7308 */ /* 0x0007e20000002400 */
[----:B--2---:R-:W-:Y:S02]  /*a300*/  FSEL R57, R193, -INF , P5 ;  /* 0xff800000c1397808 */ /* 0x004fe40002800000 */
[----:B------:R-:W-:Y:S07]  /*a310*/  ISETP.GT.AND P5, PT, R4, 0x30, PT ;  /* 0x000000300400780c */ /* 0x000fee0003fa4270 */
[----:B------:R2:W-:Y:S01]  /*a320*/  MUFU.TANH R189, R60 ;  /* 0x0000003c00bd7308 */ /* 0x0005e20000002400 */
[----:B-1----:R-:W-:Y:S02]  /*a330*/  FSEL R47, R47, -INF , P1 ;  /* 0xff8000002f2f7808 */ /* 0x002fe40000800000 */
[----:B------:R-:W-:Y:S02]  /*a340*/  ISETP.GT.AND P1, PT, R2, 0x31, PT ;  /* 0x000000310200780c */ /* 0x000fe40003f24270 */
[----:B------:R-:W-:Y:S05]  /*a350*/  FSEL R50, R208, -INF , P0 ;  /* 0xff800000d0327808 */ /* 0x000fea0000000000 */
[----:B------:R-:W-:Y:S01]  /*a360*/  MUFU.TANH R186, R55 ;  /* 0x0000003700ba7308 */ /* 0x000fe20000002400 */
[----:B------:R-:W-:Y:S02]  /*a370*/  ISETP.GT.AND P0, PT, R5, 0x28, PT ;  /* 0x000000280500780c */ /* 0x000fe40003f04270 */
[----:B---3--:R-:W-:Y:S02]  /*a380*/  FSEL R58, R192, -INF , P5 ;  /* 0xff800000c03a7808 */ /* 0x008fe40002800000 */
[----:B------:R-:W-:Y:S02]  /*a390*/  ISETP.GT.AND P5, PT, R0, 0x31, PT ;  /* 0x000000310000780c */ /* 0x000fe40003fa4270 */
[----:B------:R-:W-:Y:S03]  /*a3a0*/  FMNMX.FTZ R73, R58, R73, !PT ;  /* 0x000000493a497209 */ /* 0x000fe60007810000 */
[----:B------:R1:W3:Y:S01]  /*a3b0*/  MUFU.TANH R188, R59 ;  /* 0x0000003b00bc7308 */ /* 0x0002e20000002400 */
[----:B------:R-:W-:Y:S02]  /*a3c0*/  FSEL R185, R185, -INF , P5 ;  /* 0xff800000b9b97808 */ /* 0x000fe40002800000 */
[C---:B------:R-:W-:Y:S02]  /*a3d0*/  ISETP.GT.AND P5, PT, R5.reuse, 0x38, PT ;  /* 0x000000380500780c */ /* 0x040fe40003fa4270 */
[----:B--2---:R-:W-:Y:S02]  /*a3e0*/  FSEL R60, R190, -INF , P2 ;  /* 0xff800000be3c7808 */ /* 0x004fe40001000000 */
[----:B------:R-:W-:Y:S03]  /*a3f0*/  ISETP.GT.AND P2, PT, R5, 0x31, PT ;  /* 0x000000310500780c */ /* 0x000fe60003f44270 */
[----:B------:R2:W-:Y:S10]  /*a400*/  MUFU.TANH R195, R61 ;  /* 0x0000003d00c37308 */ /* 0x0005f40000002400 */
[----:B------:R-:W4:Y:S01]  /*a410*/  MUFU.TANH R55, R62 ;  /* 0x0000003e00377308 */ /* 0x000f220000002400 */
[----:B-1----:R-:W-:Y:S02]  /*a420*/  FSEL R59, R191, -INF , P3 ;  /* 0xff800000bf3b7808 */ /* 0x002fe40001800000 */
[----:B------:R-:W-:Y:S02]  /*a430*/  ISETP.GT.AND P3, PT, R5, 0x30, PT ;  /* 0x000000300500780c */ /* 0x000fe40003f64270 */
[----:B---3--:R-:W-:Y:S05]  /*a440*/  FSEL R188, R188, -INF , P2 ;  /* 0xff800000bcbc7808 */ /* 0x008fea0001000000 */
[----:B------:R-:W1:Y:S01]  /*a450*/  MUFU.TANH R62, R64 ;  /* 0x00000040003e7308 */ /* 0x000e620000002400 */
[----:B------:R-:W-:Y:S02]  /*a460*/  ISETP.GT.AND P2, PT, R4, 0x38, PT ;  /* 0x000000380400780c */ /* 0x000fe40003f44270 */
[----:B------:R-:W-:Y:S02]  /*a470*/  FSEL R187, R187, -INF , P3 ;  /* 0xff800000bbbb7808 */ /* 0x000fe40001800000 */
[----:B--2---:R-:W-:Y:S02]  /*a480*/  FSEL R61, R186, -INF , P1 ;  /* 0xff800000ba3d7808 */ /* 0x004fe40000800000 */
[----:B------:R-:W-:Y:S02]  /*a490*/  ISETP.GT.AND P1, PT, R0, 0x38, PT ;  /* 0x000000380000780c */ /* 0x000fe40003f24270 */
[----:B------:R-:W-:Y:S01]  /*a4a0*/  ISETP.GT.AND P3, PT, R5, 0x39, PT ;  /* 0x000000390500780c */ /* 0x000fe20003f64270 */
[----:B------:R-:W2:Y:S01]  /*a4b0*/  MUFU.TANH R214, R63 ;  /* 0x0000003f00d67308 */ /* 0x000ea20000002400 */
[----:B------:R-:W-:Y:S02]  /*a4c0*/  FSEL R189, R189, -INF , P1 ;  /* 0xff800000bdbd7808 */ /* 0x000fe40000800000 */
[----:B------:R-:W-:Y:S02]  /*a4d0*/  ISETP.GT.AND P1, PT, R4, 0x39, PT ;  /* 0x000000390400780c */ /* 0x000fe40003f24270 */
[----:B----4-:R-:W-:Y:S02]  /*a4e0*/  FSEL R199, R55, -INF , P5 ;  /* 0xff80000037c77808 */ /* 0x010fe40002800000 */
[----:B------:R-:W-:Y:S02]  /*a4f0*/  ISETP.GT.AND P5, PT, R2, 0x39, PT ;  /* 0x000000390200780c */ /* 0x000fe40003fa4270 */
[----:B------:R-:W-:Y:S01]  /*a500*/  FMNMX.FTZ R73, R59, R73, !PT ;  /* 0x000000493b497209 */ /* 0x000fe20007810000 */
[----:B------:R-:W3:Y:S01]  /*a510*/  MUFU.TANH R63, R65 ;  /* 0x00000041003f7308 */ /* 0x000ee20000002400 */
[----:B-1----:R-:W-:Y:S02]  /*a520*/  FSEL R62, R62, -INF , P2 ;  /* 0xff8000003e3e7808 */ /* 0x002fe40001000000 */
[----:B------:R-:W-:Y:S02]  /*a530*/  ISETP.GT.AND P2, PT, R4, 0x41, PT ;  /* 0x000000410400780c */ /* 0x000fe40003f44270 */
[----:B------:R-:W-:Y:S05]  /*a540*/  FMNMX.FTZ R73, R62, R73, !PT ;  /* 0x000000493e497209 */ /* 0x000fea0007810000 */
[----:B------:R1:W-:Y:S01]  /*a550*/  MUFU.TANH R184, R56 ;  /* 0x0000003800b87308 */ /* 0x0003e20000002400 */
[----:B--2---:R-:W-:Y:S02]  /*a560*/  FSEL R214, R214, -INF , P3 ;  /* 0xff800000d6d67808 */ /* 0x004fe40001800000 */
[----:B------:R-:W-:Y:S07]  /*a570*/  ISETP.GT.AND P3, PT, R4, 0x40, PT ;  /* 0x000000400400780c */ /* 0x000fee0003f64270 */
[----:B------:R-:W2:Y:S01]  /*a580*/  MUFU.TANH R68, R68 ;  /* 0x0000004400447308 */ /* 0x000ea20000002400 */
[----:B---3--:R-:W-:Y:S02]  /*a590*/  FSEL R63, R63, -INF , P1 ;  /* 0xff8000003f3f7808 */ /* 0x008fe40000800000 */
[----:B------:R-:W-:Y:S02]  /*a5a0*/  ISETP.GT.AND P1, PT, R2, 0x40, PT ;  /* 0x000000400200780c */ /* 0x000fe40003f24270 */
[----:B------:R-:W-:Y:S05]  /*a5b0*/  FMNMX.FTZ R73, R63, R73, !PT ;  /* 0x000000493f497209 */ /* 0x000fea0007810000 */
[----:B------:R-:W3:Y:S01]  /*a5c0*/  MUFU.TANH R69, R69 ;  /* 0x0000004500457308 */ /* 0x000ee20000002400 */
[----:B-1----:R-:W-:Y:S02]  /*a5d0*/  FSEL R56, R194, -INF , P0 ;  /* 0xff800000c2387808 */ /* 0x002fe40000000000 */
[----:B------:R-:W-:Y:S07]  /*a5e0*/  ISETP.GT.AND P0, PT, R2, 0x29, PT ;  /* 0x000000290200780c */ /* 0x000fee0003f04270 */
[----:B------:R-:W-:Y:S01]  /*a5f0*/  MUFU.TANH R67, R67 ;  /* 0x0000004300437308 */ /* 0x000fe20000002400 */
[----:B------:R-:W-:Y:S02]  /*a600*/  FSEL R48, R48, -INF , P0 ;  /* 0xff80000030307808 */ /* 0x000fe40000000000 */
[----:B------:R-:W-:Y:S02]  /*a610*/  ISETP.GT.AND P0, PT, R0, 0x30, PT ;  /* 0x000000300000780c */ /* 0x000fe40003f04270 */
[----:B--2---:R-:W-:Y:S02]  /*a620*/  FSEL R210, R68, -INF , P3 ;  /* 0xff80000044d27808 */ /* 0x004fe40001800000 */
[----:B------:R-:W-:Y:S02]  /*a630*/  FSEL R184, R184, -INF , P0 ;  /* 0xff800000b8b87808 */ /* 0x000fe40000000000 */
[----:B------:R-:W-:Y:S01]  /*a640*/  FMNMX.FTZ R73, R210, R73, !PT ;  /* 0x00000049d2497209 */ /* 0x000fe20007810000 */
[----:B------:R-:W1:Y:S01]  /*a650*/  MUFU.TANH R70, R70 ;  /* 0x0000004600467308 */ /* 0x000e620000002400 */
[C---:B------:R-:W-:Y:S02]  /*a660*/  ISETP.GT.AND P0, PT, R0.reuse, 0x39, PT ;  /* 0x000000390000780c */ /* 0x040fe40003f04270 */
[----:B------:R-:W-:Y:S02]  /*a670*/  ISETP.GT.AND P3, PT, R0, 0x41, PT ;  /* 0x000000410000780c */ /* 0x000fe40003f64270 */
[----:B---3--:R-:W-:Y:S02]  /*a680*/  FSEL R218, R69, -INF , P2 ;  /* 0xff80000045da7808 */ /* 0x008fe40001000000 */
[----:B------:R-:W2:Y:S01]  /*a690*/  LDL.64 R68, [R1+0x58] ;  /* 0x0000580001447983 */ /* 0x000ea20000100a00 */
[----:B------:R-:W-:Y:S02]  /*a6a0*/  ISETP.GT.AND P2, PT, R5, 0x40, PT ;  /* 0x000000400500780c */ /* 0x000fe40003f44270 */
[----:B------:R-:W3:Y:S01]  /*a6b0*/  MUFU.TANH R74, R74 ;  /* 0x0000004a004a7308 */ /* 0x000ee20000002400 */
[----:B------:R-:W-:Y:S02]  /*a6c0*/  FMNMX.FTZ R73, R218, R73, !PT ;  /* 0x00000049da497209 */ /* 0x000fe40007810000 */
[----:B------:R-:W-:Y:S02]  /*a6d0*/  FSEL R195, R195, -INF , P0 ;  /* 0xff800000c3c37808 */ /* 0x000fe40000000000 */
[----:B------:R-:W-:Y:S02]  /*a6e0*/  ISETP.GT.AND P0, PT, R2, 0x38, PT ;  /* 0x000000380200780c */ /* 0x000fe40003f04270 */
[----:B------:R-:W-:Y:S01]  /*a6f0*/  FSEL R252, R17, -INF , P3 ;  /* 0xff80000011fc7808 */ /* 0x000fe20001800000 */
[----:B------:R-:W-:Y:S01]  /*a700*/  FMUL.FTZ R17, R103, c[0x0][0x320] ;  /* 0x0000c80067117a20 */ /* 0x000fe20000410000 */
[C---:B------:R-:W-:Y:S01]  /*a710*/  ISETP.GT.AND P3, PT, R5.reuse, 0x48, PT ;  /* 0x000000480500780c */ /* 0x040fe20003f64270 */
[----:B------:R4:W-:Y:S01]  /*a720*/  MUFU.TANH R248, R89 ;  /* 0x0000005900f87308 */ /* 0x0009e20000002400 */
[----:B-1----:R-:W-:Y:S02]  /*a730*/  FSEL R222, R70, -INF , P1 ;  /* 0xff80000046de7808 */ /* 0x002fe40000800000 */
[----:B------:R-:W-:Y:S07]  /*a740*/  ISETP.GT.AND P1, PT, R5, 0x41, PT ;  /* 0x000000410500780c */ /* 0x000fee0003f24270 */
[----:B------:R-:W1:Y:S01]  /*a750*/  MUFU.TANH R72, R72 ;  /* 0x0000004800487308 */ /* 0x000e620000002400 */
[----:B---3--:R-:W-:Y:S02]  /*a760*/  FSEL R74, R74, -INF , P2 ;  /* 0xff8000004a4a7808 */ /* 0x008fe40001000000 */
[----:B------:R-:W-:Y:S07]  /*a770*/  ISETP.GT.AND P2, PT, R4, 0x48, PT ;  /* 0x000000480400780c */ /* 0x000fee0003f44270 */
[----:B------:R-:W3:Y:S01]  /*a780*/  MUFU.TANH R75, R75 ;  /* 0x0000004b004b7308 */ /* 0x000ee20000002400 */
[----:B----4-:R-:W-:Y:S02]  /*a790*/  FSEL R89, R67, -INF , P5 ;  /* 0xff80000043597808 */ /* 0x010fe40002800000 */
[----:B------:R-:W-:Y:S07]  /*a7a0*/  ISETP.GT.AND P5, PT, R0, 0x40, PT ;  /* 0x000000400000780c */ /* 0x000fee0003fa4270 */
[----:B------:R-:W4:Y:S01]  /*a7b0*/  MUFU.TANH R80, R80 ;  /* 0x0000005000507308 */ /* 0x000f220000002400 */
[----:B-1----:R-:W-:Y:S02]  /*a7c0*/  FSEL R72, R72, -INF , P5 ;  /* 0xff80000048487808 */ /* 0x002fe40002800000 */
[----:B------:R-:W-:Y:S07]  /*a7d0*/  ISETP.GT.AND P5, PT, R0, 0x49, PT ;  /* 0x000000490000780c */ /* 0x000fee0003fa4270 */
[----:B------:R-:W1:Y:S01]  /*a7e0*/  MUFU.TANH R77, R77 ;  /* 0x0000004d004d7308 */ /* 0x000e620000002400 */
[----:B---3--:R-:W-:Y:S02]  /*a7f0*/  FSEL R75, R75, -INF , P1 ;  /* 0xff8000004b4b7808 */ /* 0x008fe40000800000 */
[----:B------:R-:W-:Y:S07]  /*a800*/  ISETP.GT.AND P1, PT, R4, 0x49, PT ;  /* 0x000000490400780c */ /* 0x000fee0003f24270 */
[----:B------:R-:W3:Y:S01]  /*a810*/  MUFU.TANH R81, R81 ;  /* 0x0000005100517308 */ /* 0x000ee20000002400 */
[----:B----4-:R-:W-:Y:S02]  /*a820*/  FSEL R209, R80, -INF , P2 ;  /* 0xff80000050d17808 */ /* 0x010fe40001000000 */
[C---:B------:R-:W-:Y:S02]  /*a830*/  ISETP.GT.AND P2, PT, R4.reuse, 0x58, PT ;  /* 0x000000580400780c */ /* 0x040fe40003f44270 */
[----:B------:R-:W-:Y:S05]  /*a840*/  FMNMX.FTZ R73, R209, R73, !PT ;  /* 0x00000049d1497209 */ /* 0x000fea0007810000 */
[----:B------:R-:W4:Y:S01]  /*a850*/  MUFU.TANH R66, R66 ;  /* 0x0000004200427308 */ /* 0x000f220000002400 */
[----:B-1----:R-:W-:Y:S02]  /*a860*/  FSEL R7, R77, -INF , P5 ;  /* 0xff8000004d077808 */ /* 0x002fe40002800000 */
[C---:B------:R-:W-:Y:S07]  /*a870*/  ISETP.GT.AND P5, PT, R4.reuse, 0x50, PT ;  /* 0x000000500400780c */ /* 0x040fee0003fa4270 */
[----:B------:R4:W-:Y:S01]  /*a880*/  MUFU.TANH R249, R88 ;  /* 0x0000005800f97308 */ /* 0x0009e20000002400 */
[----:B---3--:R-:W-:Y:S02]  /*a890*/  FSEL R213, R81, -INF , P1 ;  /* 0xff80000051d57808 */ /* 0x008fe40000800000 */
[----:B------:R-:W-:Y:S02]  /*a8a0*/  ISETP.GT.AND P1, PT, R4, 0x59, PT ;  /* 0x000000590400780c */ /* 0x000fe40003f24270 */
[----:B------:R-:W-:Y:S05]  /*a8b0*/  FMNMX.FTZ R73, R213, R73, !PT ;  /* 0x00000049d5497209 */ /* 0x000fea0007810000 */
[----:B------:R-:W1:Y:S10]  /*a8c0*/  MUFU.TANH R78, R78 ;  /* 0x0000004e004e7308 */ /* 0x000e740000002400 */
[----:B------:R-:W3:Y:S01]  /*a8d0*/  MUFU.TANH R84, R84 ;  /* 0x0000005400547308 */ /* 0x000ee20000002400 */
[----:B----4-:R-:W-:Y:S02]  /*a8e0*/  FSEL R88, R66, -INF , P0 ;  /* 0xff80000042587808 */ /* 0x010fe40000000000 */
[----:B------:R-:W4:Y:S01]  /*a8f0*/  LDL.64 R66, [R1+0x60] ;  /* 0x0000600001427983 */ /* 0x000f220000100a00 */
[----:B------:R-:W-:Y:S06]  /*a900*/  ISETP.GT.AND P0, PT, R2, 0x41, PT ;  /* 0x000000410200780c */ /* 0x000fec0003f04270 */
[----:B------:R-:W3:Y:S01]  /*a910*/  MUFU.TANH R71, R71 ;  /* 0x0000004700477308 */ /* 0x000ee20000002400 */
[----:B-1----:R-:W-:Y:S02]  /*a920*/  FSEL R64, R78, -INF , P3 ;  /* 0xff8000004e407808 */ /* 0x002fe40001800000 */
[----:B------:R-:W-:Y:S07]  /*a930*/  ISETP.GT.AND P3, PT, R4, 0x51, PT ;  /* 0x000000510400780c */ /* 0x000fee0003f64270 */
[----:B------:R-:W1:Y:S01]  /*a940*/  MUFU.TANH R85, R85 ;  /* 0x0000005500557308 */ /* 0x000e620000002400 */
[----:B---3--:R-:W-:Y:S01]  /*a950*/  FSEL R245, R84, -INF , P5 ;  /* 0xff80000054f57808 */ /* 0x008fe20002800000 */
[----:B------:R-:W-:Y:S01]  /*a960*/  IMAD.MOV.U32 R84, RZ, RZ, R74 ;  /* 0x000000ffff547224 */ /* 0x000fe200078e004a */
[----:B------:R-:W-:Y:S01]  /*a970*/  ISETP.GT.AND P5, PT, R4, 0x61, PT ;  /* 0x000000610400780c */ /* 0x000fe20003fa4270 */
[----:B------:R-:W-:Y:S01]  /*a980*/  FMUL.FTZ R74, R111, c[0x0][0x320] ;  /* 0x0000c8006f4a7a20 */ /* 0x000fe20000410000 */
[----:B------:R-:W-:Y:S05]  /*a990*/  MOV R111, R64 ;  /* 0x00000040006f7202 */ /* 0x000fea0000000f00 */
[----:B------:R-:W3:Y:S01]  /*a9a0*/  MUFU.TANH R76, R76 ;  /* 0x0000004c004c7308 */ /* 0x000ee20000002400 */
[----:B------:R-:W-:Y:S02]  /*a9b0*/  FMNMX.FTZ R73, R245, R73, !PT ;  /* 0x00000049f5497209 */ /* 0x000fe40007810000 */
[----:B------:R-:W-:Y:S02]  /*a9c0*/  FSEL R243, R71, -INF , P0 ;  /* 0xff80000047f37808 */ /* 0x000fe40000000000 */
[----:B------:R-:W-:Y:S05]  /*a9d0*/  ISETP.GT.AND P0, PT, R0, 0x48, PT ;  /* 0x000000480000780c */ /* 0x000fea0003f04270 */
[----:B------:R-:W-:Y:S01]  /*a9e0*/  MUFU.TANH R74, R74 ;  /* 0x0000004a004a7308 */ /* 0x000fe20000002400 */
[----:B-1----:R-:W-:Y:S01]  /*a9f0*/  FSEL R223, R85, -INF , P3 ;  /* 0xff80000055df7808 */ /* 0x002fe20001800000 */
[----:B------:R-:W-:Y:S01]  /*aa00*/  IMAD.MOV.U32 R85, RZ, RZ, R72 ;  /* 0x000000ffff557224 */ /* 0x000fe200078e0048 */
[----:B------:R-:W-:Y:S02]  /*aa10*/  ISETP.GT.AND P3, PT, R4, 0x68, PT ;  /* 0x000000680400780c */ /* 0x000fe40003f64270 */
[----:B------:R-:W-:Y:S05]  /*aa20*/  FMNMX.FTZ R73, R223, R73, !PT ;  /* 0x00000049df497209 */ /* 0x000fea0007810000 */
[----:B------:R-:W1:Y:S01]  /*aa30*/  MUFU.TANH R96, R96 ;  /* 0x0000006000607308 */ /* 0x000e620000002400 */
[----:B---3--:R-:W-:Y:S02]  /*aa40*/  FSEL R65, R76, -INF , P0 ;  /* 0xff8000004c417808 */ /* 0x008fe40000000000 */
[----:B------:R-:W-:Y:S07]  /*aa50*/  ISETP.GT.AND P0, PT, R2, 0x48, PT ;  /* 0x000000480200780c */ /* 0x000fee0003f04270 */
[----:B------:R-:W3:Y:S10]  /*aa60*/  MUFU.TANH R82, R82 ;  /* 0x0000005200527308 */ /* 0x000ef40000002400 */
[----:B------:R-:W3:Y:S01]  /*aa70*/  MUFU.TANH R97, R97 ;  /* 0x0000006100617308 */ /* 0x000ee20000002400 */
[----:B-1----:R-:W-:Y:S02]  /*aa80*/  FSEL R219, R96, -INF , P2 ;  /* 0xff80000060db7808 */ /* 0x002fe40001000000 */
[----:B------:R-:W-:Y:S02]  /*aa90*/  ISETP.GT.AND P2, PT, R4, 0x69, PT ;  /* 0x000000690400780c */ /* 0x000fe40003f44270 */
[----:B------:R-:W-:Y:S05]  /*aaa0*/  FMNMX.FTZ R73, R219, R73, !PT ;  /* 0x00000049db497209 */ /* 0x000fea0007810000 */
[----:B------:R-:W1:Y:S01]  /*aab0*/  MUFU.TANH R100, R100 ;  /* 0x0000006400647308 */ /* 0x000e620000002400 */
[----:B------:R-:W-:Y:S02]  /*aac0*/  FSEL R193, R113, -INF , P2 ;  /* 0xff80000071c17808 */ /* 0x000fe40001000000 */
[----:B------:R-:W-:Y:S02]  /*aad0*/  ISETP.GT.AND P2, PT, R2, 0x59, PT ;  /* 0x000000590200780c */ /* 0x000fe40003f44270 */
[----:B---3--:R-:W-:Y:S02]  /*aae0*/  FSEL R221, R82, -INF , P0 ;  /* 0xff80000052dd7808 */ /* 0x008fe40000000000 */
[----:B------:R-:W-:Y:S02]  /*aaf0*/  ISETP.GT.AND P0, PT, R4, 0x60, PT ;  /* 0x000000600400780c */ /* 0x000fe40003f04270 */
[----:B------:R-:W-:Y:S01]  /*ab00*/  FMNMX.FTZ R4, R15, R6, !PT ;  /* 0x000000060f047209 */ /* 0x000fe20007810000 */
[----:B------:R-:W3:Y:S01]  /*ab10*/  MUFU.TANH R101, R101 ;  /* 0x0000006500657308 */ /* 0x000ee20000002400 */
[----:B------:R-:W-:Y:S02]  /*ab20*/  FMNMX.FTZ R6, R16, R117, !PT ;  /* 0x0000007510067209 */ /* 0x000fe40007810000 */
[----:B------:R-:W-:Y:S02]  /*ab30*/  FMNMX.FTZ R4, R27, R4, !PT ;  /* 0x000000041b047209 */ /* 0x000fe40007810000 */
[----:B------:R-:W-:Y:S02]  /*ab40*/  FSEL R201, R97, -INF , P1 ;  /* 0xff80000061c97808 */ /* 0x000fe40000800000 */
[----:B------:R-:W-:Y:S02]  /*ab50*/  ISETP.GT.AND P1, PT, R2, 0x49, PT ;  /* 0x000000490200780c */ /* 0x000fe40003f24270 */
[----:B------:R-:W-:Y:S01]  /*ab60*/  MOV R97, R75 ;  /* 0x0000004b00617202 */ /* 0x000fe20000000f00 */
[----:B------:R-:W3:Y:S01]  /*ab70*/  MUFU.TANH R112, R112 ;  /* 0x0000007000707308 */ /* 0x000ee20000002400 */
[----:B------:R-:W-:Y:S02]  /*ab80*/  FMNMX.FTZ R6, R18, R6, !PT ;  /* 0x0000000612067209 */ /* 0x000fe40007810000 */
[----:B------:R-:W-:Y:S02]  /*ab90*/  FMNMX.FTZ R73, R201, R73, !PT ;  /* 0x00000049c9497209 */ /* 0x000fe40007810000 */
[----:B-1----:R-:W-:Y:S02]  /*aba0*/  FSEL R200, R100, -INF , P0 ;  /* 0xff80000064c87808 */ /* 0x002fe40000000000 */
[----:B------:R-:W-:Y:S02]  /*abb0*/  ISETP.GT.AND P0, PT, R2, 0x50, PT ;  /* 0x000000500200780c */ /* 0x000fe40003f04270 */
[----:B------:R-:W-:Y:S01]  /*abc0*/  FMNMX.FTZ R6, R19, R6, !PT ;  /* 0x0000000613067209 */ /* 0x000fe20007810000 */
[----:B------:R-:W1:Y:S01]  /*abd0*/  MUFU.TANH R86, R86 ;  /* 0x0000005600567308 */ /* 0x000e620000002400 */
[----:B------:R-:W-:Y:S02]  /*abe0*/  FMNMX.FTZ R4, R28, R4, !PT ;  /* 0x000000041c047209 */ /* 0x000fe40007810000 */
[----:B------:R-:W-:Y:S02]  /*abf0*/  FMNMX.FTZ R73, R200, R73, !PT ;  /* 0x00000049c8497209 */ /* 0x000fe40007810000 */
        /* <DEDUP_REMOVED lines=8> */
[----:B------:R-:W-:Y:S01]  /*ac80*/  FMNMX.FTZ R73, R196, R73, !PT ;  /* 0x00000049c4497209 */ /* 0x000fe20007810000 */
[----:B------:R-:W3:Y:S01]  /*ac90*/  MUFU.TANH R87, R87 ;  /* 0x0000005700577308 */ /* 0x000ee20000002400 */
[----:B------:R-:W-:Y:S02]  /*aca0*/  FMNMX.FTZ R4, R43, R4, !PT ;  /* 0x000000042b047209 */ /* 0x000fe40007810000 */
[----:B------:R-:W-:Y:S02]  /*acb0*/  FMNMX.FTZ R73, R193, R73, !PT ;  /* 0x00000049c1497209 */ /* 0x000fe40007810000 */
[----:B-1----:R-:W-:Y:S01]  /*acc0*/  FSEL R197, R86, -INF , P0 ;  /* 0xff80000056c57808 */ /* 0x002fe20000000000 */
[----:B------:R-:W-:Y:S01]  /*acd0*/  IMAD.MOV.U32 R86, RZ, RZ, R7 ;  /* 0x000000ffff567224 */ /* 0x000fe200078e0007 */
[----:B------:R-:W-:Y:S01]  /*ace0*/  ISETP.GT.AND P0, PT, R2, 0x61, PT ;  /* 0x000000610200780c */ /* 0x000fe20003f04270 */
[----:B------:R-:W1:Y:S01]  /*acf0*/  SHFL.BFLY PT, R7, R73, 0x2, 0x1f ;  /* 0x0c401f0049077f89 */ /* 0x000e6200000e0000 */
[----:B------:R-:W-:Y:S01]  /*ad00*/  FMNMX.FTZ R4, R44, R4, !PT ;  /* 0x000000042c047209 */ /* 0x000fe20007810000 */
[----:B------:R-:W1:Y:S03]  /*ad10*/  MUFU.TANH R98, R98 ;  /* 0x0000006200627308 */ /* 0x000e660000002400 */
[----:B------:R-:W-:Y:S02]  /*ad20*/  FMNMX.FTZ R4, R47, R4, !PT ;  /* 0x000000042f047209 */ /* 0x000fe40007810000 */
[----:B---3--:R-:W-:Y:S01]  /*ad30*/  FSEL R103, R83, -INF , P1 ;  /* 0xff80000053677808 */ /* 0x008fe20000800000 */
[----:B------:R-:W-:Y:S01]  /*ad40*/  IMAD.MOV.U32 R83, RZ, RZ, R65 ;  /* 0x000000ffff537224 */ /* 0x000fe200078e0041 */
[----:B------:R-:W-:Y:S02]  /*ad50*/  ISETP.GT.AND P1, PT, R2, 0x60, PT ;  /* 0x000000600200780c */ /* 0x000fe40003f24270 */
[----:B------:R-:W-:Y:S01]  /*ad60*/  FMNMX.FTZ R4, R48, R4, !PT ;  /* 0x0000000430047209 */ /* 0x000fe20007810000 */
[----:B------:R-:W3:Y:S03]  /*ad70*/  MUFU.TANH R115, R115 ;  /* 0x0000007300737308 */ /* 0x000ee60000002400 */
[----:B------:R-:W-:Y:S02]  /*ad80*/  FMNMX.FTZ R4, R60, R4, !PT ;  /* 0x000000043c047209 */ /* 0x000fe40007810000 */
[----:B------:R-:W-:Y:S02]  /*ad90*/  FSEL R191, R87, -INF , P5 ;  /* 0xff80000057bf7808 */ /* 0x000fe40002800000 */
[----:B------:R-:W-:Y:S02]  /*ada0*/  ISETP.GT.AND P5, PT, R2, 0x68, PT ;  /* 0x000000680200780c */ /* 0x000fe40003fa4270 */
[----:B------:R-:W-:Y:S01]  /*adb0*/  FMNMX.FTZ R4, R61, R4, !PT ;  /* 0x000000043d047209 */ /* 0x000fe20007810000 */
[----:B------:R-:W-:Y:S01]  /*adc0*/  MUFU.TANH R93, R93 ;  /* 0x0000005d005d7308 */ /* 0x000fe20000002400 */
[----:B-1----:R-:W-:Y:S02]  /*add0*/  FMNMX.FTZ R73, R73, R7, !PT ;  /* 0x0000000749497209 */ /* 0x002fe40007810000 */
[----:B------:R-:W-:Y:S02]  /*ade0*/  FSEL R190, R98, -INF , P3 ;  /* 0xff80000062be7808 */ /* 0x000fe40001800000 */
[----:B------:R-:W-:Y:S01]  /*adf0*/  ISETP.GT.AND P3, PT, R2, 0x69, PT ;  /* 0x000000690200780c */ /* 0x000fe20003f64270 */
[----:B------:R-:W1:Y:S01]  /*ae00*/  SHFL.BFLY PT, R7, R73, 0x1, 0x1f ;  /* 0x0c201f0049077f89 */ /* 0x000e6200000e0000 */
[----:B------:R-:W-:Y:S03]  /*ae10*/  FMNMX.FTZ R2, R20, R6, !PT ;  /* 0x0000000614027209 */ /* 0x000fe60007810000 */
[----:B------:R-:W1:Y:S01]  /*ae20*/  MUFU.TANH R17, R17 ;  /* 0x0000001100117308 */ /* 0x000e620000002400 */
[----:B------:R-:W-:Y:S02]  /*ae30*/  FMNMX.FTZ R72, R88, R4, !PT ;  /* 0x0000000458487209 */ /* 0x000fe40007810000 */
[----:B------:R-:W-:Y:S02]  /*ae40*/  FMNMX.FTZ R2, R33, R2, !PT ;  /* 0x0000000221027209 */ /* 0x000fe40007810000 */
[----:B------:R-:W-:Y:S02]  /*ae50*/  FMNMX.FTZ R4, R21, R118, !PT ;  /* 0x0000007615047209 */ /* 0x000fe40007810000 */
[----:B------:R-:W-:Y:S02]  /*ae60*/  FMNMX.FTZ R2, R34, R2, !PT ;  /* 0x0000000222027209 */ /* 0x000fe40007810000 */
[----:B------:R-:W-:Y:S01]  /*ae70*/  FMNMX.FTZ R4, R22, R4, !PT ;  /* 0x0000000416047209 */ /* 0x000fe20007810000 */
[----:B------:R-:W-:Y:S01]  /*ae80*/  MUFU.TANH R90, R90 ;  /* 0x0000005a005a7308 */ /* 0x000fe20000002400 */
[----:B------:R-:W-:Y:S02]  /*ae90*/  FMNMX.FTZ R2, R37, R2, !PT ;  /* 0x0000000225027209 */ /* 0x000fe40007810000 */
[----:B------:R-:W-:Y:S02]  /*aea0*/  FMNMX.FTZ R4, R23, R4, !PT ;  /* 0x0000000417047209 */ /* 0x000fe40007810000 */
[----:B------:R-:W-:Y:S02]  /*aeb0*/  FMNMX.FTZ R2, R38, R2, !PT ;  /* 0x0000000226027209 */ /* 0x000fe40007810000 */
[----:B------:R-:W-:Y:S02]  /*aec0*/  FMNMX.FTZ R4, R24, R4, !PT ;  /* 0x0000000418047209 */ /* 0x000fe40007810000 */
[----:B------:R-:W-:Y:S01]  /*aed0*/  FMNMX.FTZ R2, R49, R2, !PT ;  /* 0x0000000231027209 */ /* 0x000fe20007810000 */
[----:B------:R-:W2:Y:S01]  /*aee0*/  MUFU.TANH R99, R99 ;  /* 0x0000006300637308 */ /* 0x000ea20000002400 */
[----:B------:R-:W-:Y:S02]  /*aef0*/  FMNMX.FTZ R4, R35, R4, !PT ;  /* 0x0000000423047209 */ /* 0x000fe40007810000 */
[----:B------:R-:W-:Y:S02]  /*af00*/  FMNMX.FTZ R2, R50, R2, !PT ;  /* 0x0000000232027209 */ /* 0x000fe40007810000 */
[----:B------:R-:W-:Y:S02]  /*af10*/  FMNMX.FTZ R4, R36, R4, !PT ;  /* 0x0000000424047209 */ /* 0x000fe40007810000 */
[----:B------:R-:W-:Y:S02]  /*af20*/  FMNMX.FTZ R2, R53, R2, !PT ;  /* 0x0000000235027209 */ /* 0x000fe40007810000 */
[----:B-1----:R-:W-:Y:S01]  /*af30*/  FMNMX.FTZ R73, R73, R7, !PT ;  /* 0x0000000749497209 */ /* 0x002fe20007810000 */
[----:B------:R-:W1:Y:S01]  /*af40*/  MUFU.TANH R102, R102 ;  /* 0x0000006600667308 */ /* 0x000e620000002400 */
[----:B------:R-:W-:Y:S02]  /*af50*/  FMNMX.FTZ R2, R54, R2, !PT ;  /* 0x0000000236027209 */ /* 0x000fe40007810000 */
[----:B------:R-:W-:Y:S01]  /*af60*/  FMNMX.FTZ R4, R39, R4, !PT ;  /* 0x0000000427047209 */ /* 0x000fe20007810000 */
[----:B------:R-:W-:Y:S01]  /*af70*/  FMUL.FTZ R75, R73, c[0x0][0x2d0] ;  /* 0x0000b400494b7a20 */ /* 0x000fe20000410000 */
[----:B------:R-:W-:Y:S02]  /*af80*/  FMNMX.FTZ R2, R184, R2, !PT ;  /* 0x00000002b8027209 */ /* 0x000fe40007810000 */
[----:B---3--:R-:W-:Y:S02]  /*af90*/  FSEL R115, R115, -INF , P3 ;  /* 0xff80000073737808 */ /* 0x008fe40001800000 */
[----:B------:R-:W-:Y:S01]  /*afa0*/  FSEL R98, R17, -INF , P0 ;  /* 0xff80000011627808 */ /* 0x000fe20000000000 */
[----:B------:R-:W-:Y:S01]  /*afb0*/  MUFU.TANH R7, R110 ;  /* 0x0000006e00077308 */ /* 0x000fe20000002400 */
[----:B------:R-:W-:Y:S01]  /*afc0*/  FMNMX.FTZ R72, R89, R72, !PT ;  /* 0x0000004859487209 */ /* 0x000fe20007810000 */
[----:B------:R-:W-:Y:S01]  /*afd0*/  FMUL.FTZ R17, R107, c[0x0][0x320] ;  /* 0x0000c8006b117a20 */ /* 0x000fe20000410000 */
[----:B------:R-:W-:Y:S02]  /*afe0*/  FMNMX.FTZ R2, R185, R2, !PT ;  /* 0x00000002b9027209 */ /* 0x000fe40007810000 */
[----:B--2---:R-:W-:Y:S02]  /*aff0*/  FSEL R186, R99, -INF , P2 ;  /* 0xff80000063ba7808 */ /* 0x004fe40001000000 */
[----:B------:R-:W-:Y:S02]  /*b000*/  FMNMX.FTZ R2, R189, R2, !PT ;  /* 0x00000002bd027209 */ /* 0x000fe40007810000 */
[----:B------:R-:W-:Y:S01]  /*b010*/  FMNMX.FTZ R4, R40, R4, !PT ;  /* 0x0000000428047209 */ /* 0x000fe20007810000 */
[----:B------:R-:W2:Y:S01]  /*b020*/  MUFU.TANH R114, R114 ;  /* 0x0000007200727308 */ /* 0x000ea20000002400 */
[----:B------:R-:W-:Y:S02]  /*b030*/  FMNMX.FTZ R2, R195, R2, !PT ;  /* 0x00000002c3027209 */ /* 0x000fe40007810000 */
[----:B------:R-:W-:Y:S02]  /*b040*/  FMNMX.FTZ R4, R51, R4, !PT ;  /* 0x0000000433047209 */ /* 0x000fe40007810000 */
[----:B------:R-:W-:Y:S02]  /*b050*/  FMNMX.FTZ R2, R85, R2, !PT ;  /* 0x0000000255027209 */ /* 0x000fe40007810000 */
[----:B------:R-:W-:Y:S02]  /*b060*/  FMNMX.FTZ R4, R52, R4, !PT ;  /* 0x0000000434047209 */ /* 0x000fe40007810000 */
[----:B-1----:R-:W-:Y:S01]  /*b070*/  FSEL R99, R102, -INF , P1 ;  /* 0xff80000066637808 */ /* 0x002fe20000800000 */
[----:B------:R-:W-:Y:S01]  /*b080*/  MUFU.TANH R17, R17 ;  /* 0x0000001100117308 */ /* 0x000fe20000002400 */
[----:B------:R-:W-:Y:S02]  /*b090*/  FMNMX.FTZ R2, R252, R2, !PT ;  /* 0x00000002fc027209 */ /* 0x000fe40007810000 */
[----:B------:R-:W-:Y:S02]  /*b0a0*/  ISETP.GT.AND P3, PT, R0, 0x59, PT ;  /* 0x000000590000780c */ /* 0x000fe40003f64270 */
[----:B------:R-:W-:Y:S02]  /*b0b0*/  FMNMX.FTZ R2, R83, R2, !PT ;  /* 0x0000000253027209 */ /* 0x000fe40007810000 */
[----:B------:R-:W-:Y:S02]  /*b0c0*/  FSEL R107, R93, -INF , P3 ;  /* 0xff8000005d6b7808 */ /* 0x000fe40001800000 */
[----:B------:R-:W-:Y:S01]  /*b0d0*/  FMNMX.FTZ R2, R86, R2, !PT ;  /* 0x0000000256027209 */ /* 0x000fe20007810000 */
[----:B------:R-:W1:Y:S01]  /*b0e0*/  MUFU.TANH R79, R79 ;  /* 0x0000004f004f7308 */ /* 0x000e620000002400 */
[----:B------:R-:W-:Y:S02]  /*b0f0*/  ISETP.GT.AND P3, PT, R5, 0x50, PT ;  /* 0x000000500500780c */ /* 0x000fe40003f64270 */
[----:B------:R-:W-:Y:S02]  /*b100*/  FMNMX.FTZ R72, R222, R72, !PT ;  /* 0x00000048de487209 */ /* 0x000fe40007810000 */
[----:B--2---:R-:W-:Y:S02]  /*b110*/  FSEL R114, R114, -INF , P5 ;  /* 0xff80000072727808 */ /* 0x004fe40002800000 */
[----:B------:R-:W-:Y:S02]  /*b120*/  FSEL R242, R90, -INF , P3 ;  /* 0xff8000005af27808 */ /* 0x000fe40001800000 */
[----:B------:R-:W-:Y:S01]  /*b130*/  FSETP.NEU.FTZ.AND P3, PT, R73, -INF , PT ;  /* 0xff8000004900780b */ /* 0x000fe20003f7d000 */
[----:B------:R-:W2:Y:S01]  /*b140*/  MUFU.TANH R92, R92 ;  /* 0x0000005c005c7308 */ /* 0x000ea20000002400 */
[----:B------:R-:W-:Y:S02]  /*b150*/  FMNMX.FTZ R4, R56, R4, !PT ;  /* 0x0000000438047209 */ /* 0x000fe40007810000 */
[----:B------:R-:W-:Y:S02]  /*b160*/  FSEL R75, R75, RZ, P3 ;  /* 0x000000ff4b4b7208 */ /* 0x000fe40001800000 */
[----:B------:R-:W-:Y:S02]  /*b170*/  ISETP.GT.AND P2, PT, R5, 0x49, PT ;  /* 0x000000490500780c */ /* 0x000fe40003f44270 */
[C---:B------:R-:W-:Y:S02]  /*b180*/  ISETP.GT.AND P5, PT, R0.reuse, 0x58, PT ;  /* 0x000000580000780c */ /* 0x040fe40003fa4270 */
[----:B------:R-:W-:Y:S01]  /*b190*/  FMNMX.FTZ R4, R57, R4, !PT ;  /* 0x0000000439047209 */ /* 0x000fe20007810000 */
[----:B------:R-:W-:Y:S01]  /*b1a0*/  MUFU.TANH R104, R104 ;  /* 0x0000006800687308 */ /* 0x000fe20000002400 */
[C---:B------:R-:W-:Y:S02]  /*b1b0*/  ISETP.GT.AND P1, PT, R0.reuse, 0x50, PT ;  /* 0x000000500000780c */ /* 0x040fe40003f24270 */
[----:B------:R-:W-:Y:S02]  /*b1c0*/  FMNMX.FTZ R4, R187, R4, !PT ;  /* 0x00000004bb047209 */ /* 0x000fe40007810000 */
[----:B-1----:R-:W-:Y:S02]  /*b1d0*/  FSEL R194, R79, -INF , P2 ;  /* 0xff8000004fc27808 */ /* 0x002fe40001000000 */
[----:B------:R-:W-:Y:S02]  /*b1e0*/  FSEL R249, R249, -INF , P1 ;  /* 0xff800000f9f97808 */ /* 0x000fe40000800000 */
[C---:B------:R-:W-:Y:S01]  /*b1f0*/  ISETP.GT.AND P1, PT, R0.reuse, 0x61, PT ;  /* 0x000000610000780c */ /* 0x040fe20003f24270 */
[----:B------:R-:W1:Y:S01]  /*b200*/  MUFU.TANH R105, R105 ;  /* 0x0000006900697308 */ /* 0x000e620000002400 */
[----:B------:R-:W-:Y:S02]  /*b210*/  ISETP.GT.AND P0, PT, R0, 0x51, PT ;  /* 0x000000510000780c */ /* 0x000fe40003f04270 */
[----:B------:R-:W-:Y:S02]  /*b220*/  FMNMX.FTZ R2, R249, R2, !PT ;  /* 0x00000002f9027209 */ /* 0x000fe40007810000 */
[----:B--2---:R-:W-:Y:S02]  /*b230*/  FSEL R247, R92, -INF , P5 ;  /* 0xff8000005cf77808 */ /* 0x004fe40002800000 */
[C---:B------:R-:W-:Y:S02]  /*b240*/  ISETP.GT.AND P5, PT, R0.reuse, 0x69, PT ;  /* 0x000000690000780c */ /* 0x040fe40003fa4270 */
[----:B------:R-:W-:Y:S01]  /*b250*/  FMNMX.FTZ R72, R243, R72, !PT ;  /* 0x00000048f3487209 */ /* 0x000fe20007810000 */
[----:B------:R-:W2:Y:S01]  /*b260*/  MUFU.TANH R108, R108 ;  /* 0x0000006c006c7308 */ /* 0x000ea20000002400 */
[----:B------:R-:W-:Y:S02]  /*b270*/  ISETP.GT.AND P2, PT, R0, 0x60, PT ;  /* 0x000000600000780c */ /* 0x000fe40003f44270 */
[----:B------:R-:W-:Y:S02]  /*b280*/  FSEL R248, R248, -INF , P0 ;  /* 0xff800000f8f87808 */ /* 0x000fe40000000000 */
[----:B------:R-:W-:Y:S02]  /*b290*/  ISETP.GT.AND P0, PT, R0, 0x68, PT ;  /* 0x000000680000780c */ /* 0x000fe40003f04270 */
[----:B------:R-:W-:Y:S01]  /*b2a0*/  FMNMX.FTZ R0, R188, R4, !PT ;  /* 0x00000004bc007209 */ /* 0x000fe20007810000 */
[--C-:B------:R-:W-:Y:S01]  /*b2b0*/  FFMA.FTZ R4, R8, c[0x0][0x2d0], -R75.reuse ;  /* 0x0000b40008047a23 */ /* 0x100fe2000001084b */
[----:B------:R-:W-:Y:S01]  /*b2c0*/  FMNMX.FTZ R72, R221, R72, !PT ;  /* 0x00000048dd487209 */ /* 0x000fe20007810000 */
[----:B------:R-:W3:Y:S01]  /*b2d0*/  MUFU.TANH R91, R91 ;  /* 0x0000005b005b7308 */ /* 0x000ee20000002400 */
[----:B------:R-:W-:Y:S01]  /*b2e0*/  FSEL R202, R109, -INF , P5 ;  /* 0xff8000006dca7808 */ /* 0x000fe20002800000 */
[--C-:B------:R-:W-:Y:S01]  /*b2f0*/  FFMA.FTZ R109, R201, c[0x0][0x2d0], -R75.reuse ;  /* 0x0000b400c96d7a23 */ /* 0x100fe2000001084b */
[----:B------:R-:W-:Y:S02]  /*b300*/  ISETP.GE.AND P5, PT, R216, 0x1, PT ;  /* 0x00000001d800780c */ /* 0x000fe40003fa6270 */
[----:B------:R-:W-:Y:S02]  /*b310*/  FMNMX.FTZ R72, R103, R72, !PT ;  /* 0x0000004867487209 */ /* 0x000fe40007810000 */
[----:B-1----:R-:W-:Y:S01]  /*b320*/  FSEL R207, R105, -INF , P1 ;  /* 0xff80000069cf7808 */ /* 0x002fe20000800000 */
[----:B------:R-:W-:Y:S01]  /*b330*/  IMAD.MOV.U32 R105, RZ, RZ, R86 ;  /* 0x000000ffff697224 */ /* 0x000fe200078e0056 */
[----:B------:R-:W-:Y:S01]  /*b340*/  FMNMX.FTZ R72, R197, R72, !PT ;  /* 0x00000048c5487209 */ /* 0x000fe20007810000 */
[----:B------:R1:W-:Y:S01]  /*b350*/  MUFU.EX2 R220, R4 ;  /* 0x0000000400dc7308 */ /* 0x0003e20000000800 */
[----:B------:R-:W-:Y:S02]  /*b360*/  FMNMX.FTZ R2, R248, R2, !PT ;  /* 0x00000002f8027209 */ /* 0x000fe40007810000 */
[----:B------:R-:W-:Y:S01]  /*b370*/  FSEL R211, R104, -INF , P2 ;  /* 0xff80000068d37808 */ /* 0x000fe20001000000 */
[--C-:B------:R-:W-:Y:S01]  /*b380*/  FFMA.FTZ R104, R223, c[0x0][0x2d0], -R75.reuse ;  /* 0x0000b400df687a23 */ /* 0x100fe2000001084b */
[----:B------:R-:W-:Y:S02]  /*b390*/  FMNMX.FTZ R2, R247, R2, !PT ;  /* 0x00000002f7027209 */ /* 0x000fe40007810000 */
[----:B------:R-:W-:Y:S02]  /*b3a0*/  FMNMX.FTZ R72, R191, R72, !PT ;  /* 0x00000048bf487209 */ /* 0x000fe40007810000 */
[----:B------:R-:W-:Y:S01]  /*b3b0*/  FMNMX.FTZ R2, R107, R2, !PT ;  /* 0x000000026b027209 */ /* 0x000fe20007810000 */
[----:B------:R-:W3:Y:S01]  /*b3c0*/  MUFU.TANH R94, R94 ;  /* 0x0000005e005e7308 */ /* 0x000ee20000002400 */
[----:B------:R-:W-:Y:S02]  /*b3d0*/  FMNMX.FTZ R72, R190, R72, !PT ;  /* 0x00000048be487209 */ /* 0x000fe40007810000 */
[----:B------:R-:W-:Y:S02]  /*b3e0*/  FMNMX.FTZ R2, R211, R2, !PT ;  /* 0x00000002d3027209 */ /* 0x000fe40007810000 */
[----:B--2---:R-:W-:Y:S01]  /*b3f0*/  FSEL R204, R108, -INF , P0 ;  /* 0xff8000006ccc7808 */ /* 0x004fe20000000000 */
[--C-:B------:R-:W-:Y:S01]  /*b400*/  FFMA.FTZ R108, R219, c[0x0][0x2d0], -R75.reuse ;  /* 0x0000b400db6c7a23 */ /* 0x100fe2000001084b */
[----:B------:R-:W-:Y:S02]  /*b410*/  FMNMX.FTZ R2, R207, R2, !PT ;  /* 0x00000002cf027209 */ /* 0x000fe40007810000 */
[----:B------:R-:W-:Y:S01]  /*b420*/  FMNMX.FTZ R72, R186, R72, !PT ;  /* 0x00000048ba487209 */ /* 0x000fe20007810000 */
[----:B------:R-:W2:Y:S01]  /*b430*/  MUFU.TANH R95, R95 ;  /* 0x0000005f005f7308 */ /* 0x000ea20000002400 */
[----:B------:R-:W-:Y:S02]  /*b440*/  FMNMX.FTZ R2, R204, R2, !PT ;  /* 0x00000002cc027209 */ /* 0x000fe40007810000 */
[----:B------:R-:W-:Y:S01]  /*b450*/  FMNMX.FTZ R72, R99, R72, !PT ;  /* 0x0000004863487209 */ /* 0x000fe20007810000 */
[--C-:B-1----:R-:W-:Y:S01]  /*b460*/  FFMA.FTZ R4, R9, c[0x0][0x2d0], -R75.reuse ;  /* 0x0000b40009047a23 */ /* 0x102fe2000001084b */
[----:B------:R-:W-:Y:S01]  /*b470*/  FMNMX.FTZ R2, R202, R2, !PT ;  /* 0x00000002ca027209 */ /* 0x000fe20007810000 */
[----:B------:R-:W-:Y:S01]  /*b480*/  IMAD.MOV.U32 R9, RZ, RZ, c[0x0][0x1e0] ;  /* 0x00007800ff097624 */ /* 0x000fe200078e00ff */
[----:B------:R-:W-:Y:S02]  /*b490*/  FMNMX.FTZ R72, R98, R72, !PT ;  /* 0x0000004862487209 */ /* 0x000fe40007810000 */
[----:B------:R-:W-:Y:S01]  /*b4a0*/  ISETP.GT.AND P2, PT, R5, 0x51, PT ;  /* 0x000000510500780c */ /* 0x000fe20003f44270 */
[----:B------:R1:W1:Y:S01]  /*b4b0*/  MUFU.EX2 R246, R4 ;  /* 0x0000000400f67308 */ /* 0x0002620000000800 */
[----:B------:R-:W-:Y:S01]  /*b4c0*/  FMNMX.FTZ R72, R114, R72, !PT ;  /* 0x0000004872487209 */ /* 0x000fe20007810000 */
[----:B------:R-:W2:Y:S01]  /*b4d0*/  SHFL.BFLY PT, R71, R2, 0x2, 0x1f ;  /* 0x0c401f0002477f89 */ /* 0x000ea200000e0000 */
[----:B------:R-:W-:Y:S02]  /*b4e0*/  FMNMX.FTZ R0, R199, R0, !PT ;  /* 0x00000000c7007209 */ /* 0x000fe40007810000 */
[----:B------:R-:W-:Y:S02]  /*b4f0*/  FMNMX.FTZ R72, R115, R72, !PT ;  /* 0x0000004873487209 */ /* 0x000fe40007810000 */
[----:B------:R-:W-:Y:S02]  /*b500*/  FMNMX.FTZ R0, R214, R0, !PT ;  /* 0x00000000d6007209 */ /* 0x000fe40007810000 */
[----:B---3--:R-:W-:Y:S01]  /*b510*/  FSEL R217, R91, -INF , P2 ;  /* 0xff8000005bd97808 */ /* 0x008fe20001000000 */
[----:B------:R-:W3:Y:S01]  /*b520*/  MUFU.TANH R106, R106 ;  /* 0x0000006a006a7308 */ /* 0x000ee20000002400 */
[----:B------:R-:W3:Y:S01]  /*b530*/  SHFL.BFLY PT, R6, R72, 0x2, 0x1f ;  /* 0x0c401f0048067f89 */ /* 0x000ee200000e0000 */
[----:B------:R-:W-:Y:S02]  /*b540*/  FMNMX.FTZ R0, R84, R0, !PT ;  /* 0x0000000054007209 */ /* 0x000fe40007810000 */
[----:B------:R-:W-:Y:S02]  /*b550*/  ISETP.GT.AND P1, PT, R5, 0x58, PT ;  /* 0x000000580500780c */ /* 0x000fe40003f24270 */
[----:B------:R-:W-:Y:S02]  /*b560*/  FMNMX.FTZ R0, R97, R0, !PT ;  /* 0x0000000061007209 */ /* 0x000fe40007810000 */
[----:B------:R-:W-:Y:S02]  /*b570*/  FSEL R215, R94, -INF , P1 ;  /* 0xff8000005ed77808 */ /* 0x000fe40000800000 */
[----:B------:R-:W-:Y:S02]  /*b580*/  FMNMX.FTZ R0, R111, R0, !PT ;  /* 0x000000006f007209 */ /* 0x000fe40007810000 */
[----:B------:R-:W-:Y:S01]  /*b590*/  ISETP.GT.AND P0, PT, R5, 0x59, PT ;  /* 0x000000590500780c */ /* 0x000fe20003f04270 */
[--C-:B-1----:R-:W-:Y:S01]  /*b5a0*/  FFMA.FTZ R4, R10, c[0x0][0x2d0], -R75.reuse ;  /* 0x0000b4000a047a23 */ /* 0x102fe2000001084b */
[----:B------:R-:W-:Y:S02]  /*b5b0*/  MOV R10, c[0x0][0x1e4] ;  /* 0x00007900000a7a02 */ /* 0x000fe40000000f00 */
[----:B--2---:R-:W-:Y:S01]  /*b5c0*/  FMNMX.FTZ R71, R2, R71, !PT ;  /* 0x0000004702477209 */ /* 0x004fe20007810000 */
[----:B------:R-:W-:Y:S01]  /*b5d0*/  MUFU.EX2 R64, R4 ;  /* 0x0000000400407308 */ /* 0x000fe20000000800 */
[----:B------:R-:W-:Y:S01]  /*b5e0*/  FFMA.FTZ R2, R11, c[0x0][0x2d0], -R75 ;  /* 0x0000b4000b027a23 */ /* 0x000fe2000001084b */
[----:B------:R-:W-:Y:S02]  /*b5f0*/  FSEL R212, R95, -INF , P0 ;  /* 0xff8000005fd47808 */ /* 0x000fe40000000000 */
[----:B------:R-:W-:Y:S02]  /*b600*/  F2FP.BF16.PACK_AB R76, R246, R220 ;  /* 0x000000dcf64c723e */ /* 0x000fe400000010ff */
[C---:B------:R-:W-:Y:S02]  /*b610*/  ISETP.GT.AND P0, PT, R5.reuse, 0x61, PT ;  /* 0x000000610500780c */ /* 0x040fe40003f04270 */
[----:B------:R-:W-:Y:S02]  /*b620*/  FMNMX.FTZ R0, R194, R0, !PT ;  /* 0x00000000c2007209 */ /* 0x000fe40007810000 */
[----:B------:R-:W1:Y:S01]  /*b630*/  MUFU.EX2 R4, R2 ;  /* 0x0000000200047308 */ /* 0x000e620000000800 */
[----:B---3--:R-:W-:Y:S02]  /*b640*/  FMNMX.FTZ R72, R72, R6, !PT ;  /* 0x0000000648487209 */ /* 0x008fe40007810000 */
[----:B------:R-:W-:Y:S02]  /*b650*/  FMNMX.FTZ R0, R242, R0, !PT ;  /* 0x00000000f2007209 */ /* 0x000fe40007810000 */
[----:B------:R-:W-:Y:S01]  /*b660*/  ISETP.GT.AND P1, PT, R5, 0x60, PT ;  /* 0x000000600500780c */ /* 0x000fe20003f24270 */
[----:B------:R-:W2:Y:S01]  /*b670*/  SHFL.BFLY PT, R6, R72, 0x1, 0x1f ;  /* 0x0c201f0048067f89 */ /* 0x000ea200000e0000 */
[----:B------:R-:W-:Y:S02]  /*b680*/  FMNMX.FTZ R0, R217, R0, !PT ;  /* 0x00000000d9007209 */ /* 0x000fe40007810000 */
[----:B------:R-:W-:Y:S02]  /*b690*/  FSEL R208, R106, -INF , P1 ;  /* 0xff8000006ad07808 */ /* 0x000fe40000800000 */
[----:B------:R-:W-:Y:S02]  /*b6a0*/  FMNMX.FTZ R0, R215, R0, !PT ;  /* 0x00000000d7007209 */ /* 0x000fe40007810000 */
[----:B------:R-:W-:Y:S02]  /*b6b0*/  ISETP.GT.AND P1, PT, R5, 0x68, PT ;  /* 0x000000680500780c */ /* 0x000fe40003f24270 */
[----:B------:R-:W-:Y:S02]  /*b6c0*/  FMNMX.FTZ R0, R212, R0, !PT ;  /* 0x00000000d4007209 */ /* 0x000fe40007810000 */
[----:B------:R-:W-:Y:S01]  /*b6d0*/  FSEL R206, R17, -INF , P0 ;  /* 0xff80000011ce7808 */ /* 0x000fe20000000000 */
[----:B------:R-:W-:Y:S01]  /*b6e0*/  @P5 IMAD.SHL.U32 R17, R9, 0x20, RZ ;  /* 0x0000002009115824 */ /* 0x000fe200078e00ff */
[----:B------:R-:W-:Y:S02]  /*b6f0*/  FMNMX.FTZ R0, R208, R0, !PT ;  /* 0x00000000d0007209 */ /* 0x000fe40007810000 */
[----:B------:R-:W-:Y:S02]  /*b700*/  ISETP.GT.AND P0, PT, R5, 0x69, PT ;  /* 0x000000690500780c */ /* 0x000fe40003f04270 */
[----:B------:R-:W-:Y:S01]  /*b710*/  FSEL R203, R7, -INF , P1 ;  /* 0xff80000007cb7808 */ /* 0x000fe20000800000 */
[----:B-1----:R1:W-:Y:S01]  /*b720*/  STL [R1], R4 ;  /* 0x0000000401007387 */ /* 0x0023e20000100800 */
[----:B------:R-:W-:Y:S02]  /*b730*/  FMNMX.FTZ R0, R206, R0, !PT ;  /* 0x00000000ce007209 */ /* 0x000fe40007810000 */
[----:B------:R-:W-:Y:S01]  /*b740*/  FSEL R74, R74, -INF , P0 ;  /* 0xff8000004a4a7808 */ /* 0x000fe20000000000 */
[----:B------:R-:W-:Y:S01]  /*b750*/  STL [R1+0xa0], R216 ;  /* 0x0000a0d801007387 */ /* 0x000fe20000100800 */
[----:B------:R-:W-:Y:S02]  /*b760*/  FMNMX.FTZ R0, R203, R0, !PT ;  /* 0x00000000cb007209 */ /* 0x000fe40007810000 */
[----:B--2---:R-:W-:Y:S01]  /*b770*/  FMNMX.FTZ R72, R72, R6, !PT ;  /* 0x0000000648487209 */ /* 0x004fe20007810000 */
[----:B------:R-:W-:Y:S01]  /*b780*/  STL [R1+0xa4], R244 ;  /* 0x0000a4f401007387 */ /* 0x000fe20000100800 */
[----:B------:R-:W-:Y:S02]  /*b790*/  FMNMX.FTZ R0, R74, R0, !PT ;  /* 0x000000004a007209 */ /* 0x000fe40007810000 */
[C---:B------:R-:W-:Y:S01]  /*b7a0*/  FSETP.NEU.FTZ.AND P2, PT, R72.reuse, -INF , PT ;  /* 0xff8000004800780b */ /* 0x040fe20003f5d000 */
[----:B------:R-:W-:Y:S01]  /*b7b0*/  FMUL.FTZ R96, R72, c[0x0][0x2d0] ;  /* 0x0000b40048607a20 */ /* 0x000fe20000410000 */
[----:B------:R-:W2:Y:S01]  /*b7c0*/  SHFL.BFLY PT, R6, R71, 0x1, 0x1f ;  /* 0x0c201f0047067f89 */ /* 0x000ea200000e0000 */
[----:B------:R-:W-:Y:S03]  /*b7d0*/  @P5 SHF.R.S32.HI R5, RZ, 0x1f, R244 ;  /* 0x0000001fff055819 */ /* 0x000fe600000114f4 */
[----:B------:R-:W-:Y:S02]  /*b7e0*/  FSEL R96, R96, RZ, P2 ;  /* 0x000000ff60607208 */ /* 0x000fe40001000000 */
[----:B------:R-:W-:Y:S02]  /*b7f0*/  @P5 IMAD R5, R5, c[0x0][0x1e0], RZ ;  /* 0x0000780005055a24 */ /* 0x000fe400078e02ff */
[----:B------:R-:W3:Y:S02]  /*b800*/  SHFL.BFLY PT, R2, R0, 0x2, 0x1f ;  /* 0x0c401f0000027f89 */ /* 0x000ee400000e0000 */
[----:B------:R-:W-:Y:S02]  /*b810*/  @P5 IMAD R5, R244, c[0x0][0x1e4], R5 ;  /* 0x00007900f4055a24 */ /* 0x000fe400078e0205 */
[----:B-1----:R-:W-:Y:S01]  /*b820*/  FFMA.FTZ R4, R12, c[0x0][0x2d0], -R96 ;  /* 0x0000b4000c047a23 */ /* 0x002fe20000010860 */
[----:B------:R-:W-:Y:S03]  /*b830*/  @P5 SHF.L.U64.HI R12, R9, 0x5, R10 ;  /* 0x00000005090c5819 */ /* 0x000fe6000001020a */
[----:B------:R1:W-:Y:S01]  /*b840*/  MUFU.EX2 R192, R4 ;  /* 0x0000000400c07308 */ /* 0x0003e20000000800 */
[----:B------:R-:W-:Y:S01]  /*b850*/  STL [R1+0xa8], R73 ;  /* 0x0000a84901007387 */ /* 0x000fe20000100800 */
[----:B--2---:R-:W-:Y:S01]  /*b860*/  FMNMX.FTZ R71, R71, R6, !PT ;  /* 0x0000000647477209 */ /* 0x004fe20007810000 */
[----:B------:R-:W-:Y:S03]  /*b870*/  @P5 IMAD.WIDE.U32 R6, R244, c[0x0][0x1e0], RZ ;  /* 0x00007800f4065a25 */ /* 0x000fe600078e00ff */
[C---:B------:R-:W-:Y:S01]  /*b880*/  FSETP.NEU.FTZ.AND P1, PT, R71.reuse, -INF , PT ;  /* 0xff8000004700780b */ /* 0x040fe20003f3d000 */
[----:B------:R-:W-:Y:S02]  /*b890*/  FMUL.FTZ R100, R71, c[0x0][0x2d0] ;  /* 0x0000b40047647a20 */ /* 0x000fe40000410000 */
[----:B------:R-:W-:Y:S01]  /*b8a0*/  @P5 IMAD.IADD R7, R7, 0x1, R5 ;  /* 0x0000000107075824 */ /* 0x000fe200078e0205 */
[----:B---3--:R-:W-:Y:S02]  /*b8b0*/  FMNMX.FTZ R0, R0, R2, !PT ;  /* 0x0000000200007209 */ /* 0x008fe40007810000 */
[----:B------:R-:W-:Y:S01]  /*b8c0*/  FSEL R100, R100, RZ, P1 ;  /* 0x000000ff64647208 */ /* 0x000fe20000800000 */
[----:B------:R-:W-:Y:S01]  /*b8d0*/  @P5 IMAD R7, R7, 0x70, RZ ;  /* 0x0000007007075824 */ /* 0x000fe200078e02ff */
[----:B------:R-:W-:Y:S01]  /*b8e0*/  @P5 MOV R5, R69 ;  /* 0x0000004500055202 */ /* 0x000fe20000000f00 */
[----:B------:R-:W2:Y:S02]  /*b8f0*/  SHFL.BFLY PT, R2, R0, 0x1, 0x1f ;  /* 0x0c201f0000027f89 */ /* 0x000ea400000e0000 */
[----:B------:R-:W-:Y:S02]  /*b900*/  FFMA.FTZ R8, R16, c[0x0][0x2d0], -R100 ;  /* 0x0000b40010087a23 */ /* 0x000fe40000010864 */
[----:B-1----:R-:W-:Y:S02]  /*b910*/  FFMA.FTZ R4, R13, c[0x0][0x2d0], -R96 ;  /* 0x0000b4000d047a23 */ /* 0x002fe40000010860 */
[----:B------:R1:W-:Y:S01]  /*b920*/  MUFU.EX2 R113, R8 ;  /* 0x0000000800717308 */ /* 0x0003e20000000800 */
[--C-:B------:R-:W-:Y:S02]  /*b930*/  FFMA.FTZ R13, R30, c[0x0][0x2d0], -R75.reuse ;  /* 0x0000b4001e0d7a23 */ /* 0x100fe4000001084b */
[--C-:B------:R-:W-:Y:S02]  /*b940*/  FFMA.FTZ R16, R25, c[0x0][0x2d0], -R75.reuse ;  /* 0x0000b40019107a23 */ /* 0x100fe4000001084b */
[--C-:B------:R-:W-:Y:S05]  /*b950*/  FFMA.FTZ R107, R107, c[0x0][0x2d0], -R100.reuse ;  /* 0x0000b4006b6b7a23 */ /* 0x100fea0000010864 */
[----:B------:R3:W3:Y:S01]  /*b960*/  MUFU.EX2 R205, R4 ;  /* 0x0000000400cd7308 */ /* 0x0006e20000000800 */
[----:B--2---:R-:W-:Y:S01]  /*b970*/  FMNMX.FTZ R70, R0, R2, !PT ;  /* 0x0000000200467209 */ /* 0x004fe20007810000 */
[----:B------:R-:W-:Y:S08]  /*b980*/  FFMA.FTZ R0, R19, c[0x0][0x2d0], -R100 ;  /* 0x0000b40013007a23 */ /* 0x000ff00000010864 */
[----:B------:R2:W-:Y:S01]  /*b990*/  MUFU.EX2 R230, R13 ;  /* 0x0000000d00e67308 */ /* 0x0005e20000000800 */
[----:B------:R-:W-:Y:S02]  /*b9a0*/  FFMA.FTZ R2, R27, c[0x0][0x2d0], -R96 ;  /* 0x0000b4001b027a23 */ /* 0x000fe40000010860 */
[----:B------:R-:W-:Y:S02]  /*b9b0*/  FMUL.FTZ R101, R70, c[0x0][0x2d0] ;  /* 0x0000b40046657a20 */ /* 0x000fe40000410000 */
[----:B-1----:R-:W-:Y:S05]  /*b9c0*/  FFMA.FTZ R8, R18, c[0x0][0x2d0], -R100 ;  /* 0x0000b40012087a23 */ /* 0x002fea0000010864 */
[----:B------:R-:W-:Y:S01]  /*b9d0*/  MUFU.EX2 R65, R8 ;  /* 0x0000000800417308 */ /* 0x000fe20000000800 */
[--C-:B---3--:R-:W-:Y:S01]  /*b9e0*/  FFMA.FTZ R4, R14, c[0x0][0x2d0], -R96.reuse ;  /* 0x0000b4000e047a23 */ /* 0x108fe20000010860 */
[----:B------:R-:W-:Y:S01]  /*b9f0*/  F2FP.BF16.PACK_AB R77, R205, R192 ;  /* 0x000000c0cd4d723e */ /* 0x000fe200000010ff */
[--C-:B------:R-:W-:Y:S07]  /*ba00*/  FFMA.FTZ R14, R29, c[0x0][0x2d0], -R75.reuse ;  /* 0x0000b4001d0e7a23 */ /* 0x100fee000001084b */
[----:B------:R1:W-:Y:S01]  /*ba10*/  MUFU.EX2 R55, R4 ;  /* 0x0000000400377308 */ /* 0x0003e20000000800 */
[--C-:B--2---:R-:W-:Y:S09]  /*ba20*/  FFMA.FTZ R13, R42, c[0x0][0x2d0], -R75.reuse ;  /* 0x0000b4002a0d7a23 */ /* 0x104ff2000001084b */
[----:B------:R2:W-:Y:S10]  /*ba30*/  MUFU.EX2 R106, R0 ;  /* 0x00000000006a7308 */ /* 0x0005f40000000800 */
[----:B------:R3:W-:Y:S01]  /*ba40*/  MUFU.EX2 R229, R2 ;  /* 0x0000000200e57308 */ /* 0x0007e20000000800 */
[----:B-1----:R-:W-:Y:S02]  /*ba50*/  FFMA.FTZ R4, R15, c[0x0][0x2d0], -R96 ;  /* 0x0000b4000f047a23 */ /* 0x002fe40000010860 */
[----:B------:R-:W-:Y:S07]  /*ba60*/  FFMA.FTZ R15, R26, c[0x0][0x2d0], -R75 ;  /* 0x0000b4001a0f7a23 */ /* 0x000fee000001084b */
[----:B------:R4:W-:Y:S01]  /*ba70*/  MUFU.EX2 R244, R4 ;  /* 0x0000000400f47308 */ /* 0x0009e20000000800 */
[--C-:B--2---:R-:W-:Y:S09]  /*ba80*/  FFMA.FTZ R0, R20, c[0x0][0x2d0], -R100.reuse ;  /* 0x0000b40014007a23 */ /* 0x104ff20000010864 */
[----:B------:R-:W1:Y:S01]  /*ba90*/  MUFU.EX2 R216, R0 ;  /* 0x0000000000d87308 */ /* 0x000e620000000800 */
[----:B---3--:R-:W-:Y:S09]  /*baa0*/  FFMA.FTZ R2, R37, c[0x0][0x2d0], -R100 ;  /* 0x0000b40025027a23 */ /* 0x008ff20000010864 */
[----:B------:R2:W-:Y:S01]  /*bab0*/  MUFU.EX2 R234, R2 ;  /* 0x0000000200ea7308 */ /* 0x0005e20000000800 */
[----:B----4-:R-:W-:Y:S04]  /*bac0*/  @P5 IMAD.MOV.U32 R4, RZ, RZ, R66 ;  /* 0x000000ffff045224 */ /* 0x010fe800078e0042 */
[----:B------:R-:W-:Y:S05]  /*bad0*/  @P5 IMAD.WIDE.U32 R4, R6, 0x70, R4 ;  /* 0x0000007006045825 */ /* 0x000fea00078e0004 */
[----:B------:R3:W-:Y:S01]  /*bae0*/  MUFU.EX2 R240, R14 ;  /* 0x0000000e00f07308 */ /* 0x0007e20000000800 */
[----:B------:R-:W-:Y:S01]  /*baf0*/  @P5 IMAD.IADD R7, R5, 0x1, R7 ;  /* 0x0000000105075824 */ /* 0x000fe200078e0207 */
[----:B------:R-:W-:Y:S02]  /*bb00*/  @P5 LEA R6, P0, R4, c[0x0][0x1c8], 0x1 ;  /* 0x0000720004065a11 */ /* 0x000fe400078008ff */
[----:B-1----:R-:W-:Y:S02]  /*bb10*/  F2FP.BF16.PACK_AB R66, R216, R106 ;  /* 0x0000006ad842723e */ /* 0x002fe400000010ff */
[----:B------:R-:W-:Y:S02]  /*bb20*/  @P5 LEA.HI.X R7, R4, c[0x0][0x1cc], R7, 0x1, P0 ;  /* 0x0000730004075a11 */ /* 0x000fe400000f0c07 */
[-C--:B------:R-:W-:Y:S02]  /*bb30*/  @P5 IADD3 R4, P0, R6, R17.reuse, RZ ;  /* 0x0000001106045210 */ /* 0x080fe40007f1e0ff */
[----:B------:R-:W-:Y:S01]  /*bb40*/  MUFU.EX2 R236, R15 ;  /* 0x0000000f00ec7308 */ /* 0x000fe20000000800 */
[----:B------:R1:W-:Y:S02]  /*bb50*/  @P5 LDGSTS.E.BYPASS.LTC128B.128 [R241+0x3900], [R6.64], !P6 ;  /* 0x0390000006f15fae */ /* 0x0003e4000f101d4a */
[----:B------:R-:W-:Y:S01]  /*bb60*/  @P5 IMAD.X R5, R7, 0x1, R12, P0 ;  /* 0x0000000107055824 */ /* 0x000fe200000e060c */
[-C--:B------:R-:W-:Y:S01]  /*bb70*/  @P5 IADD3 R8, P0, R4, R17.reuse, RZ ;  /* 0x0000001104085210 */ /* 0x080fe20007f1e0ff */
[----:B--2---:R-:W-:Y:S03]  /*bb80*/  FFMA.FTZ R2, R43, c[0x0][0x2d0], -R96 ;  /* 0x0000b4002b027a23 */ /* 0x004fe60000010860 */
[----:B------:R-:W-:Y:S02]  /*bb90*/  @P5 IADD3.X R9, R5, R12, RZ, P0, !PT ;  /* 0x0000000c05095210 */ /* 0x000fe400007fe4ff */
[----:B------:R2:W-:Y:S01]  /*bba0*/  MUFU.EX2 R90, R2 ;  /* 0x00000002005a7308 */ /* 0x0005e20000000800 */
[----:B------:R-:W-:Y:S01]  /*bbb0*/  @P5 IADD3 R10, P0, R8, R17, RZ ;  /* 0x00000011080a5210 */ /* 0x000fe20007f1e0ff */
[----:B------:R4:W-:Y:S01]  /*bbc0*/  @P5 LDGSTS.E.BYPASS.LTC128B.128 [R241+0x4100], [R4.64], !P6 ;  /* 0x0410000004f15fae */ /* 0x0009e2000f101d4a */
[----:B---3--:R-:W-:Y:S03]  /*bbd0*/  FFMA.FTZ R14, R41, c[0x0][0x2d0], -R75 ;  /* 0x0000b400290e7a23 */ /* 0x008fe6000001084b */
[----:B------:R-:W-:Y:S01]  /*bbe0*/  @P5 IMAD.X R11, R9, 0x1, R12, P0 ;  /* 0x00000001090b5824 */ /* 0x000fe200000e060c */
[----:B------:R-:W-:Y:S03]  /*bbf0*/  FSETP.NEU.FTZ.AND P0, PT, R70, -INF , PT ;  /* 0xff8000004600780b */ /* 0x000fe60003f1d000 */
[----:B------:R-:W-:Y:S01]  /*bc00*/  MUFU.EX2 R87, R14 ;  /* 0x0000000e00577308 */ /* 0x000fe20000000800 */
[----:B------:R-:W-:Y:S01]  /*bc10*/  FSEL R101, R101, RZ, P0 ;  /* 0x000000ff65657208 */ /* 0x000fe20000000000 */
[----:B------:R3:W-:Y:S04]  /*bc20*/  @P5 LDGSTS.E.BYPASS.LTC128B.128 [R241+0x4900], [R8.64], !P6 ;  /* 0x0490000008f15fae */ /* 0x0007e8000f101d4a */
[--C-:B------:R-:W-:Y:S04]  /*bc30*/  FFMA.FTZ R0, R21, c[0x0][0x2d0], -R101.reuse ;  /* 0x0000b40015007a23 */ /* 0x100fe80000010865 */
[----:B------:R1:W-:Y:S01]  /*bc40*/  MUFU.EX2 R112, R0 ;  /* 0x0000000000707308 */ /* 0x0003e20000000800 */
[----:B------:R3:W-:Y:S01]  /*bc50*/  @P5 LDGSTS.E.BYPASS.LTC128B.128 [R241+0x5100], [R10.64], !P6 ;  /* 0x051000000af15fae */ /* 0x0007e2000f101d4a */
[----:B--2---:R-:W-:Y:S08]  /*bc60*/  FFMA.FTZ R2, R49, c[0x0][0x2d0], -R100 ;  /* 0x0000b40031027a23 */ /* 0x004ff00000010864 */
[----:B------:R-:W-:Y:S10]  /*bc70*/  MUFU.EX2 R80, R2 ;  /* 0x0000000200507308 */ /* 0x000ff40000000800 */
[----:B------:R-:W-:Y:S01]  /*bc80*/  MUFU.EX2 R95, R13 ;  /* 0x0000000d005f7308 */ /* 0x000fe20000000800 */
[--C-:B-1----:R-:W-:Y:S09]  /*bc90*/  FFMA.FTZ R0, R22, c[0x0][0x2d0], -R101.reuse ;  /* 0x0000b40016007a23 */ /* 0x102ff20000010865 */
[----:B------:R1:W-:Y:S10]  /*bca0*/  MUFU.EX2 R250, R0 ;  /* 0x0000000000fa7308 */ /* 0x0003f40000000800 */
[----:B------:R-:W-:Y:S01]  /*bcb0*/  MUFU.EX2 R232, R16 ;  /* 0x0000001000e87308 */ /* 0x000fe20000000800 */
[--C-:B-1----:R-:W-:Y:S09]  /*bcc0*/  FFMA.FTZ R0, R23, c[0x0][0x2d0], -R101.reuse ;  /* 0x0000b40017007a23 */ /* 0x102ff20000010865 */
[----:B------:R1:W-:Y:S02]  /*bcd0*/  MUFU.EX2 R251, R0 ;  /* 0x0000000000fb7308 */ /* 0x0003e40000000800 */
[--C-:B-1----:R-:W-:Y:S08]  /*bce0*/  FFMA.FTZ R0, R24, c[0x0][0x2d0], -R101.reuse ;  /* 0x0000b40018007a23 */ /* 0x102ff00000010865 */
[----:B------:R1:W2:Y:S02]  /*bcf0*/  MUFU.EX2 R228, R0 ;  /* 0x0000000000e47308 */ /* 0x0002a40000000800 */
[--C-:B-1----:R-:W-:Y:S01]  /*bd00*/  FFMA.FTZ R0, R28, c[0x0][0x2d0], -R96.reuse ;  /* 0x0000b4001c007a23 */ /* 0x102fe20000010860 */
[----:B--2---:R-:W-:Y:S07]  /*bd10*/  F2FP.BF16.PACK_AB R67, R228, R251 ;  /* 0x000000fbe443723e */ /* 0x004fee00000010ff */
[----:B------:R1:W-:Y:S02]  /*bd20*/  MUFU.EX2 R237, R0 ;  /* 0x0000000000ed7308 */ /* 0x0003e40000000800 */
[--C-:B-1----:R-:W-:Y:S08]  /*bd30*/  FFMA.FTZ R0, R31, c[0x0][0x2d0], -R96.reuse ;  /* 0x0000b4001f007a23 */ /* 0x102ff00000010860 */
[----:B------:R1:W-:Y:S02]  /*bd40*/  MUFU.EX2 R233, R0 ;  /* 0x0000000000e97308 */ /* 0x0003e40000000800 */
[----:B-1----:R-:W-:Y:S08]  /*bd50*/  FFMA.FTZ R0, R32, c[0x0][0x2d0], -R96 ;  /* 0x0000b40020007a23 */ /* 0x002ff00000010860 */
[----:B------:R1:W-:Y:S02]  /*bd60*/  MUFU.EX2 R92, R0 ;  /* 0x00000000005c7308 */ /* 0x0003e40000000800 */
[--C-:B-1----:R-:W-:Y:S08]  /*bd70*/  FFMA.FTZ R0, R33, c[0x0][0x2d0], -R100.reuse ;  /* 0x0000b40021007a23 */ /* 0x102ff00000010864 */
[----:B------:R1:W-:Y:S02]  /*bd80*/  MUFU.EX2 R231, R0 ;  /* 0x0000000000e77308 */ /* 0x0003e40000000800 */
[--C-:B-1----:R-:W-:Y:S08]  /*bd90*/  FFMA.FTZ R0, R34, c[0x0][0x2d0], -R100.reuse ;  /* 0x0000b40022007a23 */ /* 0x102ff00000010864 */
[----:B------:R1:W-:Y:S02]  /*bda0*/  MUFU.EX2 R238, R0 ;  /* 0x0000000000ee7308 */ /* 0x0003e40000000800 */
[--C-:B-1----:R-:W-:Y:S08]  /*bdb0*/  FFMA.FTZ R0, R35, c[0x0][0x2d0], -R101.reuse ;  /* 0x0000b40023007a23 */ /* 0x102ff00000010865 */
[----:B------:R1:W-:Y:S02]  /*bdc0*/  MUFU.EX2 R235, R0 ;  /* 0x0000000000eb7308 */ /* 0x0003e40000000800 */
[--C-:B-1----:R-:W-:Y:S08]  /*bdd0*/  FFMA.FTZ R0, R36, c[0x0][0x2d0], -R101.reuse ;  /* 0x0000b40024007a23 */ /* 0x102ff00000010865 */
[----:B------:R1:W-:Y:S02]  /*bde0*/  MUFU.EX2 R239, R0 ;  /* 0x0000000000ef7308 */ /* 0x0003e40000000800 */
[----:B-1----:R-:W-:Y:S08]  /*bdf0*/  FFMA.FTZ R0, R38, c[0x0][0x2d0], -R100 ;  /* 0x0000b40026007a23 */ /* 0x002ff00000010864 */
        /* <DEDUP_REMOVED lines=15> */
[----:B-1----:R-:W-:Y:S02]  /*bef0*/  FSEL R0, R73, RZ, P3 ;  /* 0x000000ff49007208 */ /* 0x002fe40001800000 */
[----:B------:R-:W2:Y:S01]  /*bf00*/  LDL.LU R73, [R1] ;  /* 0x0000000001497983 */ /* 0x000ea20000300800 */
[-C--:B------:R-:W-:Y:S02]  /*bf10*/  @P5 IADD3 R6, P3, R10, R17.reuse, RZ ;  /* 0x000000110a065210 */ /* 0x080fe40007f7e0ff */
[----:B------:R-:W-:Y:S01]  /*bf20*/  FADD.FTZ R2, -R0, R3 ;  /* 0x0000000300027221 */ /* 0x000fe20000010100 */
[----:B------:R-:W-:Y:S02]  /*bf30*/  FSEL R0, R72, RZ, P2 ;  /* 0x000000ff48007208 */ /* 0x000fe40001000000 */
[----:B------:R-:W-:Y:S01]  /*bf40*/  @P5 IMAD.X R7, R11, 0x1, R12, P3 ;  /* 0x000000010b075824 */ /* 0x000fe200018e060c */
[-C--:B----4-:R-:W-:Y:S01]  /*bf50*/  @P5 IADD3 R4, P2, R6, R17.reuse, RZ ;  /* 0x0000001106045210 */ /* 0x090fe20007f5e0ff */
[----:B------:R-:W-:Y:S02]  /*bf60*/  FMUL.FTZ R2, R2, c[0x0][0x2d0] ;  /* 0x0000b40002027a20 */ /* 0x000fe40000410000 */
[----:B------:R-:W-:Y:S01]  /*bf70*/  FADD.FTZ R0, -R0, R116 ;  /* 0x0000007400007221 */ /* 0x000fe20000010100 */
[----:B------:R1:W-:Y:S01]  /*bf80*/  @P5 LDGSTS.E.BYPASS.LTC128B.128 [R241+0x5900], [R6.64], !P6 ;  /* 0x0590000006f15fae */ /* 0x0003e2000f101d4a */
[----:B------:R4:W4:Y:S01]  /*bf90*/  MUFU.EX2 R69, R2 ;  /* 0x0000000200457308 */ /* 0x0009220000000800 */
[--C-:B------:R-:W-:Y:S01]  /*bfa0*/  @P5 IMAD.X R5, R7, 0x1, R12.reuse, P2 ;  /* 0x0000000107055824 */ /* 0x100fe200010e060c */
[----:B---3--:R-:W-:Y:S01]  /*bfb0*/  @P5 IADD3 R8, P3, R4, R17, RZ ;  /* 0x0000001104085210 */ /* 0x008fe20007f7e0ff */
[----:B------:R-:W-:Y:S01]  /*bfc0*/  FMUL.FTZ R0, R0, c[0x0][0x2d0] ;  /* 0x0000b40000007a20 */ /* 0x000fe20000410000 */
[----:B------:R-:W-:Y:S02]  /*bfd0*/  MOV R116, R65 ;  /* 0x0000004100747202 */ /* 0x000fe40000000f00 */
[----:B------:R-:W-:Y:S01]  /*bfe0*/  F2FP.BF16.PACK_AB R65, R250, R112 ;  /* 0x00000070fa41723e */ /* 0x000fe200000010ff */
[----:B------:R3:W-:Y:S01]  /*bff0*/  @P5 LDGSTS.E.BYPASS.LTC128B.128 [R241+0x6100], [R4.64], !P6 ;  /* 0x0610000004f15fae */ /* 0x0007e2000f101d4a */
[----:B------:R-:W-:Y:S02]  /*c000*/  @P5 IMAD.X R9, R5, 0x1, R12, P3 ;  /* 0x0000000105095824 */ /* 0x000fe400018e060c */
[----:B------:R1:W1:Y:S05]  /*c010*/  MUFU.EX2 R68, R0 ;  /* 0x0000000000447308 */ /* 0x00026a0000000800 */
[----:B------:R3:W-:Y:S08]  /*c020*/  @P5 LDGSTS.E.BYPASS.LTC128B.128 [R241+0x6900], [R8.64], !P6 ;  /* 0x0690000008f15fae */ /* 0x0007f0000f101d4a */
[----:B------:R-:W2:Y:S01]  /*c030*/  LDSM.16.MT88.4 R20, [R224+0x100] ;  /* 0x00010000e014783b */ /* 0x000ea20000004200 */
[----:B----4-:R-:W-:Y:S01]  /*c040*/  FSEL R2, R71, RZ, P1 ;  /* 0x000000ff47027208 */ /* 0x010fe20000800000 */
[C---:B------:R-:W-:Y:S02]  /*c050*/  FMUL.FTZ R16, R69.reuse, R132 ;  /* 0x0000008445107220 */ /* 0x040fe40000410000 */
[C---:B------:R-:W-:Y:S02]  /*c060*/  FMUL.FTZ R17, R69.reuse, R133 ;  /* 0x0000008545117220 */ /* 0x040fe40000410000 */
[C---:B------:R-:W-:Y:S02]  /*c070*/  FMUL.FTZ R32, R69.reuse, R148 ;  /* 0x0000009445207220 */ /* 0x040fe40000410000 */
[----:B------:R-:W4:Y:S01]  /*c080*/  LDSM.16.MT88.4 R36, [R227+0x100] ;  /* 0x00010000e324783b */ /* 0x000f220000004200 */
[----:B------:R-:W-:Y:S02]  /*c090*/  IMAD.MOV.U32 R132, RZ, RZ, R85 ;  /* 0x000000ffff847224 */ /* 0x000fe400078e0055 */
[----:B-1----:R-:W-:Y:S01]  /*c0a0*/  FADD.FTZ R0, -R2, R117 ;  /* 0x0000007502007221 */ /* 0x002fe20000010100 */
[----:B------:R-:W-:Y:S01]  /*c0b0*/  FSEL R2, R70, RZ, P0 ;  /* 0x000000ff46027208 */ /* 0x000fe20000000000 */
[C---:B---3--:R-:W-:Y:S01]  /*c0c0*/  FMUL.FTZ R5, R69.reuse, R121 ;  /* 0x0000007945057220 */ /* 0x048fe20000410000 */
[----:B------:R-:W-:Y:S01]  /*c0d0*/  MOV R117, R64 ;  /* 0x0000004000757202 */ /* 0x000fe20000000f00 */
[----:B------:R-:W-:Y:S01]  /*c0e0*/  FMUL.FTZ R0, R0, c[0x0][0x2d0] ;  /* 0x0000b40000007a20 */ /* 0x000fe20000410000 */
[----:B------:R-:W-:Y:S01]  /*c0f0*/  F2FP.BF16.PACK_AB R64, R116, R113 ;  /* 0x000000717440723e */ /* 0x000fe200000010ff */
[C---:B------:R-:W-:Y:S01]  /*c100*/  FMUL.FTZ R18, R68.reuse, R134 ;  /* 0x0000008644127220 */ /* 0x040fe20000410000 */
[----:B------:R-:W0:Y:S01]  /*c110*/  LDGDEPBAR ;  /* 0x00000000000079af */ /* 0x000e220000000000 */
[----:B------:R1:W3:Y:S01]  /*c120*/  MUFU.EX2 R3, R0 ;  /* 0x0000000000037308 */ /* 0x0002e20000000800 */
[C---:B------:R-:W-:Y:S01]  /*c130*/  FMUL.FTZ R6, R68.reuse, R122 ;  /* 0x0000007a44067220 */ /* 0x040fe20000410000 */
[----:B------:R-:W-:Y:S01]  /*c140*/  MOV R122, R83 ;  /* 0x00000053007a7202 */ /* 0x000fe20000000f00 */
[C---:B------:R-:W-:Y:S02]  /*c150*/  FMUL.FTZ R4, R69.reuse, R120 ;  /* 0x0000007845047220 */ /* 0x040fe40000410000 */
[C---:B------:R-:W-:Y:S02]  /*c160*/  FMUL.FTZ R7, R68.reuse, R123 ;  /* 0x0000007b44077220 */ /* 0x040fe40000410000 */
[C---:B------:R-:W-:Y:S01]  /*c170*/  FMUL.FTZ R19, R68.reuse, R135 ;  /* 0x0000008744137220 */ /* 0x040fe20000410000 */
[----:B------:R-:W-:Y:S01]  /*c180*/  MOV R135, R84 ;  /* 0x0000005400877202 */ /* 0x000fe20000000f00 */
[C---:B------:R-:W-:Y:S02]  /*c190*/  FMUL.FTZ R35, R68.reuse, R151 ;  /* 0x0000009744237220 */ /* 0x040fe40000410000 */
[----:B------:R-:W-:Y:S01]  /*c1a0*/  FMUL.FTZ R34, R68, R150 ;  /* 0x0000009644227220 */ /* 0x000fe20000410000 */
[----:B------:R-:W-:Y:S01]  /*c1b0*/  MOV R150, R135 ;  /* 0x0000008700967202 */ /* 0x000fe20000000f00 */
[----:B------:R-:W-:Y:S01]  /*c1c0*/  IMAD.MOV.U32 R148, RZ, RZ, R82 ;  /* 0x000000ffff947224 */ /* 0x000fe200078e0052 */
[----:B------:R-:W-:Y:S01]  /*c1d0*/  MOV R135, R105 ;  /* 0x0000006900877202 */ /* 0x000fe20000000f00 */
[C---:B------:R-:W-:Y:S02]  /*c1e0*/  FMUL.FTZ R48, R69.reuse, R164 ;  /* 0x000000a445307220 */ /* 0x040fe40000410000 */
[----:B------:R-:W-:Y:S02]  /*c1f0*/  FMUL.FTZ R49, R69, R165 ;  /* 0x000000a545317220 */ /* 0x000fe40000410000 */
[----:B------:R-:W-:Y:S02]  /*c200*/  FFMA.FTZ R105, R191, c[0x0][0x2d0], -R96 ;  /* 0x0000b400bf697a23 */ /* 0x000fe40000010860 */
[----:B-1----:R-:W-:Y:S02]  /*c210*/  FADD.FTZ R0, -R2, R118 ;  /* 0x0000007602007221 */ /* 0x002fe40000010100 */
[----:B------:R-:W-:Y:S02]  /*c220*/  FFMA.FTZ R2, R50, c[0x0][0x2d0], -R100 ;  /* 0x0000b40032027a23 */ /* 0x000fe40000010864 */
[----:B------:R-:W-:Y:S02]  /*c230*/  FMUL.FTZ R0, R0, c[0x0][0x2d0] ;  /* 0x0000b40000007a20 */ /* 0x000fe40000410000 */
[----:B------:R1:W1:Y:S01]  /*c240*/  MUFU.EX2 R29, R2 ;  /* 0x00000002001d7308 */ /* 0x0002620000000800 */
[C---:B---3--:R-:W-:Y:S02]  /*c250*/  FMUL.FTZ R8, R3.reuse, R124 ;  /* 0x0000007c03087220 */ /* 0x048fe40000410000 */
[----:B------:R-:W-:Y:S02]  /*c260*/  IMAD.MOV.U32 R118, RZ, RZ, R55 ;  /* 0x000000ffff767224 */ /* 0x000fe400078e0037 */
[C---:B------:R-:W-:Y:S02]  /*c270*/  FMUL.FTZ R9, R3.reuse, R125 ;  /* 0x0000007d03097220 */ /* 0x040fe40000410000 */
[C---:B------:R-:W-:Y:S01]  /*c280*/  FMUL.FTZ R13, R3.reuse, R129 ;  /* 0x00000081030d7220 */ /* 0x040fe20000410000 */
[----:B------:R-:W-:Y:S01]  /*c290*/  F2FP.BF16.PACK_AB R79, R244, R118 ;  /* 0x00000076f44f723e */ /* 0x000fe200000010ff */
[C---:B------:R-:W-:Y:S01]  /*c2a0*/  FMUL.FTZ R12, R3.reuse, R128 ;  /* 0x00000080030c7220 */ /* 0x040fe20000410000 */
[----:B------:R-:W3:Y:S01]  /*c2b0*/  MUFU.EX2 R0, R0 ;  /* 0x0000000000007308 */ /* 0x000ee20000000800 */
[C---:B------:R-:W-:Y:S01]  /*c2c0*/  FMUL.FTZ R24, R3.reuse, R140 ;  /* 0x0000008c03187220 */ /* 0x040fe20000410000 */
[----:B------:R-:W-:Y:S01]  /*c2d0*/  MOV R140, R80 ;  /* 0x00000050008c7202 */ /* 0x000fe20000000f00 */
[C---:B------:R-:W-:Y:S02]  /*c2e0*/  FMUL.FTZ R25, R3.reuse, R141 ;  /* 0x0000008d03197220 */ /* 0x040fe40000410000 */
[C---:B------:R-:W-:Y:S02]  /*c2f0*/  FMUL.FTZ R28, R3.reuse, R144 ;  /* 0x00000090031c7220 */ /* 0x040fe40000410000 */
[C---:B------:R-:W-:Y:S02]  /*c300*/  FMUL.FTZ R41, R3.reuse, R157 ;  /* 0x0000009d03297220 */ /* 0x040fe40000410000 */
[----:B------:R-:W-:Y:S02]  /*c310*/  FMUL.FTZ R45, R3, R161 ;  /* 0x000000a1032d7220 */ /* 0x000fe40000410000 */
[----:B------:R-:W-:Y:S02]  /*c320*/  IMAD.MOV.U32 R129, RZ, RZ, R81 ;  /* 0x000000ffff817224 */ /* 0x000fe400078e0051 */
[----:B------:R-:W-:Y:S01]  /*c330*/  LDSM.16.MT88.4 R80, [R226+0x100] ;  /* 0x00010000e250783b */ /* 0x000fe20000004200 */
[----:B-1----:R-:W-:Y:S02]  /*c340*/  FFMA.FTZ R2, R51, c[0x0][0x2d0], -R101 ;  /* 0x0000b40033027a23 */ /* 0x002fe40000010865 */
[----:B------:R-:W-:Y:S02]  /*c350*/  IMAD.MOV.U32 R144, RZ, RZ, R29 ;  /* 0x000000ffff907224 */ /* 0x000fe400078e001d */
[----:B------:R1:W1:Y:S01]  /*c360*/  MUFU.EX2 R33, R2 ;  /* 0x0000000200217308 */ /* 0x0002620000000800 */
[C---:B------:R-:W-:Y:S01]  /*c370*/  FMUL.FTZ R29, R3.reuse, R145 ;  /* 0x00000091031d7220 */ /* 0x040fe20000410000 */
[----:B------:R-:W-:Y:S01]  /*c380*/  MOV R145, R102 ;  /* 0x0000006600917202 */ /* 0x000fe20000000f00 */
[C---:B------:R-:W-:Y:S02]  /*c390*/  FMUL.FTZ R40, R3.reuse, R156 ;  /* 0x0000009c03287220 */ /* 0x040fe40000410000 */
[----:B------:R-:W-:Y:S02]  /*c3a0*/  FMUL.FTZ R44, R3, R160 ;  /* 0x000000a0032c7220 */ /* 0x000fe40000410000 */
[C---:B---3--:R-:W-:Y:S02]  /*c3b0*/  FMUL.FTZ R11, R0.reuse, R127 ;  /* 0x0000007f000b7220 */ /* 0x048fe40000410000 */
[C---:B------:R-:W-:Y:S02]  /*c3c0*/  FMUL.FTZ R10, R0.reuse, R126 ;  /* 0x0000007e000a7220 */ /* 0x040fe40000410000 */
[C---:B------:R-:W-:Y:S02]  /*c3d0*/  FMUL.FTZ R14, R0.reuse, R130 ;  /* 0x00000082000e7220 */ /* 0x040fe40000410000 */
[C---:B------:R-:W-:Y:S02]  /*c3e0*/  FMUL.FTZ R15, R0.reuse, R131 ;  /* 0x00000083000f7220 */ /* 0x040fe40000410000 */
[C---:B------:R-:W-:Y:S02]  /*c3f0*/  FMUL.FTZ R31, R0.reuse, R147 ;  /* 0x00000093001f7220 */ /* 0x040fe40000410000 */
[C---:B------:R-:W-:Y:S01]  /*c400*/  FMUL.FTZ R26, R0.reuse, R142 ;  /* 0x0000008e001a7220 */ /* 0x040fe20000410000 */
[----:B------:R-:W-:Y:S01]  /*c410*/  MOV R142, R90 ;  /* 0x0000005a008e7202 */ /* 0x000fe20000000f00 */
[C---:B------:R-:W-:Y:S02]  /*c420*/  FMUL.FTZ R27, R0.reuse, R143 ;  /* 0x0000008f001b7220 */ /* 0x040fe40000410000 */
[C---:B------:R-:W-:Y:S02]  /*c430*/  FMUL.FTZ R30, R0.reuse, R146 ;  /* 0x00000092001e7220 */ /* 0x040fe40000410000 */
[----:B------:R-:W-:Y:S02]  /*c440*/  FMUL.FTZ R43, R0, R159 ;  /* 0x0000009f002b7220 */ /* 0x000fe40000410000 */
[----:B-1----:R-:W-:Y:S02]  /*c450*/  FFMA.FTZ R2, R52, c[0x0][0x2d0], -R101 ;  /* 0x0000b40034027a23 */ /* 0x002fe40000010865 */
[----:B------:R-:W-:Y:S02]  /*c460*/  IMAD.MOV.U32 R141, RZ, RZ, R33 ;  /* 0x000000ffff8d7224 */ /* 0x000fe400078e0021 */
[----:B------:R1:W-:Y:S01]  /*c470*/  MUFU.EX2 R121, R2 ;  /* 0x0000000200797308 */ /* 0x0003e20000000800 */
[----:B------:R-:W-:Y:S02]  /*c480*/  FMUL.FTZ R33, R69, R149 ;  /* 0x0000009545217220 */ /* 0x000fe40000410000 */
[C---:B------:R-:W-:Y:S02]  /*c490*/  FMUL.FTZ R42, R0.reuse, R158 ;  /* 0x0000009e002a7220 */ /* 0x040fe40000410000 */
[C---:B------:R-:W-:Y:S02]  /*c4a0*/  FMUL.FTZ R47, R0.reuse, R163 ;  /* 0x000000a3002f7220 */ /* 0x040fe40000410000 */
[----:B------:R-:W-:Y:S02]  /*c4b0*/  FMUL.FTZ R46, R0, R162 ;  /* 0x000000a2002e7220 */ /* 0x000fe40000410000 */
[----:B------:R-:W-:Y:S02]  /*c4c0*/  IMAD.MOV.U32 R131, RZ, RZ, R97 ;  /* 0x000000ffff837224 */ /* 0x000fe400078e0061 */
[----:B------:R-:W-:Y:S02]  /*c4d0*/  FFMA.FTZ R97, R199, c[0x0][0x2d0], -R101 ;  /* 0x0000b400c7617a23 */ /* 0x000fe40000010865 */
[C---:B------:R-:W-:Y:S01]  /*c4e0*/  FMUL.FTZ R50, R68.reuse, R166 ;  /* 0x000000a644327220 */ /* 0x040fe20000410000 */
[----:B------:R-:W-:Y:S01]  /*c4f0*/  MOV R149, R131 ;  /* 0x0000008300957202 */ /* 0x000fe20000000f00 */
[----:B------:R-:W-:Y:S01]  /*c500*/  FMUL.FTZ R51, R68, R167 ;  /* 0x000000a744337220 */ /* 0x000fe20000410000 */
[----:B------:R-:W-:Y:S01]  /*c510*/  MUFU.EX2 R156, R97 ;  /* 0x00000061009c7308 */ /* 0x000fe20000000800 */
[----:B------:R-:W-:Y:S01]  /*c520*/  LDSM.16.MT88.4 R164, [R225+0x3100] ;  /* 0x00310000e1a4783b */ /* 0x000fe20000004200 */
[----:B------:R-:W-:Y:S02]  /*c530*/  IMAD.MOV.U32 R143, RZ, RZ, R87 ;  /* 0x000000ffff8f7224 */ /* 0x000fe400078e0057 */
[----:B------:R-:W-:Y:S02]  /*c540*/  IMAD.MOV.U32 R146, RZ, RZ, R95 ;  /* 0x000000ffff927224 */ /* 0x000fe400078e005f */
[----:B------:R-:W-:Y:S02]  /*c550*/  FFMA.FTZ R131, R114, c[0x0][0x2d0], -R96 ;  /* 0x0000b40072837a23 */ /* 0x000fe40000010860 */
[--C-:B-1----:R-:W-:Y:S01]  /*c560*/  FFMA.FTZ R2, R53, c[0x0][0x2d0], -R100.reuse ;  /* 0x0000b40035027a23 */ /* 0x102fe20000010864 */
[----:B------:R-:W-:Y:S01]  /*c570*/  LDSM.16.MT88.4 R84, [R224+0x900] ;  /* 0x00090000e054783b */ /* 0x000fe20000004200 */
[----:B------:R-:W-:Y:S02]  /*c580*/  FFMA.FTZ R102, R245, c[0x0][0x2d0], -R75 ;  /* 0x0000b400f5667a23 */ /* 0x000fe4000001084b */
[----:B------:R1:W-:Y:S02]  /*c590*/  MUFU.EX2 R127, R2 ;  /* 0x00000002007f7308 */ /* 0x0003e40000000800 */
[----:B-1----:R-:W-:Y:S03]  /*c5a0*/  FFMA.FTZ R2, R54, c[0x0][0x2d0], -R100 ;  /* 0x0000b40036027a23 */ /* 0x002fe60000010864 */
[----:B------:R-:W1:Y:S05]  /*c5b0*/  LDSM.16.MT88.4 R52, [R225+0x100] ;  /* 0x00010000e134783b */ /* 0x000e6a0000004200 */
[----:B------:R3:W-:Y:S02]  /*c5c0*/  MUFU.EX2 R124, R2 ;  /* 0x00000002007c7308 */ /* 0x0007e40000000800 */
[--C-:B---3--:R-:W-:Y:S02]  /*c5d0*/  FFMA.FTZ R2, R56, c[0x0][0x2d0], -R101.reuse ;  /* 0x0000b40038027a23 */ /* 0x108fe40000010865 */
[----:B------:R-:W-:Y:S06]  /*c5e0*/  FMUL.FTZ R56, R3, R172 ;  /* 0x000000ac03387220 */ /* 0x000fec0000410000 */
[----:B------:R3:W-:Y:S02]  /*c5f0*/  MUFU.EX2 R134, R2 ;  /* 0x0000000200867308 */ /* 0x0007e40000000800 */
[----:B---3--:R-:W-:Y:S02]  /*c600*/  FFMA.FTZ R2, R57, c[0x0][0x2d0], -R101 ;  /* 0x0000b40039027a23 */ /* 0x008fe40000010865 */
[----:B------:R-:W-:Y:S06]  /*c610*/  FMUL.FTZ R57, R3, R173 ;  /* 0x000000ad03397220 */ /* 0x000fec0000410000 */
[----:B------:R3:W1:Y:S10]  /*c620*/  MUFU.EX2 R147, R2 ;  /* 0x0000000200937308 */ /* 0x0006740000000800 */
[----:B------:R4:W-:Y:S01]  /*c630*/  MUFU.EX2 R173, R105 ;  /* 0x0000006900ad7308 */ /* 0x0009e20000000800 */
[----:B---3--:R-:W-:Y:S02]  /*c640*/  FFMA.FTZ R2, R58, c[0x0][0x2d0], -R75 ;  /* 0x0000b4003a027a23 */ /* 0x008fe4000001084b */
[----:B------:R-:W-:Y:S07]  /*c650*/  FMUL.FTZ R58, R0, R174 ;  /* 0x000000ae003a7220 */ /* 0x000fee0000410000 */
[----:B------:R3:W3:Y:S01]  /*c660*/  MUFU.EX2 R120, R2 ;  /* 0x0000000200787308 */ /* 0x0006e20000000800 */
[----:B-1----:R-:W-:Y:S01]  /*c670*/  IMAD.MOV.U32 R201, RZ, RZ, R147 ;  /* 0x000000ffffc97224 */ /* 0x002fe200078e0093 */
[----:B------:R-:W-:Y:S01]  /*c680*/  MOV R147, R141 ;  /* 0x0000008d00937202 */ /* 0x000fe20000000f00 */
[----:B------:R-:W-:Y:S01]  /*c690*/  IMAD.MOV.U32 R141, RZ, RZ, R140 ;  /* 0x000000ffff8d7224 */ /* 0x000fe200078e008c */
[----:B------:R-:W-:Y:S01]  /*c6a0*/  MOV R140, R121 ;  /* 0x00000079008c7202 */ /* 0x000fe20000000f00 */
[--C-:B------:R-:W-:Y:S02]  /*c6b0*/  FFMA.FTZ R121, R200, c[0x0][0x2d0], -R75.reuse ;  /* 0x0000b400c8797a23 */ /* 0x100fe4000001084b */
[----:B------:R-:W-:Y:S02]  /*c6c0*/  IMAD.MOV.U32 R200, RZ, RZ, R124 ;  /* 0x000000ffffc87224 */ /* 0x000fe400078e007c */
[--C-:B------:R-:W-:Y:S01]  /*c6d0*/  FFMA.FTZ R124, R198, c[0x0][0x2d0], -R75.reuse ;  /* 0x0000b400c67c7a23 */ /* 0x100fe2000001084b */
[----:B------:R-:W-:Y:S01]  /*c6e0*/  MOV R198, R129 ;  /* 0x0000008100c67202 */ /* 0x000fe20000000f00 */
[----:B------:R-:W-:Y:S02]  /*c6f0*/  FFMA.FTZ R129, R196, c[0x0][0x2d0], -R75 ;  /* 0x0000b400c4817a23 */ /* 0x000fe4000001084b */
[----:B------:R-:W-:Y:S01]  /*c700*/  IMAD.MOV.U32 R196, RZ, RZ, R148 ;  /* 0x000000ffffc47224 */ /* 0x000fe200078e0094 */
[----:B------:R-:W-:Y:S01]  /*c710*/  MOV R148, R122 ;  /* 0x0000007a00947202 */ /* 0x000fe20000000f00 */
[----:B------:R-:W-:Y:S02]  /*c720*/  FFMA.FTZ R122, R99, c[0x0][0x2d0], -R96 ;  /* 0x0000b400637a7a23 */ /* 0x000fe40000010860 */
[----:B----4-:R-:W-:Y:S01]  /*c730*/  FFMA.FTZ R105, R215, c[0x0][0x2d0], -R101 ;  /* 0x0000b400d7697a23 */ /* 0x010fe20000010865 */
[----:B--2---:R-:W-:Y:S01]  /*c740*/  F2FP.BF16.PACK_AB R78, R73, R117 ;  /* 0x00000075494e723e */ /* 0x004fe200000010ff */
[----:B---3--:R-:W-:Y:S01]  /*c750*/  FFMA.FTZ R2, R59, c[0x0][0x2d0], -R75 ;  /* 0x0000b4003b027a23 */ /* 0x008fe2000001084b */
[----:B------:R-:W-:Y:S05]  /*c760*/  MOV R219, R120 ;  /* 0x0000007800db7202 */ /* 0x000fea0000000f00 */
[-C--:B------:R-:W-:Y:S05]  /*c770*/  HMMA.16816.F32.BF16 R4, R76, R20.reuse, R4 ;  /* 0x000000144c04723c */ /* 0x080fea0000041804 */
[----:B------:R-:W-:Y:S02]  /*c780*/  FMUL.FTZ R59, R0, R175 ;  /* 0x000000af003b7220 */ /* 0x000fe40000410000 */
[----:B------:R1:W-:Y:S01]  /*c790*/  MUFU.EX2 R175, R104 ;  /* 0x0000006800af7308 */ /* 0x0003e20000000800 */
[C---:B------:R-:W-:Y:S04]  /*c7a0*/  HMMA.16816.F32.BF16 R8, R64.reuse, R20, R8 ;  /* 0x000000144008723c */ /* 0x040fe80000041808 */
[----:B------:R-:W-:Y:S02]  /*c7b0*/  FFMA.FTZ R120, R211, c[0x0][0x2d0], -R100 ;  /* 0x0000b400d3787a23 */ /* 0x000fe40000010864 */
[----:B------:R-:W-:Y:S02]  /*c7c0*/  IMAD.MOV.U32 R211, RZ, RZ, R143 ;  /* 0x000000ffffd37224 */ /* 0x000fe400078e008f */
[-C--:B------:R-:W-:Y:S04]  /*c7d0*/  HMMA.16816.F32.BF16 R12, R64, R22.reuse, R12 ;  /* 0x00000016400c723c */ /* 0x080fe8000004180c */
[C---:B------:R-:W-:Y:S02]  /*c7e0*/  FMUL.FTZ R20, R69.reuse, R136 ;  /* 0x0000008845147220 */ /* 0x040fe40000410000 */
[----:B------:R-:W-:Y:S02]  /*c7f0*/  IMAD.MOV.U32 R136, RZ, RZ, R94 ;  /* 0x000000ffff887224 */ /* 0x000fe400078e005e */
[C---:B------:R-:W-:Y:S04]  /*c800*/  HMMA.16816.F32.BF16 R16, R76.reuse, R22, R16 ;  /* 0x000000164c10723c */ /* 0x040fe80000041810 */
[----:B------:R-:W-:Y:S01]  /*c810*/  FMUL.FTZ R21, R69, R137 ;  /* 0x0000008945157220 */ /* 0x000fe20000410000 */
[----:B------:R-:W-:Y:S02]  /*c820*/  MOV R137, R93 ;  /* 0x0000005d00897202 */ /* 0x000fe40000000f00 */
[C---:B------:R-:W-:Y:S02]  /*c830*/  FMUL.FTZ R22, R68.reuse, R138 ;  /* 0x0000008a44167220 */ /* 0x040fe40000410000 */
[C---:B------:R-:W-:Y:S03]  /*c840*/  FMUL.FTZ R23, R68.reuse, R139 ;  /* 0x0000008b44177220 */ /* 0x040fe60000410000 */
[----:B------:R-:W-:Y:S02]  /*c850*/  IMAD.MOV.U32 R138, RZ, RZ, R92 ;  /* 0x000000ffff8a7224 */ /* 0x000fe400078e005c */
[----:B------:R-:W-:Y:S01]  /*c860*/  LDSM.16.MT88.4 R92, [R225+0x900] ;  /* 0x00090000e15c783b */ /* 0x000fe20000004200 */
[----:B------:R-:W-:Y:S01]  /*c870*/  IMAD.MOV.U32 R139, RZ, RZ, R91 ;  /* 0x000000ffff8b7224 */ /* 0x000fe200078e005b */
[-C--:B------:R-:W-:Y:S03]  /*c880*/  HMMA.16816.F32.BF16 R20, R76, R36.reuse, R20 ;  /* 0x000000244c14723c */ /* 0x080fe60000041814 */
[----:B-1----:R-:W-:Y:S05]  /*c890*/  FFMA.FTZ R104, R217, c[0x0][0x2d0], -R101 ;  /* 0x0000b400d9687a23 */ /* 0x002fea0000010865 */
[C---:B------:R-:W-:Y:S07]  /*c8a0*/  HMMA.16816.F32.BF16 R24, R64.reuse, R36, R24 ;  /* 0x000000244018723c */ /* 0x040fee0000041818 */
[C---:B------:R-:W-:Y:S01]  /*c8b0*/  FMUL.FTZ R37, R69.reuse, R153 ;  /* 0x0000009945257220 */ /* 0x040fe20000410000 */
[-C--:B------:R-:W-:Y:S04]  /*c8c0*/  HMMA.16816.F32.BF16 R28, R64, R38.reuse, R28 ;  /* 0x00000026401c723c */ /* 0x080fe8000004181c */
[C---:B------:R-:W-:Y:S04]  /*c8d0*/  FMUL.FTZ R36, R69.reuse, R152 ;  /* 0x0000009845247220 */ /* 0x040fe80000410000 */
[C---:B------:R-:W-:Y:S07]  /*c8e0*/  HMMA.16816.F32.BF16 R32, R76.reuse, R38, R32 ;  /* 0x000000264c20723c */ /* 0x040fee0000041820 */
[C---:B------:R-:W-:Y:S02]  /*c8f0*/  FMUL.FTZ R39, R68.reuse, R155 ;  /* 0x0000009b44277220 */ /* 0x040fe40000410000 */
[----:B------:R1:W-:Y:S03]  /*c900*/  MUFU.EX2 R155, R2 ;  /* 0x00000002009b7308 */ /* 0x0003e60000000800 */
[----:B------:R-:W-:Y:S07]  /*c910*/  FMUL.FTZ R38, R68, R154 ;  /* 0x0000009a44267220 */ /* 0x000fee0000410000 */
[-C--:B------:R-:W-:Y:S08]  /*c920*/  HMMA.16816.F32.BF16 R36, R76, R52.reuse, R36 ;  /* 0x000000344c24723c */ /* 0x080ff00000041824 */
[C---:B------:R-:W-:Y:S04]  /*c930*/  HMMA.16816.F32.BF16 R40, R64.reuse, R52, R40 ;  /* 0x000000344028723c */ /* 0x040fe80000041828 */
[--C-:B-1----:R-:W-:Y:S04]  /*c940*/  FFMA.FTZ R2, R60, c[0x0][0x2d0], -R96.reuse ;  /* 0x0000b4003c027a23 */ /* 0x102fe80000010860 */
[-C--:B------:R-:W-:Y:S01]  /*c950*/  HMMA.16816.F32.BF16 R44, R64, R54.reuse, R44 ;  /* 0x00000036402c723c */ /* 0x080fe2000004182c */
[----:B------:R1:W-:Y:S03]  /*c960*/  MUFU.EX2 R154, R2 ;  /* 0x00000002009a7308 */ /* 0x0003e60000000800 */
[C---:B------:R-:W-:Y:S02]  /*c970*/  FMUL.FTZ R52, R69.reuse, R168 ;  /* 0x000000a845347220 */ /* 0x040fe40000410000 */
[----:B------:R-:W-:Y:S02]  /*c980*/  FMUL.FTZ R53, R69, R169 ;  /* 0x000000a945357220 */ /* 0x000fe40000410000 */
[C---:B------:R-:W-:Y:S04]  /*c990*/  HMMA.16816.F32.BF16 R48, R76.reuse, R54, R48 ;  /* 0x000000364c30723c */ /* 0x040fe80000041830 */
[----:B------:R-:W-:Y:S01]  /*c9a0*/  FMUL.FTZ R60, R3, R176 ;  /* 0x000000b0033c7220 */ /* 0x000fe20000410000 */
[----:B------:R2:W-:Y:S02]  /*c9b0*/  MUFU.EX2 R168, R102 ;  /* 0x0000006600a87308 */ /* 0x0005e40000000800 */
[C---:B------:R-:W-:Y:S02]  /*c9c0*/  FMUL.FTZ R54, R68.reuse, R170 ;  /* 0x000000aa44367220 */ /* 0x040fe40000410000 */
[----:B------:R-:W-:Y:S07]  /*c9d0*/  FMUL.FTZ R55, R68, R171 ;  /* 0x000000ab44377220 */ /* 0x000fee0000410000 */
[-C--:B------:R-:W-:Y:S03]  /*c9e0*/  HMMA.16816.F32.BF16 R52, R76, R80.reuse, R52 ;  /* 0x000000504c34723c */ /* 0x080fe60000041834 */
[----:B-1----:R-:W-:Y:S02]  /*c9f0*/  FFMA.FTZ R2, R61, c[0x0][0x2d0], -R96 ;  /* 0x0000b4003d027a23 */ /* 0x002fe40000010860 */
[----:B------:R-:W-:Y:S02]  /*ca00*/  FMUL.FTZ R61, R3, R177 ;  /* 0x000000b1033d7220 */ /* 0x000fe40000410000 */
[----:B------:R1:W3:Y:S01]  /*ca10*/  MUFU.EX2 R123, R2 ;  /* 0x00000002007b7308 */ /* 0x0002e20000000800 */
[C---:B------:R-:W-:Y:S04]  /*ca20*/  HMMA.16816.F32.BF16 R56, R64.reuse, R80, R56 ;  /* 0x000000504038723c */ /* 0x040fe80000041838 */
[--C-:B--2---:R-:W-:Y:S03]  /*ca30*/  FFMA.FTZ R102, R248, c[0x0][0x2d0], -R100.reuse ;  /* 0x0000b400f8667a23 */ /* 0x104fe60000010864 */
[----:B------:R-:W-:Y:S01]  /*ca40*/  F2FP.BF16.PACK_AB R80, R238, R231 ;  /* 0x000000e7ee50723e */ /* 0x000fe200000010ff */
[----:B------:R-:W-:Y:S01]  /*ca50*/  IMAD.MOV.U32 R248, RZ, RZ, R141 ;  /* 0x000000fffff87224 */ /* 0x000fe200078e008d */
[----:B------:R-:W-:Y:S03]  /*ca60*/  F2FP.BF16.PACK_AB R81, R239, R235 ;  /* 0x000000ebef51723e */ /* 0x000fe600000010ff */
[----:B-1----:R-:W-:Y:S02]  /*ca70*/  FFMA.FTZ R2, R62, c[0x0][0x2d0], -R75 ;  /* 0x0000b4003e027a23 */ /* 0x002fe4000001084b */
[----:B------:R-:W-:Y:S02]  /*ca80*/  FMUL.FTZ R62, R0, R178 ;  /* 0x000000b2003e7220 */ /* 0x000fe40000410000 */
[----:B------:R1:W2:Y:S01]  /*ca90*/  MUFU.EX2 R125, R2 ;  /* 0x00000002007d7308 */ /* 0x0002a20000000800 */
[----:B---3--:R-:W-:Y:S02]  /*caa0*/  IMAD.MOV.U32 R223, RZ, RZ, R123 ;  /* 0x000000ffffdf7224 */ /* 0x008fe400078e007b */
[----:B------:R-:W-:Y:S02]  /*cab0*/  FFMA.FTZ R123, R208, c[0x0][0x2d0], -R101 ;  /* 0x0000b400d07b7a23 */ /* 0x000fe40000010865 */
[----:B-1----:R-:W-:Y:S01]  /*cac0*/  FFMA.FTZ R2, R63, c[0x0][0x2d0], -R75 ;  /* 0x0000b4003f027a23 */ /* 0x002fe2000001084b */
[----:B--2---:R-:W-:Y:S01]  /*cad0*/  MOV R245, R125 ;  /* 0x0000007d00f57202 */ /* 0x004fe20000000f00 */
[----:B------:R-:W-:Y:S03]  /*cae0*/  FMUL.FTZ R63, R0, R179 ;  /* 0x000000b3003f7220 */ /* 0x000fe60000410000 */
[----:B------:R1:W-:Y:S01]  /*caf0*/  MUFU.EX2 R128, R2 ;  /* 0x0000000200807308 */ /* 0x0003e20000000800 */
[----:B------:R-:W-:Y:S03]  /*cb00*/  FFMA.FTZ R125, R207, c[0x0][0x2d0], -R100 ;  /* 0x0000b400cf7d7a23 */ /* 0x000fe60000010864 */
        /* <DEDUP_REMOVED lines=14> */
[-C--:B------:R-:W-:Y:S03]  /*cbf0*/  HMMA.16816.F32.BF16 R4, R76, R84.reuse, R4 ;  /* 0x000000544c04723c */ /* 0x080fe60000041804 */
[----:B-1----:R-:W-:Y:S02]  /*cc00*/  FFMA.FTZ R2, R89, c[0x0][0x2d0], -R96 ;  /* 0x0000b40059027a23 */ /* 0x002fe40000010860 */
[----:B------:R-:W1:Y:S03]  /*cc10*/  LDSM.16.MT88.4 R88, [R227+0x900] ;  /* 0x00090000e358783b */ /* 0x000e660000004200 */
[C---:B------:R-:W-:Y:S01]  /*cc20*/  HMMA.16816.F32.BF16 R8, R80.reuse, R84, R8 ;  /* 0x000000545008723c */ /* 0x040fe20000041808 */
[----:B------:R2:W-:Y:S07]  /*cc30*/  MUFU.EX2 R130, R2 ;  /* 0x0000000200827308 */ /* 0x0005ee0000000800 */
[-C--:B------:R-:W-:Y:S08]  /*cc40*/  HMMA.16816.F32.BF16 R12, R80, R86.reuse, R12 ;  /* 0x00000056500c723c */ /* 0x080ff0000004180c */
[C---:B------:R-:W-:Y:S01]  /*cc50*/  HMMA.16816.F32.BF16 R16, R76.reuse, R86, R16 ;  /* 0x000000564c10723c */ /* 0x040fe20000041810 */
[----:B------:R-:W3:Y:S03]  /*cc60*/  LDSM.16.MT88.4 R84, [R226+0x900] ;  /* 0x00090000e254783b */ /* 0x000ee60000004200 */
[--C-:B--2---:R-:W-:Y:S04]  /*cc70*/  FFMA.FTZ R2, R184, c[0x0][0x2d0], -R100.reuse ;  /* 0x0000b400b8027a23 */ /* 0x104fe80000010864 */
[----:B------:R2:W-:Y:S01]  /*cc80*/  MUFU.EX2 R153, R2 ;  /* 0x0000000200997308 */ /* 0x0005e20000000800 */
[-C--:B-1----:R-:W-:Y:S08]  /*cc90*/  HMMA.16816.F32.BF16 R20, R76, R88.reuse, R20 ;  /* 0x000000584c14723c */ /* 0x082ff00000041814 */
[C---:B------:R-:W-:Y:S04]  /*cca0*/  HMMA.16816.F32.BF16 R24, R80.reuse, R88, R24 ;  /* 0x000000585018723c */ /* 0x040fe80000041818 */
[--C-:B--2---:R-:W-:Y:S04]  /*ccb0*/  FFMA.FTZ R2, R185, c[0x0][0x2d0], -R100.reuse ;  /* 0x0000b400b9027a23 */ /* 0x104fe80000010864 */
[-C--:B------:R-:W-:Y:S01]  /*ccc0*/  HMMA.16816.F32.BF16 R28, R80, R90.reuse, R28 ;  /* 0x0000005a501c723c */ /* 0x080fe2000004181c */
[----:B------:R1:W-:Y:S07]  /*ccd0*/  MUFU.EX2 R159, R2 ;  /* 0x00000002009f7308 */ /* 0x0003ee0000000800 */
[C---:B------:R-:W-:Y:S01]  /*cce0*/  HMMA.16816.F32.BF16 R32, R76.reuse, R90, R32 ;  /* 0x0000005a4c20723c */ /* 0x040fe20000041820 */
[----:B------:R-:W2:Y:S07]  /*ccf0*/  LDSM.16.MT88.4 R88, [R224+0x1100] ;  /* 0x00110000e058783b */ /* 0x000eae0000004200 */
[-C--:B------:R-:W-:Y:S08]  /*cd00*/  HMMA.16816.F32.BF16 R36, R76, R92.reuse, R36 ;  /* 0x0000005c4c24723c */ /* 0x080ff00000041824 */
[C---:B------:R-:W-:Y:S04]  /*cd10*/  HMMA.16816.F32.BF16 R40, R80.reuse, R92, R40 ;  /* 0x0000005c5028723c */ /* 0x040fe80000041828 */
[--C-:B-1----:R-:W-:Y:S02]  /*cd20*/  FFMA.FTZ R2, R187, c[0x0][0x2d0], -R101.reuse ;  /* 0x0000b400bb027a23 */ /* 0x102fe40000010865 */
[----:B------:R1:W-:Y:S02]  /*cd30*/  MUFU.EX2 R187, R108 ;  /* 0x0000006c00bb7308 */ /* 0x0003e40000000800 */
[-C--:B------:R-:W-:Y:S08]  /*cd40*/  HMMA.16816.F32.BF16 R44, R80, R94.reuse, R44 ;  /* 0x0000005e502c723c */ /* 0x080ff0000004182c */
[C---:B------:R-:W-:Y:S01]  /*cd50*/  HMMA.16816.F32.BF16 R48, R76.reuse, R94, R48 ;  /* 0x0000005e4c30723c */ /* 0x040fe20000041830 */
[----:B------:R4:W-:Y:S01]  /*cd60*/  MUFU.EX2 R152, R2 ;  /* 0x0000000200987308 */ /* 0x0009e20000000800 */
[----:B------:R-:W-:Y:S06]  /*cd70*/  LDSM.16.MT88.4 R92, [R225+0x1100] ;  /* 0x00110000e15c783b */ /* 0x000fec0000004200 */
[-C--:B---3--:R-:W-:Y:S04]  /*cd80*/  HMMA.16816.F32.BF16 R52, R76, R84.reuse, R52 ;  /* 0x000000544c34723c */ /* 0x088fe80000041834 */
[--C-:B-1----:R-:W-:Y:S04]  /*cd90*/  FFMA.FTZ R108, R212, c[0x0][0x2d0], -R101.reuse ;  /* 0x0000b400d46c7a23 */ /* 0x102fe80000010865 */
[C---:B------:R-:W-:Y:S08]  /*cda0*/  HMMA.16816.F32.BF16 R56, R80.reuse, R84, R56 ;  /* 0x000000545038723c */ /* 0x040ff00000041838 */
[-C--:B------:R-:W-:Y:S04]  /*cdb0*/  HMMA.16816.F32.BF16 R60, R80, R86.reuse, R60 ;  /* 0x00000056503c723c */ /* 0x080fe8000004183c */
[----:B----4-:R-:W-:Y:S03]  /*cdc0*/  FFMA.FTZ R2, R188, c[0x0][0x2d0], -R101 ;  /* 0x0000b400bc027a23 */ /* 0x010fe60000010865 */
[----:B------:R-:W-:Y:S01]  /*cdd0*/  FFMA.FTZ R80, R252, c[0x0][0x2d0], -R100 ;  /* 0x0000b400fc507a23 */ /* 0x000fe20000010864 */
[----:B------:R-:W-:Y:S01]  /*cde0*/  HMMA.16816.F32.BF16 R64, R76, R86, R64 ;  /* 0x000000564c40723c */ /* 0x000fe20000041840 */
[----:B------:R1:W-:Y:S01]  /*cdf0*/  MUFU.EX2 R158, R2 ;  /* 0x00000002009e7308 */ /* 0x0003e20000000800 */
[----:B------:R-:W3:Y:S02]  /*ce00*/  LDSM.16.MT88.4 R84, [R227+0x1100] ;  /* 0x00110000e354783b */ /* 0x000ee40000004200 */
[----:B------:R-:W-:Y:S01]  /*ce10*/  IMAD.MOV.U32 R252, RZ, RZ, R127 ;  /* 0x000000fffffc7224 */ /* 0x000fe200078e007f */
[----:B------:R-:W-:Y:S01]  /*ce20*/  F2FP.BF16.PACK_AB R81, R140, R147 ;  /* 0x000000938c51723e */ /* 0x000fe200000010ff */
[----:B------:R-:W-:Y:S01]  /*ce30*/  FFMA.FTZ R127, R98, c[0x0][0x2d0], -R96 ;  /* 0x0000b400627f7a23 */ /* 0x000fe20000010860 */
[----:B------:R-:W-:Y:S02]  /*ce40*/  F2FP.BF16.PACK_AB R76, R146, R143 ;  /* 0x0000008f924c723e */ /* 0x000fe400000010ff */
[----:B------:R-:W-:Y:S02]  /*ce50*/  F2FP.BF16.PACK_AB R77, R145, R142 ;  /* 0x0000008e914d723e */ /* 0x000fe400000010ff */
[----:B------:R4:W-:Y:S01]  /*ce60*/  MUFU.EX2 R191, R80 ;  /* 0x0000005000bf7308 */ /* 0x0009e20000000800 */
[----:B------:R-:W-:Y:S02]  /*ce70*/  F2FP.BF16.PACK_AB R78, R196, R139 ;  /* 0x0000008bc44e723e */ /* 0x000fe400000010ff */
[----:B------:R-:W-:Y:S01]  /*ce80*/  F2FP.BF16.PACK_AB R82, R200, R252 ;  /* 0x000000fcc852723e */ /* 0x000fe200000010ff */
[--C-:B-1----:R-:W-:Y:S06]  /*ce90*/  FFMA.FTZ R2, R189, c[0x0][0x2d0], -R100.reuse ;  /* 0x0000b400bd027a23 */ /* 0x102fec0000010864 */
[----:B------:R1:W-:Y:S01]  /*cea0*/  MUFU.EX2 R157, R2 ;  /* 0x00000002009d7308 */ /* 0x0003e20000000800 */
[----:B----4-:R-:W-:Y:S01]  /*ceb0*/  F2FP.BF16.PACK_AB R80, R144, R141 ;  /* 0x0000008d9050723e */ /* 0x010fe200000010ff */
[----:B-1----:R-:W-:Y:S08]  /*cec0*/  FFMA.FTZ R2, R195, c[0x0][0x2d0], -R100 ;  /* 0x0000b400c3027a23 */ /* 0x002ff00000010864 */
[----:B------:R1:W4:Y:S02]  /*ced0*/  MUFU.EX2 R133, R2 ;  /* 0x0000000200857308 */ /* 0x0003240000000800 */
[----:B-1----:R-:W-:Y:S08]  /*cee0*/  FFMA.FTZ R2, R214, c[0x0][0x2d0], -R101 ;  /* 0x0000b400d6027a23 */ /* 0x002ff00000010865 */
[----:B------:R1:W-:Y:S02]  /*cef0*/  MUFU.EX2 R163, R2 ;  /* 0x0000000200a37308 */ /* 0x0003e40000000800 */
[--C-:B-1----:R-:W-:Y:S08]  /*cf00*/  FFMA.FTZ R2, R210, c[0x0][0x2d0], -R75.reuse ;  /* 0x0000b400d2027a23 */ /* 0x102ff0000001084b */
[----:B------:R1:W-:Y:S02]  /*cf10*/  MUFU.EX2 R162, R2 ;  /* 0x0000000200a27308 */ /* 0x0003e40000000800 */
[----:B-1----:R-:W-:Y:S08]  /*cf20*/  FFMA.FTZ R2, R218, c[0x0][0x2d0], -R75 ;  /* 0x0000b400da027a23 */ /* 0x002ff0000001084b */
[----:B------:R1:W-:Y:S02]  /*cf30*/  MUFU.EX2 R218, R2 ;  /* 0x0000000200da7308 */ /* 0x0003e40000000800 */
[----:B-1----:R-:W-:Y:S01]  /*cf40*/  FFMA.FTZ R2, R222, c[0x0][0x2d0], -R96 ;  /* 0x0000b400de027a23 */ /* 0x002fe20000010860 */
[----:B----4-:R-:W-:Y:S01]  /*cf50*/  MOV R222, R133 ;  /* 0x0000008500de7202 */ /* 0x010fe20000000f00 */
[----:B------:R-:W-:Y:S06]  /*cf60*/  IMAD.MOV.U32 R133, RZ, RZ, R106 ;  /* 0x000000ffff857224 */ /* 0x000fec00078e006a */
[----:B------:R1:W-:Y:S01]  /*cf70*/  MUFU.EX2 R161, R2 ;  /* 0x0000000200a17308 */ /* 0x0003e20000000800 */
[----:B------:R-:W-:Y:S01]  /*cf80*/  FFMA.FTZ R106, R247, c[0x0][0x2d0], -R100 ;  /* 0x0000b400f76a7a23 */ /* 0x000fe20000010864 */
[----:B------:R-:W-:Y:S01]  /*cf90*/  MOV R247, R142 ;  /* 0x0000008e00f77202 */ /* 0x000fe20000000f00 */
[----:B-1----:R-:W-:Y:S02]  /*cfa0*/  FFMA.FTZ R2, R243, c[0x0][0x2d0], -R96 ;  /* 0x0000b400f3027a23 */ /* 0x002fe40000010860 */
[----:B------:R-:W-:Y:S05]  /*cfb0*/  IMAD.MOV.U32 R243, RZ, RZ, R130 ;  /* 0x000000fffff37224 */ /* 0x000fea00078e0082 */
[----:B------:R1:W-:Y:S01]  /*cfc0*/  MUFU.EX2 R214, R2 ;  /* 0x0000000200d67308 */ /* 0x0003e20000000800 */
[----:B------:R-:W-:Y:S02]  /*cfd0*/  FFMA.FTZ R130, R203, c[0x0][0x2d0], -R101 ;  /* 0x0000b400cb827a23 */ /* 0x000fe40000010865 */
[--C-:B-1----:R-:W-:Y:S07]  /*cfe0*/  FFMA.FTZ R2, R209, c[0x0][0x2d0], -R75.reuse ;  /* 0x0000b400d1027a23 */ /* 0x102fee000001084b */
[----:B------:R1:W-:Y:S02]  /*cff0*/  MUFU.EX2 R209, R2 ;  /* 0x0000000200d17308 */ /* 0x0003e40000000800 */
[--C-:B-1----:R-:W-:Y:S01]  /*d000*/  FFMA.FTZ R2, R213, c[0x0][0x2d0], -R75.reuse ;  /* 0x0000b400d5027a23 */ /* 0x102fe2000001084b */
[----:B------:R-:W-:Y:S01]  /*d010*/  MOV R213, R128 ;  /* 0x0000008000d57202 */ /* 0x000fe20000000f00 */
[----:B------:R-:W-:Y:S06]  /*d020*/  FFMA.FTZ R75, R193, c[0x0][0x2d0], -R75 ;  /* 0x0000b400c14b7a23 */ /* 0x000fec000001084b */
[----:B------:R1:W-:Y:S01]  /*d030*/  MUFU.EX2 R210, R2 ;  /* 0x0000000200d27308 */ /* 0x0003e20000000800 */
[----:B------:R-:W-:Y:S02]  /*d040*/  IMAD.MOV.U32 R193, RZ, RZ, R134 ;  /* 0x000000ffffc17224 */ /* 0x000fe400078e0086 */
[----:B------:R-:W-:Y:S02]  /*d050*/  IMAD.MOV.U32 R134, RZ, RZ, R111 ;  /* 0x000000ffff867224 */ /* 0x000fe400078e006f */
[----:B------:R-:W-:Y:S01]  /*d060*/  FFMA.FTZ R111, R186, c[0x0][0x2d0], -R96 ;  /* 0x0000b400ba6f7a23 */ /* 0x000fe20000010860 */
[----:B------:R-:W-:Y:S01]  /*d070*/  F2FP.BF16.PACK_AB R83, R201, R193 ;  /* 0x000000c1c953723e */ /* 0x000fe200000010ff */
[----:B------:R-:W-:Y:S03]  /*d080*/  FFMA.FTZ R128, R204, c[0x0][0x2d0], -R100 ;  /* 0x0000b400cc807a23 */ /* 0x000fe60000010864 */
[----:B------:R-:W-:Y:S10]  /*d090*/  MUFU.EX2 R184, R111 ;  /* 0x0000006f00b87308 */ /* 0x000ff40000000800 */
[----:B------:R-:W-:Y:S01]  /*d0a0*/  MUFU.EX2 R111, R121 ;  /* 0x00000079006f7308 */ /* 0x000fe20000000800 */
[----:B-1----:R-:W-:Y:S02]  /*d0b0*/  FFMA.FTZ R2, R221, c[0x0][0x2d0], -R96 ;  /* 0x0000b400dd027a23 */ /* 0x002fe40000010860 */
[----:B------:R-:W-:Y:S02]  /*d0c0*/  IMAD.MOV.U32 R221, RZ, RZ, R126 ;  /* 0x000000ffffdd7224 */ /* 0x000fe400078e007e */
[--C-:B------:R-:W-:Y:S05]  /*d0d0*/  FFMA.FTZ R126, R206, c[0x0][0x2d0], -R101.reuse ;  /* 0x0000b400ce7e7a23 */ /* 0x100fea0000010865 */
[----:B------:R1:W-:Y:S10]  /*d0e0*/  MUFU.EX2 R199, R2 ;  /* 0x0000000200c77308 */ /* 0x0003f40000000800 */
[----:B------:R-:W-:Y:S10]  /*d0f0*/  MUFU.EX2 R186, R109 ;  /* 0x0000006d00ba7308 */ /* 0x000ff40000000800 */
[----:B------:R-:W-:Y:S01]  /*d100*/  MUFU.EX2 R109, R122 ;  /* 0x0000007a006d7308 */ /* 0x000fe20000000800 */
[--C-:B-1----:R-:W-:Y:S02]  /*d110*/  FFMA.FTZ R2, R103, c[0x0][0x2d0], -R96.reuse ;  /* 0x0000b40067027a23 */ /* 0x102fe40000010860 */
[----:B------:R-:W-:Y:S02]  /*d120*/  FFMA.FTZ R103, R197, c[0x0][0x2d0], -R96 ;  /* 0x0000b400c5677a23 */ /* 0x000fe40000010860 */
[----:B------:R-:W-:Y:S05]  /*d130*/  IMAD.MOV.U32 R197, RZ, RZ, R110 ;  /* 0x000000ffffc57224 */ /* 0x000fea00078e006e */
[----:B------:R1:W-:Y:S01]  /*d140*/  MUFU.EX2 R195, R2 ;  /* 0x0000000200c37308 */ /* 0x0003e20000000800 */
[----:B------:R-:W-:Y:S01]  /*d150*/  FFMA.FTZ R110, R190, c[0x0][0x2d0], -R96 ;  /* 0x0000b400be6e7a23 */ /* 0x000fe20000010860 */
[----:B------:R-:W-:Y:S07]  /*d160*/  F2FP.BF16.PACK_AB R79, R198, R197 ;  /* 0x000000c5c64f723e */ /* 0x000fee00000010ff */
[-C--:B--2---:R-:W-:Y:S01]  /*d170*/  HMMA.16816.F32.BF16 R4, R76, R88.reuse, R4 ;  /* 0x000000584c04723c */ /* 0x084fe20000041804 */
[----:B------:R2:W-:Y:S07]  /*d180*/  MUFU.EX2 R174, R103 ;  /* 0x0000006700ae7308 */ /* 0x0005ee0000000800 */
[C---:B------:R-:W-:Y:S03]  /*d190*/  HMMA.16816.F32.BF16 R8, R80.reuse, R88, R8 ;  /* 0x000000585008723c */ /* 0x040fe60000041808 */
[----:B------:R-:W-:Y:S01]  /*d1a0*/  MUFU.EX2 R185, R110 ;  /* 0x0000006e00b97308 */ /* 0x000fe20000000800 */
[----:B-1----:R-:W-:Y:S04]  /*d1b0*/  FFMA.FTZ R2, R132, c[0x0][0x2d0], -R100 ;  /* 0x0000b40084027a23 */ /* 0x002fe80000010864 */
[-C--:B------:R-:W-:Y:S04]  /*d1c0*/  HMMA.16816.F32.BF16 R12, R80, R90.reuse, R12 ;  /* 0x0000005a500c723c */ /* 0x080fe8000004180c */
[----:B------:R-:W-:Y:S01]  /*d1d0*/  FFMA.FTZ R132, R115, c[0x0][0x2d0], -R96 ;  /* 0x0000b40073847a23 */ /* 0x000fe20000010860 */
[----:B------:R1:W-:Y:S01]  /*d1e0*/  MUFU.EX2 R160, R2 ;  /* 0x0000000200a07308 */ /* 0x0003e20000000800 */
[----:B------:R-:W4:Y:S01]  /*d1f0*/  LDSM.16.MT88.4 R96, [R226+0x1100] ;  /* 0x00110000e260783b */ /* 0x000f220000004200 */
[--C-:B------:R-:W-:Y:S01]  /*d200*/  FFMA.FTZ R88, R148, c[0x0][0x2d0], -R100.reuse ;  /* 0x0000b40094587a23 */ /* 0x100fe20000010864 */
[C---:B------:R-:W-:Y:S04]  /*d210*/  HMMA.16816.F32.BF16 R16, R76.reuse, R90, R16 ;  /* 0x0000005a4c10723c */ /* 0x040fe80000041810 */
[----:B------:R-:W-:Y:S01]  /*d220*/  MOV R148, R116 ;  /* 0x0000007400947202 */ /* 0x000fe20000000f00 */
[--C-:B--2---:R-:W-:Y:S02]  /*d230*/  FFMA.FTZ R103, R242, c[0x0][0x2d0], -R101.reuse ;  /* 0x0000b400f2677a23 */ /* 0x104fe40000010865 */
[----:B------:R2:W-:Y:S01]  /*d240*/  MUFU.EX2 R189, R88 ;  /* 0x0000005800bd7308 */ /* 0x0005e20000000800 */
[-C--:B---3--:R-:W-:Y:S08]  /*d250*/  HMMA.16816.F32.BF16 R20, R76, R84.reuse, R20 ;  /* 0x000000544c14723c */ /* 0x088ff00000041814 */
[C---:B------:R-:W-:Y:S01]  /*d260*/  HMMA.16816.F32.BF16 R24, R80.reuse, R84, R24 ;  /* 0x000000545018723c */ /* 0x040fe20000041818 */
[----:B------:R-:W-:Y:S03]  /*d270*/  MUFU.EX2 R116, R104 ;  /* 0x0000006800747308 */ /* 0x000fe60000000800 */
[--C-:B-1----:R-:W-:Y:S04]  /*d280*/  FFMA.FTZ R2, R150, c[0x0][0x2d0], -R101.reuse ;  /* 0x0000b40096027a23 */ /* 0x102fe80000010865 */
[-C--:B------:R-:W-:Y:S03]  /*d290*/  HMMA.16816.F32.BF16 R28, R80, R86.reuse, R28 ;  /* 0x00000056501c723c */ /* 0x080fe6000004181c */
[----:B------:R1:W-:Y:S01]  /*d2a0*/  MUFU.EX2 R190, R2 ;  /* 0x0000000200be7308 */ /* 0x0003e20000000800 */
[----:B--2---:R-:W-:Y:S04]  /*d2b0*/  LDSM.16.MT88.4 R88, [R227+0x1900] ;  /* 0x00190000e358783b */ /* 0x004fe80000004200 */
[C---:B------:R-:W-:Y:S05]  /*d2c0*/  HMMA.16816.F32.BF16 R32, R76.reuse, R86, R32 ;  /* 0x000000564c20723c */ /* 0x040fea0000041820 */
[----:B------:R-:W-:Y:S01]  /*d2d0*/  MUFU.EX2 R104, R132 ;  /* 0x0000008400687308 */ /* 0x000fe20000000800 */
[----:B------:R-:W2:Y:S02]  /*d2e0*/  LDSM.16.MT88.4 R84, [R224+0x1900] ;  /* 0x00190000e054783b */ /* 0x000ea40000004200 */
[-C--:B------:R-:W-:Y:S07]  /*d2f0*/  HMMA.16816.F32.BF16 R36, R76, R92.reuse, R36 ;  /* 0x0000005c4c24723c */ /* 0x080fee0000041824 */
[----:B------:R-:W3:Y:S01]  /*d300*/  MUFU.EX2 R110, R124 ;  /* 0x0000007c006e7308 */ /* 0x000ee20000000800 */
[C---:B------:R-:W-:Y:S04]  /*d310*/  HMMA.16816.F32.BF16 R40, R80.reuse, R92, R40 ;  /* 0x0000005c5028723c */ /* 0x040fe80000041828 */
[--C-:B-1----:R-:W-:Y:S04]  /*d320*/  FFMA.FTZ R2, R149, c[0x0][0x2d0], -R101.reuse ;  /* 0x0000b40095027a23 */ /* 0x102fe80000010865 */
[-C--:B------:R-:W-:Y:S01]  /*d330*/  HMMA.16816.F32.BF16 R44, R80, R94.reuse, R44 ;  /* 0x0000005e502c723c */ /* 0x080fe2000004182c */
[----:B------:R1:W1:Y:S07]  /*d340*/  MUFU.EX2 R188, R2 ;  /* 0x0000000200bc7308 */ /* 0x00026e0000000800 */
[C---:B------:R-:W-:Y:S01]  /*d350*/  HMMA.16816.F32.BF16 R48, R76.reuse, R94, R48 ;  /* 0x0000005e4c30723c */ /* 0x040fe20000041830 */
[----:B------:R-:W2:Y:S03]  /*d360*/  LDSM.16.MT88.4 R92, [R225+0x1900] ;  /* 0x00190000e15c783b */ /* 0x000ea60000004200 */
[----:B---3--:R-:W-:Y:S04]  /*d370*/  F2FP.BF16.PACK_AB R180, R110, R111 ;  /* 0x0000006f6eb4723e */ /* 0x008fe800000010ff */
[-C--:B----4-:R-:W-:Y:S08]  /*d380*/  HMMA.16816.F32.BF16 R52, R76, R96.reuse, R52 ;  /* 0x000000604c34723c */ /* 0x090ff00000041834 */
[C---:B------:R-:W-:Y:S04]  /*d390*/  HMMA.16816.F32.BF16 R56, R80.reuse, R96, R56 ;  /* 0x000000605038723c */ /* 0x040fe80000041838 */
[--C-:B-1----:R-:W-:Y:S02]  /*d3a0*/  FFMA.FTZ R2, R135, c[0x0][0x2d0], -R100.reuse ;  /* 0x0000b40087027a23 */ /* 0x102fe40000010864 */
[----:B------:R-:W3:Y:S02]  /*d3b0*/  LDL.LU R135, [R1+0x40] ;  /* 0x0000400001877983 */ /* 0x000ee40000300800 */
[-C--:B------:R-:W-:Y:S01]  /*d3c0*/  HMMA.16816.F32.BF16 R60, R80, R98.reuse, R60 ;  /* 0x00000062503c723c */ /* 0x080fe2000004183c */
[----:B------:R1:W4:Y:S06]  /*d3d0*/  MUFU.EX2 R171, R2 ;  /* 0x0000000200ab7308 */ /* 0x00032c0000000800 */
[----:B------:R-:W-:Y:S01]  /*d3e0*/  F2FP.BF16.PACK_AB R80, R159, R153 ;  /* 0x000000999f50723e */ /* 0x000fe200000010ff */
[----:B------:R-:W-:Y:S01]  /*d3f0*/  HMMA.16816.F32.BF16 R64, R76, R98, R64 ;  /* 0x000000624c40723c */ /* 0x000fe20000041840 */
[----:B------:R-:W4:Y:S03]  /*d400*/  LDSM.16.MT88.4 R96, [R226+0x1900] ;  /* 0x00190000e260783b */ /* 0x000f260000004200 */
[----:B------:R-:W-:Y:S02]  /*d410*/  F2FP.BF16.PACK_AB R81, R158, R152 ;  /* 0x000000989e51723e */ /* 0x000fe400000010ff */
[----:B------:R-:W-:Y:S02]  /*d420*/  F2FP.BF16.PACK_AB R82, R222, R157 ;  /* 0x0000009dde52723e */ /* 0x000fe400000010ff */
[----:B------:R-:W-:Y:S04]  /*d430*/  F2FP.BF16.PACK_AB R76, R155, R219 ;  /* 0x000000db9b4c723e */ /* 0x000fe800000010ff */
[----:B------:R-:W-:Y:S02]  /*d440*/  F2FP.BF16.PACK_AB R77, R223, R154 ;  /* 0x0000009adf4d723e */ /* 0x000fe400000010ff */
[----:B------:R-:W-:Y:S02]  /*d450*/  F2FP.BF16.PACK_AB R78, R213, R245 ;  /* 0x000000f5d54e723e */ /* 0x000fe400000010ff */
[----:B------:R-:W-:Y:S01]  /*d460*/  F2FP.BF16.PACK_AB R79, R243, R221 ;  /* 0x000000ddf34f723e */ /* 0x000fe200000010ff */
[--C-:B-1----:R-:W-:Y:S01]  /*d470*/  FFMA.FTZ R2, R134, c[0x0][0x2d0], -R101.reuse ;  /* 0x0000b40086027a23 */ /* 0x102fe20000010865 */
[----:B------:R-:W-:Y:S01]  /*d480*/  F2FP.BF16.PACK_AB R83, R163, R156 ;  /* 0x0000009ca353723e */ /* 0x000fe200000010ff */
[----:B------:R-:W3:Y:S02]  /*d490*/  LDL.LU R134, [R1+0x48] ;  /* 0x0000480001867983 */ /* 0x000ee40000300800 */
[----:B------:R1:W-:Y:S02]  /*d4a0*/  MUFU.EX2 R170, R2 ;  /* 0x0000000200aa7308 */ /* 0x0003e40000000800 */
[-C--:B--2---:R-:W-:Y:S01]  /*d4b0*/  HMMA.16816.F32.BF16 R4, R76, R84.reuse, R4 ;  /* 0x000000544c04723c */ /* 0x084fe20000041804 */
[----:B------:R-:W2:Y:S04]  /*d4c0*/  LDL.LU R115, [R1+0x3c] ;  /* 0x00003c0001737983 */ /* 0x000ea80000300800 */
[----:B------:R-:W2:Y:S03]  /*d4d0*/  LDL.LU R114, [R1+0x44] ;  /* 0x0000440001727983 */ /* 0x000ea60000300800 */
[C---:B------:R-:W-:Y:S08]  /*d4e0*/  HMMA.16816.F32.BF16 R8, R80.reuse, R84, R8 ;  /* 0x000000545008723c */ /* 0x040ff00000041808 */
[-C--:B------:R-:W-:Y:S04]  /*d4f0*/  HMMA.16816.F32.BF16 R12, R80, R86.reuse, R12 ;  /* 0x00000056500c723c */ /* 0x080fe8000004180c */
[----:B-1----:R-:W-:Y:S04]  /*d500*/  FFMA.FTZ R2, R194, c[0x0][0x2d0], -R101 ;  /* 0x0000b400c2027a23 */ /* 0x002fe80000010865 */
[C---:B------:R-:W-:Y:S01]  /*d510*/  HMMA.16816.F32.BF16 R16, R76.reuse, R86, R16 ;  /* 0x000000564c10723c */ /* 0x040fe20000041810 */
[----:B------:R-:W1:Y:S01]  /*d520*/  LDSM.16.MT88.4 R84, [R224+0x2100] ;  /* 0x00210000e054783b */ /* 0x000e620000004200 */
[----:B------:R4:W1:Y:S02]  /*d530*/  MUFU.EX2 R169, R2 ;  /* 0x0000000200a97308 */ /* 0x0008640000000800 */
[----:B------:R-:W-:Y:S02]  /*d540*/  IMAD.MOV.U32 R194, RZ, RZ, R139 ;  /* 0x000000ffffc27224 */ /* 0x000fe400078e008b */
[----:B------:R-:W-:Y:S02]  /*d550*/  FFMA.FTZ R101, R74, c[0x0][0x2d0], -R101 ;  /* 0x0000b4004a657a23 */ /* 0x000fe40000010865 */
[-C--:B------:R-:W-:Y:S04]  /*d560*/  HMMA.16816.F32.BF16 R20, R76, R88.reuse, R20 ;  /* 0x000000584c14723c */ /* 0x080fe80000041814 */
[----:B------:R-:W-:Y:S04]  /*d570*/  MUFU.EX2 R101, R101 ;  /* 0x0000006500657308 */ /* 0x000fe80000000800 */
[C---:B------:R-:W-:Y:S08]  /*d580*/  HMMA.16816.F32.BF16 R24, R80.reuse, R88, R24 ;  /* 0x000000585018723c */ /* 0x040ff00000041818 */
[-C--:B------:R-:W-:Y:S04]  /*d590*/  HMMA.16816.F32.BF16 R28, R80, R90.reuse, R28 ;  /* 0x0000005a501c723c */ /* 0x080fe8000004181c */
[--C-:B----4-:R-:W-:Y:S01]  /*d5a0*/  FFMA.FTZ R2, R249, c[0x0][0x2d0], -R100.reuse ;  /* 0x0000b400f9027a23 */ /* 0x110fe20000010864 */
[----:B------:R-:W-:Y:S01]  /*d5b0*/  MOV R249, R140 ;  /* 0x0000008c00f97202 */ /* 0x000fe20000000f00 */
[----:B------:R-:W-:Y:S02]  /*d5c0*/  FFMA.FTZ R100, R202, c[0x0][0x2d0], -R100 ;  /* 0x0000b400ca647a23 */ /* 0x000fe40000010864 */
[C---:B------:R-:W-:Y:S01]  /*d5d0*/  HMMA.16816.F32.BF16 R32, R76.reuse, R90, R32 ;  /* 0x0000005a4c20723c */ /* 0x040fe20000041820 */
[----:B------:R-:W-:Y:S01]  /*d5e0*/  MUFU.EX2 R172, R2 ;  /* 0x0000000200ac7308 */ /* 0x000fe20000000800 */
[----:B------:R-:W4:Y:S06]  /*d5f0*/  LDSM.16.MT88.4 R88, [R227+0x2100] ;  /* 0x00210000e358783b */ /* 0x000f2c0000004200 */
[-C--:B------:R-:W-:Y:S03]  /*d600*/  HMMA.16816.F32.BF16 R36, R76, R92.reuse, R36 ;  /* 0x0000005c4c24723c */ /* 0x080fe60000041824 */
[----:B------:R-:W-:Y:S05]  /*d610*/  MUFU.EX2 R100, R100 ;  /* 0x0000006400647308 */ /* 0x000fea0000000800 */
        /* <DEDUP_REMOVED lines=15> */
[----:B------:R-:W-:Y:S02]  /*d710*/  F2FP.BF16.PACK_AB R79, R195, R199 ;  /* 0x000000c7c34f723e */ /* 0x000fe400000010ff */
[----:B-1----:R-:W-:Y:S05]  /*d720*/  F2FP.BF16.PACK_AB R83, R169, R170 ;  /* 0x000000aaa953723e */ /* 0x002fea00000010ff */
[-C--:B------:R-:W-:Y:S08]  /*d730*/  HMMA.16816.F32.BF16 R4, R76, R84.reuse, R4 ;  /* 0x000000544c04723c */ /* 0x080ff00000041804 */
[C---:B------:R-:W-:Y:S08]  /*d740*/  HMMA.16816.F32.BF16 R8, R80.reuse, R84, R8 ;  /* 0x000000545008723c */ /* 0x040ff00000041808 */
[-C--:B------:R-:W-:Y:S08]  /*d750*/  HMMA.16816.F32.BF16 R12, R80, R86.reuse, R12 ;  /* 0x00000056500c723c */ /* 0x080ff0000004180c */
[C---:B------:R-:W-:Y:S01]  /*d760*/  HMMA.16816.F32.BF16 R16, R76.reuse, R86, R16 ;  /* 0x000000564c10723c */ /* 0x040fe20000041810 */
[----:B------:R-:W1:Y:S07]  /*d770*/  LDSM.16.MT88.4 R84, [R224+0x2900] ;  /* 0x00290000e054783b */ /* 0x000e6e0000004200 */
[-C--:B----4-:R-:W-:Y:S08]  /*d780*/  HMMA.16816.F32.BF16 R20, R76, R88.reuse, R20 ;  /* 0x000000584c14723c */ /* 0x090ff00000041814 */
[C---:B------:R-:W-:Y:S08]  /*d790*/  HMMA.16816.F32.BF16 R24, R80.reuse, R88, R24 ;  /* 0x000000585018723c */ /* 0x040ff00000041818 */
[-C--:B------:R-:W-:Y:S08]  /*d7a0*/  HMMA.16816.F32.BF16 R28, R80, R90.reuse, R28 ;  /* 0x0000005a501c723c */ /* 0x080ff0000004181c */
[C---:B------:R-:W-:Y:S01]  /*d7b0*/  HMMA.16816.F32.BF16 R32, R76.reuse, R90, R32 ;  /* 0x0000005a4c20723c */ /* 0x040fe20000041820 */
[----:B------:R-:W4:Y:S07]  /*d7c0*/  LDSM.16.MT88.4 R88, [R227+0x2900] ;  /* 0x00290000e358783b */ /* 0x000f2e0000004200 */
[-C--:B------:R-:W-:Y:S08]  /*d7d0*/  HMMA.16816.F32.BF16 R36, R76, R92.reuse, R36 ;  /* 0x0000005c4c24723c */ /* 0x080ff00000041824 */
[C---:B------:R-:W-:Y:S08]  /*d7e0*/  HMMA.16816.F32.BF16 R40, R80.reuse, R92, R40 ;  /* 0x0000005c5028723c */ /* 0x040ff00000041828 */
[-C--:B------:R-:W-:Y:S08]  /*d7f0*/  HMMA.16816.F32.BF16 R44, R80, R94.reuse, R44 ;  /* 0x0000005e502c723c */ /* 0x080ff0000004182c */
[C---:B------:R-:W-:Y:S01]  /*d800*/  HMMA.16816.F32.BF16 R48, R76.reuse, R94, R48 ;  /* 0x0000005e4c30723c */ /* 0x040fe20000041830 */
[----:B------:R-:W1:Y:S07]  /*d810*/  LDSM.16.MT88.4 R92, [R225+0x2900] ;  /* 0x00290000e15c783b */ /* 0x000e6e0000004200 */
[-C--:B------:R-:W-:Y:S08]  /*d820*/  HMMA.16816.F32.BF16 R52, R76, R96.reuse, R52 ;  /* 0x000000604c34723c */ /* 0x080ff00000041834 */
[C---:B------:R-:W-:Y:S08]  /*d830*/  HMMA.16816.F32.BF16 R56, R80.reuse, R96, R56 ;  /* 0x000000605038723c */ /* 0x040ff00000041838 */
[-C--:B------:R-:W-:Y:S08]  /*d840*/  HMMA.16816.F32.BF16 R60, R80, R98.reuse, R60 ;  /* 0x00000062503c723c */ /* 0x080ff0000004183c */
[----:B------:R-:W-:Y:S01]  /*d850*/  HMMA.16816.F32.BF16 R64, R76, R98, R64 ;  /* 0x000000624c40723c */ /* 0x000fe20000041840 */
[----:B------:R-:W2:Y:S03]  /*d860*/  LDSM.16.MT88.4 R96, [R226+0x2900] ;  /* 0x00290000e260783b */ /* 0x000ea60000004200 */
[----:B---3--:R-:W-:Y:S02]  /*d870*/  FFMA.FTZ R69, R69, R135, R220 ;  /* 0x0000008745457223 */ /* 0x008fe400000100dc */
[----:B------:R-:W-:Y:S01]  /*d880*/  IMAD.MOV.U32 R135, RZ, RZ, R117 ;  /* 0x000000ffff877224 */ /* 0x000fe200078e0075 */
[----:B------:R-:W-:Y:S01]  /*d890*/  F2FP.BF16.PACK_AB R76, R175, R168 ;  /* 0x000000a8af4c723e */ /* 0x000fe200000010ff */
[----:B------:R-:W-:Y:S01]  /*d8a0*/  FADD.FTZ R69, R246, R69 ;  /* 0x00000045f6457221 */ /* 0x000fe20000010000 */
[----:B------:R-:W3:Y:S03]  /*d8b0*/  MUFU.EX2 R117, R103 ;  /* 0x0000006700757308 */ /* 0x000ee60000000800 */
[----:B------:R-:W-:Y:S02]  /*d8c0*/  F2FP.BF16.PACK_AB R77, R173, R174 ;  /* 0x000000aead4d723e */ /* 0x000fe400000010ff */
[----:B------:R-:W-:Y:S02]  /*d8d0*/  F2FP.BF16.PACK_AB R78, R186, R187 ;  /* 0x000000bbba4e723e */ /* 0x000fe400000010ff */
[----:B------:R-:W-:Y:S03]  /*d8e0*/  F2FP.BF16.PACK_AB R79, R184, R185 ;  /* 0x000000b9b84f723e */ /* 0x000fe600000010ff */
[----:B------:R-:W-:Y:S04]  /*d8f0*/  MUFU.EX2 R103, R120 ;  /* 0x0000007800677308 */ /* 0x000fe80000000800 */
[-C--:B-1----:R-:W-:Y:S03]  /*d900*/  HMMA.16816.F32.BF16 R4, R76, R84.reuse, R4 ;  /* 0x000000544c04723c */ /* 0x082fe60000041804 */
[----:B------:R-:W-:Y:S01]  /*d910*/  FFMA.FTZ R68, R68, R134, R192 ;  /* 0x0000008644447223 */ /* 0x000fe200000100c0 */
[----:B------:R-:W-:Y:S01]  /*d920*/  MOV R134, R118 ;  /* 0x0000007600867202 */ /* 0x000fe20000000f00 */
[----:B--2---:R-:W-:Y:S01]  /*d930*/  FFMA.FTZ R74, R3, R115, R113 ;  /* 0x00000073034a7223 */ /* 0x004fe20000010071 */
[----:B------:R-:W1:Y:S01]  /*d940*/  MUFU.EX2 R118, R102 ;  /* 0x0000006600767308 */ /* 0x000e620000000800 */
[----:B------:R-:W-:Y:S01]  /*d950*/  FADD.FTZ R3, R205, R68 ;  /* 0x00000044cd037221 */ /* 0x000fe20000010000 */
[----:B---3--:R-:W-:Y:S01]  /*d960*/  F2FP.BF16.PACK_AB R81, R116, R117 ;  /* 0x000000757451723e */ /* 0x008fe200000010ff */
[----:B------:R-:W-:Y:S03]  /*d970*/  FADD.FTZ R68, R135, R69 ;  /* 0x0000004587447221 */ /* 0x000fe60000010000 */
[----:B------:R-:W-:Y:S02]  /*d980*/  FADD.FTZ R2, R148, R74 ;  /* 0x0000004a94027221 */ /* 0x000fe40000010000 */
[----:B------:R-:W-:Y:S01]  /*d990*/  FADD.FTZ R3, R134, R3 ;  /* 0x0000000386037221 */ /* 0x000fe20000010000 */
[----:B------:R-:W-:Y:S01]  /*d9a0*/  LDSM.16.MT88.4 R148, [R227+0x3100] ;  /* 0x00310000e394783b */ /* 0x000fe20000004200 */
[----:B------:R-:W-:Y:S01]  /*d9b0*/  FADD.FTZ R68, R73, R68 ;  /* 0x0000004449447221 */ /* 0x000fe20000010000 */
[----:B------:R-:W-:Y:S01]  /*d9c0*/  MUFU.EX2 R115, R106 ;  /* 0x0000006a00737308 */ /* 0x000fe20000000800 */
[----:B------:R-:W-:Y:S02]  /*d9d0*/  FFMA.FTZ R0, R0, R114, R112 ;  /* 0x0000007200007223 */ /* 0x000fe40000010070 */
[----:B------:R-:W-:Y:S02]  /*d9e0*/  FADD.FTZ R2, R133, R2 ;  /* 0x0000000285027221 */ /* 0x000fe40000010000 */
[----:B------:R-:W-:Y:S01]  /*d9f0*/  FADD.FTZ R3, R244, R3 ;  /* 0x00000003f4037221 */ /* 0x000fe20000010000 */
[----:B------:R-:W2:Y:S01]  /*da00*/  LDL.LU R73, [R1+0xa8] ;  /* 0x0000a80001497983 */ /* 0x000ea20000300800 */
[----:B------:R-:W-:Y:S02]  /*da10*/  FADD.FTZ R0, R250, R0 ;  /* 0x00000000fa007221 */ /* 0x000fe40000010000 */
[----:B------:R-:W-:Y:S01]  /*da20*/  FADD.FTZ R2, R216, R2 ;  /* 0x00000002d8027221 */ /* 0x000fe20000010000 */
[----:B------:R3:W-:Y:S01]  /*da30*/  MUFU.EX2 R106, R75 ;  /* 0x0000004b006a7308 */ /* 0x0007e20000000800 */
[----:B------:R-:W2:Y:S01]  /*da40*/  LDL.LU R244, [R1+0xa4] ;  /* 0x0000a40001f47983 */ /* 0x000ea20000300800 */
[----:B------:R-:W-:Y:S02]  /*da50*/  FADD.FTZ R0, R251, R0 ;  /* 0x00000000fb007221 */ /* 0x000fe40000010000 */
[----:B------:R-:W-:Y:S01]  /*da60*/  FADD.FTZ R68, R232, R68 ;  /* 0x00000044e8447221 */ /* 0x000fe20000010000 */
[----:B------:R-:W2:Y:S01]  /*da70*/  LDL.LU R216, [R1+0xa0] ;  /* 0x0000a00001d87983 */ /* 0x000ea20000300800 */
[----:B------:R-:W-:Y:S01]  /*da80*/  FADD.FTZ R0, R228, R0 ;  /* 0x00000000e4007221 */ /* 0x000fe20000010000 */
[----:B-1----:R-:W-:Y:S01]  /*da90*/  F2FP.BF16.PACK_AB R80, R118, R172 ;  /* 0x000000ac7650723e */ /* 0x002fe200000010ff */
[----:B------:R-:W-:Y:S01]  /*daa0*/  FADD.FTZ R3, R229, R3 ;  /* 0x00000003e5037221 */ /* 0x000fe20000010000 */
[----:B------:R1:W5:Y:S01]  /*dab0*/  LDL.LU R228, [R1+0x9c] ;  /* 0x00009c0001e47983 */ /* 0x0003620000300800 */
[----:B------:R-:W-:Y:S01]  /*dac0*/  FADD.FTZ R69, R231, R2 ;  /* 0x00000002e7457221 */ /* 0x000fe20000010000 */
[----:B------:R-:W1:Y:S01]  /*dad0*/  MUFU.EX2 R114, R107 ;  /* 0x0000006b00727308 */ /* 0x000e620000000800 */
        /* <DEDUP_REMOVED lines=8> */
[----:B------:R-:W-:Y:S01]  /*db60*/  MUFU.EX2 R113, R105 ;  /* 0x0000006900717308 */ /* 0x000fe20000000800 */
[----:B---3--:R-:W-:Y:S02]  /*db70*/  FADD.FTZ R75, R235, R0 ;  /* 0x00000000eb4b7221 */ /* 0x008fe40000010000 */
[----:B------:R-:W3:Y:S01]  /*db80*/  LDSM.16.MT88.4 R132, [R224+0x3100] ;  /* 0x00310000e084783b */ /* 0x000ee20000004200 */
[----:B------:R-:W-:Y:S02]  /*db90*/  FADD.FTZ R0, R237, R3 ;  /* 0x00000003ed007221 */ /* 0x000fe40000010000 */
[----:B------:R-:W-:Y:S02]  /*dba0*/  FADD.FTZ R3, R239, R75 ;  /* 0x0000004bef037221 */ /* 0x000fe40000010000 */
[----:B------:R-:W-:Y:S02]  /*dbb0*/  FADD.FTZ R0, R233, R0 ;  /* 0x00000000e9007221 */ /* 0x000fe40000010000 */
[----:B------:R-:W4:Y:S01]  /*dbc0*/  MUFU.EX2 R112, R108 ;  /* 0x0000006c00707308 */ /* 0x000f220000000800 */
[----:B------:R2:W5:Y:S01]  /*dbd0*/  LDL.LU R235, [R1+0x8c] ;  /* 0x00008c0001eb7983 */ /* 0x0005620000300800 */
[----:B------:R-:W-:Y:S01]  /*dbe0*/  FADD.FTZ R3, R119, R3 ;  /* 0x0000000377037221 */ /* 0x000fe20000010000 */
[----:B-1----:R-:W-:Y:S01]  /*dbf0*/  F2FP.BF16.PACK_AB R82, R114, R115 ;  /* 0x000000737252723e */ /* 0x002fe200000010ff */
[----:B------:R-:W-:Y:S01]  /*dc00*/  FADD.FTZ R2, R138, R0 ;  /* 0x000000008a027221 */ /* 0x000fe20000010000 */
[----:B------:R-:W2:Y:S01]  /*dc10*/  LDL R121, [R1+0x10] ;  /* 0x0000100001797983 */ /* 0x000ea20000100800 */
[----:B------:R-:W-:Y:S02]  /*dc20*/  FADD.FTZ R0, R137, R68 ;  /* 0x0000004489007221 */ /* 0x000fe40000010000 */
[----:B------:R-:W-:Y:S01]  /*dc30*/  FADD.FTZ R68, R136, R3 ;  /* 0x0000000388447221 */ /* 0x000fe20000010000 */
[----:B------:R1:W5:Y:S01]  /*dc40*/  LDL.LU R236, [R1+0x88] ;  /* 0x0000880001ec7983 */ /* 0x0003620000300800 */
[----:B------:R-:W-:Y:S01]  /*dc50*/  FADD.FTZ R3, R211, R69 ;  /* 0x00000045d3037221 */ /* 0x000fe20000010000 */
[----:B------:R-:W1:Y:S01]  /*dc60*/  MUFU.EX2 R107, R127 ;  /* 0x0000007f006b7308 */ /* 0x000e620000000800 */
[----:B------:R-:W-:Y:S01]  /*dc70*/  FADD.FTZ R2, R247, R2 ;  /* 0x00000002f7027221 */ /* 0x000fe20000010000 */
[----:B------:R2:W5:Y:S01]  /*dc80*/  LDL.LU R237, [R1+0x84] ;  /* 0x0000840001ed7983 */ /* 0x0005620000300800 */
[----:B------:R-:W-:Y:S03]  /*dc90*/  FADD.FTZ R0, R248, R0 ;  /* 0x00000000f8007221 */ /* 0x000fe60000010000 */
[----:B------:R2:W5:Y:S04]  /*dca0*/  LDL.LU R238, [R1+0x80] ;  /* 0x0000800001ee7983 */ /* 0x0005680000300800 */
[----:B------:R2:W5:Y:S01]  /*dcb0*/  LDL.LU R239, [R1+0x7c] ;  /* 0x00007c0001ef7983 */ /* 0x0005620000300800 */
[----:B------:R-:W3:Y:S01]  /*dcc0*/  MUFU.EX2 R108, R129 ;  /* 0x00000081006c7308 */ /* 0x000ee20000000800 */
[----:B----4-:R-:W-:Y:S02]  /*dcd0*/  F2FP.BF16.PACK_AB R83, R112, R113 ;  /* 0x000000717053723e */ /* 0x010fe400000010ff */
[----:B------:R4:W5:Y:S04]  /*dce0*/  LDL.LU R240, [R1+0x78] ;  /* 0x0000780001f07983 */ /* 0x0009680000300800 */
[----:B------:R4:W5:Y:S01]  /*dcf0*/  LDL.LU R233, [R1+0x74] ;  /* 0x0000740001e97983 */ /* 0x0009620000300800 */
[C---:B------:R-:W-:Y:S02]  /*dd00*/  HMMA.16816.F32.BF16 R8, R80.reuse, R84, R8 ;  /* 0x000000545008723c */ /* 0x040fe40000041808 */
[----:B------:R-:W4:Y:S01]  /*dd10*/  MUFU.EX2 R105, R131 ;  /* 0x0000008300697308 */ /* 0x000f220000000800 */
[----:B------:R2:W5:Y:S01]  /*dd20*/  LDL.LU R234, [R1+0x70] ;  /* 0x0000700001ea7983 */ /* 0x0005620000300800 */
[----:B-1----:R-:W-:Y:S03]  /*dd30*/  F2FP.BF16.PACK_AB R181, R107, R109 ;  /* 0x0000006d6bb5723e */ /* 0x002fe600000010ff */
[----:B------:R1:W5:Y:S01]  /*dd40*/  LDL.LU R119, [R1+0x6c] ;  /* 0x00006c0001777983 */ /* 0x0003620000300800 */
[-C--:B------:R-:W-:Y:S03]  /*dd50*/  HMMA.16816.F32.BF16 R12, R80, R86.reuse, R12 ;  /* 0x00000056500c723c */ /* 0x080fe6000004180c */
[----:B------:R1:W5:Y:S01]  /*dd60*/  LDL.LU R230, [R1+0x68] ;  /* 0x0000680001e67983 */ /* 0x0003620000300800 */
[----:B------:R-:W1:Y:S01]  /*dd70*/  MUFU.EX2 R102, R125 ;  /* 0x0000007d00667308 */ /* 0x000e620000000800 */
[----:B---3--:R-:W-:Y:S03]  /*dd80*/  F2FP.BF16.PACK_AB R182, R106, R108 ;  /* 0x0000006c6ab6723e */ /* 0x008fe600000010ff */
[C---:B------:R-:W-:Y:S06]  /*dd90*/  HMMA.16816.F32.BF16 R16, R76.reuse, R86, R16 ;  /* 0x000000564c10723c */ /* 0x040fec0000041810 */
[----:B------:R-:W-:Y:S02]  /*dda0*/  MUFU.EX2 R86, R123 ;  /* 0x0000007b00567308 */ /* 0x000fe40000000800 */
[-C--:B------:R-:W-:Y:S04]  /*ddb0*/  HMMA.16816.F32.BF16 R20, R76, R88.reuse, R20 ;  /* 0x000000584c14723c */ /* 0x080fe80000041814 */
[----:B----4-:R-:W-:Y:S04]  /*ddc0*/  F2FP.BF16.PACK_AB R183, R104, R105 ;  /* 0x0000006968b7723e */ /* 0x010fe800000010ff */
[----:B------:R-:W3:Y:S01]  /*ddd0*/  MUFU.EX2 R85, R126 ;  /* 0x0000007e00557308 */ /* 0x000ee20000000800 */
[C---:B------:R-:W-:Y:S04]  /*dde0*/  HMMA.16816.F32.BF16 R24, R80.reuse, R88, R24 ;  /* 0x000000585018723c */ /* 0x040fe80000041818 */
[----:B-1----:R-:W-:Y:S04]  /*ddf0*/  F2FP.BF16.PACK_AB R176, R102, R103 ;  /* 0x0000006766b0723e */ /* 0x002fe800000010ff */
[-C--:B------:R-:W-:Y:S01]  /*de00*/  HMMA.16816.F32.BF16 R28, R80, R90.reuse, R28 ;  /* 0x0000005a501c723c */ /* 0x080fe2000004181c */
[----:B------:R-:W1:Y:S07]  /*de10*/  MUFU.EX2 R84, R128 ;  /* 0x0000008000547308 */ /* 0x000e6e0000000800 */
[C---:B------:R-:W-:Y:S03]  /*de20*/  HMMA.16816.F32.BF16 R32, R76.reuse, R90, R32 ;  /* 0x0000005a4c20723c */ /* 0x040fe60000041820 */
[----:B------:R-:W4:Y:S01]  /*de30*/  MUFU.EX2 R74, R130 ;  /* 0x00000082004a7308 */ /* 0x000f220000000800 */
[----:B---3--:R-:W-:Y:S04]  /*de40*/  F2FP.BF16.PACK_AB R177, R85, R86 ;  /* 0x0000005655b1723e */ /* 0x008fe800000010ff */
[-C--:B------:R-:W-:Y:S08]  /*de50*/  HMMA.16816.F32.BF16 R36, R76, R92.reuse, R36 ;  /* 0x0000005c4c24723c */ /* 0x080ff00000041824 */
[C---:B------:R-:W-:Y:S04]  /*de60*/  HMMA.16816.F32.BF16 R40, R80.reuse, R92, R40 ;  /* 0x0000005c5028723c */ /* 0x040fe80000041828 */
[----:B-1----:R-:W-:Y:S04]  /*de70*/  F2FP.BF16.PACK_AB R178, R100, R84 ;  /* 0x0000005464b2723e */ /* 0x002fe800000010ff */
[-C--:B------:R-:W-:Y:S04]  /*de80*/  HMMA.16816.F32.BF16 R44, R80, R94.reuse, R44 ;  /* 0x0000005e502c723c */ /* 0x080fe8000004182c */
[----:B----4-:R-:W-:Y:S04]  /*de90*/  F2FP.BF16.PACK_AB R179, R101, R74 ;  /* 0x0000004a65b3723e */ /* 0x010fe800000010ff */
[C---:B------:R-:W-:Y:S08]  /*dea0*/  HMMA.16816.F32.BF16 R48, R76.reuse, R94, R48 ;  /* 0x0000005e4c30723c */ /* 0x040ff00000041830 */
[-C--:B------:R-:W-:Y:S08]  /*deb0*/  HMMA.16816.F32.BF16 R52, R76, R96.reuse, R52 ;  /* 0x000000604c34723c */ /* 0x080ff00000041834 */
[C---:B------:R-:W-:Y:S08]  /*dec0*/  HMMA.16816.F32.BF16 R56, R80.reuse, R96, R56 ;  /* 0x000000605038723c */ /* 0x040ff00000041838 */
[-C--:B------:R-:W-:Y:S08]  /*ded0*/  HMMA.16816.F32.BF16 R60, R80, R98.reuse, R60 ;  /* 0x00000062503c723c */ /* 0x080ff0000004183c */
[----:B------:R-:W-:Y:S04]  /*dee0*/  HMMA.16816.F32.BF16 R64, R76, R98, R64 ;  /* 0x000000624c40723c */ /* 0x000fe80000041840 */
[----:B--2---:R-:W-:Y:S04]  /*def0*/  ISETP.GT.AND P0, PT, R216, R121, PT ;  /* 0x00000079d800720c */ /* 0x004fe80003f04270 */
[-C--:B------:R-:W-:Y:S05]  /*df00*/  HMMA.16816.F32.BF16 R120, R180, R132.reuse, R4 ;  /* 0x00000084b478723c */ /* 0x080fea0000041804 */
[----:B------:R-:W-:Y:S02]  /*df10*/  MOV R216, R244 ;  /* 0x000000f400d87202 */ /* 0x000fe40000000f00 */
        /* <DEDUP_REMOVED lines=61> */
[----:B------:R-:W-:Y:S01]  /*e2f0*/  FADD.FTZ R0, R117, R9 ;  /* 0x0000000975007221 */ /* 0x000fe20000010000 */
[----:B------:R-:W-:Y:S01]  /*e300*/  MOV R117, R71 ;  /* 0x0000004700757202 */ /* 0x000fe20000000f00 */
[----:B------:R-:W-:Y:S02]  /*e310*/  FADD.FTZ R11, R175, R8 ;  /* 0x00000008af0b7221 */ /* 0x000fe40000010000 */
[----:B------:R-:W-:Y:S02]  /*e320*/  FADD.FTZ R10, R173, R3 ;  /* 0x00000003ad0a7221 */ /* 0x000fe40000010000 */
[C---:B------:R-:W-:Y:S04]  /*e330*/  HMMA.16816.F32.BF16 R172, R176.reuse, R4, R56 ;  /* 0x00000004b0ac723c */ /* 0x040fe80000041838 */
[----:B------:R-:W-:Y:S02]  /*e340*/  FADD.FTZ R9, R118, R2 ;  /* 0x0000000276097221 */ /* 0x000fe40000010000 */
[----:B------:R-:W-:Y:S01]  /*e350*/  FADD.FTZ R8, R116, R0 ;  /* 0x0000000074087221 */ /* 0x000fe20000010000 */
[----:B------:R-:W-:Y:S01]  /*e360*/  MOV R116, R72 ;  /* 0x0000004800747202 */ /* 0x000fe20000000f00 */
        /* <DEDUP_REMOVED lines=26> */
[----:B------:R-:W-:Y:S01]  /*e510*/  FADD.FTZ R0, R101, R0 ;  /* 0x0000000065007221 */ /* 0x000fe20000010000 */
[----:B------:R1:W-:Y:S01]  /*e520*/  STL [R1+0x48], R3 ;  /* 0x0000480301007387 */ /* 0x0003e20000100800 */
[----:B------:R-:W-:Y:S03]  /*e530*/  IMAD.MOV.U32 R118, RZ, RZ, R70 ;  /* 0x000000ffff767224 */ /* 0x000fe600078e0046 */
[----:B------:R2:W-:Y:S04]  /*e540*/  STL [R1+0x3c], R2 ;  /* 0x00003c0201007387 */ /* 0x0005e80000100800 */
[----:B------:R2:W-:Y:S01]  /*e550*/  STL [R1+0x44], R0 ;  /* 0x0000440001007387 */ /* 0x0005e20000100800 */
[----:B-1----:R-:W-:Y:S01]  /*e560*/  IMAD.MOV.U32 R3, RZ, RZ, R73 ;  /* 0x000000ffff037224 */ /* 0x002fe200078e0049 */
[----:B------:R-:W-:-:S05]  /*e570*/  @P0 BRA `(.L_x_603) ;  /* 0xffff9ea000000947 */ /* 0x000fca000383ffff */
.L_x_602:
[----:B---3--:R-:W-:-:S13]  /*e580*/  ISETP.GE.AND P0, PT, R244, RZ, PT ;  /* 0x000000fff400720c */ /* 0x008fda0003f06270 */
[----:B------:R-:W-:Y:S05]  /*e590*/  @!P0 BRA `(.L_x_604) ;  /* 0x00005f2000008947 */ /* 0x000fea0003800000 */
[----:B------:R-:W3:Y:S01]  /*e5a0*/  LDL.LU.64 R6, [R1+0x28] ;  /* 0x0000280001067983 */ /* 0x000ee20000300a00 */
[----:B------:R-:W-:Y:S01]  /*e5b0*/  ULDC.64 UR4, c[0x0][0x208] ;  /* 0x0000820000047ab9 */ /* 0x000fe20000000a00 */
[----:B------:R-:W-:Y:S01]  /*e5c0*/  MOV R3, R72 ;  /* 0x0000004800037202 */ /* 0x000fe20000000f00 */
[----:B------:R-:W-:Y:S01]  /*e5d0*/  UIMAD.WIDE.U32 UR12, UR4, 0x70, URZ ;  /* 0x00000070040c78a5 */ /* 0x000fe2000f8e003f */
[----:B------:R-:W3:Y:S01]  /*e5e0*/  LDL.LU.64 R4, [R1+0x30] ;  /* 0x0000300001047983 */ /* 0x000ee20000300a00 */
[----:B------:R-:W-:Y:S01]  /*e5f0*/  UIMAD UR5, UR5, 0x70, URZ ;  /* 0x00000070050578a4 */ /* 0x000fe2000f8e023f */
[----:B--2---:R-:W-:Y:S01]  /*e600*/  MOV R2, R73 ;  /* 0x0000004900027202 */ /* 0x004fe20000000f00 */
[----:B------:R-:W-:Y:S01]  /*e610*/  ULDC.64 UR6, c[0x0][0x1e0] ;  /* 0x0000780000067ab9 */ /* 0x000fe20000000a00 */
[----:B------:R-:W-:Y:S01]  /*e620*/  IMAD.MOV.U32 R117, RZ, RZ, R70 ;  /* 0x000000ffff757224 */ /* 0x000fe200078e0046 */
[----:B------:R-:W-:Y:S01]  /*e630*/  MOV R116, R71 ;  /* 0x0000004700747202 */ /* 0x000fe20000000f00 */
[----:B------:R-:W-:-:S02]  /*e640*/  USHF.L.U64.HI UR7, UR6, 0x5, UR7 ;  /* 0x0000000506077899 */ /* 0x000fc40008010207 */
[----:B------:R-:W-:Y:S02]  /*e650*/  USHF.L.U32 UR6, UR6, 0x5, URZ ;  /* 0x0000000506067899 */ /* 0x000fe4000800063f */
[----:B------:R-:W-:Y:S01]  /*e660*/  UIADD3 UR5, UR13, UR5, URZ ;  /* 0x000000050d057290 */ /* 0x000fe2000fffe03f */
[----:B---3--:R-:W-:-:S05]  /*e670*/  IMAD.MOV.U32 R5, RZ, RZ, R7 ;  /* 0x000000ffff057224 */ /* 0x008fca00078e0007 */
[----:B------:R1:W-:Y:S04]  /*e680*/  STL.64 [R1+0x50], R4 ;  /* 0x0000500401007387 */ /* 0x0003e80000100a00 */
.L_x_605:
[----:B------:R-:W2:Y:S01]  /*e690*/  LDL.64 R78, [R1+0x50] ;  /* 0x00005000014e7983 */ /* 0x000ea20000100a00 */
[----:B------:R-:W-:Y:S04]  /*e6a0*/  DEPBAR.LE SB0, 0x0 ;  /* 0x000080000000791a */ /* 0x000fe80000000000 */
[----:B------:R-:W-:Y:S01]  /*e6b0*/  SHF.R.S32.HI R76, RZ, 0x1f, R244 ;  /* 0x0000001fff4c7819 */ /* 0x000fe200000114f4 */
[----:B------:R-:W-:Y:S01]  /*e6c0*/  BAR.SYNC.DEFER_BLOCKING 0x0 ;  /* 0x0000000000007b1d */ /* 0x000fe20000010000 */
[----:B---3--:R-:W-:Y:S04]  /*e6d0*/  IMAD R0, R244, UR5, RZ ;  /* 0x00000005f4007c24 */ /* 0x008fe8000f8e02ff */
[----:B------:R-:W-:Y:S03]  /*e6e0*/  IMAD R0, R76, UR12, R0 ;  /* 0x0000000c4c007c24 */ /* 0x000fe6000f8e0200 */
[----:B-----5:R-:W-:Y:S04]  /*e6f0*/  STL [R1+0x68], R230 ;  /* 0x000068e601007387 */ /* 0x020fe80000100800 */
[----:B------:R-:W-:Y:S04]  /*e700*/  STL [R1+0x6c], R119 ;  /* 0x00006c7701007387 */ /* 0x000fe80000100800 */
[----:B------:R-:W-:Y:S04]  /*e710*/  STL [R1+0x70], R234 ;  /* 0x000070ea01007387 */ /* 0x000fe80000100800 */
        /* <DEDUP_REMOVED lines=28> */
[----:B--2---:R-:W-:Y:S01]  /*e8e0*/  IMAD.WIDE.U32 R84, R244, UR12, R78 ;  /* 0x0000000cf4547c25 */ /* 0x004fe2000f8e004e */
        /* <DEDUP_REMOVED lines=32> */
[----:B----4-:R-:W-:Y:S04]  /*eaf0*/  IADD3 R104, P0, R242, UR9, RZ ;  /* 0x00000009f2687c10 */ /* 0x010fe8000ff1e0ff */
        /* <DEDUP_REMOVED lines=17> */
[-C--:B-1----:R-:W-:Y:S08]  /*ec10*/  HMMA.16816.F32.BF16 R92, R108, R98.reuse, RZ ;  /* 0x000000626c5c723c */ /* 0x082ff000000418ff */
[C---:B------:R-:W-:Y:S08]  /*ec20*/  HMMA.16816.F32.BF16 R96, R112.reuse, R98, RZ ;  /* 0x000000627060723c */ /* 0x040ff000000418ff */
[-C--:B--2---:R-:W-:Y:S08]  /*ec30*/  HMMA.16816.F32.BF16 R100, R112, R184.reuse, RZ ;  /* 0x000000b87064723c */ /* 0x084ff000000418ff */
[C---:B---3--:R-:W-:Y:S08]  /*ec40*/  HMMA.16816.F32.BF16 R104, R108.reuse, R184, RZ ;  /* 0x000000b86c68723c */ /* 0x048ff000000418ff */
        /* <DEDUP_REMOVED lines=35> */
[-C--:B------:R-:W-:Y:S01]  /*ee80*/  HMMA.16816.F32.BF16 R108, R196, R222.reuse, R108 ;  /* 0x000000dec46c723c */ /* 0x080fe2000004186c */
[----:B------:R-:W4:Y:S07]  /*ee90*/  LDSM.16.M88.4 R196, [R229+0x4900] ;  /* 0x00490000e5c4783b */ /* 0x000f2e0000000200 */
[----:B------:R-:W-:Y:S01]  /*eea0*/  HMMA.16816.F32.BF16 R112, R188, R222, R112 ;  /* 0x000000debc70723c */ /* 0x000fe20000041870 */
[----:B------:R-:W4:Y:S07]  /*eeb0*/  LDSM.16.M88.4 R188, [R229+0x5100] ;  /* 0x00510000e5bc783b */ /* 0x000f2e0000000200 */
[-C--:B-1----:R-:W-:Y:S01]  /*eec0*/  HMMA.16816.F32.BF16 R4, R184, R192.reuse, R4 ;  /* 0x000000c0b804723c */ /* 0x082fe20000041804 */
[----:B------:R-:W-:Y:S07]  /*eed0*/  LDSM.16.M88.4 R220, [R228] ;  /* 0x00000000e4dc783b */ /* 0x000fee0000000200 */
[C---:B--2---:R-:W-:Y:S08]  /*eee0*/  HMMA.16816.F32.BF16 R8, R200.reuse, R192, R8 ;  /* 0x000000c0c808723c */ /* 0x044ff00000041808 */
[-C--:B------:R-:W-:Y:S08]  /*eef0*/  HMMA.16816.F32.BF16 R12, R200, R194.reuse, R12 ;  /* 0x000000c2c80c723c */ /* 0x080ff0000004180c */
[C---:B------:R-:W-:Y:S01]  /*ef00*/  HMMA.16816.F32.BF16 R16, R184.reuse, R194, R16 ;  /* 0x000000c2b810723c */ /* 0x040fe20000041810 */
[----:B------:R-:W1:Y:S07]  /*ef10*/  LDSM.16.M88.4 R192, [R229+0x5900] ;  /* 0x00590000e5c0783b */ /* 0x000e6e0000000200 */
        /* <DEDUP_REMOVED lines=12> */
[----:B------:R-:W2:Y:S07]  /*efe0*/  LDSM.16.M88.4 R188, [R232+0x9100] ;  /* 0x00910000e8bc783b */ /* 0x000eae0000000200 */
        /* <DEDUP_REMOVED lines=13> */
[C---:B--2---:R-:W-:Y:S08]  /*f0c0*/  HMMA.16816.F32.BF16 R8, R188.reuse, R220, R8 ;  /* 0x000000dcbc08723c */ /* 0x044ff00000041808 */
        /* <DEDUP_REMOVED lines=23> */
[----:B------:R-:W-:Y:S01]  /*f240*/  MUFU.TANH R186, R9 ;  /* 0x0000000900ba7308 */ /* 0x000fe20000002400 */
[----:B-1----:R-:W1:Y:S09]  /*f250*/  LDSM.16.M88.4 R4, [R228+0x800] ;  /* 0x00080000e404783b */ /* 0x002e720000000200 */
[----:B------:R-:W-:Y:S10]  /*f260*/  MUFU.TANH R193, R10 ;  /* 0x0000000a00c17308 */ /* 0x000ff40000002400 */
[----:B------:R2:W-:Y:S10]  /*f270*/  MUFU.TANH R192, R11 ;  /* 0x0000000b00c07308 */ /* 0x0005f40000002400 */
[----:B------:R-:W-:Y:S10]  /*f280*/  MUFU.TANH R16, R16 ;  /* 0x0000001000107308 */ /* 0x000ff40000002400 */
[----:B------:R-:W-:Y:S01]  /*f290*/  MUFU.TANH R17, R17 ;  /* 0x0000001100117308 */ /* 0x000fe20000002400 */
[----:B--2---:R-:W2:Y:S01]  /*f2a0*/  LDSM.16.M88.4 R8, [R228+0x1000] ;  /* 0x00100000e408783b */ /* 0x004ea20000000200 */
[-C--:B-1----:R-:W-:Y:S08]  /*f2b0*/  HMMA.16816.F32.BF16 R20, R216, R4.reuse, R20 ;  /* 0x00000004d814723c */ /* 0x082ff00000041814 */
[----:B------:R-:W-:Y:S01]  /*f2c0*/  MUFU.TANH R18, R18 ;  /* 0x0000001200127308 */ /* 0x000fe20000002400 */
        /* <DEDUP_REMOVED lines=9> */
[----:B------:R-:W-:Y:S01]  /*f360*/  MUFU.TANH R20, R20 ;  /* 0x0000001400147308 */ /* 0x000fe20000002400 */
[----:B------:R-:W-:Y:S02]  /*f370*/  FMUL.FTZ R23, R23, c[0x0][0x320] ;  /* 0x0000c80017177a20 */ /* 0x000fe40000410000 */
[----:B------:R-:W-:Y:S01]  /*f380*/  FMUL.FTZ R24, R24, c[0x0][0x320] ;  /* 0x0000c80018187a20 */ /* 0x000fe20000410000 */
[-C--:B--2---:R-:W-:Y:S03]  /*f390*/  HMMA.16816.F32.BF16 R36, R216, R8.reuse, R36 ;  /* 0x00000008d824723c */ /* 0x084fe60000041824 */
        /* <DEDUP_REMOVED lines=40> */
[----:B------:R-:W2:Y:S03]  /*f620*/  MUFU.TANH R0, R59 ;  /* 0x0000003b00007308 */ /* 0x000ea60000002400 */
[----:B------:R-:W-:Y:S02]  /*f630*/  FMUL.FTZ R62, R62, c[0x0][0x320] ;  /* 0x0000c8003e3e7a20 */ /* 0x000fe40000410000 */
[----:B------:R-:W-:Y:S02]  /*f640*/  FMUL.FTZ R66, R66, c[0x0][0x320] ;  /* 0x0000c80042427a20 */ /* 0x000fe40000410000 */
[-C--:B------:R-:W-:Y:S03]  /*f650*/  HMMA.16816.F32.BF16 R76, R188, R10.reuse, R76 ;  /* 0x0000000abc4c723c */ /* 0x080fe6000004184c */
[----:B------:R-:W-:Y:S01]  /*f660*/  MUFU.TANH R213, R52 ;  /* 0x0000003400d57308 */ /* 0x000fe20000002400 */
[----:B------:R-:W-:Y:S02]  /*f670*/  FMUL.FTZ R48, R48, c[0x0][0x320] ;  /* 0x0000c80030307a20 */ /* 0x000fe40000410000 */
[----:B------:R-:W-:Y:S02]  /*f680*/  FMUL.FTZ R65, R65, c[0x0][0x320] ;  /* 0x0000c80041417a20 */ /* 0x000fe40000410000 */
[C---:B------:R-:W-:Y:S01]  /*f690*/  HMMA.16816.F32.BF16 R80, R216.reuse, R10, R80 ;  /* 0x0000000ad850723c */ /* 0x040fe20000041850 */
[----:B------:R-:W3:Y:S01]  /*f6a0*/  LDSM.16.M88.4 R8, [R228+0x3000] ;  /* 0x00300000e408783b */ /* 0x000ee20000000200 */
[----:B------:R-:W-:Y:S04]  /*f6b0*/  DEPBAR.LE SB0, 0x0 ;  /* 0x000080000000791a */ /* 0x000fe80000000000 */
[----:B------:R-:W-:Y:S01]  /*f6c0*/  MUFU.TANH R48, R48 ;  /* 0x0000003000307308 */ /* 0x000fe20000002400 */
[----:B------:R-:W-:Y:S01]  /*f6d0*/  FMUL.FTZ R69, R69, c[0x0][0x320] ;  /* 0x0000c80045457a20 */ /* 0x000fe20000410000 */
[-C--:B-1----:R-:W-:Y:S01]  /*f6e0*/  HMMA.16816.F32.BF16 R84, R216, R4.reuse, R84 ;  /* 0x00000004d854723c */ /* 0x082fe20000041854 */
[----:B--2---:R1:W-:Y:S04]  /*f6f0*/  STL [R1+0x8], R0 ;  /* 0x0000080001007387 */ /* 0x0043e80000100800 */
[----:B------:R-:W-:Y:S01]  /*f700*/  STL [R1+0x9c], R228 ;  /* 0x00009ce401007387 */ /* 0x000fe20000100800 */
[----:B------:R-:W-:Y:S02]  /*f710*/  FMUL.FTZ R73, R73, c[0x0][0x320] ;  /* 0x0000c80049497a20 */ /* 0x000fe40000410000 */
[----:B------:R-:W-:Y:S01]  /*f720*/  MUFU.TANH R210, R65 ;  /* 0x0000004100d27308 */ /* 0x000fe20000002400 */
[C---:B------:R-:W-:Y:S01]  /*f730*/  HMMA.16816.F32.BF16 R88, R188.reuse, R4, R88 ;  /* 0x00000004bc58723c */ /* 0x040fe20000041858 */
[----:B------:R-:W-:Y:S03]  /*f740*/  BAR.SYNC.DEFER_BLOCKING 0x0 ;  /* 0x0000000000007b1d */ /* 0x000fe60000010000 */
[----:B------:R-:W-:Y:S02]  /*f750*/  FMUL.FTZ R71, R71, c[0x0][0x320] ;  /* 0x0000c80047477a20 */ /* 0x000fe40000410000 */
[----:B------:R-:W-:Y:S01]  /*f760*/  FMUL.FTZ R78, R78, c[0x0][0x320] ;  /* 0x0000c8004e4e7a20 */ /* 0x000fe20000410000 */
[----:B------:R-:W-:Y:S01]  /*f770*/  FMNMX.FTZ R5, R194, R116, !PT ;  /* 0x00000074c2057209 */ /* 0x000fe20007810000 */
[-C--:B------:R-:W-:Y:S01]  /*f780*/  HMMA.16816.F32.BF16 R92, R188, R6.reuse, R92 ;  /* 0x00000006bc5c723c */ /* 0x080fe2000004185c */
[----:B------:R-:W-:Y:S03]  /*f790*/  MUFU.TANH R238, R73 ;  /* 0x0000004900ee7308 */ /* 0x000fe60000002400 */
[----:B------:R-:W-:Y:S02]  /*f7a0*/  FMUL.FTZ R82, R82, c[0x0][0x320] ;  /* 0x0000c80052527a20 */ /* 0x000fe40000410000 */
[----:B------:R-:W-:Y:S02]  /*f7b0*/  FMUL.FTZ R76, R76, c[0x0][0x320] ;  /* 0x0000c8004c4c7a20 */ /* 0x000fe40000410000 */
[----:B------:R-:W-:Y:S01]  /*f7c0*/  FMUL.FTZ R87, R87, c[0x0][0x320] ;  /* 0x0000c80057577a20 */ /* 0x000fe20000410000 */
[C---:B------:R-:W-:Y:S02]  /*f7d0*/  HMMA.16816.F32.BF16 R96, R216.reuse, R6, R96 ;  /* 0x00000006d860723c */ /* 0x040fe40000041860 */
[----:B-1----:R-:W-:Y:S02]  /*f7e0*/  MUFU.TANH R0, R66 ;  /* 0x0000004200007308 */ /* 0x002fe40000002400 */
[----:B------:R-:W-:Y:S02]  /*f7f0*/  FMUL.FTZ R86, R86, c[0x0][0x320] ;  /* 0x0000c80056567a20 */ /* 0x000fe40000410000 */
[----:B------:R-:W-:Y:S02]  /*f800*/  FMUL.FTZ R84, R84, c[0x0][0x320] ;  /* 0x0000c80054547a20 */ /* 0x000fe40000410000 */
[-C--:B---3--:R-:W-:Y:S04]  /*f810*/  HMMA.16816.F32.BF16 R100, R216, R8.reuse, R100 ;  /* 0x00000008d864723c */ /* 0x088fe80000041864 */
[----:B------:R-:W1:Y:S01]  /*f820*/  MUFU.TANH R4, R87 ;  /* 0x0000005700047308 */ /* 0x000e620000002400 */
[----:B------:R-:W-:Y:S02]  /*f830*/  FMUL.FTZ R85, R85, c[0x0][0x320] ;  /* 0x0000c80055557a20 */ /* 0x000fe40000410000 */
[----:B------:R-:W-:Y:S01]  /*f840*/  FMUL.FTZ R95, R95, c[0x0][0x320] ;  /* 0x0000c8005f5f7a20 */ /* 0x000fe20000410000 */
[C---:B------:R-:W-:Y:S04]  /*f850*/  HMMA.16816.F32.BF16 R104, R188.reuse, R8, R104 ;  /* 0x00000008bc68723c */ /* 0x040fe80000041868 */
[----:B------:R-:W-:Y:S02]  /*f860*/  FMUL.FTZ R88, R88, c[0x0][0x320] ;  /* 0x0000c80058587a20 */ /* 0x000fe40000410000 */
[----:B------:R-:W-:Y:S01]  /*f870*/  MUFU.TANH R49, R49 ;  /* 0x0000003100317308 */ /* 0x000fe20000002400 */
[----:B------:R-:W-:Y:S01]  /*f880*/  FMUL.FTZ R79, R79, c[0x0][0x320] ;  /* 0x0000c8004f4f7a20 */ /* 0x000fe20000410000 */
[-C--:B------:R-:W-:Y:S04]  /*f890*/  HMMA.16816.F32.BF16 R108, R188, R10.reuse, R108 ;  /* 0x0000000abc6c723c */ /* 0x080fe8000004186c */
[----:B------:R-:W-:Y:S02]  /*f8a0*/  FMUL.FTZ R97, R97, c[0x0][0x320] ;  /* 0x0000c80061617a20 */ /* 0x000fe40000410000 */
[----:B------:R-:W-:Y:S02]  /*f8b0*/  FMUL.FTZ R99, R99, c[0x0][0x320] ;  /* 0x0000c80063637a20 */ /* 0x000fe40000410000 */
[----:B------:R2:W-:Y:S01]  /*f8c0*/  MUFU.TANH R52, R97 ;  /* 0x0000006100347308 */ /* 0x0005e20000002400 */
[----:B------:R-:W-:Y:S01]  /*f8d0*/  HMMA.16816.F32.BF16 R112, R216, R10, R112 ;  /* 0x0000000ad870723c */ /* 0x000fe20000041870 */
[----:B-1----:R1:W-:Y:S03]  /*f8e0*/  STL [R1+0x20], R4 ;  /* 0x0000200401007387 */ /* 0x0023e60000100800 */
        /* <DEDUP_REMOVED lines=10> */
[----:B------:R-:W-:Y:S01]  /*f990*/  FMUL.FTZ R92, R92, c[0x0][0x320] ;  /* 0x0000c8005c5c7a20 */ /* 0x000fe20000410000 */
[----:B--2---:R-:W-:Y:S01]  /*f9a0*/  MOV R97, R0 ;  /* 0x0000000000617202 */ /* 0x004fe20000000f00 */
[----:B------:R-:W-:Y:S01]  /*f9b0*/  FMUL.FTZ R115, R115, c[0x0][0x320] ;  /* 0x0000c80073737a20 */ /* 0x000fe20000410000 */
[----:B------:R-:W-:Y:S01]  /*f9c0*/  FMNMX.FTZ R0, R184, R2, !PT ;  /* 0x00000002b8007209 */ /* 0x000fe20007810000 */
[----:B------:R-:W-:Y:S02]  /*f9d0*/  FMUL.FTZ R113, R113, c[0x0][0x320] ;  /* 0x0000c80071717a20 */ /* 0x000fe40000410000 */
[----:B------:R-:W-:Y:S01]  /*f9e0*/  FMUL.FTZ R93, R93, c[0x0][0x320] ;  /* 0x0000c8005d5d7a20 */ /* 0x000fe20000410000 */
[----:B-1----:R-:W1:Y:S01]  /*f9f0*/  MUFU.TANH R4, R99 ;  /* 0x0000006300047308 */ /* 0x002e620000002400 */
[----:B------:R-:W-:Y:S01]  /*fa00*/  FMNMX.FTZ R73, R118, R0, !PT ;  /* 0x0000000076497209 */ /* 0x000fe20007810000 */
[----:B------:R-:W-:Y:S02]  /*fa10*/  FMUL.FTZ R109, R109, c[0x0][0x320] ;  /* 0x0000c8006d6d7a20 */ /* 0x000fe40000410000 */
[----:B------:R-:W-:Y:S01]  /*fa20*/  FMUL.FTZ R91, R91, c[0x0][0x320] ;  /* 0x0000c8005b5b7a20 */ /* 0x000fe20000410000 */
[----:B------:R-:W-:Y:S01]  /*fa30*/  FMNMX.FTZ R73, R16, R73, !PT ;  /* 0x0000004910497209 */ /* 0x000fe20007810000 */
[----:B------:R-:W-:Y:S02]  /*fa40*/  FMUL.FTZ R94, R94, c[0x0][0x320] ;  /* 0x0000c8005e5e7a20 */ /* 0x000fe40000410000 */
[----:B------:R-:W-:Y:S01]  /*fa50*/  FMUL.FTZ R68, R68, c[0x0][0x320] ;  /* 0x0000c80044447a20 */ /* 0x000fe20000410000 */
[----:B------:R-:W-:Y:S01]  /*fa60*/  FMNMX.FTZ R73, R17, R73, !PT ;  /* 0x0000004911497209 */ /* 0x000fe20007810000 */
[----:B------:R-:W2:Y:S01]  /*fa70*/  MUFU.TANH R235, R69 ;  /* 0x0000004500eb7308 */ /* 0x000ea20000002400 */
[----:B------:R-:W-:Y:S02]  /*fa80*/  FMUL.FTZ R51, R51, c[0x0][0x320] ;  /* 0x0000c80033337a20 */ /* 0x000fe40000410000 */
[----:B------:R-:W-:Y:S01]  /*fa90*/  FMNMX.FTZ R73, R20, R73, !PT ;  /* 0x0000004914497209 */ /* 0x000fe20007810000 */
[----:B------:R-:W-:Y:S02]  /*faa0*/  FMUL.FTZ R83, R83, c[0x0][0x320] ;  /* 0x0000c80053537a20 */ /* 0x000fe40000410000 */
[----:B------:R-:W-:Y:S01]  /*fab0*/  FMUL.FTZ R57, R57, c[0x0][0x320] ;  /* 0x0000c80039397a20 */ /* 0x000fe20000410000 */
[----:B------:R-:W-:Y:S01]  /*fac0*/  FMNMX.FTZ R73, R21, R73, !PT ;  /* 0x0000004915497209 */ /* 0x000fe20007810000 */
[----:B------:R-:W-:Y:S02]  /*fad0*/  FMUL.FTZ R112, R112, c[0x0][0x320] ;  /* 0x0000c80070707a20 */ /* 0x000fe40000410000 */
[----:B------:R-:W-:Y:S01]  /*fae0*/  MUFU.TANH R23, R23 ;  /* 0x0000001700177308 */ /* 0x000fe20000002400 */
[----:B------:R-:W-:Y:S01]  /*faf0*/  FMNMX.FTZ R73, R32, R73, !PT ;  /* 0x0000004920497209 */ /* 0x000fe20007810000 */
[----:B------:R-:W-:Y:S01]  /*fb00*/  FMUL.FTZ R103, R103, c[0x0][0x320] ;  /* 0x0000c80067677a20 */ /* 0x000fe20000410000 */
[----:B-1----:R1:W-:Y:S02]  /*fb10*/  STL [R1+0xc], R4 ;  /* 0x00000c0401007387 */ /* 0x0023e40000100800 */
[----:B------:R-:W-:Y:S01]  /*fb20*/  FMNMX.FTZ R73, R33, R73, !PT ;  /* 0x0000004921497209 */ /* 0x000fe20007810000 */
[----:B------:R-:W-:Y:S01]  /*fb30*/  FMUL.FTZ R114, R114, c[0x0][0x320] ;  /* 0x0000c80072727a20 */ /* 0x000fe20000410000 */
[----:B------:R-:W-:Y:S01]  /*fb40*/  STL [R1+0xa8], R210 ;  /* 0x0000a8d201007387 */ /* 0x000fe20000100800 */
[----:B------:R-:W-:Y:S02]  /*fb50*/  FMUL.FTZ R58, R58, c[0x0][0x320] ;  /* 0x0000c8003a3a7a20 */ /* 0x000fe40000410000 */
[----:B------:R-:W3:Y:S01]  /*fb60*/  MUFU.TANH R24, R24 ;  /* 0x0000001800187308 */ /* 0x000ee20000002400 */
[----:B------:R-:W-:Y:S01]  /*fb70*/  FMUL.FTZ R72, R72, c[0x0][0x320] ;  /* 0x0000c80048487a20 */ /* 0x000fe20000410000 */
[----:B------:R-:W-:Y:S01]  /*fb80*/  FMNMX.FTZ R73, R31, R73, !PT ;  /* 0x000000491f497209 */ /* 0x000fe20007810000 */
[----:B------:R-:W-:Y:S01]  /*fb90*/  FMUL.FTZ R61, R61, c[0x0][0x320] ;  /* 0x0000c8003d3d7a20 */ /* 0x000fe20000410000 */
[----:B--2---:R2:W-:Y:S01]  /*fba0*/  STL [R1+0xa0], R235 ;  /* 0x0000a0eb01007387 */ /* 0x0045e20000100800 */
[----:B------:R-:W-:Y:S01]  /*fbb0*/  FMUL.FTZ R74, R74, c[0x0][0x320] ;  /* 0x0000c8004a4a7a20 */ /* 0x000fe20000410000 */
[----:B------:R-:W-:Y:S01]  /*fbc0*/  FMNMX.FTZ R73, R199, R73, !PT ;  /* 0x00000049c7497209 */ /* 0x000fe20007810000 */
[----:B------:R-:W-:Y:S02]  /*fbd0*/  FMUL.FTZ R106, R106, c[0x0][0x320] ;  /* 0x0000c8006a6a7a20 */ /* 0x000fe40000410000 */
[----:B------:R-:W-:Y:S01]  /*fbe0*/  FMUL.FTZ R105, R105, c[0x0][0x320] ;  /* 0x0000c80069697a20 */ /* 0x000fe20000410000 */
[----:B------:R-:W4:Y:S01]  /*fbf0*/  MUFU.TANH R214, R53 ;  /* 0x0000003500d67308 */ /* 0x000f220000002400 */
[----:B------:R-:W-:Y:S01]  /*fc00*/  FMUL.FTZ R64, R64, c[0x0][0x320] ;  /* 0x0000c80040407a20 */ /* 0x000fe20000410000 */
[----:B------:R-:W-:Y:S01]  /*fc10*/  FMNMX.FTZ R73, R48, R73, !PT ;  /* 0x0000004930497209 */ /* 0x000fe20007810000 */
[----:B------:R-:W-:Y:S02]  /*fc20*/  FMUL.FTZ R108, R108, c[0x0][0x320] ;  /* 0x0000c8006c6c7a20 */ /* 0x000fe40000410000 */
[----:B------:R-:W-:Y:S01]  /*fc30*/  FMUL.FTZ R40, R40, c[0x0][0x320] ;  /* 0x0000c80028287a20 */ /* 0x000fe20000410000 */
[----:B------:R-:W-:Y:S01]  /*fc40*/  FMNMX.FTZ R73, R49, R73, !PT ;  /* 0x0000004931497209 */ /* 0x000fe20007810000 */
[----:B------:R-:W-:Y:S01]  /*fc50*/  FMUL.FTZ R41, R41, c[0x0][0x320] ;  /* 0x0000c80029297a20 */ /* 0x000fe20000410000 */
[----:B-1----:R-:W-:Y:S02]  /*fc60*/  FMNMX.FTZ R4, R187, R3, !PT ;  /* 0x00000003bb047209 */ /* 0x002fe40007810000 */
        /* <DEDUP_REMOVED lines=10> */
[----:B------:R-:W2:Y:S01]  /*fd10*/  MUFU.TANH R211, R64 ;  /* 0x0000004000d37308 */ /* 0x000ea20000002400 */
[----:B------:R-:W-:Y:S01]  /*fd20*/  FMNMX.FTZ R0, R19, R0, !PT ;  /* 0x0000000013007209 */ /* 0x000fe20007810000 */
[----:B------:R-:W-:Y:S01]  /*fd30*/  FMUL.FTZ R80, R80, c[0x0][0x320] ;  /* 0x0000c80050507a20 */ /* 0x000fe20000410000 */
[----:B------:R-:W-:Y:S01]  /*fd40*/  FMNMX.FTZ R4, R13, R4, !PT ;  /* 0x000000040d047209 */ /* 0x000fe20007810000 */
[----:B------:R-:W-:Y:S01]  /*fd50*/  FMUL.FTZ R47, R47, c[0x0][0x320] ;  /* 0x0000c8002f2f7a20 */ /* 0x000fe20000410000 */
[----:B------:R-:W-:Y:S01]  /*fd60*/  FMNMX.FTZ R5, R22, R0, !PT ;  /* 0x0000000016057209 */ /* 0x000fe20007810000 */
[----:B------:R-:W-:Y:S01]  /*fd70*/  FMUL.FTZ R81, R81, c[0x0][0x320] ;  /* 0x0000c80051517a20 */ /* 0x000fe20000410000 */
[----:B---3--:R-:W-:Y:S01]  /*fd80*/  FMNMX.FTZ R0, R24, R4, !PT ;  /* 0x0000000418007209 */ /* 0x008fe20007810000 */
[----:B------:R-:W-:Y:S01]  /*fd90*/  FMUL.FTZ R26, R26, c[0x0][0x320] ;  /* 0x0000c8001a1a7a20 */ /* 0x000fe20000410000 */
[----:B------:R-:W-:Y:S01]  /*fda0*/  FMNMX.FTZ R5, R23, R5, !PT ;  /* 0x0000000517057209 */ /* 0x000fe20007810000 */
[----:B------:R-:W3:Y:S01]  /*fdb0*/  MUFU.TANH R28, R28 ;  /* 0x0000001c001c7308 */ /* 0x000ee20000002400 */
[----:B----4-:R-:W-:Y:S01]  /*fdc0*/  FMNMX.FTZ R73, R214, R73, !PT ;  /* 0x00000049d6497209 */ /* 0x010fe20007810000 */
[----:B------:R-:W-:Y:S01]  /*fdd0*/  FMUL.FTZ R27, R27, c[0x0][0x320] ;  /* 0x0000c8001b1b7a20 */ /* 0x000fe20000410000 */
[----:B------:R-:W-:Y:S01]  /*fde0*/  FMNMX.FTZ R5, R34, R5, !PT ;  /* 0x0000000522057209 */ /* 0x000fe20007810000 */
[----:B------:R-:W-:Y:S01]  /*fdf0*/  FMUL.FTZ R42, R42, c[0x0][0x320] ;  /* 0x0000c8002a2a7a20 */ /* 0x000fe20000410000 */
[----:B-1----:R-:W-:Y:S01]  /*fe00*/  FMNMX.FTZ R0, R25, R0, !PT ;  /* 0x0000000019007209 */ /* 0x002fe20007810000 */
[----:B------:R-:W-:Y:S02]  /*fe10*/  FMUL.FTZ R46, R46, c[0x0][0x320] ;  /* 0x0000c8002e2e7a20 */ /* 0x000fe40000410000 */
[----:B------:R-:W-:Y:S02]  /*fe20*/  FMUL.FTZ R60, R60, c[0x0][0x320] ;  /* 0x0000c8003c3c7a20 */ /* 0x000fe40000410000 */
[----:B------:R-:W1:Y:S01]  /*fe30*/  MUFU.TANH R35, R35 ;  /* 0x0000002300237308 */ /* 0x000e620000002400 */
[----:B------:R-:W-:Y:S02]  /*fe40*/  FMUL.FTZ R75, R75, c[0x0][0x320] ;  /* 0x0000c8004b4b7a20 */ /* 0x000fe40000410000 */
[----:B------:R-:W-:Y:S01]  /*fe50*/  FMUL.FTZ R107, R107, c[0x0][0x320] ;  /* 0x0000c8006b6b7a20 */ /* 0x000fe20000410000 */
[----:B--2---:R-:W-:Y:S01]  /*fe60*/  FMNMX.FTZ R73, R211, R73, !PT ;  /* 0x00000049d3497209 */ /* 0x004fe20007810000 */
[----:B------:R-:W-:Y:S02]  /*fe70*/  FMUL.FTZ R101, R101, c[0x0][0x320] ;  /* 0x0000c80065657a20 */ /* 0x000fe40000410000 */
[----:B------:R-:W-:Y:S01]  /*fe80*/  FMUL.FTZ R30, R30, c[0x0][0x320] ;  /* 0x0000c8001e1e7a20 */ /* 0x000fe20000410000 */
[----:B------:R-:W-:Y:S02]  /*fe90*/  FMNMX.FTZ R73, R210, R73, !PT ;  /* 0x00000049d2497209 */ /* 0x000fe40007810000 */
[----:B------:R-:W-:Y:S01]  /*fea0*/  MUFU.TANH R190, R101 ;  /* 0x0000006500be7308 */ /* 0x000fe20000002400 */
[----:B---3--:R-:W-:Y:S09]  /*feb0*/  FMNMX.FTZ R0, R28, R0, !PT ;  /* 0x000000001c007209 */ /* 0x008ff20007810000 */
[----:B------:R-:W2:Y:S01]  /*fec0*/  MUFU.TANH R29, R29 ;  /* 0x0000001d001d7308 */ /* 0x000ea20000002400 */
[----:B-1----:R-:W-:Y:S09]  /*fed0*/  FMNMX.FTZ R5, R35, R5, !PT ;  /* 0x0000000523057209 */ /* 0x002ff20007810000 */
[----:B------:R-:W1:Y:S10]  /*fee0*/  MUFU.TANH R205, R38 ;  /* 0x0000002600cd7308 */ /* 0x000e740000002400 */
[----:B------:R-:W3:Y:S01]  /*fef0*/  MUFU.TANH R220, R68 ;  /* 0x0000004400dc7308 */ /* 0x000ee20000002400 */
[----:B--2---:R-:W-:Y:S09]  /*ff00*/  FMNMX.FTZ R0, R29, R0, !PT ;  /* 0x000000001d007209 */ /* 0x004ff20007810000 */
[----:B------:R-:W-:Y:S01]  /*ff10*/  MUFU.TANH R206, R39 ;  /* 0x0000002700ce7308 */ /* 0x000fe20000002400 */
[----:B-1----:R-:W-:Y:S09]  /*ff20*/  FMNMX.FTZ R5, R205, R5, !PT ;  /* 0x00000005cd057209 */ /* 0x002ff20007810000 */
[----:B------:R-:W1:Y:S01]  /*ff30*/  MUFU.TANH R207, R40 ;  /* 0x0000002800cf7308 */ /* 0x000e620000002400 */
[----:B---3--:R-:W-:Y:S04]  /*ff40*/  FMNMX.FTZ R73, R220, R73, !PT ;  /* 0x00000049dc497209 */ /* 0x008fe80007810000 */
[----:B------:R-:W-:Y:S05]  /*ff50*/  FMNMX.FTZ R73, R235, R73, !PT ;  /* 0x00000049eb497209 */ /* 0x000fea0007810000 */
[----:B------:R-:W2:Y:S01]  /*ff60*/  MUFU.TANH R202, R50 ;  /* 0x0000003200ca7308 */ /* 0x000ea20000002400 */
[----:B------:R-:W4:Y:S09]  /*ff70*/  LDL.LU R235, [R1+0x20] ;  /* 0x0000200001eb7983 */ /* 0x000f320000300800 */
[----:B------:R-:W4:Y:S01]  /*ff80*/  MUFU.TANH R203, R51 ;  /* 0x0000003300cb7308 */ /* 0x000f220000002400 */
[----:B-1----:R-:W-:Y:S02]  /*ff90*/  FMNMX.FTZ R4, R207, R0, !PT ;  /* 0x00000000cf047209 */ /* 0x002fe40007810000 */
[----:B------:R-:W-:Y:S02]  /*ffa0*/  FMNMX.FTZ R0, R206, R5, !PT ;  /* 0x00000005ce007209 */ /* 0x000fe40007810000 */
[----:B------:R-:W-:Y:S05]  /*ffb0*/  FMNMX.FTZ R5, R193, R117, !PT ;  /* 0x00000075c1057209 */ /* 0x000fea0007810000 */
[----:B------:R-:W1:Y:S01]  /*ffc0*/  MUFU.TANH R249, R54 ;  /* 0x0000003600f97308 */ /* 0x000e620000002400 */
[----:B------:R-:W-:Y:S02]  /*ffd0*/  FMNMX.FTZ R5, R192, R5, !PT ;  /* 0x00000005c0057209 */ /* 0x000fe40007810000 */
[----:B--2---:R-:W-:Y:S07]  /*ffe0*/  FMNMX.FTZ R0, R202, R0, !PT ;  /* 0x00000000ca007209 */ /* 0x004fee0007810000 */
[----:B------:R1:W-:Y:S01]  /*fff0*/  MUFU.TANH R229, R63 ;  /* 0x0000003f00e57308 */ /* 0x0003e20000002400 */
[----:B----4-:R-:W-:Y:S09]  /*10000*/  FMNMX.FTZ R0, R203, R0, !PT ;  /* 0x00000000cb007209 */ /* 0x010ff20007810000 */
[----:B------:R-:W2:Y:S10]  /*10010*/  MUFU.TANH R237, R71 ;  /* 0x0000004700ed7308 */ /* 0x000eb40000002400 */
[----:B------:R-:W-:Y:S01]  /*10020*/  MUFU.TANH R212, R45 ;  /* 0x0000002d00d47308 */ /* 0x000fe20000002400 */
[----:B-1----:R-:W-:Y:S04]  /*10030*/  MOV R63, R249 ;  /* 0x000000f9003f7202 */ /* 0x002fe80000000f00 */
[----:B------:R-:W-:Y:S05]  /*10040*/  FMNMX.FTZ R0, R63, R0, !PT ;  /* 0x000000003f007209 */ /* 0x000fea0007810000 */
[----:B------:R-:W1:Y:S01]  /*10050*/  MUFU.TANH R230, R55 ;  /* 0x0000003700e67308 */ /* 0x000e620000002400 */
[----:B--2---:R2:W-:Y:S09]  /*10060*/  STL [R1+0xa4], R237 ;  /* 0x0000a4ed01007387 */ /* 0x0045f20000100800 */
[----:B------:R1:W-:Y:S10]  /*10070*/  MUFU.TANH R45, R86 ;  /* 0x00000056002d7308 */ /* 0x0003f40000002400 */
[----:B------:R-:W4:Y:S10]  /*10080*/  MUFU.TANH R209, R41 ;  /* 0x0000002900d17308 */ /* 0x000f340000002400 */
[----:B------:R-:W2:Y:S01]  /*10090*/  MUFU.TANH R41, R67 ;  /* 0x0000004300297308 */ /* 0x000ea20000002400 */
[----:B-1----:R-:W-:Y:S04]  /*100a0*/  MOV R86, R230 ;  /* 0x000000e600567202 */ /* 0x002fe80000000f00 */
[----:B------:R-:W-:Y:S05]  /*100b0*/  FMNMX.FTZ R0, R86, R0, !PT ;  /* 0x0000000056007209 */ /* 0x000fea0007810000 */
[----:B------:R-:W-:Y:S01]  /*100c0*/  MUFU.TANH R247, R56 ;  /* 0x0000003800f77308 */ /* 0x000fe20000002400 */
[----:B------:R-:W-:Y:S02]  /*100d0*/  FMNMX.FTZ R0, R97, R0, !PT ;  /* 0x0000000061007209 */ /* 0x000fe40007810000 */
[----:B----4-:R-:W-:Y:S07]  /*100e0*/  FMNMX.FTZ R4, R209, R4, !PT ;  /* 0x00000004d1047209 */ /* 0x010fee0007810000 */
[----:B------:R-:W1:Y:S01]  /*100f0*/  MUFU.TANH R56, R70 ;  /* 0x0000004600387308 */ /* 0x000e620000002400 */
[----:B--2---:R-:W-:Y:S09]  /*10100*/  FMNMX.FTZ R0, R41, R0, !PT ;  /* 0x0000000029007209 */ /* 0x004ff20007810000 */
[----:B------:R-:W2:Y:S10]  /*10110*/  MUFU.TANH R39, R82 ;  /* 0x0000005200277308 */ /* 0x000eb40000002400 */
[----:B------:R-:W4:Y:S01]  /*10120*/  MUFU.TANH R51, R83 ;  /* 0x0000005300337308 */ /* 0x000f220000002400 */
[----:B-1----:R-:W-:Y:S04]  /*10130*/  FMNMX.FTZ R0, R56, R0, !PT ;  /* 0x0000000038007209 */ /* 0x002fe80007810000 */
[----:B------:R-:W-:Y:S05]  /*10140*/  FMNMX.FTZ R0, R237, R0, !PT ;  /* 0x00000000ed007209 */ /* 0x000fea0007810000 */
[----:B------:R4:W-:Y:S01]  /*10150*/  MUFU.TANH R87, R96 ;  /* 0x0000006000577308 */ /* 0x0009e20000002400 */
[----:B------:R-:W3:Y:S01]  /*10160*/  LDL.LU R237, [R1+0xc] ;  /* 0x00000c0001ed7983 */ /* 0x000ee20000300800 */
[----:B--2---:R-:W-:Y:S03]  /*10170*/  MOV R99, R39 ;  /* 0x0000002700637202 */ /* 0x004fe60000000f00 */
[----:B------:R-:W2:Y:S01]  /*10180*/  LDL.LU R228, [R1+0x8] ;  /* 0x0000080001e47983 */ /* 0x000ea20000300800 */
[----:B------:R-:W-:Y:S03]  /*10190*/  FMNMX.FTZ R0, R99, R0, !PT ;  /* 0x0000000063007209 */ /* 0x000fe60007810000 */
[----:B------:R-:W2:Y:S01]  /*101a0*/  LDL.64 R54, [R1+0x58] ;  /* 0x0000580001367983 */ /* 0x000ea20000100a00 */
[----:B------:R-:W1:Y:S10]  /*101b0*/  MUFU.TANH R14, R14 ;  /* 0x0000000e000e7308 */ /* 0x000e740000002400 */
[----:B------:R-:W4:Y:S02]  /*101c0*/  MUFU.TANH R208, R44 ;  /* 0x0000002c00d07308 */ /* 0x000f240000002400 */
[----:B----4-:R-:W-:Y:S04]  /*101d0*/  MOV R96, R51 ;  /* 0x0000003300607202 */ /* 0x010fe80000000f00 */
[----:B------:R-:W-:Y:S04]  /*101e0*/  FMNMX.FTZ R0, R96, R0, !PT ;  /* 0x0000000060007209 */ /* 0x000fe80007810000 */
[----:B------:R-:W4:Y:S01]  /*101f0*/  MUFU.TANH R44, R80 ;  /* 0x00000050002c7308 */ /* 0x000f220000002400 */
[----:B------:R-:W-:Y:S02]  /*10200*/  FMNMX.FTZ R0, R45, R0, !PT ;  /* 0x000000002d007209 */ /* 0x000fe40007810000 */
[----:B-1----:R-:W-:Y:S07]  /*10210*/  FMNMX.FTZ R5, R14, R5, !PT ;  /* 0x000000050e057209 */ /* 0x002fee0007810000 */
[----:B------:R-:W1:Y:S01]  /*10220*/  MUFU.TANH R15, R15 ;  /* 0x0000000f000f7308 */ /* 0x000e620000002400 */
[----:B------:R-:W-:Y:S04]  /*10230*/  FMNMX.FTZ R4, R208, R4, !PT ;  /* 0x00000004d0047209 */ /* 0x000fe80007810000 */
[----:B------:R-:W-:Y:S05]  /*10240*/  FMNMX.FTZ R4, R212, R4, !PT ;  /* 0x00000004d4047209 */ /* 0x000fea0007810000 */
[----:B------:R-:W-:Y:S01]  /*10250*/  MUFU.TANH R221, R47 ;  /* 0x0000002f00dd7308 */ /* 0x000fe20000002400 */
[----:B------:R-:W-:Y:S02]  /*10260*/  FMNMX.FTZ R4, R247, R4, !PT ;  /* 0x00000004f7047209 */ /* 0x000fe40007810000 */
[----:B----4-:R-:W-:Y:S07]  /*10270*/  FMNMX.FTZ R73, R44, R73, !PT ;  /* 0x000000492c497209 */ /* 0x010fee0007810000 */
[----:B------:R-:W4:Y:S01]  /*10280*/  MUFU.TANH R47, R81 ;  /* 0x00000051002f7308 */ /* 0x000f220000002400 */
[----:B-1----:R-:W-:Y:S09]  /*10290*/  FMNMX.FTZ R5, R15, R5, !PT ;  /* 0x000000050f057209 */ /* 0x002ff20007810000 */
[----:B------:R-:W1:Y:S10]  /*102a0*/  MUFU.TANH R26, R26 ;  /* 0x0000001a001a7308 */ /* 0x000e740000002400 */
[----:B------:R-:W4:Y:S02]  /*102b0*/  MUFU.TANH R234, R84 ;  /* 0x0000005400ea7308 */ /* 0x000f240000002400 */
[----:B----4-:R-:W-:Y:S08]  /*102c0*/  FMNMX.FTZ R73, R47, R73, !PT ;  /* 0x000000492f497209 */ /* 0x010ff00007810000 */
[----:B------:R-:W4:Y:S01]  /*102d0*/  MUFU.TANH R27, R27 ;  /* 0x0000001b001b7308 */ /* 0x000f220000002400 */
[----:B-1----:R-:W-:Y:S09]  /*102e0*/  FMNMX.FTZ R5, R26, R5, !PT ;  /* 0x000000051a057209 */ /* 0x002ff20007810000 */
[----:B------:R-:W1:Y:S01]  /*102f0*/  MUFU.TANH R84, R85 ;  /* 0x0000005500547308 */ /* 0x000e620000002400 */
[----:B------:R-:W-:Y:S09]  /*10300*/  FMNMX.FTZ R73, R234, R73, !PT ;  /* 0x00000049ea497209 */ /* 0x000ff20007810000 */
[----:B------:R-:W-:Y:S01]  /*10310*/  MUFU.TANH R250, R57 ;  /* 0x0000003900fa7308 */ /* 0x000fe20000002400 */
[----:B----4-:R-:W-:Y:S09]  /*10320*/  FMNMX.FTZ R5, R27, R5, !PT ;  /* 0x000000051b057209 */ /* 0x010ff20007810000 */
[----:B------:R-:W-:Y:S01]  /*10330*/  MUFU.TANH R57, R98 ;  /* 0x0000006200397308 */ /* 0x000fe20000002400 */
[----:B-1----:R-:W-:Y:S04]  /*10340*/  FMNMX.FTZ R73, R84, R73, !PT ;  /* 0x0000004954497209 */ /* 0x002fe80007810000 */
[----:B------:R-:W-:Y:S05]  /*10350*/  FMNMX.FTZ R73, R87, R73, !PT ;  /* 0x0000004957497209 */ /* 0x000fea0007810000 */
[----:B------:R-:W1:Y:S10]  /*10360*/  MUFU.TANH R30, R30 ;  /* 0x0000001e001e7308 */ /* 0x000e740000002400 */
[----:B------:R4:W-:Y:S10]  /*10370*/  MUFU.TANH R188, R112 ;  /* 0x0000007000bc7308 */ /* 0x0009f40000002400 */
[----:B------:R-:W4:Y:S01]  /*10380*/  MUFU.TANH R6, R102 ;  /* 0x0000006600067308 */ /* 0x000f220000002400 */
[----:B-1----:R-:W-:Y:S04]  /*10390*/  FMNMX.FTZ R5, R30, R5, !PT ;  /* 0x000000051e057209 */ /* 0x002fe80007810000 */
[----:B------:R-:W-:Y:S05]  /*103a0*/  FMNMX.FTZ R5, R195, R5, !PT ;  /* 0x00000005c3057209 */ /* 0x000fea0007810000 */
[----:B------:R-:W-:Y:S01]  /*103b0*/  MUFU.TANH R230, R104 ;  /* 0x0000006800e67308 */ /* 0x000fe20000002400 */
[----:B------:R-:W-:Y:S02]  /*103c0*/  FMNMX.FTZ R0, R235, R0, !PT ;  /* 0x00000000eb007209 */ /* 0x000fe40007810000 */
[----:B----4-:R-:W-:Y:S02]  /*103d0*/  MOV R112, R52 ;  /* 0x0000003400707202 */ /* 0x010fe40000000f00 */
[----:B------:R-:W-:Y:S02]  /*103e0*/  FMNMX.FTZ R0, R57, R0, !PT ;  /* 0x0000000039007209 */ /* 0x000fe40007810000 */
[----:B------:R-:W-:Y:S03]  /*103f0*/  FMNMX.FTZ R73, R112, R73, !PT ;  /* 0x0000004970497209 */ /* 0x000fe60007810000 */
[----:B------:R1:W-:Y:S10]  /*10400*/  MUFU.TANH R104, R108 ;  /* 0x0000006c00687308 */ /* 0x0003f40000002400 */
[----:B------:R-:W4:Y:S10]  /*10410*/  MUFU.TANH R215, R42 ;  /* 0x0000002a00d77308 */ /* 0x000f340000002400 */
[----:B------:R-:W4:Y:S01]  /*10420*/  MUFU.TANH R231, R100 ;  /* 0x0000006400e77308 */ /* 0x000f220000002400 */
[----:B-1----:R-:W-:Y:S09]  /*10430*/  MOV R108, R6 ;  /* 0x00000006006c7202 */ /* 0x002ff20000000f00 */
[----:B------:R-:W-:Y:S01]  /*10440*/  MUFU.TANH R40, R103 ;  /* 0x0000006700287308 */ /* 0x000fe20000002400 */
[----:B----4-:R-:W-:Y:S09]  /*10450*/  FMNMX.FTZ R5, R215, R5, !PT ;  /* 0x00000005d7057209 */ /* 0x010ff20007810000 */
[----:B------:R-:W1:Y:S01]  /*10460*/  MUFU.TANH R245, R43 ;  /* 0x0000002b00f57308 */ /* 0x000e620000002400 */
[----:B------:R-:W-:Y:S04]  /*10470*/  FMNMX.FTZ R73, R231, R73, !PT ;  /* 0x00000049e7497209 */ /* 0x000fe80007810000 */
[----:B------:R-:W-:Y:S05]  /*10480*/  FMNMX.FTZ R73, R190, R73, !PT ;  /* 0x00000049be497209 */ /* 0x000fea0007810000 */
[----:B------:R-:W-:Y:S01]  /*10490*/  MUFU.TANH R51, R114 ;  /* 0x0000007200337308 */ /* 0x000fe20000002400 */
[----:B------:R-:W-:Y:S09]  /*104a0*/  FMNMX.FTZ R73, R188, R73, !PT ;  /* 0x00000049bc497209 */ /* 0x000ff20007810000 */
[----:B------:R-:W4:Y:S01]  /*104b0*/  MUFU.TANH R246, R46 ;  /* 0x0000002e00f67308 */ /* 0x000f220000002400 */
[----:B-1----:R-:W-:Y:S09]  /*104c0*/  FMNMX.FTZ R5, R245, R5, !PT ;  /* 0x00000005f5057209 */ /* 0x002ff20007810000 */
[----:B------:R-:W-:Y:S10]  /*104d0*/  MUFU.TANH R38, R88 ;  /* 0x0000005800267308 */ /* 0x000ff40000002400 */
[----:B------:R-:W-:Y:S01]  /*104e0*/  MUFU.TANH R88, R115 ;  /* 0x0000007300587308 */ /* 0x000fe20000002400 */
[----:B----4-:R-:W-:Y:S04]  /*104f0*/  FMNMX.FTZ R5, R246, R5, !PT ;  /* 0x00000005f6057209 */ /* 0x010fe80007810000 */
[----:B------:R-:W-:Y:S05]  /*10500*/  FMNMX.FTZ R5, R221, R5, !PT ;  /* 0x00000005dd057209 */ /* 0x000fea0007810000 */
[----:B------:R-:W1:Y:S10]  /*10510*/  MUFU.TANH R248, R58 ;  /* 0x0000003a00f87308 */ /* 0x000e740000002400 */
[----:B------:R4:W4:Y:S10]  /*10520*/  MUFU.TANH R103, R113 ;  /* 0x0000007100677308 */ /* 0x0009340000002400 */
[----:B------:R-:W-:Y:S01]  /*10530*/  MUFU.TANH R42, R72 ;  /* 0x00000048002a7308 */ /* 0x000fe20000002400 */
[----:B-1----:R-:W-:Y:S04]  /*10540*/  MOV R98, R248 ;  /* 0x000000f800627202 */ /* 0x002fe80000000f00 */
[----:B------:R-:W-:Y:S05]  /*10550*/  FMNMX.FTZ R5, R98, R5, !PT ;  /* 0x0000000562057209 */ /* 0x000fea0007810000 */
[----:B------:R-:W1:Y:S01]  /*10560*/  MUFU.TANH R50, R61 ;  /* 0x0000003d00327308 */ /* 0x000e620000002400 */
[----:B----4-:R-:W-:Y:S02]  /*10570*/  MOV R113, R38 ;  /* 0x0000002600717202 */ /* 0x010fe40000000f00 */
[----:B------:R-:W4:Y:S01]  /*10580*/  LDL.64 R38, [R1+0x60] ;  /* 0x0000600001267983 */ /* 0x000f220000100a00 */
[----:B------:R-:W-:Y:S06]  /*10590*/  FMNMX.FTZ R73, R103, R73, !PT ;  /* 0x0000004967497209 */ /* 0x000fec0007810000 */
[----:B------:R-:W1:Y:S01]  /*105a0*/  MUFU.TANH R232, R62 ;  /* 0x0000003e00e87308 */ /* 0x000e620000002400 */
[----:B---3--:R-:W-:Y:S01]  /*105b0*/  FMNMX.FTZ R0, R237, R0, !PT ;  /* 0x00000000ed007209 */ /* 0x008fe20007810000 */
[----:B------:R-:W3:Y:S03]  /*105c0*/  SHFL.BFLY PT, R6, R73, 0x2, 0x1f ;  /* 0x0c401f0049067f89 */ /* 0x000ee600000e0000 */
[----:B------:R-:W-:Y:S02]  /*105d0*/  FMNMX.FTZ R0, R108, R0, !PT ;  /* 0x000000006c007209 */ /* 0x000fe40007810000 */
[----:B--2---:R-:W-:Y:S02]  /*105e0*/  FMNMX.FTZ R5, R228, R5, !PT ;  /* 0x00000005e4057209 */ /* 0x004fe40007810000 */
[----:B------:R-:W-:Y:S01]  /*105f0*/  FMNMX.FTZ R0, R40, R0, !PT ;  /* 0x0000000028007209 */ /* 0x000fe20007810000 */
[----:B------:R-:W2:Y:S03]  /*10600*/  MUFU.TANH R58, R60 ;  /* 0x0000003c003a7308 */ /* 0x000ea60000002400 */
[----:B------:R-:W-:Y:S01]  /*10610*/  FMNMX.FTZ R0, R51, R0, !PT ;  /* 0x0000000033007209 */ /* 0x000fe20007810000 */
[----:B-1----:R-:W-:Y:S01]  /*10620*/  IMAD.MOV.U32 R85, RZ, RZ, R50 ;  /* 0x000000ffff557224 */ /* 0x002fe200078e0032 */
[----:B------:R-:W-:Y:S02]  /*10630*/  MOV R61, R250 ;  /* 0x000000fa003d7202 */ /* 0x000fe40000000f00 */
[----:B------:R-:W-:Y:S02]  /*10640*/  FMNMX.FTZ R0, R88, R0, !PT ;  /* 0x0000000058007209 */ /* 0x000fe40007810000 */
[----:B------:R-:W-:Y:S01]  /*10650*/  FMNMX.FTZ R4, R61, R4, !PT ;  /* 0x000000043d047209 */ /* 0x000fe20007810000 */
[----:B------:R-:W1:Y:S02]  /*10660*/  MUFU.TANH R60, R74 ;  /* 0x0000004a003c7308 */ /* 0x000e640000002400 */
[----:B------:R-:W1:Y:S01]  /*10670*/  SHFL.BFLY PT, R72, R0, 0x2, 0x1f ;  /* 0x0c401f0000487f89 */ /* 0x000e6200000e0000 */
[----:B------:R-:W-:Y:S02]  /*10680*/  FMNMX.FTZ R5, R232, R5, !PT ;  /* 0x00000005e8057209 */ /* 0x000fe40007810000 */
[----:B---3--:R-:W-:Y:S02]  /*10690*/  FMNMX.FTZ R73, R73, R6, !PT ;  /* 0x0000000649497209 */ /* 0x008fe40007810000 */
[----:B------:R-:W-:Y:S03]  /*106a0*/  FMNMX.FTZ R5, R229, R5, !PT ;  /* 0x00000005e5057209 */ /* 0x000fe60007810000 */
[----:B------:R-:W3:Y:S01]  /*106b0*/  MUFU.TANH R46, R75 ;  /* 0x0000004b002e7308 */ /* 0x000ee20000002400 */
[----:B------:R-:W3:Y:S01]  /*106c0*/  SHFL.BFLY PT, R8, R73, 0x1, 0x1f ;  /* 0x0c201f0049087f89 */ /* 0x000ee200000e0000 */
[----:B--2---:R-:W-:Y:S04]  /*106d0*/  FMNMX.FTZ R4, R58, R4, !PT ;  /* 0x000000043a047209 */ /* 0x004fe80007810000 */
[----:B------:R-:W-:Y:S04]  /*106e0*/  FMNMX.FTZ R4, R85, R4, !PT ;  /* 0x0000000455047209 */ /* 0x000fe80007810000 */
[----:B------:R-:W2:Y:S01]  /*106f0*/  MUFU.TANH R119, R78 ;  /* 0x0000004e00777308 */ /* 0x000ea20000002400 */
[----:B------:R-:W-:Y:S02]  /*10700*/  FMNMX.FTZ R4, R42, R4, !PT ;  /* 0x000000042a047209 */ /* 0x000fe40007810000 */
[----:B-1----:R-:W-:Y:S02]  /*10710*/  FMNMX.FTZ R5, R60, R5, !PT ;  /* 0x000000053c057209 */ /* 0x002fe40007810000 */
[----:B------:R-:W-:Y:S02]  /*10720*/  FMNMX.FTZ R4, R238, R4, !PT ;  /* 0x00000004ee047209 */ /* 0x000fe40007810000 */
[----:B------:R-:W-:Y:S03]  /*10730*/  FMNMX.FTZ R72, R0, R72, !PT ;  /* 0x0000004800487209 */ /* 0x000fe60007810000 */
[----:B------:R-:W1:Y:S02]  /*10740*/  MUFU.TANH R239, R76 ;  /* 0x0000004c00ef7308 */ /* 0x000e640000002400 */
[----:B------:R-:W1:Y:S01]  /*10750*/  SHFL.BFLY PT, R6, R72, 0x1, 0x1f ;  /* 0x0c201f0048067f89 */ /* 0x000e6200000e0000 */
[----:B---3--:R-:W-:Y:S02]  /*10760*/  FMNMX.FTZ R5, R46, R5, !PT ;  /* 0x000000052e057209 */ /* 0x008fe40007810000 */
[----:B------:R-:W-:Y:S05]  /*10770*/  FMNMX.FTZ R73, R73, R8, !PT ;  /* 0x0000000849497209 */ /* 0x000fea0007810000 */
[----:B------:R-:W3:Y:S01]  /*10780*/  MUFU.TANH R240, R79 ;  /* 0x0000004f00f07308 */ /* 0x000ee20000002400 */
[----:B--2---:R-:W-:Y:S09]  /*10790*/  FMNMX.FTZ R0, R119, R5, !PT ;  /* 0x0000000577007209 */ /* 0x004ff20007810000 */
[----:B------:R-:W2:Y:S01]  /*107a0*/  MUFU.TANH R36, R90 ;  /* 0x0000005a00247308 */ /* 0x000ea20000002400 */
[----:B-1----:R-:W-:Y:S01]  /*107b0*/  FMNMX.FTZ R4, R239, R4, !PT ;  /* 0x00000004ef047209 */ /* 0x002fe20007810000 */
[----:B------:R-:W-:Y:S01]  /*107c0*/  FMUL.FTZ R76, R110, c[0x0][0x320] ;  /* 0x0000c8006e4c7a20 */ /* 0x000fe20000410000 */
[----:B------:R-:W-:Y:S02]  /*107d0*/  MOV R110, R45 ;  /* 0x0000002d006e7202 */ /* 0x000fe40000000f00 */
[----:B------:R-:W-:Y:S05]  /*107e0*/  FMNMX.FTZ R72, R72, R6, !PT ;  /* 0x0000000648487209 */ /* 0x000fea0007810000 */
[----:B------:R2:W-:Y:S01]  /*107f0*/  MUFU.TANH R189, R106 ;  /* 0x0000006a00bd7308 */ /* 0x0005e20000002400 */
[----:B------:R-:W-:Y:S01]  /*10800*/  FMUL.FTZ R78, R72, c[0x0][0x2d0] ;  /* 0x0000b400484e7a20 */ /* 0x000fe20000410000 */
[----:B---3--:R-:W-:Y:S01]  /*10810*/  FMNMX.FTZ R0, R240, R0, !PT ;  /* 0x00000000f0007209 */ /* 0x008fe20007810000 */
[----:B------:R-:W-:Y:S07]  /*10820*/  FMUL.FTZ R79, R73, c[0x0][0x2d0] ;  /* 0x0000b400494f7a20 */ /* 0x000fee0000410000 */
[----:B------:R-:W1:Y:S10]  /*10830*/  MUFU.TANH R233, R77 ;  /* 0x0000004d00e97308 */ /* 0x000e740000002400 */
[----:B------:R-:W3:Y:S01]  /*10840*/  MUFU.TANH R236, R89 ;  /* 0x0000005900ec7308 */ /* 0x000ee20000002400 */
[----:B--2---:R-:W-:Y:S04]  /*10850*/  MOV R106, R36 ;  /* 0x00000024006a7202 */ /* 0x004fe80000000f00 */
[----:B------:R-:W-:Y:S01]  /*10860*/  FMNMX.FTZ R5, R106, R0, !PT ;  /* 0x000000006a057209 */ /* 0x000fe20007810000 */
[----:B------:R-:W-:Y:S04]  /*10870*/  FMUL.FTZ R0, R111, c[0x0][0x320] ;  /* 0x0000c8006f007a20 */ /* 0x000fe80000410000 */
[----:B------:R-:W2:Y:S01]  /*10880*/  MUFU.TANH R43, R92 ;  /* 0x0000005c002b7308 */ /* 0x000ea20000002400 */
[----:B------:R-:W-:Y:S02]  /*10890*/  MOV R111, R51 ;  /* 0x00000033006f7202 */ /* 0x000fe40000000f00 */
[----:B-1----:R-:W-:Y:S04]  /*108a0*/  FMNMX.FTZ R4, R233, R4, !PT ;  /* 0x00000004e9047209 */ /* 0x002fe80007810000 */
[----:B------:R-:W-:Y:S03]  /*108b0*/  FMNMX.FTZ R4, R113, R4, !PT ;  /* 0x0000000471047209 */ /* 0x000fe60007810000 */
[----:B------:R-:W1:Y:S01]  /*108c0*/  MUFU.TANH R59, R93 ;  /* 0x0000005d003b7308 */ /* 0x000e620000002400 */
[----:B---3--:R-:W-:Y:S09]  /*108d0*/  FMNMX.FTZ R4, R236, R4, !PT ;  /* 0x00000004ec047209 */ /* 0x008ff20007810000 */
[----:B------:R-:W3:Y:S01]  /*108e0*/  MUFU.TANH R7, R105 ;  /* 0x0000006900077308 */ /* 0x000ee20000002400 */
[----:B--2---:R-:W-:Y:S09]  /*108f0*/  FMNMX.FTZ R4, R43, R4, !PT ;  /* 0x000000042b047209 */ /* 0x004ff20007810000 */
[----:B------:R2:W-:Y:S01]  /*10900*/  MUFU.TANH R75, R0 ;  /* 0x00000000004b7308 */ /* 0x0005e20000002400 */
[----:B-1----:R-:W-:Y:S04]  /*10910*/  FMNMX.FTZ R4, R59, R4, !PT ;  /* 0x000000043b047209 */ /* 0x002fe80007810000 */
[----:B------:R-:W-:Y:S05]  /*10920*/  FMNMX.FTZ R4, R230, R4, !PT ;  /* 0x00000004e6047209 */ /* 0x000fea0007810000 */
[----:B------:R-:W1:Y:S01]  /*10930*/  MUFU.TANH R210, R109 ;  /* 0x0000006d00d27308 */ /* 0x000e620000002400 */
[----:B---3--:R-:W-:Y:S04]  /*10940*/  MOV R115, R7 ;  /* 0x0000000700737202 */ /* 0x008fe80000000f00 */
[----:B------:R-:W-:Y:S05]  /*10950*/  FMNMX.FTZ R4, R115, R4, !PT ;  /* 0x0000000473047209 */ /* 0x000fea0007810000 */
[----:B------:R-:W3:Y:S01]  /*10960*/  MUFU.TANH R37, R91 ;  /* 0x0000005b00257308 */ /* 0x000ee20000002400 */
[----:B------:R-:W-:Y:S01]  /*10970*/  FMNMX.FTZ R4, R104, R4, !PT ;  /* 0x0000000468047209 */ /* 0x000fe20007810000 */
[----:B--2---:R-:W-:Y:S04]  /*10980*/  FADD.FTZ R0, -R73, R2 ;  /* 0x0000000249007221 */ /* 0x004fe80000010100 */
[----:B------:R-:W-:Y:S04]  /*10990*/  FMUL.FTZ R2, R0, c[0x0][0x2d0] ;  /* 0x0000b40000027a20 */ /* 0x000fe80000410000 */
[----:B------:R-:W2:Y:S01]  /*109a0*/  MUFU.TANH R100, R94 ;  /* 0x0000005e00647308 */ /* 0x000ea20000002400 */
[----:B-1----:R-:W-:Y:S05]  /*109b0*/  FMNMX.FTZ R4, R210, R4, !PT ;  /* 0x00000004d2047209 */ /* 0x002fea0007810000 */
[----:B------:R-:W1:Y:S04]  /*109c0*/  SHFL.BFLY PT, R7, R4, 0x2, 0x1f ;  /* 0x0c401f0004077f89 */ /* 0x000e6800000e0000 */
[----:B------:R1:W1:Y:S01]  /*109d0*/  MUFU.EX2 R74, R2 ;  /* 0x00000002004a7308 */ /* 0x0002620000000800 */
[----:B---3--:R-:W-:Y:S04]  /*109e0*/  MOV R109, R37 ;  /* 0x00000025006d7202 */ /* 0x008fe80000000f00 */
[----:B------:R-:W-:Y:S05]  /*109f0*/  FMNMX.FTZ R5, R109, R5, !PT ;  /* 0x000000056d057209 */ /* 0x000fea0007810000 */
[----:B------:R-:W3:Y:S01]  /*10a00*/  MUFU.TANH R102, R95 ;  /* 0x0000005f00667308 */ /* 0x000ee20000002400 */
[----:B--2---:R-:W-:Y:S09]  /*10a10*/  FMNMX.FTZ R5, R100, R5, !PT ;  /* 0x0000000564057209 */ /* 0x004ff20007810000 */
[----:B------:R-:W2:Y:S01]  /*10a20*/  MUFU.TANH R62, R107 ;  /* 0x0000006b003e7308 */ /* 0x000ea20000002400 */
[----:B-1----:R-:W-:Y:S01]  /*10a30*/  FMNMX.FTZ R4, R4, R7, !PT ;  /* 0x0000000704047209 */ /* 0x002fe20007810000 */
[----:B------:R-:W-:Y:S02]  /*10a40*/  FADD.FTZ R2, -R72, R3 ;  /* 0x0000000348027221 */ /* 0x000fe40000010100 */
[--C-:B------:R-:W-:Y:S02]  /*10a50*/  FFMA.FTZ R7, R33, c[0x0][0x2d0], -R79.reuse ;  /* 0x0000b40021077a23 */ /* 0x100fe4000001084f */
[----:B------:R-:W1:Y:S01]  /*10a60*/  SHFL.BFLY PT, R71, R4, 0x1, 0x1f ;  /* 0x0c201f0004477f89 */ /* 0x000e6200000e0000 */
[----:B------:R-:W-:Y:S03]  /*10a70*/  FMUL.FTZ R2, R2, c[0x0][0x2d0] ;  /* 0x0000b40002027a20 */ /* 0x000fe60000410000 */
[----:B------:R-:W1:Y:S01]  /*10a80*/  MUFU.TANH R76, R76 ;  /* 0x0000004c004c7308 */ /* 0x000e620000002400 */
[----:B------:R-:W-:Y:S01]  /*10a90*/  FMUL.FTZ R33, R74, R149 ;  /* 0x000000954a217220 */ /* 0x000fe20000410000 */
[----:B---3--:R-:W-:Y:S04]  /*10aa0*/  FMNMX.FTZ R5, R102, R5, !PT ;  /* 0x0000000566057209 */ /* 0x008fe80007810000 */
[----:B------:R-:W-:Y:S04]  /*10ab0*/  FMNMX.FTZ R5, R189, R5, !PT ;  /* 0x00000005bd057209 */ /* 0x000fe80007810000 */
[----:B------:R3:W3:Y:S01]  /*10ac0*/  MUFU.EX2 R69, R2 ;  /* 0x0000000200457308 */ /* 0x0006e20000000800 */
[----:B--2---:R-:W-:Y:S01]  /*10ad0*/  FMNMX.FTZ R0, R62, R5, !PT ;  /* 0x000000053e007209 */ /* 0x004fe20007810000 */
[----:B------:R-:W-:Y:S02]  /*10ae0*/  FFMA.FTZ R5, R21, c[0x0][0x2d0], -R79 ;  /* 0x0000b40015057a23 */ /* 0x000fe4000001084f */
[----:B------:R-:W-:Y:S06]  /*10af0*/  IMAD.MOV.U32 R107, RZ, RZ, R59 ;  /* 0x000000ffff6b7224 */ /* 0x000fec00078e003b */
[----:B------:R2:W-:Y:S01]  /*10b00*/  MUFU.EX2 R90, R5 ;  /* 0x00000005005a7308 */ /* 0x0005e20000000800 */
[----:B-1----:R-:W-:Y:S01]  /*10b10*/  FMNMX.FTZ R71, R4, R71, !PT ;  /* 0x0000004704477209 */ /* 0x002fe20007810000 */
[----:B------:R-:W-:Y:S01]  /*10b20*/  FFMA.FTZ R4, R184, c[0x0][0x2d0], -R79 ;  /* 0x0000b400b8047a23 */ /* 0x000fe2000001084f */
[----:B------:R-:W-:Y:S02]  /*10b30*/  FMNMX.FTZ R0, R76, R0, !PT ;  /* 0x000000004c007209 */ /* 0x000fe40007810000 */
[----:B------:R-:W-:Y:S01]  /*10b40*/  MOV R184, R247 ;  /* 0x000000f700b87202 */ /* 0x000fe20000000f00 */
[----:B------:R-:W-:Y:S01]  /*10b50*/  FMUL.FTZ R105, R71, c[0x0][0x2d0] ;  /* 0x0000b40047697a20 */ /* 0x000fe20000410000 */
[----:B------:R-:W-:Y:S03]  /*10b60*/  FMNMX.FTZ R0, R75, R0, !PT ;  /* 0x000000004b007209 */ /* 0x000fe60007810000 */
[----:B------:R-:W-:Y:S01]  /*10b70*/  MUFU.EX2 R223, R4 ;  /* 0x0000000400df7308 */ /* 0x000fe20000000800 */
[----:B------:R-:W-:Y:S01]  /*10b80*/  FFMA.FTZ R104, R104, c[0x0][0x2d0], -R105 ;  /* 0x0000b40068687a23 */ /* 0x000fe20000010869 */
[----:B------:R-:W1:Y:S01]  /*10b90*/  SHFL.BFLY PT, R3, R0, 0x2, 0x1f ;  /* 0x0c401f0000037f89 */ /* 0x000e6200000e0000 */
[----:B---3--:R-:W-:Y:S01]  /*10ba0*/  FADD.FTZ R2, -R71, R116 ;  /* 0x0000007447027221 */ /* 0x008fe20000010100 */
[----:B------:R-:W-:Y:S01]  /*10bb0*/  MOV R116, R42 ;  /* 0x0000002a00747202 */ /* 0x000fe20000000f00 */
[----:B------:R-:W-:Y:S02]  /*10bc0*/  FMUL.FTZ R51, R69, R167 ;  /* 0x000000a745337220 */ /* 0x000fe40000410000 */
[----:B------:R-:W-:Y:S03]  /*10bd0*/  FMUL.FTZ R2, R2, c[0x0][0x2d0] ;  /* 0x0000b40002027a20 */ /* 0x000fe60000410000 */
[----:B------:R-:W-:Y:S01]  /*10be0*/  MUFU.EX2 R94, R7 ;  /* 0x00000007005e7308 */ /* 0x000fe20000000800 */
[----:B--2---:R-:W-:Y:S09]  /*10bf0*/  @P0 MOV R5, R55 ;  /* 0x0000003700050202 */ /* 0x004ff20000000f00 */
[----:B------:R2:W3:Y:S01]  /*10c00*/  MUFU.EX2 R68, R2 ;  /* 0x0000000200447308 */ /* 0x0004e20000000800 */
[----:B-1----:R-:W-:Y:S01]  /*10c10*/  FMNMX.FTZ R0, R0, R3, !PT ;  /* 0x0000000300007209 */ /* 0x002fe20007810000 */
[--C-:B------:R-:W-:Y:S08]  /*10c20*/  FFMA.FTZ R3, R17, c[0x0][0x2d0], -R79.reuse ;  /* 0x0000b40011037a23 */ /* 0x100ff0000001084f */
[----:B------:R-:W-:Y:S01]  /*10c30*/  MUFU.EX2 R104, R104 ;  /* 0x0000006800687308 */ /* 0x000fe20000000800 */
[----:B------:R-:W-:Y:S01]  /*10c40*/  FMUL.FTZ R17, R74, R133 ;  /* 0x000000854a117220 */ /* 0x000fe20000410000 */
[----:B------:R-:W-:Y:S04]  /*10c50*/  MOV R133, R63 ;  /* 0x0000003f00857202 */ /* 0x000fe80000000f00 */
[----:B------:R-:W-:Y:S02]  /*10c60*/  MOV R149, R133 ;  /* 0x0000008500957202 */ /* 0x000fe40000000f00 */
[----:B------:R-:W-:Y:S02]  /*10c70*/  MOV R133, R98 ;  /* 0x0000006200857202 */ /* 0x000fe40000000f00 */
[----:B------:R1:W-:Y:S01]  /*10c80*/  MUFU.EX2 R10, R3 ;  /* 0x00000003000a7308 */ /* 0x0003e20000000800 */
[--C-:B--2---:R-:W-:Y:S02]  /*10c90*/  FFMA.FTZ R2, R118, c[0x0][0x2d0], -R79.reuse ;  /* 0x0000b40076027a23 */ /* 0x104fe4000001084f */
[----:B---3--:R-:W-:Y:S07]  /*10ca0*/  FMUL.FTZ R45, R68, R161 ;  /* 0x000000a1442d7220 */ /* 0x008fee0000410000 */
[----:B------:R2:W3:Y:S01]  /*10cb0*/  MUFU.EX2 R243, R2 ;  /* 0x0000000200f37308 */ /* 0x0004e20000000800 */
[--C-:B-1----:R-:W-:Y:S01]  /*10cc0*/  FFMA.FTZ R3, R187, c[0x0][0x2d0], -R78.reuse ;  /* 0x0000b400bb037a23 */ /* 0x102fe2000001084e */
[----:B------:R-:W-:Y:S08]  /*10cd0*/  MOV R187, R62 ;  /* 0x0000003e00bb7202 */ /* 0x000ff00000000f00 */
[----:B------:R1:W-:Y:S01]  /*10ce0*/  MUFU.EX2 R222, R3 ;  /* 0x0000000300de7308 */ /* 0x0003e20000000800 */
[----:B--2---:R-:W-:Y:S01]  /*10cf0*/  FFMA.FTZ R2, R16, c[0x0][0x2d0], -R79 ;  /* 0x0000b40010027a23 */ /* 0x004fe2000001084f */
[----:B---3--:R-:W-:Y:S01]  /*10d00*/  F2FP.BF16.PACK_AB R80, R243, R223 ;  /* 0x000000dff350723e */ /* 0x008fe200000010ff */
[----:B------:R-:W-:Y:S01]  /*10d10*/  FMUL.FTZ R16, R74, R132 ;  /* 0x000000844a107220 */ /* 0x000fe20000410000 */
[----:B------:R-:W-:Y:S06]  /*10d20*/  MOV R132, R44 ;  /* 0x0000002c00847202 */ /* 0x000fec0000000f00 */
[----:B------:R2:W-:Y:S01]  /*10d30*/  MUFU.EX2 R36, R2 ;  /* 0x0000000200247308 */ /* 0x0005e20000000800 */
[----:B------:R-:W-:Y:S02]  /*10d40*/  FMUL.FTZ R44, R68, R160 ;  /* 0x000000a0442c7220 */ /* 0x000fe40000410000 */
[--C-:B-1----:R-:W-:Y:S01]  /*10d50*/  FFMA.FTZ R3, R185, c[0x0][0x2d0], -R78.reuse ;  /* 0x0000b400b9037a23 */ /* 0x102fe2000001084e */
[----:B------:R-:W-:Y:S06]  /*10d60*/  MOV R185, R88 ;  /* 0x0000005800b97202 */ /* 0x000fec0000000f00 */
[----:B------:R1:W3:Y:S01]  /*10d70*/  MUFU.EX2 R242, R3 ;  /* 0x0000000300f27308 */ /* 0x0002e20000000800 */
[----:B--2---:R-:W2:Y:S01]  /*10d80*/  SHFL.BFLY PT, R2, R0, 0x1, 0x1f ;  /* 0x0c201f0000027f89 */ /* 0x004ea200000e0000 */
[--C-:B-1----:R-:W-:Y:S01]  /*10d90*/  FFMA.FTZ R3, R18, c[0x0][0x2d0], -R78.reuse ;  /* 0x0000b40012037a23 */ /* 0x102fe2000001084e */
[----:B---3--:R-:W-:Y:S01]  /*10da0*/  F2FP.BF16.PACK_AB R81, R242, R222 ;  /* 0x000000def251723e */ /* 0x008fe200000010ff */
[----:B------:R-:W-:Y:S01]  /*10db0*/  FMUL.FTZ R18, R69, R134 ;  /* 0x0000008645127220 */ /* 0x000fe20000410000 */
[----:B------:R-:W-:Y:S05]  /*10dc0*/  MOV R134, R60 ;  /* 0x0000003c00867202 */ /* 0x000fea0000000f00 */
[----:B------:R1:W-:Y:S01]  /*10dd0*/  MUFU.EX2 R50, R3 ;  /* 0x0000000300327308 */ /* 0x0003e20000000800 */
[----:B------:R-:W-:Y:S01]  /*10de0*/  FMUL.FTZ R60, R68, R176 ;  /* 0x000000b0443c7220 */ /* 0x000fe20000410000 */
[----:B--2---:R-:W-:Y:S01]  /*10df0*/  FMNMX.FTZ R70, R0, R2, !PT ;  /* 0x0000000200467209 */ /* 0x004fe20007810000 */
[----:B------:R-:W-:Y:S01]  /*10e00*/  FFMA.FTZ R2, R194, c[0x0][0x2d0], -R105 ;  /* 0x0000b400c2027a23 */ /* 0x000fe20000010869 */
[----:B------:R-:W-:Y:S01]  /*10e10*/  MOV R194, R57 ;  /* 0x0000003900c27202 */ /* 0x000fe20000000f00 */
[----:B------:R-:W-:Y:S02]  /*10e20*/  FMUL.FTZ R57, R68, R173 ;  /* 0x000000ad44397220 */ /* 0x000fe40000410000 */
[----:B------:R-:W-:Y:S02]  /*10e30*/  FMUL.FTZ R77, R70, c[0x0][0x2d0] ;  /* 0x0000b400464d7a20 */ /* 0x000fe40000410000 */
[----:B------:R-:W-:Y:S01]  /*10e40*/  FFMA.FTZ R0, R19, c[0x0][0x2d0], -R78 ;  /* 0x0000b40013007a23 */ /* 0x000fe2000001084e */
[----:B------:R2:W-:Y:S01]  /*10e50*/  MUFU.EX2 R118, R2 ;  /* 0x0000000200767308 */ /* 0x0005e20000000800 */
[----:B------:R-:W-:Y:S01]  /*10e60*/  FMUL.FTZ R19, R69, R135 ;  /* 0x0000008745137220 */ /* 0x000fe20000410000 */
[----:B------:R-:W-:Y:S01]  /*10e70*/  MOV R135, R61 ;  /* 0x0000003d00877202 */ /* 0x000fe20000000f00 */
[----:B------:R-:W-:Y:S02]  /*10e80*/  FMUL.FTZ R61, R68, R177 ;  /* 0x000000b1443d7220 */ /* 0x000fe40000410000 */
[----:B------:R-:W-:Y:S05]  /*10e90*/  FFMA.FTZ R75, R75, c[0x0][0x2d0], -R77 ;  /* 0x0000b4004b4b7a23 */ /* 0x000fea000001084d */
[----:B------:R3:W3:Y:S01]  /*10ea0*/  MUFU.EX2 R191, R0 ;  /* 0x0000000000bf7308 */ /* 0x0006e20000000800 */
[----:B-1----:R-:W-:Y:S09]  /*10eb0*/  FFMA.FTZ R3, R20, c[0x0][0x2d0], -R79 ;  /* 0x0000b40014037a23 */ /* 0x002ff2000001084f */
[----:B------:R-:W-:Y:S01]  /*10ec0*/  MUFU.EX2 R89, R3 ;  /* 0x0000000300597308 */ /* 0x000fe20000000800 */
[----:B--2---:R-:W-:Y:S01]  /*10ed0*/  FFMA.FTZ R2, R186, c[0x0][0x2d0], -R105 ;  /* 0x0000b400ba027a23 */ /* 0x004fe20000010869 */
[----:B------:R-:W-:Y:S01]  /*10ee0*/  MOV R186, R40 ;  /* 0x0000002800ba7202 */ /* 0x000fe20000000f00 */
[----:B------:R-:W-:Y:S07]  /*10ef0*/  FMUL.FTZ R40, R68, R156 ;  /* 0x0000009c44287220 */ /* 0x000fee0000410000 */
[----:B------:R1:W2:Y:S01]  /*10f00*/  MUFU.EX2 R114, R2 ;  /* 0x0000000200727308 */ /* 0x0002a20000000800 */
[----:B---3--:R-:W-:Y:S01]  /*10f10*/  FADD.FTZ R0, -R70, R117 ;  /* 0x0000007546007221 */ /* 0x008fe20000010100 */
[----:B------:R-:W-:Y:S02]  /*10f20*/  F2FP.BF16.PACK_AB R83, R191, R50 ;  /* 0x00000032bf53723e */ /* 0x000fe400000010ff */
[----:B------:R-:W-:Y:S01]  /*10f30*/  MOV R117, R84 ;  /* 0x0000005400757202 */ /* 0x000fe20000000f00 */
[----:B------:R-:W-:Y:S05]  /*10f40*/  FMUL.FTZ R0, R0, c[0x0][0x2d0] ;  /* 0x0000b40000007a20 */ /* 0x000fea0000410000 */
[----:B------:R-:W-:Y:S10]  /*10f50*/  MUFU.EX2 R75, R75 ;  /* 0x0000004b004b7308 */ /* 0x000ff40000000800 */
[----:B------:R-:W3:Y:S01]  /*10f60*/  MUFU.EX2 R0, R0 ;  /* 0x0000000000007308 */ /* 0x000ee20000000800 */
[----:B-1----:R-:W-:Y:S01]  /*10f70*/  FFMA.FTZ R2, R12, c[0x0][0x2d0], -R105 ;  /* 0x0000b4000c027a23 */ /* 0x002fe20000010869 */
[----:B--2---:R-:W-:Y:S01]  /*10f80*/  F2FP.BF16.PACK_AB R64, R114, R118 ;  /* 0x000000767240723e */ /* 0x004fe200000010ff */
[C---:B------:R-:W-:Y:S02]  /*10f90*/  FMUL.FTZ R12, R68.reuse, R128 ;  /* 0x00000080440c7220 */ /* 0x040fe40000410000 */
[----:B------:R-:W-:Y:S05]  /*10fa0*/  IMAD.MOV.U32 R128, RZ, RZ, R41 ;  /* 0x000000ffff807224 */ /* 0x000fea00078e0029 */
[----:B------:R1:W-:Y:S01]  /*10fb0*/  MUFU.EX2 R52, R2 ;  /* 0x0000000200347308 */ /* 0x0003e20000000800 */
[----:B------:R-:W-:Y:S02]  /*10fc0*/  FMUL.FTZ R41, R68, R157 ;  /* 0x0000009d44297220 */ /* 0x000fe40000410000 */
[C---:B---3--:R-:W-:Y:S02]  /*10fd0*/  FMUL.FTZ R42, R0.reuse, R158 ;  /* 0x0000009e002a7220 */ /* 0x048fe40000410000 */
[C---:B------:R-:W-:Y:S02]  /*10fe0*/  FMUL.FTZ R59, R0.reuse, R175 ;  /* 0x000000af003b7220 */ /* 0x040fe40000410000 */
[C---:B------:R-:W-:Y:S02]  /*10ff0*/  FMUL.FTZ R62, R0.reuse, R178 ;  /* 0x000000b2003e7220 */ /* 0x040fe40000410000 */
[----:B------:R-:W-:Y:S02]  /*11000*/  FMUL.FTZ R63, R0, R179 ;  /* 0x000000b3003f7220 */ /* 0x000fe40000410000 */
[----:B-1----:R-:W-:Y:S02]  /*11010*/  FFMA.FTZ R2, R13, c[0x0][0x2d0], -R105 ;  /* 0x0000b4000d027a23 */ /* 0x002fe40000010869 */
[C---:B------:R-:W-:Y:S01]  /*11020*/  FMUL.FTZ R13, R68.reuse, R129 ;  /* 0x00000081440d7220 */ /* 0x040fe20000410000 */
[----:B------:R-:W-:Y:S01]  /*11030*/  MOV R129, R86 ;  /* 0x0000005600817202 */ /* 0x000fe20000000f00 */
[----:B------:R1:W-:Y:S02]  /*11040*/  MUFU.EX2 R53, R2 ;  /* 0x0000000200357308 */ /* 0x0003e40000000800 */
[--C-:B-1----:R-:W-:Y:S01]  /*11050*/  FFMA.FTZ R2, R193, c[0x0][0x2d0], -R77.reuse ;  /* 0x0000b400c1027a23 */ /* 0x102fe2000001084d */
[----:B------:R-:W-:Y:S01]  /*11060*/  MOV R193, R56 ;  /* 0x0000003800c17202 */ /* 0x000fe20000000f00 */
[----:B------:R-:W-:Y:S06]  /*11070*/  FMUL.FTZ R56, R68, R172 ;  /* 0x000000ac44387220 */ /* 0x000fec0000410000 */
[----:B------:R1:W-:Y:S02]  /*11080*/  MUFU.EX2 R101, R2 ;  /* 0x0000000200657308 */ /* 0x0003e40000000800 */
[--C-:B-1----:R-:W-:Y:S01]  /*11090*/  FFMA.FTZ R2, R192, c[0x0][0x2d0], -R77.reuse ;  /* 0x0000b400c0027a23 */ /* 0x102fe2000001084d */
[----:B------:R-:W-:Y:S07]  /*110a0*/  MOV R192, R10 ;  /* 0x0000000a00c07202 */ /* 0x000fee0000000f00 */
[----:B------:R1:W2:Y:S02]  /*110b0*/  MUFU.EX2 R200, R2 ;  /* 0x0000000200c87308 */ /* 0x0002a40000000800 */
[--C-:B-1----:R-:W-:Y:S01]  /*110c0*/  FFMA.FTZ R2, R14, c[0x0][0x2d0], -R77.reuse ;  /* 0x0000b4000e027a23 */ /* 0x102fe2000001084d */
[----:B--2---:R-:W-:Y:S01]  /*110d0*/  F2FP.BF16.PACK_AB R65, R200, R101 ;  /* 0x00000065c841723e */ /* 0x004fe200000010ff */
[C---:B------:R-:W-:Y:S01]  /*110e0*/  FMUL.FTZ R14, R0.reuse, R130 ;  /* 0x00000082000e7220 */ /* 0x040fe20000410000 */
[----:B------:R-:W-:Y:S05]  /*110f0*/  MOV R130, R85 ;  /* 0x0000005500827202 */ /* 0x000fea0000000f00 */
[----:B------:R1:W-:Y:S02]  /*11100*/  MUFU.EX2 R201, R2 ;  /* 0x0000000200c97308 */ /* 0x0003e40000000800 */
[----:B-1----:R-:W-:Y:S02]  /*11110*/  FFMA.FTZ R2, R15, c[0x0][0x2d0], -R77 ;  /* 0x0000b4000f027a23 */ /* 0x002fe4000001084d */
[C---:B------:R-:W-:Y:S01]  /*11120*/  FMUL.FTZ R15, R0.reuse, R131 ;  /* 0x00000083000f7220 */ /* 0x040fe20000410000 */
[----:B------:R-:W-:Y:S05]  /*11130*/  MOV R131, R43 ;  /* 0x0000002b00837202 */ /* 0x000fea0000000f00 */
[----:B------:R1:W2:Y:S01]  /*11140*/  MUFU.EX2 R204, R2 ;  /* 0x0000000200cc7308 */ /* 0x0002a20000000800 */
[----:B------:R-:W-:Y:S01]  /*11150*/  FMUL.FTZ R43, R0, R159 ;  /* 0x0000009f002b7220 */ /* 0x000fe20000410000 */
[----:B-1----:R-:W-:Y:S02]  /*11160*/  @P0 SHF.R.S32.HI R2, RZ, 0x1f, R244 ;  /* 0x0000001fff020819 */ /* 0x002fe400000114f4 */
[----:B--2---:R-:W-:Y:S03]  /*11170*/  F2FP.BF16.PACK_AB R67, R204, R201 ;  /* 0x000000c9cc43723e */ /* 0x004fe600000010ff */
[----:B------:R-:W-:Y:S02]  /*11180*/  @P0 IMAD R4, R2, c[0x0][0x1e0], RZ ;  /* 0x0000780002040a24 */ /* 0x000fe400078e02ff */
[C---:B------:R-:W-:Y:S04]  /*11190*/  @P0 IMAD.WIDE.U32 R2, R244.reuse, c[0x0][0x1e0], RZ ;  /* 0x00007800f4020a25 */ /* 0x040fe800078e00ff */
[----:B------:R-:W-:Y:S02]  /*111a0*/  @P0 IMAD R6, R244, c[0x0][0x1e4], R4 ;  /* 0x00007900f4060a24 */ /* 0x000fe400078e0204 */
[----:B----4-:R-:W-:Y:S03]  /*111b0*/  @P0 IMAD.MOV.U32 R4, RZ, RZ, R38 ;  /* 0x000000ffff040224 */ /* 0x010fe600078e0026 */
[----:B------:R-:W-:Y:S01]  /*111c0*/  @P0 IADD3 R3, R3, R6, RZ ;  /* 0x0000000603030210 */ /* 0x000fe20007ffe0ff */
[----:B------:R-:W-:Y:S04]  /*111d0*/  @P0 IMAD.WIDE.U32 R4, R2, 0x70, R4 ;  /* 0x0000007002040825 */ /* 0x000fe800078e0004 */
[----:B------:R-:W-:Y:S01]  /*111e0*/  @P0 IMAD R3, R3, 0x70, RZ ;  /* 0x0000007003030824 */ /* 0x000fe200078e02ff */
[----:B------:R-:W-:Y:S01]  /*111f0*/  @P0 LEA R2, P2, R4, c[0x0][0x1c8], 0x1 ;  /* 0x0000720004020a11 */ /* 0x000fe200078408ff */
[----:B------:R-:W-:Y:S03]  /*11200*/  FFMA.FTZ R6, R32, c[0x0][0x2d0], -R79 ;  /* 0x0000b40020067a23 */ /* 0x000fe6000001084f */
[----:B------:R-:W-:Y:S01]  /*11210*/  @P0 IADD3 R3, R5, R3, RZ ;  /* 0x0000000305030210 */ /* 0x000fe20007ffe0ff */
[----:B------:R1:W-:Y:S03]  /*11220*/  MUFU.EX2 R92, R6 ;  /* 0x00000006005c7308 */ /* 0x0003e60000000800 */
[----:B------:R-:W-:Y:S01]  /*11230*/  @P0 LEA.HI.X R3, R4, c[0x0][0x1cc], R3, 0x1, P2 ;  /* 0x0000730004030a11 */ /* 0x000fe200010f0c03 */
[--C-:B------:R-:W-:Y:S04]  /*11240*/  FFMA.FTZ R4, R22, c[0x0][0x2d0], -R78.reuse ;  /* 0x0000b40016047a23 */ /* 0x100fe8000001084e */
[----:B------:R2:W-:Y:S02]  /*11250*/  @P0 LDGSTS.E.BYPASS.LTC128B.128 [R241+0x3900], [R2.64], !P6 ;  /* 0x0390000002f10fae */ /* 0x0005e4000f101d4a */
[----:B------:R3:W-:Y:S01]  /*11260*/  MUFU.EX2 R251, R4 ;  /* 0x0000000400fb7308 */ /* 0x0007e20000000800 */
[----:B-1----:R-:W-:Y:S04]  /*11270*/  @P0 IADD3 R6, P1, R2, UR6, RZ ;  /* 0x0000000602060c10 */ /* 0x002fe8000ff3e0ff */
[----:B------:R-:W-:Y:S02]  /*11280*/  @P0 IADD3.X R7, R3, UR7, RZ, P1, !PT ;  /* 0x0000000703070c10 */ /* 0x000fe40008ffe4ff */
[----:B------:R-:W-:Y:S03]  /*11290*/  @P0 IADD3 R10, P3, R6, UR6, RZ ;  /* 0x00000006060a0c10 */ /* 0x000fe6000ff7e0ff */
[----:B------:R1:W-:Y:S01]  /*112a0*/  @P0 LDGSTS.E.BYPASS.LTC128B.128 [R241+0x4100], [R6.64], !P6 ;  /* 0x0410000006f10fae */ /* 0x0003e2000f101d4a */
[----:B------:R-:W-:Y:S01]  /*112b0*/  @P0 IADD3.X R11, R7, UR7, RZ, P3, !PT ;  /* 0x00000007070b0c10 */ /* 0x000fe20009ffe4ff */
[--C-:B--2---:R-:W-:Y:S01]  /*112c0*/  FFMA.FTZ R2, R23, c[0x0][0x2d0], -R78.reuse ;  /* 0x0000b40017027a23 */ /* 0x104fe2000001084e */
[----:B------:R-:W-:Y:S03]  /*112d0*/  @P0 IADD3 R8, P2, R10, UR6, RZ ;  /* 0x000000060a080c10 */ /* 0x000fe6000ff5e0ff */
[----:B------:R2:W4:Y:S01]  /*112e0*/  MUFU.EX2 R91, R2 ;  /* 0x00000002005b7308 */ /* 0x0005220000000800 */
[----:B------:R-:W-:Y:S01]  /*112f0*/  @P0 IADD3.X R9, R11, UR7, RZ, P2, !PT ;  /* 0x000000070b090c10 */ /* 0x000fe200097fe4ff */
[----:B------:R4:W-:Y:S01]  /*11300*/  @P0 LDGSTS.E.BYPASS.LTC128B.128 [R241+0x4900], [R10.64], !P6 ;  /* 0x049000000af10fae */ /* 0x0009e2000f101d4a */
[----:B---3--:R-:W-:Y:S04]  /*11310*/  @P0 IADD3 R4, P1, R8, UR6, RZ ;  /* 0x0000000608040c10 */ /* 0x008fe8000ff3e0ff */
[----:B------:R-:W-:Y:S03]  /*11320*/  @P0 IADD3.X R5, R9, UR7, RZ, P1, !PT ;  /* 0x0000000709050c10 */ /* 0x000fe60008ffe4ff */
[----:B------:R3:W-:Y:S08]  /*11330*/  @P0 LDGSTS.E.BYPASS.LTC128B.128 [R241+0x5100], [R8.64], !P6 ;  /* 0x0510000008f10fae */ /* 0x0007f0000f101d4a */
[----:B------:R3:W-:Y:S01]  /*11340*/  @P0 LDGSTS.E.BYPASS.LTC128B.128 [R241+0x5900], [R4.64], !P6 ;  /* 0x0590000004f10fae */ /* 0x0007e2000f101d4a */
[--C-:B-1----:R-:W-:Y:S02]  /*11350*/  FFMA.FTZ R7, R34, c[0x0][0x2d0], -R78.reuse ;  /* 0x0000b40022077a23 */ /* 0x102fe4000001084e */
[----:B------:R-:W-:Y:S01]  /*11360*/  FMUL.FTZ R34, R69, R150 ;  /* 0x0000009645227220 */ /* 0x000fe20000410000 */
[----:B--2---:R-:W-:Y:S01]  /*11370*/  @P0 IADD3 R2, P2, R4, UR6, RZ ;  /* 0x0000000604020c10 */ /* 0x004fe2000ff5e0ff */
[----:B------:R1:W-:Y:S03]  /*11380*/  MUFU.EX2 R93, R7 ;  /* 0x00000007005d7308 */ /* 0x0003e60000000800 */
[----:B------:R-:W-:Y:S01]  /*11390*/  @P0 IADD3.X R3, R5, UR7, RZ, P2, !PT ;  /* 0x0000000705030c10 */ /* 0x000fe200097fe4ff */
[----:B----4-:R-:W-:Y:S01]  /*113a0*/  FMUL.FTZ R11, R0, R127 ;  /* 0x0000007f000b7220 */ /* 0x010fe20000410000 */
[----:B------:R-:W-:Y:S01]  /*113b0*/  @P0 IADD3 R6, P1, R2, UR6, RZ ;  /* 0x0000000602060c10 */ /* 0x000fe2000ff3e0ff */
[----:B------:R-:W-:Y:S01]  /*113c0*/  FMUL.FTZ R10, R0, R126 ;  /* 0x0000007e000a7220 */ /* 0x000fe20000410000 */
[----:B------:R-:W-:Y:S01]  /*113d0*/  MOV R127, R52 ;  /* 0x00000034007f7202 */ /* 0x000fe20000000f00 */
[----:B------:R2:W-:Y:S01]  /*113e0*/  @P0 LDGSTS.E.BYPASS.LTC128B.128 [R241+0x6100], [R2.64], !P6 ;  /* 0x0610000002f10fae */ /* 0x0005e2000f101d4a */
[----:B------:R-:W-:Y:S01]  /*113f0*/  MOV R126, R50 ;  /* 0x00000032007e7202 */ /* 0x000fe20000000f00 */
[----:B------:R-:W-:Y:S02]  /*11400*/  FMUL.FTZ R50, R69, R166 ;  /* 0x000000a645327220 */ /* 0x000fe40000410000 */
[C---:B---3--:R-:W-:Y:S01]  /*11410*/  FMUL.FTZ R8, R68.reuse, R124 ;  /* 0x0000007c44087220 */ /* 0x048fe20000410000 */
[----:B------:R-:W-:Y:S01]  /*11420*/  MOV R124, R53 ;  /* 0x00000035007c7202 */ /* 0x000fe20000000f00 */
[----:B------:R-:W-:Y:S02]  /*11430*/  FMUL.FTZ R9, R68, R125 ;  /* 0x0000007d44097220 */ /* 0x000fe40000410000 */
[----:B------:R-:W-:Y:S01]  /*11440*/  IMAD.MOV.U32 R125, RZ, RZ, R87 ;  /* 0x000000ffff7d7224 */ /* 0x000fe200078e0057 */
[----:B------:R-:W-:Y:S01]  /*11450*/  F2FP.BF16.PACK_AB R66, R124, R127 ;  /* 0x0000007f7c42723e */ /* 0x000fe200000010ff */
[----:B------:R-:W-:Y:S02]  /*11460*/  FFMA.FTZ R4, R35, c[0x0][0x2d0], -R78 ;  /* 0x0000b40023047a23 */ /* 0x000fe4000001084e */
[----:B------:R-:W-:Y:S01]  /*11470*/  FMUL.FTZ R5, R74, R121 ;  /* 0x000000794a057220 */ /* 0x000fe20000410000 */
[----:B------:R-:W-:Y:S01]  /*11480*/  MOV R121, R91 ;  /* 0x0000005b00797202 */ /* 0x000fe20000000f00 */
[----:B------:R3:W4:Y:S01]  /*11490*/  MUFU.EX2 R32, R4 ;  /* 0x0000000400207308 */ /* 0x0007220000000800 */
[----:B-1----:R-:W-:Y:S01]  /*114a0*/  @P0 IADD3.X R7, R3, UR7, RZ, P1, !PT ;  /* 0x0000000703070c10 */ /* 0x002fe20008ffe4ff */
[C---:B------:R-:W-:Y:S04]  /*114b0*/  FMUL.FTZ R35, R69.reuse, R151 ;  /* 0x0000009745237220 */ /* 0x040fe80000410000 */
[----:B------:R1:W-:Y:S01]  /*114c0*/  @P0 LDGSTS.E.BYPASS.LTC128B.128 [R241+0x6900], [R6.64], !P6 ;  /* 0x0690000006f10fae */ /* 0x0003e2000f101d4a */
[--C-:B--2---:R-:W-:Y:S01]  /*114d0*/  FFMA.FTZ R2, R24, c[0x0][0x2d0], -R105.reuse ;  /* 0x0000b40018027a23 */ /* 0x104fe20000010869 */
[----:B------:R-:W-:Y:S01]  /*114e0*/  MOV R3, R36 ;  /* 0x0000002400037202 */ /* 0x000fe20000000f00 */
[----:B------:R-:W-:Y:S05]  /*114f0*/  FMUL.FTZ R24, R68, R140 ;  /* 0x0000008c44187220 */ /* 0x000fea0000410000 */
[----:B------:R-:W2:Y:S01]  /*11500*/  LDSM.16.MT88.4 R20, [R224+0x100] ;  /* 0x00010000e014783b */ /* 0x000ea20000004200 */
[----:B------:R1:W-:Y:S01]  /*11510*/  MUFU.EX2 R248, R2 ;  /* 0x0000000200f87308 */ /* 0x0003e20000000800 */
[----:B------:R-:W-:Y:S06]  /*11520*/  F2FP.BF16.PACK_AB R82, R192, R3 ;  /* 0x00000003c052723e */ /* 0x000fec00000010ff */
[----:B------:R-:W2:Y:S01]  /*11530*/  LDSM.16.MT88.4 R36, [R227+0x100] ;  /* 0x00010000e324783b */ /* 0x000ea20000004200 */
[C---:B---3--:R-:W-:Y:S02]  /*11540*/  FMUL.FTZ R4, R74.reuse, R120 ;  /* 0x000000784a047220 */ /* 0x048fe40000410000 */
[----:B----4-:R-:W-:Y:S02]  /*11550*/  IMAD.MOV.U32 R140, RZ, RZ, R32 ;  /* 0x000000ffff8c7224 */ /* 0x010fe400078e0020 */
[----:B------:R-:W-:Y:S01]  /*11560*/  FMUL.FTZ R32, R74, R148 ;  /* 0x000000944a207220 */ /* 0x000fe20000410000 */
[----:B------:R-:W-:Y:S02]  /*11570*/  MOV R148, R245 ;  /* 0x000000f500947202 */ /* 0x000fe40000000f00 */
[----:B------:R-:W3:Y:S01]  /*11580*/  LDSM.16.MT88.4 R52, [R225+0x100] ;  /* 0x00010000e134783b */ /* 0x000ee20000004200 */
[C---:B-1----:R-:W-:Y:S01]  /*11590*/  FMUL.FTZ R6, R69.reuse, R122 ;  /* 0x0000007a45067220 */ /* 0x042fe20000410000 */
[----:B------:R-:W-:Y:S01]  /*115a0*/  MOV R122, R90 ;  /* 0x0000005a007a7202 */ /* 0x000fe20000000f00 */
[----:B------:R-:W-:Y:S01]  /*115b0*/  FMUL.FTZ R7, R69, R123 ;  /* 0x0000007b45077220 */ /* 0x000fe20000410000 */
[----:B------:R-:W-:Y:S04]  /*115c0*/  MOV R123, R89 ;  /* 0x00000059007b7202 */ /* 0x000fe80000000f00 */
[----:B------:R-:W1:Y:S01]  /*115d0*/  LDSM.16.MT88.4 R84, [R226+0x100] ;  /* 0x00010000e254783b */ /* 0x000e620000004200 */
[--C-:B------:R-:W-:Y:S02]  /*115e0*/  FFMA.FTZ R2, R25, c[0x0][0x2d0], -R105.reuse ;  /* 0x0000b40019027a23 */ /* 0x100fe40000010869 */
[----:B------:R-:W-:Y:S01]  /*115f0*/  FMUL.FTZ R25, R68, R141 ;  /* 0x0000008d44197220 */ /* 0x000fe20000410000 */
[----:B------:R-:W-:Y:S01]  /*11600*/  MOV R141, R94 ;  /* 0x0000005e008d7202 */ /* 0x000fe20000000f00 */
[----:B------:R4:W1:Y:S03]  /*11610*/  MUFU.EX2 R249, R2 ;  /* 0x0000000200f97308 */ /* 0x0008660000000800 */
[----:B------:R-:W1:Y:S01]  /*11620*/  LDSM.16.MT88.4 R88, [R224+0x900] ;  /* 0x00090000e058783b */ /* 0x000e620000004200 */
[-C--:B--2---:R-:W-:Y:S07]  /*11630*/  HMMA.16816.F32.BF16 R4, R80, R20.reuse, R4 ;  /* 0x000000145004723c */ /* 0x084fee0000041804 */
[----:B------:R-:W0:Y:S01]  /*11640*/  LDGDEPBAR ;  /* 0x00000000000079af */ /* 0x000e220000000000 */
[C---:B------:R-:W-:Y:S04]  /*11650*/  HMMA.16816.F32.BF16 R8, R64.reuse, R20, R8 ;  /* 0x000000144008723c */ /* 0x040fe80000041808 */
[--C-:B----4-:R-:W-:Y:S02]  /*11660*/  FFMA.FTZ R2, R28, c[0x0][0x2d0], -R105.reuse ;  /* 0x0000b4001c027a23 */ /* 0x110fe40000010869 */
[----:B------:R-:W-:Y:S02]  /*11670*/  FMUL.FTZ R28, R68, R144 ;  /* 0x00000090441c7220 */ /* 0x000fe40000410000 */
[-C--:B------:R-:W-:Y:S01]  /*11680*/  HMMA.16816.F32.BF16 R12, R64, R22.reuse, R12 ;  /* 0x00000016400c723c */ /* 0x080fe2000004180c */
[----:B------:R2:W-:Y:S03]  /*11690*/  MUFU.EX2 R250, R2 ;  /* 0x0000000200fa7308 */ /* 0x0005e60000000800 */
[C---:B------:R-:W-:Y:S02]  /*116a0*/  FMUL.FTZ R20, R74.reuse, R136 ;  /* 0x000000884a147220 */ /* 0x040fe40000410000 */
[----:B------:R-:W-:Y:S01]  /*116b0*/  FMUL.FTZ R21, R74, R137 ;  /* 0x000000894a157220 */ /* 0x000fe20000410000 */
[----:B------:R-:W-:Y:S01]  /*116c0*/  MOV R137, R58 ;  /* 0x0000003a00897202 */ /* 0x000fe20000000f00 */
[C---:B------:R-:W-:Y:S04]  /*116d0*/  HMMA.16816.F32.BF16 R16, R80.reuse, R22, R16 ;  /* 0x000000165010723c */ /* 0x040fe80000041810 */
[----:B------:R-:W-:Y:S02]  /*116e0*/  IMAD.MOV.U32 R136, RZ, RZ, R46 ;  /* 0x000000ffff887224 */ /* 0x000fe400078e002e */
[C---:B------:R-:W-:Y:S02]  /*116f0*/  FMUL.FTZ R46, R0.reuse, R162 ;  /* 0x000000a2002e7220 */ /* 0x040fe40000410000 */
[C---:B------:R-:W-:Y:S01]  /*11700*/  FMUL.FTZ R23, R69.reuse, R139 ;  /* 0x0000008b45177220 */ /* 0x040fe20000410000 */
[----:B------:R-:W-:Y:S03]  /*11710*/  MOV R139, R221 ;  /* 0x000000dd008b7202 */ /* 0x000fe60000000f00 */
[----:B------:R-:W-:Y:S01]  /*11720*/  FMUL.FTZ R22, R69, R138 ;  /* 0x0000008a45167220 */ /* 0x000fe20000410000 */
[----:B------:R-:W-:Y:S01]  /*11730*/  MOV R138, R220 ;  /* 0x000000dc008a7202 */ /* 0x000fe20000000f00 */
[----:B------:R-:W-:Y:S01]  /*11740*/  FMUL.FTZ R58, R0, R174 ;  /* 0x000000ae003a7220 */ /* 0x000fe20000410000 */
[----:B------:R-:W-:Y:S01]  /*11750*/  MOV R150, R139 ;  /* 0x0000008b00967202 */ /* 0x000fe20000000f00 */
[----:B--2---:R-:W-:Y:S01]  /*11760*/  FFMA.FTZ R2, R29, c[0x0][0x2d0], -R105 ;  /* 0x0000b4001d027a23 */ /* 0x004fe20000010869 */
[----:B------:R-:W-:Y:S02]  /*11770*/  MOV R139, R135 ;  /* 0x00000087008b7202 */ /* 0x000fe40000000f00 */
[-C--:B------:R-:W-:Y:S01]  /*11780*/  HMMA.16816.F32.BF16 R20, R80, R36.reuse, R20 ;  /* 0x000000245014723c */ /* 0x080fe20000041814 */
[----:B------:R2:W-:Y:S02]  /*11790*/  MUFU.EX2 R252, R2 ;  /* 0x0000000200fc7308 */ /* 0x0005e40000000800 */
[----:B------:R-:W-:Y:S01]  /*117a0*/  FMUL.FTZ R29, R68, R145 ;  /* 0x00000091441d7220 */ /* 0x000fe20000410000 */
[----:B------:R-:W-:Y:S02]  /*117b0*/  MOV R135, R130 ;  /* 0x0000008200877202 */ /* 0x000fe40000000f00 */
[----:B------:R-:W-:Y:S02]  /*117c0*/  MOV R130, R125 ;  /* 0x0000007d00827202 */ /* 0x000fe40000000f00 */
[----:B------:R-:W-:Y:S04]  /*117d0*/  MOV R125, R185 ;  /* 0x000000b9007d7202 */ /* 0x000fe80000000f00 */
[----:B------:R-:W-:Y:S01]  /*117e0*/  MOV R185, R99 ;  /* 0x0000006300b97202 */ /* 0x000fe20000000f00 */
[--C-:B--2---:R-:W-:Y:S02]  /*117f0*/  FFMA.FTZ R2, R26, c[0x0][0x2d0], -R77.reuse ;  /* 0x0000b4001a027a23 */ /* 0x104fe4000001084d */
[C---:B------:R-:W-:Y:S01]  /*11800*/  FMUL.FTZ R26, R0.reuse, R142 ;  /* 0x0000008e001a7220 */ /* 0x040fe20000410000 */
[----:B------:R-:W-:Y:S01]  /*11810*/  MOV R142, R93 ;  /* 0x0000005d008e7202 */ /* 0x000fe20000000f00 */
[----:B------:R2:W-:Y:S02]  /*11820*/  MUFU.EX2 R120, R2 ;  /* 0x0000000200787308 */ /* 0x0005e40000000800 */
[--C-:B--2---:R-:W-:Y:S02]  /*11830*/  FFMA.FTZ R2, R27, c[0x0][0x2d0], -R77.reuse ;  /* 0x0000b4001b027a23 */ /* 0x104fe4000001084d */
[----:B------:R-:W-:Y:S01]  /*11840*/  FMUL.FTZ R27, R0, R143 ;  /* 0x0000008f001b7220 */ /* 0x000fe20000410000 */
[----:B------:R-:W-:Y:S05]  /*11850*/  MOV R143, R92 ;  /* 0x0000005c008f7202 */ /* 0x000fea0000000f00 */
[----:B------:R2:W4:Y:S01]  /*11860*/  MUFU.EX2 R198, R2 ;  /* 0x0000000200c67308 */ /* 0x0005220000000800 */
[----:B------:R-:W1:Y:S01]  /*11870*/  LDSM.16.MT88.4 R92, [R227+0x900] ;  /* 0x00090000e35c783b */ /* 0x000e620000004200 */
[C---:B------:R-:W-:Y:S07]  /*11880*/  HMMA.16816.F32.BF16 R24, R64.reuse, R36, R24 ;  /* 0x000000244018723c */ /* 0x040fee0000041818 */
[C---:B------:R-:W-:Y:S02]  /*11890*/  FMUL.FTZ R37, R74.reuse, R153 ;  /* 0x000000994a257220 */ /* 0x040fe40000410000 */
[----:B------:R-:W-:Y:S03]  /*118a0*/  FMUL.FTZ R36, R74, R152 ;  /* 0x000000984a247220 */ /* 0x000fe60000410000 */
[--C-:B--2---:R-:W-:Y:S02]  /*118b0*/  FFMA.FTZ R2, R30, c[0x0][0x2d0], -R77.reuse ;  /* 0x0000b4001e027a23 */ /* 0x104fe4000001084d */
[C---:B------:R-:W-:Y:S02]  /*118c0*/  FMUL.FTZ R30, R0.reuse, R146 ;  /* 0x00000092001e7220 */ /* 0x040fe40000410000 */
[----:B------:R2:W-:Y:S02]  /*118d0*/  MUFU.EX2 R197, R2 ;  /* 0x0000000200c57308 */ /* 0x0005e40000000800 */
[----:B--2---:R-:W-:Y:S01]  /*118e0*/  FFMA.FTZ R2, R195, c[0x0][0x2d0], -R77 ;  /* 0x0000b400c3027a23 */ /* 0x004fe2000001084d */
[----:B------:R-:W-:Y:S01]  /*118f0*/  MOV R195, R47 ;  /* 0x0000002f00c37202 */ /* 0x000fe20000000f00 */
[C---:B------:R-:W-:Y:S06]  /*11900*/  FMUL.FTZ R47, R0.reuse, R163 ;  /* 0x000000a3002f7220 */ /* 0x040fec0000410000 */
[----:B------:R2:W1:Y:S02]  /*11910*/  MUFU.EX2 R196, R2 ;  /* 0x0000000200c47308 */ /* 0x0004640000000800 */
[--C-:B--2---:R-:W-:Y:S02]  /*11920*/  FFMA.FTZ R2, R31, c[0x0][0x2d0], -R79.reuse ;  /* 0x0000b4001f027a23 */ /* 0x104fe4000001084f */
[----:B------:R-:W-:Y:S06]  /*11930*/  FMUL.FTZ R31, R0, R147 ;  /* 0x00000093001f7220 */ /* 0x000fec0000410000 */
[----:B------:R2:W-:Y:S01]  /*11940*/  MUFU.EX2 R247, R2 ;  /* 0x0000000200f77308 */ /* 0x0005e20000000800 */
[-C--:B------:R-:W-:Y:S08]  /*11950*/  HMMA.16816.F32.BF16 R28, R64, R38.reuse, R28 ;  /* 0x00000026401c723c */ /* 0x080ff0000004181c */
[C---:B------:R-:W-:Y:S07]  /*11960*/  HMMA.16816.F32.BF16 R32, R80.reuse, R38, R32 ;  /* 0x000000265020723c */ /* 0x040fee0000041820 */
[C---:B------:R-:W-:Y:S02]  /*11970*/  FMUL.FTZ R38, R69.reuse, R154 ;  /* 0x0000009a45267220 */ /* 0x040fe40000410000 */
[----:B------:R-:W-:Y:S03]  /*11980*/  FMUL.FTZ R39, R69, R155 ;  /* 0x0000009b45277220 */ /* 0x000fe60000410000 */
[--C-:B--2---:R-:W-:Y:S01]  /*11990*/  FFMA.FTZ R2, R199, c[0x0][0x2d0], -R79.reuse ;  /* 0x0000b400c7027a23 */ /* 0x104fe2000001084f */
[----:B------:R-:W-:Y:S03]  /*119a0*/  MOV R199, R246 ;  /* 0x000000f600c77202 */ /* 0x000fe60000000f00 */
[-C--:B---3--:R-:W-:Y:S01]  /*119b0*/  HMMA.16816.F32.BF16 R36, R80, R52.reuse, R36 ;  /* 0x000000345024723c */ /* 0x088fe20000041824 */
[----:B------:R2:W-:Y:S02]  /*119c0*/  MUFU.EX2 R147, R2 ;  /* 0x0000000200937308 */ /* 0x0005e40000000800 */
[----:B------:R-:W-:Y:S02]  /*119d0*/  MOV R151, R199 ;  /* 0x000000c700977202 */ /* 0x000fe40000000f00 */
[----:B------:R-:W-:Y:S03]  /*119e0*/  MOV R199, R97 ;  /* 0x0000006100c77202 */ /* 0x000fe60000000f00 */
[C---:B------:R-:W-:Y:S07]  /*119f0*/  HMMA.16816.F32.BF16 R40, R64.reuse, R52, R40 ;  /* 0x000000344028723c */ /* 0x040fee0000041828 */
[C---:B------:R-:W-:Y:S01]  /*11a00*/  FMUL.FTZ R53, R74.reuse, R169 ;  /* 0x000000a94a357220 */ /* 0x040fe20000410000 */
[-C--:B------:R-:W-:Y:S04]  /*11a10*/  HMMA.16816.F32.BF16 R44, R64, R54.reuse, R44 ;  /* 0x00000036402c723c */ /* 0x080fe8000004182c */
[----:B------:R-:W-:Y:S02]  /*11a20*/  FMUL.FTZ R52, R74, R168 ;  /* 0x000000a84a347220 */ /* 0x000fe40000410000 */
[--C-:B--2---:R-:W-:Y:S02]  /*11a30*/  FFMA.FTZ R2, R48, c[0x0][0x2d0], -R79.reuse ;  /* 0x0000b40030027a23 */ /* 0x104fe4000001084f */
[C---:B------:R-:W-:Y:S02]  /*11a40*/  FMUL.FTZ R48, R74.reuse, R164 ;  /* 0x000000a44a307220 */ /* 0x040fe40000410000 */
[----:B------:R2:W-:Y:S02]  /*11a50*/  MUFU.EX2 R245, R2 ;  /* 0x0000000200f57308 */ /* 0x0005e40000000800 */
[----:B--2---:R-:W-:Y:S02]  /*11a60*/  FFMA.FTZ R2, R49, c[0x0][0x2d0], -R79 ;  /* 0x0000b40031027a23 */ /* 0x004fe4000001084f */
[----:B------:R-:W-:Y:S06]  /*11a70*/  FMUL.FTZ R49, R74, R165 ;  /* 0x000000a54a317220 */ /* 0x000fec0000410000 */
[----:B------:R2:W-:Y:S01]  /*11a80*/  MUFU.EX2 R246, R2 ;  /* 0x0000000200f67308 */ /* 0x0005e20000000800 */
[C---:B------:R-:W-:Y:S07]  /*11a90*/  HMMA.16816.F32.BF16 R48, R80.reuse, R54, R48 ;  /* 0x000000365030723c */ /* 0x040fee0000041830 */
[C---:B------:R-:W-:Y:S02]  /*11aa0*/  FMUL.FTZ R55, R69.reuse, R171 ;  /* 0x000000ab45377220 */ /* 0x040fe40000410000 */
[----:B------:R-:W-:Y:S07]  /*11ab0*/  FMUL.FTZ R54, R69, R170 ;  /* 0x000000aa45367220 */ /* 0x000fee0000410000 */
[-C--:B-1----:R-:W-:Y:S03]  /*11ac0*/  HMMA.16816.F32.BF16 R52, R80, R84.reuse, R52 ;  /* 0x000000545034723c */ /* 0x082fe60000041834 */
[--C-:B--2---:R-:W-:Y:S04]  /*11ad0*/  FFMA.FTZ R2, R205, c[0x0][0x2d0], -R78.reuse ;  /* 0x0000b400cd027a23 */ /* 0x104fe8000001084e */
[----:B------:R1:W-:Y:S01]  /*11ae0*/  MUFU.EX2 R146, R2 ;  /* 0x0000000200927308 */ /* 0x0003e20000000800 */
[C---:B------:R-:W-:Y:S07]  /*11af0*/  HMMA.16816.F32.BF16 R56, R64.reuse, R84, R56 ;  /* 0x000000544038723c */ /* 0x040fee0000041838 */
[----:B------:R-:W-:Y:S01]  /*11b00*/  F2FP.BF16.PACK_AB R84, R249, R248 ;  /* 0x000000f8f954723e */ /* 0x000fe200000010ff */
[-C--:B------:R-:W-:Y:S04]  /*11b10*/  HMMA.16816.F32.BF16 R60, R64, R86.reuse, R60 ;  /* 0x00000056403c723c */ /* 0x080fe8000004183c */
[----:B----4-:R-:W-:Y:S03]  /*11b20*/  F2FP.BF16.PACK_AB R85, R198, R120 ;  /* 0x00000078c655723e */ /* 0x010fe600000010ff */
[C---:B------:R-:W-:Y:S02]  /*11b30*/  FMUL.FTZ R64, R74.reuse, R180 ;  /* 0x000000b44a407220 */ /* 0x040fe40000410000 */
[----:B------:R-:W-:Y:S03]  /*11b40*/  FMUL.FTZ R65, R74, R181 ;  /* 0x000000b54a417220 */ /* 0x000fe60000410000 */
[C---:B------:R-:W-:Y:S02]  /*11b50*/  FMUL.FTZ R66, R69.reuse, R182 ;  /* 0x000000b645427220 */ /* 0x040fe40000410000 */
[----:B------:R-:W-:Y:S02]  /*11b60*/  FMUL.FTZ R67, R69, R183 ;  /* 0x000000b745437220 */ /* 0x000fe40000410000 */
[--C-:B-1----:R-:W-:Y:S04]  /*11b70*/  FFMA.FTZ R2, R206, c[0x0][0x2d0], -R78.reuse ;  /* 0x0000b400ce027a23 */ /* 0x102fe8000001084e */
[----:B------:R1:W-:Y:S01]  /*11b80*/  MUFU.EX2 R221, R2 ;  /* 0x0000000200dd7308 */ /* 0x0003e20000000800 */
[----:B------:R-:W-:Y:S07]  /*11b90*/  HMMA.16816.F32.BF16 R64, R80, R86, R64 ;  /* 0x000000565040723c */ /* 0x000fee0000041840 */
[----:B------:R-:W-:Y:S02]  /*11ba0*/  F2FP.BF16.PACK_AB R80, R122, R123 ;  /* 0x0000007b7a50723e */ /* 0x000fe400000010ff */
[----:B------:R-:W-:Y:S03]  /*11bb0*/  F2FP.BF16.PACK_AB R82, R141, R143 ;  /* 0x0000008f8d52723e */ /* 0x000fe600000010ff */
[----:B------:R-:W-:Y:S02]  /*11bc0*/  F2FP.BF16.PACK_AB R81, R121, R251 ;  /* 0x000000fb7951723e */ /* 0x000fe400000010ff */
[----:B------:R-:W-:Y:S02]  /*11bd0*/  F2FP.BF16.PACK_AB R83, R140, R142 ;  /* 0x0000008e8c53723e */ /* 0x000fe400000010ff */
[----:B------:R-:W-:Y:S02]  /*11be0*/  F2FP.BF16.PACK_AB R86, R252, R250 ;  /* 0x000000fafc56723e */ /* 0x000fe400000010ff */
[----:B------:R-:W-:Y:S03]  /*11bf0*/  F2FP.BF16.PACK_AB R87, R196, R197 ;  /* 0x000000c5c457723e */ /* 0x000fe600000010ff */
[-C--:B------:R-:W-:Y:S03]  /*11c00*/  HMMA.16816.F32.BF16 R4, R80, R88.reuse, R4 ;  /* 0x000000585004723c */ /* 0x080fe60000041804 */
[--C-:B-1----:R-:W-:Y:S04]  /*11c10*/  FFMA.FTZ R2, R202, c[0x0][0x2d0], -R78.reuse ;  /* 0x0000b400ca027a23 */ /* 0x102fe8000001084e */
[----:B------:R1:W-:Y:S01]  /*11c20*/  MUFU.EX2 R219, R2 ;  /* 0x0000000200db7308 */ /* 0x0003e20000000800 */
[C---:B------:R-:W-:Y:S08]  /*11c30*/  HMMA.16816.F32.BF16 R8, R84.reuse, R88, R8 ;  /* 0x000000585408723c */ /* 0x040ff00000041808 */
[-C--:B------:R-:W-:Y:S08]  /*11c40*/  HMMA.16816.F32.BF16 R12, R84, R90.reuse, R12 ;  /* 0x0000005a540c723c */ /* 0x080ff0000004180c */
[C---:B------:R-:W-:Y:S01]  /*11c50*/  HMMA.16816.F32.BF16 R16, R80.reuse, R90, R16 ;  /* 0x0000005a5010723c */ /* 0x040fe20000041810 */
[----:B------:R-:W-:Y:S03]  /*11c60*/  LDSM.16.MT88.4 R88, [R226+0x900] ;  /* 0x00090000e258783b */ /* 0x000fe60000004200 */
[----:B-1----:R-:W-:Y:S04]  /*11c70*/  FFMA.FTZ R2, R203, c[0x0][0x2d0], -R78 ;  /* 0x0000b400cb027a23 */ /* 0x002fe8000001084e */
[-C--:B------:R-:W-:Y:S01]  /*11c80*/  HMMA.16816.F32.BF16 R20, R80, R92.reuse, R20 ;  /* 0x0000005c5014723c */ /* 0x080fe20000041814 */
[----:B------:R1:W-:Y:S07]  /*11c90*/  MUFU.EX2 R220, R2 ;  /* 0x0000000200dc7308 */ /* 0x0003ee0000000800 */
[C---:B------:R-:W-:Y:S08]  /*11ca0*/  HMMA.16816.F32.BF16 R24, R84.reuse, R92, R24 ;  /* 0x0000005c5418723c */ /* 0x040ff00000041818 */
[-C--:B------:R-:W-:Y:S08]  /*11cb0*/  HMMA.16816.F32.BF16 R28, R84, R94.reuse, R28 ;  /* 0x0000005e541c723c */ /* 0x080ff0000004181c */
[C---:B------:R-:W-:Y:S01]  /*11cc0*/  HMMA.16816.F32.BF16 R32, R80.reuse, R94, R32 ;  /* 0x0000005e5020723c */ /* 0x040fe20000041820 */
[----:B------:R-:W-:Y:S03]  /*11cd0*/  LDSM.16.MT88.4 R92, [R224+0x1100] ;  /* 0x00110000e05c783b */ /* 0x000fe60000004200 */
[--C-:B-1----:R-:W-:Y:S04]  /*11ce0*/  FFMA.FTZ R2, R207, c[0x0][0x2d0], -R105.reuse ;  /* 0x0000b400cf027a23 */ /* 0x102fe80000010869 */
[----:B------:R1:W-:Y:S04]  /*11cf0*/  MUFU.EX2 R145, R2 ;  /* 0x0000000200917308 */ /* 0x0003e80000000800 */
[--C-:B-1----:R-:W-:Y:S06]  /*11d00*/  FFMA.FTZ R2, R209, c[0x0][0x2d0], -R105.reuse ;  /* 0x0000b400d1027a23 */ /* 0x102fec0000010869 */
[----:B------:R1:W2:Y:S02]  /*11d10*/  MUFU.EX2 R218, R2 ;  /* 0x0000000200da7308 */ /* 0x0002a40000000800 */
[--C-:B-1----:R-:W-:Y:S08]  /*11d20*/  FFMA.FTZ R2, R208, c[0x0][0x2d0], -R105.reuse ;  /* 0x0000b400d0027a23 */ /* 0x102ff00000010869 */
[----:B------:R1:W-:Y:S02]  /*11d30*/  MUFU.EX2 R216, R2 ;  /* 0x0000000200d87308 */ /* 0x0003e40000000800 */
[----:B-1----:R-:W-:Y:S08]  /*11d40*/  FFMA.FTZ R2, R212, c[0x0][0x2d0], -R105 ;  /* 0x0000b400d4027a23 */ /* 0x002ff00000010869 */
[----:B------:R1:W3:Y:S02]  /*11d50*/  MUFU.EX2 R217, R2 ;  /* 0x0000000200d97308 */ /* 0x0002e40000000800 */
[--C-:B-1----:R-:W-:Y:S08]  /*11d60*/  FFMA.FTZ R2, R215, c[0x0][0x2d0], -R77.reuse ;  /* 0x0000b400d7027a23 */ /* 0x102ff0000001084d */
[----:B------:R1:W-:Y:S02]  /*11d70*/  MUFU.EX2 R144, R2 ;  /* 0x0000000200907308 */ /* 0x0003e40000000800 */
[----:B-1----:R-:W-:Y:S02]  /*11d80*/  FFMA.FTZ R2, R148, c[0x0][0x2d0], -R77 ;  /* 0x0000b40094027a23 */ /* 0x002fe4000001084d */
[----:B------:R-:W-:Y:S01]  /*11d90*/  IMAD.MOV.U32 R148, RZ, RZ, R129 ;  /* 0x000000ffff947224 */ /* 0x000fe200078e0081 */
[----:B------:R-:W-:Y:S05]  /*11da0*/  MOV R129, R96 ;  /* 0x0000006000817202 */ /* 0x000fea0000000f00 */
[----:B------:R1:W2:Y:S01]  /*11db0*/  MUFU.EX2 R153, R2 ;  /* 0x0000000200997308 */ /* 0x0002a20000000800 */
[----:B------:R-:W2:Y:S01]  /*11dc0*/  LDSM.16.MT88.4 R96, [R225+0x900] ;  /* 0x00090000e160783b */ /* 0x000ea20000004200 */
[--C-:B-1----:R-:W-:Y:S01]  /*11dd0*/  FFMA.FTZ R2, R151, c[0x0][0x2d0], -R77.reuse ;  /* 0x0000b40097027a23 */ /* 0x102fe2000001084d */
[----:B------:R-:W-:Y:S02]  /*11de0*/  MOV R151, R149 ;  /* 0x0000009500977202 */ /* 0x000fe40000000f00 */
[----:B------:R-:W-:Y:S05]  /*11df0*/  MOV R149, R199 ;  /* 0x000000c700957202 */ /* 0x000fea0000000f00 */
[----:B------:R1:W-:Y:S01]  /*11e00*/  MUFU.EX2 R152, R2 ;  /* 0x0000000200987308 */ /* 0x0003e20000000800 */
[----:B------:R-:W-:Y:S02]  /*11e10*/  MOV R199, R184 ;  /* 0x000000b800c77202 */ /* 0x000fe40000000f00 */
[----:B------:R-:W-:Y:S02]  /*11e20*/  MOV R184, R210 ;  /* 0x000000d200b87202 */ /* 0x000fe40000000f00 */
[----:B------:R-:W4:Y:S01]  /*11e30*/  LDL.LU R210, [R1+0xa8] ;  /* 0x0000a80001d27983 */ /* 0x000f220000300800 */
[-C--:B--2---:R-:W-:Y:S08]  /*11e40*/  HMMA.16816.F32.BF16 R36, R80, R96.reuse, R36 ;  /* 0x000000605024723c */ /* 0x084ff00000041824 */
[C---:B------:R-:W-:Y:S04]  /*11e50*/  HMMA.16816.F32.BF16 R40, R84.reuse, R96, R40 ;  /* 0x000000605428723c */ /* 0x040fe80000041828 */
[----:B-1----:R-:W-:Y:S02]  /*11e60*/  FFMA.FTZ R2, R150, c[0x0][0x2d0], -R77 ;  /* 0x0000b40096027a23 */ /* 0x002fe4000001084d */
[----:B------:R-:W-:Y:S01]  /*11e70*/  IMAD.MOV.U32 R150, RZ, RZ, R148 ;  /* 0x000000ffff967224 */ /* 0x000fe200078e0094 */
[----:B------:R-:W-:Y:S01]  /*11e80*/  MOV R148, R128 ;  /* 0x0000008000947202 */ /* 0x000fe20000000f00 */
[-C--:B------:R-:W-:Y:S01]  /*11e90*/  HMMA.16816.F32.BF16 R44, R84, R98.reuse, R44 ;  /* 0x00000062542c723c */ /* 0x080fe2000004182c */
[----:B------:R1:W2:Y:S03]  /*11ea0*/  MUFU.EX2 R154, R2 ;  /* 0x00000002009a7308 */ /* 0x0002a60000000800 */
[----:B------:R-:W-:Y:S01]  /*11eb0*/  MOV R128, R3 ;  /* 0x0000000300807202 */ /* 0x000fe20000000f00 */
[--C-:B------:R-:W-:Y:S03]  /*11ec0*/  FFMA.FTZ R3, R214, c[0x0][0x2d0], -R79.reuse ;  /* 0x0000b400d6037a23 */ /* 0x100fe6000001084f */
[C---:B------:R-:W-:Y:S01]  /*11ed0*/  HMMA.16816.F32.BF16 R48, R80.reuse, R98, R48 ;  /* 0x000000625030723c */ /* 0x040fe20000041830 */
[----:B------:R-:W-:Y:S02]  /*11ee0*/  LDSM.16.MT88.4 R96, [R225+0x1100] ;  /* 0x00110000e160783b */ /* 0x000fe40000004200 */
[----:B------:R-:W-:Y:S05]  /*11ef0*/  MUFU.EX2 R215, R3 ;  /* 0x0000000300d77308 */ /* 0x000fea0000000800 */
[-C--:B------:R-:W-:Y:S08]  /*11f00*/  HMMA.16816.F32.BF16 R52, R80, R88.reuse, R52 ;  /* 0x000000585034723c */ /* 0x080ff00000041834 */
[C---:B------:R-:W-:Y:S04]  /*11f10*/  HMMA.16816.F32.BF16 R56, R84.reuse, R88, R56 ;  /* 0x000000585438723c */ /* 0x040fe80000041838 */
[--C-:B-1----:R-:W-:Y:S04]  /*11f20*/  FFMA.FTZ R2, R213, c[0x0][0x2d0], -R79.reuse ;  /* 0x0000b400d5027a23 */ /* 0x102fe8000001084f */
[-C--:B------:R-:W-:Y:S01]  /*11f30*/  HMMA.16816.F32.BF16 R60, R84, R90.reuse, R60 ;  /* 0x0000005a543c723c */ /* 0x080fe2000004183c */
[----:B------:R1:W1:Y:S06]  /*11f40*/  MUFU.EX2 R213, R2 ;  /* 0x0000000200d57308 */ /* 0x00026c0000000800 */
[----:B------:R-:W-:Y:S01]  /*11f50*/  F2FP.BF16.PACK_AB R84, R218, R145 ;  /* 0x00000091da54723e */ /* 0x000fe200000010ff */
[----:B------:R-:W-:Y:S01]  /*11f60*/  HMMA.16816.F32.BF16 R64, R80, R90, R64 ;  /* 0x0000005a5040723c */ /* 0x000fe20000041840 */
[----:B------:R-:W2:Y:S03]  /*11f70*/  LDSM.16.MT88.4 R88, [R227+0x1100] ;  /* 0x00110000e358783b */ /* 0x000ea60000004200 */
[----:B---3--:R-:W-:Y:S02]  /*11f80*/  F2FP.BF16.PACK_AB R86, R217, R216 ;  /* 0x000000d8d956723e */ /* 0x008fe400000010ff */
[----:B------:R-:W-:Y:S02]  /*11f90*/  F2FP.BF16.PACK_AB R85, R153, R144 ;  /* 0x000000909955723e */ /* 0x000fe400000010ff */
[----:B------:R-:W-:Y:S04]  /*11fa0*/  F2FP.BF16.PACK_AB R80, R147, R247 ;  /* 0x000000f79350723e */ /* 0x000fe800000010ff */
[----:B------:R-:W-:Y:S02]  /*11fb0*/  F2FP.BF16.PACK_AB R82, R246, R245 ;  /* 0x000000f5f652723e */ /* 0x000fe400000010ff */
[----:B------:R-:W-:Y:S02]  /*11fc0*/  F2FP.BF16.PACK_AB R81, R221, R146 ;  /* 0x00000092dd51723e */ /* 0x000fe400000010ff */
[----:B------:R-:W-:Y:S01]  /*11fd0*/  F2FP.BF16.PACK_AB R83, R220, R219 ;  /* 0x000000dbdc53723e */ /* 0x000fe200000010ff */
[--C-:B-1----:R-:W-:Y:S01]  /*11fe0*/  FFMA.FTZ R2, R211, c[0x0][0x2d0], -R79.reuse ;  /* 0x0000b400d3027a23 */ /* 0x102fe2000001084f */
[----:B--2---:R-:W-:Y:S03]  /*11ff0*/  F2FP.BF16.PACK_AB R87, R154, R152 ;  /* 0x000000989a57723e */ /* 0x004fe600000010ff */
[----:B------:R4:W-:Y:S02]  /*12000*/  MUFU.EX2 R212, R2 ;  /* 0x0000000200d47308 */ /* 0x0009e40000000800 */
        /* <DEDUP_REMOVED lines=8> */
[C---:B------:R-:W-:Y:S01]  /*12090*/  HMMA.16816.F32.BF16 R32, R80.reuse, R90, R32 ;  /* 0x0000005a5020723c */ /* 0x040fe20000041820 */
[----:B------:R-:W2:Y:S07]  /*120a0*/  LDSM.16.MT88.4 R88, [R224+0x1900] ;  /* 0x00190000e058783b */ /* 0x000eae0000004200 */
[-C--:B------:R-:W-:Y:S08]  /*120b0*/  HMMA.16816.F32.BF16 R36, R80, R96.reuse, R36 ;  /* 0x000000605024723c */ /* 0x080ff00000041824 */
[C---:B------:R-:W-:Y:S08]  /*120c0*/  HMMA.16816.F32.BF16 R40, R84.reuse, R96, R40 ;  /* 0x000000605428723c */ /* 0x040ff00000041828 */
[-C--:B------:R-:W-:Y:S08]  /*120d0*/  HMMA.16816.F32.BF16 R44, R84, R98.reuse, R44 ;  /* 0x00000062542c723c */ /* 0x080ff0000004182c */
[C---:B------:R-:W-:Y:S01]  /*120e0*/  HMMA.16816.F32.BF16 R48, R80.reuse, R98, R48 ;  /* 0x000000625030723c */ /* 0x040fe20000041830 */
[----:B------:R-:W-:Y:S07]  /*120f0*/  LDSM.16.MT88.4 R96, [R225+0x1900] ;  /* 0x00190000e160783b */ /* 0x000fee0000004200 */
[-C--:B-1----:R-:W-:Y:S08]  /*12100*/  HMMA.16816.F32.BF16 R52, R80, R92.reuse, R52 ;  /* 0x0000005c5034723c */ /* 0x082ff00000041834 */
[C---:B------:R-:W-:Y:S08]  /*12110*/  HMMA.16816.F32.BF16 R56, R84.reuse, R92, R56 ;  /* 0x0000005c5438723c */ /* 0x040ff00000041838 */
[-C--:B------:R-:W-:Y:S08]  /*12120*/  HMMA.16816.F32.BF16 R60, R84, R94.reuse, R60 ;  /* 0x0000005e543c723c */ /* 0x080ff0000004183c */
[----:B------:R-:W-:Y:S01]  /*12130*/  HMMA.16816.F32.BF16 R64, R80, R94, R64 ;  /* 0x0000005e5040723c */ /* 0x000fe20000041840 */
[----:B------:R-:W1:Y:S06]  /*12140*/  LDSM.16.MT88.4 R92, [R227+0x1900] ;  /* 0x00190000e35c783b */ /* 0x000e6c0000004200 */
[----:B------:R-:W-:Y:S01]  /*12150*/  F2FP.BF16.PACK_AB R80, R215, R213 ;  /* 0x000000d5d750723e */ /* 0x000fe200000010ff */
[----:B----4-:R-:W-:Y:S04]  /*12160*/  FFMA.FTZ R2, R210, c[0x0][0x2d0], -R79 ;  /* 0x0000b400d2027a23 */ /* 0x010fe8000001084f */
[----:B------:R3:W4:Y:S02]  /*12170*/  MUFU.EX2 R214, R2 ;  /* 0x0000000200d67308 */ /* 0x0007240000000800 */
[----:B---3--:R-:W-:Y:S01]  /*12180*/  FFMA.FTZ R2, R151, c[0x0][0x2d0], -R78 ;  /* 0x0000b40097027a23 */ /* 0x008fe2000001084e */
[----:B----4-:R-:W-:Y:S02]  /*12190*/  F2FP.BF16.PACK_AB R82, R214, R212 ;  /* 0x000000d4d652723e */ /* 0x010fe400000010ff */
[----:B------:R-:W-:Y:S05]  /*121a0*/  MOV R151, R150 ;  /* 0x0000009600977202 */ /* 0x000fea0000000f00 */
[----:B------:R3:W-:Y:S01]  /*121b0*/  MUFU.EX2 R159, R2 ;  /* 0x00000002009f7308 */ /* 0x0007e20000000800 */
[----:B------:R-:W-:Y:S01]  /*121c0*/  MOV R150, R149 ;  /* 0x0000009500967202 */ /* 0x000fe20000000f00 */
[----:B------:R-:W-:Y:S01]  /*121d0*/  IMAD.MOV.U32 R149, RZ, RZ, R148 ;  /* 0x000000ffff957224 */ /* 0x000fe200078e0094 */
[----:B------:R-:W-:Y:S02]  /*121e0*/  MOV R148, R199 ;  /* 0x000000c700947202 */ /* 0x000fe40000000f00 */
[----:B------:R-:W-:Y:S02]  /*121f0*/  MOV R199, R139 ;  /* 0x0000008b00c77202 */ /* 0x000fe40000000f00 */
[----:B------:R-:W-:Y:S02]  /*12200*/  MOV R139, R137 ;  /* 0x00000089008b7202 */ /* 0x000fe40000000f00 */
[----:B------:R-:W-:Y:S02]  /*12210*/  MOV R137, R132 ;  /* 0x0000008400897202 */ /* 0x000fe40000000f00 */
[----:B------:R-:W-:Y:S02]  /*12220*/  MOV R132, R237 ;  /* 0x000000ed00847202 */ /* 0x000fe40000000f00 */
[----:B------:R-:W4:Y:S01]  /*12230*/  LDL.LU R237, [R1+0xa4] ;  /* 0x0000a40001ed7983 */ /* 0x000f220000300800 */
[----:B---3--:R-:W-:Y:S01]  /*12240*/  FFMA.FTZ R2, R151, c[0x0][0x2d0], -R78 ;  /* 0x0000b40097027a23 */ /* 0x008fe2000001084e */
[----:B------:R-:W-:Y:S02]  /*12250*/  MOV R151, R150 ;  /* 0x0000009600977202 */ /* 0x000fe40000000f00 */
[----:B------:R-:W-:Y:S01]  /*12260*/  MOV R150, R149 ;  /* 0x0000009500967202 */ /* 0x000fe20000000f00 */
[----:B------:R3:W1:Y:S01]  /*12270*/  MUFU.EX2 R158, R2 ;  /* 0x00000002009e7308 */ /* 0x0006620000000800 */
[----:B------:R-:W-:Y:S01]  /*12280*/  IMAD.MOV.U32 R149, RZ, RZ, R148 ;  /* 0x000000ffff957224 */ /* 0x000fe200078e0094 */
[----:B------:R-:W-:Y:S02]  /*12290*/  MOV R148, R199 ;  /* 0x000000c700947202 */ /* 0x000fe40000000f00 */
[----:B------:R-:W-:Y:S02]  /*122a0*/  MOV R199, R139 ;  /* 0x0000008b00c77202 */ /* 0x000fe40000000f00 */
[----:B------:R-:W-:Y:S02]  /*122b0*/  MOV R139, R135 ;  /* 0x00000087008b7202 */ /* 0x000fe40000000f00 */
[----:B------:R-:W-:Y:S02]  /*122c0*/  MOV R135, R235 ;  /* 0x000000eb00877202 */ /* 0x000fe40000000f00 */
[----:B------:R-:W4:Y:S01]  /*122d0*/  LDL.LU R235, [R1+0xa0] ;  /* 0x0000a00001eb7983 */ /* 0x000f220000300800 */
[--C-:B---3--:R-:W-:Y:S01]  /*122e0*/  FFMA.FTZ R2, R151, c[0x0][0x2d0], -R78.reuse ;  /* 0x0000b40097027a23 */ /* 0x108fe2000001084e */
[----:B-1----:R-:W-:Y:S02]  /*122f0*/  F2FP.BF16.PACK_AB R81, R158, R159 ;  /* 0x0000009f9e51723e */ /* 0x002fe400000010ff */
[----:B------:R-:W-:Y:S01]  /*12300*/  MOV R151, R150 ;  /* 0x0000009600977202 */ /* 0x000fe20000000f00 */
[----:B------:R1:W-:Y:S01]  /*12310*/  MUFU.EX2 R157, R2 ;  /* 0x00000002009d7308 */ /* 0x0003e20000000800 */
[----:B------:R-:W-:Y:S02]  /*12320*/  MOV R150, R149 ;  /* 0x0000009500967202 */ /* 0x000fe40000000f00 */
[----:B------:R-:W-:Y:S01]  /*12330*/  MOV R149, R148 ;  /* 0x0000009400957202 */ /* 0x000fe20000000f00 */
[----:B------:R-:W-:Y:S01]  /*12340*/  IMAD.MOV.U32 R148, RZ, RZ, R199 ;  /* 0x000000ffff947224 */ /* 0x000fe200078e00c7 */
[----:B------:R-:W-:Y:S02]  /*12350*/  MOV R199, R139 ;  /* 0x0000008b00c77202 */ /* 0x000fe40000000f00 */
[----:B------:R-:W-:Y:S02]  /*12360*/  MOV R139, R133 ;  /* 0x00000085008b7202 */ /* 0x000fe40000000f00 */
[----:B------:R-:W-:Y:S02]  /*12370*/  MOV R133, R130 ;  /* 0x0000008200857202 */ /* 0x000fe40000000f00 */
[----:B------:R-:W-:Y:S02]  /*12380*/  MOV R130, R228 ;  /* 0x000000e400827202 */ /* 0x000fe40000000f00 */
[----:B------:R3:W5:Y:S01]  /*12390*/  LDL.LU R228, [R1+0x9c] ;  /* 0x00009c0001e47983 */ /* 0x0007620000300800 */
[----:B-1----:R-:W-:Y:S01]  /*123a0*/  FFMA.FTZ R2, R151, c[0x0][0x2d0], -R78 ;  /* 0x0000b40097027a23 */ /* 0x002fe2000001084e */
[----:B------:R-:W-:Y:S02]  /*123b0*/  MOV R151, R150 ;  /* 0x0000009600977202 */ /* 0x000fe40000000f00 */
[----:B------:R-:W-:Y:S01]  /*123c0*/  MOV R150, R149 ;  /* 0x0000009500967202 */ /* 0x000fe20000000f00 */
[----:B------:R1:W1:Y:S01]  /*123d0*/  MUFU.EX2 R163, R2 ;  /* 0x0000000200a37308 */ /* 0x0002620000000800 */
[----:B------:R-:W-:Y:S01]  /*123e0*/  MOV R149, R148 ;  /* 0x0000009400957202 */ /* 0x000fe20000000f00 */
[----:B------:R-:W-:Y:S01]  /*123f0*/  IMAD.MOV.U32 R148, RZ, RZ, R199 ;  /* 0x000000ffff947224 */ /* 0x000fe200078e00c7 */
[----:B------:R-:W-:Y:S02]  /*12400*/  MOV R199, R139 ;  /* 0x0000008b00c77202 */ /* 0x000fe40000000f00 */
[----:B------:R-:W-:Y:S02]  /*12410*/  MOV R139, R130 ;  /* 0x00000082008b7202 */ /* 0x000fe40000000f00 */
[----:B------:R-:W-:Y:S02]  /*12420*/  MOV R130, R232 ;  /* 0x000000e800827202 */ /* 0x000fe40000000f00 */
[----:B------:R3:W5:Y:S01]  /*12430*/  LDL.LU R232, [R1+0x98] ;  /* 0x0000980001e87983 */ /* 0x0007620000300800 */
[----:B-1----:R-:W-:Y:S01]  /*12440*/  FFMA.FTZ R2, R151, c[0x0][0x2d0], -R105 ;  /* 0x0000b40097027a23 */ /* 0x002fe20000010869 */
[----:B------:R-:W-:Y:S02]  /*12450*/  F2FP.BF16.PACK_AB R83, R163, R157 ;  /* 0x0000009da353723e */ /* 0x000fe400000010ff */
[----:B------:R-:W-:Y:S01]  /*12460*/  MOV R151, R150 ;  /* 0x0000009600977202 */ /* 0x000fe20000000f00 */
[----:B------:R1:W-:Y:S01]  /*12470*/  MUFU.EX2 R155, R2 ;  /* 0x00000002009b7308 */ /* 0x0003e20000000800 */
[----:B------:R-:W-:Y:S02]  /*12480*/  MOV R150, R149 ;  /* 0x0000009500967202 */ /* 0x000fe40000000f00 */
[----:B------:R-:W-:Y:S01]  /*12490*/  MOV R149, R148 ;  /* 0x0000009400957202 */ /* 0x000fe20000000f00 */
[-C--:B--2---:R-:W-:Y:S03]  /*124a0*/  HMMA.16816.F32.BF16 R4, R80, R88.reuse, R4 ;  /* 0x000000585004723c */ /* 0x084fe60000041804 */
[----:B------:R-:W-:Y:S01]  /*124b0*/  MOV R148, R199 ;  /* 0x000000c700947202 */ /* 0x000fe20000000f00 */
[----:B------:R-:W-:Y:S01]  /*124c0*/  IMAD.MOV.U32 R199, RZ, RZ, R139 ;  /* 0x000000ffffc77224 */ /* 0x000fe200078e008b */
[----:B------:R-:W-:Y:S02]  /*124d0*/  MOV R139, R130 ;  /* 0x00000082008b7202 */ /* 0x000fe40000000f00 */
[----:B------:R-:W-:Y:S02]  /*124e0*/  MOV R130, R229 ;  /* 0x000000e500827202 */ /* 0x000fe40000000f00 */
[----:B------:R3:W5:Y:S03]  /*124f0*/  LDL.LU R229, [R1+0x94] ;  /* 0x0000940001e57983 */ /* 0x0007660000300800 */
[--C-:B-1----:R-:W-:Y:S01]  /*12500*/  FFMA.FTZ R2, R151, c[0x0][0x2d0], -R105.reuse ;  /* 0x0000b40097027a23 */ /* 0x102fe20000010869 */
[----:B------:R-:W-:Y:S02]  /*12510*/  MOV R151, R150 ;  /* 0x0000009600977202 */ /* 0x000fe40000000f00 */
[----:B------:R-:W-:Y:S01]  /*12520*/  MOV R150, R149 ;  /* 0x0000009500967202 */ /* 0x000fe20000000f00 */
[----:B------:R1:W2:Y:S01]  /*12530*/  MUFU.EX2 R156, R2 ;  /* 0x00000002009c7308 */ /* 0x0002a20000000800 */
[----:B------:R-:W-:Y:S02]  /*12540*/  MOV R149, R148 ;  /* 0x0000009400957202 */ /* 0x000fe40000000f00 */
[----:B------:R-:W-:Y:S02]  /*12550*/  MOV R148, R199 ;  /* 0x000000c700947202 */ /* 0x000fe40000000f00 */
[----:B------:R-:W-:Y:S01]  /*12560*/  MOV R199, R139 ;  /* 0x0000008b00c77202 */ /* 0x000fe20000000f00 */
[----:B------:R-:W-:Y:S01]  /*12570*/  IMAD.MOV.U32 R139, RZ, RZ, R130 ;  /* 0x000000ffff8b7224 */ /* 0x000fe200078e0082 */
[----:B------:R-:W-:Y:S02]  /*12580*/  MOV R130, R231 ;  /* 0x000000e700827202 */ /* 0x000fe40000000f00 */
[----:B------:R3:W5:Y:S01]  /*12590*/  LDL.LU R231, [R1+0x90] ;  /* 0x0000900001e77983 */ /* 0x0007620000300800 */
[--C-:B-1----:R-:W-:Y:S01]  /*125a0*/  FFMA.FTZ R2, R151, c[0x0][0x2d0], -R105.reuse ;  /* 0x0000b40097027a23 */ /* 0x102fe20000010869 */
[----:B--2---:R-:W-:Y:S02]  /*125b0*/  F2FP.BF16.PACK_AB R84, R156, R155 ;  /* 0x0000009b9c54723e */ /* 0x004fe400000010ff */
[----:B------:R-:W-:Y:S01]  /*125c0*/  MOV R151, R150 ;  /* 0x0000009600977202 */ /* 0x000fe20000000f00 */
[----:B------:R1:W-:Y:S01]  /*125d0*/  MUFU.EX2 R162, R2 ;  /* 0x0000000200a27308 */ /* 0x0003e20000000800 */
[----:B------:R-:W-:Y:S02]  /*125e0*/  MOV R150, R149 ;  /* 0x0000009500967202 */ /* 0x000fe40000000f00 */
[----:B------:R-:W-:Y:S02]  /*125f0*/  MOV R149, R148 ;  /* 0x0000009400957202 */ /* 0x000fe40000000f00 */
[----:B------:R-:W-:Y:S02]  /*12600*/  MOV R148, R199 ;  /* 0x000000c700947202 */ /* 0x000fe40000000f00 */
[----:B------:R-:W-:Y:S02]  /*12610*/  MOV R199, R139 ;  /* 0x0000008b00c77202 */ /* 0x000fe40000000f00 */
[----:B------:R-:W-:Y:S01]  /*12620*/  MOV R139, R138 ;  /* 0x0000008a008b7202 */ /* 0x000fe20000000f00 */
[----:B-1----:R-:W-:Y:S01]  /*12630*/  FFMA.FTZ R2, R151, c[0x0][0x2d0], -R105 ;  /* 0x0000b40097027a23 */ /* 0x002fe20000010869 */
[----:B------:R-:W-:Y:S02]  /*12640*/  MOV R151, R150 ;  /* 0x0000009600977202 */ /* 0x000fe40000000f00 */
[----:B------:R-:W-:Y:S01]  /*12650*/  MOV R150, R149 ;  /* 0x0000009500967202 */ /* 0x000fe20000000f00 */
[----:B------:R1:W2:Y:S01]  /*12660*/  MUFU.EX2 R161, R2 ;  /* 0x0000000200a17308 */ /* 0x0002a20000000800 */
[----:B------:R-:W-:Y:S02]  /*12670*/  MOV R149, R148 ;  /* 0x0000009400957202 */ /* 0x000fe40000000f00 */
[----:B------:R-:W-:Y:S02]  /*12680*/  MOV R148, R199 ;  /* 0x000000c700947202 */ /* 0x000fe40000000f00 */
[----:B------:R-:W-:Y:S02]  /*12690*/  MOV R199, R139 ;  /* 0x0000008b00c77202 */ /* 0x000fe40000000f00 */
[----:B------:R-:W-:Y:S02]  /*126a0*/  MOV R205, R150 ;  /* 0x0000009600cd7202 */ /* 0x000fe40000000f00 */
[----:B------:R-:W-:Y:S01]  /*126b0*/  MOV R150, R148 ;  /* 0x0000009400967202 */ /* 0x000fe20000000f00 */
[----:B-1----:R-:W-:Y:S01]  /*126c0*/  FFMA.FTZ R2, R151, c[0x0][0x2d0], -R77 ;  /* 0x0000b40097027a23 */ /* 0x002fe2000001084d */
[----:B------:R-:W-:Y:S02]  /*126d0*/  MOV R151, R149 ;  /* 0x0000009500977202 */ /* 0x000fe40000000f00 */
[----:B------:R-:W-:Y:S02]  /*126e0*/  MOV R149, R199 ;  /* 0x000000c700957202 */ /* 0x000fe40000000f00 */
[----:B--2---:R-:W-:Y:S01]  /*126f0*/  F2FP.BF16.PACK_AB R86, R161, R162 ;  /* 0x000000a2a156723e */ /* 0x004fe200000010ff */
[----:B----4-:R-:W-:Y:S02]  /*12700*/  IMAD.MOV.U32 R138, RZ, RZ, R235 ;  /* 0x000000ffff8a7224 */ /* 0x010fe400078e00eb */
[----:B------:R3:W5:Y:S03]  /*12710*/  LDL.LU R235, [R1+0x8c] ;  /* 0x00008c0001eb7983 */ /* 0x0007660000300800 */
[----:B------:R-:W-:Y:S02]  /*12720*/  MOV R139, R138 ;  /* 0x0000008a008b7202 */ /* 0x000fe40000000f00 */
[----:B------:R-:W-:Y:S01]  /*12730*/  MOV R138, R137 ;  /* 0x00000089008a7202 */ /* 0x000fe20000000f00 */
[----:B------:R-:W-:Y:S01]  /*12740*/  IMAD.MOV.U32 R137, RZ, RZ, R195 ;  /* 0x000000ffff897224 */ /* 0x000fe200078e00c3 */
[----:B------:R-:W-:Y:S02]  /*12750*/  MOV R195, R193 ;  /* 0x000000c100c37202 */ /* 0x000fe40000000f00 */
[----:B------:R-:W-:Y:S01]  /*12760*/  MOV R148, R139 ;  /* 0x0000008b00947202 */ /* 0x000fe20000000f00 */
[----:B------:R-:W-:Y:S01]  /*12770*/  IMAD.MOV.U32 R199, RZ, RZ, R138 ;  /* 0x000000ffffc77224 */ /* 0x000fe200078e008a */
[----:B------:R-:W-:Y:S02]  /*12780*/  MOV R138, R195 ;  /* 0x000000c3008a7202 */ /* 0x000fe40000000f00 */
[----:B------:R-:W-:Y:S02]  /*12790*/  MOV R195, R117 ;  /* 0x0000007500c37202 */ /* 0x000fe40000000f00 */
[----:B------:R1:W-:Y:S01]  /*127a0*/  MUFU.EX2 R117, R2 ;  /* 0x0000000200757308 */ /* 0x0003e20000000800 */
[----:B------:R-:W-:Y:S02]  /*127b0*/  MOV R139, R137 ;  /* 0x00000089008b7202 */ /* 0x000fe40000000f00 */
[----:B------:R-:W-:Y:S02]  /*127c0*/  MOV R137, R237 ;  /* 0x000000ed00897202 */ /* 0x000fe40000000f00 */
[----:B------:R-:W-:Y:S02]  /*127d0*/  MOV R193, R236 ;  /* 0x000000ec00c17202 */ /* 0x000fe40000000f00 */
[----:B------:R3:W5:Y:S04]  /*127e0*/  LDL.LU R236, [R1+0x88] ;  /* 0x0000880001ec7983 */ /* 0x0007680000300800 */
[----:B------:R3:W5:Y:S01]  /*127f0*/  LDL.LU R237, [R1+0x84] ;  /* 0x0000840001ed7983 */ /* 0x0007620000300800 */
[--C-:B-1----:R-:W-:Y:S01]  /*12800*/  FFMA.FTZ R2, R205, c[0x0][0x2d0], -R77.reuse ;  /* 0x0000b400cd027a23 */ /* 0x102fe2000001084d */
[----:B------:R-:W-:Y:S02]  /*12810*/  MOV R205, R151 ;  /* 0x0000009700cd7202 */ /* 0x000fe40000000f00 */
[----:B------:R-:W-:Y:S02]  /*12820*/  MOV R151, R150 ;  /* 0x0000009600977202 */ /* 0x000fe40000000f00 */
[----:B------:R-:W-:Y:S01]  /*12830*/  MOV R150, R149 ;  /* 0x0000009500967202 */ /* 0x000fe20000000f00 */
[----:B------:R-:W-:Y:S01]  /*12840*/  IMAD.MOV.U32 R149, RZ, RZ, R148 ;  /* 0x000000ffff957224 */ /* 0x000fe200078e0094 */
[----:B------:R-:W-:Y:S02]  /*12850*/  MOV R148, R199 ;  /* 0x000000c700947202 */ /* 0x000fe40000000f00 */
[----:B------:R-:W-:Y:S02]  /*12860*/  MOV R199, R139 ;  /* 0x0000008b00c77202 */ /* 0x000fe40000000f00 */
[----:B------:R-:W-:Y:S02]  /*12870*/  MOV R139, R138 ;  /* 0x0000008a008b7202 */ /* 0x000fe40000000f00 */
[----:B------:R-:W-:Y:S02]  /*12880*/  MOV R138, R137 ;  /* 0x00000089008a7202 */ /* 0x000fe40000000f00 */
[----:B------:R-:W-:Y:S02]  /*12890*/  MOV R137, R185 ;  /* 0x000000b900897202 */ /* 0x000fe40000000f00 */
[----:B------:R-:W-:Y:S02]  /*128a0*/  MOV R185, R115 ;  /* 0x0000007300b97202 */ /* 0x000fe40000000f00 */
[----:B------:R1:W2:Y:S01]  /*128b0*/  MUFU.EX2 R115, R2 ;  /* 0x0000000200737308 */ /* 0x0002a20000000800 */
[----:B------:R-:W-:Y:S02]  /*128c0*/  MOV R206, R151 ;  /* 0x0000009700ce7202 */ /* 0x000fe40000000f00 */
[----:B------:R-:W-:Y:S02]  /*128d0*/  MOV R151, R149 ;  /* 0x0000009500977202 */ /* 0x000fe40000000f00 */
[----:B------:R-:W-:Y:S02]  /*128e0*/  MOV R149, R199 ;  /* 0x000000c700957202 */ /* 0x000fe40000000f00 */
[----:B------:R-:W-:Y:S02]  /*128f0*/  MOV R199, R138 ;  /* 0x0000008a00c77202 */ /* 0x000fe40000000f00 */
[----:B------:R-:W-:Y:S02]  /*12900*/  MOV R138, R129 ;  /* 0x00000081008a7202 */ /* 0x000fe40000000f00 */
[----:B------:R-:W-:Y:S02]  /*12910*/  MOV R129, R238 ;  /* 0x000000ee00817202 */ /* 0x000fe40000000f00 */
[----:B------:R3:W5:Y:S01]  /*12920*/  LDL.LU R238, [R1+0x80] ;  /* 0x0000800001ee7983 */ /* 0x0007620000300800 */
[--C-:B-1----:R-:W-:Y:S01]  /*12930*/  FFMA.FTZ R2, R205, c[0x0][0x2d0], -R77.reuse ;  /* 0x0000b400cd027a23 */ /* 0x102fe2000001084d */
[----:B--2---:R-:W-:Y:S01]  /*12940*/  F2FP.BF16.PACK_AB R85, R115, R117 ;  /* 0x000000757355723e */ /* 0x004fe200000010ff */
[----:B------:R-:W-:Y:S01]  /*12950*/  IMAD.MOV.U32 R205, RZ, RZ, R150 ;  /* 0x000000ffffcd7224 */ /* 0x000fe200078e0096 */
[----:B------:R-:W-:Y:S02]  /*12960*/  MOV R150, R148 ;  /* 0x0000009400967202 */ /* 0x000fe40000000f00 */
[----:B------:R-:W-:Y:S02]  /*12970*/  MOV R148, R139 ;  /* 0x0000008b00947202 */ /* 0x000fe40000000f00 */
[----:B------:R-:W-:Y:S01]  /*12980*/  MOV R139, R137 ;  /* 0x00000089008b7202 */ /* 0x000fe20000000f00 */
[----:B------:R-:W-:Y:S02]  /*12990*/  IMAD.MOV.U32 R137, RZ, RZ, R116 ;  /* 0x000000ffff897224 */ /* 0x000fe400078e0074 */
[----:B------:R1:W-:Y:S02]  /*129a0*/  MUFU.EX2 R116, R2 ;  /* 0x0000000200747308 */ /* 0x0003e40000000800 */
[----:B-1----:R-:W-:Y:S01]  /*129b0*/  FFMA.FTZ R2, R206, c[0x0][0x2d0], -R77 ;  /* 0x0000b400ce027a23 */ /* 0x002fe2000001084d */
[----:B------:R-:W-:Y:S02]  /*129c0*/  MOV R206, R205 ;  /* 0x000000cd00ce7202 */ /* 0x000fe40000000f00 */
[----:B------:R-:W-:Y:S02]  /*129d0*/  MOV R205, R151 ;  /* 0x0000009700cd7202 */ /* 0x000fe40000000f00 */
[----:B------:R-:W-:Y:S01]  /*129e0*/  MOV R151, R150 ;  /* 0x0000009600977202 */ /* 0x000fe20000000f00 */
[----:B------:R-:W-:Y:S01]  /*129f0*/  FFMA.FTZ R3, R206, c[0x0][0x2d0], -R79 ;  /* 0x0000b400ce037a23 */ /* 0x000fe2000001084f */
[----:B------:R-:W-:Y:S02]  /*12a00*/  MOV R150, R149 ;  /* 0x0000009500967202 */ /* 0x000fe40000000f00 */
[----:B------:R-:W-:Y:S01]  /*12a10*/  MOV R149, R148 ;  /* 0x0000009400957202 */ /* 0x000fe20000000f00 */
[----:B------:R-:W-:Y:S01]  /*12a20*/  MUFU.EX2 R160, R3 ;  /* 0x0000000300a07308 */ /* 0x000fe20000000800 */
[----:B------:R-:W-:Y:S01]  /*12a30*/  MOV R148, R199 ;  /* 0x000000c700947202 */ /* 0x000fe20000000f00 */
[----:B------:R-:W-:Y:S01]  /*12a40*/  IMAD.MOV.U32 R199, RZ, RZ, R139 ;  /* 0x000000ffffc77224 */ /* 0x000fe200078e008b */
[----:B------:R-:W-:Y:S02]  /*12a50*/  MOV R139, R138 ;  /* 0x0000008a008b7202 */ /* 0x000fe40000000f00 */
[----:B------:R-:W-:Y:S02]  /*12a60*/  MOV R138, R137 ;  /* 0x00000089008a7202 */ /* 0x000fe40000000f00 */
[----:B------:R-:W-:Y:S02]  /*12a70*/  MOV R137, R129 ;  /* 0x0000008100897202 */ /* 0x000fe40000000f00 */
[----:B------:R-:W-:Y:S02]  /*12a80*/  MOV R129, R114 ;  /* 0x0000007200817202 */ /* 0x000fe40000000f00 */
[----:B------:R1:W2:Y:S01]  /*12a90*/  MUFU.EX2 R114, R2 ;  /* 0x0000000200727308 */ /* 0x0002a20000000800 */
        /* <DEDUP_REMOVED lines=13> */
[----:B------:R-:W-:Y:S01]  /*12b70*/  IMAD.MOV.U32 R205, RZ, RZ, R151 ;  /* 0x000000ffffcd7224 */ /* 0x000fe200078e0097 */
[----:B------:R-:W-:Y:S01]  /*12b80*/  MOV R151, R150 ;  /* 0x0000009600977202 */ /* 0x000fe20000000f00 */
[----:B------:R1:W4:Y:S01]  /*12b90*/  MUFU.EX2 R210, R2 ;  /* 0x0000000200d27308 */ /* 0x0003220000000800 */
[----:B------:R-:W-:Y:S02]  /*12ba0*/  MOV R150, R149 ;  /* 0x0000009500967202 */ /* 0x000fe40000000f00 */
[----:B------:R-:W-:Y:S02]  /*12bb0*/  MOV R149, R148 ;  /* 0x0000009400957202 */ /* 0x000fe40000000f00 */
[----:B------:R-:W-:Y:S02]  /*12bc0*/  MOV R148, R199 ;  /* 0x000000c700947202 */ /* 0x000fe40000000f00 */
[----:B------:R-:W-:Y:S02]  /*12bd0*/  MOV R199, R139 ;  /* 0x0000008b00c77202 */ /* 0x000fe40000000f00 */
[----:B------:R-:W-:Y:S02]  /*12be0*/  MOV R139, R138 ;  /* 0x0000008a008b7202 */ /* 0x000fe40000000f00 */
[----:B------:R-:W-:Y:S01]  /*12bf0*/  MOV R138, R137 ;  /* 0x00000089008a7202 */ /* 0x000fe20000000f00 */
[----:B------:R-:W-:Y:S01]  /*12c00*/  IMAD.MOV.U32 R137, RZ, RZ, R134 ;  /* 0x000000ffff897224 */ /* 0x000fe200078e0086 */
[----:B------:R-:W-:Y:S02]  /*12c10*/  MOV R134, R240 ;  /* 0x000000f000867202 */ /* 0x000fe40000000f00 */
[----:B------:R3:W5:Y:S01]  /*12c20*/  LDL.LU R240, [R1+0x78] ;  /* 0x0000780001f07983 */ /* 0x0007620000300800 */
[----:B--2---:R-:W-:Y:S07]  /*12c30*/  F2FP.BF16.PACK_AB R87, R114, R116 ;  /* 0x000000747257723e */ /* 0x004fee00000010ff */
[C---:B------:R-:W-:Y:S04]  /*12c40*/  HMMA.16816.F32.BF16 R8, R84.reuse, R88, R8 ;  /* 0x000000585408723c */ /* 0x040fe80000041808 */
[----:B-1----:R-:W-:Y:S01]  /*12c50*/  FFMA.FTZ R2, R206, c[0x0][0x2d0], -R79 ;  /* 0x0000b400ce027a23 */ /* 0x002fe2000001084f */
[----:B------:R-:W-:Y:S02]  /*12c60*/  MOV R206, R205 ;  /* 0x000000cd00ce7202 */ /* 0x000fe40000000f00 */
[----:B------:R-:W-:Y:S01]  /*12c70*/  MOV R205, R151 ;  /* 0x0000009700cd7202 */ /* 0x000fe20000000f00 */
[-C--:B------:R-:W-:Y:S01]  /*12c80*/  HMMA.16816.F32.BF16 R12, R84, R90.reuse, R12 ;  /* 0x0000005a540c723c */ /* 0x080fe2000004180c */
[----:B------:R1:W-:Y:S03]  /*12c90*/  MUFU.EX2 R211, R2 ;  /* 0x0000000200d37308 */ /* 0x0003e60000000800 */
[----:B------:R-:W-:Y:S02]  /*12ca0*/  MOV R151, R150 ;  /* 0x0000009600977202 */ /* 0x000fe40000000f00 */
[----:B------:R-:W-:Y:S02]  /*12cb0*/  MOV R150, R149 ;  /* 0x0000009500967202 */ /* 0x000fe40000000f00 */
[C---:B------:R-:W-:Y:S01]  /*12cc0*/  HMMA.16816.F32.BF16 R16, R80.reuse, R90, R16 ;  /* 0x0000005a5010723c */ /* 0x040fe20000041810 */
[----:B------:R-:W2:Y:S03]  /*12cd0*/  LDSM.16.MT88.4 R88, [R226+0x1900] ;  /* 0x00190000e258783b */ /* 0x000ea60000004200 */
[----:B------:R-:W-:Y:S02]  /*12ce0*/  MOV R149, R148 ;  /* 0x0000009400957202 */ /* 0x000fe40000000f00 */
[----:B------:R-:W-:Y:S01]  /*12cf0*/  MOV R148, R199 ;  /* 0x000000c700947202 */ /* 0x000fe20000000f00 */
[----:B------:R-:W-:Y:S01]  /*12d00*/  IMAD.MOV.U32 R199, RZ, RZ, R139 ;  /* 0x000000ffffc77224 */ /* 0x000fe200078e008b */
[-C--:B------:R-:W-:Y:S04]  /*12d10*/  HMMA.16816.F32.BF16 R20, R80, R92.reuse, R20 ;  /* 0x0000005c5014723c */ /* 0x080fe80000041814 */
[----:B------:R-:W-:Y:S02]  /*12d20*/  MOV R139, R138 ;  /* 0x0000008a008b7202 */ /* 0x000fe40000000f00 */
[----:B------:R-:W-:Y:S02]  /*12d30*/  MOV R138, R233 ;  /* 0x000000e9008a7202 */ /* 0x000fe40000000f00 */
[C---:B------:R-:W-:Y:S01]  /*12d40*/  HMMA.16816.F32.BF16 R24, R84.reuse, R92, R24 ;  /* 0x0000005c5418723c */ /* 0x040fe20000041818 */
[----:B------:R3:W5:Y:S03]  /*12d50*/  LDL.LU R233, [R1+0x74] ;  /* 0x0000740001e97983 */ /* 0x0007660000300800 */
[----:B-1----:R-:W-:Y:S01]  /*12d60*/  FFMA.FTZ R2, R206, c[0x0][0x2d0], -R79 ;  /* 0x0000b400ce027a23 */ /* 0x002fe2000001084f */
[----:B------:R-:W-:Y:S02]  /*12d70*/  MOV R206, R205 ;  /* 0x000000cd00ce7202 */ /* 0x000fe40000000f00 */
[----:B------:R-:W-:Y:S01]  /*12d80*/  MOV R205, R151 ;  /* 0x0000009700cd7202 */ /* 0x000fe20000000f00 */
[-C--:B------:R-:W-:Y:S01]  /*12d90*/  HMMA.16816.F32.BF16 R28, R84, R94.reuse, R28 ;  /* 0x0000005e541c723c */ /* 0x080fe2000004181c */
[----:B------:R1:W1:Y:S03]  /*12da0*/  MUFU.EX2 R209, R2 ;  /* 0x0000000200d17308 */ /* 0x0002660000000800 */
[----:B------:R-:W-:Y:S02]  /*12db0*/  MOV R151, R150 ;  /* 0x0000009600977202 */ /* 0x000fe40000000f00 */
[----:B------:R-:W-:Y:S02]  /*12dc0*/  MOV R150, R149 ;  /* 0x0000009500967202 */ /* 0x000fe40000000f00 */
[C---:B------:R-:W-:Y:S01]  /*12dd0*/  HMMA.16816.F32.BF16 R32, R80.reuse, R94, R32 ;  /* 0x0000005e5020723c */ /* 0x040fe20000041820 */
[----:B------:R-:W3:Y:S03]  /*12de0*/  LDSM.16.MT88.4 R92, [R224+0x2100] ;  /* 0x00210000e05c783b */ /* 0x000ee60000004200 */
[----:B------:R-:W-:Y:S01]  /*12df0*/  MOV R149, R148 ;  /* 0x0000009400957202 */ /* 0x000fe20000000f00 */
[----:B------:R-:W-:Y:S01]  /*12e00*/  IMAD.MOV.U32 R148, RZ, RZ, R199 ;  /* 0x000000ffff947224 */ /* 0x000fe200078e00c7 */
[----:B------:R-:W-:Y:S02]  /*12e10*/  MOV R199, R139 ;  /* 0x0000008b00c77202 */ /* 0x000fe40000000f00 */
[-C--:B------:R-:W-:Y:S04]  /*12e20*/  HMMA.16816.F32.BF16 R36, R80, R96.reuse, R36 ;  /* 0x000000605024723c */ /* 0x080fe80000041824 */
[----:B------:R-:W-:Y:S02]  /*12e30*/  MOV R139, R138 ;  /* 0x0000008a008b7202 */ /* 0x000fe40000000f00 */
[----:B------:R-:W-:Y:S02]  /*12e40*/  MOV R138, R136 ;  /* 0x00000088008a7202 */ /* 0x000fe40000000f00 */
[C---:B------:R-:W-:Y:S04]  /*12e50*/  HMMA.16816.F32.BF16 R40, R84.reuse, R96, R40 ;  /* 0x000000605428723c */ /* 0x040fe80000041828 */
[----:B-1----:R-:W-:Y:S01]  /*12e60*/  FFMA.FTZ R2, R206, c[0x0][0x2d0], -R78 ;  /* 0x0000b400ce027a23 */ /* 0x002fe2000001084e */
[----:B------:R-:W-:Y:S02]  /*12e70*/  MOV R206, R205 ;  /* 0x000000cd00ce7202 */ /* 0x000fe40000000f00 */
[----:B------:R-:W-:Y:S01]  /*12e80*/  MOV R205, R151 ;  /* 0x0000009700cd7202 */ /* 0x000fe20000000f00 */
[-C--:B------:R-:W-:Y:S01]  /*12e90*/  HMMA.16816.F32.BF16 R44, R84, R98.reuse, R44 ;  /* 0x00000062542c723c */ /* 0x080fe2000004182c */
[----:B------:R1:W-:Y:S03]  /*12ea0*/  MUFU.EX2 R208, R2 ;  /* 0x0000000200d07308 */ /* 0x0003e60000000800 */
[----:B------:R-:W-:Y:S01]  /*12eb0*/  MOV R164, R205 ;  /* 0x000000cd00a47202 */ /* 0x000fe20000000f00 */
[----:B------:R-:W-:Y:S01]  /*12ec0*/  IMAD.MOV.U32 R151, RZ, RZ, R150 ;  /* 0x000000ffff977224 */ /* 0x000fe200078e0096 */
[----:B------:R-:W-:Y:S02]  /*12ed0*/  MOV R150, R149 ;  /* 0x0000009500967202 */ /* 0x000fe40000000f00 */
[C---:B------:R-:W-:Y:S01]  /*12ee0*/  HMMA.16816.F32.BF16 R48, R80.reuse, R98, R48 ;  /* 0x000000625030723c */ /* 0x040fe20000041830 */
[----:B------:R-:W-:Y:S03]  /*12ef0*/  LDSM.16.MT88.4 R96, [R225+0x2100] ;  /* 0x00210000e160783b */ /* 0x000fe60000004200 */
[----:B------:R-:W-:Y:S01]  /*12f00*/  IMAD.MOV.U32 R205, RZ, RZ, R151 ;  /* 0x000000ffffcd7224 */ /* 0x000fe200078e0097 */
[----:B------:R-:W-:Y:S02]  /*12f10*/  MOV R151, R150 ;  /* 0x0000009600977202 */ /* 0x000fe40000000f00 */
[----:B------:R-:W-:Y:S01]  /*12f20*/  MOV R149, R148 ;  /* 0x0000009400957202 */ /* 0x000fe20000000f00 */
[-C--:B--2---:R-:W-:Y:S04]  /*12f30*/  HMMA.16816.F32.BF16 R52, R80, R88.reuse, R52 ;  /* 0x000000585034723c */ /* 0x084fe80000041834 */
[----:B------:R-:W-:Y:S02]  /*12f40*/  MOV R150, R149 ;  /* 0x0000009500967202 */ /* 0x000fe40000000f00 */
[----:B------:R-:W-:Y:S02]  /*12f50*/  MOV R148, R199 ;  /* 0x000000c700947202 */ /* 0x000fe40000000f00 */
[----:B------:R-:W-:Y:S01]  /*12f60*/  MOV R199, R139 ;  /* 0x0000008b00c77202 */ /* 0x000fe20000000f00 */
[--C-:B-1----:R-:W-:Y:S01]  /*12f70*/  FFMA.FTZ R2, R206, c[0x0][0x2d0], -R78.reuse ;  /* 0x0000b400ce027a23 */ /* 0x102fe2000001084e */
[C---:B------:R-:W-:Y:S03]  /*12f80*/  HMMA.16816.F32.BF16 R56, R84.reuse, R88, R56 ;  /* 0x000000585438723c */ /* 0x040fe60000041838 */
[----:B------:R1:W2:Y:S01]  /*12f90*/  MUFU.EX2 R206, R2 ;  /* 0x0000000200ce7308 */ /* 0x0002a20000000800 */
[----:B------:R-:W-:Y:S02]  /*12fa0*/  MOV R149, R148 ;  /* 0x0000009400957202 */ /* 0x000fe40000000f00 */
[----:B------:R-:W-:Y:S02]  /*12fb0*/  MOV R148, R199 ;  /* 0x000000c700947202 */ /* 0x000fe40000000f00 */
[----:B------:R-:W-:Y:S01]  /*12fc0*/  MOV R139, R138 ;  /* 0x0000008a008b7202 */ /* 0x000fe20000000f00 */
[-C--:B------:R-:W-:Y:S03]  /*12fd0*/  HMMA.16816.F32.BF16 R60, R84, R90.reuse, R60 ;  /* 0x0000005a543c723c */ /* 0x080fe6000004183c */
[----:B------:R-:W-:Y:S02]  /*12fe0*/  MOV R199, R139 ;  /* 0x0000008b00c77202 */ /* 0x000fe40000000f00 */
[----:B------:R-:W-:Y:S02]  /*12ff0*/  MOV R136, R110 ;  /* 0x0000006e00887202 */ /* 0x000fe40000000f00 */
[----:B------:R-:W-:Y:S01]  /*13000*/  MOV R110, R234 ;  /* 0x000000ea006e7202 */ /* 0x000fe20000000f00 */
[----:B------:R-:W-:Y:S01]  /*13010*/  HMMA.16816.F32.BF16 R64, R80, R90, R64 ;  /* 0x0000005a5040723c */ /* 0x000fe20000041840 */
[----:B------:R3:W5:Y:S03]  /*13020*/  LDL.LU R234, [R1+0x70] ;  /* 0x0000700001ea7983 */ /* 0x0007660000300800 */
[----:B------:R-:W-:Y:S01]  /*13030*/  MOV R138, R119 ;  /* 0x00000077008a7202 */ /* 0x000fe20000000f00 */
[----:B------:R-:W3:Y:S02]  /*13040*/  LDSM.16.MT88.4 R88, [R227+0x2100] ;  /* 0x00210000e358783b */ /* 0x000ee40000004200 */
[----:B----4-:R-:W-:Y:S02]  /*13050*/  F2FP.BF16.PACK_AB R80, R210, R160 ;  /* 0x000000a0d250723e */ /* 0x010fe400000010ff */
[----:B------:R-:W-:Y:S03]  /*13060*/  MOV R139, R138 ;  /* 0x0000008a008b7202 */ /* 0x000fe60000000f00 */
[--C-:B-1----:R-:W-:Y:S01]  /*13070*/  FFMA.FTZ R2, R164, c[0x0][0x2d0], -R78.reuse ;  /* 0x0000b400a4027a23 */ /* 0x102fe2000001084e */
[----:B------:R1:W5:Y:S01]  /*13080*/  LDL.LU R119, [R1+0x6c] ;  /* 0x00006c0001777983 */ /* 0x0003620000300800 */
[----:B------:R-:W-:Y:S02]  /*13090*/  F2FP.BF16.PACK_AB R82, R209, R211 ;  /* 0x000000d3d152723e */ /* 0x000fe400000010ff */
[----:B------:R4:W-:Y:S01]  /*130a0*/  MUFU.EX2 R207, R2 ;  /* 0x0000000200cf7308 */ /* 0x0009e20000000800 */
[----:B------:R-:W-:Y:S01]  /*130b0*/  MOV R138, R195 ;  /* 0x000000c3008a7202 */ /* 0x000fe20000000f00 */
[----:B------:R-:W-:Y:S01]  /*130c0*/  IMAD.MOV.U32 R195, RZ, RZ, R135 ;  /* 0x000000ffffc37224 */ /* 0x000fe200078e0087 */
[----:B------:R-:W-:Y:S01]  /*130d0*/  MOV R135, R194 ;  /* 0x000000c200877202 */ /* 0x000fe20000000f00 */
[----:B------:R-:W-:Y:S01]  /*130e0*/  LDSM.16.MT88.4 R164, [R225+0x3100] ;  /* 0x00310000e1a4783b */ /* 0x000fe20000004200 */
[----:B------:R-:W-:Y:S02]  /*130f0*/  MOV R194, R230 ;  /* 0x000000e600c27202 */ /* 0x000fe40000000f00 */
[----:B--2---:R-:W-:Y:S05]  /*13100*/  F2FP.BF16.PACK_AB R81, R206, R208 ;  /* 0x000000d0ce51723e */ /* 0x004fea00000010ff */
[----:B------:R1:W5:Y:S01]  /*13110*/  LDL.LU R230, [R1+0x68] ;  /* 0x0000680001e67983 */ /* 0x0003620000300800 */
[----:B----4-:R-:W-:Y:S04]  /*13120*/  FFMA.FTZ R2, R205, c[0x0][0x2d0], -R78 ;  /* 0x0000b400cd027a23 */ /* 0x010fe8000001084e */
[----:B------:R2:W4:Y:S02]  /*13130*/  MUFU.EX2 R205, R2 ;  /* 0x0000000200cd7308 */ /* 0x0005240000000800 */
[--C-:B--2---:R-:W-:Y:S01]  /*13140*/  FFMA.FTZ R2, R151, c[0x0][0x2d0], -R105.reuse ;  /* 0x0000b40097027a23 */ /* 0x104fe20000010869 */
[----:B----4-:R-:W-:Y:S07]  /*13150*/  F2FP.BF16.PACK_AB R83, R205, R207 ;  /* 0x000000cfcd53723e */ /* 0x010fee00000010ff */
[----:B------:R2:W-:Y:S01]  /*13160*/  MUFU.EX2 R171, R2 ;  /* 0x0000000200ab7308 */ /* 0x0005e20000000800 */
[-C--:B---3--:R-:W-:Y:S03]  /*13170*/  HMMA.16816.F32.BF16 R4, R80, R92.reuse, R4 ;  /* 0x0000005c5004723c */ /* 0x088fe60000041804 */
[--C-:B--2---:R-:W-:Y:S06]  /*13180*/  FFMA.FTZ R2, R150, c[0x0][0x2d0], -R105.reuse ;  /* 0x0000b40096027a23 */ /* 0x104fec0000010869 */
[----:B------:R2:W3:Y:S03]  /*13190*/  MUFU.EX2 R169, R2 ;  /* 0x0000000200a97308 */ /* 0x0004e60000000800 */
[--C-:B--2---:R-:W-:Y:S01]  /*131a0*/  FFMA.FTZ R2, R149, c[0x0][0x2d0], -R105.reuse ;  /* 0x0000b40095027a23 */ /* 0x104fe20000010869 */
[----:B---3--:R-:W-:Y:S06]  /*131b0*/  F2FP.BF16.PACK_AB R84, R169, R171 ;  /* 0x000000aba954723e */ /* 0x008fec00000010ff */
[----:B------:R2:W-:Y:S02]  /*131c0*/  MUFU.EX2 R170, R2 ;  /* 0x0000000200aa7308 */ /* 0x0005e40000000800 */
[----:B--2---:R-:W-:Y:S08]  /*131d0*/  FFMA.FTZ R2, R148, c[0x0][0x2d0], -R105 ;  /* 0x0000b40094027a23 */ /* 0x004ff00000010869 */
[----:B------:R2:W3:Y:S02]  /*131e0*/  MUFU.EX2 R168, R2 ;  /* 0x0000000200a87308 */ /* 0x0004e40000000800 */
[--C-:B--2---:R-:W-:Y:S01]  /*131f0*/  FFMA.FTZ R2, R137, c[0x0][0x2d0], -R77.reuse ;  /* 0x0000b40089027a23 */ /* 0x104fe2000001084d */
[----:B------:R-:W-:Y:S02]  /*13200*/  MOV R137, R134 ;  /* 0x0000008600897202 */ /* 0x000fe40000000f00 */
[----:B------:R-:W-:Y:S05]  /*13210*/  MOV R134, R112 ;  /* 0x0000007000867202 */ /* 0x000fea0000000f00 */
[----:B------:R2:W-:Y:S01]  /*13220*/  MUFU.EX2 R112, R2 ;  /* 0x0000000200707308 */ /* 0x0005e20000000800 */
[----:B---3--:R-:W-:Y:S01]  /*13230*/  F2FP.BF16.PACK_AB R86, R168, R170 ;  /* 0x000000aaa856723e */ /* 0x008fe200000010ff */
[----:B--2---:R-:W-:Y:S01]  /*13240*/  FFMA.FTZ R2, R199, c[0x0][0x2d0], -R77 ;  /* 0x0000b400c7027a23 */ /* 0x004fe2000001084d */
[----:B------:R-:W-:Y:S07]  /*13250*/  MOV R199, R110 ;  /* 0x0000006e00c77202 */ /* 0x000fee0000000f00 */
[----:B------:R2:W3:Y:S01]  /*13260*/  MUFU.EX2 R110, R2 ;  /* 0x00000002006e7308 */ /* 0x0004e20000000800 */
[----:B------:R-:W-:Y:S09]  /*13270*/  FFMA.FTZ R3, R199, c[0x0][0x2d0], -R79 ;  /* 0x0000b400c7037a23 */ /* 0x000ff2000001084f */
[----:B------:R4:W-:Y:S01]  /*13280*/  MUFU.EX2 R203, R3 ;  /* 0x0000000300cb7308 */ /* 0x0009e20000000800 */
[----:B--2---:R-:W-:Y:S01]  /*13290*/  FFMA.FTZ R2, R139, c[0x0][0x2d0], -R77 ;  /* 0x0000b4008b027a23 */ /* 0x004fe2000001084d */
[----:B------:R-:W-:Y:S02]  /*132a0*/  MOV R139, R138 ;  /* 0x0000008a008b7202 */ /* 0x000fe40000000f00 */
[----:B------:R-:W-:Y:S01]  /*132b0*/  MOV R138, R133 ;  /* 0x00000085008a7202 */ /* 0x000fe20000000f00 */
[----:B------:R-:W-:Y:S01]  /*132c0*/  IMAD.MOV.U32 R133, RZ, RZ, R132 ;  /* 0x000000ffff857224 */ /* 0x000fe200078e0084 */
[----:B------:R-:W-:Y:S02]  /*132d0*/  MOV R132, R131 ;  /* 0x0000008300847202 */ /* 0x000fe40000000f00 */
[----:B------:R-:W-:Y:S02]  /*132e0*/  MOV R131, R130 ;  /* 0x0000008200837202 */ /* 0x000fe40000000f00 */
[----:B------:R-:W-:Y:S01]  /*132f0*/  MOV R130, R129 ;  /* 0x0000008100827202 */ /* 0x000fe20000000f00 */
[----:B----4-:R-:W-:Y:S01]  /*13300*/  FFMA.FTZ R3, R107, c[0x0][0x2d0], -R105 ;  /* 0x0000b4006b037a23 */ /* 0x010fe20000010869 */
[----:B------:R-:W-:Y:S02]  /*13310*/  MOV R129, R128 ;  /* 0x0000008000817202 */ /* 0x000fe40000000f00 */
[----:B------:R-:W-:Y:S02]  /*13320*/  MOV R128, R126 ;  /* 0x0000007e00807202 */ /* 0x000fe40000000f00 */
[----:B------:R-:W-:Y:S02]  /*13330*/  MOV R126, R111 ;  /* 0x0000006f007e7202 */ /* 0x000fe40000000f00 */
[----:B------:R2:W-:Y:S01]  /*13340*/  MUFU.EX2 R111, R2 ;  /* 0x00000002006f7308 */ /* 0x0005e20000000800 */
[----:B---3--:R-:W-:Y:S01]  /*13350*/  F2FP.BF16.PACK_AB R85, R110, R112 ;  /* 0x000000706e55723e */ /* 0x008fe200000010ff */
[----:B--2---:R-:W-:Y:S01]  /*13360*/  FFMA.FTZ R2, R137, c[0x0][0x2d0], -R77 ;  /* 0x0000b40089027a23 */ /* 0x004fe2000001084d */
[----:B------:R-:W-:Y:S01]  /*13370*/  MOV R137, R134 ;  /* 0x0000008600897202 */ /* 0x000fe20000000f00 */
[----:B------:R-:W-:Y:S06]  /*13380*/  IMAD.MOV.U32 R134, RZ, RZ, R113 ;  /* 0x000000ffff867224 */ /* 0x000fec00078e0071 */
[----:B------:R2:W3:Y:S02]  /*13390*/  MUFU.EX2 R113, R2 ;  /* 0x0000000200717308 */ /* 0x0004e40000000800 */
[--C-:B--2---:R-:W-:Y:S01]  /*133a0*/  FFMA.FTZ R2, R139, c[0x0][0x2d0], -R79.reuse ;  /* 0x0000b4008b027a23 */ /* 0x104fe2000001084f */
[----:B---3--:R-:W-:Y:S07]  /*133b0*/  F2FP.BF16.PACK_AB R87, R113, R111 ;  /* 0x0000006f7157723e */ /* 0x008fee00000010ff */
[----:B------:R2:W-:Y:S01]  /*133c0*/  MUFU.EX2 R175, R2 ;  /* 0x0000000200af7308 */ /* 0x0005e20000000800 */
[C---:B------:R-:W-:Y:S08]  /*133d0*/  HMMA.16816.F32.BF16 R8, R84.reuse, R92, R8 ;  /* 0x0000005c5408723c */ /* 0x040ff00000041808 */
[-C--:B------:R-:W-:Y:S08]  /*133e0*/  HMMA.16816.F32.BF16 R12, R84, R94.reuse, R12 ;  /* 0x0000005e540c723c */ /* 0x080ff0000004180c */
[C---:B------:R-:W-:Y:S01]  /*133f0*/  HMMA.16816.F32.BF16 R16, R80.reuse, R94, R16 ;  /* 0x0000005e5010723c */ /* 0x040fe20000041810 */
[----:B------:R-:W3:Y:S03]  /*13400*/  LDSM.16.MT88.4 R92, [R226+0x2100] ;  /* 0x00210000e25c783b */ /* 0x000ee60000004200 */
[--C-:B--2---:R-:W-:Y:S04]  /*13410*/  FFMA.FTZ R2, R138, c[0x0][0x2d0], -R79.reuse ;  /* 0x0000b4008a027a23 */ /* 0x104fe8000001084f */
[-C--:B------:R-:W-:Y:S01]  /*13420*/  HMMA.16816.F32.BF16 R20, R80, R88.reuse, R20 ;  /* 0x000000585014723c */ /* 0x080fe20000041814 */
[----:B------:R2:W-:Y:S07]  /*13430*/  MUFU.EX2 R202, R2 ;  /* 0x0000000200ca7308 */ /* 0x0005ee0000000800 */
[C---:B------:R-:W-:Y:S08]  /*13440*/  HMMA.16816.F32.BF16 R24, R84.reuse, R88, R24 ;  /* 0x000000585418723c */ /* 0x040ff00000041818 */
[-C--:B------:R-:W-:Y:S08]  /*13450*/  HMMA.16816.F32.BF16 R28, R84, R90.reuse, R28 ;  /* 0x0000005a541c723c */ /* 0x080ff0000004181c */
[C---:B------:R-:W-:Y:S01]  /*13460*/  HMMA.16816.F32.BF16 R32, R80.reuse, R90, R32 ;  /* 0x0000005a5020723c */ /* 0x040fe20000041820 */
[----:B------:R-:W4:Y:S03]  /*13470*/  LDSM.16.MT88.4 R88, [R224+0x2900] ;  /* 0x00290000e058783b */ /* 0x000f260000004200 */
[----:B--2---:R-:W-:Y:S04]  /*13480*/  FFMA.FTZ R2, R137, c[0x0][0x2d0], -R79 ;  /* 0x0000b40089027a23 */ /* 0x004fe8000001084f */
[-C--:B------:R-:W-:Y:S01]  /*13490*/  HMMA.16816.F32.BF16 R36, R80, R96.reuse, R36 ;  /* 0x000000605024723c */ /* 0x080fe20000041824 */
[----:B------:R2:W-:Y:S07]  /*134a0*/  MUFU.EX2 R199, R2 ;  /* 0x0000000200c77308 */ /* 0x0005ee0000000800 */
[C---:B------:R-:W-:Y:S08]  /*134b0*/  HMMA.16816.F32.BF16 R40, R84.reuse, R96, R40 ;  /* 0x000000605428723c */ /* 0x040ff00000041828 */
[-C--:B------:R-:W-:Y:S08]  /*134c0*/  HMMA.16816.F32.BF16 R44, R84, R98.reuse, R44 ;  /* 0x00000062542c723c */ /* 0x080ff0000004182c */
[C---:B------:R-:W-:Y:S01]  /*134d0*/  HMMA.16816.F32.BF16 R48, R80.reuse, R98, R48 ;  /* 0x000000625030723c */ /* 0x040fe20000041830 */
[----:B------:R-:W1:Y:S03]  /*134e0*/  LDSM.16.MT88.4 R96, [R227+0x2900] ;  /* 0x00290000e360783b */ /* 0x000e660000004200 */
[--C-:B--2---:R-:W-:Y:S01]  /*134f0*/  FFMA.FTZ R2, R136, c[0x0][0x2d0], -R78.reuse ;  /* 0x0000b40088027a23 */ /* 0x104fe2000001084e */
[----:B------:R-:W-:Y:S03]  /*13500*/  MOV R136, R189 ;  /* 0x000000bd00887202 */ /* 0x000fe60000000f00 */
[-C--:B---3--:R-:W-:Y:S01]  /*13510*/  HMMA.16816.F32.BF16 R52, R80, R92.reuse, R52 ;  /* 0x0000005c5034723c */ /* 0x088fe20000041834 */
[----:B------:R2:W-:Y:S07]  /*13520*/  MUFU.EX2 R174, R2 ;  /* 0x0000000200ae7308 */ /* 0x0005ee0000000800 */
[C---:B------:R-:W-:Y:S08]  /*13530*/  HMMA.16816.F32.BF16 R56, R84.reuse, R92, R56 ;  /* 0x0000005c5438723c */ /* 0x040ff00000041838 */
[-C--:B------:R-:W-:Y:S01]  /*13540*/  HMMA.16816.F32.BF16 R60, R84, R94.reuse, R60 ;  /* 0x0000005e543c723c */ /* 0x080fe2000004183c */
[----:B------:R-:W3:Y:S07]  /*13550*/  LDSM.16.MT88.4 R84, [R225+0x2900] ;  /* 0x00290000e154783b */ /* 0x000eee0000004200 */
[----:B------:R-:W-:Y:S01]  /*13560*/  HMMA.16816.F32.BF16 R64, R80, R94, R64 ;  /* 0x0000005e5040723c */ /* 0x000fe20000041840 */
[----:B------:R-:W1:Y:S03]  /*13570*/  LDSM.16.MT88.4 R92, [R226+0x2900] ;  /* 0x00290000e25c783b */ /* 0x000e660000004200 */
[--C-:B--2---:R-:W-:Y:S04]  /*13580*/  FFMA.FTZ R2, R195, c[0x0][0x2d0], -R78.reuse ;  /* 0x0000b400c3027a23 */ /* 0x104fe8000001084e */
[----:B------:R2:W-:Y:S04]  /*13590*/  MUFU.EX2 R173, R2 ;  /* 0x0000000200ad7308 */ /* 0x0005e80000000800 */
[--C-:B--2---:R-:W-:Y:S06]  /*135a0*/  FFMA.FTZ R2, R135, c[0x0][0x2d0], -R78.reuse ;  /* 0x0000b40087027a23 */ /* 0x104fec000001084e */
[----:B------:R2:W-:Y:S02]  /*135b0*/  MUFU.EX2 R195, R2 ;  /* 0x0000000200c37308 */ /* 0x0005e40000000800 */
[--C-:B--2---:R-:W-:Y:S01]  /*135c0*/  FFMA.FTZ R2, R133, c[0x0][0x2d0], -R78.reuse ;  /* 0x0000b40085027a23 */ /* 0x104fe2000001084e */
        /* <DEDUP_REMOVED lines=8> */
[----:B------:R-:W-:Y:S04]  /*13650*/  MOV R132, R192 ;  /* 0x000000c000847202 */ /* 0x000fe80000000f00 */
[----:B------:R-:W-:Y:S03]  /*13660*/  MOV R138, R132 ;  /* 0x00000084008a7202 */ /* 0x000fe60000000f00 */
[----:B------:R1:W-:Y:S01]  /*13670*/  MUFU.EX2 R192, R3 ;  /* 0x0000000300c07308 */ /* 0x0003e20000000800 */
[----:B--2---:R-:W-:Y:S02]  /*13680*/  FFMA.FTZ R2, R134, c[0x0][0x2d0], -R105 ;  /* 0x0000b40086027a23 */ /* 0x004fe40000010869 */
[----:B------:R-:W-:Y:S01]  /*13690*/  IMAD.MOV.U32 R134, RZ, RZ, R131 ;  /* 0x000000ffff867224 */ /* 0x000fe200078e0083 */
[----:B------:R-:W-:Y:S06]  /*136a0*/  MOV R131, R185 ;  /* 0x000000b900837202 */ /* 0x000fec0000000f00 */
[----:B------:R2:W-:Y:S01]  /*136b0*/  MUFU.EX2 R172, R2 ;  /* 0x0000000200ac7308 */ /* 0x0005e20000000800 */
[----:B------:R-:W-:Y:S02]  /*136c0*/  MOV R185, R108 ;  /* 0x0000006c00b97202 */ /* 0x000fe40000000f00 */
[----:B------:R-:W-:Y:S02]  /*136d0*/  MOV R148, R134 ;  /* 0x0000008600947202 */ /* 0x000fe40000000f00 */
[----:B------:R-:W3:Y:S01]  /*136e0*/  LDL.LU R134, [R1+0x40] ;  /* 0x0000400001867983 */ /* 0x000ee20000300800 */
[----:B-1----:R-:W-:Y:S01]  /*136f0*/  FFMA.FTZ R3, R135, c[0x0][0x2d0], -R79 ;  /* 0x0000b40087037a23 */ /* 0x002fe2000001084f */
[----:B------:R-:W-:Y:S02]  /*13700*/  MOV R137, R131 ;  /* 0x0000008300897202 */ /* 0x000fe40000000f00 */
[----:B------:R-:W-:Y:S01]  /*13710*/  MOV R135, R187 ;  /* 0x000000bb00877202 */ /* 0x000fe20000000f00 */
[----:B------:R1:W-:Y:S01]  /*13720*/  MUFU.EX2 R189, R3 ;  /* 0x0000000300bd7308 */ /* 0x0003e20000000800 */
[----:B--2---:R-:W-:Y:S09]  /*13730*/  FFMA.FTZ R2, R193, c[0x0][0x2d0], -R105 ;  /* 0x0000b400c1027a23 */ /* 0x004ff20000010869 */
[----:B------:R2:W2:Y:S01]  /*13740*/  MUFU.EX2 R193, R2 ;  /* 0x0000000200c17308 */ /* 0x0004a20000000800 */
[----:B-1----:R-:W-:Y:S02]  /*13750*/  FFMA.FTZ R3, R135, c[0x0][0x2d0], -R77 ;  /* 0x0000b40087037a23 */ /* 0x002fe4000001084d */
[----:B--2---:R-:W-:Y:S01]  /*13760*/  FFMA.FTZ R2, R133, c[0x0][0x2d0], -R105 ;  /* 0x0000b40085027a23 */ /* 0x004fe20000010869 */
[----:B------:R-:W-:Y:S02]  /*13770*/  MOV R133, R126 ;  /* 0x0000007e00857202 */ /* 0x000fe40000000f00 */
[----:B------:R-:W-:Y:S02]  /*13780*/  MOV R126, R125 ;  /* 0x0000007d007e7202 */ /* 0x000fe40000000f00 */
[----:B------:R-:W-:Y:S01]  /*13790*/  MOV R125, R191 ;  /* 0x000000bf007d7202 */ /* 0x000fe20000000f00 */
[----:B------:R-:W-:Y:S01]  /*137a0*/  IMAD.MOV.U32 R139, RZ, RZ, R133 ;  /* 0x000000ffff8b7224 */ /* 0x000fe200078e0085 */
[----:B------:R1:W2:Y:S01]  /*137b0*/  MUFU.EX2 R191, R2 ;  /* 0x0000000200bf7308 */ /* 0x0002a20000000800 */
[----:B------:R-:W4:Y:S01]  /*137c0*/  LDL.LU R133, [R1+0x48] ;  /* 0x0000480001857983 */ /* 0x000f220000300800 */
[----:B------:R-:W-:Y:S03]  /*137d0*/  F2FP.BF16.PACK_AB R80, R193, R172 ;  /* 0x000000acc150723e */ /* 0x000fe600000010ff */
[----:B------:R-:W4:Y:S04]  /*137e0*/  LDL.LU R132, [R1+0x3c] ;  /* 0x00003c0001847983 */ /* 0x000f280000300800 */
[----:B------:R-:W4:Y:S01]  /*137f0*/  LDL.LU R131, [R1+0x44] ;  /* 0x0000440001837983 */ /* 0x000f220000300800 */
[--C-:B-1----:R-:W-:Y:S01]  /*13800*/  FFMA.FTZ R2, R106, c[0x0][0x2d0], -R77.reuse ;  /* 0x0000b4006a027a23 */ /* 0x102fe2000001084d */
[----:B--2---:R-:W-:Y:S03]  /*13810*/  F2FP.BF16.PACK_AB R82, R192, R191 ;  /* 0x000000bfc052723e */ /* 0x004fe600000010ff */
[----:B------:R1:W-:Y:S02]  /*13820*/  MUFU.EX2 R107, R2 ;  /* 0x00000002006b7308 */ /* 0x0003e40000000800 */
[--C-:B-1----:R-:W-:Y:S08]  /*13830*/  FFMA.FTZ R2, R109, c[0x0][0x2d0], -R77.reuse ;  /* 0x0000b4006d027a23 */ /* 0x102ff0000001084d */
[----:B------:R1:W2:Y:S02]  /*13840*/  MUFU.EX2 R109, R2 ;  /* 0x00000002006d7308 */ /* 0x0002a40000000800 */
[--C-:B-1----:R-:W-:Y:S01]  /*13850*/  FFMA.FTZ R2, R100, c[0x0][0x2d0], -R77.reuse ;  /* 0x0000b40064027a23 */ /* 0x102fe2000001084d */
[----:B--2---:R-:W-:Y:S01]  /*13860*/  F2FP.BF16.PACK_AB R81, R109, R107 ;  /* 0x0000006b6d51723e */ /* 0x004fe200000010ff */
[--C-:B------:R-:W-:Y:S01]  /*13870*/  FFMA.FTZ R100, R76, c[0x0][0x2d0], -R77.reuse ;  /* 0x0000b4004c647a23 */ /* 0x100fe2000001084d */
[----:B------:R-:W-:Y:S05]  /*13880*/  F2FP.BF16.PACK_AB R76, R175, R203 ;  /* 0x000000cbaf4c723e */ /* 0x000fea00000010ff */
[----:B------:R1:W-:Y:S10]  /*13890*/  MUFU.EX2 R106, R2 ;  /* 0x00000002006a7308 */ /* 0x0003f40000000800 */
[----:B------:R-:W2:Y:S01]  /*138a0*/  MUFU.EX2 R100, R100 ;  /* 0x0000006400647308 */ /* 0x000ea20000000800 */
[----:B-1----:R-:W-:Y:S02]  /*138b0*/  FFMA.FTZ R2, R102, c[0x0][0x2d0], -R77 ;  /* 0x0000b40066027a23 */ /* 0x002fe4000001084d */
[----:B------:R-:W-:Y:S07]  /*138c0*/  FFMA.FTZ R102, R138, c[0x0][0x2d0], -R105 ;  /* 0x0000b4008a667a23 */ /* 0x000fee0000010869 */
[----:B------:R1:W1:Y:S01]  /*138d0*/  MUFU.EX2 R108, R2 ;  /* 0x00000002006c7308 */ /* 0x0002620000000800 */
[----:B--2---:R-:W-:Y:S09]  /*138e0*/  F2FP.BF16.PACK_AB R179, R75, R100 ;  /* 0x000000644bb3723e */ /* 0x004ff200000010ff */
[----:B------:R-:W-:Y:S01]  /*138f0*/  MUFU.EX2 R102, R102 ;  /* 0x0000006600667308 */ /* 0x000fe20000000800 */
[--C-:B-1----:R-:W-:Y:S01]  /*13900*/  FFMA.FTZ R2, R190, c[0x0][0x2d0], -R79.reuse ;  /* 0x0000b400be027a23 */ /* 0x102fe2000001084f */
[----:B------:R-:W-:Y:S08]  /*13910*/  F2FP.BF16.PACK_AB R83, R108, R106 ;  /* 0x0000006a6c53723e */ /* 0x000ff000000010ff */
[----:B------:R1:W2:Y:S02]  /*13920*/  MUFU.EX2 R190, R2 ;  /* 0x0000000200be7308 */ /* 0x0002a40000000800 */
[--C-:B-1----:R-:W-:Y:S01]  /*13930*/  FFMA.FTZ R2, R188, c[0x0][0x2d0], -R79.reuse ;  /* 0x0000b400bc027a23 */ /* 0x102fe2000001084f */
[----:B--2---:R-:W-:Y:S07]  /*13940*/  F2FP.BF16.PACK_AB R180, R190, R189 ;  /* 0x000000bdbeb4723e */ /* 0x004fee00000010ff */
[----:B------:R1:W-:Y:S02]  /*13950*/  MUFU.EX2 R188, R2 ;  /* 0x0000000200bc7308 */ /* 0x0003e40000000800 */
[----:B-1----:R-:W-:Y:S01]  /*13960*/  FFMA.FTZ R2, R103, c[0x0][0x2d0], -R79 ;  /* 0x0000b40067027a23 */ /* 0x002fe2000001084f */
[----:B------:R-:W-:Y:S01]  /*13970*/  F2FP.BF16.PACK_AB R79, R194, R195 ;  /* 0x000000c3c24f723e */ /* 0x000fe200000010ff */
[--C-:B------:R-:W-:Y:S06]  /*13980*/  FFMA.FTZ R103, R137, c[0x0][0x2d0], -R105.reuse ;  /* 0x0000b40089677a23 */ /* 0x100fec0000010869 */
[----:B------:R1:W2:Y:S01]  /*13990*/  MUFU.EX2 R187, R2 ;  /* 0x0000000200bb7308 */ /* 0x0002a20000000800 */
[----:B------:R-:W-:Y:S09]  /*139a0*/  FFMA.FTZ R105, R184, c[0x0][0x2d0], -R105 ;  /* 0x0000b400b8697a23 */ /* 0x000ff20000010869 */
[----:B------:R-:W2:Y:S10]  /*139b0*/  MUFU.EX2 R105, R105 ;  /* 0x0000006900697308 */ /* 0x000eb40000000800 */
[----:B------:R-:W3:Y:S01]  /*139c0*/  MUFU.EX2 R103, R103 ;  /* 0x0000006700677308 */ /* 0x000ee20000000800 */
[--C-:B-1----:R-:W-:Y:S01]  /*139d0*/  FFMA.FTZ R2, R185, c[0x0][0x2d0], -R78.reuse ;  /* 0x0000b400b9027a23 */ /* 0x102fe2000001084e */
[----:B--2---:R-:W-:Y:S08]  /*139e0*/  F2FP.BF16.PACK_AB R182, R187, R188 ;  /* 0x000000bcbbb6723e */ /* 0x004ff000000010ff */
[----:B------:R1:W-:Y:S01]  /*139f0*/  MUFU.EX2 R185, R2 ;  /* 0x0000000200b97308 */ /* 0x0003e20000000800 */
[----:B------:R-:W-:Y:S02]  /*13a00*/  F2FP.BF16.PACK_AB R178, R105, R104 ;  /* 0x0000006869b2723e */ /* 0x000fe400000010ff */
[----:B---3--:R-:W-:Y:S01]  /*13a10*/  F2FP.BF16.PACK_AB R176, R103, R102 ;  /* 0x0000006667b0723e */ /* 0x008fe200000010ff */
[----:B------:R-:W-:Y:S02]  /*13a20*/  FFMA.FTZ R74, R74, R134, R223 ;  /* 0x000000864a4a7223 */ /* 0x000fe400000100df */
[--C-:B-1----:R-:W-:Y:S04]  /*13a30*/  FFMA.FTZ R2, R186, c[0x0][0x2d0], -R78.reuse ;  /* 0x0000b400ba027a23 */ /* 0x102fe8000001084e */
[----:B------:R1:W2:Y:S02]  /*13a40*/  MUFU.EX2 R186, R2 ;  /* 0x0000000200ba7308 */ /* 0x0002a40000000800 */
[--C-:B-1----:R-:W-:Y:S01]  /*13a50*/  FFMA.FTZ R2, R148, c[0x0][0x2d0], -R78.reuse ;  /* 0x0000b40094027a23 */ /* 0x102fe2000001084e */
[----:B--2---:R-:W-:Y:S01]  /*13a60*/  F2FP.BF16.PACK_AB R181, R186, R185 ;  /* 0x000000b9bab5723e */ /* 0x004fe200000010ff */
[----:B------:R-:W-:Y:S01]  /*13a70*/  FFMA.FTZ R78, R139, c[0x0][0x2d0], -R78 ;  /* 0x0000b4008b4e7a23 */ /* 0x000fe2000001084e */
[----:B------:R-:W-:Y:S05]  /*13a80*/  LDSM.16.MT88.4 R148, [R227+0x3100] ;  /* 0x00310000e394783b */ /* 0x000fea0000004200 */
[----:B------:R1:W-:Y:S01]  /*13a90*/  MUFU.EX2 R184, R2 ;  /* 0x0000000200b87308 */ /* 0x0003e20000000800 */
[----:B----4-:R-:W-:Y:S02]  /*13aa0*/  FFMA.FTZ R69, R69, R133, R222 ;  /* 0x0000008545457223 */ /* 0x010fe400000100de */
[----:B------:R-:W-:Y:S07]  /*13ab0*/  FFMA.FTZ R68, R68, R132, R118 ;  /* 0x0000008444447223 */ /* 0x000fee0000010076 */
[----:B------:R2:W3:Y:S01]  /*13ac0*/  MUFU.EX2 R118, R78 ;  /* 0x0000004e00767308 */ /* 0x0004e20000000800 */
[----:B-1----:R-:W-:Y:S01]  /*13ad0*/  FFMA.FTZ R2, R136, c[0x0][0x2d0], -R77 ;  /* 0x0000b40088027a23 */ /* 0x002fe2000001084d */
[----:B------:R-:W-:Y:S01]  /*13ae0*/  F2FP.BF16.PACK_AB R77, R173, R174 ;  /* 0x000000aead4d723e */ /* 0x000fe200000010ff */
[----:B------:R-:W1:Y:S01]  /*13af0*/  LDSM.16.MT88.4 R132, [R224+0x3100] ;  /* 0x00310000e084783b */ /* 0x000e620000004200 */
[----:B------:R-:W-:Y:S02]  /*13b00*/  FFMA.FTZ R0, R0, R131, R101 ;  /* 0x0000008300007223 */ /* 0x000fe40000010065 */
        /* <DEDUP_REMOVED lines=9> */
[----:B--2---:R-:W-:Y:S02]  /*13ba0*/  F2FP.BF16.PACK_AB R78, R199, R202 ;  /* 0x000000cac74e723e */ /* 0x004fe400000010ff */
[----:B---3--:R-:W-:Y:S05]  /*13bb0*/  F2FP.BF16.PACK_AB R183, R118, R184 ;  /* 0x000000b876b7723e */ /* 0x008fea00000010ff */
[-C--:B------:R-:W-:Y:S08]  /*13bc0*/  HMMA.16816.F32.BF16 R4, R76, R88.reuse, R4 ;  /* 0x000000584c04723c */ /* 0x080ff00000041804 */
[C---:B------:R-:W-:Y:S01]  /*13bd0*/  HMMA.16816.F32.BF16 R8, R80.reuse, R88, R8 ;  /* 0x000000585008723c */ /* 0x040fe20000041808 */
[----:B------:R2:W-:Y:S07]  /*13be0*/  MUFU.EX2 R88, R2 ;  /* 0x0000000200587308 */ /* 0x0005ee0000000800 */
[-C--:B------:R-:W-:Y:S08]  /*13bf0*/  HMMA.16816.F32.BF16 R12, R80, R90.reuse, R12 ;  /* 0x0000005a500c723c */ /* 0x080ff0000004180c */
[C---:B------:R-:W-:Y:S08]  /*13c00*/  HMMA.16816.F32.BF16 R16, R76.reuse, R90, R16 ;  /* 0x0000005a4c10723c */ /* 0x040ff00000041810 */
[-C--:B------:R-:W-:Y:S04]  /*13c10*/  HMMA.16816.F32.BF16 R20, R76, R96.reuse, R20 ;  /* 0x000000604c14723c */ /* 0x080fe80000041814 */
[----:B--2---:R-:W-:Y:S02]  /*13c20*/  FADD.FTZ R2, R128, R74 ;  /* 0x0000004a80027221 */ /* 0x004fe40000010000 */
[----:B------:R-:W-:Y:S02]  /*13c30*/  FADD.FTZ R74, R248, R0 ;  /* 0x00000000f84a7221 */ /* 0x000fe40000010000 */
[C---:B------:R-:W-:Y:S04]  /*13c40*/  HMMA.16816.F32.BF16 R24, R80.reuse, R96, R24 ;  /* 0x000000605018723c */ /* 0x040fe80000041818 */
[----:B------:R-:W-:Y:S04]  /*13c50*/  FADD.FTZ R2, R125, R2 ;  /* 0x000000027d027221 */ /* 0x000fe80000010000 */
[-C--:B------:R-:W-:Y:S04]  /*13c60*/  HMMA.16816.F32.BF16 R28, R80, R98.reuse, R28 ;  /* 0x00000062501c723c */ /* 0x080fe8000004181c */
[----:B------:R-:W-:Y:S04]  /*13c70*/  FADD.FTZ R2, R251, R2 ;  /* 0x00000002fb027221 */ /* 0x000fe80000010000 */
[C---:B------:R-:W-:Y:S04]  /*13c80*/  HMMA.16816.F32.BF16 R32, R76.reuse, R98, R32 ;  /* 0x000000624c20723c */ /* 0x040fe80000041820 */
[----:B------:R-:W-:Y:S04]  /*13c90*/  FADD.FTZ R0, R121, R2 ;  /* 0x0000000279007221 */ /* 0x000fe80000010000 */
[-C--:B------:R-:W-:Y:S04]  /*13ca0*/  HMMA.16816.F32.BF16 R36, R76, R84.reuse, R36 ;  /* 0x000000544c24723c */ /* 0x080fe80000041824 */
[----:B------:R-:W-:Y:S04]  /*13cb0*/  FADD.FTZ R0, R142, R0 ;  /* 0x000000008e007221 */ /* 0x000fe80000010000 */
[C---:B------:R-:W-:Y:S01]  /*13cc0*/  HMMA.16816.F32.BF16 R40, R80.reuse, R84, R40 ;  /* 0x000000545028723c */ /* 0x040fe20000041828 */
[----:B------:R2:W3:Y:S07]  /*13cd0*/  MUFU.EX2 R84, R3 ;  /* 0x0000000300547308 */ /* 0x0004ee0000000800 */
[-C--:B------:R-:W-:Y:S08]  /*13ce0*/  HMMA.16816.F32.BF16 R44, R80, R86.reuse, R44 ;  /* 0x00000056502c723c */ /* 0x080ff0000004182c */
[C---:B------:R-:W-:Y:S08]  /*13cf0*/  HMMA.16816.F32.BF16 R48, R76.reuse, R86, R48 ;  /* 0x000000564c30723c */ /* 0x040ff00000041830 */
[-C--:B------:R-:W-:Y:S04]  /*13d00*/  HMMA.16816.F32.BF16 R52, R76, R92.reuse, R52 ;  /* 0x0000005c4c34723c */ /* 0x080fe80000041834 */
[----:B--2---:R-:W-:Y:S01]  /*13d10*/  FADD.FTZ R3, R129, R101 ;  /* 0x0000006581037221 */ /* 0x004fe20000010000 */
[----:B---3--:R-:W-:Y:S03]  /*13d20*/  F2FP.BF16.PACK_AB R177, R84, R88 ;  /* 0x0000005854b1723e */ /* 0x008fe600000010ff */
[----:B------:R-:W-:Y:S01]  /*13d30*/  FADD.FTZ R3, R126, R3 ;  /* 0x000000037e037221 */ /* 0x000fe20000010000 */
[C---:B------:R-:W-:Y:S04]  /*13d40*/  HMMA.16816.F32.BF16 R56, R80.reuse, R92, R56 ;  /* 0x0000005c5038723c */ /* 0x040fe80000041838 */
[----:B------:R-:W-:Y:S04]  /*13d50*/  FADD.FTZ R3, R123, R3 ;  /* 0x000000037b037221 */ /* 0x000fe80000010000 */
[----:B------:R-:W-:Y:S01]  /*13d60*/  FADD.FTZ R68, R122, R3 ;  /* 0x000000037a447221 */ /* 0x000fe20000010000 */
[-C--:B------:R-:W-:Y:S03]  /*13d70*/  HMMA.16816.F32.BF16 R60, R80, R94.reuse, R60 ;  /* 0x0000005e503c723c */ /* 0x080fe6000004183c */
[----:B------:R-:W-:Y:S02]  /*13d80*/  FADD.FTZ R3, R198, R69 ;  /* 0x00000045c6037221 */ /* 0x000fe40000010000 */
[----:B------:R-:W-:Y:S03]  /*13d90*/  FADD.FTZ R2, R143, R68 ;  /* 0x000000448f027221 */ /* 0x000fe60000010000 */
[----:B------:R-:W-:Y:S08]  /*13da0*/  HMMA.16816.F32.BF16 R64, R76, R94, R64 ;  /* 0x0000005e4c40723c */ /* 0x000ff00000041840 */
[-C--:B-1----:R-:W-:Y:S07]  /*13db0*/  HMMA.16816.F32.BF16 R120, R180, R132.reuse, R4 ;  /* 0x00000084b478723c */ /* 0x082fee0000041804 */
        /* <DEDUP_REMOVED lines=39> */
[----:B------:R-:W-:Y:S02]  /*14030*/  FADD.FTZ R11, R156, R8 ;  /* 0x000000089c0b7221 */ /* 0x000fe40000010000 */
[----:B------:R-:W-:Y:S03]  /*14040*/  FADD.FTZ R9, R212, R2 ;  /* 0x00000002d4097221 */ /* 0x000fe60000010000 */
        /* <DEDUP_REMOVED lines=64> */
[----:B------:R1:W-:Y:S01]  /*14450*/  STL [R1+0x48], R3 ;  /* 0x0000480301007387 */ /* 0x0003e20000100800 */
[----:B------:R-:W-:Y:S03]  /*14460*/  FADD.FTZ R0, R75, R0 ;  /* 0x000000004b007221 */ /* 0x000fe60000010000 */
[----:B------:R2:W-:Y:S04]  /*14470*/  STL [R1+0x3c], R2 ;  /* 0x00003c0201007387 */ /* 0x0005e80000100800 */
[----:B------:R3:W-:Y:S01]  /*14480*/  STL [R1+0x44], R0 ;  /* 0x0000440001007387 */ /* 0x0007e20000100800 */
[----:B-1----:R-:W-:Y:S02]  /*14490*/  MOV R3, R72 ;  /* 0x0000004800037202 */ /* 0x002fe40000000f00 */
[----:B--2---:R-:W-:Y:S01]  /*144a0*/  MOV R2, R73 ;  /* 0x0000004900027202 */ /* 0x004fe20000000f00 */
[----:B------:R-:W-:-:S05]  /*144b0*/  @P0 BRA `(.L_x_605) ;  /* 0xffffa1d000000947 */ /* 0x000fca000383ffff */
.L_x_604:
[----:B--23--:R-:W2:Y:S04]  /*144c0*/  LDL.LU R0, [R1+0x40] ;  /* 0x0000400001007983 */ /* 0x00cea80000300800 */
        /* <DEDUP_REMOVED lines=25> */
[----:B------:R-:W-:Y:S01]  /*14660*/  FSETP.NE.FTZ.AND P3, PT, R5, RZ, PT ;  /* 0x000000ff0500720b */ /* 0x000fe20003f75000 */
[----:B------:R-:W-:Y:S01]  /*14670*/  CS2R R2, SRZ ;  /* 0x0000000000027805 */ /* 0x000fe2000001ff00 */
[----:B----4-:R-:W-:Y:S02]  /*14680*/  FADD.FTZ R7, R8, R7 ;  /* 0x0000000708077221 */ /* 0x010fe40000010000 */
[----:B------:R-:W-:-:S03]  /*14690*/  FSETP.NE.FTZ.AND P2, PT, R6, RZ, PT ;  /* 0x000000ff0600720b */ /* 0x000fc60003f55000 */
[----:B------:R-:W-:-:S04]  /*146a0*/  FSETP.NE.FTZ.AND P1, PT, R7, RZ, PT ;  /* 0x000000ff0700720b */ /* 0x000fc80003f35000 */
        /* <DEDUP_REMOVED lines=89> */
.L_x_586:
[----:B------:R-:W-:Y:S05]  /*14c40*/  @P0 BRA `(.L_x_606) ;  /* 0x0000131000000947 */ /* 0x000fea0003800000 */
[----:B------:R-:W3:Y:S01]  /*14c50*/  LDL R43, [R1+0x4c] ;  /* 0x00004c00012b7983 */ /* 0x000ee20000100800 */
[----:B------:R-:W-:Y:S01]  /*14c60*/  IMAD.MOV.U32 R6, RZ, RZ, -0x10 ;  /* 0xfffffff0ff067424 */ /* 0x000fe200078e00ff */
[----:B------:R-:W-:Y:S02]  /*14c70*/  F2FP.BF16.PACK_AB R5, R121, R120 ;  /* 0x000000787905723e */ /* 0x000fe400000010ff */
[----:B------:R-:W4:Y:S01]  /*14c80*/  S2R R41, SR_TID.X ;  /* 0x0000000000297919 */ /* 0x000f220000002100 */
        /* <DEDUP_REMOVED lines=12> */
[----:B----4-:R-:W-:Y:S02]  /*14d50*/  SHF.R.S32.HI R42, RZ, 0x1f, R41 ;  /* 0x0000001fff2a7819 */ /* 0x010fe40000011429 */
        /* <DEDUP_REMOVED lines=53> */
[----:B----4-:R-:W-:-:S03]  /*150b0*/  IMAD.MOV.U32 R5, RZ, RZ, 0x20 ;  /* 0x00000020ff057424 */ /* 0x010fc600078e00ff */
[----:B------:R4:W-:Y:S02]  /*150c0*/  STS [R3+0x2480], R130 ;  /* 0x0024808203007388 */ /* 0x0009e40000000800 */
[----:B-1----:R-:W-:Y:S02]  /*150d0*/  SEL R8, R5, 0xffffffe0, !P1 ;  /* 0xffffffe005087807 */ /* 0x002fe40004800000 */
[----:B------:R-:W-:-:S03]  /*150e0*/  ISETP.NE.U32.AND P1, PT, RZ, c[0x0][0x508], PT ;  /* 0x00014200ff007a0c */ /* 0x000fc60003f25070 */
[----:B------:R-:W-:Y:S01]  /*150f0*/  IMAD.IADD R5, R2, 0x1, R8 ;  /* 0x0000000102057824 */ /* 0x000fe200078e0208 */
[----:B------:R-:W-:Y:S01]  /*15100*/  ISETP.NE.AND.EX P1, PT, RZ, c[0x0][0x50c], PT, P1 ;  /* 0x00014300ff007a0c */ /* 0x000fe20003f25310 */
[----:B------:R-:W-:-:S03]  /*15110*/  IMAD.IADD R4, R8, 0x1, R3 ;  /* 0x0000000108047824 */ /* 0x000fc600078e0203 */
[----:B------:R-:W-:Y:S01]  /*15120*/  STS [R5+0x80], R29 ;  /* 0x0000801d05007388 */ /* 0x000fe20000000800 */
[----:B--2---:R-:W-:-:S03]  /*15130*/  IADD3 R2, R8, 0x400, R0 ;  /* 0x0000040008027810 */ /* 0x004fc60007ffe000 */
[----:B------:R-:W-:Y:S02]  /*15140*/  STS [R5+0x480], R28 ;  /* 0x0004801c05007388 */ /* 0x000fe40000000800 */
[C---:B------:R-:W-:Y:S02]  /*15150*/  IMAD.IADD R7, R6.reuse, 0x1, R2 ;  /* 0x0000000106077824 */ /* 0x040fe400078e0202 */
[----:B------:R-:W-:Y:S01]  /*15160*/  STS [R4+0x80], R14 ;  /* 0x0000800e04007388 */ /* 0x000fe20000000800 */
[----:B------:R-:W-:-:S03]  /*15170*/  IMAD.IADD R2, R6, 0x1, R0 ;  /* 0x0000000106027824 */ /* 0x000fc600078e0200 */
[----:B------:R-:W-:Y:S01]  /*15180*/  STS [R4+0x480], R26 ;  /* 0x0004801a04007388 */ /* 0x000fe20000000800 */
[----:B----4-:R-:W-:-:S03]  /*15190*/  IMAD.IADD R3, R8, 0x1, R2 ;  /* 0x0000000108037824 */ /* 0x010fc600078e0202 */
        /* <DEDUP_REMOVED lines=14> */
[----:B--2---:R-:W-:-:S03]  /*15280*/  IMAD.MOV.U32 R2, RZ, RZ, 0x4 ;  /* 0x00000004ff027424 */ /* 0x004fc600078e00ff */
[----:B------:R-:W-:Y:S04]  /*15290*/  STS [R0+0x400], R16 ;  /* 0x0004001000007388 */ /* 0x000fe80000000800 */
[----:B------:R-:W-:Y:S04]  /*152a0*/  STS [R3], R12 ;  /* 0x0000000c03007388 */ /* 0x000fe80000000800 */
[----:B------:R-:W-:Y:S04]  /*152b0*/  STS [R7], R11 ;  /* 0x0000000b07007388 */ /* 0x000fe80000000800 */
[----:B------:R-:W-:Y:S04]  /*152c0*/  STS [R0+0x2000], R13 ;  /* 0x0020000d00007388 */ /* 0x000fe80000000800 */
[----:B------:R1:W-:Y:S04]  /*152d0*/  STS [R0+0x2400], R15 ;  /* 0x0024000f00007388 */ /* 0x0003e80000000800 */
[----:B------:R2:W-:Y:S04]  /*152e0*/  STS [R3+0x2000], R10 ;  /* 0x0020000a03007388 */ /* 0x0005e80000000800 */
[----:B------:R4:W-:Y:S01]  /*152f0*/  STS [R7+0x2000], R9 ;  /* 0x0020000907007388 */ /* 0x0009e20000000800 */
[----:B---3--:R-:W-:-:S03]  /*15300*/  IMAD.WIDE R4, R43, R2, c[0x0][0x500] ;  /* 0x000140002b047625 */ /* 0x008fc600078e0202 */
[----:B------:R-:W-:Y:S06]  /*15310*/  BAR.SYNC.DEFER_BLOCKING 0x1, 0x80 ;  /* 0x0042000000007b1d */ /* 0x000fec0000010000 */
[----:B-1----:R-:W3:Y:S01]  /*15320*/  @P0 LDG.E R0, [R4.64] ;  /* 0x0000000a04000981 */ /* 0x002ee2000c1e1900 */
[----:B------:R-:W-:Y:S02]  /*15330*/  IMAD.MOV.U32 R17, RZ, RZ, c[0x0][0x388] ;  /* 0x0000e200ff117624 */ /* 0x000fe400078e00ff */
[----:B--2---:R-:W-:-:S05]  /*15340*/  @P1 IMAD.WIDE R2, R43, R2, c[0x0][0x508] ;  /* 0x000142002b021625 */ /* 0x004fca00078e0202 */
[----:B------:R1:W5:Y:S02]  /*15350*/  @P1 LDG.E R17, [R2.64] ;  /* 0x0000000a02111981 */ /* 0x000364000c1e1900 */
[----:B-1----:R-:W-:Y:S02]  /*15360*/  CS2R R2, SRZ ;  /* 0x0000000000027805 */ /* 0x002fe4000001ff00 */
[--C-:B---3--:R-:W-:Y:S01]  /*15370*/  @P0 SHF.R.S32.HI R3, RZ, 0x1f, R0.reuse ;  /* 0x0000001fff030819 */ /* 0x108fe20000011400 */
[----:B------:R-:W-:Y:S01]  /*15380*/  @P0 IMAD.MOV.U32 R2, RZ, RZ, R0 ;  /* 0x000000ffff020224 */ /* 0x000fe200078e0000 */
[----:B------:R-:W-:Y:S05]  /*15390*/  @P1 BRA `(.L_x_607) ;  /* 0x0000004000001947 */ /* 0x000fea0003800000 */
[----:B----4-:R-:W-:Y:S05]  /*153a0*/  @!P0 BRA `(.L_x_607) ;  /* 0x0000003000008947 */ /* 0x010fea0003800000 */
[----:B------:R-:W2:Y:S04]  /*153b0*/  LDG.E R6, [R4.64] ;  /* 0x0000000a04067981 */ /* 0x000ea8000c1e1900 */
[----:B------:R-:W2:Y:S02]  /*153c0*/  LDG.E R0, [R4.64+0x4] ;  /* 0x0000040a04007981 */ /* 0x000ea4000c1e1900 */
[----:B--2--5:R-:W-:-:S02]  /*153d0*/  IADD3 R17, -R6, R0, RZ ;  /* 0x0000000006117210 */ /* 0x024fc40007ffe1ff */
.L_x_607:
        /* <DEDUP_REMOVED lines=184> */
.L_x_606:
[----:B------:R-:W3:Y:S01]  /*15f60*/  LDL R8, [R1+0x4c] ;  /* 0x00004c0001087983 */ /* 0x000ee20000100800 */
[----:B------:R-:W-:Y:S01]  /*15f70*/  ISETP.NE.U32.AND P0, PT, RZ, c[0x0][0x508], PT ;  /* 0x00014200ff007a0c */ /* 0x000fe20003f05070 */
[----:B------:R-:W-:Y:S01]  /*15f80*/  IMAD.MOV.U32 R2, RZ, RZ, 0x4 ;  /* 0x00000004ff027424 */ /* 0x000fe200078e00ff */
[----:B------:R-:W-:Y:S02]  /*15f90*/  ISETP.NE.U32.AND P1, PT, RZ, c[0x0][0x500], PT ;  /* 0x00014000ff007a0c */ /* 0x000fe40003f25070 */
[----:B------:R-:W-:Y:S02]  /*15fa0*/  ISETP.NE.AND.EX P0, PT, RZ, c[0x0][0x50c], PT, P0 ;  /* 0x00014300ff007a0c */ /* 0x000fe40003f05300 */
[----:B------:R-:W-:Y:S01]  /*15fb0*/  ISETP.NE.AND.EX P1, PT, RZ, c[0x0][0x504], PT, P1 ;  /* 0x00014100ff007a0c */ /* 0x000fe20003f25310 */
[----:B------:R-:W-:Y:S02]  /*15fc0*/  IMAD.MOV.U32 R18, RZ, RZ, c[0x0][0x388] ;  /* 0x0000e200ff127624 */ /* 0x000fe400078e00ff */
[----:B---3--:R-:W-:-:S08]  /*15fd0*/  IMAD.WIDE R6, R8, R2, c[0x0][0x500] ;  /* 0x0001400008067625 */ /* 0x008fd000078e0202 */
[----:B------:R-:W-:Y:S02]  /*15fe0*/  @P0 IMAD.WIDE R2, R8, R2, c[0x0][0x508] ;  /* 0x0001420008020625 */ /* 0x000fe400078e0202 */
[----:B------:R-:W3:Y:S04]  /*15ff0*/  @P1 LDG.E R0, [R6.64] ;  /* 0x0000000a06001981 */ /* 0x000ee8000c1e1900 */
[----:B------:R4:W5:Y:S01]  /*16000*/  @P0 LDG.E R18, [R2.64] ;  /* 0x0000000a02120981 */ /* 0x000962000c1e1900 */
[----:B------:R-:W-:Y:S02]  /*16010*/  CS2R R4, SRZ ;  /* 0x0000000000047805 */ /* 0x000fe4000001ff00 */
[--C-:B---3--:R-:W-:Y:S01]  /*16020*/  @P1 SHF.R.S32.HI R5, RZ, 0x1f, R0.reuse ;  /* 0x0000001fff051819 */ /* 0x108fe20000011400 */
[----:B------:R-:W-:Y:S01]  /*16030*/  @P1 IMAD.MOV.U32 R4, RZ, RZ, R0 ;  /* 0x000000ffff041224 */ /* 0x000fe200078e0000 */
[----:B------:R-:W-:Y:S05]  /*16040*/  @P0 BRA `(.L_x_608) ;  /* 0x0000004000000947 */ /* 0x000fea0003800000 */
[----:B----4-:R-:W-:Y:S05]  /*16050*/  @!P1 BRA `(.L_x_608) ;  /* 0x0000003000009947 */ /* 0x010fea0003800000 */
[----:B------:R3:W4:Y:S04]  /*16060*/  LDG.E R0, [R6.64] ;  /* 0x0000000a06007981 */ /* 0x000728000c1e1900 */
[----:B---3--:R-:W4:Y:S02]  /*16070*/  LDG.E R6, [R6.64+0x4] ;  /* 0x0000040a06067981 */ /* 0x008f24000c1e1900 */
[----:B----45:R-:W-:-:S02]  /*16080*/  IADD3 R18, -R0, R6, RZ ;  /* 0x0000000600127210 */ /* 0x030fc40007ffe1ff */
.L_x_608:
[----:B----4-:R-:W3:Y:S01]  /*16090*/  S2R R12, SR_TID.X ;  /* 0x00000000000c7919 */ /* 0x010ee20000002100 */
[----:B------:R-:W-:Y:S01]  /*160a0*/  SHF.R.S32.HI R0, RZ, 0x1f, R8 ;  /* 0x0000001fff007819 */ /* 0x000fe20000011408 */
[----:B------:R-:W-:Y:S01]  /*160b0*/  BSSY B0, `(.L_x_609) ;  /* 0x0000028000007945 */ /* 0x000fe20003800000 */
[----:B------:R-:W-:-:S02]  /*160c0*/  SEL R10, R8, RZ, !P1 ;  /* 0x000000ff080a7207 */ /* 0x000fc40004800000 */
[----:B------:R-:W-:Y:S02]  /*160d0*/  SEL R11, R0, RZ, !P1 ;  /* 0x000000ff000b7207 */ /* 0x000fe40004800000 */
[----:B---3--:R-:W-:-:S13]  /*160e0*/  ISETP.GT.AND P0, PT, R12, 0x7f, PT ;  /* 0x0000007f0c00780c */ /* 0x008fda0003f04270 */
[----:B------:R-:W-:Y:S05]  /*160f0*/  @P0 BRA `(.L_x_610) ;  /* 0x0000023000000947 */ /* 0x000fea0003800000 */
[----:B------:R-:W3:Y:S01]  /*16100*/  S2R R9, SR_CTAID.X ;  /* 0x0000000000097919 */ /* 0x000ee20000002500 */
[----:B-----5:R-:W-:Y:S01]  /*16110*/  IMAD R0, R18, c[0x0][0x4e8], RZ ;  /* 0x00013a0012007a24 */ /* 0x020fe200078e02ff */
[----:B---3--:R-:W-:-:S04]  /*16120*/  LEA R9, R9, R12, 0x7 ;  /* 0x0000000c09097211 */ /* 0x008fc800078e38ff */
[----:B------:R-:W-:-:S13]  /*16130*/  ISETP.GE.AND P0, PT, R9, R0, PT ;  /* 0x000000000900720c */ /* 0x000fda0003f06270 */
[----:B------:R-:W-:Y:S05]  /*16140*/  @P0 BRA `(.L_x_610) ;  /* 0x000001e000000947 */ /* 0x000fea0003800000 */
[----:B------:R-:W3:Y:S01]  /*16150*/  S2R R8, SR_CTAID.Y ;  /* 0x0000000000087919 */ /* 0x000ee20000002600 */
[----:B------:R-:W-:Y:S01]  /*16160*/  MOV R0, c[0x0][0x4e8] ;  /* 0x00013a0000007a02 */ /* 0x000fe20000000f00 */
[----:B------:R-:W-:Y:S01]  /*16170*/  IMAD.MOV.U32 R3, RZ, RZ, R5 ;  /* 0x000000ffff037224 */ /* 0x000fe200078e0005 */
[----:B------:R-:W-:Y:S02]  /*16180*/  MOV R2, R4 ;  /* 0x0000000400027202 */ /* 0x000fe40000000f00 */
[----:B------:R-:W-:-:S13]  /*16190*/  ISETP.NE.AND P0, PT, R0, 0x1, PT ;  /* 0x000000010000780c */ /* 0x000fda0003f05270 */
[----:B------:R-:W-:Y:S01]  /*161a0*/  @P0 IMAD.HI.U32 R7, R9, c[0x0][0x4ec], RZ ;  /* 0x00013b0009070a27 */ /* 0x000fe200078e00ff */
[----:B---3--:R-:W-:-:S03]  /*161b0*/  SHF.R.S32.HI R0, RZ, 0x1f, R8 ;  /* 0x0000001fff007819 */ /* 0x008fc60000011408 */
        /* <DEDUP_REMOVED lines=23> */
.L_x_610:
[----:B------:R-:W-:Y:S05]  /*16330*/  BSYNC B0 ;  /* 0x0000000000007941 */ /* 0x000fea0003800000 */
.L_x_609:
[----:B---3--:R-:W3:Y:S01]  /*16340*/  S2R R6, SR_CTAID.Y ;  /* 0x0000000000067919 */ /* 0x008ee20000002600 */
[----:B------:R-:W-:Y:S01]  /*16350*/  IMAD R0, R5, c[0x0][0x3a0], RZ ;  /* 0x0000e80005007a24 */ /* 0x000fe200078e02ff */
[----:B------:R-:W-:Y:S01]  /*16360*/  SHF.R.S32.HI R5, RZ, 0x1f, R12 ;  /* 0x0000001fff057819 */ /* 0x000fe2000001140c */
[C---:B------:R-:W-:Y:S01]  /*16370*/  IMAD.WIDE.U32 R2, R4.reuse, c[0x0][0x3a0], RZ ;  /* 0x0000e80004027a25 */ /* 0x040fe200078e00ff */
[----:B------:R-:W4:Y:S02]  /*16380*/  S2R R13, SR_CTAID.X ;  /* 0x00000000000d7919 */ /* 0x000f240000002500 */
        /* <DEDUP_REMOVED lines=10> */
[----:B---3--:R-:W-:Y:S01]  /*16430*/  SHF.R.S32.HI R7, RZ, 0x1f, R6 ;  /* 0x0000001fff077819 */ /* 0x008fe20000011406 */
[----:B------:R-:W-:-:S04]  /*16440*/  IMAD.WIDE.U32 R2, R6, c[0x0][0x3e8], R2 ;  /* 0x0000fa0006027a25 */ /* 0x000fc800078e0002 */
[----:B------:R-:W-:Y:S02]  /*16450*/  IMAD R0, R7, c[0x0][0x3e8], RZ ;  /* 0x0000fa0007007a24 */ /* 0x000fe400078e02ff */
[----:B----4-:R-:W-:Y:S02]  /*16460*/  IMAD R4, R13, 0x80, R4 ;  /* 0x000000800d047824 */ /* 0x010fe400078e0204 */
        /* <DEDUP_REMOVED lines=22> */
[----:B------:R-:W3:Y:S01]  /*165d0*/  SHFL.IDX PT, R6, R4, RZ, 0x181f ;  /* 0x00181fff04067589 */ /* 0x000ee200000e0000 */
[----:B------:R-:W-:Y:S02]  /*165e0*/  IMAD.SHL.U32 R0, R8, 0x8, RZ ;  /* 0x0000000808007824 */ /* 0x000fe400078e00ff */
[----:B------:R-:W-:Y:S01]  /*165f0*/  LEA.HI.X R3, R2, c[0x0][0x384], R3, 0x1, P0 ;  /* 0x0000e10002037a11 */ /* 0x000fe200000f0c03 */
[----:B------:R-:W-:Y:S01]  /*16600*/  IMAD R2, R13, 0x80, R9 ;  /* 0x000000800d027824 */ /* 0x000fe200078e0209 */
[----:B------:R-:W-:Y:S01]  /*16610*/  SHFL.IDX PT, R5, R4, 0x1, 0x181f ;  /* 0x00381f0004057f89 */ /* 0x000fe200000e0000 */
[----:B------:R-:W-:Y:S02]  /*16620*/  ISETP.GE.AND P0, PT, R0, c[0x0][0x3c8], PT ;  /* 0x0000f20000007a0c */ /* 0x000fe40003f06270 */
[----:B------:R-:W-:Y:S01]  /*16630*/  SHF.R.S32.HI R19, RZ, 0x1f, R0 ;  /* 0x0000001fff137819 */ /* 0x000fe20000011400 */
[----:B------:R-:W4:Y:S01]  /*16640*/  SHFL.IDX PT, R7, R3, RZ, 0x181f ;  /* 0x00181fff03077589 */ /* 0x000f2200000e0000 */
[----:B------:R-:W-:-:S02]  /*16650*/  ISETP.GE.OR P2, PT, R2, R18, P0 ;  /* 0x000000120200720c */ /* 0x000fc40000746670 */
[C---:B------:R-:W-:Y:S01]  /*16660*/  IADD3 R8, R2.reuse, 0x10, RZ ;  /* 0x0000001002087810 */ /* 0x040fe20007ffe0ff */
[----:B------:R-:W1:Y:S01]  /*16670*/  SHFL.IDX PT, R9, R3, 0x1, 0x181f ;  /* 0x00381f0003097f89 */ /* 0x000e6200000e0000 */
[----:B------:R-:W-:Y:S02]  /*16680*/  IADD3 R14, R2, 0x20, RZ ;  /* 0x00000020020e7810 */ /* 0x000fe40007ffe0ff */
[-C--:B------:R-:W-:Y:S01]  /*16690*/  ISETP.GE.OR P4, PT, R8, R18.reuse, P0 ;  /* 0x000000120800720c */ /* 0x080fe20000786670 */
[----:B------:R-:W-:Y:S01]  /*166a0*/  SHFL.IDX PT, R12, R3, 0x2, 0x181f ;  /* 0x00581f00030c7f89 */ /* 0x000fe200000e0000 */
[C---:B------:R-:W-:Y:S02]  /*166b0*/  IADD3 R10, R2.reuse, 0x40, RZ ;  /* 0x00000040020a7810 */ /* 0x040fe40007ffe0ff */
[----:B------:R-:W-:Y:S01]  /*166c0*/  IADD3 R13, R2, 0x30, RZ ;  /* 0x00000030020d7810 */ /* 0x000fe20007ffe0ff */
[----:B------:R-:W2:Y:S01]  /*166d0*/  SHFL.IDX PT, R8, R4, 0x2, 0x181f ;  /* 0x00581f0004087f89 */ /* 0x000ea200000e0000 */
[----:B------:R-:W-:-:S02]  /*166e0*/  ISETP.GE.OR P3, PT, R14, R18, P0 ;  /* 0x000000120e00720c */ /* 0x000fc40000766670 */
[----:B---3--:R-:W-:Y:S01]  /*166f0*/  @!P2 LEA R6, P1, R0, R6, 0x1 ;  /* 0x000000060006a211 */ /* 0x008fe200078208ff */
[----:B------:R-:W-:Y:S01]  /*16700*/  SHFL.IDX PT, R11, R4, 0x3, 0x181f ;  /* 0x00781f00040b7f89 */ /* 0x000fe200000e0000 */
[----:B------:R-:W-:-:S03]  /*16710*/  ISETP.GE.OR P6, PT, R10, R18, P0 ;  /* 0x000000120a00720c */ /* 0x000fc600007c6670 */
[----:B------:R-:W-:Y:S01]  /*16720*/  SHFL.IDX PT, R14, R3, 0x3, 0x181f ;  /* 0x00781f00030e7f89 */ /* 0x000fe200000e0000 */
[----:B----4-:R-:W-:-:S03]  /*16730*/  @!P2 LEA.HI.X R7, R0, R7, R19, 0x1, P1 ;  /* 0x000000070007a211 */ /* 0x010fc600008f0c13 */
[----:B------:R-:W3:Y:S01]  /*16740*/  SHFL.IDX PT, R10, R4, 0x4, 0x181f ;  /* 0x00981f00040a7f89 */ /* 0x000ee200000e0000 */
[----:B------:R-:W-:-:S03]  /*16750*/  ISETP.GE.OR P1, PT, R13, R18, P0 ;  /* 0x000000120d00720c */ /* 0x000fc60000726670 */
[----:B------:R4:W-:Y:S04]  /*16760*/  @!P2 ST.E.128 [R6.64], RZ ;  /* 0x000000ff0600a985 */ /* 0x0009e8000c101d0a */
[----:B------:R-:W-:Y:S04]  /*16770*/  SHFL.IDX PT, R13, R4, 0x5, 0x181f ;  /* 0x00b81f00040d7f89 */ /* 0x000fe800000e0000 */
[----:B------:R-:W1:Y:S04]  /*16780*/  SHFL.IDX PT, R17, R3, 0x4, 0x181f ;  /* 0x00981f0003117f89 */ /* 0x000e6800000e0000 */
[----:B------:R-:W2:Y:S04]  /*16790*/  SHFL.IDX PT, R16, R3, 0x5, 0x181f ;  /* 0x00b81f0003107f89 */ /* 0x000ea800000e0000 */
[----:B------:R-:W-:Y:S04]  /*167a0*/  SHFL.IDX PT, R15, R3, 0x6, 0x181f ;  /* 0x00d81f00030f7f89 */ /* 0x000fe800000e0000 */
[----:B------:R-:W-:Y:S01]  /*167b0*/  SHFL.IDX PT, R3, R3, 0x7, 0x181f ;  /* 0x00f81f0003037f89 */ /* 0x000fe200000e0000 */
[----:B----4-:R-:W-:-:S02]  /*167c0*/  @!P4 LEA R6, P2, R0, R5, 0x1 ;  /* 0x000000050006c211 */ /* 0x010fc400078408ff */
[----:B------:R-:W-:Y:S01]  /*167d0*/  IADD3 R7, R2, 0x50, RZ ;  /* 0x0000005002077810 */ /* 0x000fe20007ffe0ff */
[----:B------:R-:W4:Y:S03]  /*167e0*/  SHFL.IDX PT, R5, R4, 0x6, 0x181f ;  /* 0x00d81f0004057f89 */ /* 0x000f2600000e0000 */
[----:B------:R-:W-:Y:S01]  /*167f0*/  ISETP.GE.OR P5, PT, R7, R18, P0 ;  /* 0x000000120700720c */ /* 0x000fe200007a6670 */
[----:B------:R-:W4:Y:S01]  /*16800*/  SHFL.IDX PT, R4, R4, 0x7, 0x181f ;  /* 0x00f81f0004047f89 */ /* 0x000f2200000e0000 */
[----:B-1----:R-:W-:Y:S02]  /*16810*/  @!P4 LEA.HI.X R7, R0, R9, R19, 0x1, P2 ;  /* 0x000000090007c211 */ /* 0x002fe400010f0c13 */
[----:B------:R-:W-:Y:S02]  /*16820*/  IADD3 R9, R2, 0x60, RZ ;  /* 0x0000006002097810 */ /* 0x000fe40007ffe0ff */
[----:B--2---:R-:W-:Y:S01]  /*16830*/  @!P3 LEA R8, P2, R0, R8, 0x1 ;  /* 0x000000080008b211 */ /* 0x004fe200078408ff */
[----:B------:R1:W-:Y:S01]  /*16840*/  @!P4 ST.E.128 [R6.64], RZ ;  /* 0x000000ff0600c985 */ /* 0x0003e2000c101d0a */
[----:B------:R-:W-:-:S02]  /*16850*/  ISETP.GE.OR P4, PT, R9, R18, P0 ;  /* 0x000000120900720c */ /* 0x000fc40000786670 */
[----:B------:R-:W-:Y:S02]  /*16860*/  @!P3 LEA.HI.X R9, R0, R12, R19, 0x1, P2 ;  /* 0x0000000c0009b211 */ /* 0x000fe400010f0c13 */
[----:B------:R-:W-:-:S03]  /*16870*/  IADD3 R2, R2, 0x70, RZ ;  /* 0x0000007002027810 */ /* 0x000fc60007ffe0ff */
[----:B------:R2:W-:Y:S01]  /*16880*/  @!P3 ST.E.128 [R8.64], RZ ;  /* 0x000000ff0800b985 */ /* 0x0005e2000c101d0a */
[----:B------:R-:W-:Y:S02]  /*16890*/  ISETP.GE.OR P0, PT, R2, R18, P0 ;  /* 0x000000120200720c */ /* 0x000fe40000706670 */
[C---:B---3--:R-:W-:Y:S02]  /*168a0*/  @!P6 LEA R10, P3, R0.reuse, R10, 0x1 ;  /* 0x0000000a000ae211 */ /* 0x048fe400078608ff */
[C---:B-1----:R-:W-:Y:S02]  /*168b0*/  @!P1 LEA R6, P2, R0.reuse, R11, 0x1 ;  /* 0x0000000b00069211 */ /* 0x042fe400078408ff */
[C-C-:B------:R-:W-:Y:S02]  /*168c0*/  @!P6 LEA.HI.X R11, R0.reuse, R17, R19.reuse, 0x1, P3 ;  /* 0x00000011000be211 */ /* 0x140fe400018f0c13 */
[C---:B------:R-:W-:Y:S02]  /*168d0*/  @!P1 LEA.HI.X R7, R0.reuse, R14, R19, 0x1, P2 ;  /* 0x0000000e00079211 */ /* 0x040fe400010f0c13 */
[----:B--2---:R-:W-:-:S03]  /*168e0*/  @!P5 LEA R8, P2, R0, R13, 0x1 ;  /* 0x0000000d0008d211 */ /* 0x004fc600078408ff */
[----:B------:R4:W-:Y:S01]  /*168f0*/  @!P1 ST.E.128 [R6.64], RZ ;  /* 0x000000ff06009985 */ /* 0x0009e2000c101d0a */
[----:B------:R-:W-:-:S03]  /*16900*/  @!P5 LEA.HI.X R9, R0, R16, R19, 0x1, P2 ;  /* 0x000000100009d211 */ /* 0x000fc600010f0c13 */
[----:B------:R1:W-:Y:S04]  /*16910*/  @!P6 ST.E.128 [R10.64], RZ ;  /* 0x000000ff0a00e985 */ /* 0x0003e8000c101d0a */
[----:B------:R1:W-:Y:S01]  /*16920*/  @!P5 ST.E.128 [R8.64], RZ ;  /* 0x000000ff0800d985 */ /* 0x0003e2000c101d0a */
[----:B----4-:R-:W-:-:S04]  /*16930*/  @!P4 LEA R6, P1, R0, R5, 0x1 ;  /* 0x000000050006c211 */ /* 0x010fc800078208ff */
[----:B------:R-:W-:-:S05]  /*16940*/  @!P4 LEA.HI.X R7, R0, R15, R19, 0x1, P1 ;  /* 0x0000000f0007c211 */ /* 0x000fca00008f0c13 */
[----:B------:R1:W-:Y:S01]  /*16950*/  @!P4 ST.E.128 [R6.64], RZ ;  /* 0x000000ff0600c985 */ /* 0x0003e2000c101d0a */
[----:B------:R-:W-:Y:S05]  /*16960*/  @P0 EXIT ;  /* 0x000000000000094d */ /* 0x000fea0003800000 */
[----:B------:R-:W-:-:S04]  /*16970*/  LEA R2, P0, R0, R4, 0x1 ;  /* 0x0000000400027211 */ /* 0x000fc800078008ff */
[----:B------:R-:W-:-:S05]  /*16980*/  LEA.HI.X R3, R0, R3, R19, 0x1, P0 ;  /* 0x0000000300037211 */ /* 0x000fca00000f0c13 */
[----:B------:R-:W-:Y:S01]  /*16990*/  ST.E.128 [R2.64], RZ ;  /* 0x000000ff02007985 */ /* 0x000fe2000c101d0a */
[----:B------:R-:W-:Y:S05]  /*169a0*/  EXIT ;  /* 0x000000000000794d */ /* 0x000fea0003800000 */
.L_x_611:
        /* <DEDUP_REMOVED lines=13> */
.L_x_1479:


//--------------------- .text._ZN7cutlass13device_kernelIN5flash19enable_sm80_to_sm89INS1_16FlashAttnFwdSm80INS1_25CollectiveMainloopFwdSm80ILi4ELi1ELb0EN4cute5tupleIJNS5_1CILi128EEENS7_ILi112EEENS7_ILi64EEEEEELi64ENS_10bfloat16_tEfNS_4arch4Sm80ELb1ELb0ELb1ELb1ELb0ELb1ELb1ELb0EEENS1_21CollectiveEpilogueFwdINS6_IJS8_SA_S9_EEENS6_IJNS7_ILi1EEESI_SI_EEESC_SE_Li128ELb1ELb1ELb0ELb0EEENS1_19SingleTileSchedulerILb1ELb0ELb1ELi128EEEEEEEEEvNT_6ParamsE --------------------------
	.section	.text._ZN7cutlass13device_kernelIN5flash19enable_sm80_to_sm89INS1_16FlashAttnFwdSm80INS1_25CollectiveMainloopFwdSm80ILi4ELi1ELb0EN4cute5tupleIJNS5_1CILi128EEENS7_ILi112EEENS7_ILi64EEEEEELi64ENS_10bfloat16_tEfNS_4arch4Sm80ELb1ELb0ELb1ELb1ELb0ELb1ELb1ELb0EEENS1_21CollectiveEpilogueFwdINS6_IJS8_SA_S9_EEENS6_IJNS7_ILi1EEESI_SI_EEESC_SE_Li128ELb1ELb1ELb0ELb0EEENS1_19SingleTileSchedulerILb1ELb0ELb1ELi128EEEEEEEEEvNT_6ParamsE,"ax",@progbits
	.sectioninfo	@"SHI_REGISTERS=255"
	.align	128
.text._ZN7cutlass13device_kernelIN5flash19enable_sm80_to_sm89INS1_16FlashAttnFwdSm80INS1_25CollectiveMainloopFwdSm80ILi4ELi1ELb0EN4cute5tupleIJNS5_1CILi128EEENS7_ILi112EEENS7_ILi64EEEEEELi64ENS_10bfloat16_tEfNS_4arch4Sm80ELb1ELb0ELb1ELb1ELb0ELb1ELb1ELb0EEENS1_21CollectiveEpilogueFwdINS6_IJS8_SA_S9_EEENS6_IJNS7_ILi1EEESI_SI_EEESC_SE_Li128ELb1ELb1ELb0ELb0EEENS1_19SingleTileSchedulerILb1ELb0ELb1ELi128EEEEEEEEEvNT_6ParamsE:
        .type           _ZN7cutlass13device_kernelIN5flash19enable_sm80_to_sm89INS1_16FlashAttnFwdSm80INS1_25CollectiveMainloopFwdSm80ILi4ELi1ELb0EN4cute5tupleIJNS5_1CILi128EEENS7_ILi112EEENS7_ILi64EEEEEELi64ENS_10bfloat16_tEfNS_4arch4Sm80ELb1ELb0ELb1ELb1ELb0ELb1ELb1ELb0EEENS1_21CollectiveEpilogueFwdINS6_IJS8_SA_S9_EEENS6_IJNS7_ILi1EEESI_SI_EEESC_SE_Li128ELb1ELb1ELb0ELb0EEENS1_19SingleTileSchedulerILb1ELb0ELb1ELi128EEEEEEEEEvNT_6ParamsE,@function
        .size           _ZN7cutlass13device_kernelIN5flash19enable_sm80_to_sm89INS1_16FlashAttnFwdSm80INS1_25CollectiveMainloopFwdSm80ILi4ELi1ELb0EN4cute5tupleIJNS5_1CILi128EEENS7_ILi112EEENS7_ILi64EEEEEELi64ENS_10bfloat16_tEfNS_4arch4Sm80ELb1ELb0ELb1ELb1ELb0ELb1ELb1ELb0EEENS1_21CollectiveEpilogueFwdINS6_IJS8_SA_S9_EEENS6_IJNS7_ILi1EEESI_SI_EEESC_SE_Li128ELb1ELb1ELb0ELb0EEENS1_19SingleTileSchedulerILb1ELb0ELb1ELi128EEEEEEEEEvNT_6ParamsE,(.L_x_1480 - _ZN7cutlass13device_kernelIN5flash19enable_sm80_to_sm89INS1_16FlashAttnFwdSm80INS1_25CollectiveMainloopFwdSm80ILi4ELi1ELb0EN4cute5tupleIJNS5_1CILi128EEENS7_ILi112EEENS7_ILi64EEEEEELi64ENS_10bfloat16_tEfNS_4arch4Sm80ELb1ELb0ELb1ELb1ELb0ELb1ELb1ELb0EEENS1_21CollectiveEpilogueFwdINS6_IJS8_SA_S9_EEENS6_IJNS7_ILi1EEESI_SI_EEESC_SE_Li128ELb1ELb1ELb0ELb0EEENS1_19SingleTileSchedulerILb1ELb0ELb1ELi128EEEEEEEEEvNT_6ParamsE)
        .other          _ZN7cutlass13device_kernelIN5flash19enable_sm80_to_sm89INS1_16FlashAttnFwdSm80INS1_25CollectiveMainloopFwdSm80ILi4ELi1ELb0EN4cute5tupleIJNS5_1CILi128EEENS7_ILi112EEENS7_ILi64EEEEEELi64ENS_10bfloat16_tEfNS_4arch4Sm80ELb1ELb0ELb1ELb1ELb0ELb1ELb1ELb0EEENS1_21CollectiveEpilogueFwdINS6_IJS8_SA_S9_EEENS6_IJNS7_ILi1EEESI_SI_EEESC_SE_Li128ELb1ELb1ELb0ELb0EEENS1_19SingleTileSchedulerILb1ELb0ELb1ELi128EEEEEEEEEvNT_6ParamsE,@"STO_CUDA_ENTRY STV_DEFAULT"
_ZN7cutlass13device_kernelIN5flash19enable_sm80_to_sm89INS1_16FlashAttnFwdSm80INS1_25CollectiveMainloopFwdSm80ILi4ELi1ELb0EN4cute5tupleIJNS5_1CILi128EEENS7_ILi112EEENS7_ILi64EEEEEELi64ENS_10bfloat16_tEfNS_4arch4Sm80ELb1ELb0ELb1ELb1ELb0ELb1ELb1ELb0EEENS1_21CollectiveEpilogueFwdINS6_IJS8_SA_S9_EEENS6_IJNS7_ILi1EEESI_SI_EEESC_SE_Li128ELb1ELb1ELb0ELb0EEENS1_19SingleTileSchedulerILb1ELb0ELb1ELi128EEEEEEEEEvNT_6ParamsE:
        /* <DEDUP_REMOVED lines=17> */
.L_x_613:
        /* <DEDUP_REMOVED lines=8> */
.L_x_615:
[----:B------:R-:W-:-:S04]  /*0190*/  MOV R0, c[0x0][0x54c] ;  /* 0x0001530000007a02 */ /* 0x000fc80000000f00 */
.L_x_614:
[----:B------:R-:W-:Y:S01]  /*01a0*/  USHF.L.U32 UR4, UR4, 0x7, URZ ;  /* 0x0000000704047899 */ /* 0x000fe2000800063f */
[----:B-----5:R-:W-:-:S05]  /*01b0*/  IMAD R0, R0, c[0x0][0x548], RZ ;  /* 0x0001520000007a24 */ /* 0x020fca00078e02ff */
[----:B------:R-:W-:-:S04]  /*01c0*/  MOV R12, UR4 ;  /* 0x00000004000c7c02 */ /* 0x000fc80008000f00 */
[----:B------:R-:W-:-:S04]  /*01d0*/  ISETP.GE.AND P0, PT, R12, R0, PT ;  /* 0x000000000c00720c */ /* 0x000fc80003f06270 */
[----:B------:R-:W-:-:S05]  /*01e0*/  SEL R0, R5, 0xffffffff, !P0 ;  /* 0xffffffff05007807 */ /* 0x000fca0004000000 */
[----:B------:R2:W-:Y:S01]  /*01f0*/  STL [R1+0x78], R0 ;  /* 0x0000780001007387 */ /* 0x0005e20000100800 */
[----:B------:R-:W-:Y:S05]  /*0200*/  BRA `(.L_x_616) ;  /* 0x0000014000007947 */ /* 0x000fea0003800000 */
.L_x_612:
[----:B------:R-:W-:-:S04]  /*0210*/  ISETP.NE.U32.AND P0, PT, RZ, c[0x0][0x568], PT ;  /* 0x00015a00ff007a0c */ /* 0x000fc80003f05070 */
[----:B------:R-:W-:-:S13]  /*0220*/  ISETP.NE.AND.EX P0, PT, RZ, c[0x0][0x56c], PT, P0 ;  /* 0x00015b00ff007a0c */ /* 0x000fda0003f05300 */
[----:B------:R-:W-:Y:S05]  /*0230*/  @!P0 BRA `(.L_x_617) ;  /* 0x0000002000008947 */ /* 0x000fea0003800000 */
[----:B------:R1:W5:Y:S01]  /*0240*/  LDG.E R0, [R2.64] ;  /* 0x0000000802007981 */ /* 0x000362000c1e1900 */
[----:B------:R-:W-:Y:S05]  /*0250*/  BRA `(.L_x_618) ;  /* 0x0000009000007947 */ /* 0x000fea0003800000 */
.L_x_617:
        /* <DEDUP_REMOVED lines=8> */
.L_x_619:
[----:B------:R-:W-:-:S04]  /*02e0*/  MOV R0, c[0x0][0x54c] ;  /* 0x0001530000007a02 */ /* 0x000fc80000000f00 */
.L_x_618:
[----:B------:R-:W-:Y:S01]  /*02f0*/  USHF.L.U32 UR4, UR4, 0x7, URZ ;  /* 0x0000000704047899 */ /* 0x000fe2000800063f */
[----:B-----5:R-:W-:-:S05]  /*0300*/  IMAD R0, R0, c[0x0][0x548], RZ ;  /* 0x0001520000007a24 */ /* 0x020fca00078e02ff */
[----:B------:R-:W-:-:S04]  /*0310*/  MOV R12, UR4 ;  /* 0x00000004000c7c02 */ /* 0x000fc80008000f00 */
[----:B------:R-:W-:-:S04]  /*0320*/  ISETP.GE.AND P0, PT, R12, R0, PT ;  /* 0x000000000c00720c */ /* 0x000fc80003f06270 */
[----:B------:R-:W-:-:S05]  /*0330*/  SEL R0, R5, 0xffffffff, !P0 ;  /* 0xffffffff05007807 */ /* 0x000fca0004000000 */
[----:B------:R2:W-:Y:S04]  /*0340*/  STL [R1+0x78], R0 ;  /* 0x0000780001007387 */ /* 0x0005e80000100800 */
.L_x_616:
        /* <DEDUP_REMOVED lines=18> */
[----:B------:R-:W-:Y:S01]  /*0470*/  @P2 IMAD.WIDE R10, R38, R15, c[0x0][0x370] ;  /* 0x0000dc00260a2625 */ /* 0x000fe200078e020f */
[----:B------:R-:W-:-:S03]  /*0480*/  ISETP.NE.AND.EX P3, PT, RZ, c[0x0][0x35c], PT, P3 ;  /* 0x0000d700ff007a0c */ /* 0x000fc60003f65330 */
[CC--:B------:R-:W-:Y:S01]  /*0490*/  @P0 IMAD.WIDE R8, R38.reuse, R15.reuse, c[0x0][0x360] ;  /* 0x0000d80026080625 */ /* 0x0c0fe200078e020f */
[----:B------:R2:W5:Y:S03]  /*04a0*/  @P2 LDG.E R187, [R10.64] ;  /* 0x000000080abb2981 */ /* 0x000566000c1e1900 */
[----:B-1----:R-:W-:Y:S01]  /*04b0*/  IMAD.WIDE R2, R38, R15, c[0x0][0x358] ;  /* 0x0000d60026027625 */ /* 0x002fe200078e020f */
[----:B------:R-:W3:Y:S04]  /*04c0*/  @P0 LDG.E R0, [R8.64] ;  /* 0x0000000808000981 */ /* 0x000ee8000c1e1900 */
[----:B------:R2:W5:Y:S04]  /*04d0*/  @P1 LDG.E R186, [R6.64] ;  /* 0x0000000806ba1981 */ /* 0x000568000c1e1900 */
[----:B------:R2:W5:Y:S04]  /*04e0*/  @P5 LDG.E R190, [R4.64] ;  /* 0x0000000804be5981 */ /* 0x000568000c1e1900 */
[----:B------:R2:W5:Y:S04]  /*04f0*/  @P3 LDG.E R13, [R2.64] ;  /* 0x00000008020d3981 */ /* 0x000568000c1e1900 */
[----:B------:R-:W1:Y:S01]  /*0500*/  S2R R40, SR_CTAID.Y ;  /* 0x0000000000287919 */ /* 0x000e620000002600 */
[----:B------:R-:W-:Y:S01]  /*0510*/  IMAD.MOV.U32 R14, RZ, RZ, c[0x0][0x1d0] ;  /* 0x00007400ff0e7624 */ /* 0x000fe200078e00ff */
[----:B-1----:R-:W-:-:S02]  /*0520*/  SHF.R.S32.HI R217, RZ, 0x1f, R40 ;  /* 0x0000001fffd97819 */ /* 0x002fc40000011428 */
[----:B---3--:R1:W-:Y:S01]  /*0530*/  STL [R1+0x40], R0 ;  /* 0x0000400001007387 */ /* 0x0083e20000100800 */
[----:B------:R-:W-:Y:S02]  /*0540*/  IMAD.MOV.U32 R9, RZ, RZ, R0 ;  /* 0x000000ffff097224 */ /* 0x000fe400078e0000 */
[----:B-1----:R-:W-:Y:S01]  /*0550*/  IMAD.MOV.U32 R0, RZ, RZ, c[0x0][0x228] ;  /* 0x00008a00ff007624 */ /* 0x002fe200078e00ff */
[----:B------:R-:W-:Y:S05]  /*0560*/  @P0 BRA `(.L_x_620) ;  /* 0x0000005000000947 */ /* 0x000fea0003800000 */
[----:B--2---:R-:W-:Y:S05]  /*0570*/  @!P1 BRA `(.L_x_620) ;  /* 0x0000004000009947 */ /* 0x004fea0003800000 */
[----:B------:R1:W2:Y:S04]  /*0580*/  LDG.E R8, [R6.64] ;  /* 0x0000000806087981 */ /* 0x0002a8000c1e1900 */
[----:B-1----:R-:W2:Y:S02]  /*0590*/  LDG.E R6, [R6.64+0x4] ;  /* 0x0000040806067981 */ /* 0x002ea4000c1e1900 */
[----:B--2---:R-:W-:-:S05]  /*05a0*/  IADD3 R9, -R8, R6, RZ ;  /* 0x0000000608097210 */ /* 0x004fca0007ffe1ff */
[----:B------:R1:W-:Y:S02]  /*05b0*/  STL [R1+0x40], R9 ;  /* 0x0000400901007387 */ /* 0x0003e40000100800 */
.L_x_620:
[----:B--2---:R-:W-:-:S04]  /*05c0*/  ISETP.NE.U32.AND P0, PT, RZ, c[0x0][0x368], PT ;  /* 0x0000da00ff007a0c */ /* 0x004fc80003f05070 */
[----:B------:R-:W-:-:S13]  /*05d0*/  ISETP.NE.AND.EX P0, PT, RZ, c[0x0][0x36c], PT, P0 ;  /* 0x0000db00ff007a0c */ /* 0x000fda0003f05300 */
[----:B------:R-:W-:Y:S05]  /*05e0*/  @!P0 BRA `(.L_x_621) ;  /* 0x0000003000008947 */ /* 0x000fea0003800000 */
[----:B------:R-:W-:-:S05]  /*05f0*/  IMAD.WIDE R4, R38, R15, c[0x0][0x368] ;  /* 0x0000da0026047625 */ /* 0x000fca00078e020f */
[----:B------:R2:W5:Y:S01]  /*0600*/  LDG.E R14, [R4.64] ;  /* 0x00000008040e7981 */ /* 0x000562000c1e1900 */
[----:B------:R-:W-:Y:S05]  /*0610*/  BRA `(.L_x_622) ;  /* 0x0000004000007947 */ /* 0x000fea0003800000 */
.L_x_621:
[----:B------:R-:W-:Y:S05]  /*0620*/  @!P5 BRA `(.L_x_622) ;  /* 0x000000300000d947 */ /* 0x000fea0003800000 */
[----:B------:R2:W3:Y:S04]  /*0630*/  LDG.E R6, [R4.64] ;  /* 0x0000000804067981 */ /* 0x0004e8000c1e1900 */
[----:B--2---:R-:W3:Y:S02]  /*0640*/  LDG.E R4, [R4.64+0x4] ;  /* 0x0000040804047981 */ /* 0x004ee4000c1e1900 */
[----:B---3--:R-:W-:Y:S02]  /*0650*/  IADD3 R14, -R6, R4, RZ ;  /* 0x00000004060e7210 */ /* 0x008fe40007ffe1ff */
.L_x_622:
[----:B--2---:R2:W3:Y:S04]  /*0660*/  @P3 LDG.E R5, [R2.64] ;  /* 0x0000000802053981 */ /* 0x0044e8000c1e1900 */
[----:B------:R2:W3:Y:S01]  /*0670*/  @P3 LDG.E R4, [R2.64+0x4] ;  /* 0x0000040802043981 */ /* 0x0004e2000c1e1900 */
[----:B------:R-:W-:Y:S01]  /*0680*/  ISETP.NE.U32.AND P0, PT, RZ, c[0x0][0x378], PT ;  /* 0x0000de00ff007a0c */ /* 0x000fe20003f05070 */
[----:B-----5:R-:W-:-:S03]  /*0690*/  IMAD.MOV.U32 R167, RZ, RZ, R14 ;  /* 0x000000ffffa77224 */ /* 0x020fc600078e000e */
[----:B------:R-:W-:Y:S01]  /*06a0*/  ISETP.NE.AND.EX P0, PT, RZ, c[0x0][0x37c], PT, P0 ;  /* 0x0000df00ff007a0c */ /* 0x000fe20003f05300 */
[----:B------:R-:W-:-:S12]  /*06b0*/  IMAD.MOV.U32 R6, RZ, RZ, c[0x0][0x2c4] ;  /* 0x0000b100ff067624 */ /* 0x000fd800078e00ff */
[----:B--2---:R-:W-:-:S05]  /*06c0*/  @P0 IMAD.WIDE R2, R38, R15, c[0x0][0x378] ;  /* 0x0000de0026020625 */ /* 0x004fca00078e020f */
[----:B------:R2:W5:Y:S01]  /*06d0*/  @P0 LDG.E R167, [R2.64] ;  /* 0x0000000802a70981 */ /* 0x000562000c1e1900 */
[----:B------:R-:W-:Y:S01]  /*06e0*/  ISETP.NE.AND P0, PT, R6, 0x1, PT ;  /* 0x000000010600780c */ /* 0x000fe20003f05270 */
[----:B------:R-:W-:Y:S02]  /*06f0*/  IMAD.IADD R6, R14, 0x1, -R187 ;  /* 0x000000010e067824 */ /* 0x000fe400078e0abb */
[----:B--2---:R-:W-:Y:S01]  /*0700*/  IMAD.MOV.U32 R2, RZ, RZ, R12 ;  /* 0x000000ffff027224 */ /* 0x004fe200078e000c */
[----:B------:R-:W-:-:S04]  /*0710*/  IADD3 R3, R12, 0x7f, RZ ;  /* 0x0000007f0c037810 */ /* 0x000fc80007ffe0ff */
[----:B------:R2:W-:Y:S05]  /*0720*/  STL [R1+0x18], R2 ;  /* 0x0000180201007387 */ /* 0x0005ea0000100800 */
[----:B--2---:R-:W-:-:S05]  /*0730*/  @P0 IADD3 R2, R2, 0x7f, RZ ;  /* 0x0000007f02020810 */ /* 0x004fca0007ffe0ff */
[----:B------:R-:W-:-:S05]  /*0740*/  @P0 IMAD.HI.U32 R2, R2, c[0x0][0x2c8], RZ ;  /* 0x0000b20002020a27 */ /* 0x000fca00078e00ff */
[----:B------:R-:W-:Y:S01]  /*0750*/  @P0 SHF.R.U32.HI R3, RZ, c[0x0][0x2cc], R2 ;  /* 0x0000b300ff030a19 */ /* 0x000fe20000011602 */
[----:B------:R-:W-:Y:S02]  /*0760*/  IMAD.MOV.U32 R2, RZ, RZ, RZ ;  /* 0x000000ffff027224 */ /* 0x000fe400078e00ff */
[----:B---3--:R-:W-:Y:S02]  /*0770*/  @P3 IMAD.IADD R0, R4, 0x1, -R5 ;  /* 0x0000000104003824 */ /* 0x008fe400078e0a05 */
[----:B------:R-:W-:Y:S02]  /*0780*/  IMAD.MOV.U32 R4, RZ, RZ, RZ ;  /* 0x000000ffff047224 */ /* 0x000fe400078e00ff */
[----:B------:R-:W-:-:S05]  /*0790*/  IMAD.IADD R5, R6, 0x1, R0 ;  /* 0x0000000106057824 */ /* 0x000fca00078e0200 */
[----:B------:R-:W-:Y:S01]  /*07a0*/  IADD3 R199, R5, 0x70, -R9 ;  /* 0x0000007005c77810 */ /* 0x000fe20007ffe809 */
[----:B------:R2:W-:Y:S04]  /*07b0*/  STL [R1+0x44], R5 ;  /* 0x0000440501007387 */ /* 0x0005e80000100800 */
[----:B------:R-:W-:-:S04]  /*07c0*/  IMAD.IADD R3, R199, 0x1, R3 ;  /* 0x00000001c7037824 */ /* 0x000fc800078e0203 */
[----:B------:R-:W-:-:S05]  /*07d0*/  IMAD.HI R2, R3, -0x6db6db6d, R2 ;  /* 0x9249249303027827 */ /* 0x000fca00078e0202 */
[----:B------:R-:W-:-:S04]  /*07e0*/  SHF.R.U32.HI R3, RZ, 0x1f, R2 ;  /* 0x0000001fff037819 */ /* 0x000fc80000011602 */
[----:B------:R-:W-:Y:S02]  /*07f0*/  LEA.HI.SX32 R2, R2, R3, 0x1a ;  /* 0x0000000302027211 */ /* 0x000fe400078fd2ff */
[----:B--2---:R-:W-:-:S05]  /*0800*/  IADD3 R5, R5, 0x6f, RZ ;  /* 0x0000006f05057810 */ /* 0x004fca0007ffe0ff */
[----:B------:R-:W-:-:S05]  /*0810*/  IMAD.HI R4, R5, -0x6db6db6d, R4 ;  /* 0x9249249305047827 */ /* 0x000fca00078e0204 */
[----:B------:R-:W-:-:S04]  /*0820*/  SHF.R.U32.HI R5, RZ, 0x1f, R4 ;  /* 0x0000001fff057819 */ /* 0x000fc80000011604 */
[----:B------:R-:W-:-:S04]  /*0830*/  LEA.HI.SX32 R198, R4, R5, 0x1a ;  /* 0x0000000504c67211 */ /* 0x000fc800078fd2ff */
[----:B------:R-:W-:Y:S01]  /*0840*/  IMNMX R3, R198, R2, PT ;  /* 0x00000002c6037217 */ /* 0x000fe20003800200 */
[----:B------:R-:W-:-:S04]  /*0850*/  IMAD.MOV R2, RZ, RZ, -R6 ;  /* 0x000000ffff027224 */ /* 0x000fc800078e0a06 */
[----:B------:R-:W-:Y:S01]  /*0860*/  IMAD R3, R3, 0x70, -R6 ;  /* 0x0000007003037824 */ /* 0x000fe200078e0a06 */
[----:B------:R-:W-:-:S04]  /*0870*/  IMNMX R2, RZ, R2, !PT ;  /* 0x00000002ff027217 */ /* 0x000fc80007800200 */
[----:B------:R-:W-:-:S04]  /*0880*/  IMNMX R3, R3, R0, PT ;  /* 0x0000000003037217 */ /* 0x000fc80003800200 */
[----:B------:R-:W-:Y:S02]  /*0890*/  ISETP.GT.AND P0, PT, R3, R2, PT ;  /* 0x000000020300720c */ /* 0x000fe40003f04270 */
[----:B------:R-:W-:-:S05]  /*08a0*/  SHF.R.U32.HI R2, RZ, 0x4, R2 ;  /* 0x00000004ff027819 */ /* 0x000fca0000011602 */
[----:B------:R-:W-:-:S04]  /*08b0*/  IMAD.WIDE.U32 R4, R2, 0x24924925, RZ ;  /* 0x2492492502047825 */ /* 0x000fc800078e00ff */
[----:B------:R-:W-:Y:S02]  /*08c0*/  IMAD.MOV.U32 R164, RZ, RZ, R5 ;  /* 0x000000ffffa47224 */ /* 0x000fe400078e0005 */
[----:B------:R-:W-:Y:S01]  /*08d0*/  @P0 IADD3 R3, R3, 0x6f, RZ ;  /* 0x0000006f03030810 */ /* 0x000fe20007ffe0ff */
[----:B------:R-:W-:Y:S02]  /*08e0*/  @P0 IMAD.MOV.U32 R2, RZ, RZ, RZ ;  /* 0x000000ffff020224 */ /* 0x000fe400078e00ff */
[----:B------:R-:W-:Y:S02]  /*08f0*/  IMAD.MOV.U32 R6, RZ, RZ, R164 ;  /* 0x000000ffff067224 */ /* 0x000fe400078e00a4 */
[----:B------:R-:W-:-:S05]  /*0900*/  @P0 IMAD.HI R2, R3, -0x6db6db6d, R2 ;  /* 0x9249249303020827 */ /* 0x000fca00078e0202 */
[----:B------:R-:W-:-:S04]  /*0910*/  @P0 SHF.R.U32.HI R3, RZ, 0x1f, R2 ;  /* 0x0000001fff030819 */ /* 0x000fc80000011602 */
[----:B------:R-:W-:-:S04]  /*0920*/  @P0 LEA.HI.SX32 R6, R2, R3, 0x1a ;  /* 0x0000000302060211 */ /* 0x000fc800078fd2ff */
[----:B------:R-:W-:-:S13]  /*0930*/  ISETP.GT.AND P0, PT, R6, R164, PT ;  /* 0x000000a40600720c */ /* 0x000fda0003f04270 */
[----:B------:R-:W-:Y:S05]  /*0940*/  @!P0 BRA `(.L_x_623) ;  /* 0x000077c000008947 */ /* 0x000fea0003800000 */
[----:B------:R-:W-:-:S04]  /*0950*/  ISETP.NE.U32.AND P0, PT, RZ, c[0x0][0x340], PT ;  /* 0x0000d000ff007a0c */ /* 0x000fc80003f05070 */
[----:B------:R-:W-:-:S13]  /*0960*/  ISETP.NE.AND.EX P4, PT, RZ, c[0x0][0x344], PT, P0 ;  /* 0x0000d100ff007a0c */ /* 0x000fda0003f85300 */
[----:B------:R-:W-:-:S05]  /*0970*/  @P4 IMAD.WIDE R2, R38, R15, c[0x0][0x340] ;  /* 0x0000d00026024625 */ /* 0x000fca00078e020f */
[----:B------:R2:W3:Y:S01]  /*0980*/  @P4 LDG.E R34, [R2.64] ;  /* 0x0000000802224981 */ /* 0x0004e2000c1e1900 */
        /* <DEDUP_REMOVED lines=24> */
[-C--:B--2---:R-:W-:Y:S01]  /*0b10*/  LEA.HI R3, R36, R250.reuse, RZ, 0x3 ;  /* 0x000000fa24037211 */ /* 0x084fe200078f18ff */
        /* <DEDUP_REMOVED lines=11> */
[----:B------:R-:W-:Y:S01]  /*0bd0*/  IADD3 R117, R26, 0x20, RZ ;  /* 0x000000201a757810 */ /* 0x000fe20007ffe0ff */
[----:B------:R-:W-:Y:S01]  /*0be0*/  IMAD.SHL.U32 R10, R2, 0x8, RZ ;  /* 0x00000008020a7824 */ /* 0x000fe200078e00ff */
[C---:B------:R-:W-:Y:S01]  /*0bf0*/  LEA.HI.X.SX32 R165, R5.reuse, R3, 0x1, P0 ;  /* 0x0000000305a57211 */ /* 0x040fe200000f0eff */
[----:B------:R-:W-:Y:S01]  /*0c00*/  IMAD.SHL.U32 R5, R5, 0x40, RZ ;  /* 0x0000004005057824 */ /* 0x000fe200078e00ff */
[----:B------:R-:W-:Y:S01]  /*0c10*/  SHF.R.S32.HI R27, RZ, 0x1f, R26 ;  /* 0x0000001fff1b7819 */ /* 0x000fe2000001141a */
[----:B------:R-:W-:Y:S01]  /*0c20*/  IMAD R13, R39, -0x70, R140 ;  /* 0xffffff90270d7824 */ /* 0x000fe200078e028c */
[----:B------:R-:W-:Y:S01]  /*0c30*/  SHF.R.S32.HI R11, RZ, 0x1f, R10 ;  /* 0x0000001fff0b7819 */ /* 0x000fe2000001140a */
[----:B------:R-:W-:Y:S01]  /*0c40*/  IMAD R2, R165, c[0x0][0x238], RZ ;  /* 0x00008e00a5027a24 */ /* 0x000fe200078e02ff */
[----:B------:R-:W-:Y:S01]  /*0c50*/  ISETP.GE.AND P6, PT, R10, c[0x0][0x1d4], PT ;  /* 0x000075000a007a0c */ /* 0x000fe20003fc6270 */
[----:B------:R-:W-:Y:S01]  /*0c60*/  IMAD R16, R101, c[0x0][0x284], R16 ;  /* 0x0000a10065107a24 */ /* 0x000fe200078e0210 */
[C---:B------:R-:W-:Y:S01]  /*0c70*/  ISETP.GE.AND P1, PT, R13.reuse, 0x1, PT ;  /* 0x000000010d00780c */ /* 0x040fe20003f26270 */
[C---:B------:R-:W-:Y:S01]  /*0c80*/  IMAD R4, R160.reuse, c[0x0][0x23c], R2 ;  /* 0x00008f00a0047a24 */ /* 0x040fe200078e0202 */
[C---:B------:R-:W-:Y:S01]  /*0c90*/  ISETP.GE.AND P0, PT, R13.reuse, 0x11, PT ;  /* 0x000000110d00780c */ /* 0x040fe20003f06270 */
        /* <DEDUP_REMOVED lines=40> */
[----:B------:R-:W-:Y:S01]  /*0f20*/  IMAD.WIDE.U32 R14, R101, c[0x0][0x280], R32 ;  /* 0x0000a000650e7a25 */ /* 0x000fe200078e0020 */
[----:B------:R-:W-:-:S03]  /*0f30*/  @P1 LEA R4, P2, R22, c[0x0][0x220], 0x1 ;  /* 0x0000880016041a11 */ /* 0x000fc600078408ff */
[----:B------:R-:W-:Y:S01]  /*0f40*/  IMAD.SHL.U32 R94, R2, 0x2, RZ ;  /* 0x00000002025e7824 */ /* 0x000fe200078e00ff */
[----:B------:R-:W-:Y:S01]  /*0f50*/  @P1 LEA.HI.X R5, R22, c[0x0][0x224], R3, 0x1, P2 ;  /* 0x0000890016051a11 */ /* 0x000fe200010f0c03 */
[----:B------:R-:W-:Y:S01]  /*0f60*/  IMAD.IADD R115, R15, 0x1, R16 ;  /* 0x000000010f737824 */ /* 0x000fe200078e0210 */
[----:B------:R-:W-:Y:S01]  /*0f70*/  @P0 LEA R2, P2, R166, R22, 0x4 ;  /* 0x00000016a6020211 */ /* 0x000fe200078420ff */
[----:B------:R-:W-:Y:S02]  /*0f80*/  IMAD.MOV.U32 R114, RZ, RZ, R14 ;  /* 0x000000ffff727224 */ /* 0x000fe400078e000e */
[----:B------:R-:W-:Y:S01]  /*0f90*/  @!PT LDS RZ, [RZ] ;  /* 0x00000000fffff984 */ /* 0x000fe20000000800 */
[----:B------:R-:W-:Y:S01]  /*0fa0*/  @!PT LDS RZ, [RZ] ;  /* 0x00000000fffff984 */ /* 0x000fe20000000800 */
[----:B------:R-:W-:Y:S01]  /*0fb0*/  @!PT LDS RZ, [RZ] ;  /* 0x00000000fffff984 */ /* 0x000fe20000000800 */
[----:B------:R2:W-:Y:S01]  /*0fc0*/  @P1 LDGSTS.E.BYPASS.LTC128B.128 [R94+0x3900], [R4.64], !P6 ;  /* 0x03900000045e1fae */ /* 0x0005e2000f101d48 */
[----:B------:R-:W-:Y:S01]  /*0fd0*/  ISETP.GE.AND P1, PT, R13, 0x31, PT ;  /* 0x000000310d00780c */ /* 0x000fe20003f26270 */
[----:B------:R-:W-:-:S04]  /*0fe0*/  IMAD.WIDE.U32 R188, R101, c[0x0][0x1e0], RZ ;  /* 0x0000780065bc7a25 */ /* 0x000fc800078e00ff */
[----:B------:R-:W-:Y:S02]  /*0ff0*/  IMAD.SHL.U32 R215, R180, 0x40, RZ ;  /* 0x00000040b4d77824 */ /* 0x000fe400078e00ff */
[C---:B------:R-:W-:Y:S02]  /*1000*/  IMAD R201, R172.reuse, c[0x0][0x294], RZ ;  /* 0x0000a500acc97a24 */ /* 0x040fe400078e02ff */
[C---:B------:R-:W-:Y:S02]  /*1010*/  IMAD R202, R172.reuse, c[0x0][0x284], RZ ;  /* 0x0000a100acca7a24 */ /* 0x040fe400078e02ff */
[C---:B------:R-:W-:Y:S02]  /*1020*/  IMAD R203, R172.reuse, c[0x0][0x1e4], RZ ;  /* 0x00007900accb7a24 */ /* 0x040fe400078e02ff */
[----:B------:R-:W-:Y:S02]  /*1030*/  @P1 IMAD R12, R37, 0x30, RZ ;  /* 0x00000030250c1824 */ /* 0x000fe400078e02ff */
[----:B------:R-:W-:-:S04]  /*1040*/  IMAD.WIDE.U32 R176, R172, c[0x0][0x290], RZ ;  /* 0x0000a400acb07a25 */ /* 0x000fc800078e00ff */
[----:B------:R-:W-:-:S04]  /*1050*/  IMAD.WIDE.U32 R174, R172, c[0x0][0x280], RZ ;  /* 0x0000a000acae7a25 */ /* 0x000fc800078e00ff */
[----:B------:R-:W-:Y:S01]  /*1060*/  IMAD.WIDE.U32 R180, R180, 0x60, RZ ;  /* 0x00000060b4b47825 */ /* 0x000fe200078e00ff */
[----:B--2---:R-:W-:-:S03]  /*1070*/  @P0 LEA.HI.X R5, R166, R3, R37, 0x4, P2 ;  /* 0x00000003a6050211 */ /* 0x004fc600010f2425 */
[----:B------:R-:W-:Y:S01]  /*1080*/  IMAD.WIDE.U32 R194, R169, c[0x0][0x1e0], RZ ;  /* 0x00007800a9c27a25 */ /* 0x000fe200078e00ff */
[----:B------:R-:W-:Y:S02]  /*1090*/  @P0 LEA R4, P2, R2, c[0x0][0x220], 0x1 ;  /* 0x0000880002040a11 */ /* 0x000fe400078408ff */
[----:B------:R-:W-:Y:S01]  /*10a0*/  IADD3 R200, R181, UR10, RZ ;  /* 0x0000000ab5c87c10 */ /* 0x000fe2000fffe0ff */
[----:B------:R-:W-:Y:S01]  /*10b0*/  IMAD.WIDE.U32 R172, R172, c[0x0][0x1e0], RZ ;  /* 0x00007800acac7a25 */ /* 0x000fe200078e00ff */
[----:B------:R-:W-:Y:S02]  /*10c0*/  @P0 LEA.HI.X R5, R2, c[0x0][0x224], R5, 0x1, P2 ;  /* 0x0000890002050a11 */ /* 0x000fe400010f0c05 */
[----:B------:R-:W-:Y:S01]  /*10d0*/  @P3 IADD3 R6, P2, R22, R6, RZ ;  /* 0x0000000616063210 */ /* 0x000fe20007f5e0ff */
[----:B------:R-:W-:Y:S02]  /*10e0*/  IMAD.SHL.U32 R2, R37, 0x20, RZ ;  /* 0x0000002025027824 */ /* 0x000fe400078e00ff */
[----:B------:R2:W-:Y:S01]  /*10f0*/  @P0 LDGSTS.E.BYPASS.LTC128B.128 [R94+0x4100], [R4.64], !P6 ;  /* 0x04100000045e0fae */ /* 0x0005e2000f101d48 */
[----:B------:R-:W-:Y:S01]  /*1100*/  @P3 LEA R8, P0, R6, c[0x0][0x220], 0x1 ;  /* 0x0000880006083a11 */ /* 0x000fe200078008ff */
[----:B------:R-:W-:Y:S01]  /*1110*/  IMAD.WIDE.U32 R196, R170, c[0x0][0x1e0], RZ ;  /* 0x00007800aac47a25 */ /* 0x000fe200078e00ff */
[----:B------:R-:W-:-:S02]  /*1120*/  @P3 IADD3.X R7, R3, R7, R2, P2, !PT ;  /* 0x0000000703073210 */ /* 0x000fc400017fe402 */
[----:B------:R-:W-:Y:S01]  /*1130*/  @P1 MOV R2, R22 ;  /* 0x0000001600021202 */ /* 0x000fe20000000f00 */
[----:B------:R-:W-:Y:S01]  /*1140*/  IMAD.WIDE.U32 R192, R168, c[0x0][0x1e0], RZ ;  /* 0x00007800a8c07a25 */ /* 0x000fe200078e00ff */
[----:B------:R-:W-:Y:S02]  /*1150*/  ISETP.GE.AND P2, PT, R13, 0x41, PT ;  /* 0x000000410d00780c */ /* 0x000fe40003f46270 */
[----:B-1----:R-:W-:Y:S01]  /*1160*/  @P3 LEA.HI.X R9, R6, c[0x0][0x224], R7, 0x1, P0 ;  /* 0x0000890006093a11 */ /* 0x002fe200000f0c07 */
[----:B-----5:R-:W-:-:S04]  /*1170*/  IMAD.WIDE.U32 R114, R167, c[0x0][0x280], R114 ;  /* 0x0000a000a7727a25 */ /* 0x020fc800078e0072 */
[----:B------:R1:W-:Y:S01]  /*1180*/  @P3 LDGSTS.E.BYPASS.LTC128B.128 [R94+0x4900], [R8.64], !P6 ;  /* 0x04900000085e3fae */ /* 0x0003e2000f101d48 */
[----:B------:R-:W-:Y:S02]  /*1190*/  IMAD.IADD R201, R177, 0x1, R201 ;  /* 0x00000001b1c97824 */ /* 0x000fe400078e02c9 */
[----:B------:R-:W-:Y:S02]  /*11a0*/  IMAD.IADD R202, R175, 0x1, R202 ;  /* 0x00000001afca7824 */ /* 0x000fe400078e02ca */
[----:B------:R-:W-:Y:S02]  /*11b0*/  IMAD.IADD R203, R173, 0x1, R203 ;  /* 0x00000001adcb7824 */ /* 0x000fe400078e02cb */
[----:B--2---:R-:W-:-:S04]  /*11c0*/  @P1 IMAD.WIDE.U32 R4, R166, 0x30, R2 ;  /* 0x00000030a6041825 */ /* 0x004fc800078e0002 */
        /* <DEDUP_REMOVED lines=8> */
[----:B-1----:R-:W-:Y:S01]  /*1250*/  IMAD R9, R217, c[0x0][0x260], RZ ;  /* 0x00009800d9097a24 */ /* 0x002fe200078e02ff */
        /* <DEDUP_REMOVED lines=15> */
[----:B--2---:R-:W-:-:S03]  /*1350*/  IMAD R6, R31, c[0x0][0x1e0], RZ ;  /* 0x000078001f067a24 */ /* 0x004fc600078e02ff */
[----:B------:R-:W-:Y:S02]  /*1360*/  SEL R23, RZ, 0xffffffff, P0 ;  /* 0xffffffffff177807 */ /* 0x000fe40000000000 */
[----:B------:R-:W-:Y:S01]  /*1370*/  ISETP.GT.AND P0, PT, R13, 0x60, PT ;  /* 0x000000600d00780c */ /* 0x000fe20003f04270 */
[----:B------:R-:W-:-:S04]  /*1380*/  IMAD R6, R28, c[0x0][0x1e4], R6 ;  /* 0x000079001c067a24 */ /* 0x000fc800078e0206 */
[----:B------:R-:W-:-:S04]  /*1390*/  IMAD.IADD R5, R5, 0x1, R6 ;  /* 0x0000000105057824 */ /* 0x000fc800078e0206 */
        /* <DEDUP_REMOVED lines=32> */
[----:B------:R-:W-:Y:S01]  /*15a0*/  @P1 IMAD R6, R37, 0x50, RZ ;  /* 0x0000005025061824 */ /* 0x000fe200078e02ff */
[----:B------:R-:W-:Y:S01]  /*15b0*/  LEA.HI R7, R36, R250, RZ, 0x5 ;  /* 0x000000fa24077211 */ /* 0x000fe200078f28ff */
[----:B------:R-:W-:Y:S01]  /*15c0*/  @P1 IMAD.WIDE.U32 R4, R166, 0x50, R4 ;  /* 0x00000050a6041825 */ /* 0x000fe200078e0004 */
[C---:B------:R-:W-:Y:S02]  /*15d0*/  LOP3.LUT R98, R24.reuse, 0x1, RZ, 0xc0, !PT ;  /* 0x0000000118627812 */ /* 0x040fe400078ec0ff */
[----:B------:R-:W-:Y:S01]  /*15e0*/  LOP3.LUT R99, R24, 0x2, RZ, 0xc0, !PT ;  /* 0x0000000218637812 */ /* 0x000fe200078ec0ff */
[----:B------:R-:W-:Y:S01]  /*15f0*/  @P1 IMAD.IADD R5, R5, 0x1, R6 ;  /* 0x0000000105051824 */ /* 0x000fe200078e0206 */
[----:B------:R-:W-:Y:S01]  /*1600*/  @P1 LEA R8, P2, R4, c[0x0][0x220], 0x1 ;  /* 0x0000880004081a11 */ /* 0x000fe200078408ff */
[----:B------:R-:W-:-:S02]  /*1610*/  IMAD.IADD R2, R101, 0x1, -R2 ;  /* 0x0000000165027824 */ /* 0x000fc400078e0a02 */
        /* <DEDUP_REMOVED lines=11> */
[----:B------:R-:W-:Y:S01]  /*16d0*/  IMAD.WIDE.U32 R112, R167, c[0x0][0x290], R112 ;  /* 0x0000a400a7707a25 */ /* 0x000fe200078e0070 */
        /* <DEDUP_REMOVED lines=14> */
[----:B------:R-:W-:Y:S01]  /*17c0*/  IMAD.IADD R104, R103, 0x1, R104 ;  /* 0x0000000167687824 */ /* 0x000fe200078e0268 */
[----:B------:R-:W-:Y:S02]  /*17d0*/  SHF.R.U32.HI R7, RZ, 0x3, R4 ;  /* 0x00000003ff077819 */ /* 0x000fe40000011604 */
[----:B------:R-:W-:Y:S02]  /*17e0*/  LOP3.LUT R11, R4, 0x38, R20, 0xf8, !PT ;  /* 0x00000038040b7812 */ /* 0x000fe400078ef814 */
[----:B------:R-:W-:Y:S02]  /*17f0*/  LOP3.LUT R97, R6, R12, R5, 0xf6, !PT ;  /* 0x0000000c06617212 */ /* 0x000fe400078ef605 */
[----:B------:R-:W-:Y:S02]  /*1800*/  LOP3.LUT R4, R4, 0x38, R100, 0xf8, !PT ;  /* 0x0000003804047812 */ /* 0x000fe400078ef864 */
[----:B------:R-:W-:-:S02]  /*1810*/  LOP3.LUT R12, R2, 0x38, R20, 0xf8, !PT ;  /* 0x00000038020c7812 */ /* 0x000fc400078ef814 */
[----:B--2---:R-:W-:Y:S02]  /*1820*/  SHF.R.S32.HI R8, RZ, 0x1f, R169 ;  /* 0x0000001fff087819 */ /* 0x004fe400000114a9 */
[----:B------:R-:W-:Y:S02]  /*1830*/  LOP3.LUT R2, R2, 0x38, R100, 0xf8, !PT ;  /* 0x0000003802027812 */ /* 0x000fe400078ef864 */
[C-C-:B-1----:R-:W-:Y:S02]  /*1840*/  LOP3.LUT R19, R10.reuse, R11, R7.reuse, 0xf6, !PT ;  /* 0x0000000b0a137212 */ /* 0x142fe400078ef607 */
        /* <DEDUP_REMOVED lines=31> */
[----:B---3--:R-:W-:-:S02]  /*1a40*/  @P4 SHF.R.S32.HI R3, RZ, 0x1f, R34 ;  /* 0x0000001fff034819 */ /* 0x008fc40000011422 */
        /* <DEDUP_REMOVED lines=19> */
[----:B------:R-:W-:Y:S01]  /*1b80*/  SHF.L.U64.HI R184, R5, R185, c[0x0][0x284] ;  /* 0x0000a10005b87619 */ /* 0x000fe200000102b9 */
        /* <DEDUP_REMOVED lines=28> */
[----:B------:R-:W-:Y:S01]  /*1d50*/  IMAD.WIDE.U32 R136, R2, c[0x0][0x1e0], RZ ;  /* 0x0000780002887a25 */ /* 0x000fe200078e00ff */
        /* <DEDUP_REMOVED lines=12> */
[C---:B------:R-:W-:Y:S01]  /*1e20*/  IMAD.X R142, R191.reuse, 0x1, R143, P1 ;  /* 0x00000001bf8e7824 */ /* 0x040fe200008e068f */
        /* <DEDUP_REMOVED lines=27> */
.L_x_670:
        /* <DEDUP_REMOVED lines=48> */
.L_x_628:
[----:B------:R-:W-:Y:S05]  /*22e0*/  BSYNC B0 ;  /* 0x0000000000007941 */ /* 0x000fea0003800000 */
.L_x_627:
        /* <DEDUP_REMOVED lines=37> */
.L_x_630:
[----:B------:R-:W-:Y:S05]  /*2540*/  BSYNC B0 ;  /* 0x0000000000007941 */ /* 0x000fea0003800000 */
.L_x_629:
        /* <DEDUP_REMOVED lines=40> */
.L_x_632:
[----:B------:R-:W-:Y:S05]  /*27d0*/  BSYNC B0 ;  /* 0x0000000000007941 */ /* 0x000fea0003800000 */
.L_x_631:
        /* <DEDUP_REMOVED lines=38> */
.L_x_634:
[----:B------:R-:W-:Y:S05]  /*2a40*/  BSYNC B0 ;  /* 0x0000000000007941 */ /* 0x000fea0003800000 */
.L_x_633:
        /* <DEDUP_REMOVED lines=76> */
.L_x_638:
[----:B------:R-:W-:Y:S05]  /*2f10*/  BSYNC B0 ;  /* 0x0000000000007941 */ /* 0x000fea0003800000 */
.L_x_637:
        /* <DEDUP_REMOVED lines=59> */
.L_x_636:
[----:B------:R-:W-:Y:S05]  /*32d0*/  BSYNC B1 ;  /* 0x0000000000017941 */ /* 0x000fea0003800000 */
.L_x_635:
        /* <DEDUP_REMOVED lines=64> */
.L_x_642:
[----:B------:R-:W-:Y:S05]  /*36e0*/  BSYNC B0 ;  /* 0x0000000000007941 */ /* 0x000fea0003800000 */
.L_x_641:
        /* <DEDUP_REMOVED lines=59> */
.L_x_640:
[----:B------:R-:W-:Y:S05]  /*3aa0*/  BSYNC B1 ;  /* 0x0000000000017941 */ /* 0x000fea0003800000 */
.L_x_639:
        /* <DEDUP_REMOVED lines=63> */
.L_x_646:
[----:B------:R-:W-:Y:S05]  /*3ea0*/  BSYNC B0 ;  /* 0x0000000000007941 */ /* 0x000fea0003800000 */
.L_x_645:
        /* <DEDUP_REMOVED lines=59> */
.L_x_644:
[----:B------:R-:W-:Y:S05]  /*4260*/  BSYNC B1 ;  /* 0x0000000000017941 */ /* 0x000fea0003800000 */
.L_x_643:
        /* <DEDUP_REMOVED lines=62> */
.L_x_649:
[----:B------:R-:W-:Y:S05]  /*4650*/  BSYNC B0 ;  /* 0x0000000000007941 */ /* 0x000fea0003800000 */
.L_x_648:
        /* <DEDUP_REMOVED lines=60> */
.L_x_626:
        /* <DEDUP_REMOVED lines=223> */
.L_x_651:
[----:B------:R-:W-:Y:S05]  /*5810*/  BSYNC B0 ;  /* 0x0000000000007941 */ /* 0x000fea0003800000 */
.L_x_650:
        /* <DEDUP_REMOVED lines=115> */
.L_x_653:
[----:B------:R-:W-:Y:S05]  /*5f50*/  BSYNC B0 ;  /* 0x0000000000007941 */ /* 0x000fea0003800000 */
.L_x_652:
        /* <DEDUP_REMOVED lines=115> */
.L_x_655:
[----:B------:R-:W-:Y:S05]  /*6690*/  BSYNC B0 ;  /* 0x0000000000007941 */ /* 0x000fea0003800000 */
.L_x_654:
        /* <DEDUP_REMOVED lines=115> */
.L_x_625:
        /* <DEDUP_REMOVED lines=20> */
.L_x_657:
[----:B------:R-:W-:Y:S05]  /*6f10*/  BSYNC B0 ;  /* 0x0000000000007941 */ /* 0x000fea0003800000 */
.L_x_656:
        /* <DEDUP_REMOVED lines=20> */
.L_x_659:
[----:B------:R-:W-:Y:S05]  /*7060*/  BSYNC B0 ;  /* 0x0000000000007941 */ /* 0x000fea0003800000 */
.L_x_658:
        /* <DEDUP_REMOVED lines=20> */
.L_x_661:
[----:B------:R-:W-:Y:S05]  /*71b0*/  BSYNC B0 ;  /* 0x0000000000007941 */ /* 0x000fea0003800000 */
.L_x_660:
        /* <DEDUP_REMOVED lines=19> */
.L_x_647:
[----:B------:R-:W-:Y:S05]  /*72f0*/  BSYNC B2 ;  /* 0x0000000000027941 */ /* 0x000fea0003800000 */
.L_x_624:
        /* <DEDUP_REMOVED lines=125> */
.L_x_663:
[----:B-1----:R-:W-:Y:S05]  /*7ad0*/  BSYNC B0 ;  /* 0x0000000000007941 */ /* 0x002fea0003800000 */
.L_x_662:
        /* <DEDUP_REMOVED lines=20> */
.L_x_665:
[----:B------:R-:W-:Y:S05]  /*7c20*/  BSYNC B0 ;  /* 0x0000000000007941 */ /* 0x000fea0003800000 */
.L_x_664:
        /* <DEDUP_REMOVED lines=20> */
.L_x_667:
[----:B------:R-:W-:Y:S05]  /*7d70*/  BSYNC B0 ;  /* 0x0000000000007941 */ /* 0x000fea0003800000 */
.L_x_666:
        /* <DEDUP_REMOVED lines=20> */
.L_x_669:
[----:B------:R-:W-:Y:S05]  /*7ec0*/  BSYNC B0 ;  /* 0x0000000000007941 */ /* 0x000fea0003800000 */
.L_x_668:
        /* <DEDUP_REMOVED lines=36> */
.L_x_623:
[----:B------:R-:W3:Y:S01]  /*8110*/  LDL.LU R27, [R1+0x60] ;  /* 0x00006000011b7983 */ /* 0x000ee20000300800 */
[----:B------:R-:W-:-:S03]  /*8120*/  IMAD.MOV.U32 R0, RZ, RZ, c[0x0][0x2c4] ;  /* 0x0000b100ff007624 */ /* 0x000fc600078e00ff */
[----:B------:R-:W4:Y:S02]  /*8130*/  LDL R86, [R1+0x18] ;  /* 0x0000180001567983 */ /* 0x000f240000100800 */
[----:B------:R-:W-:Y:S01]  /*8140*/  ISETP.NE.AND P6, PT, R0, 0x1, PT ;  /* 0x000000010000780c */ /* 0x000fe20003fc5270 */
[----:B--2---:R-:W-:Y:S01]  /*8150*/  IMAD.IADD R6, R190, 0x1, R187 ;  /* 0x00000001be067824 */ /* 0x004fe200078e02bb */
[----:B------:R-:W-:Y:S01]  /*8160*/  PLOP3.LUT P4, PT, PT, PT, PT, 0x80, 0x0 ;  /* 0x000000000000781c */ /* 0x000fe20003f8f070 */
[----:B------:R-:W-:Y:S01]  /*8170*/  CS2R R178, SRZ ;  /* 0x0000000000b27805 */ /* 0x000fe2000001ff00 */
[----:B------:R-:W-:Y:S01]  /*8180*/  CS2R R176, SRZ ;  /* 0x0000000000b07805 */ /* 0x000fe2000001ff00 */
[----:B------:R-:W-:Y:S01]  /*8190*/  IMAD.MOV.U32 R11, RZ, RZ, RZ ;  /* 0x000000ffff0b7224 */ /* 0x000fe200078e00ff */
[----:B------:R-:W-:Y:S01]  /*81a0*/  MOV R182, RZ ;  /* 0x000000ff00b67202 */ /* 0x000fe20000000f00 */
[----:B------:R-:W-:Y:S01]  /*81b0*/  CS2R R12, SRZ ;  /* 0x00000000000c7805 */ /* 0x000fe2000001ff00 */
[----:B------:R-:W-:Y:S01]  /*81c0*/  IMAD.MOV.U32 R180, RZ, RZ, RZ ;  /* 0x000000ffffb47224 */ /* 0x000fe200078e00ff */
[----:B------:R-:W-:Y:S01]  /*81d0*/  CS2R R16, SRZ ;  /* 0x0000000000107805 */ /* 0x000fe2000001ff00 */
[----:B------:R-:W-:Y:S01]  /*81e0*/  IMAD.MOV.U32 R174, RZ, RZ, RZ ;  /* 0x000000ffffae7224 */ /* 0x000fe200078e00ff */
[----:B------:R-:W-:Y:S01]  /*81f0*/  CS2R R14, SRZ ;  /* 0x00000000000e7805 */ /* 0x000fe2000001ff00 */
[----:B------:R-:W-:Y:S01]  /*8200*/  MOV R172, RZ ;  /* 0x000000ff00ac7202 */ /* 0x000fe20000000f00 */
[----:B------:R-:W-:Y:S01]  /*8210*/  IMAD.MOV.U32 R170, RZ, RZ, RZ ;  /* 0x000000ffffaa7224 */ /* 0x000fe200078e00ff */
[----:B------:R-:W-:Y:S01]  /*8220*/  CS2R R18, SRZ ;  /* 0x0000000000127805 */ /* 0x000fe2000001ff00 */
[----:B------:R-:W-:Y:S01]  /*8230*/  IMAD.MOV.U32 R168, RZ, RZ, RZ ;  /* 0x000000ffffa87224 */ /* 0x000fe200078e00ff */
[----:B------:R-:W-:Y:S01]  /*8240*/  MOV R26, RZ ;  /* 0x000000ff001a7202 */ /* 0x000fe20000000f00 */
[----:B------:R-:W-:Y:S01]  /*8250*/  IMAD.MOV.U32 R162, RZ, RZ, RZ ;  /* 0x000000ffffa27224 */ /* 0x000fe200078e00ff */
[----:B------:R-:W-:Y:S01]  /*8260*/  MOV R166, RZ ;  /* 0x000000ff00a67202 */ /* 0x000fe20000000f00 */
[----:B------:R-:W-:Y:S01]  /*8270*/  IMAD.MOV.U32 R160, RZ, RZ, RZ ;  /* 0x000000ffffa07224 */ /* 0x000fe200078e00ff */
[----:B------:R-:W-:Y:S01]  /*8280*/  CS2R R20, SRZ ;  /* 0x0000000000147805 */ /* 0x000fe2000001ff00 */
[----:B------:R-:W-:Y:S01]  /*8290*/  IMAD.MOV.U32 R164, RZ, RZ, RZ ;  /* 0x000000ffffa47224 */ /* 0x000fe200078e00ff */
[----:B------:R-:W-:Y:S01]  /*82a0*/  CS2R R22, SRZ ;  /* 0x0000000000167805 */ /* 0x000fe2000001ff00 */
[----:B------:R-:W-:Y:S01]  /*82b0*/  IMAD.MOV.U32 R158, RZ, RZ, RZ ;  /* 0x000000ffff9e7224 */ /* 0x000fe200078e00ff */
        /* <DEDUP_REMOVED lines=26> */
[----:B------:R-:W-:-:S02]  /*8460*/  MOV R37, RZ ;  /* 0x000000ff00257202 */ /* 0x000fc40000000f00 */
[----:B----4-:R-:W-:-:S05]  /*8470*/  IADD3 R0, R86, 0x7f, RZ ;  /* 0x0000007f56007810 */ /* 0x010fca0007ffe0ff */
[----:B------:R-:W-:-:S05]  /*8480*/  @P6 IMAD.HI.U32 R2, R0, c[0x0][0x2c8], RZ ;  /* 0x0000b20000026a27 */ /* 0x000fca00078e00ff */
[----:B------:R-:W-:Y:S02]  /*8490*/  @P6 SHF.R.U32.HI R0, RZ, c[0x0][0x2cc], R2 ;  /* 0x0000b300ff006a19 */ /* 0x000fe40000011602 */
[----:B------:R-:W-:-:S03]  /*84a0*/  MOV R2, RZ ;  /* 0x000000ff00027202 */ /* 0x000fc60000000f00 */
[----:B------:R-:W-:Y:S01]  /*84b0*/  IMAD.IADD R3, R199, 0x1, R0 ;  /* 0x00000001c7037824 */ /* 0x000fe200078e0200 */
[----:B---3--:R-:W-:-:S03]  /*84c0*/  LOP3.LUT R27, R27, 0xfffffffd, RZ, 0xc0, !PT ;  /* 0xfffffffd1b1b7812 */ /* 0x008fc600078ec0ff */
[----:B------:R-:W-:Y:S01]  /*84d0*/  IMAD.HI R2, R3, -0x6db6db6d, R2 ;  /* 0x9249249303027827 */ /* 0x000fe200078e0202 */
[----:B------:R-:W-:-:S04]  /*84e0*/  @P6 LOP3.LUT R27, R27, 0x2, RZ, 0xfc, !PT ;  /* 0x000000021b1b6812 */ /* 0x000fc800078efcff */
[----:B------:R-:W-:Y:S01]  /*84f0*/  SHF.R.U32.HI R0, RZ, 0x1f, R2 ;  /* 0x0000001fff007819 */ /* 0x000fe20000011602 */
[----:B------:R2:W-:Y:S03]  /*8500*/  STL [R1+0x60], R27 ;  /* 0x0000601b01007387 */ /* 0x0005e60000100800 */
[----:B------:R-:W-:-:S04]  /*8510*/  LEA.HI.SX32 R2, R2, R0, 0x1a ;  /* 0x0000000002027211 */ /* 0x000fc800078fd2ff */
[----:B------:R-:W-:-:S04]  /*8520*/  IMNMX R235, R198, R2, PT ;  /* 0x00000002c6eb7217 */ /* 0x000fc80003800200 */
[----:B------:R-:W-:-:S13]  /*8530*/  ISETP.GE.AND P0, PT, R235, 0x1, PT ;  /* 0x00000001eb00780c */ /* 0x000fda0003f06270 */
[----:B------:R-:W-:Y:S05]  /*8540*/  @!P0 BRA `(.L_x_671) ;  /* 0x00018df000008947 */ /* 0x000fea0003800000 */
[----:B------:R-:W3:Y:S01]  /*8550*/  LDL R36, [R1+0x78] ;  /* 0x0000780001247983 */ /* 0x000ee20000100800 */
[----:B------:R-:W-:-:S03]  /*8560*/  ISETP.NE.U32.AND P0, PT, RZ, c[0x0][0x340], PT ;  /* 0x0000d000ff007a0c */ /* 0x000fc60003f05070 */
[----:B------:R-:W4:Y:S01]  /*8570*/  LDL R35, [R1+0x40] ;  /* 0x0000400001237983 */ /* 0x000f220000100800 */
[----:B------:R-:W-:-:S13]  /*8580*/  ISETP.NE.AND.EX P2, PT, RZ, c[0x0][0x344], PT, P0 ;  /* 0x0000d100ff007a0c */ /* 0x000fda0003f45300 */
[----:B------:R-:W-:Y:S01]  /*8590*/  @P2 IMAD.MOV.U32 R2, RZ, RZ, 0x4 ;  /* 0x00000004ff022424 */ /* 0x000fe200078e00ff */
[----:B------:R-:W1:Y:S01]  /*85a0*/  S2R R41, SR_CTAID.Y ;  /* 0x0000000000297919 */ /* 0x000e620000002600 */
        /* <DEDUP_REMOVED lines=10> */
[----:B-1----:R-:W-:Y:S02]  /*8650*/  IMAD R4, R41, c[0x0][0x1bc], R5 ;  /* 0x00006f0029047a24 */ /* 0x002fe400078e0205 */
[----:B---3--:R-:W-:-:S05]  /*8660*/  @P2 IMAD.WIDE R2, R36, R2, c[0x0][0x340] ;  /* 0x0000d00024022625 */ /* 0x008fca00078e0202 */
[----:B------:R1:W3:Y:S01]  /*8670*/  @P2 LDG.E R16, [R2.64] ;  /* 0x0000000802102981 */ /* 0x0002e2000c1e1900 */
[----:B------:R-:W-:Y:S01]  /*8680*/  ISETP.NE.U32.AND P0, PT, RZ, c[0x0][0x348], PT ;  /* 0x0000d200ff007a0c */ /* 0x000fe20003f05070 */
[----:B----4-:R-:W-:Y:S01]  /*8690*/  IMAD R25, R35, c[0x0][0x2c4], RZ ;  /* 0x0000b10023197a24 */ /* 0x010fe200078e02ff */
[----:B------:R-:W-:Y:S01]  /*86a0*/  SHF.R.S32.HI R15, RZ, 0x1f, R36 ;  /* 0x0000001fff0f7819 */ /* 0x000fe20000011424 */
[----:B------:R-:W-:Y:S01]  /*86b0*/  BSSY B0, `(.L_x_672) ;  /* 0x0000066000007945 */ /* 0x000fe20003800000 */
[----:B------:R-:W-:Y:S02]  /*86c0*/  ISETP.NE.AND.EX P0, PT, RZ, c[0x0][0x34c], PT, P0 ;  /* 0x0000d300ff007a0c */ /* 0x000fe40003f05300 */
[----:B------:R-:W-:Y:S02]  /*86d0*/  LEA.HI R83, R249, R250, RZ, 0x4 ;  /* 0x000000faf9537211 */ /* 0x000fe400078f20ff */
[----:B------:R-:W-:Y:S02]  /*86e0*/  SHF.R.S32.HI R9, RZ, 0x1f, R6 ;  /* 0x0000001fff097819 */ /* 0x000fe40000011406 */
[----:B------:R-:W-:-:S02]  /*86f0*/  LOP3.LUT R7, R83, 0xfffffff0, RZ, 0xc0, !PT ;  /* 0xfffffff053077812 */ /* 0x000fc400078ec0ff */
[----:B------:R-:W-:Y:S02]  /*8700*/  SHF.R.S32.HI R73, RZ, 0x1f, R72 ;  /* 0x0000001fff497819 */ /* 0x000fe40000011448 */
[----:B------:R-:W-:Y:S02]  /*8710*/  IADD3 R11, -R7, R250, RZ ;  /* 0x000000fa070b7210 */ /* 0x000fe40007ffe1ff */
[----:B------:R-:W-:Y:S02]  /*8720*/  ISETP.NE.U32.AND P1, PT, RZ, c[0x0][0x350], PT ;  /* 0x0000d400ff007a0c */ /* 0x000fe40003f25070 */
[----:B------:R-:W-:Y:S02]  /*8730*/  ISETP.GE.AND P3, PT, R72, c[0x0][0x198], PT ;  /* 0x0000660048007a0c */ /* 0x000fe40003f66270 */
[----:B------:R-:W-:Y:S01]  /*8740*/  ISETP.NE.AND.EX P1, PT, RZ, c[0x0][0x354], PT, P1 ;  /* 0x0000d500ff007a0c */ /* 0x000fe20003f25310 */
[----:B-1----:R-:W-:-:S04]  /*8750*/  IMAD.WIDE.U32 R2, R186, c[0x0][0x178], RZ ;  /* 0x00005e00ba027a25 */ /* 0x002fc800078e00ff */
        /* <DEDUP_REMOVED lines=8> */
[----:B------:R-:W-:Y:S01]  /*87e0*/  IMAD R0, R117, 0x10, R68 ;  /* 0x0000001075007824 */ /* 0x000fe200078e0244 */
[----:B------:R-:W-:-:S04]  /*87f0*/  SEL R4, R15, RZ, !P0 ;  /* 0x000000ff0f047207 */ /* 0x000fc80004000000 */
[----:B------:R-:W-:Y:S02]  /*8800*/  IADD3 R12, R86, R0, RZ ;  /* 0x00000000560c7210 */ /* 0x000fe40007ffe0ff */
[----:B------:R-:W-:Y:S02]  /*8810*/  SEL R0, R36, RZ, !P0 ;  /* 0x000000ff24007207 */ /* 0x000fe40004000000 */
[----:B------:R-:W-:Y:S01]  /*8820*/  IADD3 R5, P0, R68, R6, RZ ;  /* 0x0000000644057210 */ /* 0x000fe20007f1e0ff */
[----:B------:R-:W-:Y:S02]  /*8830*/  IMAD R6, R4, c[0x0][0x1c0], RZ ;  /* 0x0000700004067a24 */ /* 0x000fe400078e02ff */
[----:B------:R-:W-:Y:S01]  /*8840*/  @P6 IMAD.HI.U32 R10, R12, c[0x0][0x2c8], RZ ;  /* 0x0000b2000c0a6a27 */ /* 0x000fe200078e00ff */
[----:B------:R-:W-:Y:S02]  /*8850*/  LEA.HI.X.SX32 R4, R68, R9, 0x1, P0 ;  /* 0x0000000944047211 */ /* 0x000fe400000f0eff */
[----:B------:R-:W-:Y:S01]  /*8860*/  SHF.R.S32.HI R9, RZ, 0x1f, R11 ;  /* 0x0000001fff097819 */ /* 0x000fe2000001140b */
[----:B------:R-:W-:-:S02]  /*8870*/  IMAD R7, R0, c[0x0][0x1c4], R6 ;  /* 0x0000710000077a24 */ /* 0x000fc400078e0206 */
[----:B------:R-:W-:Y:S01]  /*8880*/  IMAD.WIDE.U32 R2, R0, c[0x0][0x1c0], R2 ;  /* 0x0000700000027a25 */ /* 0x000fe200078e0002 */
[----:B------:R-:W-:-:S03]  /*8890*/  LEA.HI R82, R9, R11, RZ, 0x3 ;  /* 0x0000000b09527211 */ /* 0x000fc600078f18ff */
[----:B------:R-:W-:Y:S01]  /*88a0*/  IMAD.MOV.U32 R8, RZ, RZ, R12 ;  /* 0x000000ffff087224 */ /* 0x000fe200078e000c */
[----:B------:R-:W-:Y:S01]  /*88b0*/  @P6 SHF.R.U32.HI R8, RZ, c[0x0][0x2cc], R10 ;  /* 0x0000b300ff086a19 */ /* 0x000fe2000001160a */
[----:B------:R-:W-:Y:S01]  /*88c0*/  IMAD R0, R4, c[0x0][0x208], RZ ;  /* 0x0000820004007a24 */ /* 0x000fe200078e02ff */
[----:B------:R-:W-:Y:S01]  /*88d0*/  LOP3.LUT R10, R82, 0xfffffff8, RZ, 0xc0, !PT ;  /* 0xfffffff8520a7812 */ /* 0x000fe200078ec0ff */
[----:B------:R-:W-:Y:S01]  /*88e0*/  IMAD R6, R4, c[0x0][0x1e0], RZ ;  /* 0x0000780004067a24 */ /* 0x000fe200078e02ff */
[----:B------:R-:W-:Y:S01]  /*88f0*/  IADD3 R9, -R8, RZ, RZ ;  /* 0x000000ff08097210 */ /* 0x000fe20007ffe1ff */
[C---:B------:R-:W-:Y:S01]  /*8900*/  IMAD R14, R5.reuse, c[0x0][0x20c], R0 ;  /* 0x00008300050e7a24 */ /* 0x040fe200078e0200 */
[----:B------:R-:W-:Y:S01]  /*8910*/  SHF.R.S32.HI R0, RZ, 0x1f, R8 ;  /* 0x0000001fff007819 */ /* 0x000fe20000011408 */
[----:B------:R-:W-:Y:S01]  /*8920*/  IMAD R13, R5, c[0x0][0x1e4], R6 ;  /* 0x00007900050d7a24 */ /* 0x000fe200078e0206 */
[----:B------:R-:W-:Y:S01]  /*8930*/  IADD3 R81, R11, -R10, RZ ;  /* 0x8000000a0b517210 */ /* 0x000fe20007ffe0ff */
[----:B------:R-:W-:-:S02]  /*8940*/  IMAD.IADD R3, R3, 0x1, R7 ;  /* 0x0000000103037824 */ /* 0x000fc400078e0207 */
[----:B------:R-:W-:-:S04]  /*8950*/  IMAD.WIDE.U32 R6, R5, c[0x0][0x1e0], R72 ;  /* 0x0000780005067a25 */ /* 0x000fc800078e0048 */
[----:B------:R-:W-:Y:S02]  /*8960*/  IMAD R0, R0, c[0x0][0x1b0], RZ ;  /* 0x00006c0000007a24 */ /* 0x000fe400078e02ff */
[----:B------:R-:W-:Y:S02]  /*8970*/  IMAD.IADD R7, R7, 0x1, R13 ;  /* 0x0000000107077824 */ /* 0x000fe400078e020d */
[C---:B------:R-:W-:Y:S02]  /*8980*/  IMAD R13, R8.reuse, c[0x0][0x1b4], R0 ;  /* 0x00006d00080d7a24 */ /* 0x040fe400078e0200 */
[----:B------:R-:W-:-:S04]  /*8990*/  IMAD.WIDE.U32 R2, R8, c[0x0][0x1b0], R2 ;  /* 0x00006c0008027a25 */ /* 0x000fc800078e0002 */
[----:B------:R-:W-:Y:S01]  /*89a0*/  IMAD.WIDE.U32 R4, R5, c[0x0][0x208], R72 ;  /* 0x0000820005047a25 */ /* 0x000fe200078e0048 */
[----:B------:R-:W-:-:S03]  /*89b0*/  IADD3 R3, R3, R13, RZ ;  /* 0x0000000d03037210 */ /* 0x000fc60007ffe0ff */
[----:B------:R-:W-:Y:S02]  /*89c0*/  IMAD R0, R9, c[0x0][0x2c4], R12 ;  /* 0x0000b10009007a24 */ /* 0x000fe400078e020c */
[----:B------:R-:W-:Y:S02]  /*89d0*/  IMAD.IADD R5, R5, 0x1, R14 ;  /* 0x0000000105057824 */ /* 0x000fe400078e020e */
[----:B------:R-:W-:Y:S01]  /*89e0*/  IMAD.WIDE.U32 R8, R41, c[0x0][0x1e8], R6 ;  /* 0x00007a0029087a25 */ /* 0x000fe200078e0006 */
[----:B------:R-:W-:-:S03]  /*89f0*/  SHF.R.S32.HI R10, RZ, 0x1f, R0 ;  /* 0x0000001fff0a7819 */ /* 0x000fc60000011400 */
[----:B------:R-:W-:-:S04]  /*8a00*/  IMAD.WIDE.U32 R6, R41, c[0x0][0x210], R4 ;  /* 0x0000840029067a25 */ /* 0x000fc800078e0004 */
[----:B------:R-:W-:-:S04]  /*8a10*/  IMAD.WIDE.U32 R4, R0, c[0x0][0x1a8], R2 ;  /* 0x00006a0000047a25 */ /* 0x000fc800078e0002 */
[----:B------:R-:W-:Y:S02]  /*8a20*/  IMAD R10, R10, c[0x0][0x1a8], RZ ;  /* 0x00006a000a0a7a24 */ /* 0x000fe400078e02ff */
[C---:B------:R-:W-:Y:S02]  /*8a30*/  IMAD R12, R217.reuse, c[0x0][0x210], RZ ;  /* 0x00008400d90c7a24 */ /* 0x040fe400078e02ff */
[----:B------:R-:W-:Y:S02]  /*8a40*/  IMAD R10, R0, c[0x0][0x1ac], R10 ;  /* 0x00006b00000a7a24 */ /* 0x000fe400078e020a */
[----:B------:R-:W-:Y:S02]  /*8a50*/  IMAD R11, R217, c[0x0][0x1e8], RZ ;  /* 0x00007a00d90b7a24 */ /* 0x000fe400078e02ff */
[C---:B------:R-:W-:Y:S02]  /*8a60*/  IMAD R12, R41.reuse, c[0x0][0x214], R12 ;  /* 0x00008500290c7a24 */ /* 0x040fe400078e020c */
[----:B------:R-:W-:-:S02]  /*8a70*/  IMAD R11, R41, c[0x0][0x1ec], R11 ;  /* 0x00007b00290b7a24 */ /* 0x000fc400078e020b */
[----:B------:R-:W-:Y:S01]  /*8a80*/  IMAD.IADD R10, R5, 0x1, R10 ;  /* 0x00000001050a7824 */ /* 0x000fe200078e020a */
[----:B------:R-:W-:Y:S01]  /*8a90*/  IADD3 R7, R12, R7, RZ ;  /* 0x000000070c077210 */ /* 0x000fe20007ffe0ff */
[----:B------:R-:W-:Y:S01]  /*8aa0*/  IMAD.IADD R9, R11, 0x1, R9 ;  /* 0x000000010b097824 */ /* 0x000fe200078e0209 */
[----:B------:R-:W-:Y:S01]  /*8ab0*/  LEA R12, P0, R4, c[0x0][0x160], 0x1 ;  /* 0x00005800040c7a11 */ /* 0x000fe200078008ff */
[----:B------:R-:W-:-:S03]  /*8ac0*/  IMAD.IADD R5, R86, 0x1, R68 ;  /* 0x0000000156057824 */ /* 0x000fc600078e0244 */
[----:B------:R-:W-:Y:S01]  /*8ad0*/  LEA.HI.X R10, R4, c[0x0][0x164], R10, 0x1, P0 ;  /* 0x00005900040a7a11 */ /* 0x000fe200000f0c0a */
[----:B------:R1:W4:Y:S01]  /*8ae0*/  SHFL.IDX PT, R13, R12, RZ, 0x181f ;  /* 0x00181fff0c0d7589 */ /* 0x00032200000e0000 */
[----:B------:R-:W-:Y:S02]  /*8af0*/  ISETP.GE.AND P0, PT, R5, R25, PT ;  /* 0x000000190500720c */ /* 0x000fe40003f06270 */
[----:B------:R-:W-:Y:S01]  /*8b00*/  LEA.HI R4, R249, R250, RZ, 0x6 ;  /* 0x000000faf9047211 */ /* 0x000fe200078f30ff */
[----:B------:R1:W2:Y:S03]  /*8b10*/  SHFL.IDX PT, R14, R10, RZ, 0x181f ;  /* 0x00181fff0a0e7589 */ /* 0x0002a600000e0000 */
[----:B------:R-:W-:-:S04]  /*8b20*/  SHF.L.U32 R4, R4, 0x3, RZ ;  /* 0x0000000304047819 */ /* 0x000fc800000006ff */
[----:B------:R-:W-:Y:S02]  /*8b30*/  LOP3.LUT R74, R17, 0xfffffe00, R4, 0xf8, !PT ;  /* 0xfffffe00114a7812 */ /* 0x000fe400078ef804 */
[----:B---3--:R-:W-:Y:S01]  /*8b40*/  @P2 MOV R2, R16 ;  /* 0x0000001000022202 */ /* 0x008fe20000000f00 */
[----:B------:R-:W-:Y:S01]  /*8b50*/  @!P2 IMAD.MOV.U32 R2, RZ, RZ, R36 ;  /* 0x000000ffff02a224 */ /* 0x000fe200078e0024 */
[----:B------:R-:W-:Y:S01]  /*8b60*/  @P2 SHF.R.S32.HI R3, RZ, 0x1f, R16 ;  /* 0x0000001fff032819 */ /* 0x000fe20000011410 */
[----:B------:R-:W-:Y:S01]  /*8b70*/  IMAD.MOV.U32 R16, RZ, RZ, 0x20 ;  /* 0x00000020ff107424 */ /* 0x000fe200078e00ff */
[----:B------:R-:W-:Y:S02]  /*8b80*/  @!P2 MOV R3, R15 ;  /* 0x0000000f0003a202 */ /* 0x000fe40000000f00 */
[----:B------:R-:W-:Y:S02]  /*8b90*/  SEL R0, R2, RZ, !P1 ;  /* 0x000000ff02007207 */ /* 0x000fe40004800000 */
[----:B------:R-:W-:-:S02]  /*8ba0*/  SEL R2, R3, RZ, !P1 ;  /* 0x000000ff03027207 */ /* 0x000fc40004800000 */
[----:B------:R-:W-:Y:S01]  /*8bb0*/  R2P PR, R81, 0x6 ;  /* 0x0000000651007804 */ /* 0x000fe20000000000 */
[----:B------:R-:W-:Y:S01]  /*8bc0*/  IMAD.WIDE.U32 R100, R0, c[0x0][0x218], R6 ;  /* 0x0000860000647a25 */ /* 0x000fe200078e0006 */
[----:B------:R-:W-:-:S03]  /*8bd0*/  MOV R15, 0x10 ;  /* 0x00000010000f7802 */ /* 0x000fc60000000f00 */
[----:B------:R-:W-:Y:S01]  /*8be0*/  IMAD R3, R2, c[0x0][0x1f0], RZ ;  /* 0x00007c0002037a24 */ /* 0x000fe200078e02ff */
[----:B------:R-:W-:Y:S01]  /*8bf0*/  SEL R4, R16, 0xffffffe0, !P2 ;  /* 0xffffffe010047807 */ /* 0x000fe20005000000 */
[----:B------:R-:W-:Y:S02]  /*8c00*/  IMAD R2, R2, c[0x0][0x218], RZ ;  /* 0x0000860002027a24 */ /* 0x000fe400078e02ff */
[C---:B------:R-:W-:Y:S02]  /*8c10*/  IMAD R11, R0.reuse, c[0x0][0x1f4], R3 ;  /* 0x00007d00000b7a24 */ /* 0x040fe400078e0203 */
[C---:B------:R-:W-:Y:S01]  /*8c20*/  IMAD R3, R0.reuse, c[0x0][0x21c], R2 ;  /* 0x0000870000037a24 */ /* 0x040fe200078e0202 */
[----:B------:R-:W-:Y:S01]  /*8c30*/  SEL R2, R15, 0xfffffff0, !P1 ;  /* 0xfffffff00f027807 */ /* 0x000fe20004800000 */
[----:B------:R-:W-:-:S03]  /*8c40*/  IMAD.WIDE.U32 R20, R0, c[0x0][0x1f0], R8 ;  /* 0x00007c0000147a25 */ /* 0x000fc600078e0008 */
[----:B------:R-:W-:Y:S01]  /*8c50*/  IADD3 R85, R101, R3, RZ ;  /* 0x0000000365557210 */ /* 0x000fe20007ffe0ff */
[----:B------:R-:W-:Y:S01]  /*8c60*/  IMAD.IADD R19, R21, 0x1, R11 ;  /* 0x0000000115137824 */ /* 0x000fe200078e020b */
[----:B------:R1:W-:Y:S04]  /*8c70*/  STL.64 [R1+0x70], R20 ;  /* 0x0000701401007387 */ /* 0x0003e80000100a00 */
[----:B------:R1:W-:Y:S04]  /*8c80*/  STL.64 [R1+0x38], R100 ;  /* 0x0000386401007387 */ /* 0x0003e80000100a00 */
[----:B------:R1:W-:Y:S04]  /*8c90*/  STL [R1+0x34], R85 ;  /* 0x0000345501007387 */ /* 0x0003e80000100800 */
[----:B------:R1:W-:Y:S01]  /*8ca0*/  STL [R1+0x6c], R19 ;  /* 0x00006c1301007387 */ /* 0x0003e20000100800 */
[----:B------:R-:W-:Y:S05]  /*8cb0*/  @P0 BRA `(.L_x_673) ;  /* 0x0000005000000947 */ /* 0x000fea0003800000 */
[----:B--2-4-:R-:W-:Y:S01]  /*8cc0*/  LEA R6, P0, R72, R13, 0x1 ;  /* 0x0000000d48067211 */ /* 0x014fe200078008ff */
[----:B------:R-:W-:-:S03]  /*8cd0*/  IMAD.SHL.U32 R0, R74, 0x2, RZ ;  /* 0x000000024a007824 */ /* 0x000fc600078e00ff */
[----:B------:R-:W-:-:S05]  /*8ce0*/  LEA.HI.X R7, R72, R14, R73, 0x1, P0 ;  /* 0x0000000e48077211 */ /* 0x000fca00000f0c49 */
[----:B------:R-:W-:Y:S01]  /*8cf0*/  @!PT LDS RZ, [RZ] ;  /* 0x00000000fffff984 */ /* 0x000fe20000000800 */
[----:B------:R2:W-:Y:S04]  /*8d00*/  LDGSTS.E.BYPASS.LTC128B.128 [R0+0x7100], [R6.64], !P3 ;  /* 0x0710000006007fae */ /* 0x0005e8000d901d48 */
.L_x_673:
[----:B--2-4-:R-:W-:Y:S05]  /*8d10*/  BSYNC B0 ;  /* 0x0000000000007941 */ /* 0x014fea0003800000 */
.L_x_672:
        /* <DEDUP_REMOVED lines=11> */
.L_x_675:
[----:B------:R-:W-:Y:S05]  /*8dd0*/  BSYNC B0 ;  /* 0x0000000000007941 */ /* 0x000fea0003800000 */
.L_x_674:
        /* <DEDUP_REMOVED lines=11> */
.L_x_677:
[----:B------:R-:W-:Y:S05]  /*8e90*/  BSYNC B0 ;  /* 0x0000000000007941 */ /* 0x000fea0003800000 */
.L_x_676:
        /* <DEDUP_REMOVED lines=11> */
.L_x_679:
[----:B------:R-:W-:Y:S05]  /*8f50*/  BSYNC B0 ;  /* 0x0000000000007941 */ /* 0x000fea0003800000 */
.L_x_678:
        /* <DEDUP_REMOVED lines=11> */
.L_x_681:
[----:B------:R-:W-:Y:S05]  /*9010*/  BSYNC B0 ;  /* 0x0000000000007941 */ /* 0x000fea0003800000 */
.L_x_680:
        /* <DEDUP_REMOVED lines=11> */
.L_x_683:
[----:B------:R-:W-:Y:S05]  /*90d0*/  BSYNC B0 ;  /* 0x0000000000007941 */ /* 0x000fea0003800000 */
.L_x_682:
        /* <DEDUP_REMOVED lines=11> */
.L_x_685:
[----:B------:R-:W-:Y:S05]  /*9190*/  BSYNC B0 ;  /* 0x0000000000007941 */ /* 0x000fea0003800000 */
.L_x_684:
[----:B-12---:R-:W2:Y:S01]  /*91a0*/  LDL R7, [R1+0x44] ;  /* 0x0000440001077983 */ /* 0x006ea20000100800 */
[----:B------:R-:W-:Y:S01]  /*91b0*/  IADD3 R0, R5, 0x70, RZ ;  /* 0x0000007005007810 */ /* 0x000fe20007ffe0ff */
[----:B----4-:R-:W-:Y:S01]  /*91c0*/  IMAD.MOV.U32 R6, RZ, RZ, 0x70 ;  /* 0x00000070ff067424 */ /* 0x010fe200078e00ff */
[C---:B------:R-:W-:Y:S01]  /*91d0*/  IADD3 R96, R235.reuse, -0x1, RZ ;  /* 0xffffffffeb607810 */ /* 0x040fe20007ffe0ff */
[----:B------:R-:W1:Y:S01]  /*91e0*/  SHFL.IDX PT, R8, R12, 0x7, 0x181f ;  /* 0x00f81f000c087f89 */ /* 0x000e6200000e0000 */
[----:B------:R-:W-:Y:S01]  /*91f0*/  ISETP.GE.AND P1, PT, R0, R25, PT ;  /* 0x000000190000720c */ /* 0x000fe20003f26270 */
[----:B------:R-:W-:Y:S01]  /*9200*/  IMAD R242, R235, -0x70, R6 ;  /* 0xffffff90ebf27824 */ /* 0x000fe200078e0206 */
[----:B------:R-:W-:Y:S01]  /*9210*/  SHF.R.S32.HI R97, RZ, 0x1f, R96 ;  /* 0x0000001fff617819 */ /* 0x000fe20000011460 */
[----:B------:R-:W4:Y:S01]  /*9220*/  SHFL.IDX PT, R3, R10, 0x7, 0x181f ;  /* 0x00f81f000a037f89 */ /* 0x000f2200000e0000 */
[----:B------:R-:W-:Y:S01]  /*9230*/  IMAD.MOV.U32 R14, RZ, RZ, R18 ;  /* 0x000000ffff0e7224 */ /* 0x000fe200078e0012 */
[----:B------:R-:W-:Y:S01]  /*9240*/  BSSY B0, `(.L_x_686) ;  /* 0x0000057000007945 */ /* 0x000fe20003800000 */
[----:B------:R-:W-:-:S02]  /*9250*/  IMAD.MOV.U32 R15, RZ, RZ, R19 ;  /* 0x000000ffff0f7224 */ /* 0x000fc400078e0013 */
[C---:B------:R-:W-:Y:S02]  /*9260*/  IMAD R0, R6.reuse, c[0x0][0x1e4], RZ ;  /* 0x0000790006007a24 */ /* 0x040fe400078e02ff */
[----:B------:R-:W-:-:S04]  /*9270*/  IMAD.WIDE.U32 R18, R6, c[0x0][0x1e0], RZ ;  /* 0x0000780006127a25 */ /* 0x000fc800078e00ff */
[----:B------:R-:W-:Y:S02]  /*9280*/  IMAD.IADD R251, R19, 0x1, R0 ;  /* 0x0000000113fb7824 */ /* 0x000fe400078e0200 */
[----:B------:R-:W-:Y:S02]  /*9290*/  IMAD.MOV.U32 R14, RZ, RZ, R20 ;  /* 0x000000ffff0e7224 */ /* 0x000fe400078e0014 */
[----:B------:R-:W-:Y:S02]  /*92a0*/  IMAD R6, R251, R96, RZ ;  /* 0x00000060fb067224 */ /* 0x000fe400078e02ff */
[----:B------:R-:W-:Y:S01]  /*92b0*/  IMAD.MOV.U32 R252, RZ, RZ, c[0x0][0x1e0] ;  /* 0x00007800fffc7624 */ /* 0x000fe200078e00ff */
[----:B------:R3:W-:Y:S01]  /*92c0*/  STL.64 [R1+0x68], R14 ;  /* 0x0000680e01007387 */ /* 0x0007e20000100a00 */
[----:B------:R-:W-:Y:S01]  /*92d0*/  IMAD R6, R97, R18, R6 ;  /* 0x0000001261067224 */ /* 0x000fe200078e0206 */
[----:B-1----:R-:W-:Y:S01]  /*92e0*/  @!P1 LEA R8, P0, R72, R8, 0x1 ;  /* 0x0000000848089211 */ /* 0x002fe200078008ff */
[----:B------:R-:W-:-:S02]  /*92f0*/  IMAD.MOV.U32 R20, RZ, RZ, c[0x0][0x1e4] ;  /* 0x00007900ff147624 */ /* 0x000fc400078e00ff */
[----:B------:R-:W-:Y:S01]  /*9300*/  IMAD.MOV.U32 R16, RZ, RZ, R27 ;  /* 0x000000ffff107224 */ /* 0x000fe200078e001b */
[----:B----4-:R-:W-:Y:S01]  /*9310*/  @!P1 LEA.HI.X R9, R72, R3, R73, 0x1, P0 ;  /* 0x0000000348099211 */ /* 0x010fe200000f0c49 */
[----:B------:R-:W-:Y:S02]  /*9320*/  @!P1 IMAD.SHL.U32 R3, R74, 0x2, RZ ;  /* 0x000000024a039824 */ /* 0x000fe400078e00ff */
[----:B---3--:R-:W-:Y:S01]  /*9330*/  IMAD.WIDE.U32 R12, R252, 0x20, RZ ;  /* 0x00000020fc0c7825 */ /* 0x008fe200078e00ff */
[----:B------:R-:W-:Y:S02]  /*9340*/  LOP3.LUT R16, R16, 0xfffffffe, RZ, 0xc0, !PT ;  /* 0xfffffffe10107812 */ /* 0x000fe400078ec0ff */
[----:B------:R-:W-:Y:S01]  /*9350*/  @!PT LDS RZ, [RZ] ;  /* 0x00000000fffff984 */ /* 0x000fe20000000800 */
[----:B------:R1:W-:Y:S01]  /*9360*/  @!P1 LDGSTS.E.BYPASS.LTC128B.128 [R3+0xa900], [R8.64], !P3 ;  /* 0x0a90000008039fae */ /* 0x0003e2000d901d48 */
[----:B------:R-:W-:-:S03]  /*9370*/  ISETP.GE.AND P3, PT, R72, c[0x0][0x1d4], PT ;  /* 0x0000750048007a0c */ /* 0x000fc60003f66270 */
[----:B------:R-:W0:Y:S10]  /*9380*/  LDGDEPBAR ;  /* 0x00000000000079af */ /* 0x000e340000000000 */
[----:B------:R-:W-:Y:S01]  /*9390*/  @P3 LOP3.LUT R16, R16, 0x1, RZ, 0xfc, !PT ;  /* 0x0000000110103812 */ /* 0x000fe200078efcff */
[----:B------:R-:W-:-:S04]  /*93a0*/  IMAD.WIDE.U32 R14, R96, R18, R14 ;  /* 0x00000012600e7225 */ /* 0x000fc800078e000e */
[----:B------:R3:W-:Y:S01]  /*93b0*/  STL [R1+0x60], R16 ;  /* 0x0000601001007387 */ /* 0x0007e20000100800 */
[----:B-1----:R-:W-:-:S03]  /*93c0*/  IMAD.SHL.U32 R3, R20, 0x20, RZ ;  /* 0x0000002014037824 */ /* 0x002fc600078e00ff */
[----:B------:R-:W-:Y:S01]  /*93d0*/  BAR.SYNC.DEFER_BLOCKING 0x0 ;  /* 0x0000000000007b1d */ /* 0x000fe20000010000 */
[----:B--2---:R-:W-:Y:S01]  /*93e0*/  IADD3 R75, R242, R7, -R68 ;  /* 0x00000007f24b7210 */ /* 0x004fe20007ffe844 */
[----:B------:R-:W-:-:S03]  /*93f0*/  IMAD.IADD R7, R15, 0x1, R6 ;  /* 0x000000010f077824 */ /* 0x000fc600078e0206 */
[C---:B------:R-:W-:Y:S02]  /*9400*/  ISETP.GE.AND P2, PT, R75.reuse, 0x11, PT ;  /* 0x000000114b00780c */ /* 0x040fe40003f46270 */
[C---:B------:R-:W-:Y:S02]  /*9410*/  ISETP.GE.AND P4, PT, R75.reuse, 0x1, PT ;  /* 0x000000014b00780c */ /* 0x040fe40003f86270 */
[----:B------:R-:W-:-:S09]  /*9420*/  ISETP.GE.AND P5, PT, R75, 0x21, PT ;  /* 0x000000214b00780c */ /* 0x000fd20003fa6270 */
[----:B------:R-:W-:Y:S02]  /*9430*/  @P2 LEA R0, P0, R252, R14, 0x4 ;  /* 0x0000000efc002211 */ /* 0x000fe400078020ff */
[----:B------:R-:W-:Y:S02]  /*9440*/  @P4 LEA R8, P1, R14, c[0x0][0x1c8], 0x1 ;  /* 0x000072000e084a11 */ /* 0x000fe400078208ff */
[----:B------:R-:W-:Y:S02]  /*9450*/  @P2 LEA.HI.X R5, R252, R7, R20, 0x4, P0 ;  /* 0x00000007fc052211 */ /* 0x000fe400000f2414 */
[----:B------:R-:W-:Y:S02]  /*9460*/  @P2 LEA R10, P0, R0, c[0x0][0x1c8], 0x1 ;  /* 0x00007200000a2a11 */ /* 0x000fe400078008ff */
[----:B------:R-:W-:Y:S02]  /*9470*/  @P4 LEA.HI.X R9, R14, c[0x0][0x1cc], R7, 0x1, P1 ;  /* 0x000073000e094a11 */ /* 0x000fe400008f0c07 */
[----:B------:R-:W-:Y:S01]  /*9480*/  @P2 LEA.HI.X R11, R0, c[0x0][0x1cc], R5, 0x1, P0 ;  /* 0x00007300000b2a11 */ /* 0x000fe200000f0c05 */
[----:B------:R-:W-:Y:S01]  /*9490*/  @P4 IMAD.SHL.U32 R5, R74, 0x2, RZ ;  /* 0x000000024a054824 */ /* 0x000fe200078e00ff */
[----:B------:R-:W-:-:S02]  /*94a0*/  ISETP.GE.AND P1, PT, R75, 0x31, PT ;  /* 0x000000314b00780c */ /* 0x000fc40003f26270 */
[----:B------:R-:W-:Y:S02]  /*94b0*/  @P5 IADD3 R0, P0, R14, R12, RZ ;  /* 0x0000000c0e005210 */ /* 0x000fe40007f1e0ff */
[----:B------:R-:W-:Y:S01]  /*94c0*/  @!PT LDS RZ, [RZ] ;  /* 0x00000000fffff984 */ /* 0x000fe20000000800 */
[----:B------:R-:W-:Y:S01]  /*94d0*/  @!PT LDS RZ, [RZ] ;  /* 0x00000000fffff984 */ /* 0x000fe20000000800 */
[----:B------:R-:W-:Y:S01]  /*94e0*/  @!PT LDS RZ, [RZ] ;  /* 0x00000000fffff984 */ /* 0x000fe20000000800 */
[----:B------:R1:W-:Y:S01]  /*94f0*/  @P4 LDGSTS.E.BYPASS.LTC128B.128 [R5+0x3900], [R8.64], !P3 ;  /* 0x0390000008054fae */ /* 0x0003e2000d901d48 */
[----:B------:R-:W-:Y:S02]  /*9500*/  LOP3.LUT P4, RZ, R16, 0x1, RZ, 0xc0, !PT ;  /* 0x0000000110ff7812 */ /* 0x000fe4000788c0ff */
[----:B------:R-:W-:Y:S01]  /*9510*/  @P5 IADD3.X R12, R7, R13, R3, P0, !PT ;  /* 0x0000000d070c5210 */ /* 0x000fe200007fe403 */
[----:B------:R-:W-:Y:S01]  /*9520*/  @P2 IMAD.SHL.U32 R3, R74, 0x2, RZ ;  /* 0x000000024a032824 */ /* 0x000fe200078e00ff */
[C---:B------:R-:W-:Y:S02]  /*9530*/  @P5 LEA R18, P3, R0.reuse, c[0x0][0x1c8], 0x1 ;  /* 0x0000720000125a11 */ /* 0x040fe400078608ff */
[----:B------:R-:W-:Y:S02]  /*9540*/  ISETP.GE.AND P0, PT, R75, 0x51, PT ;  /* 0x000000514b00780c */ /* 0x000fe40003f06270 */
[----:B------:R-:W-:Y:S01]  /*9550*/  @P1 IMAD.MOV.U32 R6, RZ, RZ, R14 ;  /* 0x000000ffff061224 */ /* 0x000fe200078e000e */
[----:B------:R-:W-:-:S04]  /*9560*/  @P5 LEA.HI.X R19, R0, c[0x0][0x1cc], R12, 0x1, P3 ;  /* 0x0000730000135a11 */ /* 0x000fc800018f0c0c */
[----:B------:R2:W-:Y:S01]  /*9570*/  @P2 LDGSTS.E.BYPASS.LTC128B.128 [R3+0x4100], [R10.64], !P4 ;  /* 0x041000000a032fae */ /* 0x0005e2000e101d48 */
[----:B------:R-:W-:Y:S01]  /*9580*/  ISETP.GE.AND P2, PT, R75, 0x41, PT ;  /* 0x000000414b00780c */ /* 0x000fe20003f46270 */
[----:B-1----:R-:W-:-:S04]  /*9590*/  @P1 IMAD.WIDE.U32 R8, R252, 0x30, R6 ;  /* 0x00000030fc081825 */ /* 0x002fc800078e0006 */
[----:B------:R-:W-:Y:S01]  /*95a0*/  @P0 IMAD R5, R20, 0x50, RZ ;  /* 0x0000005014050824 */ /* 0x000fe200078e02ff */
[----:B---3--:R-:W-:Y:S01]  /*95b0*/  @P1 LEA R16, P3, R8, c[0x0][0x1c8], 0x1 ;  /* 0x0000720008101a11 */ /* 0x008fe200078608ff */
[----:B--2---:R-:W-:-:S04]  /*95c0*/  @P1 IMAD R3, R20, 0x30, RZ ;  /* 0x0000003014031824 */ /* 0x004fc800078e02ff */
[----:B------:R-:W-:Y:S02]  /*95d0*/  @P1 IMAD.IADD R0, R9, 0x1, R3 ;  /* 0x0000000109001824 */ /* 0x000fe400078e0203 */
[----:B------:R-:W-:-:S03]  /*95e0*/  @P0 IMAD.MOV.U32 R9, RZ, RZ, R7 ;  /* 0x000000ffff090224 */ /* 0x000fc600078e0007 */
[----:B------:R-:W-:Y:S01]  /*95f0*/  @P1 LEA.HI.X R17, R8, c[0x0][0x1cc], R0, 0x1, P3 ;  /* 0x0000730008111a11 */ /* 0x000fe200018f0c00 */
[----:B------:R-:W-:Y:S01]  /*9600*/  @P0 IMAD.MOV.U32 R8, RZ, RZ, R14 ;  /* 0x000000ffff080224 */ /* 0x000fe200078e000e */
[----:B------:R-:W-:-:S03]  /*9610*/  @P2 LEA R0, P3, R252, R14, 0x6 ;  /* 0x0000000efc002211 */ /* 0x000fc600078630ff */
[C---:B------:R-:W-:Y:S01]  /*9620*/  @P0 IMAD.WIDE.U32 R8, R252.reuse, 0x50, R8 ;  /* 0x00000050fc080825 */ /* 0x040fe200078e0008 */
[----:B------:R-:W-:Y:S02]  /*9630*/  @P2 LEA.HI.X R3, R252, R7, R20, 0x6, P3 ;  /* 0x00000007fc032211 */ /* 0x000fe400018f3414 */
[----:B------:R-:W-:-:S04]  /*9640*/  @P2 LEA R12, P3, R0, c[0x0][0x1c8], 0x1 ;  /* 0x00007200000c2a11 */ /* 0x000fc800078608ff */
[----:B------:R-:W-:Y:S01]  /*9650*/  @P2 LEA.HI.X R13, R0, c[0x0][0x1cc], R3, 0x1, P3 ;  /* 0x00007300000d2a11 */ /* 0x000fe200018f0c03 */
[----:B------:R-:W-:Y:S01]  /*9660*/  @P5 IMAD.SHL.U32 R3, R74, 0x2, RZ ;  /* 0x000000024a035824 */ /* 0x000fe200078e00ff */
[----:B------:R-:W-:Y:S01]  /*9670*/  @P0 LEA R10, P3, R8, c[0x0][0x1c8], 0x1 ;  /* 0x00007200080a0a11 */ /* 0x000fe200078608ff */
[----:B------:R-:W-:Y:S02]  /*9680*/  @P0 IMAD.IADD R0, R9, 0x1, R5 ;  /* 0x0000000109000824 */ /* 0x000fe400078e0205 */
[----:B------:R-:W-:Y:S01]  /*9690*/  @P1 IMAD.SHL.U32 R5, R74, 0x2, RZ ;  /* 0x000000024a051824 */ /* 0x000fe200078e00ff */
[----:B------:R1:W-:Y:S02]  /*96a0*/  @P5 LDGSTS.E.BYPASS.LTC128B.128 [R3+0x4900], [R18.64], !P4 ;  /* 0x0490000012035fae */ /* 0x0003e4000e101d48 */
[----:B------:R-:W-:Y:S01]  /*96b0*/  @P0 LEA.HI.X R11, R8, c[0x0][0x1cc], R0, 0x1, P3 ;  /* 0x00007300080b0a11 */ /* 0x000fe200018f0c00 */
[C---:B------:R-:W-:Y:S01]  /*96c0*/  @P0 IMAD.SHL.U32 R0, R74.reuse, 0x2, RZ ;  /* 0x000000024a000824 */ /* 0x040fe200078e00ff */
[----:B------:R2:W-:Y:S01]  /*96d0*/  @P1 LDGSTS.E.BYPASS.LTC128B.128 [R5+0x5100], [R16.64], !P4 ;  /* 0x0510000010051fae */ /* 0x0005e2000e101d48 */
[----:B-1----:R-:W-:-:S05]  /*96e0*/  @P2 IMAD.SHL.U32 R3, R74, 0x2, RZ ;  /* 0x000000024a032824 */ /* 0x002fca00078e00ff */
[----:B------:R2:W-:Y:S04]  /*96f0*/  @P2 LDGSTS.E.BYPASS.LTC128B.128 [R3+0x5900], [R12.64], !P4 ;  /* 0x059000000c032fae */ /* 0x0005e8000e101d48 */
[----:B------:R2:W-:Y:S01]  /*9700*/  @P0 LDGSTS.E.BYPASS.LTC128B.128 [R0+0x6100], [R10.64], !P4 ;  /* 0x061000000a000fae */ /* 0x0005e2000e101d48 */
[----:B------:R-:W-:-:S13]  /*9710*/  ISETP.GE.AND P0, PT, R75, 0x61, PT ;  /* 0x000000614b00780c */ /* 0x000fda0003f06270 */
[----:B------:R-:W-:Y:S05]  /*9720*/  @!P0 BRA `(.L_x_687) ;  /* 0x0000008000008947 */ /* 0x000fea0003800000 */
[----:B------:R-:W-:Y:S01]  /*9730*/  MOV R6, R14 ;  /* 0x0000000e00067202 */ /* 0x000fe20000000f00 */
[----:B--2---:R-:W-:-:S04]  /*9740*/  IMAD R0, R20, 0x60, RZ ;  /* 0x0000006014007824 */ /* 0x004fc800078e02ff */
[----:B------:R-:W-:-:S05]  /*9750*/  IMAD.WIDE.U32 R8, R252, 0x60, R6 ;  /* 0x00000060fc087825 */ /* 0x000fca00078e0006 */
[----:B------:R-:W-:Y:S02]  /*9760*/  IADD3 R0, R0, R9, RZ ;  /* 0x0000000900007210 */ /* 0x000fe40007ffe0ff */
[----:B------:R-:W-:-:S04]  /*9770*/  LEA R6, P0, R8, c[0x0][0x1c8], 0x1 ;  /* 0x0000720008067a11 */ /* 0x000fc800078008ff */
[----:B------:R-:W-:Y:S02]  /*9780*/  LEA.HI.X R7, R8, c[0x0][0x1cc], R0, 0x1, P0 ;  /* 0x0000730008077a11 */ /* 0x000fe400000f0c00 */
[----:B------:R-:W-:-:S05]  /*9790*/  SHF.L.U32 R0, R74, 0x1, RZ ;  /* 0x000000014a007819 */ /* 0x000fca00000006ff */
[----:B------:R1:W-:Y:S02]  /*97a0*/  LDGSTS.E.BYPASS.LTC128B.128 [R0+0x6900], [R6.64], !P4 ;  /* 0x0690000006007fae */ /* 0x0003e4000e101d48 */
.L_x_687:
[----:B------:R-:W-:Y:S05]  /*97b0*/  BSYNC B0 ;  /* 0x0000000000007941 */ /* 0x000fea0003800000 */
.L_x_686:
[----:B------:R-:W-:Y:S01]  /*97c0*/  ISETP.LT.AND P0, PT, RZ, c[0x0][0x27c], PT ;  /* 0x00009f00ff007a0c */ /* 0x000fe20003f01270 */
[----:B------:R-:W0:Y:S01]  /*97d0*/  LDGDEPBAR ;  /* 0x00000000000079af */ /* 0x000e220000000000 */
[----:B------:R-:W-:-:S04]  /*97e0*/  LEA.HI R243, R249, R250, RZ, 0x5 ;  /* 0x000000faf9f37211 */ /* 0x000fc800078f28ff */
[----:B------:R-:W-:-:S07]  /*97f0*/  SHF.R.S32.HI R248, RZ, 0x5, R243 ;  /* 0x00000005fff87819 */ /* 0x000fce00000114f3 */
[----:B------:R-:W-:Y:S05]  /*9800*/  @P0 BRA `(.L_x_688) ;  /* 0x0000002000000947 */ /* 0x000fea0003800000 */
[----:B------:R-:W-:-:S04]  /*9810*/  DEPBAR.LE SB0, 0x1 ;  /* 0x000080400000791a */ /* 0x000fc80000000000 */
[----:B------:R-:W-:Y:S05]  /*9820*/  BRA `(.L_x_689) ;  /* 0x00004d7000007947 */ /* 0x000fea0003800000 */
.L_x_688:
[----:B------:R-:W-:Y:S01]  /*9830*/  ULDC.U8 UR4, c[0x0][0x298] ;  /* 0x0000a60000047ab9 */ /* 0x000fe20000000000 */
[----:B-12--5:R-:W-:Y:S01]  /*9840*/  SHF.R.S32.HI R0, RZ, 0x1f, R167 ;  /* 0x0000001fff007819 */ /* 0x026fe200000114a7 */
[----:B------:R-:W-:Y:S01]  /*9850*/  IMAD.WIDE.U32 R12, R167, c[0x0][0x280], RZ ;  /* 0x0000a000a70c7a25 */ /* 0x000fe200078e00ff */
        /* <DEDUP_REMOVED lines=17> */
[----:B------:R-:W-:Y:S01]  /*9970*/  @P6 IMAD.HI.U32 R3, R0, c[0x0][0x2c8], RZ ;  /* 0x0000b20000036a27 */ /* 0x000fe200078e00ff */
[----:B------:R-:W-:Y:S01]  /*9980*/  MOV R8, R12 ;  /* 0x0000000c00087202 */ /* 0x000fe20000000f00 */
[----:B------:R-:W-:Y:S01]  /*9990*/  BSSY B0, `(.L_x_691) ;  /* 0x000002e000007945 */ /* 0x000fe20003800000 */
[----:B------:R-:W-:Y:S01]  /*99a0*/  MOV R6, R10 ;  /* 0x0000000a00067202 */ /* 0x000fe20000000f00 */
[----:B------:R-:W-:Y:S01]  /*99b0*/  IMAD.SHL.U32 R17, R14, 0x4, RZ ;  /* 0x000000040e117824 */ /* 0x000fe200078e00ff */
[----:B------:R-:W-:Y:S01]  /*99c0*/  @P6 SHF.R.U32.HI R0, RZ, c[0x0][0x2cc], R3 ;  /* 0x0000b300ff006a19 */ /* 0x000fe20000011603 */
[----:B------:R-:W-:Y:S01]  /*99d0*/  CS2R R38, SRZ ;  /* 0x0000000000267805 */ /* 0x000fe2000001ff00 */
[----:B------:R-:W-:Y:S01]  /*99e0*/  CS2R R26, SRZ ;  /* 0x00000000001a7805 */ /* 0x000fe2000001ff00 */
[----:B------:R-:W-:Y:S01]  /*99f0*/  CS2R R14, SRZ ;  /* 0x00000000000e7805 */ /* 0x000fe2000001ff00 */
[----:B------:R-:W-:Y:S01]  /*9a00*/  SHF.R.S32.HI R3, RZ, 0x1f, R0 ;  /* 0x0000001fff037819 */ /* 0x000fe20000011400 */
[----:B------:R-:W-:Y:S01]  /*9a10*/  IMAD.WIDE.U32 R8, R0, c[0x0][0x280], R8 ;  /* 0x0000a00000087a25 */ /* 0x000fe200078e0008 */
[----:B------:R-:W-:Y:S01]  /*9a20*/  CS2R R28, SRZ ;  /* 0x00000000001c7805 */ /* 0x000fe2000001ff00 */
[----:B------:R-:W-:-:S02]  /*9a30*/  CS2R R18, SRZ ;  /* 0x0000000000127805 */ /* 0x000fc4000001ff00 */
        /* <DEDUP_REMOVED lines=35> */
.L_x_692:
[----:B------:R-:W-:Y:S05]  /*9c70*/  BSYNC B0 ;  /* 0x0000000000007941 */ /* 0x000fea0003800000 */
.L_x_691:
        /* <DEDUP_REMOVED lines=41> */
.L_x_694:
[----:B------:R-:W-:Y:S05]  /*9f10*/  BSYNC B0 ;  /* 0x0000000000007941 */ /* 0x000fea0003800000 */
.L_x_693:
        /* <DEDUP_REMOVED lines=43> */
.L_x_696:
[----:B------:R-:W-:Y:S05]  /*a1d0*/  BSYNC B0 ;  /* 0x0000000000007941 */ /* 0x000fea0003800000 */
.L_x_695:
[----:B------:R-:W-:Y:S01]  /*a1e0*/  IADD3 R0, R24, 0x60, RZ ;  /* 0x0000006018007810 */ /* 0x000fe20007ffe0ff */
[----:B--2--5:R-:W-:Y:S01]  /*a1f0*/  IMAD.MOV.U32 R10, RZ, RZ, R44 ;  /* 0x000000ffff0a7224 */ /* 0x024fe200078e002c */
[----:B------:R-:W2:Y:S01]  /*a200*/  SHFL.IDX PT, R9, R20, 0x3, 0x1c1f ;  /* 0x007c1f0014097f89 */ /* 0x000ea200000e0000 */
[----:B------:R-:W-:Y:S01]  /*a210*/  IMAD.MOV.U32 R5, RZ, RZ, R45 ;  /* 0x000000ffff057224 */ /* 0x000fe200078e002d */
[----:B------:R-:W-:Y:S01]  /*a220*/  ISETP.GE.AND P0, PT, R0, R25, PT ;  /* 0x000000190000720c */ /* 0x000fe20003f06270 */
[----:B------:R-:W-:Y:S01]  /*a230*/  IMAD.MOV.U32 R3, RZ, RZ, R40 ;  /* 0x000000ffff037224 */ /* 0x000fe200078e0028 */
[----:B------:R-:W4:Y:S01]  /*a240*/  SHFL.IDX PT, R8, R21, 0x3, 0x1c1f ;  /* 0x007c1f0015087f89 */ /* 0x000f2200000e0000 */
[----:B------:R-:W-:Y:S01]  /*a250*/  IMAD.MOV.U32 R0, RZ, RZ, R41 ;  /* 0x000000ffff007224 */ /* 0x000fe200078e0029 */
[----:B------:R-:W-:Y:S01]  /*a260*/  PRMT R65, R5, 0x5410, R10 ;  /* 0x0000541005417816 */ /* 0x000fe2000000000a */
[----:B------:R-:W-:Y:S01]  /*a270*/  IMAD.MOV.U32 R5, RZ, RZ, R47 ;  /* 0x000000ffff057224 */ /* 0x000fe200078e002f */
[----:B------:R-:W-:Y:S01]  /*a280*/  MOV R10, R46 ;  /* 0x0000002e000a7202 */ /* 0x000fe20000000f00 */
[----:B-1----:R-:W1:Y:S01]  /*a290*/  SHFL.IDX PT, R7, R16, 0x3, 0x1c1f ;  /* 0x007c1f0010077f89 */ /* 0x002e6200000e0000 */
[----:B------:R-:W-:Y:S01]  /*a2a0*/  PRMT R63, R0, 0x5410, R3 ;  /* 0x00005410003f7816 */ /* 0x000fe20000000003 */
[----:B------:R-:W-:Y:S01]  /*a2b0*/  IMAD.MOV.U32 R3, RZ, RZ, R42 ;  /* 0x000000ffff037224 */ /* 0x000fe200078e002a */
[----:B------:R-:W-:Y:S01]  /*a2c0*/  MOV R0, R43 ;  /* 0x0000002b00007202 */ /* 0x000fe20000000f00 */
[----:B---3--:R3:W1:Y:S01]  /*a2d0*/  SHFL.IDX PT, R6, R22, 0x3, 0x1c1f ;  /* 0x007c1f0016067f89 */ /* 0x00866200000e0000 */
[----:B------:R-:W-:Y:S01]  /*a2e0*/  BSSY B0, `(.L_x_697) ;  /* 0x0000019000007945 */ /* 0x000fe20003800000 */
[----:B------:R-:W-:Y:S01]  /*a2f0*/  PRMT R64, R5, 0x5410, R10 ;  /* 0x0000541005407816 */ /* 0x000fe2000000000a */
[----:B------:R-:W-:Y:S01]  /*a300*/  CS2R R50, SRZ ;  /* 0x0000000000327805 */ /* 0x000fe2000001ff00 */
[----:B------:R-:W-:Y:S01]  /*a310*/  PRMT R62, R0, 0x5410, R3 ;  /* 0x00005410003e7816 */ /* 0x000fe20000000003 */
[----:B------:R-:W-:Y:S01]  /*a320*/  CS2R R48, SRZ ;  /* 0x0000000000307805 */ /* 0x000fe2000001ff00 */
[----:B---34-:R-:W-:Y:S01]  /*a330*/  CS2R R22, SRZ ;  /* 0x0000000000167805 */ /* 0x018fe2000001ff00 */
[----:B------:R-:W-:Y:S05]  /*a340*/  @P0 BRA `(.L_x_698) ;  /* 0x0000012000000947 */ /* 0x000fea0003800000 */
[C---:B-12---:R-:W-:Y:S01]  /*a350*/  IADD3 R3, R17.reuse, 0x10, RZ ;  /* 0x0000001011037810 */ /* 0x046fe20007ffe0ff */
[----:B------:R-:W-:Y:S01]  /*a360*/  CS2R R22, SRZ ;  /* 0x0000000000167805 */ /* 0x000fe2000001ff00 */
[----:B------:R-:W-:Y:S01]  /*a370*/  ISETP.GE.AND P1, PT, R17, c[0x0][0x27c], PT ;  /* 0x00009f0011007a0c */ /* 0x000fe20003f26270 */
[----:B------:R-:W-:Y:S01]  /*a380*/  CS2R R48, SRZ ;  /* 0x0000000000307805 */ /* 0x000fe2000001ff00 */
[----:B------:R-:W-:Y:S01]  /*a390*/  ISETP.GE.AND P0, PT, R3, c[0x0][0x27c], PT ;  /* 0x00009f0003007a0c */ /* 0x000fe20003f06270 */
[----:B------:R-:W-:Y:S01]  /*a3a0*/  CS2R R52, SRZ ;  /* 0x0000000000347805 */ /* 0x000fe2000001ff00 */
[----:B------:R-:W-:-:S09]  /*a3b0*/  CS2R R50, SRZ ;  /* 0x0000000000327805 */ /* 0x000fd2000001ff00 */
[----:B------:R-:W-:Y:S02]  /*a3c0*/  @!P1 IMAD.WIDE R12, R17, 0x2, R8 ;  /* 0x00000002110c9825 */ /* 0x000fe400078e0208 */
[----:B------:R-:W-:-:S03]  /*a3d0*/  @!P0 SHF.R.S32.HI R0, RZ, 0x1f, R3 ;  /* 0x0000001fff008819 */ /* 0x000fc60000011403 */
[----:B------:R1:W5:Y:S01]  /*a3e0*/  @!P1 LD.E.64 R22, [R12.64] ;  /* 0x000000080c169980 */ /* 0x000362000c101b00 */
[----:B------:R-:W-:-:S04]  /*a3f0*/  @!P0 LEA.HI R0, R0, R3, RZ, 0x2 ;  /* 0x0000000300008211 */ /* 0x000fc800078f10ff */
[----:B------:R-:W-:-:S05]  /*a400*/  @!P0 LOP3.LUT R0, R0, 0xfffffffc, RZ, 0xc0, !PT ;  /* 0xfffffffc00008812 */ /* 0x000fca00078ec0ff */
[----:B------:R-:W-:-:S04]  /*a410*/  @!P0 IMAD.WIDE R10, R0, 0x2, R8 ;  /* 0x00000002000a8825 */ /* 0x000fc800078e0208 */
[--C-:B------:R-:W-:Y:S01]  /*a420*/  @!P0 IMAD.WIDE R8, R0, 0x2, R6.reuse ;  /* 0x0000000200088825 */ /* 0x100fe200078e0206 */
[----:B------:R1:W5:Y:S03]  /*a430*/  @!P0 LD.E.64 R52, [R10.64] ;  /* 0x000000080a348980 */ /* 0x000366000c101b00 */
[----:B------:R-:W-:Y:S01]  /*a440*/  @!P1 IMAD.WIDE R6, R17, 0x2, R6 ;  /* 0x0000000211069825 */ /* 0x000fe200078e0206 */
[----:B------:R1:W5:Y:S04]  /*a450*/  @!P0 LD.E.64 R50, [R8.64] ;  /* 0x0000000808328980 */ /* 0x000368000c101b00 */
[----:B------:R1:W5:Y:S02]  /*a460*/  @!P1 LD.E.64 R48, [R6.64] ;  /* 0x0000000806309980 */ /* 0x000364000c101b00 */
.L_x_698:
[----:B-12---:R-:W-:Y:S05]  /*a470*/  BSYNC B0 ;  /* 0x0000000000007941 */ /* 0x006fea0003800000 */
.L_x_697:
[----:B------:R-:W-:Y:S01]  /*a480*/  SHF.R.S32.HI R0, RZ, 0x1f, R60 ;  /* 0x0000001fff007819 */ /* 0x000fe2000001143c */
[----:B-----5:R-:W-:Y:S01]  /*a490*/  IMAD.MOV.U32 R6, RZ, RZ, R52 ;  /* 0x000000ffff067224 */ /* 0x020fe200078e0034 */
[----:B------:R-:W-:-:S04]  /*a4a0*/  DEPBAR.LE SB0, 0x1 ;  /* 0x000080400000791a */ /* 0x000fc80000000000 */
[----:B------:R-:W-:Y:S01]  /*a4b0*/  LEA.HI R0, R0, R60, RZ, 0x3 ;  /* 0x0000003c00007211 */ /* 0x000fe200078f18ff */
[----:B------:R-:W-:Y:S01]  /*a4c0*/  IMAD.MOV.U32 R5, RZ, RZ, R53 ;  /* 0x000000ffff057224 */ /* 0x000fe200078e0035 */
[----:B------:R-:W-:Y:S01]  /*a4d0*/  BSSY B1, `(.L_x_699) ;  /* 0x0000082000017945 */ /* 0x000fe20003800000 */
[----:B------:R-:W-:Y:S01]  /*a4e0*/  IMAD.MOV.U32 R3, RZ, RZ, R22 ;  /* 0x000000ffff037224 */ /* 0x000fe200078e0016 */
[----:B------:R-:W-:Y:S01]  /*a4f0*/  LOP3.LUT R0, R0, 0xfffffff8, RZ, 0xc0, !PT ;  /* 0xfffffff800007812 */ /* 0x000fe200078ec0ff */
[----:B------:R-:W-:Y:S01]  /*a500*/  IMAD.MOV.U32 R7, RZ, RZ, R51 ;  /* 0x000000ffff077224 */ /* 0x000fe200078e0033 */
        /* <DEDUP_REMOVED lines=15> */
[----:B------:R-:W-:Y:S02]  /*a600*/  PRMT R66, R0, 0x7610, R66 ;  /* 0x0000761000427816 */ /* 0x000fe40000000042 */
[----:B------:R-:W-:Y:S01]  /*a610*/  PRMT R67, R7, 0x7610, R67 ;  /* 0x0000761007437816 */ /* 0x000fe20000000043 */
[----:B------:R-:W-:Y:S01]  /*a620*/  IMAD R0, R248, 0x200, R5 ;  /* 0x00000200f8007824 */ /* 0x000fe200078e0205 */
[----:B------:R-:W-:Y:S01]  /*a630*/  IMNMX R25, R3, 0x80, PT ;  /* 0x0000008003197817 */ /* 0x000fe20003800200 */
[----:B------:R-:W-:-:S03]  /*a640*/  IMAD.MOV.U32 R5, RZ, RZ, R49 ;  /* 0x000000ffff057224 */ /* 0x000fc600078e0031 */
[----:B------:R-:W-:Y:S02]  /*a650*/  ISETP.GE.AND P0, PT, R60, R25, PT ;  /* 0x000000193c00720c */ /* 0x000fe40003f06270 */
[C---:B------:R-:W-:Y:S02]  /*a660*/  IADD3 R3, R0.reuse, 0x20, RZ ;  /* 0x0000002000037810 */ /* 0x040fe40007ffe0ff */
[C---:B------:R-:W-:Y:S02]  /*a670*/  @P1 IADD3 R3, R0.reuse, -0x20, RZ ;  /* 0xffffffe000031810 */ /* 0x040fe40007ffe0ff */
[----:B------:R-:W-:Y:S02]  /*a680*/  PRMT R31, R5, 0x5410, R6 ;  /* 0x00005410051f7816 */ /* 0x000fe40000000006 */
[----:B------:R-:W-:Y:S02]  /*a690*/  LEA R21, R0, 0x7100, 0x1 ;  /* 0x0000710000157811 */ /* 0x000fe400078e08ff */
        /* <DEDUP_REMOVED lines=16> */
[----:B------:R-:W-:Y:S01]  /*a7a0*/  IMAD.U32 R19, R3, 0x10000, RZ ;  /* 0x0001000003137824 */ /* 0x000fe200078e00ff */
[C---:B-1----:R-:W-:Y:S01]  /*a7b0*/  LOP3.LUT R5, R10.reuse, 0xffff0000, RZ, 0xc0, !PT ;  /* 0xffff00000a057812 */ /* 0x042fe200078ec0ff */
[----:B------:R-:W-:Y:S01]  /*a7c0*/  IMAD.U32 R6, R10, 0x10000, RZ ;  /* 0x000100000a067824 */ /* 0x000fe200078e00ff */
[C---:B------:R-:W-:Y:S01]  /*a7d0*/  LOP3.LUT R10, R11.reuse, 0xffff0000, RZ, 0xc0, !PT ;  /* 0xffff00000b0a7812 */ /* 0x040fe200078ec0ff */
[----:B------:R-:W-:Y:S01]  /*a7e0*/  IMAD.U32 R12, R11, 0x10000, RZ ;  /* 0x000100000b0c7824 */ /* 0x000fe200078e00ff */
[----:B------:R-:W-:Y:S01]  /*a7f0*/  LOP3.LUT R11, R3, 0xffff0000, RZ, 0xc0, !PT ;  /* 0xffff0000030b7812 */ /* 0x000fe200078ec0ff */
[C---:B------:R-:W-:Y:S01]  /*a800*/  FMUL.FTZ R0, R5.reuse, R18 ;  /* 0x0000001205007220 */ /* 0x040fe20000410000 */
[C---:B------:R-:W-:Y:S01]  /*a810*/  SHF.L.U32 R15, R8.reuse, 0x10, RZ ;  /* 0x00000010080f7819 */ /* 0x040fe200000006ff */
[-C--:B------:R-:W-:Y:S01]  /*a820*/  FMUL.FTZ R5, R5, R19.reuse ;  /* 0x0000001305057220 */ /* 0x080fe20000410000 */
[----:B------:R-:W-:Y:S01]  /*a830*/  LOP3.LUT R7, R8, 0xffff0000, RZ, 0xc0, !PT ;  /* 0xffff000008077812 */ /* 0x000fe200078ec0ff */
[----:B------:R-:W-:Y:S01]  /*a840*/  FFMA.FTZ R19, R6, R19, -R0 ;  /* 0x0000001306137223 */ /* 0x000fe20000010800 */
[C---:B------:R-:W-:Y:S01]  /*a850*/  SHF.L.U32 R16, R9.reuse, 0x10, RZ ;  /* 0x0000001009107819 */ /* 0x040fe200000006ff */
[C---:B------:R-:W-:Y:S01]  /*a860*/  FMUL.FTZ R3, R10.reuse, R20 ;  /* 0x000000140a037220 */ /* 0x040fe20000410000 */
[----:B------:R-:W-:Y:S01]  /*a870*/  LOP3.LUT R8, R9, 0xffff0000, RZ, 0xc0, !PT ;  /* 0xffff000009087812 */ /* 0x000fe200078ec0ff */
[-C--:B------:R-:W-:Y:S01]  /*a880*/  FMUL.FTZ R0, R10, R11.reuse ;  /* 0x0000000b0a007220 */ /* 0x080fe20000410000 */
[----:B------:R-:W-:Y:S01]  /*a890*/  SHF.L.U32 R9, R14, 0x10, RZ ;  /* 0x000000100e097819 */ /* 0x000fe200000006ff */
[C---:B------:R-:W-:Y:S01]  /*a8a0*/  IMAD.U32 R10, R13.reuse, 0x10000, RZ ;  /* 0x000100000d0a7824 */ /* 0x040fe200078e00ff */
[----:B------:R-:W-:Y:S01]  /*a8b0*/  LOP3.LUT R13, R13, 0xffff0000, RZ, 0xc0, !PT ;  /* 0xffff00000d0d7812 */ /* 0x000fe200078ec0ff */
[----:B------:R-:W-:Y:S01]  /*a8c0*/  FFMA.FTZ R18, R6, R18, R5 ;  /* 0x0000001206127223 */ /* 0x000fe20000010005 */
[----:B------:R-:W-:Y:S01]  /*a8d0*/  LOP3.LUT R14, R14, 0xffff0000, RZ, 0xc0, !PT ;  /* 0xffff00000e0e7812 */ /* 0x000fe200078ec0ff */
[----:B------:R-:W-:-:S02]  /*a8e0*/  FFMA.FTZ R6, R12, R11, -R3 ;  /* 0x0000000b0c067223 */ /* 0x000fc40000010803 */
[----:B------:R-:W-:Y:S02]  /*a8f0*/  FFMA.FTZ R11, R12, R20, R0 ;  /* 0x000000140c0b7223 */ /* 0x000fe40000010000 */
[----:B------:R-:W-:Y:S02]  /*a900*/  FMUL.FTZ R5, R7, R10 ;  /* 0x0000000a07057220 */ /* 0x000fe40000410000 */
[C---:B------:R-:W-:Y:S01]  /*a910*/  FMUL.FTZ R0, R8.reuse, R13 ;  /* 0x0000000d08007220 */ /* 0x040fe20000410000 */
[----:B------:R-:W-:Y:S01]  /*a920*/  F2FP.BF16.PACK_AB R11, R11, R6 ;  /* 0x000000060b0b723e */ /* 0x000fe200000010ff */
[-C--:B------:R-:W-:Y:S02]  /*a930*/  FMUL.FTZ R3, R7, R9.reuse ;  /* 0x0000000907037220 */ /* 0x080fe40000410000 */
[----:B------:R-:W-:Y:S02]  /*a940*/  FMUL.FTZ R8, R8, R14 ;  /* 0x0000000e08087220 */ /* 0x000fe40000410000 */
[----:B------:R-:W-:-:S02]  /*a950*/  FFMA.FTZ R5, R15, R9, -R5 ;  /* 0x000000090f057223 */ /* 0x000fc40000010805 */
[----:B------:R-:W-:Y:S01]  /*a960*/  FFMA.FTZ R3, R15, R10, R3 ;  /* 0x0000000a0f037223 */ /* 0x000fe20000010003 */
[----:B------:R-:W-:Y:S01]  /*a970*/  F2FP.BF16.PACK_AB R10, R18, R19 ;  /* 0x00000013120a723e */ /* 0x000fe200000010ff */
[C---:B------:R-:W-:Y:S02]  /*a980*/  FFMA.FTZ R0, R16.reuse, R14, -R0 ;  /* 0x0000000e10007223 */ /* 0x040fe40000010800 */
[----:B------:R-:W-:Y:S01]  /*a990*/  FFMA.FTZ R9, R16, R13, R8 ;  /* 0x0000000d10097223 */ /* 0x000fe20000010008 */
[----:B------:R-:W-:-:S04]  /*a9a0*/  F2FP.BF16.PACK_AB R8, R3, R5 ;  /* 0x000000050308723e */ /* 0x000fc800000010ff */
[----:B------:R-:W-:-:S05]  /*a9b0*/  F2FP.BF16.PACK_AB R9, R9, R0 ;  /* 0x000000000909723e */ /* 0x000fca00000010ff */
[----:B------:R1:W-:Y:S02]  /*a9c0*/  STS.128 [R21], R8 ;  /* 0x0000000815007388 */ /* 0x0003e40000000c00 */
.L_x_702:
[----:B------:R-:W-:Y:S05]  /*a9d0*/  BSYNC B0 ;  /* 0x0000000000007941 */ /* 0x000fea0003800000 */
.L_x_701:
        /* <DEDUP_REMOVED lines=49> */
.L_x_700:
[----:B------:R-:W-:Y:S05]  /*acf0*/  BSYNC B1 ;  /* 0x0000000000017941 */ /* 0x000fea0003800000 */
.L_x_699:
        /* <DEDUP_REMOVED lines=52> */
[----:B------:R1:W-:Y:S02]  /*b040*/  STS.128 [R21+0x1000], R8 ;  /* 0x0010000815007388 */ /* 0x0003e40000000c00 */
.L_x_706:
[----:B------:R-:W-:Y:S05]  /*b050*/  BSYNC B0 ;  /* 0x0000000000007941 */ /* 0x000fea0003800000 */
.L_x_705:
        /* <DEDUP_REMOVED lines=49> */
.L_x_704:
[----:B------:R-:W-:Y:S05]  /*b370*/  BSYNC B1 ;  /* 0x0000000000017941 */ /* 0x000fea0003800000 */
.L_x_703:
        /* <DEDUP_REMOVED lines=53> */
.L_x_710:
[----:B------:R-:W-:Y:S05]  /*b6d0*/  BSYNC B0 ;  /* 0x0000000000007941 */ /* 0x000fea0003800000 */
.L_x_709:
        /* <DEDUP_REMOVED lines=49> */
.L_x_708:
[----:B------:R-:W-:Y:S05]  /*b9f0*/  BSYNC B1 ;  /* 0x0000000000017941 */ /* 0x000fea0003800000 */
.L_x_707:
        /* <DEDUP_REMOVED lines=52> */
.L_x_713:
[----:B------:R-:W-:Y:S05]  /*bd40*/  BSYNC B0 ;  /* 0x0000000000007941 */ /* 0x000fea0003800000 */
.L_x_712:
        /* <DEDUP_REMOVED lines=28> */
[----:B------:R-:W-:Y:S01]  /*bf10*/  FMUL.FTZ R0, R10, R11 ;  /* 0x0000000b0a007220 */ /* 0x000fe20000410000 */
        /* <DEDUP_REMOVED lines=19> */
[----:B------:R1:W-:Y:S01]  /*c050*/  STS.128 [R24+0x3000], R8 ;  /* 0x0030000818007388 */ /* 0x0003e20000000c00 */
[----:B------:R-:W-:Y:S05]  /*c060*/  BRA `(.L_x_711) ;  /* 0x0000252000007947 */ /* 0x000fea0003800000 */
.L_x_690:
[----:B------:R-:W-:Y:S01]  /*c070*/  @P6 IMAD.HI.U32 R3, R0, c[0x0][0x2c8], RZ ;  /* 0x0000b20000036a27 */ /* 0x000fe200078e00ff */
[----:B------:R-:W-:Y:S01]  /*c080*/  ISETP.GE.AND P2, PT, R31, c[0x0][0x27c], PT ;  /* 0x00009f001f007a0c */ /* 0x000fe20003f46270 */
[----:B------:R-:W-:Y:S01]  /*c090*/  CS2R R22, SRZ ;  /* 0x0000000000167805 */ /* 0x000fe2000001ff00 */
[----:B------:R-:W-:Y:S01]  /*c0a0*/  SHF.R.S32.HI R32, RZ, 0x1f, R31 ;  /* 0x0000001fff207819 */ /* 0x000fe2000001141f */
[----:B------:R-:W-:Y:S01]  /*c0b0*/  IMAD.MOV.U32 R8, RZ, RZ, R12 ;  /* 0x000000ffff087224 */ /* 0x000fe200078e000c */
[----:B------:R-:W-:Y:S01]  /*c0c0*/  @P6 SHF.R.U32.HI R0, RZ, c[0x0][0x2cc], R3 ;  /* 0x0000b300ff006a19 */ /* 0x000fe20000011603 */
[----:B------:R-:W-:Y:S01]  /*c0d0*/  IMAD.MOV.U32 R6, RZ, RZ, R10 ;  /* 0x000000ffff067224 */ /* 0x000fe200078e000a */
[----:B------:R-:W-:Y:S02]  /*c0e0*/  CS2R R20, SRZ ;  /* 0x0000000000147805 */ /* 0x000fe4000001ff00 */
        /* <DEDUP_REMOVED lines=20> */
[----:B-1----:R-:W-:-:S04]  /*c230*/  @!P0 IADD3 R8, P1, R8, R0, RZ ;  /* 0x0000000008088210 */ /* 0x002fc80007f3e0ff */
[----:B--2---:R-:W-:Y:S02]  /*c240*/  @!P0 IADD3.X R9, R7, R3, RZ, P1, !PT ;  /* 0x0000000307098210 */ /* 0x004fe40000ffe4ff */
[----:B---3--:R-:W-:Y:S01]  /*c250*/  @!P0 IADD3 R6, P1, R6, R0, RZ ;  /* 0x0000000006068210 */ /* 0x008fe20007f3e0ff */
[----:B------:R-:W-:Y:S02]  /*c260*/  CS2R R18, SRZ ;  /* 0x0000000000127805 */ /* 0x000fe4000001ff00 */
[----:B------:R1:W2:Y:S01]  /*c270*/  @!P0 LD.E.128 R20, [R8.64] ;  /* 0x0000000808148980 */ /* 0x0002a2000c101d00 */
[----:B------:R-:W-:Y:S01]  /*c280*/  CS2R R16, SRZ ;  /* 0x0000000000107805 */ /* 0x000fe2000001ff00 */
        /* <DEDUP_REMOVED lines=39> */
.L_x_715:
[----:B-1-3--:R-:W-:Y:S05]  /*c500*/  BSYNC B0 ;  /* 0x0000000000007941 */ /* 0x00afea0003800000 */
.L_x_714:
        /* <DEDUP_REMOVED lines=65> */
.L_x_717:
[----:B-1-3--:R-:W-:Y:S05]  /*c920*/  BSYNC B0 ;  /* 0x0000000000007941 */ /* 0x00afea0003800000 */
.L_x_716:
        /* <DEDUP_REMOVED lines=28> */
[----:B------:R-:W-:Y:S01]  /*caf0*/  SHF.R.U32.HI R6, RZ, 0x10, R23 ;  /* 0x00000010ff067819 */ /* 0x000fe20000011617 */
[----:B------:R-:W-:Y:S01]  /*cb00*/  IMAD.SHL.U32 R44, R3, 0x2, RZ ;  /* 0x00000002032c7824 */ /* 0x000fe200078e00ff */
[----:B------:R-:W-:Y:S01]  /*cb10*/  SHF.R.U64 R7, R16, 0x10, R17 ;  /* 0x0000001010077819 */ /* 0x000fe20000001211 */
[----:B------:R-:W-:Y:S01]  /*cb20*/  IMAD.SHL.U32 R34, R0, 0x2, RZ ;  /* 0x0000000200227824 */ /* 0x000fe200078e00ff */
[----:B------:R-:W-:-:S02]  /*cb30*/  SHF.R.U64 R0, R20, 0x10, R21 ;  /* 0x0000001014007819 */ /* 0x000fc40000001215 */
[----:B------:R-:W1:Y:S01]  /*cb40*/  LDS.128 R12, [R44+0x7100] ;  /* 0x007100002c0c7984 */ /* 0x000e620000000c00 */
[----:B------:R-:W-:Y:S02]  /*cb50*/  SHF.R.U32.HI R3, RZ, 0x10, R21 ;  /* 0x00000010ff037819 */ /* 0x000fe40000011615 */
[----:B------:R-:W-:Y:S01]  /*cb60*/  SHF.R.U32.HI R17, RZ, 0x10, R17 ;  /* 0x00000010ff117819 */ /* 0x000fe20000011611 */
[----:B------:R-:W2:Y:S01]  /*cb70*/  LDS.128 R8, [R34+0x7100] ;  /* 0x0071000022087984 */ /* 0x000ea20000000c00 */
[--C-:B------:R-:W-:Y:S02]  /*cb80*/  SHF.R.U64 R16, R18, 0x10, R19.reuse ;  /* 0x0000001012107819 */ /* 0x100fe40000001213 */
[----:B------:R-:W-:Y:S02]  /*cb90*/  SHF.R.U32.HI R18, RZ, 0x10, R19 ;  /* 0x00000010ff127819 */ /* 0x000fe40000011613 */
[----:B------:R-:W-:Y:S02]  /*cba0*/  PRMT R28, R28, 0x5410, R6 ;  /* 0x000054101c1c7816 */ /* 0x000fe40000000006 */
[----:B------:R-:W-:-:S02]  /*cbb0*/  PRMT R6, R26, 0x5432, R7 ;  /* 0x000054321a067816 */ /* 0x000fc40000000007 */
[----:B------:R-:W-:Y:S02]  /*cbc0*/  SHF.R.U64 R5, R22, 0x10, R23 ;  /* 0x0000001016057819 */ /* 0x000fe40000001217 */
[C---:B------:R-:W-:Y:S02]  /*cbd0*/  PRMT R20, R27.reuse, 0x5432, R0 ;  /* 0x000054321b147816 */ /* 0x040fe40000000000 */
[----:B------:R-:W-:Y:S02]  /*cbe0*/  PRMT R22, R27, 0x5410, R3 ;  /* 0x000054101b167816 */ /* 0x000fe40000000003 */
[----:B------:R-:W-:Y:S02]  /*cbf0*/  PRMT R17, R26, 0x5410, R17 ;  /* 0x000054101a117816 */ /* 0x000fe40000000011 */
[C---:B------:R-:W-:Y:S02]  /*cc00*/  PRMT R27, R30.reuse, 0x5432, R16 ;  /* 0x000054321e1b7816 */ /* 0x040fe40000000010 */
[----:B------:R-:W-:-:S02]  /*cc10*/  PRMT R26, R30, 0x5410, R18 ;  /* 0x000054101e1a7816 */ /* 0x000fc40000000012 */
[----:B------:R-:W-:Y:S02]  /*cc20*/  PRMT R29, R29, 0x5410, R5 ;  /* 0x000054101d1d7816 */ /* 0x000fe40000000005 */
[C---:B------:R-:W-:Y:S01]  /*cc30*/  LOP3.LUT R45, R6.reuse, 0xffff0000, RZ, 0xc0, !PT ;  /* 0xffff0000062d7812 */ /* 0x040fe200078ec0ff */
[C---:B-1----:R-:W-:Y:S01]  /*cc40*/  IMAD.U32 R25, R15.reuse, 0x10000, RZ ;  /* 0x000100000f197824 */ /* 0x042fe200078e00ff */
[----:B------:R-:W-:Y:S01]  /*cc50*/  LOP3.LUT R30, R15, 0xffff0000, RZ, 0xc0, !PT ;  /* 0xffff00000f1e7812 */ /* 0x000fe200078ec0ff */
[----:B------:R-:W-:Y:S01]  /*cc60*/  IMAD.U32 R15, R6, 0x10000, RZ ;  /* 0x00010000060f7824 */ /* 0x000fe200078e00ff */
[----:B------:R-:W-:Y:S01]  /*cc70*/  LOP3.LUT R32, R14, 0xffff0000, RZ, 0xc0, !PT ;  /* 0xffff00000e207812 */ /* 0x000fe200078ec0ff */
[C---:B--2---:R-:W-:Y:S01]  /*cc80*/  IMAD.U32 R3, R8.reuse, 0x10000, RZ ;  /* 0x0001000008037824 */ /* 0x044fe200078e00ff */
[----:B------:R-:W-:Y:S01]  /*cc90*/  LOP3.LUT R5, R8, 0xffff0000, RZ, 0xc0, !PT ;  /* 0xffff000008057812 */ /* 0x000fe200078ec0ff */
[----:B------:R-:W-:Y:S01]  /*cca0*/  IMAD.U32 R21, R14, 0x10000, RZ ;  /* 0x000100000e157824 */ /* 0x000fe200078e00ff */
[C---:B------:R-:W-:Y:S01]  /*ccb0*/  SHF.L.U32 R7, R9.reuse, 0x10, RZ ;  /* 0x0000001009077819 */ /* 0x040fe200000006ff */
[----:B------:R-:W-:Y:S01]  /*ccc0*/  IMAD.U32 R16, R12, 0x10000, RZ ;  /* 0x000100000c107824 */ /* 0x000fe200078e00ff */
[----:B------:R-:W-:Y:S01]  /*ccd0*/  LOP3.LUT R8, R9, 0xffff0000, RZ, 0xc0, !PT ;  /* 0xffff000009087812 */ /* 0x000fe200078ec0ff */
[----:B------:R-:W-:Y:S01]  /*cce0*/  IMAD.U32 R14, R20, 0x10000, RZ ;  /* 0x00010000140e7824 */ /* 0x000fe200078e00ff */
[----:B------:R-:W-:Y:S01]  /*ccf0*/  LOP3.LUT R18, R12, 0xffff0000, RZ, 0xc0, !PT ;  /* 0xffff00000c127812 */ /* 0x000fe200078ec0ff */
[----:B------:R-:W-:Y:S01]  /*cd00*/  FMUL.FTZ R0, R3, R15 ;  /* 0x0000000f03007220 */ /* 0x000fe20000410000 */
[C---:B------:R-:W-:Y:S01]  /*cd10*/  LOP3.LUT R24, R10.reuse, 0xffff0000, RZ, 0xc0, !PT ;  /* 0xffff00000a187812 */ /* 0x040fe200078ec0ff */
[----:B------:R-:W-:Y:S01]  /*cd20*/  IMAD.U32 R9, R10, 0x10000, RZ ;  /* 0x000100000a097824 */ /* 0x000fe200078e00ff */
[----:B------:R-:W-:Y:S01]  /*cd30*/  SHF.L.U32 R12, R11, 0x10, RZ ;  /* 0x000000100b0c7819 */ /* 0x000fe200000006ff */
[-C--:B------:R-:W-:Y:S01]  /*cd40*/  FMUL.FTZ R3, R3, R14.reuse ;  /* 0x0000000e03037220 */ /* 0x080fe20000410000 */
[----:B------:R-:W-:Y:S01]  /*cd50*/  LOP3.LUT R23, R11, 0xffff0000, RZ, 0xc0, !PT ;  /* 0xffff00000b177812 */ /* 0x000fe200078ec0ff */
[----:B------:R-:W-:Y:S01]  /*cd60*/  FFMA.FTZ R35, R16, R14, -R0 ;  /* 0x0000000e10237223 */ /* 0x000fe20000010800 */
[----:B------:R-:W-:Y:S01]  /*cd70*/  LOP3.LUT R10, R20, 0xffff0000, RZ, 0xc0, !PT ;  /* 0xffff0000140a7812 */ /* 0x000fe200078ec0ff */
[----:B------:R-:W-:Y:S01]  /*cd80*/  IMAD.U32 R11, R17, 0x10000, RZ ;  /* 0x00010000110b7824 */ /* 0x000fe200078e00ff */
[----:B------:R-:W-:Y:S01]  /*cd90*/  SHF.L.U32 R19, R13, 0x10, RZ ;  /* 0x000000100d137819 */ /* 0x000fe200000006ff */
[----:B------:R-:W-:Y:S01]  /*cda0*/  FMUL.FTZ R0, R5, R45 ;  /* 0x0000002d05007220 */ /* 0x000fe20000410000 */
[----:B------:R-:W-:Y:S01]  /*cdb0*/  LOP3.LUT R14, R17, 0xffff0000, RZ, 0xc0, !PT ;  /* 0xffff0000110e7812 */ /* 0x000fe200078ec0ff */
[----:B------:R-:W-:Y:S01]  /*cdc0*/  IMAD.U32 R6, R22, 0x10000, RZ ;  /* 0x0001000016067824 */ /* 0x000fe200078e00ff */
[----:B------:R-:W-:Y:S01]  /*cdd0*/  LOP3.LUT R13, R13, 0xffff0000, RZ, 0xc0, !PT ;  /* 0xffff00000d0d7812 */ /* 0x000fe200078ec0ff */
[----:B------:R-:W-:-:S02]  /*cde0*/  FFMA.FTZ R33, R16, R15, R3 ;  /* 0x0000000f10217223 */ /* 0x000fc40000010003 */
[----:B------:R-:W-:Y:S02]  /*cdf0*/  FFMA.FTZ R20, R18, R10, -R0 ;  /* 0x0000000a12147223 */ /* 0x000fe40000010800 */
[CC--:B------:R-:W-:Y:S02]  /*ce00*/  FMUL.FTZ R3, R7.reuse, R11.reuse ;  /* 0x0000000b07037220 */ /* 0x0c0fe40000410000 */
[-C--:B------:R-:W-:Y:S02]  /*ce10*/  FMUL.FTZ R0, R7, R6.reuse ;  /* 0x0000000607007220 */ /* 0x080fe40000410000 */
[C---:B------:R-:W-:Y:S01]  /*ce20*/  FFMA.FTZ R17, R19.reuse, R6, -R3 ;  /* 0x0000000613117223 */ /* 0x040fe20000010803 */
[----:B------:R-:W-:Y:S01]  /*ce30*/  LOP3.LUT R3, R22, 0xffff0000, RZ, 0xc0, !PT ;  /* 0xffff000016037812 */ /* 0x000fe200078ec0ff */
[----:B------:R-:W-:Y:S02]  /*ce40*/  FFMA.FTZ R19, R19, R11, R0 ;  /* 0x0000000b13137223 */ /* 0x000fe40000010000 */
[----:B------:R-:W-:Y:S01]  /*ce50*/  FMUL.FTZ R5, R5, R10 ;  /* 0x0000000a05057220 */ /* 0x000fe20000410000 */
[----:B------:R-:W-:Y:S01]  /*ce60*/  SHF.L.U32 R10, R27, 0x10, RZ ;  /* 0x000000101b0a7819 */ /* 0x000fe200000006ff */
[----:B------:R-:W-:-:S02]  /*ce70*/  FMUL.FTZ R0, R8, R14 ;  /* 0x0000000e08007220 */ /* 0x000fc40000410000 */
[----:B------:R-:W-:Y:S02]  /*ce80*/  IMAD.U32 R7, R29, 0x10000, RZ ;  /* 0x000100001d077824 */ /* 0x000fe400078e00ff */
[----:B------:R-:W-:Y:S02]  /*ce90*/  FFMA.FTZ R18, R18, R45, R5 ;  /* 0x0000002d12127223 */ /* 0x000fe40000010005 */
[-C--:B------:R-:W-:Y:S02]  /*cea0*/  FFMA.FTZ R16, R13, R3.reuse, -R0 ;  /* 0x000000030d107223 */ /* 0x080fe40000010800 */
[----:B------:R-:W-:Y:S01]  /*ceb0*/  FMUL.FTZ R5, R8, R3 ;  /* 0x0000000308057220 */ /* 0x000fe20000410000 */
[----:B------:R-:W-:Y:S01]  /*cec0*/  LOP3.LUT R8, R28, 0xffff0000, RZ, 0xc0, !PT ;  /* 0xffff00001c087812 */ /* 0x000fe200078ec0ff */
[----:B------:R-:W-:Y:S02]  /*ced0*/  FMUL.FTZ R0, R9, R7 ;  /* 0x0000000709007220 */ /* 0x000fe40000410000 */
[----:B------:R-:W-:-:S02]  /*cee0*/  IMAD.U32 R11, R26, 0x10000, RZ ;  /* 0x000100001a0b7824 */ /* 0x000fc400078e00ff */
[----:B------:R-:W-:Y:S02]  /*cef0*/  IMAD.U32 R6, R28, 0x10000, RZ ;  /* 0x000100001c067824 */ /* 0x000fe400078e00ff */
[----:B------:R-:W-:Y:S02]  /*cf00*/  FMUL.FTZ R3, R9, R10 ;  /* 0x0000000a09037220 */ /* 0x000fe40000410000 */
[----:B------:R-:W-:Y:S01]  /*cf10*/  FFMA.FTZ R9, R13, R14, R5 ;  /* 0x0000000e0d097223 */ /* 0x000fe20000010005 */
[----:B------:R-:W-:Y:S01]  /*cf20*/  LOP3.LUT R13, R27, 0xffff0000, RZ, 0xc0, !PT ;  /* 0xffff00001b0d7812 */ /* 0x000fe200078ec0ff */
[----:B------:R-:W-:Y:S02]  /*cf30*/  FFMA.FTZ R10, R21, R10, R0 ;  /* 0x0000000a150a7223 */ /* 0x000fe40000010000 */
[C---:B------:R-:W-:Y:S01]  /*cf40*/  FMUL.FTZ R5, R12.reuse, R11 ;  /* 0x0000000b0c057220 */ /* 0x040fe20000410000 */
[----:B------:R-:W-:Y:S01]  /*cf50*/  F2FP.BF16.PACK_AB R9, R9, R19 ;  /* 0x000000130909723e */ /* 0x000fe200000010ff */
[-C--:B------:R-:W-:Y:S01]  /*cf60*/  FMUL.FTZ R0, R12, R6.reuse ;  /* 0x000000060c007220 */ /* 0x080fe20000410000 */
[----:B------:R-:W-:Y:S01]  /*cf70*/  LOP3.LUT R12, R26, 0xffff0000, RZ, 0xc0, !PT ;  /* 0xffff00001a0c7812 */ /* 0x000fe200078ec0ff */
[----:B------:R-:W-:Y:S01]  /*cf80*/  FFMA.FTZ R14, R21, R7, -R3 ;  /* 0x00000007150e7223 */ /* 0x000fe20000010803 */
[----:B------:R-:W-:Y:S01]  /*cf90*/  LOP3.LUT R7, R29, 0xffff0000, RZ, 0xc0, !PT ;  /* 0xffff00001d077812 */ /* 0x000fe200078ec0ff */
[----:B------:R-:W-:-:S02]  /*cfa0*/  FFMA.FTZ R15, R25, R6, -R5 ;  /* 0x00000006190f7223 */ /* 0x000fc40000010805 */
[----:B------:R-:W-:Y:S02]  /*cfb0*/  FFMA.FTZ R11, R25, R11, R0 ;  /* 0x0000000b190b7223 */ /* 0x000fe40000010000 */
[C---:B------:R-:W-:Y:S02]  /*cfc0*/  FMUL.FTZ R6, R24.reuse, R13 ;  /* 0x0000000d18067220 */ /* 0x040fe40000410000 */
[C---:B------:R-:W-:Y:S02]  /*cfd0*/  FMUL.FTZ R3, R23.reuse, R12 ;  /* 0x0000000c17037220 */ /* 0x040fe40000410000 */
[-C--:B------:R-:W-:Y:S02]  /*cfe0*/  FMUL.FTZ R5, R24, R7.reuse ;  /* 0x0000000718057220 */ /* 0x080fe40000410000 */
[----:B------:R-:W-:Y:S02]  /*cff0*/  FMUL.FTZ R0, R23, R8 ;  /* 0x0000000817007220 */ /* 0x000fe40000410000 */
[----:B------:R-:W-:-:S02]  /*d000*/  FFMA.FTZ R6, R32, R7, -R6 ;  /* 0x0000000720067223 */ /* 0x000fc40000010806 */
[----:B------:R-:W-:Y:S01]  /*d010*/  FFMA.FTZ R3, R30, R8, -R3 ;  /* 0x000000081e037223 */ /* 0x000fe20000010803 */
[----:B------:R-:W-:Y:S01]  /*d020*/  F2FP.BF16.PACK_AB R8, R18, R33 ;  /* 0x000000211208723e */ /* 0x000fe200000010ff */
[----:B------:R-:W-:Y:S01]  /*d030*/  FFMA.FTZ R5, R32, R13, R5 ;  /* 0x0000000d20057223 */ /* 0x000fe20000010005 */
[----:B------:R-:W-:Y:S01]  /*d040*/  F2FP.BF16.PACK_AB R13, R16, R17 ;  /* 0x00000011100d723e */ /* 0x000fe200000010ff */
[----:B------:R-:W-:Y:S01]  /*d050*/  FFMA.FTZ R0, R30, R12, R0 ;  /* 0x0000000c1e007223 */ /* 0x000fe20000010000 */
[----:B------:R-:W-:Y:S02]  /*d060*/  F2FP.BF16.PACK_AB R12, R20, R35 ;  /* 0x00000023140c723e */ /* 0x000fe400000010ff */
[----:B------:R-:W-:Y:S02]  /*d070*/  F2FP.BF16.PACK_AB R14, R6, R14 ;  /* 0x0000000e060e723e */ /* 0x000fe400000010ff */
[----:B------:R-:W-:Y:S02]  /*d080*/  F2FP.BF16.PACK_AB R15, R3, R15 ;  /* 0x0000000f030f723e */ /* 0x000fe400000010ff */
[----:B------:R-:W-:-:S02]  /*d090*/  F2FP.BF16.PACK_AB R10, R5, R10 ;  /* 0x0000000a050a723e */ /* 0x000fc400000010ff */
[----:B------:R-:W-:Y:S01]  /*d0a0*/  F2FP.BF16.PACK_AB R11, R0, R11 ;  /* 0x0000000b000b723e */ /* 0x000fe200000010ff */
[----:B------:R1:W-:Y:S04]  /*d0b0*/  STS.128 [R44+0x7100], R12 ;  /* 0x0071000c2c007388 */ /* 0x0003e80000000c00 */
[----:B------:R1:W-:Y:S02]  /*d0c0*/  STS.128 [R34+0x7100], R8 ;  /* 0x0071000822007388 */ /* 0x0003e40000000c00 */
.L_x_719:
[----:B------:R-:W-:Y:S05]  /*d0d0*/  BSYNC B0 ;  /* 0x0000000000007941 */ /* 0x000fea0003800000 */
.L_x_718:
        /* <DEDUP_REMOVED lines=17> */
[----:B------:R-:W-:Y:S01]  /*d1f0*/  SHF.R.U32.HI R6, RZ, 0x10, R43 ;  /* 0x00000010ff067819 */ /* 0x000fe2000001162b */
[----:B------:R-:W-:Y:S01]  /*d200*/  IMAD.SHL.U32 R45, R5, 0x2, RZ ;  /* 0x00000002052d7824 */ /* 0x000fe200078e00ff */
[----:B------:R-:W-:Y:S01]  /*d210*/  SHF.R.U64 R7, R36, 0x10, R37 ;  /* 0x0000001024077819 */ /* 0x000fe20000001225 */
[----:B-1----:R-:W-:Y:S01]  /*d220*/  IMAD.SHL.U32 R44, R0, 0x2, RZ ;  /* 0x00000002002c7824 */ /* 0x002fe200078e00ff */
[----:B------:R-:W-:-:S02]  /*d230*/  SHF.R.U64 R0, R40, 0x10, R41 ;  /* 0x0000001028007819 */ /* 0x000fc40000001229 */
[----:B------:R-:W1:Y:S01]  /*d240*/  LDS.128 R12, [R45+0x7100] ;  /* 0x007100002d0c7984 */ /* 0x000e620000000c00 */
[----:B------:R-:W-:Y:S02]  /*d250*/  PRMT R28, R63, 0x5410, R6 ;  /* 0x000054103f1c7816 */ /* 0x000fe40000000006 */
[----:B------:R-:W-:Y:S01]  /*d260*/  SHF.R.U32.HI R3, RZ, 0x10, R41 ;  /* 0x00000010ff037819 */ /* 0x000fe20000011629 */
[----:B------:R-:W2:Y:S01]  /*d270*/  LDS.128 R8, [R44+0x7100] ;  /* 0x007100002c087984 */ /* 0x000ea20000000c00 */
[----:B------:R-:W-:Y:S02]  /*d280*/  PRMT R6, R47, 0x5432, R7 ;  /* 0x000054322f067816 */ /* 0x000fe40000000007 */
[----:B------:R-:W-:Y:S02]  /*d290*/  PRMT R19, R61, 0x5432, R0 ;  /* 0x000054323d137816 */ /* 0x000fe40000000000 */
[----:B------:R-:W-:Y:S02]  /*d2a0*/  SHF.R.U64 R17, R38, 0x10, R39 ;  /* 0x0000001026117819 */ /* 0x000fe40000001227 */
[----:B------:R-:W-:-:S02]  /*d2b0*/  SHF.R.U64 R5, R42, 0x10, R43 ;  /* 0x000000102a057819 */ /* 0x000fc4000000122b */
[----:B------:R-:W-:Y:S02]  /*d2c0*/  PRMT R22, R61, 0x5410, R3 ;  /* 0x000054103d167816 */ /* 0x000fe40000000003 */
[----:B------:R-:W-:Y:S02]  /*d2d0*/  SHF.L.U32 R32, R6, 0x10, RZ ;  /* 0x0000001006207819 */ /* 0x000fe400000006ff */
[----:B------:R-:W-:Y:S02]  /*d2e0*/  SHF.R.U32.HI R18, RZ, 0x10, R39 ;  /* 0x00000010ff127819 */ /* 0x000fe40000011627 */
[----:B------:R-:W-:Y:S02]  /*d2f0*/  PRMT R20, R47, 0x5410, R16 ;  /* 0x000054102f147816 */ /* 0x000fe40000000010 */
[----:B------:R-:W-:Y:S02]  /*d300*/  PRMT R24, R62, 0x5432, R17 ;  /* 0x000054323e187816 */ /* 0x000fe40000000011 */
[----:B------:R-:W-:-:S02]  /*d310*/  PRMT R27, R63, 0x5432, R5 ;  /* 0x000054323f1b7816 */ /* 0x000fc40000000005 */
[----:B------:R-:W-:Y:S02]  /*d320*/  PRMT R26, R62, 0x5410, R18 ;  /* 0x000054103e1a7816 */ /* 0x000fe40000000012 */
[----:B------:R-:W-:Y:S01]  /*d330*/  LOP3.LUT R34, R6, 0xffff0000, RZ, 0xc0, !PT ;  /* 0xffff000006227812 */ /* 0x000fe200078ec0ff */
[----:B------:R-:W-:Y:S02]  /*d340*/  IMAD.U32 R6, R22, 0x10000, RZ ;  /* 0x0001000016067824 */ /* 0x000fe400078e00ff */
[C---:B-1----:R-:W-:Y:S01]  /*d350*/  IMAD.U32 R25, R14.reuse, 0x10000, RZ ;  /* 0x000100000e197824 */ /* 0x042fe200078e00ff */
[----:B------:R-:W-:Y:S01]  /*d360*/  LOP3.LUT R30, R14, 0xffff0000, RZ, 0xc0, !PT ;  /* 0xffff00000e1e7812 */ /* 0x000fe200078ec0ff */
[----:B------:R-:W-:Y:S01]  /*d370*/  IMAD.U32 R14, R19, 0x10000, RZ ;  /* 0x00010000130e7824 */ /* 0x000fe200078e00ff */
[C---:B------:R-:W-:Y:S01]  /*d380*/  LOP3.LUT R21, R13.reuse, 0xffff0000, RZ, 0xc0, !PT ;  /* 0xffff00000d157812 */ /* 0x040fe200078ec0ff */
[C---:B--2---:R-:W-:Y:S01]  /*d390*/  IMAD.U32 R3, R8.reuse, 0x10000, RZ ;  /* 0x0001000008037824 */ /* 0x044fe200078e00ff */
[----:B------:R-:W-:Y:S01]  /*d3a0*/  LOP3.LUT R5, R8, 0xffff0000, RZ, 0xc0, !PT ;  /* 0xffff000008057812 */ /* 0x000fe200078ec0ff */
[----:B------:R-:W-:Y:S01]  /*d3b0*/  IMAD.U32 R17, R13, 0x10000, RZ ;  /* 0x000100000d117824 */ /* 0x000fe200078e00ff */
[----:B------:R-:W-:Y:S01]  /*d3c0*/  LOP3.LUT R23, R10, 0xffff0000, RZ, 0xc0, !PT ;  /* 0xffff00000a177812 */ /* 0x000fe200078ec0ff */
[----:B------:R-:W-:Y:S01]  /*d3d0*/  IMAD.U32 R16, R12, 0x10000, RZ ;  /* 0x000100000c107824 */ /* 0x000fe200078e00ff */
[----:B------:R-:W-:Y:S01]  /*d3e0*/  LOP3.LUT R29, R15, 0xffff0000, RZ, 0xc0, !PT ;  /* 0xffff00000f1d7812 */ /* 0x000fe200078ec0ff */
[----:B------:R-:W-:Y:S01]  /*d3f0*/  IMAD.U32 R13, R10, 0x10000, RZ ;  /* 0x000100000a0d7824 */ /* 0x000fe200078e00ff */
[----:B------:R-:W-:Y:S01]  /*d400*/  LOP3.LUT R10, R19, 0xffff0000, RZ, 0xc0, !PT ;  /* 0xffff0000130a7812 */ /* 0x000fe200078ec0ff */
[----:B------:R-:W-:Y:S01]  /*d410*/  FMUL.FTZ R0, R3, R32 ;  /* 0x0000002003007220 */ /* 0x000fe20000410000 */
[----:B------:R-:W-:Y:S01]  /*d420*/  LOP3.LUT R12, R12, 0xffff0000, RZ, 0xc0, !PT ;  /* 0xffff00000c0c7812 */ /* 0x000fe200078ec0ff */
[----:B------:R-:W-:Y:S01]  /*d430*/  IMAD.U32 R18, R15, 0x10000, RZ ;  /* 0x000100000f127824 */ /* 0x000fe200078e00ff */
[C---:B------:R-:W-:Y:S01]  /*d440*/  LOP3.LUT R15, R11.reuse, 0xffff0000, RZ, 0xc0, !PT ;  /* 0xffff00000b0f7812 */ /* 0x040fe200078ec0ff */
[----:B------:R-:W-:-:S02]  /*d450*/  IMAD.U32 R8, R11, 0x10000, RZ ;  /* 0x000100000b087824 */ /* 0x000fc400078e00ff */
[-C--:B------:R-:W-:Y:S02]  /*d460*/  FMUL.FTZ R3, R3, R14.reuse ;  /* 0x0000000e03037220 */ /* 0x080fe40000410000 */
[C---:B------:R-:W-:Y:S01]  /*d470*/  IMAD.U32 R7, R9.reuse, 0x10000, RZ ;  /* 0x0001000009077824 */ /* 0x040fe200078e00ff */
[----:B------:R-:W-:Y:S01]  /*d480*/  LOP3.LUT R9, R9, 0xffff0000, RZ, 0xc0, !PT ;  /* 0xffff000009097812 */ /* 0x000fe200078ec0ff */
[----:B------:R-:W-:Y:S02]  /*d490*/  IMAD.U32 R11, R20, 0x10000, RZ ;  /* 0x00010000140b7824 */ /* 0x000fe400078e00ff */
[----:B------:R-:W-:Y:S01]  /*d4a0*/  FFMA.FTZ R36, R16, R14, -R0 ;  /* 0x0000000e10247223 */ /* 0x000fe20000010800 */
[----:B------:R-:W-:Y:S01]  /*d4b0*/  SHF.L.U32 R14, R26, 0x10, RZ ;  /* 0x000000101a0e7819 */ /* 0x000fe200000006ff */
[----:B------:R-:W-:Y:S02]  /*d4c0*/  FMUL.FTZ R0, R5, R34 ;  /* 0x0000002205007220 */ /* 0x000fe40000410000 */
[----:B------:R-:W-:-:S02]  /*d4d0*/  FFMA.FTZ R35, R16, R32, R3 ;  /* 0x0000002010237223 */ /* 0x000fc40000010003 */
[-C--:B------:R-:W-:Y:S02]  /*d4e0*/  FMUL.FTZ R5, R5, R10.reuse ;  /* 0x0000000a05057220 */ /* 0x080fe40000410000 */
[C---:B------:R-:W-:Y:S02]  /*d4f0*/  FMUL.FTZ R3, R7.reuse, R11 ;  /* 0x0000000b07037220 */ /* 0x040fe40000410000 */
[----:B------:R-:W-:Y:S01]  /*d500*/  FFMA.FTZ R33, R12, R10, -R0 ;  /* 0x0000000a0c217223 */ /* 0x000fe20000010800 */
[----:B------:R-:W-:Y:S01]  /*d510*/  LOP3.LUT R10, R20, 0xffff0000, RZ, 0xc0, !PT ;  /* 0xffff0000140a7812 */ /* 0x000fe200078ec0ff */
[----:B------:R-:W-:Y:S02]  /*d520*/  FMUL.FTZ R0, R7, R6 ;  /* 0x0000000607007220 */ /* 0x000fe40000410000 */
[----:B------:R-:W-:Y:S01]  /*d530*/  FFMA.FTZ R32, R12, R34, R5 ;  /* 0x000000220c207223 */ /* 0x000fe20000010005 */
[----:B------:R-:W-:Y:S01]  /*d540*/  LOP3.LUT R12, R28, 0xffff0000, RZ, 0xc0, !PT ;  /* 0xffff00001c0c7812 */ /* 0x000fe200078ec0ff */
[----:B------:R-:W-:-:S02]  /*d550*/  FFMA.FTZ R19, R17, R6, -R3 ;  /* 0x0000000611137223 */ /* 0x000fc40000010803 */
[----:B------:R-:W-:Y:S02]  /*d560*/  IMAD.U32 R5, R28, 0x10000, RZ ;  /* 0x000100001c057824 */ /* 0x000fe400078e00ff */
[----:B------:R-:W-:Y:S02]  /*d570*/  FMUL.FTZ R3, R8, R14 ;  /* 0x0000000e08037220 */ /* 0x000fe40000410000 */
[----:B------:R-:W-:Y:S02]  /*d580*/  IMAD.U32 R20, R24, 0x10000, RZ ;  /* 0x0001000018147824 */ /* 0x000fe400078e00ff */
[----:B------:R-:W-:Y:S01]  /*d590*/  FFMA.FTZ R17, R17, R11, R0 ;  /* 0x0000000b11117223 */ /* 0x000fe20000010000 */
[----:B------:R-:W-:Y:S01]  /*d5a0*/  LOP3.LUT R11, R22, 0xffff0000, RZ, 0xc0, !PT ;  /* 0xffff0000160b7812 */ /* 0x000fe200078ec0ff */
[-C--:B------:R-:W-:Y:S01]  /*d5b0*/  FMUL.FTZ R0, R8, R5.reuse ;  /* 0x0000000508007220 */ /* 0x080fe20000410000 */
[----:B------:R-:W-:Y:S01]  /*d5c0*/  LOP3.LUT R8, R24, 0xffff0000, RZ, 0xc0, !PT ;  /* 0xffff000018087812 */ /* 0x000fe200078ec0ff */
[----:B------:R-:W-:-:S02]  /*d5d0*/  FFMA.FTZ R16, R18, R5, -R3 ;  /* 0x0000000512107223 */ /* 0x000fc40000010803 */
[----:B------:R-:W-:Y:S02]  /*d5e0*/  IMAD.U32 R7, R27, 0x10000, RZ ;  /* 0x000100001b077824 */ /* 0x000fe400078e00ff */
[----:B------:R-:W-:Y:S02]  /*d5f0*/  FMUL.FTZ R6, R9, R10 ;  /* 0x0000000a09067220 */ /* 0x000fe40000410000 */
[----:B------:R-:W-:Y:S02]  /*d600*/  FMUL.FTZ R3, R13, R20 ;  /* 0x000000140d037220 */ /* 0x000fe40000410000 */
[----:B------:R-:W-:Y:S02]  /*d610*/  FFMA.FTZ R18, R18, R14, R0 ;  /* 0x0000000e12127223 */ /* 0x000fe40000010000 */
[-C--:B------:R-:W-:Y:S02]  /*d620*/  FMUL.FTZ R5, R9, R11.reuse ;  /* 0x0000000b09057220 */ /* 0x080fe40000410000 */
[----:B------:R-:W-:-:S02]  /*d630*/  FFMA.FTZ R14, R21, R11, -R6 ;  /* 0x0000000b150e7223 */ /* 0x000fc40000010806 */
[-C--:B------:R-:W-:Y:S01]  /*d640*/  FMUL.FTZ R0, R13, R7.reuse ;  /* 0x000000070d007220 */ /* 0x080fe20000410000 */
[----:B------:R-:W-:Y:S01]  /*d650*/  LOP3.LUT R13, R26, 0xffff0000, RZ, 0xc0, !PT ;  /* 0xffff00001a0d7812 */ /* 0x000fe200078ec0ff */
[----:B------:R-:W-:Y:S01]  /*d660*/  FFMA.FTZ R11, R25, R7, -R3 ;  /* 0x00000007190b7223 */ /* 0x000fe20000010803 */
[----:B------:R-:W-:Y:S01]  /*d670*/  LOP3.LUT R7, R27, 0xffff0000, RZ, 0xc0, !PT ;  /* 0xffff00001b077812 */ /* 0x000fe200078ec0ff */
[----:B------:R-:W-:Y:S02]  /*d680*/  FFMA.FTZ R9, R21, R10, R5 ;  /* 0x0000000a15097223 */ /* 0x000fe40000010005 */
[----:B------:R-:W-:Y:S02]  /*d690*/  FFMA.FTZ R10, R25, R20, R0 ;  /* 0x00000014190a7223 */ /* 0x000fe40000010000 */
[----:B------:R-:W-:Y:S01]  /*d6a0*/  FMUL.FTZ R6, R23, R8 ;  /* 0x0000000817067220 */ /* 0x000fe20000410000 */
[----:B------:R-:W-:Y:S01]  /*d6b0*/  F2FP.BF16.PACK_AB R9, R9, R17 ;  /* 0x000000110909723e */ /* 0x000fe200000010ff */
[----:B------:R-:W-:-:S02]  /*d6c0*/  FMUL.FTZ R3, R15, R13 ;  /* 0x0000000d0f037220 */ /* 0x000fc40000410000 */
        /* <DEDUP_REMOVED lines=15> */
.L_x_721:
[----:B------:R-:W-:Y:S05]  /*d7c0*/  BSYNC B0 ;  /* 0x0000000000007941 */ /* 0x000fea0003800000 */
.L_x_720:
        /* <DEDUP_REMOVED lines=22> */
[----:B-1----:R-:W1:Y:S01]  /*d930*/  LDS.128 R12, [R37+0x7100] ;  /* 0x00710000250c7984 */ /* 0x002e620000000c00 */
        /* <DEDUP_REMOVED lines=87> */
.L_x_723:
[----:B------:R-:W-:Y:S05]  /*deb0*/  BSYNC B0 ;  /* 0x0000000000007941 */ /* 0x000fea0003800000 */
.L_x_722:
        /* <DEDUP_REMOVED lines=20> */
[----:B------:R-:W-:-:S02]  /*e000*/  PRMT R29, R80, 0x5410, R6 ;  /* 0x00005410501d7816 */ /* 0x000fc40000000006 */
[----:B------:R-:W1:Y:S01]  /*e010*/  LDS.128 R12, [R36+0x7100] ;  /* 0x00710000240c7984 */ /* 0x000e620000000c00 */
[--C-:B------:R-:W-:Y:S02]  /*e020*/  SHF.R.U64 R0, R64, 0x10, R65.reuse ;  /* 0x0000001040007819 */ /* 0x100fe40000001241 */
[----:B------:R-:W-:Y:S01]  /*e030*/  SHF.R.U32.HI R3, RZ, 0x10, R65 ;  /* 0x00000010ff037819 */ /* 0x000fe20000011641 */
[----:B------:R-:W2:Y:S01]  /*e040*/  LDS.128 R8, [R34+0x7100] ;  /* 0x0071000022087984 */ /* 0x000ea20000000c00 */
[----:B------:R-:W-:Y:S02]  /*e050*/  PRMT R6, R77, 0x5432, R7 ;  /* 0x000054324d067816 */ /* 0x000fe40000000007 */
[----:B------:R-:W-:Y:S02]  /*e060*/  PRMT R26, R79, 0x5410, R18 ;  /* 0x000054104f1a7816 */ /* 0x000fe40000000012 */
[----:B------:R-:W-:Y:S02]  /*e070*/  SHF.R.U64 R5, R66, 0x10, R67 ;  /* 0x0000001042057819 */ /* 0x000fe40000001243 */
[----:B------:R-:W-:-:S02]  /*e080*/  SHF.R.U32.HI R16, RZ, 0x10, R57 ;  /* 0x00000010ff107819 */ /* 0x000fc40000011639 */
[C---:B------:R-:W-:Y:S02]  /*e090*/  PRMT R19, R78.reuse, 0x5432, R0 ;  /* 0x000054324e137816 */ /* 0x040fe40000000000 */
[----:B------:R-:W-:Y:S02]  /*e0a0*/  PRMT R22, R78, 0x5410, R3 ;  /* 0x000054104e167816 */ /* 0x000fe40000000003 */
[----:B------:R-:W-:Y:S02]  /*e0b0*/  SHF.R.U64 R17, R58, 0x10, R59 ;  /* 0x000000103a117819 */ /* 0x000fe4000000123b */
[----:B------:R-:W-:Y:S02]  /*e0c0*/  PRMT R28, R80, 0x5432, R5 ;  /* 0x00005432501c7816 */ /* 0x000fe40000000005 */
[----:B------:R-:W-:Y:S02]  /*e0d0*/  PRMT R20, R77, 0x5410, R16 ;  /* 0x000054104d147816 */ /* 0x000fe40000000010 */
[----:B------:R-:W-:-:S02]  /*e0e0*/  LOP3.LUT R32, R6, 0xffff0000, RZ, 0xc0, !PT ;  /* 0xffff000006207812 */ /* 0x000fc400078ec0ff */
[----:B------:R-:W-:Y:S01]  /*e0f0*/  PRMT R25, R79, 0x5432, R17 ;  /* 0x000054324f197816 */ /* 0x000fe20000000011 */
[C---:B-1----:R-:W-:Y:S01]  /*e100*/  IMAD.U32 R18, R15.reuse, 0x10000, RZ ;  /* 0x000100000f127824 */ /* 0x042fe200078e00ff */
[----:B------:R-:W-:Y:S01]  /*e110*/  LOP3.LUT R30, R15, 0xffff0000, RZ, 0xc0, !PT ;  /* 0xffff00000f1e7812 */ /* 0x000fe200078ec0ff */
[----:B------:R-:W-:Y:S01]  /*e120*/  IMAD.U32 R27, R14, 0x10000, RZ ;  /* 0x000100000e1b7824 */ /* 0x000fe200078e00ff */
[----:B------:R-:W-:Y:S01]  /*e130*/  SHF.L.U32 R15, R6, 0x10, RZ ;  /* 0x00000010060f7819 */ /* 0x000fe200000006ff */
[----:B--2---:R-:W-:Y:S01]  /*e140*/  IMAD.U32 R3, R8, 0x10000, RZ ;  /* 0x0001000008037824 */ /* 0x004fe200078e00ff */
        /* <DEDUP_REMOVED lines=9> */
[----:B------:R-:W-:Y:S01]  /*e1e0*/  IMAD.U32 R13, R10, 0x10000, RZ ;  /* 0x000100000a0d7824 */ /* 0x000fe200078e00ff */
[----:B------:R-:W-:Y:S01]  /*e1f0*/  LOP3.LUT R19, R19, 0xffff0000, RZ, 0xc0, !PT ;  /* 0xffff000013137812 */ /* 0x000fe200078ec0ff */
[-C--:B------:R-:W-:Y:S01]  /*e200*/  FMUL.FTZ R3, R3, R14.reuse ;  /* 0x0000000e03037220 */ /* 0x080fe20000410000 */
[----:B------:R-:W-:Y:S01]  /*e210*/  LOP3.LUT R23, R11, 0xffff0000, RZ, 0xc0, !PT ;  /* 0xffff00000b177812 */ /* 0x000fe200078ec0ff */
[----:B------:R-:W-:-:S02]  /*e220*/  FFMA.FTZ R37, R16, R14, -R0 ;  /* 0x0000000e10257223 */ /* 0x000fc40000010800 */
[C---:B------:R-:W-:Y:S01]  /*e230*/  IMAD.U32 R7, R9.reuse, 0x10000, RZ ;  /* 0x0001000009077824 */ /* 0x040fe200078e00ff */
[----:B------:R-:W-:Y:S01]  /*e240*/  LOP3.LUT R9, R9, 0xffff0000, RZ, 0xc0, !PT ;  /* 0xffff000009097812 */ /* 0x000fe200078ec0ff */
[----:B------:R-:W-:Y:S02]  /*e250*/  IMAD.U32 R10, R20, 0x10000, RZ ;  /* 0x00010000140a7824 */ /* 0x000fe400078e00ff */
[----:B------:R-:W-:Y:S02]  /*e260*/  FMUL.FTZ R0, R5, R32 ;  /* 0x0000002005007220 */ /* 0x000fe40000410000 */
[----:B------:R-:W-:Y:S02]  /*e270*/  IMAD.U32 R6, R22, 0x10000, RZ ;  /* 0x0001000016067824 */ /* 0x000fe400078e00ff */
[----:B------:R-:W-:Y:S01]  /*e280*/  FFMA.FTZ R35, R16, R15, R3 ;  /* 0x0000000f10237223 */ /* 0x000fe20000010003 */
[----:B------:R-:W-:Y:S01]  /*e290*/  LOP3.LUT R15, R22, 0xffff0000, RZ, 0xc0, !PT ;  /* 0xffff0000160f7812 */ /* 0x000fe200078ec0ff */
[----:B------:R-:W-:Y:S01]  /*e2a0*/  IMAD.U32 R8, R11, 0x10000, RZ ;  /* 0x000100000b087824 */ /* 0x000fe200078e00ff */
[----:B------:R-:W-:Y:S01]  /*e2b0*/  SHF.L.U32 R11, R26, 0x10, RZ ;  /* 0x000000101a0b7819 */ /* 0x000fe200000006ff */
[----:B------:R-:W-:-:S02]  /*e2c0*/  FFMA.FTZ R33, R12, R19, -R0 ;  /* 0x000000130c217223 */ /* 0x000fc40000010800 */
[----:B------:R-:W-:Y:S02]  /*e2d0*/  FMUL.FTZ R3, R7, R10 ;  /* 0x0000000a07037220 */ /* 0x000fe40000410000 */
[----:B------:R-:W-:Y:S02]  /*e2e0*/  FMUL.FTZ R5, R5, R19 ;  /* 0x0000001305057220 */ /* 0x000fe40000410000 */
[-C--:B------:R-:W-:Y:S02]  /*e2f0*/  FMUL.FTZ R0, R7, R6.reuse ;  /* 0x0000000607007220 */ /* 0x080fe40000410000 */
[C---:B------:R-:W-:Y:S02]  /*e300*/  FFMA.FTZ R19, R17.reuse, R6, -R3 ;  /* 0x0000000611137223 */ /* 0x040fe40000010803 */
[----:B------:R-:W-:Y:S01]  /*e310*/  FFMA.FTZ R32, R12, R32, R5 ;  /* 0x000000200c207223 */ /* 0x000fe20000010005 */
[----:B------:R-:W-:Y:S01]  /*e320*/  LOP3.LUT R12, R26, 0xffff0000, RZ, 0xc0, !PT ;  /* 0xffff00001a0c7812 */ /* 0x000fe200078ec0ff */
[----:B------:R-:W-:Y:S01]  /*e330*/  FFMA.FTZ R17, R17, R10, R0 ;  /* 0x0000000a11117223 */ /* 0x000fe20000010000 */
[----:B------:R-:W-:Y:S01]  /*e340*/  LOP3.LUT R10, R20, 0xffff0000, RZ, 0xc0, !PT ;  /* 0xffff0000140a7812 */ /* 0x000fe200078ec0ff */
[----:B------:R-:W-:-:S02]  /*e350*/  IMAD.U32 R5, R29, 0x10000, RZ ;  /* 0x000100001d057824 */ /* 0x000fc400078e00ff */
[C---:B------:R-:W-:Y:S02]  /*e360*/  FMUL.FTZ R3, R8.reuse, R11 ;  /* 0x0000000b08037220 */ /* 0x040fe40000410000 */
[C---:B------:R-:W-:Y:S02]  /*e370*/  IMAD.U32 R20, R25.reuse, 0x10000, RZ ;  /* 0x0001000019147824 */ /* 0x040fe400078e00ff */
[-C--:B------:R-:W-:Y:S01]  /*e380*/  FMUL.FTZ R0, R8, R5.reuse ;  /* 0x0000000508007220 */ /* 0x080fe20000410000 */
[----:B------:R-:W-:Y:S01]  /*e390*/  LOP3.LUT R8, R25, 0xffff0000, RZ, 0xc0, !PT ;  /* 0xffff000019087812 */ /* 0x000fe200078ec0ff */
[----:B------:R-:W-:Y:S02]  /*e3a0*/  FFMA.FTZ R16, R18, R5, -R3 ;  /* 0x0000000512107223 */ /* 0x000fe40000010803 */
[----:B------:R-:W-:Y:S02]  /*e3b0*/  IMAD.U32 R7, R28, 0x10000, RZ ;  /* 0x000100001c077824 */ /* 0x000fe400078e00ff */
[----:B------:R-:W-:-:S02]  /*e3c0*/  FMUL.FTZ R3, R13, R20 ;  /* 0x000000140d037220 */ /* 0x000fc40000410000 */
[----:B------:R-:W-:Y:S01]  /*e3d0*/  FFMA.FTZ R18, R18, R11, R0 ;  /* 0x0000000b12127223 */ /* 0x000fe20000010000 */
[----:B------:R-:W-:Y:S01]  /*e3e0*/  LOP3.LUT R11, R29, 0xffff0000, RZ, 0xc0, !PT ;  /* 0xffff00001d0b7812 */ /* 0x000fe200078ec0ff */
[C---:B------:R-:W-:Y:S02]  /*e3f0*/  FMUL.FTZ R6, R9.reuse, R10 ;  /* 0x0000000a09067220 */ /* 0x040fe40000410000 */
[----:B------:R-:W-:Y:S02]  /*e400*/  FMUL.FTZ R5, R9, R15 ;  /* 0x0000000f09057220 */ /* 0x000fe40000410000 */
[-C--:B------:R-:W-:Y:S02]  /*e410*/  FMUL.FTZ R0, R13, R7.reuse ;  /* 0x000000070d007220 */ /* 0x080fe40000410000 */
[----:B------:R-:W-:Y:S01]  /*e420*/  FFMA.FTZ R14, R27, R7, -R3 ;  /* 0x000000071b0e7223 */ /* 0x000fe20000010803 */
[----:B------:R-:W-:Y:S01]  /*e430*/  LOP3.LUT R7, R28, 0xffff0000, RZ, 0xc0, !PT ;  /* 0xffff00001c077812 */ /* 0x000fe200078ec0ff */
[----:B------:R-:W-:-:S02]  /*e440*/  FFMA.FTZ R15, R21, R15, -R6 ;  /* 0x0000000f150f7223 */ /* 0x000fc40000010806 */
[----:B------:R-:W-:Y:S02]  /*e450*/  FFMA.FTZ R9, R21, R10, R5 ;  /* 0x0000000a15097223 */ /* 0x000fe40000010005 */
[----:B------:R-:W-:Y:S01]  /*e460*/  FFMA.FTZ R10, R27, R20, R0 ;  /* 0x000000141b0a7223 */ /* 0x000fe20000010000 */
[----:B------:R-:W-:Y:S01]  /*e470*/  F2FP.BF16.PACK_AB R13, R15, R19 ;  /* 0x000000130f0d723e */ /* 0x000fe200000010ff */
[C---:B------:R-:W-:Y:S01]  /*e480*/  FMUL.FTZ R6, R24.reuse, R8 ;  /* 0x0000000818067220 */ /* 0x040fe20000410000 */
[----:B------:R-:W-:Y:S01]  /*e490*/  F2FP.BF16.PACK_AB R9, R9, R17 ;  /* 0x000000110909723e */ /* 0x000fe200000010ff */
[C---:B------:R-:W-:Y:S02]  /*e4a0*/  FMUL.FTZ R3, R23.reuse, R12 ;  /* 0x0000000c17037220 */ /* 0x040fe40000410000 */
[----:B------:R-:W-:Y:S02]  /*e4b0*/  FMUL.FTZ R5, R24, R7 ;  /* 0x0000000718057220 */ /* 0x000fe40000410000 */
[----:B------:R-:W-:-:S02]  /*e4c0*/  FMUL.FTZ R0, R23, R11 ;  /* 0x0000000b17007220 */ /* 0x000fc40000410000 */
[C---:B------:R-:W-:Y:S02]  /*e4d0*/  FFMA.FTZ R6, R31.reuse, R7, -R6 ;  /* 0x000000071f067223 */ /* 0x040fe40000010806 */
[----:B------:R-:W-:Y:S02]  /*e4e0*/  FFMA.FTZ R3, R30, R11, -R3 ;  /* 0x0000000b1e037223 */ /* 0x000fe40000010803 */
[----:B------:R-:W-:Y:S01]  /*e4f0*/  FFMA.FTZ R5, R31, R8, R5 ;  /* 0x000000081f057223 */ /* 0x000fe20000010005 */
[----:B------:R-:W-:Y:S01]  /*e500*/  F2FP.BF16.PACK_AB R14, R6, R14 ;  /* 0x0000000e060e723e */ /* 0x000fe200000010ff */
[----:B------:R-:W-:Y:S01]  /*e510*/  FFMA.FTZ R0, R30, R12, R0 ;  /* 0x0000000c1e007223 */ /* 0x000fe20000010000 */
[----:B------:R-:W-:Y:S02]  /*e520*/  F2FP.BF16.PACK_AB R12, R33, R37 ;  /* 0x00000025210c723e */ /* 0x000fe400000010ff */
[----:B------:R-:W-:Y:S02]  /*e530*/  F2FP.BF16.PACK_AB R15, R3, R16 ;  /* 0x00000010030f723e */ /* 0x000fe400000010ff */
[----:B------:R-:W-:-:S02]  /*e540*/  F2FP.BF16.PACK_AB R8, R32, R35 ;  /* 0x000000232008723e */ /* 0x000fc400000010ff */
[----:B------:R-:W-:Y:S01]  /*e550*/  F2FP.BF16.PACK_AB R10, R5, R10 ;  /* 0x0000000a050a723e */ /* 0x000fe200000010ff */
[----:B------:R1:W-:Y:S01]  /*e560*/  STS.128 [R36+0x7100], R12 ;  /* 0x0071000c24007388 */ /* 0x0003e20000000c00 */
[----:B------:R-:W-:-:S05]  /*e570*/  F2FP.BF16.PACK_AB R11, R0, R18 ;  /* 0x00000012000b723e */ /* 0x000fca00000010ff */
[----:B------:R1:W-:Y:S02]  /*e580*/  STS.128 [R34+0x7100], R8 ;  /* 0x0071000822007388 */ /* 0x0003e40000000c00 */
.L_x_711:
[----:B------:R-:W-:Y:S05]  /*e590*/  BSYNC B2 ;  /* 0x0000000000027941 */ /* 0x000fea0003800000 */
.L_x_689:
[----:B-1----:R-:W-:Y:S01]  /*e5a0*/  SHF.R.S32.HI R7, RZ, 0x4, R83 ;  /* 0x00000004ff077819 */ /* 0x002fe20000011453 */
[----:B------:R-:W-:Y:S01]  /*e5b0*/  IMAD.SHL.U32 R6, R117, 0x40, RZ ;  /* 0x0000004075067824 */ /* 0x000fe200078e00ff */
[----:B------:R-:W-:-:S04]  /*e5c0*/  DEPBAR.LE SB0, 0x0 ;  /* 0x000080000000791a */ /* 0x000fc80000000000 */
[----:B--2---:R-:W-:Y:S01]  /*e5d0*/  LEA.HI R0, R83, R7, RZ, 0x1 ;  /* 0x0000000753007211 */ /* 0x004fe200078f08ff */
[----:B------:R-:W-:Y:S01]  /*e5e0*/  IMAD.SHL.U32 R3, R81, 0x40, RZ ;  /* 0x0000004051037824 */ /* 0x000fe200078e00ff */
[----:B------:R-:W-:Y:S01]  /*e5f0*/  LOP3.LUT P0, RZ, R117, 0x2, RZ, 0xc0, !PT ;  /* 0x0000000275ff7812 */ /* 0x000fe2000780c0ff */
[----:B------:R-:W-:Y:S01]  /*e600*/  IMAD.SHL.U32 R5, R82, 0x40, RZ ;  /* 0x0000004052057824 */ /* 0x000fe200078e00ff */
[----:B------:R-:W-:Y:S01]  /*e610*/  LOP3.LUT R0, R0, 0xfffffffe, RZ, 0xc0, !PT ;  /* 0xfffffffe00007812 */ /* 0x000fe200078ec0ff */
[----:B------:R-:W-:Y:S01]  /*e620*/  IMAD.SHL.U32 R8, R68, 0x8, RZ ;  /* 0x0000000844087824 */ /* 0x000fe200078e00ff */
[----:B------:R-:W-:Y:S01]  /*e630*/  LOP3.LUT R3, R3, 0x1c0, RZ, 0xc0, !PT ;  /* 0x000001c003037812 */ /* 0x000fe200078ec0ff */
[----:B------:R-:W-:Y:S01]  /*e640*/  IMAD.MOV.U32 R98, RZ, RZ, R84 ;  /* 0x000000ffff627224 */ /* 0x000fe200078e0054 */
[----:B------:R-:W-:Y:S01]  /*e650*/  LOP3.LUT R116, R5, 0xfffffe00, RZ, 0xc0, !PT ;  /* 0xfffffe0005747812 */ /* 0x000fe200078ec0ff */
[----:B------:R-:W-:Y:S01]  /*e660*/  IMAD.IADD R7, R7, 0x1, -R0 ;  /* 0x0000000107077824 */ /* 0x000fe200078e0a00 */
[----:B------:R-:W-:Y:S01]  /*e670*/  LOP3.LUT R0, R6, 0x1c0, RZ, 0xc0, !PT ;  /* 0x000001c006007812 */ /* 0x000fe200078ec0ff */
[----:B------:R-:W-:-:S02]  /*e680*/  IMAD.MOV.U32 R99, RZ, RZ, R85 ;  /* 0x000000ffff637224 */ /* 0x000fc400078e0055 */
        /* <DEDUP_REMOVED lines=11> */
[----:B------:R-:W-:-:S03]  /*e740*/  LOP3.LUT R5, R8, R6, RZ, 0x3c, !PT ;  /* 0x0000000608057212 */ /* 0x000fc600078e3cff */
[----:B------:R-:W-:Y:S02]  /*e750*/  IMAD R0, R7, 0x200, R0 ;  /* 0x0000020007007824 */ /* 0x000fe400078e0200 */
[----:B------:R-:W-:Y:S02]  /*e760*/  IMAD.IADD R3, R5, 0x1, R3 ;  /* 0x0000000105037824 */ /* 0x000fe400078e0203 */
[----:B------:R-:W-:Y:S01]  /*e770*/  IMAD.SHL.U32 R119, R0, 0x2, RZ ;  /* 0x0000000200777824 */ /* 0x000fe200078e00ff */
[----:B------:R-:W-:Y:S01]  /*e780*/  BAR.SYNC.DEFER_BLOCKING 0x0 ;  /* 0x0000000000007b1d */ /* 0x000fe20000010000 */
[----:B------:R-:W-:Y:S02]  /*e790*/  IMAD.SHL.U32 R230, R3, 0x2, RZ ;  /* 0x0000000203e67824 */ /* 0x000fe400078e00ff */
[----:B------:R-:W-:Y:S01]  /*e7a0*/  IMAD.WIDE.U32 R6, R96, c[0x0][0x208], RZ ;  /* 0x0000820060067a25 */ /* 0x000fe200078e00ff */
[C---:B------:R-:W-:Y:S02]  /*e7b0*/  IADD3 R0, R119.reuse, 0x3900, RZ ;  /* 0x0000390077007810 */ /* 0x040fe40007ffe0ff */
[----:B------:R-:W-:Y:S01]  /*e7c0*/  IADD3 R234, R119, 0x3920, RZ ;  /* 0x0000392077ea7810 */ /* 0x000fe20007ffe0ff */
[----:B------:R-:W-:Y:S01]  /*e7d0*/  IMAD.MOV.U32 R3, RZ, RZ, c[0x0][0x208] ;  /* 0x00008200ff037624 */ /* 0x000fe200078e00ff */
[----:B------:R-:W-:Y:S01]  /*e7e0*/  @P0 IADD3 R234, R0, -0x20, RZ ;  /* 0xffffffe000ea0810 */ /* 0x000fe20007ffe0ff */
[----:B------:R-:W-:-:S02]  /*e7f0*/  IMAD R0, R97, c[0x0][0x208], RZ ;  /* 0x0000820061007a24 */ /* 0x000fc400078e02ff */
[----:B------:R-:W-:Y:S01]  /*e800*/  IMAD R233, R2, 0x2, R230 ;  /* 0x0000000202e97824 */ /* 0x000fe200078e02e6 */
[----:B------:R-:W-:Y:S01]  /*e810*/  IADD3 R240, R234, 0x800, RZ ;  /* 0x00000800eaf07810 */ /* 0x000fe20007ffe0ff */
[----:B------:R-:W-:Y:S02]  /*e820*/  IMAD R0, R96, c[0x0][0x20c], R0 ;  /* 0x0000830060007a24 */ /* 0x000fe400078e0200 */
[----:B------:R-:W-:Y:S02]  /*e830*/  IMAD R231, R4, 0x2, R230 ;  /* 0x0000000204e77824 */ /* 0x000fe400078e02e6 */
[----:B------:R-:W-:Y:S02]  /*e840*/  IMAD.IADD R0, R7, 0x1, R0 ;  /* 0x0000000107007824 */ /* 0x000fe400078e0200 */
[----:B------:R-:W-:-:S04]  /*e850*/  IMAD.WIDE.U32 R6, R6, 0x70, R98 ;  /* 0x0000007006067825 */ /* 0x000fc800078e0062 */
[----:B------:R-:W-:Y:S01]  /*e860*/  IMAD R0, R0, 0x70, RZ ;  /* 0x0000007000007824 */ /* 0x000fe200078e02ff */
[----:B------:R-:W-:Y:S01]  /*e870*/  LDSM.16.M88.4 R24, [R119+0x3900] ;  /* 0x003900007718783b */ /* 0x000fe20000000200 */
[----:B------:R-:W-:Y:S02]  /*e880*/  IMAD R232, R2, 0x2, R231 ;  /* 0x0000000202e87824 */ /* 0x000fe400078e02e7 */
[----:B------:R-:W-:Y:S01]  /*e890*/  IMAD.IADD R0, R7, 0x1, R0 ;  /* 0x0000000107007824 */ /* 0x000fe200078e0200 */
[----:B------:R-:W1:Y:S04]  /*e8a0*/  LDSM.16.M88.4 R8, [R230+0x9100] ;  /* 0x00910000e608783b */ /* 0x000e680000000200 */
[----:B------:R-:W2:Y:S04]  /*e8b0*/  LDSM.16.M88.4 R12, [R230+0x7100] ;  /* 0x00710000e60c783b */ /* 0x000ea80000000200 */
[----:B------:R-:W3:Y:S04]  /*e8c0*/  LDSM.16.M88.4 R20, [R119+0x4100] ;  /* 0x004100007714783b */ /* 0x000ee80000000200 */
[----:B------:R-:W4:Y:S04]  /*e8d0*/  LDSM.16.M88.4 R16, [R119+0x4900] ;  /* 0x004900007710783b */ /* 0x000f280000000200 */
[----:B------:R-:W2:Y:S04]  /*e8e0*/  LDSM.16.M88.4 R28, [R119+0x5100] ;  /* 0x00510000771c783b */ /* 0x000ea80000000200 */
[----:B------:R-:W3:Y:S04]  /*e8f0*/  LDSM.16.M88.4 R32, [R119+0x5900] ;  /* 0x005900007720783b */ /* 0x000ee80000000200 */
[----:B------:R-:W3:Y:S04]  /*e900*/  LDSM.16.M88.4 R40, [R119+0x6100] ;  /* 0x006100007728783b */ /* 0x000ee80000000200 */
[----:B------:R-:W3:Y:S04]  /*e910*/  LDSM.16.M88.4 R36, [R119+0x6900] ;  /* 0x006900007724783b */ /* 0x000ee80000000200 */
[----:B------:R-:W-:Y:S04]  /*e920*/  LDSM.16.M88.4 R56, [R234] ;  /* 0x00000000ea38783b */ /* 0x000fe80000000200 */
[----:B------:R-:W-:Y:S01]  /*e930*/  LDSM.16.M88.4 R48, [R234+0x1000] ;  /* 0x00100000ea30783b */ /* 0x000fe20000000200 */
[C---:B-1----:R-:W-:Y:S03]  /*e940*/  HMMA.16816.F32.BF16 R60, R8.reuse, R24, RZ ;  /* 0x00000018083c723c */ /* 0x042fe600000418ff */
[----:B------:R-:W-:Y:S04]  /*e950*/  LDSM.16.M88.4 R44, [R234+0x1800] ;  /* 0x00180000ea2c783b */ /* 0x000fe80000000200 */
[----:B------:R-:W-:Y:S01]  /*e960*/  LDSM.16.M88.4 R52, [R234+0x800] ;  /* 0x00080000ea34783b */ /* 0x000fe20000000200 */
[----:B------:R-:W-:Y:S08]  /*e970*/  HMMA.16816.F32.BF16 R108, R8, R26, RZ ;  /* 0x0000001a086c723c */ /* 0x000ff000000418ff */
[C---:B--2---:R-:W-:Y:S07]  /*e980*/  HMMA.16816.F32.BF16 R184, R12.reuse, R24, RZ ;  /* 0x000000180cb8723c */ /* 0x044fee00000418ff */
[C---:B------:R-:W-:Y:S01]  /*e990*/  LEA R24, P0, R6.reuse, c[0x0][0x1f8], 0x1 ;  /* 0x00007e0006187a11 */ /* 0x040fe200078008ff */
[----:B------:R-:W-:Y:S03]  /*e9a0*/  HMMA.16816.F32.BF16 R180, R12, R26, RZ ;  /* 0x0000001a0cb4723c */ /* 0x000fe600000418ff */
[----:B------:R-:W-:Y:S01]  /*e9b0*/  LEA.HI.X R25, R6, c[0x0][0x1fc], R0, 0x1, P0 ;  /* 0x00007f0006197a11 */ /* 0x000fe200000f0c00 */
[----:B------:R-:W-:-:S03]  /*e9c0*/  IMAD.MOV.U32 R0, RZ, RZ, 0x40 ;  /* 0x00000040ff007424 */ /* 0x000fc600078e00ff */
[C---:B------:R-:W-:Y:S01]  /*e9d0*/  IMAD.SHL.U32 R27, R3.reuse, 0x20, RZ ;  /* 0x00000020031b7824 */ /* 0x040fe200078e00ff */
[----:B---3--:R-:W-:Y:S01]  /*e9e0*/  HMMA.16816.F32.BF16 R64, R8, R20, RZ ;  /* 0x000000140840723c */ /* 0x008fe200000418ff */
[----:B------:R-:W-:-:S07]  /*e9f0*/  SHF.L.U64.HI R26, R3, R118, c[0x0][0x20c] ;  /* 0x00008300031a7619 */ /* 0x000fce0000010276 */
[C---:B------:R-:W-:Y:S07]  /*ea00*/  HMMA.16816.F32.BF16 R156, R12.reuse, R20, RZ ;  /* 0x000000140c9c723c */ /* 0x040fee00000418ff */
[----:B------:R-:W-:Y:S01]  /*ea10*/  IADD3 R20, P0, R27, R24, RZ ;  /* 0x000000181b147210 */ /* 0x000fe20007f1e0ff */
[----:B------:R-:W-:Y:S04]  /*ea20*/  HMMA.16816.F32.BF16 R176, R12, R22, RZ ;  /* 0x000000160cb0723c */ /* 0x000fe800000418ff */
[----:B------:R-:W-:Y:S01]  /*ea30*/  IMAD.X R21, R26, 0x1, R25, P0 ;  /* 0x000000011a157824 */ /* 0x000fe200000e0619 */
[----:B------:R-:W-:-:S03]  /*ea40*/  ISETP.GE.AND P0, PT, R72, c[0x0][0x1d4], PT ;  /* 0x0000750048007a0c */ /* 0x000fc60003f06270 */
[----:B----4-:R-:W-:Y:S01]  /*ea50*/  HMMA.16816.F32.BF16 R148, R12, R16, RZ ;  /* 0x000000100c94723c */ /* 0x010fe200000418ff */
[C---:B------:R-:W-:Y:S02]  /*ea60*/  ISETP.LT.OR P4, PT, R75.reuse, 0x1, P0 ;  /* 0x000000014b00780c */ /* 0x040fe40000781670 */
[C---:B------:R-:W-:Y:S02]  /*ea70*/  ISETP.LT.OR P3, PT, R75.reuse, 0x11, P0 ;  /* 0x000000114b00780c */ /* 0x040fe40000761670 */
[----:B------:R-:W-:-:S03]  /*ea80*/  ISETP.LT.OR P5, PT, R75, 0x31, P0 ;  /* 0x000000314b00780c */ /* 0x000fc600007a1670 */
[C---:B------:R-:W-:Y:S08]  /*ea90*/  HMMA.16816.F32.BF16 R172, R12.reuse, R18, RZ ;  /* 0x000000120cac723c */ /* 0x040ff000000418ff */
[C---:B------:R-:W-:Y:S08]  /*eaa0*/  HMMA.16816.F32.BF16 R144, R12.reuse, R28, RZ ;  /* 0x0000001c0c90723c */ /* 0x040ff000000418ff */
[C---:B------:R-:W-:Y:S08]  /*eab0*/  HMMA.16816.F32.BF16 R168, R12.reuse, R30, RZ ;  /* 0x0000001e0ca8723c */ /* 0x040ff000000418ff */
[C---:B------:R-:W-:Y:S08]  /*eac0*/  HMMA.16816.F32.BF16 R140, R12.reuse, R32, RZ ;  /* 0x000000200c8c723c */ /* 0x040ff000000418ff */
[C---:B-----5:R-:W-:Y:S08]  /*ead0*/  HMMA.16816.F32.BF16 R164, R12.reuse, R34, RZ ;  /* 0x000000220ca4723c */ /* 0x060ff000000418ff */
[C---:B------:R-:W-:Y:S08]  /*eae0*/  HMMA.16816.F32.BF16 R132, R12.reuse, R40, RZ ;  /* 0x000000280c84723c */ /* 0x040ff000000418ff */
[C---:B------:R-:W-:Y:S08]  /*eaf0*/  HMMA.16816.F32.BF16 R152, R12.reuse, R42, RZ ;  /* 0x0000002a0c98723c */ /* 0x040ff000000418ff */
[C---:B------:R-:W-:Y:S08]  /*eb00*/  HMMA.16816.F32.BF16 R128, R12.reuse, R36, RZ ;  /* 0x000000240c80723c */ /* 0x040ff000000418ff */
[----:B------:R-:W-:Y:S07]  /*eb10*/  HMMA.16816.F32.BF16 R136, R12, R38, RZ ;  /* 0x000000260c88723c */ /* 0x000fee00000418ff */
[-C--:B------:R-:W-:Y:S01]  /*eb20*/  IADD3 R14, P2, R20, R27.reuse, RZ ;  /* 0x0000001b140e7210 */ /* 0x080fe20007f5e0ff */
[----:B------:R-:W-:Y:S03]  /*eb30*/  HMMA.16816.F32.BF16 R68, R8, R16, RZ ;  /* 0x000000100844723c */ /* 0x000fe600000418ff */
[----:B------:R-:W-:Y:S01]  /*eb40*/  IADD3 R12, P1, R14, R27, RZ ;  /* 0x0000001b0e0c7210 */ /* 0x000fe20007f3e0ff */
[----:B------:R-:W-:-:S03]  /*eb50*/  IMAD.X R15, R21, 0x1, R26, P2 ;  /* 0x00000001150f7824 */ /* 0x000fc600010e061a */
[----:B------:R-:W-:Y:S01]  /*eb60*/  IADD3 R6, P2, R12, R27, RZ ;  /* 0x0000001b0c067210 */ /* 0x000fe20007f5e0ff */
[----:B------:R-:W-:Y:S01]  /*eb70*/  HMMA.16816.F32.BF16 R112, R8, R18, RZ ;  /* 0x000000120870723c */ /* 0x000fe200000418ff */
[----:B------:R-:W1:Y:S01]  /*eb80*/  LDSM.16.M88.4 R16, [R233+0x9100] ;  /* 0x00910000e910783b */ /* 0x000e620000000200 */
[----:B------:R-:W-:-:S04]  /*eb90*/  IMAD.X R13, R15, 0x1, R26, P1 ;  /* 0x000000010f0d7824 */ /* 0x000fc800008e061a */
[--C-:B------:R-:W-:Y:S01]  /*eba0*/  IMAD.X R7, R13, 0x1, R26.reuse, P2 ;  /* 0x000000010d077824 */ /* 0x100fe200010e061a */
[----:B------:R-:W-:Y:S01]  /*ebb0*/  ISETP.LT.OR P2, PT, R75, 0x21, P0 ;  /* 0x000000214b00780c */ /* 0x000fe20000741670 */
[C---:B------:R-:W-:Y:S08]  /*ebc0*/  HMMA.16816.F32.BF16 R80, R8.reuse, R32, RZ ;  /* 0x000000200850723c */ /* 0x040ff000000418ff */
[C---:B------:R-:W-:Y:S01]  /*ebd0*/  HMMA.16816.F32.BF16 R160, R8.reuse, R34, RZ ;  /* 0x0000002208a0723c */ /* 0x040fe200000418ff */
[----:B------:R-:W2:Y:S07]  /*ebe0*/  LDSM.16.M88.4 R32, [R234+0x2800] ;  /* 0x00280000ea20783b */ /* 0x000eae0000000200 */
[C---:B------:R-:W-:Y:S08]  /*ebf0*/  HMMA.16816.F32.BF16 R76, R8.reuse, R28, RZ ;  /* 0x0000001c084c723c */ /* 0x040ff000000418ff */
[C---:B------:R-:W-:Y:S08]  /*ec00*/  HMMA.16816.F32.BF16 R84, R8.reuse, R40, RZ ;  /* 0x000000280854723c */ /* 0x040ff000000418ff */
[C---:B------:R-:W-:Y:S01]  /*ec10*/  HMMA.16816.F32.BF16 R124, R8.reuse, R30, RZ ;  /* 0x0000001e087c723c */ /* 0x040fe200000418ff */
[----:B------:R-:W-:Y:S07]  /*ec20*/  LDSM.16.M88.4 R28, [R234+0x3000] ;  /* 0x00300000ea1c783b */ /* 0x000fee0000000200 */
[C---:B------:R-:W-:Y:S01]  /*ec30*/  HMMA.16816.F32.BF16 R192, R8.reuse, R42, RZ ;  /* 0x0000002a08c0723c */ /* 0x040fe200000418ff */
[----:B------:R-:W3:Y:S07]  /*ec40*/  LDSM.16.M88.4 R40, [R234+0x2000] ;  /* 0x00200000ea28783b */ /* 0x000eee0000000200 */
[C---:B------:R-:W-:Y:S07]  /*ec50*/  HMMA.16816.F32.BF16 R92, R8.reuse, R22, RZ ;  /* 0x00000016085c723c */ /* 0x040fee00000418ff */
[----:B------:R-:W-:Y:S01]  /*ec60*/  IADD3 R22, P1, R6, R27, RZ ;  /* 0x0000001b06167210 */ /* 0x000fe20007f3e0ff */
[----:B------:R-:W-:Y:S04]  /*ec70*/  HMMA.16816.F32.BF16 R88, R8, R36, RZ ;  /* 0x000000240858723c */ /* 0x000fe800000418ff */
[----:B------:R-:W-:Y:S01]  /*ec80*/  IMAD.X R23, R7, 0x1, R26, P1 ;  /* 0x0000000107177824 */ /* 0x000fe200008e061a */
[----:B------:R-:W-:-:S03]  /*ec90*/  ISETP.LT.OR P1, PT, R75, 0x61, P0 ;  /* 0x000000614b00780c */ /* 0x000fc60000721670 */
[----:B------:R-:W-:Y:S01]  /*eca0*/  HMMA.16816.F32.BF16 R188, R8, R38, RZ ;  /* 0x0000002608bc723c */ /* 0x000fe200000418ff */
[----:B------:R-:W4:Y:S04]  /*ecb0*/  LDSM.16.M88.4 R8, [R233+0x7100] ;  /* 0x00710000e908783b */ /* 0x000f280000000200 */
[----:B------:R-:W-:Y:S01]  /*ecc0*/  @!PT LDS RZ, [RZ] ;  /* 0x00000000fffff984 */ /* 0x000fe20000000800 */
[----:B------:R-:W-:Y:S01]  /*ecd0*/  @!PT LDS RZ, [RZ] ;  /* 0x00000000fffff984 */ /* 0x000fe20000000800 */
[----:B------:R-:W-:Y:S01]  /*ece0*/  @!PT LDS RZ, [RZ] ;  /* 0x00000000fffff984 */ /* 0x000fe20000000800 */
[----:B------:R2:W-:Y:S01]  /*ecf0*/  LDGSTS.E.BYPASS.LTC128B.128 [R241+0x100], [R24.64], !P4 ;  /* 0x0010000018f17fae */ /* 0x0005e2000e101d48 */
[----:B------:R-:W-:Y:S02]  /*ed00*/  ISETP.LT.OR P4, PT, R75, 0x41, P0 ;  /* 0x000000414b00780c */ /* 0x000fe40000781670 */
[----:B-1----:R-:W-:Y:S01]  /*ed10*/  HMMA.16816.F32.BF16 R120, R16, R56, R60 ;  /* 0x000000381078723c */ /* 0x002fe2000004183c */
[----:B------:R1:W-:Y:S01]  /*ed20*/  LDGSTS.E.BYPASS.LTC128B.128 [R241+0x900], [R20.64], !P3 ;  /* 0x0090000014f17fae */ /* 0x0003e2000d901d48 */
[----:B------:R-:W-:-:S03]  /*ed30*/  LOP3.LUT P3, RZ, R117, 0x4, RZ, 0xc0, !PT ;  /* 0x0000000475ff7812 */ /* 0x000fc6000786c0ff */
[----:B------:R1:W-:Y:S01]  /*ed40*/  LDGSTS.E.BYPASS.LTC128B.128 [R241+0x1100], [R14.64], !P2 ;  /* 0x011000000ef17fae */ /* 0x0003e2000d101d48 */
[----:B------:R-:W-:Y:S02]  /*ed50*/  ISETP.LT.OR P2, PT, R75, 0x51, P0 ;  /* 0x000000514b00780c */ /* 0x000fe40000741670 */
[----:B------:R-:W-:Y:S01]  /*ed60*/  SEL R0, R0, 0xffffffc0, !P3 ;  /* 0xffffffc000007807 */ /* 0x000fe20005800000 */
[----:B------:R1:W-:Y:S01]  /*ed70*/  LDGSTS.E.BYPASS.LTC128B.128 [R241+0x1900], [R12.64], !P5 ;  /* 0x019000000cf17fae */ /* 0x0003e2000e901d48 */
[----:B------:R-:W-:Y:S03]  /*ed80*/  HMMA.16816.F32.BF16 R100, R16, R48, R68 ;  /* 0x000000301064723c */ /* 0x000fe60000041844 */
[----:B------:R-:W-:Y:S01]  /*ed90*/  IMAD.IADD R229, R119, 0x1, R0 ;  /* 0x0000000177e57824 */ /* 0x000fe200078e0200 */
[----:B------:R3:W-:Y:S01]  /*eda0*/  LDGSTS.E.BYPASS.LTC128B.128 [R241+0x2100], [R6.64], !P4 ;  /* 0x0210000006f17fae */ /* 0x0007e2000e101d48 */
[----:B------:R-:W-:Y:S01]  /*edb0*/  IMAD.IADD R228, R0, 0x1, R234 ;  /* 0x0000000100e47824 */ /* 0x000fe200078e02ea */
[----:B------:R-:W-:-:S02]  /*edc0*/  LOP3.LUT R0, R5, R116, RZ, 0xfc, !PT ;  /* 0x0000007405007212 */ /* 0x000fc400078efcff */
[C---:B------:R-:W-:Y:S01]  /*edd0*/  HMMA.16816.F32.BF16 R208, R16.reuse, R46, R124 ;  /* 0x0000002e10d0723c */ /* 0x040fe2000004187c */
[----:B------:R3:W-:Y:S07]  /*ede0*/  LDGSTS.E.BYPASS.LTC128B.128 [R241+0x2900], [R22.64], !P2 ;  /* 0x0290000016f17fae */ /* 0x0007ee000d101d48 */
[C---:B--2---:R-:W-:Y:S08]  /*edf0*/  HMMA.16816.F32.BF16 R204, R16.reuse, R34, R192 ;  /* 0x0000002210cc723c */ /* 0x044ff000000418c0 */
[----:B------:R-:W-:Y:S01]  /*ee00*/  HMMA.16816.F32.BF16 R104, R16, R52, R64 ;  /* 0x000000341068723c */ /* 0x000fe20000041840 */
[----:B-1----:R-:W-:-:S05]  /*ee10*/  IADD3 R12, P0, R22, R27, RZ ;  /* 0x0000001b160c7210 */ /* 0x002fca0007f1e0ff */
[----:B------:R-:W-:Y:S02]  /*ee20*/  IMAD.X R13, R23, 0x1, R26, P0 ;  /* 0x00000001170d7824 */ /* 0x000fe400000e061a */
[C---:B------:R-:W-:Y:S03]  /*ee30*/  HMMA.16816.F32.BF16 R96, R16.reuse, R44, R76 ;  /* 0x0000002c1060723c */ /* 0x040fe6000004184c */
[----:B------:R1:W-:Y:S04]  /*ee40*/  LDGSTS.E.BYPASS.LTC128B.128 [R241+0x3100], [R12.64], !P1 ;  /* 0x031000000cf17fae */ /* 0x0003e8000c901d48 */
[----:B---3--:R-:W-:Y:S01]  /*ee50*/  LDSM.16.M88.4 R20, [R231+0x9100] ;  /* 0x00910000e714783b */ /* 0x008fe20000000200 */
[C---:B------:R-:W-:Y:S03]  /*ee60*/  HMMA.16816.F32.BF16 R36, R16.reuse, R40, R80 ;  /* 0x000000281024723c */ /* 0x040fe60000041850 */
[----:B------:R-:W2:Y:S04]  /*ee70*/  LDSM.16.M88.4 R60, [R229+0x5900] ;  /* 0x00590000e53c783b */ /* 0x000ea80000000200 */
[----:B------:R-:W3:Y:S01]  /*ee80*/  LDSM.16.M88.4 R72, [R229+0x4100] ;  /* 0x00410000e548783b */ /* 0x000ee20000000200 */
[C---:B------:R-:W-:Y:S03]  /*ee90*/  HMMA.16816.F32.BF16 R84, R16.reuse, R32, R84 ;  /* 0x000000201054723c */ /* 0x040fe60000041854 */
[----:B------:R-:W2:Y:S04]  /*eea0*/  LDSM.16.M88.4 R68, [R229+0x4900] ;  /* 0x00490000e544783b */ /* 0x000ea80000000200 */
[----:B------:R-:W2:Y:S01]  /*eeb0*/  LDSM.16.M88.4 R76, [R229+0x3900] ;  /* 0x00390000e54c783b */ /* 0x000ea20000000200 */
[C---:B------:R-:W-:Y:S03]  /*eec0*/  HMMA.16816.F32.BF16 R88, R16.reuse, R28, R88 ;  /* 0x0000001c1058723c */ /* 0x040fe60000041858 */
[----:B------:R-:W2:Y:S04]  /*eed0*/  LDSM.16.M88.4 R64, [R229+0x5100] ;  /* 0x00510000e540783b */ /* 0x000ea80000000200 */
[----:B------:R-:W2:Y:S01]  /*eee0*/  LDSM.16.M88.4 R80, [R229+0x6100] ;  /* 0x00610000e550783b */ /* 0x000ea20000000200 */
[C---:B------:R-:W-:Y:S03]  /*eef0*/  HMMA.16816.F32.BF16 R108, R16.reuse, R58, R108 ;  /* 0x0000003a106c723c */ /* 0x040fe6000004186c */
[----:B-1----:R-:W-:Y:S04]  /*ef00*/  LDSM.16.M88.4 R12, [R232+0x7100] ;  /* 0x00710000e80c783b */ /* 0x002fe80000000200 */
[----:B------:R-:W-:Y:S01]  /*ef10*/  LDSM.16.M88.4 R24, [R228+0x3000] ;  /* 0x00300000e418783b */ /* 0x000fe20000000200 */
[C---:B------:R-:W-:Y:S03]  /*ef20*/  HMMA.16816.F32.BF16 R236, R16.reuse, R54, R92 ;  /* 0x0000003610ec723c */ /* 0x040fe6000004185c */
[----:B------:R-:W1:Y:S04]  /*ef30*/  LDSM.16.M88.4 R92, [R229+0x6900] ;  /* 0x00690000e55c783b */ /* 0x000e680000000200 */
[----:B------:R-:W0:Y:S01]  /*ef40*/  LDGDEPBAR ;  /* 0x00000000000079af */ /* 0x000e220000000000 */
[C---:B------:R-:W-:Y:S08]  /*ef50*/  HMMA.16816.F32.BF16 R224, R16.reuse, R50, R112 ;  /* 0x0000003210e0723c */ /* 0x040ff00000041870 */
[C---:B------:R-:W-:Y:S08]  /*ef60*/  HMMA.16816.F32.BF16 R124, R16.reuse, R42, R160 ;  /* 0x0000002a107c723c */ /* 0x040ff000000418a0 */
[----:B------:R-:W-:Y:S01]  /*ef70*/  HMMA.16816.F32.BF16 R192, R16, R30, R188 ;  /* 0x0000001e10c0723c */ /* 0x000fe200000418bc */
[----:B------:R-:W1:Y:S07]  /*ef80*/  LDSM.16.M88.4 R16, [R231+0x7100] ;  /* 0x00710000e710783b */ /* 0x000e6e0000000200 */
[C---:B----4-:R-:W-:Y:S08]  /*ef90*/  HMMA.16816.F32.BF16 R188, R8.reuse, R56, R184 ;  /* 0x0000003808bc723c */ /* 0x050ff000000418b8 */
[C---:B------:R-:W-:Y:S08]  /*efa0*/  HMMA.16816.F32.BF16 R196, R8.reuse, R52, R156 ;  /* 0x0000003408c4723c */ /* 0x040ff0000004189c */
[C---:B------:R-:W-:Y:S08]  /*efb0*/  HMMA.16816.F32.BF16 R200, R8.reuse, R48, R148 ;  /* 0x0000003008c8723c */ /* 0x040ff00000041894 */
[C---:B------:R-:W-:Y:S08]  /*efc0*/  HMMA.16816.F32.BF16 R56, R8.reuse, R58, R180 ;  /* 0x0000003a0838723c */ /* 0x040ff000000418b4 */
[C---:B------:R-:W-:Y:S08]  /*efd0*/  HMMA.16816.F32.BF16 R52, R8.reuse, R54, R176 ;  /* 0x000000360834723c */ /* 0x040ff000000418b0 */
[C---:B------:R-:W-:Y:S01]  /*efe0*/  HMMA.16816.F32.BF16 R148, R8.reuse, R50, R172 ;  /* 0x000000320894723c */ /* 0x040fe200000418ac */
[----:B------:R-:W-:Y:S07]  /*eff0*/  LDSM.16.M88.4 R48, [R228] ;  /* 0x00000000e430783b */ /* 0x000fee0000000200 */
[C---:B------:R-:W-:Y:S08]  /*f000*/  HMMA.16816.F32.BF16 R212, R8.reuse, R44, R144 ;  /* 0x0000002c08d4723c */ /* 0x040ff00000041890 */
[C---:B------:R-:W-:Y:S01]  /*f010*/  HMMA.16816.F32.BF16 R160, R8.reuse, R46, R168 ;  /* 0x0000002e08a0723c */ /* 0x040fe200000418a8 */
[----:B------:R-:W-:Y:S07]  /*f020*/  LDSM.16.M88.4 R44, [R228+0x800] ;  /* 0x00080000e42c783b */ /* 0x000fee0000000200 */
[C---:B------:R-:W-:Y:S08]  /*f030*/  HMMA.16816.F32.BF16 R216, R8.reuse, R40, R140 ;  /* 0x0000002808d8723c */ /* 0x040ff0000004188c */
[C---:B------:R-:W-:Y:S08]  /*f040*/  HMMA.16816.F32.BF16 R220, R8.reuse, R32, R132 ;  /* 0x0000002008dc723c */ /* 0x040ff00000041884 */
[C---:B------:R-:W-:Y:S08]  /*f050*/  HMMA.16816.F32.BF16 R244, R8.reuse, R28, R128 ;  /* 0x0000001c08f4723c */ /* 0x040ff00000041880 */
[C---:B------:R-:W-:Y:S01]  /*f060*/  HMMA.16816.F32.BF16 R180, R8.reuse, R42, R164 ;  /* 0x0000002a08b4723c */ /* 0x040fe200000418a4 */
[----:B------:R-:W-:Y:S07]  /*f070*/  LDSM.16.M88.4 R40, [R228+0x1000] ;  /* 0x00100000e428783b */ /* 0x000fee0000000200 */
[C---:B------:R-:W-:Y:S01]  /*f080*/  HMMA.16816.F32.BF16 R184, R8.reuse, R34, R152 ;  /* 0x0000002208b8723c */ /* 0x040fe20000041898 */
[----:B------:R-:W-:Y:S07]  /*f090*/  LDSM.16.M88.4 R32, [R228+0x2000] ;  /* 0x00200000e420783b */ /* 0x000fee0000000200 */
[----:B------:R-:W-:Y:S01]  /*f0a0*/  HMMA.16816.F32.BF16 R176, R8, R30, R136 ;  /* 0x0000001e08b0723c */ /* 0x000fe20000041888 */
[----:B------:R-:W4:Y:S04]  /*f0b0*/  LDSM.16.M88.4 R8, [R232+0x9100] ;  /* 0x00910000e808783b */ /* 0x000f280000000200 */
[----:B------:R-:W-:Y:S03]  /*f0c0*/  LDSM.16.M88.4 R28, [R228+0x2800] ;  /* 0x00280000e41c783b */ /* 0x000fe60000000200 */
[----:B--2---:R-:W-:Y:S01]  /*f0d0*/  HMMA.16816.F32.BF16 R152, R20, R60, R36 ;  /* 0x0000003c1498723c */ /* 0x004fe20000041824 */
[----:B------:R-:W2:Y:S01]  /*f0e0*/  LDSM.16.M88.4 R36, [R228+0x1800] ;  /* 0x00180000e424783b */ /* 0x000ea20000000200 */
[----:B------:R-:W-:-:S06]  /*f0f0*/  DEPBAR.LE SB0, 0x0 ;  /* 0x000080000000791a */ /* 0x000fcc0000000000 */
[C---:B---3--:R-:W-:Y:S08]  /*f100*/  HMMA.16816.F32.BF16 R168, R20.reuse, R72, R104 ;  /* 0x0000004814a8723c */ /* 0x048ff00000041868 */
[C---:B------:R-:W-:Y:S08]  /*f110*/  HMMA.16816.F32.BF16 R164, R20.reuse, R68, R100 ;  /* 0x0000004414a4723c */ /* 0x040ff00000041864 */
[C---:B------:R-:W-:Y:S08]  /*f120*/  HMMA.16816.F32.BF16 R172, R20.reuse, R76, R120 ;  /* 0x0000004c14ac723c */ /* 0x040ff00000041878 */
[C---:B------:R-:W-:Y:S08]  /*f130*/  HMMA.16816.F32.BF16 R156, R20.reuse, R64, R96 ;  /* 0x00000040149c723c */ /* 0x040ff00000041860 */
[C---:B------:R-:W-:Y:S08]  /*f140*/  HMMA.16816.F32.BF16 R144, R20.reuse, R80, R84 ;  /* 0x000000501490723c */ /* 0x040ff00000041854 */
[C---:B-1----:R-:W-:Y:S08]  /*f150*/  HMMA.16816.F32.BF16 R112, R20.reuse, R92, R88 ;  /* 0x0000005c1470723c */ /* 0x042ff00000041858 */
[----:B------:R-:W-:Y:S08]  /*f160*/  HMMA.16816.F32.BF16 R140, R20, R78, R108 ;  /* 0x0000004e148c723c */ /* 0x000ff0000004186c */
[C---:B------:R-:W-:Y:S08]  /*f170*/  HMMA.16816.F32.BF16 R104, R16.reuse, R76, R188 ;  /* 0x0000004c1068723c */ /* 0x040ff000000418bc */
[----:B------:R-:W-:Y:S08]  /*f180*/  HMMA.16816.F32.BF16 R100, R16, R78, R56 ;  /* 0x0000004e1064723c */ /* 0x000ff00000041838 */
[C---:B------:R-:W-:Y:S07]  /*f190*/  HMMA.16816.F32.BF16 R136, R20.reuse, R74, R236 ;  /* 0x0000004a1488723c */ /* 0x040fee00000418ec */
[C---:B------:R-:W-:Y:S01]  /*f1a0*/  IADD3 R239, R234.reuse, 0x1000, RZ ;  /* 0x00001000eaef7810 */ /* 0x040fe20007ffe0ff */
[----:B------:R-:W-:Y:S01]  /*f1b0*/  HMMA.16816.F32.BF16 R132, R20, R70, R224 ;  /* 0x000000461484723c */ /* 0x000fe200000418e0 */
[----:B------:R-:W-:-:S02]  /*f1c0*/  IADD3 R238, R234, 0x1800, RZ ;  /* 0x00001800eaee7810 */ /* 0x000fc40007ffe0ff */
[C---:B------:R-:W-:Y:S02]  /*f1d0*/  IADD3 R237, R234.reuse, 0x2000, RZ ;  /* 0x00002000eaed7810 */ /* 0x040fe40007ffe0ff */
[----:B------:R-:W-:-:S03]  /*f1e0*/  IADD3 R236, R234, 0x2800, RZ ;  /* 0x00002800eaec7810 */ /* 0x000fc60007ffe0ff */
[C---:B------:R-:W-:Y:S08]  /*f1f0*/  HMMA.16816.F32.BF16 R96, R16.reuse, R72, R196 ;  /* 0x000000481060723c */ /* 0x040ff000000418c4 */
[C---:B------:R-:W-:Y:S08]  /*f200*/  HMMA.16816.F32.BF16 R88, R16.reuse, R74, R52 ;  /* 0x0000004a1058723c */ /* 0x040ff00000041834 */
[C---:B------:R-:W-:Y:S08]  /*f210*/  HMMA.16816.F32.BF16 R84, R16.reuse, R68, R200 ;  /* 0x000000441054723c */ /* 0x040ff000000418c8 */
[----:B------:R-:W-:Y:S08]  /*f220*/  HMMA.16816.F32.BF16 R76, R16, R70, R148 ;  /* 0x00000046104c723c */ /* 0x000ff00000041894 */
[----:B------:R-:W-:Y:S07]  /*f230*/  HMMA.16816.F32.BF16 R128, R20, R66, R208 ;  /* 0x000000421480723c */ /* 0x000fee00000418d0 */
[----:B------:R-:W-:Y:S01]  /*f240*/  IMAD.MOV.U32 R211, RZ, RZ, R235 ;  /* 0x000000ffffd37224 */ /* 0x000fe200078e00eb */
[----:B------:R-:W-:Y:S01]  /*f250*/  HMMA.16816.F32.BF16 R72, R16, R64, R212 ;  /* 0x000000401048723c */ /* 0x000fe200000418d4 */
[----:B------:R-:W-:-:S03]  /*f260*/  IADD3 R235, R234, 0x3000, RZ ;  /* 0x00003000eaeb7810 */ /* 0x000fc60007ffe0ff */
[----:B------:R-:W-:-:S04]  /*f270*/  ISETP.GE.AND P0, PT, R211, 0x2, PT ;  /* 0x00000002d300780c */ /* 0x000fc80003f06270 */
[----:B------:R-:W-:Y:S08]  /*f280*/  HMMA.16816.F32.BF16 R68, R16, R66, R160 ;  /* 0x000000421044723c */ /* 0x000ff000000418a0 */
        /* <DEDUP_REMOVED lines=9> */
[C---:B----4-:R-:W-:Y:S08]  /*f320*/  HMMA.16816.F32.BF16 R172, R8.reuse, R48, R172 ;  /* 0x0000003008ac723c */ /* 0x050ff000000418ac */
[C---:B------:R-:W-:Y:S08]  /*f330*/  HMMA.16816.F32.BF16 R140, R8.reuse, R50, R140 ;  /* 0x00000032088c723c */ /* 0x040ff0000004188c */
        /* <DEDUP_REMOVED lines=8> */
[C---:B--2---:R-:W-:Y:S08]  /*f3c0*/  HMMA.16816.F32.BF16 R156, R8.reuse, R36, R156 ;  /* 0x00000024089c723c */ /* 0x044ff0000004189c */
        /* <DEDUP_REMOVED lines=19> */
[----:B------:R-:W2:Y:S04]  /*f500*/  LDL.64 R226, [R1+0x68] ;  /* 0x0000680001e27983 */ /* 0x000ea80000100a00 */
[----:B------:R-:W3:Y:S01]  /*f510*/  LDL R3, [R1+0x60] ;  /* 0x0000600001037983 */ /* 0x000ee20000100800 */
[----:B------:R-:W-:Y:S01]  /*f520*/  SHF.L.U32 R16, R252, 0x5, RZ ;  /* 0x00000005fc107819 */ /* 0x000fe200000006ff */
[----:B--2---:R-:W-:-:S02]  /*f530*/  IMAD.MOV.U32 R224, RZ, RZ, R226 ;  /* 0x000000ffffe07224 */ /* 0x004fc400078e00e2 */
[----:B------:R-:W-:Y:S01]  /*f540*/  IMAD.MOV.U32 R226, RZ, RZ, 0x70 ;  /* 0x00000070ffe27424 */ /* 0x000fe200078e00ff */
[----:B---3--:R-:W-:Y:S01]  /*f550*/  LOP3.LUT P5, RZ, R3, 0x1, RZ, 0xc0, !PT ;  /* 0x0000000103ff7812 */ /* 0x008fe200078ac0ff */
[----:B------:R-:W-:Y:S01]  /*f560*/  IMAD.MOV.U32 R225, RZ, RZ, R227 ;  /* 0x000000ffffe17224 */ /* 0x000fe200078e00e3 */
[----:B------:R-:W-:Y:S01]  /*f570*/  IADD3 R3, R211, -0x2, RZ ;  /* 0xfffffffed3037810 */ /* 0x000fe20007ffe0ff */
[----:B------:R-:W-:-:S03]  /*f580*/  IMAD.WIDE.U32 R226, R226, c[0x0][0x1e0], RZ ;  /* 0x00007800e2e27a25 */ /* 0x000fc600078e00ff */
        /* <DEDUP_REMOVED lines=15> */
[----:B------:R1:W-:Y:S03]  /*f680*/  LDGSTS.E.BYPASS.LTC128B.128 [R241+0x3900], [R6.64], !P5 ;  /* 0x0390000006f17fae */ /* 0x0003e6000e901d48 */
[----:B------:R-:W-:Y:S01]  /*f690*/  IADD3.X R13, R5, R15, RZ, P0, !PT ;  /* 0x0000000f050d7210 */ /* 0x000fe200007fe4ff */
[----:B------:R2:W-:Y:S01]  /*f6a0*/  LDGSTS.E.BYPASS.LTC128B.128 [R241+0x4100], [R14.64], !P5 ;  /* 0x041000000ef17fae */ /* 0x0005e2000e901d48 */
[----:B------:R-:W-:-:S03]  /*f6b0*/  IADD3 R8, P0, R16, R10, RZ ;  /* 0x0000000a10087210 */ /* 0x000fc60007f1e0ff */
[C---:B------:R-:W-:Y:S01]  /*f6c0*/  IMAD.X R11, R5.reuse, 0x1, R13, P1 ;  /* 0x00000001050b7824 */ /* 0x040fe200008e060d */
        /* <DEDUP_REMOVED lines=10> */
.L_x_724:
[----:B------:R-:W-:Y:S01]  /*f770*/  FMUL.FTZ R3, R105, c[0x0][0x320] ;  /* 0x0000c80069037a20 */ /* 0x000fe20000410000 */
[----:B------:R-:W2:Y:S03]  /*f780*/  LDL R199, [R1+0x44] ;  /* 0x0000440001c77983 */ /* 0x000ea60000100800 */
[----:B------:R1:W4:Y:S01]  /*f790*/  MUFU.TANH R22, R3 ;  /* 0x0000000300167308 */ /* 0x0003220000002400 */
[----:B---3--:R-:W3:Y:S04]  /*f7a0*/  LDL.LU R204, [R1+0x18] ;  /* 0x0000180001cc7983 */ /* 0x008ee80000300800 */
[----:B------:R-:W-:Y:S04]  /*f7b0*/  STL [R1+0xac], R239 ;  /* 0x0000acef01007387 */ /* 0x000fe80000100800 */
[----:B------:R-:W-:Y:S04]  /*f7c0*/  STL [R1+0xa8], R238 ;  /* 0x0000a8ee01007387 */ /* 0x000fe80000100800 */
[----:B------:R-:W-:Y:S01]  /*f7d0*/  STL [R1+0xa4], R237 ;  /* 0x0000a4ed01007387 */ /* 0x000fe20000100800 */
[----:B-1----:R-:W-:-:S03]  /*f7e0*/  FMUL.FTZ R3, R100, c[0x0][0x320] ;  /* 0x0000c80064037a20 */ /* 0x002fc60000410000 */
[----:B------:R-:W-:Y:S01]  /*f7f0*/  STL [R1+0xa0], R236 ;  /* 0x0000a0ec01007387 */ /* 0x000fe20000100800 */
[----:B------:R1:W1:Y:S03]  /*f800*/  MUFU.TANH R92, R3 ;  /* 0x00000003005c7308 */ /* 0x0002660000002400 */
[----:B------:R-:W-:Y:S04]  /*f810*/  STL [R1+0x9c], R235 ;  /* 0x00009ceb01007387 */ /* 0x000fe80000100800 */
[----:B------:R-:W-:Y:S04]  /*f820*/  STL [R1+0x98], R234 ;  /* 0x000098ea01007387 */ /* 0x000fe80000100800 */
[----:B------:R4:W-:Y:S01]  /*f830*/  STL [R1+0x94], R233 ;  /* 0x000094e901007387 */ /* 0x0009e20000100800 */
[----:B------:R-:W-:Y:S01]  /*f840*/  FMUL.FTZ R5, R122, c[0x0][0x320] ;  /* 0x0000c8007a057a20 */ /* 0x000fe20000410000 */
[----:B------:R-:W-:-:S02]  /*f850*/  SHF.R.S32.HI R6, RZ, 0x1f, R248 ;  /* 0x0000001fff067819 */ /* 0x000fc400000114f8 */
[----:B------:R-:W-:Y:S01]  /*f860*/  LEA.HI R7, R249, R250, RZ, 0x2 ;  /* 0x000000faf9077211 */ /* 0x000fe200078f10ff */
[----:B------:R-:W-:Y:S01]  /*f870*/  FMUL.FTZ R9, R112, c[0x0][0x320] ;  /* 0x0000c80070097a20 */ /* 0x000fe20000410000 */
[----:B------:R-:W0:Y:S01]  /*f880*/  LDGDEPBAR ;  /* 0x00000000000079af */ /* 0x000e220000000000 */
[----:B-1----:R-:W-:-:S04]  /*f890*/  FMUL.FTZ R3, R101, c[0x0][0x320] ;  /* 0x0000c80065037a20 */ /* 0x002fc80000410000 */
[----:B------:R1:W-:Y:S01]  /*f8a0*/  MUFU.TANH R93, R3 ;  /* 0x00000003005d7308 */ /* 0x0003e20000002400 */
[----:B----4-:R-:W4:Y:S01]  /*f8b0*/  LDL R233, [R1+0x40] ;  /* 0x0000400001e97983 */ /* 0x010f220000100800 */
[----:B------:R-:W-:Y:S01]  /*f8c0*/  LEA.HI R6, R6, R248, RZ, 0x2 ;  /* 0x000000f806067211 */ /* 0x000fe200078f10ff */
[----:B-1----:R-:W-:-:S05]  /*f8d0*/  FMUL.FTZ R3, R96, c[0x0][0x320] ;  /* 0x0000c80060037a20 */ /* 0x002fca0000410000 */
[----:B------:R-:W-:Y:S01]  /*f8e0*/  MUFU.TANH R24, R9 ;  /* 0x0000000900187308 */ /* 0x000fe20000002400 */
[----:B------:R-:W-:Y:S01]  /*f8f0*/  STL [R1+0x90], R232 ;  /* 0x000090e801007387 */ /* 0x000fe20000100800 */
[----:B------:R-:W-:Y:S01]  /*f900*/  LOP3.LUT R8, R6, 0xffffffc, RZ, 0xc0, !PT ;  /* 0x0ffffffc06087812 */ /* 0x000fe200078ec0ff */
[----:B------:R-:W-:Y:S02]  /*f910*/  FMUL.FTZ R6, R123, c[0x0][0x320] ;  /* 0x0000c8007b067a20 */ /* 0x000fe40000410000 */
[----:B------:R-:W-:Y:S01]  /*f920*/  STL [R1+0x8c], R231 ;  /* 0x00008ce701007387 */ /* 0x000fe20000100800 */
[----:B------:R-:W-:Y:S02]  /*f930*/  FMUL.FTZ R19, R111, c[0x0][0x320] ;  /* 0x0000c8006f137a20 */ /* 0x000fe40000410000 */
[----:B------:R1:W-:Y:S01]  /*f940*/  MUFU.TANH R94, R3 ;  /* 0x00000003005e7308 */ /* 0x0003e20000002400 */
[----:B------:R-:W-:Y:S01]  /*f950*/  IMAD.IADD R11, R248, 0x1, -R8 ;  /* 0x00000001f80b7824 */ /* 0x000fe200078e0a08 */
[----:B------:R-:W-:Y:S01]  /*f960*/  STL [R1+0x88], R230 ;  /* 0x000088e601007387 */ /* 0x000fe20000100800 */
[----:B------:R-:W-:-:S02]  /*f970*/  IMAD.SHL.U32 R224, R0, 0x2, RZ ;  /* 0x0000000200e07824 */ /* 0x000fc400078e00ff */
[----:B------:R-:W-:Y:S01]  /*f980*/  FMUL.FTZ R27, R59, c[0x0][0x320] ;  /* 0x0000c8003b1b7a20 */ /* 0x000fe20000410000 */
[----:B------:R-:W-:Y:S01]  /*f990*/  STL [R1+0x84], R229 ;  /* 0x000084e501007387 */ /* 0x000fe20000100800 */
[----:B------:R-:W-:Y:S01]  /*f9a0*/  IMAD R227, R2, 0x2, R224 ;  /* 0x0000000202e37824 */ /* 0x000fe200078e02e0 */
[----:B------:R-:W-:Y:S02]  /*f9b0*/  LEA R225, R4, R224, 0x1 ;  /* 0x000000e004e17211 */ /* 0x000fe400078e08ff */
[----:B------:R-:W-:Y:S01]  /*f9c0*/  STL [R1+0x80], R228 ;  /* 0x000080e401007387 */ /* 0x000fe20000100800 */
[----:B------:R-:W-:Y:S02]  /*f9d0*/  MUFU.TANH R27, R27 ;  /* 0x0000001b001b7308 */ /* 0x000fe40000002400 */
[----:B------:R-:W-:Y:S01]  /*f9e0*/  IMAD R226, R2, 0x2, R225 ;  /* 0x0000000202e27824 */ /* 0x000fe200078e02e1 */
[----:B------:R-:W-:Y:S01]  /*f9f0*/  STL [R1+0x7c], R119 ;  /* 0x00007c7701007387 */ /* 0x000fe20000100800 */
[----:B-1----:R-:W-:-:S04]  /*fa00*/  FMUL.FTZ R3, R97, c[0x0][0x320] ;  /* 0x0000c80061037a20 */ /* 0x002fc80000410000 */
        /* <DEDUP_REMOVED lines=30> */
[----:B------:R-:W-:Y:S08]  /*fbf0*/  MUFU.TANH R56, R6 ;  /* 0x0000000600387308 */ /* 0x000ff00000002400 */
[----:B------:R1:W-:Y:S02]  /*fc00*/  MUFU.TANH R88, R3 ;  /* 0x0000000300587308 */ /* 0x0003e40000002400 */
[----:B-1----:R-:W-:-:S06]  /*fc10*/  FMUL.FTZ R3, R57, c[0x0][0x320] ;  /* 0x0000c80039037a20 */ /* 0x002fcc0000410000 */
[----:B------:R1:W-:Y:S02]  /*fc20*/  MUFU.TANH R85, R3 ;  /* 0x0000000300557308 */ /* 0x0003e40000002400 */
[----:B-1----:R-:W-:-:S06]  /*fc30*/  FMUL.FTZ R3, R52, c[0x0][0x320] ;  /* 0x0000c80034037a20 */ /* 0x002fcc0000410000 */
[----:B------:R1:W-:Y:S08]  /*fc40*/  MUFU.TANH R52, R5 ;  /* 0x0000000500347308 */ /* 0x0003f00000002400 */
[----:B------:R2:W-:Y:S01]  /*fc50*/  MUFU.TANH R82, R3 ;  /* 0x0000000300527308 */ /* 0x0005e20000002400 */
[----:B-1----:R-:W-:-:S05]  /*fc60*/  LOP3.LUT R5, R7, 0xfffffffc, RZ, 0xc0, !PT ;  /* 0xfffffffc07057812 */ /* 0x002fca00078ec0ff */
[----:B------:R-:W-:Y:S02]  /*fc70*/  IMAD.IADD R5, R250, 0x1, -R5 ;  /* 0x00000001fa057824 */ /* 0x000fe400078e0a05 */
[----:B--2---:R-:W-:-:S03]  /*fc80*/  FMUL.FTZ R3, R53, c[0x0][0x320] ;  /* 0x0000c80035037a20 */ /* 0x004fc60000410000 */
[----:B------:R-:W-:Y:S01]  /*fc90*/  LEA.HI R6, R5, R5, RZ, 0x1 ;  /* 0x0000000505067211 */ /* 0x000fe200078f08ff */
[----:B------:R1:W-:Y:S03]  /*fca0*/  MUFU.TANH R84, R3 ;  /* 0x0000000300547308 */ /* 0x0003e60000002400 */
[C---:B------:R-:W-:Y:S02]  /*fcb0*/  SHF.L.U32 R10, R6.reuse, 0x5, RZ ;  /* 0x00000005060a7819 */ /* 0x040fe400000006ff */
[----:B------:R-:W-:Y:S02]  /*fcc0*/  LOP3.LUT R6, R6, 0x1ffffffe, RZ, 0xc0, !PT ;  /* 0x1ffffffe06067812 */ /* 0x000fe400078ec0ff */
[----:B------:R-:W-:Y:S01]  /*fcd0*/  LOP3.LUT R9, R10, 0xffffffc0, RZ, 0xc0, !PT ;  /* 0xffffffc00a097812 */ /* 0x000fe200078ec0ff */
        /* <DEDUP_REMOVED lines=9> */
[----:B------:R1:W2:Y:S02]  /*fd70*/  MUFU.TANH R20, R3 ;  /* 0x0000000300147308 */ /* 0x0002a40000002400 */
        /* <DEDUP_REMOVED lines=123> */
[----:B------:R-:W-:-:S04]  /*10530*/  LEA.HI R7, R7, R3, RZ, 0x2 ;  /* 0x0000000307077211 */ /* 0x000fc800078f10ff */
[C---:B---3--:R-:W-:Y:S02]  /*10540*/  LEA.HI.SX32 R8, R7.reuse, R204, 0x1e ;  /* 0x000000cc07087211 */ /* 0x048fe400078ff2ff */
[----:B------:R-:W-:-:S03]  /*10550*/  LOP3.LUT R7, R7, 0x7ffffffc, RZ, 0xc0, !PT ;  /* 0x7ffffffc07077812 */ /* 0x000fc600078ec0ff */
[----:B------:R-:W-:Y:S02]  /*10560*/  IMAD R11, R11, 0x10, R8 ;  /* 0x000000100b0b7824 */ /* 0x000fe400078e0208 */
[----:B------:R-:W-:Y:S02]  /*10570*/  IMAD.IADD R8, R5, 0x1, -R6 ;  /* 0x0000000105087824 */ /* 0x000fe400078e0a06 */
[----:B------:R-:W-:Y:S02]  /*10580*/  IMAD.IADD R6, R9, 0x1, R11 ;  /* 0x0000000109067824 */ /* 0x000fe400078e020b */
[----:B------:R-:W-:Y:S02]  /*10590*/  IMAD.IADD R7, R3, 0x1, -R7 ;  /* 0x0000000103077824 */ /* 0x000fe400078e0a07 */
[----:B------:R-:W-:Y:S01]  /*105a0*/  IMAD.IADD R3, R199, 0x1, R242 ;  /* 0x00000001c7037824 */ /* 0x000fe200078e02f2 */
[----:B------:R-:W-:Y:S01]  /*105b0*/  LEA R12, R8, R6, 0x3 ;  /* 0x00000006080c7211 */ /* 0x000fe200078e18ff */
[----:B------:R-:W-:Y:S01]  /*105c0*/  FMUL.FTZ R5, R113, c[0x0][0x320] ;  /* 0x0000c80071057a20 */ /* 0x000fe20000410000 */
[----:B------:R-:W-:Y:S01]  /*105d0*/  SHF.L.U32 R13, R7, 0x1, RZ ;  /* 0x00000001070d7819 */ /* 0x000fe200000006ff */
[----:B------:R-:W-:-:S02]  /*105e0*/  FMUL.FTZ R7, R156, c[0x0][0x320] ;  /* 0x0000c8009c077a20 */ /* 0x000fc40000410000 */
[----:B------:R-:W-:Y:S01]  /*105f0*/  @P6 IMAD.HI.U32 R6, R12, c[0x0][0x2c8], RZ ;  /* 0x0000b2000c066a27 */ /* 0x000fe200078e00ff */
[----:B------:R4:W-:Y:S01]  /*10600*/  STL [R1+0x24], R12 ;  /* 0x0000240c01007387 */ /* 0x0009e20000100800 */
[----:B------:R1:W-:Y:S02]  /*10610*/  MUFU.TANH R18, R5 ;  /* 0x0000000500127308 */ /* 0x0003e40000002400 */
[----:B------:R-:W-:Y:S01]  /*10620*/  IMAD.MOV.U32 R11, RZ, RZ, R12 ;  /* 0x000000ffff0b7224 */ /* 0x000fe200078e000c */
[----:B------:R-:W-:Y:S01]  /*10630*/  @P6 SHF.R.U32.HI R11, RZ, c[0x0][0x2cc], R6 ;  /* 0x0000b300ff0b6a19 */ /* 0x000fe20000011606 */
[----:B------:R3:W-:Y:S01]  /*10640*/  STL [R1+0x28], R13 ;  /* 0x0000280d01007387 */ /* 0x0007e20000100800 */
[----:B------:R-:W-:-:S03]  /*10650*/  IADD3 R6, -R13, 0x1, R3 ;  /* 0x000000010d067810 */ /* 0x000fc60007ffe103 */
[----:B------:R-:W2:Y:S01]  /*10660*/  SHFL.IDX PT, R8, R11, RZ, 0x1c1f ;  /* 0x001c1fff0b087589 */ /* 0x000ea200000e0000 */
[----:B------:R-:W-:Y:S03]  /*10670*/  MUFU.TANH R7, R7 ;  /* 0x0000000700077308 */ /* 0x000fe60000002400 */
[----:B------:R-:W-:Y:S01]  /*10680*/  SHFL.IDX PT, R9, R11, 0x2, 0x1c1f ;  /* 0x005c1f000b097f89 */ /* 0x000fe200000e0000 */
[----:B-1----:R-:W-:-:S03]  /*10690*/  FMUL.FTZ R5, R114, c[0x0][0x320] ;  /* 0x0000c80072057a20 */ /* 0x002fc60000410000 */
[----:B------:R-:W1:Y:S01]  /*106a0*/  SHFL.IDX PT, R10, R11, 0x3, 0x1c1f ;  /* 0x007c1f000b0a7f89 */ /* 0x000e6200000e0000 */
[----:B------:R2:W-:Y:S01]  /*106b0*/  MUFU.TANH R48, R5 ;  /* 0x0000000500307308 */ /* 0x0005e20000002400 */
[----:B----4-:R-:W-:Y:S02]  /*106c0*/  IMAD.IADD R12, R6, 0x1, -R233 ;  /* 0x00000001060c7824 */ /* 0x010fe400078e0ae9 */
[----:B---3--:R-:W-:Y:S02]  /*106d0*/  IMAD.IADD R13, R3, 0x1, -R13 ;  /* 0x00000001030d7824 */ /* 0x008fe400078e0a0d */
[----:B--2---:R-:W-:Y:S02]  /*106e0*/  IMAD.IADD R3, R12, 0x1, R8 ;  /* 0x000000010c037824 */ /* 0x004fe400078e0208 */
[----:B------:R-:W-:Y:S02]  /*106f0*/  FMUL.FTZ R8, R110, c[0x0][0x320] ;  /* 0x0000c8006e087a20 */ /* 0x000fe40000410000 */
[----:B------:R-:W-:Y:S01]  /*10700*/  FMUL.FTZ R5, R115, c[0x0][0x320] ;  /* 0x0000c80073057a20 */ /* 0x000fe20000410000 */
[----:B------:R-:W-:-:S03]  /*10710*/  IMNMX R3, R13, R3, PT ;  /* 0x000000030d037217 */ /* 0x000fc60003800200 */
[----:B------:R2:W-:Y:S01]  /*10720*/  MUFU.TANH R49, R5 ;  /* 0x0000000500317308 */ /* 0x0005e20000002400 */
[C---:B------:R-:W-:Y:S01]  /*10730*/  ISETP.GT.AND P1, PT, R3.reuse, 0x1, PT ;  /* 0x000000010300780c */ /* 0x040fe20003f24270 */
[----:B-1----:R-:W-:Y:S01]  /*10740*/  IMAD.IADD R6, R12, 0x1, R10 ;  /* 0x000000010c067824 */ /* 0x002fe200078e020a */
[C---:B------:R-:W-:Y:S02]  /*10750*/  ISETP.GT.AND P2, PT, R3.reuse, 0x8, PT ;  /* 0x000000080300780c */ /* 0x040fe40003f44270 */
[C---:B------:R-:W-:Y:S02]  /*10760*/  ISETP.GT.AND P0, PT, R3.reuse, RZ, PT ;  /* 0x000000ff0300720c */ /* 0x040fe40003f04270 */
[----:B------:R-:W-:Y:S02]  /*10770*/  FSEL R22, R22, -INF , P1 ;  /* 0xff80000016167808 */ /* 0x000fe40000800000 */
[----:B------:R-:W-:Y:S02]  /*10780*/  FSEL R92, R92, -INF , P2 ;  /* 0xff8000005c5c7808 */ /* 0x000fe40001000000 */
[----:B------:R-:W-:-:S02]  /*10790*/  ISETP.GT.AND P1, PT, R3, 0x18, PT ;  /* 0x000000180300780c */ /* 0x000fc40003f24270 */
[C---:B------:R-:W-:Y:S02]  /*107a0*/  ISETP.GT.AND P2, PT, R3.reuse, 0x19, PT ;  /* 0x000000190300780c */ /* 0x040fe40003f44270 */
[----:B------:R-:W-:Y:S01]  /*107b0*/  FSEL R20, R20, -INF , P0 ;  /* 0xff80000014147808 */ /* 0x000fe20000000000 */
[----:B--2---:R-:W-:Y:S01]  /*107c0*/  FMUL.FTZ R5, R136, c[0x0][0x320] ;  /* 0x0000c80088057a20 */ /* 0x004fe20000410000 */
[C---:B------:R-:W-:Y:S02]  /*107d0*/  ISETP.GT.AND P3, PT, R3.reuse, 0x9, PT ;  /* 0x000000090300780c */ /* 0x040fe40003f64270 */
[C---:B------:R-:W-:Y:S01]  /*107e0*/  ISETP.GT.AND P4, PT, R3.reuse, 0x10, PT ;  /* 0x000000100300780c */ /* 0x040fe20003f84270 */
[----:B------:R1:W2:Y:S01]  /*107f0*/  MUFU.TANH R17, R5 ;  /* 0x0000000500117308 */ /* 0x0002a20000002400 */
[----:B------:R-:W-:Y:S02]  /*10800*/  ISETP.GT.AND P0, PT, R3, 0x11, PT ;  /* 0x000000110300780c */ /* 0x000fe40003f04270 */
[----:B------:R-:W-:-:S02]  /*10810*/  FSEL R100, R100, -INF , P1 ;  /* 0xff80000064647808 */ /* 0x000fc40000800000 */
[----:B------:R-:W-:Y:S02]  /*10820*/  FSEL R101, R101, -INF , P2 ;  /* 0xff80000065657808 */ /* 0x000fe40001000000 */
[C---:B------:R-:W-:Y:S02]  /*10830*/  ISETP.GT.AND P1, PT, R3.reuse, 0x29, PT ;  /* 0x000000290300780c */ /* 0x040fe40003f24270 */
[----:B------:R-:W-:Y:S02]  /*10840*/  ISETP.GT.AND P2, PT, R3, 0x30, PT ;  /* 0x000000300300780c */ /* 0x000fe40003f44270 */
[----:B------:R-:W-:Y:S02]  /*10850*/  FSEL R93, R93, -INF , P3 ;  /* 0xff8000005d5d7808 */ /* 0x000fe40001800000 */
[----:B------:R-:W-:Y:S02]  /*10860*/  FSEL R94, R94, -INF , P4 ;  /* 0xff8000005e5e7808 */ /* 0x000fe40002000000 */
[----:B------:R-:W-:Y:S01]  /*10870*/  FSEL R95, R95, -INF , P0 ;  /* 0xff8000005f5f7808 */ /* 0x000fe20000000000 */
[----:B-1----:R-:W-:Y:S01]  /*10880*/  FMUL.FTZ R5, R108, c[0x0][0x320] ;  /* 0x0000c8006c057a20 */ /* 0x002fe20000410000 */
[----:B------:R-:W-:-:S02]  /*10890*/  ISETP.GT.AND P3, PT, R3, 0x20, PT ;  /* 0x000000200300780c */ /* 0x000fc40003f64270 */
[C---:B------:R-:W-:Y:S01]  /*108a0*/  ISETP.GT.AND P4, PT, R3.reuse, 0x21, PT ;  /* 0x000000210300780c */ /* 0x040fe20003f84270 */
[----:B------:R1:W-:Y:S01]  /*108b0*/  MUFU.TANH R16, R5 ;  /* 0x0000000500107308 */ /* 0x0003e20000002400 */
[----:B------:R-:W-:Y:S02]  /*108c0*/  ISETP.GT.AND P0, PT, R3, 0x28, PT ;  /* 0x000000280300780c */ /* 0x000fe40003f04270 */
[----:B------:R-:W-:Y:S02]  /*108d0*/  FSEL R133, R117, -INF , P1 ;  /* 0xff80000075857808 */ /* 0x000fe40000800000 */
[----:B------:R-:W-:Y:S02]  /*108e0*/  FSEL R147, R116, -INF , P2 ;  /* 0xff80000074937808 */ /* 0x000fe40001000000 */
[C---:B------:R-:W-:Y:S02]  /*108f0*/  ISETP.GT.AND P1, PT, R3.reuse, 0x40, PT ;  /* 0x000000400300780c */ /* 0x040fe40003f24270 */
[----:B------:R-:W-:-:S02]  /*10900*/  ISETP.GT.AND P2, PT, R3, 0x41, PT ;  /* 0x000000410300780c */ /* 0x000fc40003f44270 */
[----:B------:R-:W-:Y:S02]  /*10910*/  FSEL R111, R160, -INF , P3 ;  /* 0xff800000a06f7808 */ /* 0x000fe40001800000 */
[----:B------:R-:W-:Y:S02]  /*10920*/  FSEL R130, R151, -INF , P4 ;  /* 0xff80000097827808 */ /* 0x000fe40002000000 */
[----:B------:R-:W-:Y:S01]  /*10930*/  FSEL R132, R118, -INF , P0 ;  /* 0xff80000076847808 */ /* 0x000fe20000000000 */
[----:B-1----:R-:W-:Y:S01]  /*10940*/  FMUL.FTZ R5, R109, c[0x0][0x320] ;  /* 0x0000c8006d057a20 */ /* 0x002fe20000410000 */
[C---:B------:R-:W-:Y:S02]  /*10950*/  ISETP.GT.AND P3, PT, R3.reuse, 0x31, PT ;  /* 0x000000310300780c */ /* 0x040fe40003f64270 */
[C---:B------:R-:W-:Y:S01]  /*10960*/  ISETP.GT.AND P4, PT, R3.reuse, 0x38, PT ;  /* 0x000000380300780c */ /* 0x040fe20003f84270 */
[----:B------:R1:W-:Y:S01]  /*10970*/  MUFU.TANH R15, R5 ;  /* 0x00000005000f7308 */ /* 0x0003e20000002400 */
[----:B------:R-:W-:-:S02]  /*10980*/  ISETP.GT.AND P0, PT, R3, 0x39, PT ;  /* 0x000000390300780c */ /* 0x000fc40003f04270 */
[----:B------:R-:W-:Y:S02]  /*10990*/  FSEL R172, R105, -INF , P1 ;  /* 0xff80000069ac7808 */ /* 0x000fe40000800000 */
[----:B------:R-:W-:Y:S02]  /*109a0*/  FSEL R173, R97, -INF , P2 ;  /* 0xff80000061ad7808 */ /* 0x000fe40001000000 */
[C---:B------:R-:W-:Y:S02]  /*109b0*/  ISETP.GT.AND P1, PT, R3.reuse, 0x51, PT ;  /* 0x000000510300780c */ /* 0x040fe40003f24270 */
[----:B------:R-:W-:Y:S02]  /*109c0*/  ISETP.GT.AND P2, PT, R3, 0x58, PT ;  /* 0x000000580300780c */ /* 0x000fe40003f44270 */
[----:B------:R-:W-:Y:S02]  /*109d0*/  FSEL R148, R148, -INF , P3 ;  /* 0xff80000094947808 */ /* 0x000fe40001800000 */
[----:B------:R-:W-:-:S02]  /*109e0*/  FSEL R149, R149, -INF , P4 ;  /* 0xff80000095957808 */ /* 0x000fc40002000000 */
[----:B------:R-:W-:Y:S01]  /*109f0*/  FSEL R150, R150, -INF , P0 ;  /* 0xff80000096967808 */ /* 0x000fe20000000000 */
[----:B-1----:R-:W-:Y:S01]  /*10a00*/  FMUL.FTZ R5, R137, c[0x0][0x320] ;  /* 0x0000c80089057a20 */ /* 0x002fe20000410000 */
[C---:B------:R-:W-:Y:S02]  /*10a10*/  ISETP.GT.AND P3, PT, R3.reuse, 0x48, PT ;  /* 0x000000480300780c */ /* 0x040fe40003f64270 */
[C---:B------:R-:W-:Y:S01]  /*10a20*/  ISETP.GT.AND P4, PT, R3.reuse, 0x49, PT ;  /* 0x000000490300780c */ /* 0x040fe20003f84270 */
[----:B------:R1:W3:Y:S01]  /*10a30*/  MUFU.TANH R14, R5 ;  /* 0x00000005000e7308 */ /* 0x0002e20000002400 */
[----:B------:R-:W-:Y:S02]  /*10a40*/  ISETP.GT.AND P0, PT, R3, 0x50, PT ;  /* 0x000000500300780c */ /* 0x000fe40003f04270 */
[----:B------:R-:W-:Y:S02]  /*10a50*/  FSEL R205, R85, -INF , P1 ;  /* 0xff80000055cd7808 */ /* 0x000fe40000800000 */
[----:B------:R-:W-:-:S02]  /*10a60*/  FSEL R206, R82, -INF , P2 ;  /* 0xff80000052ce7808 */ /* 0x000fc40001000000 */
[C---:B------:R-:W-:Y:S02]  /*10a70*/  ISETP.GT.AND P1, PT, R3.reuse, 0x68, PT ;  /* 0x000000680300780c */ /* 0x040fe40003f24270 */
[----:B------:R-:W-:Y:S02]  /*10a80*/  ISETP.GT.AND P2, PT, R3, 0x69, PT ;  /* 0x000000690300780c */ /* 0x000fe40003f44270 */
[----:B------:R-:W-:Y:S02]  /*10a90*/  FSEL R174, R96, -INF , P3 ;  /* 0xff80000060ae7808 */ /* 0x000fe40001800000 */
[----:B------:R-:W-:Y:S02]  /*10aa0*/  FSEL R175, R89, -INF , P4 ;  /* 0xff80000059af7808 */ /* 0x000fe40002000000 */
[----:B------:R-:W-:Y:S02]  /*10ab0*/  FSEL R160, R88, -INF , P0 ;  /* 0xff80000058a07808 */ /* 0x000fe40000000000 */
[----:B-1----:R-:W-:-:S02]  /*10ac0*/  IADD3 R5, R12, R9, RZ ;  /* 0x000000090c057210 */ /* 0x002fc40007ffe0ff */
[----:B------:R-:W-:Y:S01]  /*10ad0*/  ISETP.GT.AND P3, PT, R3, 0x59, PT ;  /* 0x000000590300780c */ /* 0x000fe20003f64270 */
[----:B------:R1:W4:Y:S01]  /*10ae0*/  MUFU.TANH R9, R8 ;  /* 0x0000000800097308 */ /* 0x0003220000002400 */
[----:B------:R-:W-:Y:S02]  /*10af0*/  IMNMX R5, R13, R5, PT ;  /* 0x000000050d057217 */ /* 0x000fe40003800200 */
[C---:B------:R-:W-:Y:S02]  /*10b00*/  ISETP.GT.AND P4, PT, R3.reuse, 0x60, PT ;  /* 0x000000600300780c */ /* 0x040fe40003f84270 */
        /* <DEDUP_REMOVED lines=8> */
[----:B------:R-:W-:-:S02]  /*10b90*/  ISETP.GT.AND P3, PT, R5, RZ, PT ;  /* 0x000000ff0500720c */ /* 0x000fc40003f64270 */
[C---:B------:R-:W-:Y:S02]  /*10ba0*/  ISETP.GT.AND P4, PT, R5.reuse, 0x1, PT ;  /* 0x000000010500780c */ /* 0x040fe40003f84270 */
[----:B------:R-:W-:Y:S02]  /*10bb0*/  ISETP.GT.AND P0, PT, R5, 0x8, PT ;  /* 0x000000080500780c */ /* 0x000fe40003f04270 */
[----:B------:R-:W-:Y:S02]  /*10bc0*/  FSEL R26, R26, -INF , P1 ;  /* 0xff8000001a1a7808 */ /* 0x000fe40000800000 */
[----:B------:R-:W-:Y:S02]  /*10bd0*/  FSEL R29, R29, -INF , P2 ;  /* 0xff8000001d1d7808 */ /* 0x000fe40001000000 */
[C---:B------:R-:W-:Y:S02]  /*10be0*/  ISETP.GT.AND P1, PT, R5.reuse, 0x20, PT ;  /* 0x000000200500780c */ /* 0x040fe40003f24270 */
[----:B------:R-:W-:-:S02]  /*10bf0*/  ISETP.GT.AND P2, PT, R5, 0x21, PT ;  /* 0x000000210500780c */ /* 0x000fc40003f44270 */
[----:B------:R-:W-:Y:S02]  /*10c00*/  FSEL R21, R21, -INF , P3 ;  /* 0xff80000015157808 */ /* 0x000fe40001800000 */
[----:B------:R-:W-:Y:S02]  /*10c10*/  FSEL R23, R23, -INF , P4 ;  /* 0xff80000017177808 */ /* 0x000fe40002000000 */
[----:B------:R-:W-:Y:S02]  /*10c20*/  FSEL R25, R25, -INF , P0 ;  /* 0xff80000019197808 */ /* 0x000fe40000000000 */
[C---:B------:R-:W-:Y:S02]  /*10c30*/  ISETP.GT.AND P3, PT, R5.reuse, 0x11, PT ;  /* 0x000000110500780c */ /* 0x040fe40003f64270 */
[C---:B------:R-:W-:Y:S02]  /*10c40*/  ISETP.GT.AND P4, PT, R5.reuse, 0x18, PT ;  /* 0x000000180500780c */ /* 0x040fe40003f84270 */
[----:B------:R-:W-:-:S02]  /*10c50*/  ISETP.GT.AND P0, PT, R5, 0x19, PT ;  /* 0x000000190500780c */ /* 0x000fc40003f04270 */
[----:B------:R-:W-:Y:S02]  /*10c60*/  FSEL R108, R76, -INF , P1 ;  /* 0xff8000004c6c7808 */ /* 0x000fe40000800000 */
[----:B------:R-:W-:Y:S02]  /*10c70*/  FSEL R109, R73, -INF , P2 ;  /* 0xff800000496d7808 */ /* 0x000fe40001000000 */
[C---:B------:R-:W-:Y:S02]  /*10c80*/  ISETP.GT.AND P1, PT, R5.reuse, 0x31, PT ;  /* 0x000000310500780c */ /* 0x040fe40003f24270 */
[----:B------:R-:W-:Y:S02]  /*10c90*/  ISETP.GT.AND P2, PT, R5, 0x38, PT ;  /* 0x000000380500780c */ /* 0x000fe40003f44270 */
[----:B------:R-:W-:Y:S02]  /*10ca0*/  FSEL R30, R30, -INF , P3 ;  /* 0xff8000001e1e7808 */ /* 0x000fe40001800000 */
[----:B--2---:R-:W-:-:S02]  /*10cb0*/  FSEL R32, R17, -INF , P4 ;  /* 0xff80000011207808 */ /* 0x004fc40002000000 */
[----:B---3--:R-:W-:Y:S02]  /*10cc0*/  FSEL R34, R14, -INF , P0 ;  /* 0xff8000000e227808 */ /* 0x008fe40000000000 */
[C---:B------:R-:W-:Y:S02]  /*10cd0*/  ISETP.GT.AND P3, PT, R5.reuse, 0x28, PT ;  /* 0x000000280500780c */ /* 0x040fe40003f64270 */
        /* <DEDUP_REMOVED lines=9> */
[----:B------:R-:W-:-:S02]  /*10d70*/  ISETP.GT.AND P3, PT, R5, 0x39, PT ;  /* 0x000000390500780c */ /* 0x000fc40003f64270 */
[C---:B------:R-:W-:Y:S02]  /*10d80*/  ISETP.GT.AND P4, PT, R5.reuse, 0x40, PT ;  /* 0x000000400500780c */ /* 0x040fe40003f84270 */
[----:B------:R-:W-:Y:S02]  /*10d90*/  ISETP.GT.AND P0, PT, R5, 0x41, PT ;  /* 0x000000410500780c */ /* 0x000fe40003f04270 */
[----:B------:R-:W-:Y:S02]  /*10da0*/  FSEL R168, R40, -INF , P1 ;  /* 0xff80000028a87808 */ /* 0x000fe40000800000 */
[----:B------:R-:W-:Y:S02]  /*10db0*/  FSEL R171, R39, -INF , P2 ;  /* 0xff80000027ab7808 */ /* 0x000fe40001000000 */
[C---:B------:R-:W-:Y:S02]  /*10dc0*/  ISETP.GT.AND P1, PT, R5.reuse, 0x59, PT ;  /* 0x000000590500780c */ /* 0x040fe40003f24270 */
[----:B------:R-:W-:-:S02]  /*10dd0*/  ISETP.GT.AND P2, PT, R5, 0x60, PT ;  /* 0x000000600500780c */ /* 0x000fc40003f44270 */
[----:B------:R-:W-:Y:S02]  /*10de0*/  IMNMX R3, R13, R6, PT ;  /* 0x000000060d037217 */ /* 0x000fe40003800200 */
[----:B------:R-:W-:Y:S02]  /*10df0*/  FSEL R146, R44, -INF , P3 ;  /* 0xff8000002c927808 */ /* 0x000fe40001800000 */
[----:B------:R-:W-:Y:S02]  /*10e00*/  FSEL R165, R42, -INF , P4 ;  /* 0xff8000002aa57808 */ /* 0x000fe40002000000 */
[----:B------:R-:W-:Y:S02]  /*10e10*/  FSEL R166, R41, -INF , P0 ;  /* 0xff80000029a67808 */ /* 0x000fe40000000000 */
[C---:B------:R-:W-:Y:S02]  /*10e20*/  ISETP.GT.AND P3, PT, R5.reuse, 0x50, PT ;  /* 0x000000500500780c */ /* 0x040fe40003f64270 */
[----:B------:R-:W-:-:S02]  /*10e30*/  ISETP.GT.AND P4, PT, R5, 0x51, PT ;  /* 0x000000510500780c */ /* 0x000fc40003f84270 */
[C---:B------:R-:W-:Y:S02]  /*10e40*/  ISETP.GT.AND P0, PT, R5.reuse, 0x58, PT ;  /* 0x000000580500780c */ /* 0x040fe40003f04270 */
[----:B------:R-:W-:Y:S02]  /*10e50*/  ISETP.GT.AND P5, PT, R5, 0x68, PT ;  /* 0x000000680500780c */ /* 0x000fe40003fa4270 */
[----:B------:R-:W-:Y:S02]  /*10e60*/  FSEL R189, R28, -INF , P1 ;  /* 0xff8000001cbd7808 */ /* 0x000fe40000800000 */
[----:B------:R-:W-:Y:S02]  /*10e70*/  FSEL R234, R24, -INF , P2 ;  /* 0xff80000018ea7808 */ /* 0x000fe40001000000 */
[C---:B------:R-:W-:Y:S02]  /*10e80*/  ISETP.GT.AND P1, PT, R3.reuse, RZ, PT ;  /* 0x000000ff0300720c */ /* 0x040fe40003f24270 */
[----:B------:R-:W-:-:S02]  /*10e90*/  ISETP.GT.AND P2, PT, R3, 0x1, PT ;  /* 0x000000010300780c */ /* 0x000fc40003f44270 */
[----:B------:R-:W-:Y:S02]  /*10ea0*/  FSEL R184, R36, -INF , P3 ;  /* 0xff80000024b87808 */ /* 0x000fe40001800000 */
[----:B------:R-:W-:Y:S02]  /*10eb0*/  FSEL R185, R35, -INF , P4 ;  /* 0xff80000023b97808 */ /* 0x000fe40002000000 */
[----:B------:R-:W-:Y:S02]  /*10ec0*/  FSEL R187, R31, -INF , P0 ;  /* 0xff8000001fbb7808 */ /* 0x000fe40000000000 */
[----:B------:R-:W-:Y:S02]  /*10ed0*/  FSEL R228, R16, -INF , P5 ;  /* 0xff80000010e47808 */ /* 0x000fe40002800000 */
[C---:B------:R-:W-:Y:S02]  /*10ee0*/  ISETP.GT.AND P3, PT, R5.reuse, 0x61, PT ;  /* 0x000000610500780c */ /* 0x040fe40003f64270 */
[----:B------:R-:W-:-:S02]  /*10ef0*/  ISETP.GT.AND P0, PT, R5, 0x69, PT ;  /* 0x000000690500780c */ /* 0x000fc40003f04270 */
[----:B------:R-:W-:Y:S02]  /*10f00*/  ISETP.GT.AND P4, PT, R3, 0x8, PT ;  /* 0x000000080300780c */ /* 0x000fe40003f84270 */
[----:B------:R-:W-:Y:S02]  /*10f10*/  FSEL R16, R43, -INF , P1 ;  /* 0xff8000002b107808 */ /* 0x000fe40000800000 */
[----:B------:R-:W-:Y:S02]  /*10f20*/  FSEL R17, R33, -INF , P2 ;  /* 0xff80000021117808 */ /* 0x000fe40001000000 */
[----:B------:R-:W-:Y:S02]  /*10f30*/  FMNMX.FTZ R5, R20, R22, !PT ;  /* 0x0000001614057209 */ /* 0x000fe40007810000 */
[----:B------:R-:W-:Y:S02]  /*10f40*/  FMNMX.FTZ R7, R21, R23, !PT ;  /* 0x0000001715077209 */ /* 0x000fe40007810000 */
[----:B------:R-:W-:-:S02]  /*10f50*/  ISETP.GT.AND P5, PT, R3, 0x9, PT ;  /* 0x000000090300780c */ /* 0x000fc40003fa4270 */
[----:B------:R-:W-:Y:S02]  /*10f60*/  FSEL R24, R68, -INF , P4 ;  /* 0xff80000044187808 */ /* 0x000fe40002000000 */
[----:B-1----:R-:W-:Y:S02]  /*10f70*/  FMNMX.FTZ R8, R16, R17, !PT ;  /* 0x0000001110087209 */ /* 0x002fe40007810000 */
[----:B------:R-:W-:Y:S02]  /*10f80*/  FMNMX.FTZ R5, R92, R5, !PT ;  /* 0x000000055c057209 */ /* 0x000fe40007810000 */
[----:B------:R-:W-:Y:S02]  /*10f90*/  FSEL R119, R15, -INF , P0 ;  /* 0xff8000000f777808 */ /* 0x000fe40000000000 */
        /* <DEDUP_REMOVED lines=10> */
[----:B------:R-:W-:Y:S02]  /*11040*/  FSEL R229, R18, -INF , P3 ;  /* 0xff80000012e57808 */ /* 0x000fe40001800000 */
        /* <DEDUP_REMOVED lines=23> */
[----:B------:R-:W-:Y:S01]  /*111c0*/  FMNMX.FTZ R8, R102, R8, !PT ;  /* 0x0000000866087209 */ /* 0x000fe20007810000 */
[----:B------:R-:W-:Y:S01]  /*111d0*/  LDSM.16.MT88.4 R80, [R225+0x900] ;  /* 0x00090000e150783b */ /* 0x000fe20000004200 */
        /* <DEDUP_REMOVED lines=27> */
[C---:B------:R-:W-:Y:S02]  /*11390*/  ISETP.GT.AND P3, PT, R3.reuse, 0x40, PT ;  /* 0x000000400300780c */ /* 0x040fe40003f64270 */
        /* <DEDUP_REMOVED lines=19> */
[C---:B------:R-:W-:Y:S02]  /*114d0*/  ISETP.GT.AND P1, PT, R3.reuse, 0x50, PT ;  /* 0x000000500300780c */ /* 0x040fe40003f24270 */
[----:B------:R-:W-:Y:S02]  /*114e0*/  FSEL R152, R62, -INF , P2 ;  /* 0xff8000003e987808 */ /* 0x000fe40001000000 */
[----:B------:R-:W-:Y:S02]  /*114f0*/  FMNMX.FTZ R8, R154, R8, !PT ;  /* 0x000000089a087209 */ /* 0x000fe40007810000 */
[----:B------:R-:W-:-:S02]  /*11500*/  ISETP.GT.AND P0, PT, R3, 0x51, PT ;  /* 0x000000510300780c */ /* 0x000fc40003f04270 */
[----:B------:R-:W-:Y:S02]  /*11510*/  FMNMX.FTZ R6, R175, R5, !PT ;  /* 0x00000005af067209 */ /* 0x000fe40007810000 */
[----:B------:R-:W-:Y:S02]  /*11520*/  FMNMX.FTZ R5, R171, R7, !PT ;  /* 0x00000007ab057209 */ /* 0x000fe40007810000 */
[----:B------:R-:W-:Y:S02]  /*11530*/  FSEL R246, R53, -INF , P1 ;  /* 0xff80000035f67808 */ /* 0x000fe40000800000 */
[----:B------:R-:W-:Y:S02]  /*11540*/  FMNMX.FTZ R8, R152, R8, !PT ;  /* 0x0000000898087209 */ /* 0x000fe40007810000 */
[----:B------:R-:W-:Y:S02]  /*11550*/  FSEL R249, R58, -INF , P0 ;  /* 0xff8000003af97808 */ /* 0x000fe40000000000 */
[----:B------:R-:W-:-:S02]  /*11560*/  FMNMX.FTZ R7, R160, R6, !PT ;  /* 0x00000006a0077209 */ /* 0x000fc40007810000 */
[C---:B------:R-:W-:Y:S02]  /*11570*/  ISETP.GT.AND P4, PT, R3.reuse, 0x58, PT ;  /* 0x000000580300780c */ /* 0x040fe40003f84270 */
[C---:B------:R-:W-:Y:S02]  /*11580*/  ISETP.GT.AND P5, PT, R3.reuse, 0x59, PT ;  /* 0x000000590300780c */ /* 0x040fe40003fa4270 */
[C---:B------:R-:W-:Y:S02]  /*11590*/  ISETP.GT.AND P3, PT, R3.reuse, 0x60, PT ;  /* 0x000000600300780c */ /* 0x040fe40003f64270 */
[C---:B------:R-:W-:Y:S02]  /*115a0*/  ISETP.GT.AND P2, PT, R3.reuse, 0x61, PT ;  /* 0x000000610300780c */ /* 0x040fe40003f44270 */
[C---:B------:R-:W-:Y:S02]  /*115b0*/  ISETP.GT.AND P1, PT, R3.reuse, 0x68, PT ;  /* 0x000000680300780c */ /* 0x040fe40003f24270 */
[----:B------:R-:W-:-:S02]  /*115c0*/  ISETP.GT.AND P0, PT, R3, 0x69, PT ;  /* 0x000000690300780c */ /* 0x000fc40003f04270 */
[----:B------:R-:W-:Y:S02]  /*115d0*/  FMNMX.FTZ R3, R184, R5, !PT ;  /* 0x00000005b8037209 */ /* 0x000fe40007810000 */
[----:B------:R-:W-:Y:S02]  /*115e0*/  FMNMX.FTZ R6, R246, R8, !PT ;  /* 0x00000008f6067209 */ /* 0x000fe40007810000 */
[----:B------:R-:W-:Y:S01]  /*115f0*/  FMNMX.FTZ R7, R205, R7, !PT ;  /* 0x00000007cd077209 */ /* 0x000fe20007810000 */
[----:B------:R-:W1:Y:S01]  /*11600*/  MUFU.TANH R8, R19 ;  /* 0x0000001300087308 */ /* 0x000e620000002400 */
[----:B------:R-:W-:Y:S02]  /*11610*/  FMNMX.FTZ R3, R185, R3, !PT ;  /* 0x00000003b9037209 */ /* 0x000fe40007810000 */
        /* <DEDUP_REMOVED lines=17> */
[----:B------:R-:W-:Y:S01]  /*11730*/  FMNMX.FTZ R6, R231, R7, !PT ;  /* 0x00000007e7067209 */ /* 0x000fe20007810000 */
[----:B------:R-:W-:Y:S01]  /*11740*/  FMUL.FTZ R7, R54, c[0x0][0x320] ;  /* 0x0000c80036077a20 */ /* 0x000fe20000410000 */
[----:B----4-:R-:W-:Y:S02]  /*11750*/  FSEL R210, R9, -INF , P1 ;  /* 0xff80000009d27808 */ /* 0x010fe40000800000 */
[----:B------:R-:W-:Y:S01]  /*11760*/  FMNMX.FTZ R6, R230, R6, !PT ;  /* 0x00000006e6067209 */ /* 0x000fe20007810000 */
[----:B------:R2:W-:Y:S01]  /*11770*/  MUFU.TANH R18, R7 ;  /* 0x0000000700127308 */ /* 0x0005e20000002400 */
[----:B-1----:R-:W-:-:S02]  /*11780*/  FSEL R209, R8, -INF , P0 ;  /* 0xff80000008d17808 */ /* 0x002fc40000000000 */
[----:B------:R-:W-:Y:S01]  /*11790*/  FMNMX.FTZ R3, R210, R3, !PT ;  /* 0x00000003d2037209 */ /* 0x000fe20007810000 */
[----:B------:R-:W1:Y:S01]  /*117a0*/  SHFL.BFLY PT, R8, R6, 0x2, 0x1f ;  /* 0x0c401f0006087f89 */ /* 0x000e6200000e0000 */
[----:B------:R-:W-:Y:S02]  /*117b0*/  FMNMX.FTZ R5, R228, R5, !PT ;  /* 0x00000005e4057209 */ /* 0x000fe40007810000 */
[----:B------:R-:W-:Y:S02]  /*117c0*/  FMNMX.FTZ R3, R209, R3, !PT ;  /* 0x00000003d1037209 */ /* 0x000fe40007810000 */
[----:B------:R-:W-:-:S03]  /*117d0*/  FMNMX.FTZ R5, R119, R5, !PT ;  /* 0x0000000577057209 */ /* 0x000fc60007810000 */
[----:B------:R-:W3:Y:S01]  /*117e0*/  SHFL.BFLY PT, R71, R3, 0x2, 0x1f ;  /* 0x0c401f0003477f89 */ /* 0x000ee200000e0000 */
[----:B--2---:R-:W-:-:S03]  /*117f0*/  FMUL.FTZ R7, R55, c[0x0][0x320] ;  /* 0x0000c80037077a20 */ /* 0x004fc60000410000 */
[----:B------:R-:W2:Y:S01]  /*11800*/  SHFL.BFLY PT, R9, R5, 0x2, 0x1f ;  /* 0x0c401f0005097f89 */ /* 0x000ea200000e0000 */
[----:B------:R4:W-:Y:S03]  /*11810*/  MUFU.TANH R36, R7 ;  /* 0x0000000700247308 */ /* 0x0009e60000002400 */
[----:B------:R-:W-:Y:S01]  /*11820*/  LDSM.16.MT88.4 R52, [R226+0x100] ;  /* 0x00010000e234783b */ /* 0x000fe20000004200 */
[----:B-1----:R-:W-:-:S03]  /*11830*/  FMNMX.FTZ R6, R6, R8, !PT ;  /* 0x0000000806067209 */ /* 0x002fc60007810000 */
[----:B------:R-:W-:Y:S04]  /*11840*/  SHFL.IDX PT, R8, R11, 0x1, 0x1c1f ;  /* 0x003c1f000b087f89 */ /* 0x000fe800000e0000 */
[----:B------:R-:W1:Y:S01]  /*11850*/  SHFL.BFLY PT, R74, R6, 0x1, 0x1f ;  /* 0x0c201f00064a7f89 */ /* 0x000e6200000e0000 */
[----:B---3--:R-:W-:Y:S01]  /*11860*/  FMNMX.FTZ R71, R3, R71, !PT ;  /* 0x0000004703477209 */ /* 0x008fe20007810000 */
[----:B------:R-:W-:Y:S02]  /*11870*/  FMUL.FTZ R3, R51, c[0x0][0x320] ;  /* 0x0000c80033037a20 */ /* 0x000fe40000410000 */
[----:B----4-:R-:W-:Y:S02]  /*11880*/  FMUL.FTZ R7, R107, c[0x0][0x320] ;  /* 0x0000c8006b077a20 */ /* 0x010fe40000410000 */
[----:B------:R3:W-:Y:S01]  /*11890*/  MUFU.TANH R41, R3 ;  /* 0x0000000300297308 */ /* 0x0007e20000002400 */
[----:B--2---:R-:W-:-:S02]  /*118a0*/  FMNMX.FTZ R5, R5, R9, !PT ;  /* 0x0000000905057209 */ /* 0x004fc40007810000 */
[----:B------:R-:W2:Y:S04]  /*118b0*/  SHFL.BFLY PT, R9, R71, 0x1, 0x1f ;  /* 0x0c201f0047097f89 */ /* 0x000ea800000e0000 */
[----:B------:R-:W4:Y:S01]  /*118c0*/  SHFL.BFLY PT, R72, R5, 0x1, 0x1f ;  /* 0x0c201f0005487f89 */ /* 0x000f2200000e0000 */
[----:B------:R2:W-:Y:S01]  /*118d0*/  MUFU.TANH R15, R7 ;  /* 0x00000007000f7308 */ /* 0x0005e20000002400 */
[----:B---3--:R-:W-:Y:S01]  /*118e0*/  FMUL.FTZ R3, R91, c[0x0][0x320] ;  /* 0x0000c8005b037a20 */ /* 0x008fe20000410000 */
[----:B-1----:R-:W-:-:S06]  /*118f0*/  FMNMX.FTZ R74, R6, R74, !PT ;  /* 0x0000004a064a7209 */ /* 0x002fcc0007810000 */
[----:B------:R1:W-:Y:S01]  /*11900*/  MUFU.TANH R11, R3 ;  /* 0x00000003000b7308 */ /* 0x0003e20000002400 */
[----:B--2---:R-:W-:Y:S01]  /*11910*/  FMUL.FTZ R7, R90, c[0x0][0x320] ;  /* 0x0000c8005a077a20 */ /* 0x004fe20000410000 */
[----:B------:R-:W-:-:S06]  /*11920*/  FMNMX.FTZ R71, R71, R9, !PT ;  /* 0x0000000947477209 */ /* 0x000fcc0007810000 */
[----:B------:R2:W-:Y:S01]  /*11930*/  MUFU.TANH R14, R7 ;  /* 0x00000007000e7308 */ /* 0x0005e20000002400 */
[----:B----4-:R-:W-:Y:S01]  /*11940*/  FMNMX.FTZ R72, R5, R72, !PT ;  /* 0x0000004805487209 */ /* 0x010fe20007810000 */
[----:B-1----:R-:W-:-:S04]  /*11950*/  FMUL.FTZ R3, R106, c[0x0][0x320] ;  /* 0x0000c8006a037a20 */ /* 0x002fc80000410000 */
[----:B------:R-:W-:Y:S02]  /*11960*/  FMUL.FTZ R6, R72, c[0x0][0x2d0] ;  /* 0x0000b40048067a20 */ /* 0x000fe40000410000 */
[----:B------:R1:W3:Y:S01]  /*11970*/  MUFU.TANH R10, R3 ;  /* 0x00000003000a7308 */ /* 0x0002e20000002400 */
[----:B--2---:R-:W-:-:S07]  /*11980*/  FMUL.FTZ R7, R50, c[0x0][0x320] ;  /* 0x0000c80032077a20 */ /* 0x004fce0000410000 */
[----:B------:R2:W4:Y:S01]  /*11990*/  MUFU.TANH R40, R7 ;  /* 0x0000000700287308 */ /* 0x0005220000002400 */
[----:B-1----:R-:W-:Y:S02]  /*119a0*/  FMUL.FTZ R3, R46, c[0x0][0x320] ;  /* 0x0000c8002e037a20 */ /* 0x002fe40000410000 */
[----:B--2---:R-:W-:-:S05]  /*119b0*/  IMAD.IADD R7, R12, 0x1, R8 ;  /* 0x000000010c077824 */ /* 0x004fca00078e0208 */
[----:B------:R1:W2:Y:S01]  /*119c0*/  MUFU.TANH R12, R3 ;  /* 0x00000003000c7308 */ /* 0x0002a20000002400 */
[----:B------:R-:W-:-:S07]  /*119d0*/  FMUL.FTZ R8, R47, c[0x0][0x320] ;  /* 0x0000c8002f087a20 */ /* 0x000fce0000410000 */
[----:B------:R2:W-:Y:S01]  /*119e0*/  MUFU.TANH R9, R8 ;  /* 0x0000000800097308 */ /* 0x0005e20000002400 */
[----:B-1----:R-:W-:Y:S01]  /*119f0*/  IMNMX R3, R13, R7, PT ;  /* 0x000000070d037217 */ /* 0x002fe20003800200 */
[----:B------:R-:W-:-:S03]  /*11a00*/  FMUL.FTZ R7, R74, c[0x0][0x2d0] ;  /* 0x0000b4004a077a20 */ /* 0x000fc60000410000 */
[C---:B------:R-:W-:Y:S02]  /*11a10*/  ISETP.GT.AND P2, PT, R3.reuse, RZ, PT ;  /* 0x000000ff0300720c */ /* 0x040fe40003f44270 */
[C---:B------:R-:W-:Y:S02]  /*11a20*/  ISETP.GT.AND P1, PT, R3.reuse, 0x1, PT ;  /* 0x000000010300780c */ /* 0x040fe40003f24270 */
[----:B------:R-:W-:Y:S02]  /*11a30*/  ISETP.GT.AND P0, PT, R3, 0x8, PT ;  /* 0x000000080300780c */ /* 0x000fe40003f04270 */
[----:B---3--:R-:W-:Y:S02]  /*11a40*/  FSEL R57, R10, -INF , P2 ;  /* 0xff8000000a397808 */ /* 0x008fe40001000000 */
[----:B------:R-:W-:Y:S02]  /*11a50*/  FSEL R56, R15, -INF , P1 ;  /* 0xff8000000f387808 */ /* 0x000fe40000800000 */
[----:B------:R-:W-:-:S02]  /*11a60*/  ISETP.GT.AND P4, PT, R3, 0x9, PT ;  /* 0x000000090300780c */ /* 0x000fc40003f84270 */
[----:B------:R-:W-:Y:S02]  /*11a70*/  FSEL R58, R177, -INF , P0 ;  /* 0xff800000b13a7808 */ /* 0x000fe40000000000 */
[----:B------:R-:W-:Y:S02]  /*11a80*/  FMNMX.FTZ R0, R57, R56, !PT ;  /* 0x0000003839007209 */ /* 0x000fe40007810000 */
[C---:B------:R-:W-:Y:S02]  /*11a90*/  ISETP.GT.AND P6, PT, R3.reuse, 0x10, PT ;  /* 0x000000100300780c */ /* 0x040fe40003fc4270 */
[----:B------:R-:W-:Y:S02]  /*11aa0*/  FSEL R59, R164, -INF , P4 ;  /* 0xff800000a43b7808 */ /* 0x000fe40002000000 */
[----:B------:R-:W-:Y:S02]  /*11ab0*/  FMNMX.FTZ R0, R58, R0, !PT ;  /* 0x000000003a007209 */ /* 0x000fe40007810000 */
[----:B------:R-:W-:-:S02]  /*11ac0*/  ISETP.GT.AND P5, PT, R3, 0x11, PT ;  /* 0x000000110300780c */ /* 0x000fc40003fa4270 */
[----:B------:R-:W-:Y:S02]  /*11ad0*/  FSEL R68, R70, -INF , P6 ;  /* 0xff80000046447808 */ /* 0x000fe40003000000 */
[----:B------:R-:W-:Y:S02]  /*11ae0*/  FMNMX.FTZ R0, R59, R0, !PT ;  /* 0x000000003b007209 */ /* 0x000fe40007810000 */
[----:B------:R-:W-:Y:S02]  /*11af0*/  ISETP.GT.AND P3, PT, R3, 0x18, PT ;  /* 0x000000180300780c */ /* 0x000fe40003f64270 */
[----:B------:R-:W-:Y:S02]  /*11b00*/  FSEL R69, R67, -INF , P5 ;  /* 0xff80000043457808 */ /* 0x000fe40002800000 */
[----:B------:R-:W-:Y:S01]  /*11b10*/  FMNMX.FTZ R0, R68, R0, !PT ;  /* 0x0000000044007209 */ /* 0x000fe20007810000 */
[----:B------:R-:W-:Y:S01]  /*11b20*/  LDSM.16.MT88.4 R64, [R227+0x900] ;  /* 0x00090000e340783b */ /* 0x000fe20000004200 */
        /* <DEDUP_REMOVED lines=15> */
[----:B------:R-:W-:Y:S02]  /*11c20*/  FSETP.NEU.FTZ.AND P0, PT, R74, -INF , PT ;  /* 0xff8000004a00780b */ /* 0x000fe40003f1d000 */
[----:B------:R-:W-:Y:S02]  /*11c30*/  ISETP.GT.AND P6, PT, R3, 0x30, PT ;  /* 0x000000300300780c */ /* 0x000fe40003fc4270 */
[----:B------:R-:W-:Y:S02]  /*11c40*/  FSEL R91, R176, -INF , P3 ;  /* 0xff800000b05b7808 */ /* 0x000fe40001800000 */
[----:B------:R-:W-:-:S02]  /*11c50*/  FMNMX.FTZ R0, R90, R0, !PT ;  /* 0x000000005a007209 */ /* 0x000fc40007810000 */
[----:B------:R-:W-:Y:S02]  /*11c60*/  FSEL R7, R7, RZ, P0 ;  /* 0x000000ff07077208 */ /* 0x000fe40000000000 */
[----:B------:R-:W-:Y:S02]  /*11c70*/  ISETP.GT.AND P1, PT, R3, 0x31, PT ;  /* 0x000000310300780c */ /* 0x000fe40003f24270 */
[----:B------:R-:W-:Y:S01]  /*11c80*/  FSEL R117, R163, -INF , P6 ;  /* 0xff800000a3757808 */ /* 0x000fe20003000000 */
[----:B------:R-:W-:Y:S01]  /*11c90*/  FFMA.FTZ R5, R20, c[0x0][0x2d0], -R7 ;  /* 0x0000b40014057a23 */ /* 0x000fe20000010807 */
[----:B------:R-:W-:Y:S01]  /*11ca0*/  FMNMX.FTZ R0, R91, R0, !PT ;  /* 0x000000005b007209 */ /* 0x000fe20007810000 */
[----:B------:R-:W-:Y:S01]  /*11cb0*/  IMAD.MOV.U32 R163, RZ, RZ, R205 ;  /* 0x000000ffffa37224 */ /* 0x000fe200078e00cd */
[----:B------:R-:W-:Y:S01]  /*11cc0*/  ISETP.GT.AND P2, PT, R3, 0x38, PT ;  /* 0x000000380300780c */ /* 0x000fe20003f44270 */
[----:B------:R1:W-:Y:S01]  /*11cd0*/  MUFU.EX2 R252, R5 ;  /* 0x0000000500fc7308 */ /* 0x0003e20000000800 */
[----:B------:R-:W-:-:S02]  /*11ce0*/  FSEL R118, R162, -INF , P1 ;  /* 0xff800000a2767808 */ /* 0x000fc40000800000 */
[----:B------:R-:W-:Y:S02]  /*11cf0*/  FSETP.NEU.FTZ.AND P0, PT, R72, -INF , PT ;  /* 0xff8000004800780b */ /* 0x000fe40003f1d000 */
[----:B------:R-:W-:Y:S02]  /*11d00*/  FMNMX.FTZ R0, R117, R0, !PT ;  /* 0x0000000075007209 */ /* 0x000fe40007810000 */
[C---:B------:R-:W-:Y:S02]  /*11d10*/  ISETP.GT.AND P4, PT, R3.reuse, 0x39, PT ;  /* 0x000000390300780c */ /* 0x040fe40003f84270 */
[----:B------:R-:W-:Y:S02]  /*11d20*/  FSEL R6, R6, RZ, P0 ;  /* 0x000000ff06067208 */ /* 0x000fe40000000000 */
[----:B------:R-:W-:Y:S02]  /*11d30*/  FSEL R116, R86, -INF , P2 ;  /* 0xff80000056747808 */ /* 0x000fe40001000000 */
[----:B------:R-:W-:Y:S01]  /*11d40*/  FMNMX.FTZ R0, R118, R0, !PT ;  /* 0x0000000076007209 */ /* 0x000fe20007810000 */
[----:B--2---:R-:W-:Y:S01]  /*11d50*/  FFMA.FTZ R8, R26, c[0x0][0x2d0], -R6 ;  /* 0x0000b4001a087a23 */ /* 0x004fe20000010806 */
[----:B------:R-:W-:Y:S01]  /*11d60*/  ISETP.GT.AND P5, PT, R3, 0x40, PT ;  /* 0x000000400300780c */ /* 0x000fe20003fa4270 */
[----:B-1----:R-:W-:Y:S01]  /*11d70*/  FFMA.FTZ R5, R22, c[0x0][0x2d0], -R7 ;  /* 0x0000b40016057a23 */ /* 0x002fe20000010807 */
[----:B------:R-:W-:Y:S01]  /*11d80*/  FSEL R128, R87, -INF , P4 ;  /* 0xff80000057807808 */ /* 0x000fe20002000000 */
[----:B------:R-:W-:Y:S01]  /*11d90*/  MUFU.EX2 R237, R8 ;  /* 0x0000000800ed7308 */ /* 0x000fe20000000800 */
[----:B------:R-:W-:Y:S01]  /*11da0*/  FMNMX.FTZ R0, R116, R0, !PT ;  /* 0x0000000074007209 */ /* 0x000fe20007810000 */
[----:B------:R-:W-:Y:S01]  /*11db0*/  LDSM.16.MT88.4 R84, [R226+0x900] ;  /* 0x00090000e254783b */ /* 0x000fe20000004200 */
        /* <DEDUP_REMOVED lines=13> */
[----:B------:R-:W-:Y:S01]  /*11e90*/  FMNMX.FTZ R0, R140, R0, !PT ;  /* 0x000000008c007209 */ /* 0x000fe20007810000 */
[----:B------:R-:W-:Y:S01]  /*11ea0*/  LDSM.16.MT88.4 R60, [R224+0x900] ;  /* 0x00090000e03c783b */ /* 0x000fe20000004200 */
[----:B------:R-:W-:Y:S01]  /*11eb0*/  FSETP.NEU.FTZ.AND P0, PT, R71, -INF , PT ;  /* 0xff8000004700780b */ /* 0x000fe20003f1d000 */
[----:B------:R1:W-:Y:S01]  /*11ec0*/  MUFU.EX2 R190, R5 ;  /* 0x0000000500be7308 */ /* 0x0003e20000000800 */
[----:B------:R-:W-:-:S02]  /*11ed0*/  ISETP.GT.AND P6, PT, R3, 0x51, PT ;  /* 0x000000510300780c */ /* 0x000fc40003fc4270 */
[----:B------:R-:W-:Y:S02]  /*11ee0*/  FSEL R159, R159, -INF , P2 ;  /* 0xff8000009f9f7808 */ /* 0x000fe40001000000 */
[----:B------:R-:W-:Y:S02]  /*11ef0*/  FMNMX.FTZ R0, R145, R0, !PT ;  /* 0x0000000091007209 */ /* 0x000fe40007810000 */
[----:B------:R-:W-:Y:S02]  /*11f00*/  ISETP.GT.AND P5, PT, R3, 0x58, PT ;  /* 0x000000580300780c */ /* 0x000fe40003fa4270 */
[----:B------:R-:W-:Y:S02]  /*11f10*/  FSEL R158, R27, -INF , P6 ;  /* 0xff8000001b9e7808 */ /* 0x000fe40003000000 */
[----:B------:R-:W-:Y:S02]  /*11f20*/  FMNMX.FTZ R0, R159, R0, !PT ;  /* 0x000000009f007209 */ /* 0x000fe40007810000 */
[----:B------:R-:W-:-:S02]  /*11f30*/  ISETP.GT.AND P4, PT, R3, 0x59, PT ;  /* 0x000000590300780c */ /* 0x000fc40003f84270 */
[----:B------:R-:W-:Y:S01]  /*11f40*/  ISETP.GT.AND P3, PT, R3, 0x60, PT ;  /* 0x000000600300780c */ /* 0x000fe20003f64270 */
[----:B-1----:R-:W-:Y:S01]  /*11f50*/  FFMA.FTZ R5, R23, c[0x0][0x2d0], -R6 ;  /* 0x0000b40017057a23 */ /* 0x002fe20000010806 */
[C---:B------:R-:W-:Y:S02]  /*11f60*/  ISETP.GT.AND P2, PT, R3.reuse, 0x61, PT ;  /* 0x000000610300780c */ /* 0x040fe40003f44270 */
[----:B------:R-:W-:Y:S01]  /*11f70*/  ISETP.GT.AND P1, PT, R3, 0x68, PT ;  /* 0x000000680300780c */ /* 0x000fe20003f24270 */
[----:B------:R1:W-:Y:S01]  /*11f80*/  MUFU.EX2 R191, R5 ;  /* 0x0000000500bf7308 */ /* 0x0003e20000000800 */
[----:B------:R-:W-:Y:S02]  /*11f90*/  FSEL R170, R18, -INF , P5 ;  /* 0xff80000012aa7808 */ /* 0x000fe40002800000 */
[----:B------:R-:W-:Y:S02]  /*11fa0*/  FMNMX.FTZ R0, R158, R0, !PT ;  /* 0x000000009e007209 */ /* 0x000fe40007810000 */
[----:B------:R-:W-:-:S02]  /*11fb0*/  FSEL R169, R36, -INF , P4 ;  /* 0xff80000024a97808 */ /* 0x000fc40002000000 */
[----:B------:R-:W-:Y:S01]  /*11fc0*/  FMNMX.FTZ R0, R170, R0, !PT ;  /* 0x00000000aa007209 */ /* 0x000fe20007810000 */
[----:B------:R-:W-:Y:S01]  /*11fd0*/  LDSM.16.MT88.4 R36, [R227+0x100] ;  /* 0x00010000e324783b */ /* 0x000fe20000004200 */
[----:B----4-:R-:W-:Y:S02]  /*11fe0*/  FSEL R167, R40, -INF , P3 ;  /* 0xff80000028a77808 */ /* 0x010fe40001800000 */
[----:B------:R-:W-:Y:S02]  /*11ff0*/  FSEL R164, R41, -INF , P2 ;  /* 0xff80000029a47808 */ /* 0x000fe40001000000 */
[----:B------:R-:W-:Y:S01]  /*12000*/  FSEL R157, R12, -INF , P1 ;  /* 0xff8000000c9d7808 */ /* 0x000fe20000800000 */
[----:B------:R-:W-:Y:S01]  /*12010*/  LDSM.16.MT88.4 R40, [R225+0x100] ;  /* 0x00010000e128783b */ /* 0x000fe20000004200 */
[----:B-1----:R-:W-:-:S04]  /*12020*/  FFMA.FTZ R5, R25, c[0x0][0x2d0], -R6 ;  /* 0x0000b40019057a23 */ /* 0x002fc80000010806 */
        /* <DEDUP_REMOVED lines=29> */
[----:B------:R1:W3:Y:S03]  /*12200*/  MUFU.EX2 R196, R2 ;  /* 0x0000000200c47308 */ /* 0x0002e60000000800 */
[C---:B------:R-:W-:Y:S08]  /*12210*/  HMMA.16816.F32.BF16 R48, R8.reuse, R40, RZ ;  /* 0x000000280830723c */ /* 0x040ff000000418ff */
[----:B------:R-:W-:Y:S01]  /*12220*/  HMMA.16816.F32.BF16 R20, R8, R52, RZ ;  /* 0x000000340814723c */ /* 0x000fe200000418ff */
[----:B--2---:R-:W-:Y:S01]  /*12230*/  FMNMX.FTZ R0, R0, R3, !PT ;  /* 0x0000000300007209 */ /* 0x004fe20007810000 */
[----:B-1----:R-:W-:-:S04]  /*12240*/  FFMA.FTZ R2, R32, c[0x0][0x2d0], -R6 ;  /* 0x0000b40020027a23 */ /* 0x002fc80000010806 */
[----:B------:R-:W1:Y:S02]  /*12250*/  SHFL.BFLY PT, R3, R0, 0x1, 0x1f ;  /* 0x0c201f0000037f89 */ /* 0x000e6400000e0000 */
[----:B------:R-:W-:Y:S01]  /*12260*/  HMMA.16816.F32.BF16 R24, R8, R42, RZ ;  /* 0x0000002a0818723c */ /* 0x000fe200000418ff */
[----:B---3--:R-:W-:Y:S01]  /*12270*/  F2FP.BF16.PACK_AB R12, R196, R208 ;  /* 0x000000d0c40c723e */ /* 0x008fe200000010ff */
[----:B------:R2:W-:Y:S02]  /*12280*/  MUFU.EX2 R203, R2 ;  /* 0x0000000200cb7308 */ /* 0x0005e40000000800 */
[----:B--2---:R-:W-:-:S06]  /*12290*/  FFMA.FTZ R2, R34, c[0x0][0x2d0], -R6 ;  /* 0x0000b40022027a23 */ /* 0x004fcc0000010806 */
[----:B------:R2:W3:Y:S02]  /*122a0*/  MUFU.EX2 R232, R2 ;  /* 0x0000000200e87308 */ /* 0x0004e40000000800 */
[--C-:B--2---:R-:W-:Y:S01]  /*122b0*/  FFMA.FTZ R2, R31, c[0x0][0x2d0], -R5.reuse ;  /* 0x0000b4001f027a23 */ /* 0x104fe20000010805 */
[----:B---3--:R-:W-:Y:S01]  /*122c0*/  F2FP.BF16.PACK_AB R14, R232, R203 ;  /* 0x000000cbe80e723e */ /* 0x008fe200000010ff */
[----:B------:R-:W-:Y:S04]  /*122d0*/  HMMA.16816.F32.BF16 R28, R8, R38, RZ ;  /* 0x00000026081c723c */ /* 0x000fe800000418ff */
[----:B------:R2:W-:Y:S02]  /*122e0*/  MUFU.EX2 R207, R2 ;  /* 0x0000000200cf7308 */ /* 0x0005e40000000800 */
[----:B--2---:R-:W-:-:S06]  /*122f0*/  FFMA.FTZ R2, R33, c[0x0][0x2d0], -R5 ;  /* 0x0000b40021027a23 */ /* 0x004fcc0000010805 */
[----:B------:R2:W3:Y:S02]  /*12300*/  MUFU.EX2 R197, R2 ;  /* 0x0000000200c57308 */ /* 0x0004e40000000800 */
[--C-:B--2---:R-:W-:Y:S01]  /*12310*/  FFMA.FTZ R2, R35, c[0x0][0x2d0], -R5.reuse ;  /* 0x0000b40023027a23 */ /* 0x104fe20000010805 */
[----:B---3--:R-:W-:Y:S01]  /*12320*/  F2FP.BF16.PACK_AB R13, R197, R207 ;  /* 0x000000cfc50d723e */ /* 0x008fe200000010ff */
[C---:B------:R-:W-:Y:S04]  /*12330*/  HMMA.16816.F32.BF16 R32, R8.reuse, R18, RZ ;  /* 0x000000120820723c */ /* 0x040fe800000418ff */
[----:B------:R2:W-:Y:S04]  /*12340*/  MUFU.EX2 R161, R2 ;  /* 0x0000000200a17308 */ /* 0x0005e80000000800 */
[----:B------:R-:W-:Y:S01]  /*12350*/  HMMA.16816.F32.BF16 R8, R8, R54, RZ ;  /* 0x000000360808723c */ /* 0x000fe200000418ff */
[----:B--2---:R-:W-:Y:S01]  /*12360*/  FFMA.FTZ R2, R73, c[0x0][0x2d0], -R5 ;  /* 0x0000b40049027a23 */ /* 0x004fe20000010805 */
[----:B-1----:R-:W-:-:S03]  /*12370*/  FMNMX.FTZ R73, R0, R3, !PT ;  /* 0x0000000300497209 */ /* 0x002fc60007810000 */
[----:B------:R1:W2:Y:S01]  /*12380*/  MUFU.EX2 R188, R2 ;  /* 0x0000000200bc7308 */ /* 0x0002a20000000800 */
[C---:B------:R-:W-:Y:S01]  /*12390*/  FSETP.NEU.FTZ.AND P0, PT, R73.reuse, -INF , PT ;  /* 0xff8000004900780b */ /* 0x040fe20003f1d000 */
[----:B------:R-:W-:-:S05]  /*123a0*/  FMUL.FTZ R0, R73, c[0x0][0x2d0] ;  /* 0x0000b40049007a20 */ /* 0x000fca0000410000 */
[----:B------:R-:W-:Y:S01]  /*123b0*/  FSEL R0, R0, RZ, P0 ;  /* 0x000000ff00007208 */ /* 0x000fe20000000000 */
[----:B-1----:R-:W-:Y:S01]  /*123c0*/  FFMA.FTZ R2, R92, c[0x0][0x2d0], -R7 ;  /* 0x0000b4005c027a23 */ /* 0x002fe20000010807 */
[----:B--2---:R-:W-:-:S03]  /*123d0*/  F2FP.BF16.PACK_AB R15, R188, R161 ;  /* 0x000000a1bc0f723e */ /* 0x004fc600000010ff */
[----:B------:R1:W-:Y:S04]  /*123e0*/  MUFU.EX2 R183, R2 ;  /* 0x0000000200b77308 */ /* 0x0003e80000000800 */
[C---:B------:R-:W-:Y:S08]  /*123f0*/  HMMA.16816.F32.BF16 R124, R12.reuse, R64, R76 ;  /* 0x000000400c7c723c */ /* 0x040ff0000004184c */
[----:B------:R-:W-:Y:S01]  /*12400*/  HMMA.16816.F32.BF16 R76, R12, R86, R8 ;  /* 0x000000560c4c723c */ /* 0x000fe20000041808 */
[----:B-1----:R-:W-:-:S06]  /*12410*/  FFMA.FTZ R2, R93, c[0x0][0x2d0], -R7 ;  /* 0x0000b4005d027a23 */ /* 0x002fcc0000010807 */
[----:B------:R-:W-:Y:S01]  /*12420*/  F2FP.BF16.PACK_AB R8, R248, R252 ;  /* 0x000000fcf808723e */ /* 0x000fe200000010ff */
[----:B------:R1:W2:Y:S01]  /*12430*/  MUFU.EX2 R182, R2 ;  /* 0x0000000200b67308 */ /* 0x0002a20000000800 */
[C---:B------:R-:W-:Y:S08]  /*12440*/  HMMA.16816.F32.BF16 R112, R12.reuse, R84, R20 ;  /* 0x000000540c70723c */ /* 0x040ff00000041814 */
[----:B------:R-:W-:Y:S01]  /*12450*/  HMMA.16816.F32.BF16 R104, R12, R60, R44 ;  /* 0x0000003c0c68723c */ /* 0x000fe2000004182c */
[----:B-1----:R-:W-:Y:S01]  /*12460*/  FFMA.FTZ R2, R94, c[0x0][0x2d0], -R7 ;  /* 0x0000b4005e027a23 */ /* 0x002fe20000010807 */
[----:B--2---:R-:W-:-:S06]  /*12470*/  F2FP.BF16.PACK_AB R10, R182, R183 ;  /* 0x000000b7b60a723e */ /* 0x004fcc00000010ff */
        /* <DEDUP_REMOVED lines=18> */
[----:B------:R1:W2:Y:S02]  /*125a0*/  MUFU.EX2 R213, R2 ;  /* 0x0000000200d57308 */ /* 0x0002a40000000800 */
[C---:B------:R-:W-:Y:S08]  /*125b0*/  HMMA.16816.F32.BF16 R20, R8.reuse, R16, RZ ;  /* 0x000000100814723c */ /* 0x040ff000000418ff */
[----:B------:R-:W-:Y:S01]  /*125c0*/  HMMA.16816.F32.BF16 R28, R8, R18, RZ ;  /* 0x00000012081c723c */ /* 0x000fe200000418ff */
[----:B-1----:R-:W-:-:S04]  /*125d0*/  FFMA.FTZ R2, R101, c[0x0][0x2d0], -R7 ;  /* 0x0000b40065027a23 */ /* 0x002fc80000010807 */
[----:B------:R1:W3:Y:S03]  /*125e0*/  MUFU.EX2 R193, R2 ;  /* 0x0000000200c17308 */ /* 0x0002e60000000800 */
[C---:B------:R-:W-:Y:S08]  /*125f0*/  HMMA.16816.F32.BF16 R16, R8.reuse, R36, RZ ;  /* 0x000000240810723c */ /* 0x040ff000000418ff */
[----:B------:R-:W-:Y:S01]  /*12600*/  HMMA.16816.F32.BF16 R32, R8, R38, RZ ;  /* 0x000000260820723c */ /* 0x000fe200000418ff */
[----:B-1----:R-:W-:-:S07]  /*12610*/  FFMA.FTZ R2, R68, c[0x0][0x2d0], -R0 ;  /* 0x0000b40044027a23 */ /* 0x002fce0000010800 */
[C---:B------:R-:W-:Y:S01]  /*12620*/  HMMA.16816.F32.BF16 R24, R8.reuse, R52, RZ ;  /* 0x000000340818723c */ /* 0x040fe200000418ff */
[----:B--2---:R-:W-:Y:S01]  /*12630*/  IMAD.MOV.U32 R68, RZ, RZ, R213 ;  /* 0x000000ffff447224 */ /* 0x004fe200078e00d5 */
[----:B------:R1:W-:Y:S06]  /*12640*/  MUFU.EX2 R181, R2 ;  /* 0x0000000200b57308 */ /* 0x0003ec0000000800 */
[C---:B------:R-:W-:Y:S08]  /*12650*/  HMMA.16816.F32.BF16 R12, R8.reuse, R40, RZ ;  /* 0x00000028080c723c */ /* 0x040ff000000418ff */
[----:B------:R-:W-:Y:S01]  /*12660*/  HMMA.16816.F32.BF16 R36, R8, R42, RZ ;  /* 0x0000002a0824723c */ /* 0x000fe200000418ff */
[----:B-1----:R-:W-:Y:S01]  /*12670*/  FFMA.FTZ R2, R69, c[0x0][0x2d0], -R0 ;  /* 0x0000b40045027a23 */ /* 0x002fe20000010800 */
[----:B------:R-:W-:-:S03]  /*12680*/  MOV R69, R186 ;  /* 0x000000ba00457202 */ /* 0x000fc60000000f00 */
[----:B------:R1:W2:Y:S03]  /*12690*/  MUFU.EX2 R180, R2 ;  /* 0x0000000200b47308 */ /* 0x0002a60000000800 */
[----:B------:R-:W-:Y:S07]  /*126a0*/  HMMA.16816.F32.BF16 R52, R8, R54, RZ ;  /* 0x000000360834723c */ /* 0x000fee00000418ff */
[----:B------:R-:W-:-:S02]  /*126b0*/  F2FP.BF16.PACK_AB R8, R202, R200 ;  /* 0x000000c8ca08723e */ /* 0x000fc400000010ff */
[----:B---3--:R-:W-:Y:S01]  /*126c0*/  F2FP.BF16.PACK_AB R10, R193, R68 ;  /* 0x00000044c10a723e */ /* 0x008fe200000010ff */
[--C-:B-1----:R-:W-:Y:S01]  /*126d0*/  FFMA.FTZ R2, R70, c[0x0][0x2d0], -R0.reuse ;  /* 0x0000b40046027a23 */ /* 0x102fe20000010800 */
[----:B--2---:R-:W-:Y:S01]  /*126e0*/  F2FP.BF16.PACK_AB R9, R180, R181 ;  /* 0x000000b5b409723e */ /* 0x004fe200000010ff */
[----:B------:R-:W-:Y:S02]  /*126f0*/  IMAD.MOV.U32 R70, RZ, RZ, R197 ;  /* 0x000000ffff467224 */ /* 0x000fe400078e00c5 */
[----:B------:R1:W-:Y:S02]  /*12700*/  MUFU.EX2 R235, R2 ;  /* 0x0000000200eb7308 */ /* 0x0003e40000000800 */
[----:B-1----:R-:W-:Y:S01]  /*12710*/  FFMA.FTZ R2, R75, c[0x0][0x2d0], -R0 ;  /* 0x0000b4004b027a23 */ /* 0x002fe20000010800 */
[----:B------:R-:W-:-:S05]  /*12720*/  MOV R75, R194 ;  /* 0x000000c2004b7202 */ /* 0x000fca0000000f00 */
[----:B------:R1:W2:Y:S02]  /*12730*/  MUFU.EX2 R162, R2 ;  /* 0x0000000200a27308 */ /* 0x0002a40000000800 */
[----:B-1----:R-:W-:Y:S01]  /*12740*/  FFMA.FTZ R2, R111, c[0x0][0x2d0], -R7 ;  /* 0x0000b4006f027a23 */ /* 0x002fe20000010807 */
[----:B--2---:R-:W-:-:S05]  /*12750*/  F2FP.BF16.PACK_AB R11, R162, R235 ;  /* 0x000000eba20b723e */ /* 0x004fca00000010ff */
[----:B------:R1:W-:Y:S02]  /*12760*/  MUFU.EX2 R250, R2 ;  /* 0x0000000200fa7308 */ /* 0x0003e40000000800 */
[C---:B------:R-:W-:Y:S01]  /*12770*/  HMMA.16816.F32.BF16 R56, R8.reuse, R64, R16 ;  /* 0x000000400838723c */ /* 0x040fe20000041810 */
[----:B------:R-:W2:Y:S07]  /*12780*/  LDSM.16.MT88.4 R16, [R227+0x1100] ;  /* 0x00110000e310783b */ /* 0x000eae0000004200 */
[----:B------:R-:W-:Y:S01]  /*12790*/  HMMA.16816.F32.BF16 R40, R8, R60, R20 ;  /* 0x0000003c0828723c */ /* 0x000fe20000041814 */
[----:B------:R-:W3:Y:S01]  /*127a0*/  LDSM.16.MT88.4 R20, [R224+0x1100] ;  /* 0x00110000e014783b */ /* 0x000ee20000004200 */
[----:B-1----:R-:W-:-:S02]  /*127b0*/  FFMA.FTZ R2, R130, c[0x0][0x2d0], -R7 ;  /* 0x0000b40082027a23 */ /* 0x002fc40000010807 */
[----:B------:R-:W-:Y:S02]  /*127c0*/  IMAD.MOV.U32 R130, RZ, RZ, R211 ;  /* 0x000000ffff827224 */ /* 0x000fe400078e00d3 */
[----:B------:R1:W-:Y:S02]  /*127d0*/  MUFU.EX2 R251, R2 ;  /* 0x0000000200fb7308 */ /* 0x0003e40000000800 */
[C---:B------:R-:W-:Y:S01]  /*127e0*/  HMMA.16816.F32.BF16 R48, R8.reuse, R80, R12 ;  /* 0x000000500830723c */ /* 0x040fe2000004180c */
[----:B------:R-:W-:Y:S07]  /*127f0*/  LDSM.16.MT88.4 R12, [R225+0x1100] ;  /* 0x00110000e10c783b */ /* 0x000fee0000004200 */
[----:B------:R-:W-:Y:S01]  /*12800*/  HMMA.16816.F32.BF16 R28, R8, R62, R28 ;  /* 0x0000003e081c723c */ /* 0x000fe2000004181c */
[----:B-1----:R-:W-:-:S07]  /*12810*/  FFMA.FTZ R2, R132, c[0x0][0x2d0], -R7 ;  /* 0x0000b40084027a23 */ /* 0x002fce0000010807 */
[C---:B------:R-:W-:Y:S01]  /*12820*/  HMMA.16816.F32.BF16 R32, R8.reuse, R66, R32 ;  /* 0x000000420820723c */ /* 0x040fe20000041820 */
[----:B------:R-:W-:Y:S01]  /*12830*/  IMAD.MOV.U32 R132, RZ, RZ, R193 ;  /* 0x000000ffff847224 */ /* 0x000fe200078e00c1 */
[----:B------:R1:W4:Y:S06]  /*12840*/  MUFU.EX2 R3, R2 ;  /* 0x0000000200037308 */ /* 0x00032c0000000800 */
[C---:B------:R-:W-:Y:S08]  /*12850*/  HMMA.16816.F32.BF16 R36, R8.reuse, R82, R36 ;  /* 0x000000520824723c */ /* 0x040ff00000041824 */
[----:B------:R-:W-:Y:S01]  /*12860*/  HMMA.16816.F32.BF16 R52, R8, R86, R52 ;  /* 0x000000560834723c */ /* 0x000fe20000041834 */
[----:B-1----:R-:W-:Y:S01]  /*12870*/  FFMA.FTZ R2, R133, c[0x0][0x2d0], -R7 ;  /* 0x0000b40085027a23 */ /* 0x002fe20000010807 */
[----:B----4-:R-:W-:-:S03]  /*12880*/  MOV R133, R3 ;  /* 0x0000000300857202 */ /* 0x010fc60000000f00 */
[----:B------:R1:W-:Y:S02]  /*12890*/  MUFU.EX2 R3, R2 ;  /* 0x0000000200037308 */ /* 0x0003e40000000800 */
[----:B-1----:R-:W-:-:S06]  /*128a0*/  FFMA.FTZ R2, R108, c[0x0][0x2d0], -R6 ;  /* 0x0000b4006c027a23 */ /* 0x002fcc0000010806 */
[----:B------:R1:W-:Y:S02]  /*128b0*/  MUFU.EX2 R244, R2 ;  /* 0x0000000200f47308 */ /* 0x0003e40000000800 */
[----:B-1----:R-:W-:-:S06]  /*128c0*/  FFMA.FTZ R2, R109, c[0x0][0x2d0], -R6 ;  /* 0x0000b4006d027a23 */ /* 0x002fcc0000010806 */
[----:B------:R1:W4:Y:S02]  /*128d0*/  MUFU.EX2 R245, R2 ;  /* 0x0000000200f57308 */ /* 0x0003240000000800 */
[--C-:B-1----:R-:W-:Y:S02]  /*128e0*/  FFMA.FTZ R2, R110, c[0x0][0x2d0], -R6.reuse ;  /* 0x0000b4006e027a23 */ /* 0x102fe40000010806 */
[----:B------:R-:W-:Y:S01]  /*128f0*/  HMMA.16816.F32.BF16 R108, R8, R84, R24 ;  /* 0x00000054086c723c */ /* 0x000fe20000041818 */
[----:B------:R-:W1:Y:S03]  /*12900*/  LDSM.16.MT88.4 R24, [R226+0x1100] ;  /* 0x00110000e218783b */ /* 0x000e660000004200 */
[----:B------:R2:W-:Y:S03]  /*12910*/  MUFU.EX2 R247, R2 ;  /* 0x0000000200f77308 */ /* 0x0005e60000000800 */
[----:B----4-:R-:W-:Y:S01]  /*12920*/  F2FP.BF16.PACK_AB R8, R245, R244 ;  /* 0x000000f4f508723e */ /* 0x010fe200000010ff */
[----:B--2---:R-:W-:-:S02]  /*12930*/  FFMA.FTZ R2, R131, c[0x0][0x2d0], -R6 ;  /* 0x0000b40083027a23 */ /* 0x004fc40000010806 */
        /* <DEDUP_REMOVED lines=22> */
[----:B------:R-:W-:Y:S01]  /*12aa0*/  IMAD.MOV.U32 R125, RZ, RZ, R3 ;  /* 0x000000ffff7d7224 */ /* 0x000fe200078e0003 */
[----:B------:R-:W-:Y:S01]  /*12ab0*/  MOV R3, R206 ;  /* 0x000000ce00037202 */ /* 0x000fe20000000f00 */
[----:B--2---:R-:W-:-:S04]  /*12ac0*/  FFMA.FTZ R2, R89, c[0x0][0x2d0], -R0 ;  /* 0x0000b40059027a23 */ /* 0x004fc80000010800 */
[----:B------:R2:W3:Y:S01]  /*12ad0*/  MUFU.EX2 R220, R2 ;  /* 0x0000000200dc7308 */ /* 0x0004e20000000800 */
[C---:B-1----:R-:W-:Y:S08]  /*12ae0*/  HMMA.16816.F32.BF16 R80, R8.reuse, R24, R112 ;  /* 0x000000180850723c */ /* 0x042ff00000041870 */
[----:B------:R-:W-:Y:S01]  /*12af0*/  HMMA.16816.F32.BF16 R96, R8, R22, R96 ;  /* 0x000000160860723c */ /* 0x000fe20000041860 */
        /* <DEDUP_REMOVED lines=18> */
[----:B-1----:R-:W-:-:S03]  /*12c20*/  FFMA.FTZ R2, R148, c[0x0][0x2d0], -R7 ;  /* 0x0000b40094027a23 */ /* 0x002fc60000010807 */
[----:B------:R-:W-:Y:S01]  /*12c30*/  LDSM.16.MT88.4 R28, [R226+0x1900] ;  /* 0x00190000e21c783b */ /* 0x000fe20000004200 */
[----:B------:R-:W-:Y:S01]  /*12c40*/  IMAD.MOV.U32 R148, RZ, RZ, R191 ;  /* 0x000000ffff947224 */ /* 0x000fe200078e00bf */
[----:B------:R1:W-:Y:S01]  /*12c50*/  MUFU.EX2 R214, R2 ;  /* 0x0000000200d67308 */ /* 0x0003e20000000800 */
[C---:B------:R-:W-:Y:S08]  /*12c60*/  HMMA.16816.F32.BF16 R56, R8.reuse, R16, R56 ;  /* 0x000000100838723c */ /* 0x040ff00000041838 */
[----:B------:R-:W-:Y:S01]  /*12c70*/  HMMA.16816.F32.BF16 R44, R8, R18, R32 ;  /* 0x00000012082c723c */ /* 0x000fe20000041820 */
[----:B------:R-:W3:Y:S01]  /*12c80*/  LDSM.16.MT88.4 R16, [R227+0x1900] ;  /* 0x00190000e310783b */ /* 0x000ee20000004200 */
[----:B-1----:R-:W-:-:S06]  /*12c90*/  FFMA.FTZ R2, R149, c[0x0][0x2d0], -R7 ;  /* 0x0000b40095027a23 */ /* 0x002fcc0000010807 */
[C---:B------:R-:W-:Y:S01]  /*12ca0*/  HMMA.16816.F32.BF16 R40, R8.reuse, R12, R48 ;  /* 0x0000000c0828723c */ /* 0x040fe20000041830 */
[----:B------:R-:W-:Y:S01]  /*12cb0*/  MOV R149, R190 ;  /* 0x000000be00957202 */ /* 0x000fe20000000f00 */
[----:B------:R1:W-:Y:S06]  /*12cc0*/  MUFU.EX2 R215, R2 ;  /* 0x0000000200d77308 */ /* 0x0003ec0000000800 */
[C---:B------:R-:W-:Y:S01]  /*12cd0*/  HMMA.16816.F32.BF16 R32, R8.reuse, R14, R36 ;  /* 0x0000000e0820723c */ /* 0x040fe20000041824 */
[----:B------:R-:W4:Y:S07]  /*12ce0*/  LDSM.16.MT88.4 R12, [R225+0x1900] ;  /* 0x00190000e10c783b */ /* 0x000f2e0000004200 */
[----:B------:R-:W-:Y:S01]  /*12cf0*/  HMMA.16816.F32.BF16 R48, R8, R24, R108 ;  /* 0x000000180830723c */ /* 0x000fe2000004186c */
[----:B-1----:R-:W-:-:S02]  /*12d00*/  FFMA.FTZ R2, R150, c[0x0][0x2d0], -R7 ;  /* 0x0000b40096027a23 */ /* 0x002fc40000010807 */
[----:B------:R-:W-:Y:S02]  /*12d10*/  IMAD.MOV.U32 R150, RZ, RZ, R195 ;  /* 0x000000ffff967224 */ /* 0x000fe400078e00c3 */
        /* <DEDUP_REMOVED lines=36> */
[----:B-1----:R-:W-:-:S02]  /*12f60*/  FFMA.FTZ R2, R118, c[0x0][0x2d0], -R0 ;  /* 0x0000b40076027a23 */ /* 0x002fc40000010800 */
[----:B------:R-:W-:Y:S02]  /*12f70*/  IMAD.MOV.U32 R118, RZ, RZ, R160 ;  /* 0x000000ffff767224 */ /* 0x000fe400078e00a0 */
        /* <DEDUP_REMOVED lines=23> */
[----:B------:R1:W-:Y:S03]  /*130f0*/  MUFU.EX2 R197, R2 ;  /* 0x0000000200c57308 */ /* 0x0003e60000000800 */
[C---:B------:R-:W-:Y:S01]  /*13100*/  HMMA.16816.F32.BF16 R44, R8.reuse, R18, R44 ;  /* 0x00000012082c723c */ /* 0x040fe2000004182c */
[----:B------:R-:W2:Y:S07]  /*13110*/  LDSM.16.MT88.4 R16, [R225+0x2100] ;  /* 0x00210000e110783b */ /* 0x000eae0000004200 */
        /* <DEDUP_REMOVED lines=13> */
[----:B-1----:R-:W-:Y:S02]  /*131f0*/  FFMA.FTZ R2, R165, c[0x0][0x2d0], -R6 ;  /* 0x0000b400a5027a23 */ /* 0x002fe40000010806 */
[----:B------:R-:W-:Y:S02]  /*13200*/  IMAD.MOV.U32 R165, RZ, RZ, R174 ;  /* 0x000000ffffa57224 */ /* 0x000fe400078e00ae */
[----:B------:R1:W-:Y:S01]  /*13210*/  MUFU.EX2 R193, R2 ;  /* 0x0000000200c17308 */ /* 0x0003e20000000800 */
[----:B------:R-:W-:-:S02]  /*13220*/  IMAD.MOV.U32 R174, RZ, RZ, R118 ;  /* 0x000000ffffae7224 */ /* 0x000fc400078e0076 */
[----:B------:R-:W-:Y:S01]  /*13230*/  IMAD.MOV.U32 R118, RZ, RZ, R147 ;  /* 0x000000ffff767224 */ /* 0x000fe200078e0093 */
[----:B------:R-:W-:Y:S01]  /*13240*/  MOV R147, R239 ;  /* 0x000000ef00937202 */ /* 0x000fe20000000f00 */
[----:B------:R-:W-:Y:S01]  /*13250*/  FFMA.FTZ R3, R3, c[0x0][0x2d0], -R7 ;  /* 0x0000b40003037a23 */ /* 0x000fe20000010807 */
[----:B------:R2:W5:Y:S01]  /*13260*/  LDL.LU R239, [R1+0xac] ;  /* 0x0000ac0001ef7983 */ /* 0x0005620000300800 */
[----:B-1----:R-:W-:-:S04]  /*13270*/  FFMA.FTZ R2, R166, c[0x0][0x2d0], -R6 ;  /* 0x0000b400a6027a23 */ /* 0x002fc80000010806 */
        /* <DEDUP_REMOVED lines=19> */
[C---:B------:R-:W-:Y:S08]  /*133b0*/  HMMA.16816.F32.BF16 R52, R8.reuse, R26, R112 ;  /* 0x0000001a0834723c */ /* 0x040ff00000041870 */
[----:B--2---:R-:W-:Y:S01]  /*133c0*/  HMMA.16816.F32.BF16 R84, R8, R16, R100 ;  /* 0x000000100854723c */ /* 0x004fe20000041864 */
[----:B-1----:R-:W-:-:S04]  /*133d0*/  FFMA.FTZ R2, R136, c[0x0][0x2d0], -R0 ;  /* 0x0000b40088027a23 */ /* 0x002fc80000010800 */
[----:B------:R1:W2:Y:S03]  /*133e0*/  MUFU.EX2 R188, R2 ;  /* 0x0000000200bc7308 */ /* 0x0002a60000000800 */
[C---:B------:R-:W-:Y:S08]  /*133f0*/  HMMA.16816.F32.BF16 R56, R8.reuse, R24, R120 ;  /* 0x000000180838723c */ /* 0x040ff00000041878 */
[----:B---3--:R-:W-:Y:S01]  /*13400*/  HMMA.16816.F32.BF16 R60, R8, R20, R108 ;  /* 0x00000014083c723c */ /* 0x008fe2000004186c */
[----:B-1----:R-:W-:-:S07]  /*13410*/  FFMA.FTZ R2, R140, c[0x0][0x2d0], -R0 ;  /* 0x0000b4008c027a23 */ /* 0x002fce0000010800 */
[C---:B------:R-:W-:Y:S01]  /*13420*/  HMMA.16816.F32.BF16 R76, R8.reuse, R22, R104 ;  /* 0x00000016084c723c */ /* 0x040fe20000041868 */
[----:B------:R1:W-:Y:S07]  /*13430*/  MUFU.EX2 R187, R2 ;  /* 0x0000000200bb7308 */ /* 0x0003ee0000000800 */
[C---:B------:R-:W-:Y:S08]  /*13440*/  HMMA.16816.F32.BF16 R160, R8.reuse, R18, R160 ;  /* 0x0000001208a0723c */ /* 0x040ff000000418a0 */
[----:B----4-:R-:W-:Y:S01]  /*13450*/  HMMA.16816.F32.BF16 R96, R8, R12, R96 ;  /* 0x0000000c0860723c */ /* 0x010fe20000041860 */
[----:B-1----:R-:W-:-:S04]  /*13460*/  FFMA.FTZ R2, R145, c[0x0][0x2d0], -R0 ;  /* 0x0000b40091027a23 */ /* 0x002fc80000010800 */
[----:B------:R1:W3:Y:S03]  /*13470*/  MUFU.EX2 R186, R2 ;  /* 0x0000000200ba7308 */ /* 0x0002e60000000800 */
[----:B------:R-:W-:Y:S07]  /*13480*/  HMMA.16816.F32.BF16 R100, R8, R14, R92 ;  /* 0x0000000e0864723c */ /* 0x000fee000004185c */
[----:B------:R-:W-:-:S02]  /*13490*/  F2FP.BF16.PACK_AB R8, R197, R194 ;  /* 0x000000c2c508723e */ /* 0x000fc400000010ff */
[----:B--2---:R-:W-:Y:S02]  /*134a0*/  F2FP.BF16.PACK_AB R9, R188, R185 ;  /* 0x000000b9bc09723e */ /* 0x004fe400000010ff */
[----:B------:R-:W-:Y:S01]  /*134b0*/  F2FP.BF16.PACK_AB R10, R200, R199 ;  /* 0x000000c7c80a723e */ /* 0x000fe200000010ff */
[----:B-1----:R-:W-:Y:S01]  /*134c0*/  FFMA.FTZ R2, R184, c[0x0][0x2d0], -R6 ;  /* 0x0000b400b8027a23 */ /* 0x002fe20000010806 */
[----:B---3--:R-:W-:-:S03]  /*134d0*/  F2FP.BF16.PACK_AB R11, R186, R187 ;  /* 0x000000bbba0b723e */ /* 0x008fc600000010ff */
[----:B------:R1:W-:Y:S04]  /*134e0*/  MUFU.EX2 R116, R2 ;  /* 0x0000000200747308 */ /* 0x0003e80000000800 */
[C---:B------:R-:W-:Y:S08]  /*134f0*/  HMMA.16816.F32.BF16 R92, R8.reuse, R24, R88 ;  /* 0x00000018085c723c */ /* 0x040ff00000041858 */
[----:B------:R-:W-:Y:S01]  /*13500*/  HMMA.16816.F32.BF16 R88, R8, R26, R80 ;  /* 0x0000001a0858723c */ /* 0x000fe20000041850 */
[----:B------:R-:W2:Y:S01]  /*13510*/  LDSM.16.MT88.4 R24, [R224+0x2900] ;  /* 0x00290000e018783b */ /* 0x000ea20000004200 */
[----:B-1----:R-:W-:-:S02]  /*13520*/  FFMA.FTZ R2, R175, c[0x0][0x2d0], -R6 ;  /* 0x0000b400af027a23 */ /* 0x002fc40000010806 */
[----:B------:R-:W-:Y:S01]  /*13530*/  IMAD.MOV.U32 R175, RZ, RZ, R172 ;  /* 0x000000ffffaf7224 */ /* 0x000fe200078e00ac */
[----:B------:R-:W-:Y:S01]  /*13540*/  MOV R172, R128 ;  /* 0x0000008000ac7202 */ /* 0x000fe20000000f00 */
[----:B------:R-:W-:Y:S02]  /*13550*/  IMAD.MOV.U32 R128, RZ, RZ, R117 ;  /* 0x000000ffff807224 */ /* 0x000fe400078e0075 */
[----:B------:R-:W-:Y:S01]  /*13560*/  HMMA.16816.F32.BF16 R80, R8, R20, R64 ;  /* 0x000000140850723c */ /* 0x000fe20000041840 */
[----:B------:R1:W3:Y:S01]  /*13570*/  MUFU.EX2 R117, R2 ;  /* 0x0000000200757308 */ /* 0x0002e20000000800 */
[----:B------:R-:W-:Y:S02]  /*13580*/  IMAD.MOV.U32 R166, RZ, RZ, R175 ;  /* 0x000000ffffa67224 */ /* 0x000fe400078e00af */
[----:B------:R-:W-:Y:S01]  /*13590*/  IMAD.MOV.U32 R175, RZ, RZ, R128 ;  /* 0x000000ffffaf7224 */ /* 0x000fe200078e0080 */
[----:B------:R-:W-:Y:S01]  /*135a0*/  MOV R128, R118 ;  /* 0x0000007600807202 */ /* 0x000fe20000000f00 */
[----:B-1----:R-:W-:-:S04]  /*135b0*/  FFMA.FTZ R2, R165, c[0x0][0x2d0], -R6 ;  /* 0x0000b400a5027a23 */ /* 0x002fc80000010806 */
[----:B------:R1:W-:Y:S02]  /*135c0*/  MUFU.EX2 R118, R2 ;  /* 0x0000000200767308 */ /* 0x0003e40000000800 */
[----:B-1----:R-:W-:-:S06]  /*135d0*/  FFMA.FTZ R2, R166, c[0x0][0x2d0], -R6 ;  /* 0x0000b400a6027a23 */ /* 0x002fcc0000010806 */
[----:B------:R1:W-:Y:S01]  /*135e0*/  MUFU.EX2 R184, R2 ;  /* 0x0000000200b87308 */ /* 0x0003e20000000800 */
[----:B------:R-:W-:Y:S02]  /*135f0*/  IMAD.MOV.U32 R165, RZ, RZ, R174 ;  /* 0x000000ffffa57224 */ /* 0x000fe400078e00ae */
[----:B------:R-:W-:Y:S02]  /*13600*/  IMAD.MOV.U32 R174, RZ, RZ, R238 ;  /* 0x000000ffffae7224 */ /* 0x000fe400078e00ee */
[----:B-1----:R-:W-:Y:S01]  /*13610*/  FFMA.FTZ R2, R246, c[0x0][0x2d0], -R5 ;  /* 0x0000b400f6027a23 */ /* 0x002fe20000010805 */
[----:B------:R-:W-:Y:S01]  /*13620*/  HMMA.16816.F32.BF16 R64, R8, R22, R44 ;  /* 0x000000160840723c */ /* 0x000fe2000004182c */
[----:B------:R-:W-:Y:S01]  /*13630*/  IMAD.MOV.U32 R166, RZ, RZ, R165 ;  /* 0x000000ffffa67224 */ /* 0x000fe200078e00a5 */
[----:B------:R-:W1:Y:S01]  /*13640*/  LDSM.16.MT88.4 R20, [R227+0x2900] ;  /* 0x00290000e314783b */ /* 0x000e620000004200 */
[----:B------:R4:W-:Y:S01]  /*13650*/  MUFU.EX2 R115, R2 ;  /* 0x0000000200737308 */ /* 0x0009e20000000800 */
[----:B------:R-:W-:Y:S01]  /*13660*/  IMAD.MOV.U32 R165, RZ, RZ, R175 ;  /* 0x000000ffffa57224 */ /* 0x000fe200078e00af */
[----:B------:R-:W-:Y:S01]  /*13670*/  MOV R175, R174 ;  /* 0x000000ae00af7202 */ /* 0x000fe20000000f00 */
[----:B------:R-:W-:Y:S01]  /*13680*/  IMAD.MOV.U32 R174, RZ, RZ, R173 ;  /* 0x000000ffffae7224 */ /* 0x000fe200078e00ad */
[----:B------:R1:W5:Y:S01]  /*13690*/  LDL.LU R238, [R1+0xa8] ;  /* 0x0000a80001ee7983 */ /* 0x0003620000300800 */
[----:B----4-:R-:W-:-:S04]  /*136a0*/  FFMA.FTZ R2, R249, c[0x0][0x2d0], -R5 ;  /* 0x0000b400f9027a23 */ /* 0x010fc80000010805 */
[----:B------:R4:W1:Y:S01]  /*136b0*/  MUFU.EX2 R113, R2 ;  /* 0x0000000200717308 */ /* 0x0008620000000800 */
[----:B------:R-:W-:Y:S01]  /*136c0*/  IMAD.MOV.U32 R173, RZ, RZ, R237 ;  /* 0x000000ffffad7224 */ /* 0x000fe200078e00ed */
[----:B------:R-:W-:Y:S01]  /*136d0*/  HMMA.16816.F32.BF16 R44, R8, R18, R36 ;  /* 0x00000012082c723c */ /* 0x000fe20000041824 */
[----:B------:R-:W-:Y:S01]  /*136e0*/  IMAD.MOV.U32 R171, RZ, RZ, R147 ;  /* 0x000000ffffab7224 */ /* 0x000fe200078e0093 */
[----:B------:R1:W5:Y:S01]  /*136f0*/  LDL.LU R237, [R1+0xa4] ;  /* 0x0000a40001ed7983 */ /* 0x0003620000300800 */
[----:B----4-:R-:W-:-:S04]  /*13700*/  FFMA.FTZ R2, R179, c[0x0][0x2d0], -R5 ;  /* 0x0000b400b3027a23 */ /* 0x010fc80000010805 */
[----:B------:R4:W-:Y:S02]  /*13710*/  MUFU.EX2 R114, R2 ;  /* 0x0000000200727308 */ /* 0x0009e40000000800 */
[----:B----4-:R-:W-:-:S06]  /*13720*/  FFMA.FTZ R2, R178, c[0x0][0x2d0], -R5 ;  /* 0x0000b400b2027a23 */ /* 0x010fcc0000010805 */
[----:B------:R4:W1:Y:S02]  /*13730*/  MUFU.EX2 R112, R2 ;  /* 0x0000000200707308 */ /* 0x0008640000000800 */
[----:B----4-:R-:W-:Y:S02]  /*13740*/  FFMA.FTZ R2, R166, c[0x0][0x2d0], -R7 ;  /* 0x0000b400a6027a23 */ /* 0x010fe40000010807 */
[----:B------:R-:W-:Y:S01]  /*13750*/  IMAD.MOV.U32 R166, RZ, RZ, R165 ;  /* 0x000000ffffa67224 */ /* 0x000fe200078e00a5 */
[----:B------:R-:W-:Y:S01]  /*13760*/  MOV R165, R175 ;  /* 0x000000af00a57202 */ /* 0x000fe20000000f00 */
[----:B------:R-:W-:Y:S02]  /*13770*/  IMAD.MOV.U32 R175, RZ, RZ, R173 ;  /* 0x000000ffffaf7224 */ /* 0x000fe400078e00ad */
[----:B------:R-:W-:Y:S01]  /*13780*/  IMAD.MOV.U32 R173, RZ, RZ, R172 ;  /* 0x000000ffffad7224 */ /* 0x000fe200078e00ac */
[----:B------:R4:W-:Y:S01]  /*13790*/  MUFU.EX2 R111, R2 ;  /* 0x00000002006f7308 */ /* 0x0009e20000000800 */
[----:B------:R-:W-:Y:S01]  /*137a0*/  IMAD.MOV.U32 R172, RZ, RZ, R138 ;  /* 0x000000ffffac7224 */ /* 0x000fe200078e008a */
[----:B------:R-:W-:Y:S01]  /*137b0*/  MOV R138, R150 ;  /* 0x00000096008a7202 */ /* 0x000fe20000000f00 */
[----:B----4-:R-:W-:-:S02]  /*137c0*/  FFMA.FTZ R2, R166, c[0x0][0x2d0], -R7 ;  /* 0x0000b400a6027a23 */ /* 0x010fc40000010807 */
[----:B------:R-:W-:Y:S02]  /*137d0*/  IMAD.MOV.U32 R166, RZ, RZ, R165 ;  /* 0x000000ffffa67224 */ /* 0x000fe400078e00a5 */
[----:B------:R-:W-:Y:S01]  /*137e0*/  IMAD.MOV.U32 R165, RZ, RZ, R173 ;  /* 0x000000ffffa57224 */ /* 0x000fe200078e00ad */
[----:B------:R-:W-:Y:S01]  /*137f0*/  MOV R173, R172 ;  /* 0x000000ac00ad7202 */ /* 0x000fe20000000f00 */
[----:B------:R-:W-:Y:S02]  /*13800*/  IMAD.MOV.U32 R172, RZ, RZ, R138 ;  /* 0x000000ffffac7224 */ /* 0x000fe400078e008a */
[----:B------:R-:W-:Y:S01]  /*13810*/  IMAD.MOV.U32 R168, RZ, RZ, R166 ;  /* 0x000000ffffa87224 */ /* 0x000fe200078e00a6 */
[----:B------:R-:W-:Y:S01]  /*13820*/  MOV R166, R165 ;  /* 0x000000a500a67202 */ /* 0x000fe20000000f00 */
[----:B------:R-:W-:Y:S02]  /*13830*/  IMAD.MOV.U32 R165, RZ, RZ, R172 ;  /* 0x000000ffffa57224 */ /* 0x000fe400078e00ac */
[----:B------:R-:W-:Y:S01]  /*13840*/  IMAD.MOV.U32 R172, RZ, RZ, R128 ;  /* 0x000000ffffac7224 */ /* 0x000fe200078e0080 */
[----:B------:R4:W1:Y:S01]  /*13850*/  MUFU.EX2 R108, R2 ;  /* 0x00000002006c7308 */ /* 0x0008620000000800 */
[----:B------:R-:W-:Y:S01]  /*13860*/  IMAD.MOV.U32 R128, RZ, RZ, R234 ;  /* 0x000000ffff807224 */ /* 0x000fe200078e00ea */
[----:B------:R-:W-:Y:S01]  /*13870*/  MOV R154, R166 ;  /* 0x000000a6009a7202 */ /* 0x000fe20000000f00 */
[----:B------:R-:W-:-:S02]  /*13880*/  IMAD.MOV.U32 R155, RZ, RZ, R165 ;  /* 0x000000ffff9b7224 */ /* 0x000fc400078e00a5 */
[----:B------:R-:W-:Y:S01]  /*13890*/  IMAD.MOV.U32 R153, RZ, RZ, R128 ;  /* 0x000000ffff997224 */ /* 0x000fe200078e0080 */
[C---:B------:R-:W-:Y:S01]  /*138a0*/  HMMA.16816.F32.BF16 R36, R8.reuse, R12, R32 ;  /* 0x0000000c0824723c */ /* 0x040fe20000041820 */
[----:B------:R-:W-:Y:S02]  /*138b0*/  IMAD.MOV.U32 R166, RZ, RZ, R126 ;  /* 0x000000ffffa67224 */ /* 0x000fe400078e007e */
[----:B------:R-:W-:Y:S02]  /*138c0*/  IMAD.MOV.U32 R165, RZ, RZ, R127 ;  /* 0x000000ffffa57224 */ /* 0x000fe400078e007f */
[--C-:B----4-:R-:W-:Y:S01]  /*138d0*/  FFMA.FTZ R2, R168, c[0x0][0x2d0], -R7.reuse ;  /* 0x0000b400a8027a23 */ /* 0x110fe20000010807 */
[----:B------:R-:W-:Y:S01]  /*138e0*/  MOV R168, R124 ;  /* 0x0000007c00a87202 */ /* 0x000fe20000000f00 */
[----:B------:R-:W-:Y:S02]  /*138f0*/  FFMA.FTZ R34, R154, c[0x0][0x2d0], -R7 ;  /* 0x0000b4009a227a23 */ /* 0x000fe40000010807 */
[----:B------:R4:W-:Y:S01]  /*13900*/  MUFU.EX2 R109, R2 ;  /* 0x00000002006d7308 */ /* 0x0009e20000000800 */
[----:B------:R-:W-:Y:S01]  /*13910*/  IMAD.MOV.U32 R154, RZ, RZ, R155 ;  /* 0x000000ffff9a7224 */ /* 0x000fe200078e009b */
[----:B------:R-:W-:Y:S01]  /*13920*/  MOV R155, R153 ;  /* 0x00000099009b7202 */ /* 0x000fe20000000f00 */
[----:B------:R-:W-:Y:S01]  /*13930*/  IMAD.MOV.U32 R153, RZ, RZ, R171 ;  /* 0x000000ffff997224 */ /* 0x000fe200078e00ab */
[----:B------:R-:W-:Y:S01]  /*13940*/  HMMA.16816.F32.BF16 R48, R8, R16, R40 ;  /* 0x000000100830723c */ /* 0x000fe20000041828 */
[----:B------:R-:W-:Y:S01]  /*13950*/  IMAD.MOV.U32 R171, RZ, RZ, R168 ;  /* 0x000000ffffab7224 */ /* 0x000fe200078e00a8 */
[----:B------:R-:W1:Y:S01]  /*13960*/  LDSM.16.MT88.4 R16, [R225+0x2900] ;  /* 0x00290000e110783b */ /* 0x000e620000004200 */
[----:B------:R-:W-:Y:S01]  /*13970*/  IMAD.MOV.U32 R168, RZ, RZ, R166 ;  /* 0x000000ffffa87224 */ /* 0x000fe200078e00a6 */
[----:B------:R-:W-:Y:S01]  /*13980*/  MOV R166, R165 ;  /* 0x000000a500a67202 */ /* 0x000fe20000000f00 */
[----:B------:R-:W-:-:S02]  /*13990*/  IMAD.MOV.U32 R165, RZ, RZ, R175 ;  /* 0x000000ffffa57224 */ /* 0x000fc400078e00af */
[----:B----4-:R-:W-:Y:S01]  /*139a0*/  FFMA.FTZ R2, R159, c[0x0][0x2d0], -R0 ;  /* 0x0000b4009f027a23 */ /* 0x010fe20000010800 */
[----:B------:R-:W-:Y:S01]  /*139b0*/  HMMA.16816.F32.BF16 R40, R8, R14, R28 ;  /* 0x0000000e0828723c */ /* 0x000fe2000004181c */
[----:B------:R-:W4:Y:S02]  /*139c0*/  LDSM.16.MT88.4 R12, [R226+0x2900] ;  /* 0x00290000e20c783b */ /* 0x000f240000004200 */
[----:B------:R2:W-:Y:S01]  /*139d0*/  MUFU.EX2 R107, R2 ;  /* 0x00000002006b7308 */ /* 0x0005e20000000800 */
[----:B------:R-:W-:Y:S02]  /*139e0*/  IMAD.MOV.U32 R175, RZ, RZ, R174 ;  /* 0x000000ffffaf7224 */ /* 0x000fe400078e00ae */
[----:B------:R-:W-:Y:S02]  /*139f0*/  IMAD.MOV.U32 R174, RZ, RZ, R232 ;  /* 0x000000ffffae7224 */ /* 0x000fe400078e00e8 */
[----:B------:R-:W-:Y:S02]  /*13a00*/  FFMA.FTZ R35, R154, c[0x0][0x2d0], -R7 ;  /* 0x0000b4009a237a23 */ /* 0x000fe40000010807 */
[----:B------:R-:W-:-:S02]  /*13a10*/  IMAD.MOV.U32 R154, RZ, RZ, R153 ;  /* 0x000000ffff9a7224 */ /* 0x000fc400078e0099 */
[----:B------:R-:W-:Y:S02]  /*13a20*/  IMAD.MOV.U32 R153, RZ, RZ, R168 ;  /* 0x000000ffff997224 */ /* 0x000fe400078e00a8 */
[----:B--2---:R-:W-:-:S04]  /*13a30*/  FFMA.FTZ R2, R158, c[0x0][0x2d0], -R0 ;  /* 0x0000b4009e027a23 */ /* 0x004fc80000010800 */
[----:B------:R2:W-:Y:S01]  /*13a40*/  MUFU.EX2 R106, R2 ;  /* 0x00000002006a7308 */ /* 0x0005e20000000800 */
[----:B------:R-:W-:Y:S02]  /*13a50*/  IMAD.MOV.U32 R168, RZ, RZ, R165 ;  /* 0x000000ffffa87224 */ /* 0x000fe400078e00a5 */
[----:B------:R-:W-:Y:S02]  /*13a60*/  IMAD.MOV.U32 R165, RZ, RZ, R174 ;  /* 0x000000ffffa57224 */ /* 0x000fe400078e00ae */
[----:B------:R-:W-:Y:S02]  /*13a70*/  IMAD.MOV.U32 R138, RZ, RZ, R235 ;  /* 0x000000ffff8a7224 */ /* 0x000fe400078e00eb */
[----:B------:R-:W-:Y:S02]  /*13a80*/  IMAD.MOV.U32 R123, RZ, RZ, R154 ;  /* 0x000000ffff7b7224 */ /* 0x000fe400078e009a */
[----:B------:R-:W-:Y:S02]  /*13a90*/  IMAD.MOV.U32 R150, RZ, RZ, R236 ;  /* 0x000000ffff967224 */ /* 0x000fe400078e00ec */
[----:B--2---:R-:W-:Y:S01]  /*13aa0*/  FFMA.FTZ R2, R170, c[0x0][0x2d0], -R0 ;  /* 0x0000b400aa027a23 */ /* 0x004fe20000010800 */
[----:B------:R-:W2:Y:S01]  /*13ab0*/  MUFU.EX2 R110, R3 ;  /* 0x00000003006e7308 */ /* 0x000ea20000000800 */
[----:B------:R-:W-:Y:S01]  /*13ac0*/  IMAD.MOV.U32 R154, RZ, RZ, R165 ;  /* 0x000000ffff9a7224 */ /* 0x000fe200078e00a5 */
[----:B------:R-:W-:Y:S01]  /*13ad0*/  MOV R152, R155 ;  /* 0x0000009b00987202 */ /* 0x000fe20000000f00 */
[----:B------:R-:W-:Y:S01]  /*13ae0*/  IMAD.MOV.U32 R165, RZ, RZ, R138 ;  /* 0x000000ffffa57224 */ /* 0x000fe200078e008a */
[----:B---3--:R-:W-:Y:S01]  /*13af0*/  F2FP.BF16.PACK_AB R8, R117, R116 ;  /* 0x000000747508723e */ /* 0x008fe200000010ff */
[----:B------:R-:W-:Y:S01]  /*13b00*/  IMAD.MOV.U32 R136, RZ, RZ, R153 ;  /* 0x000000ffff887224 */ /* 0x000fe200078e0099 */
[----:B-1----:R-:W-:-:S02]  /*13b10*/  F2FP.BF16.PACK_AB R9, R113, R115 ;  /* 0x000000737109723e */ /* 0x002fc400000010ff */
[----:B------:R-:W-:Y:S01]  /*13b20*/  F2FP.BF16.PACK_AB R10, R184, R118 ;  /* 0x00000076b80a723e */ /* 0x000fe200000010ff */
[----:B------:R1:W-:Y:S01]  /*13b30*/  MUFU.EX2 R105, R2 ;  /* 0x0000000200697308 */ /* 0x0003e20000000800 */
[----:B------:R-:W-:Y:S01]  /*13b40*/  IMAD.MOV.U32 R138, RZ, RZ, R135 ;  /* 0x000000ffff8a7224 */ /* 0x000fe200078e0087 */
[----:B------:R-:W-:Y:S01]  /*13b50*/  MOV R135, R139 ;  /* 0x0000008b00877202 */ /* 0x000fe20000000f00 */
[----:B------:R-:W-:Y:S01]  /*13b60*/  IMAD.MOV.U32 R139, RZ, RZ, R150 ;  /* 0x000000ffff8b7224 */ /* 0x000fe200078e0096 */
[----:B------:R-:W-:Y:S01]  /*13b70*/  F2FP.BF16.PACK_AB R11, R112, R114 ;  /* 0x00000072700b723e */ /* 0x000fe200000010ff */
[----:B------:R-:W-:Y:S01]  /*13b80*/  IMAD.MOV.U32 R150, RZ, RZ, R149 ;  /* 0x000000ffff967224 */ /* 0x000fe200078e0095 */
[----:B------:R-:W-:Y:S01]  /*13b90*/  MOV R126, R131 ;  /* 0x00000083007e7202 */ /* 0x000fe20000000f00 */
[----:B------:R-:W-:Y:S01]  /*13ba0*/  IMAD.MOV.U32 R149, RZ, RZ, R148 ;  /* 0x000000ffff957224 */ /* 0x000fe200078e0094 */
[----:B------:R3:W5:Y:S01]  /*13bb0*/  LDL.LU R236, [R1+0xa0] ;  /* 0x0000a00001ec7983 */ /* 0x0007620000300800 */
[----:B-1----:R-:W-:Y:S01]  /*13bc0*/  FFMA.FTZ R2, R169, c[0x0][0x2d0], -R0 ;  /* 0x0000b400a9027a23 */ /* 0x002fe20000010800 */
[----:B------:R-:W-:Y:S01]  /*13bd0*/  MOV R148, R134 ;  /* 0x0000008600947202 */ /* 0x000fe20000000f00 */
[----:B------:R-:W-:-:S02]  /*13be0*/  IMAD.MOV.U32 R155, RZ, RZ, R171 ;  /* 0x000000ffff9b7224 */ /* 0x000fc400078e00ab */
[----:B------:R-:W-:Y:S01]  /*13bf0*/  FFMA.FTZ R31, R136, c[0x0][0x2d0], -R5 ;  /* 0x0000b400881f7a23 */ /* 0x000fe20000010805 */
[----:B------:R1:W1:Y:S01]  /*13c00*/  MUFU.EX2 R104, R2 ;  /* 0x0000000200687308 */ /* 0x0002620000000800 */
[----:B------:R-:W-:Y:S01]  /*13c10*/  MOV R171, R166 ;  /* 0x000000a600ab7202 */ /* 0x000fe20000000f00 */
[----:B------:R-:W-:Y:S01]  /*13c20*/  IMAD.MOV.U32 R134, RZ, RZ, R132 ;  /* 0x000000ffff867224 */ /* 0x000fe200078e0084 */
[----:B------:R-:W-:Y:S01]  /*13c30*/  MOV R140, R155 ;  /* 0x0000009b008c7202 */ /* 0x000fe20000000f00 */
[----:B------:R-:W-:Y:S02]  /*13c40*/  IMAD.MOV.U32 R136, RZ, RZ, R138 ;  /* 0x000000ffff887224 */ /* 0x000fe400078e008a */
[----:B------:R-:W-:Y:S02]  /*13c50*/  IMAD.MOV.U32 R127, RZ, RZ, R129 ;  /* 0x000000ffff7f7224 */ /* 0x000fe400078e0081 */
[----:B------:R-:W-:Y:S02]  /*13c60*/  IMAD.MOV.U32 R124, RZ, RZ, R130 ;  /* 0x000000ffff7c7224 */ /* 0x000fe400078e0082 */
[----:B------:R-:W-:-:S02]  /*13c70*/  IMAD.MOV.U32 R174, RZ, RZ, R70 ;  /* 0x000000ffffae7224 */ /* 0x000fc400078e0046 */
[----:B------:R-:W-:Y:S02]  /*13c80*/  FADD.FTZ R32, R252, R248 ;  /* 0x000000f8fc207221 */ /* 0x000fe40000010000 */
[--C-:B------:R-:W-:Y:S02]  /*13c90*/  FFMA.FTZ R29, R228, c[0x0][0x2d0], -R6.reuse ;  /* 0x0000b400e41d7a23 */ /* 0x100fe40000010806 */
[----:B------:R-:W-:Y:S02]  /*13ca0*/  FFMA.FTZ R28, R119, c[0x0][0x2d0], -R6 ;  /* 0x0000b400771c7a23 */ /* 0x000fe40000010806 */
[----:B------:R-:W-:Y:S02]  /*13cb0*/  FFMA.FTZ R3, R123, c[0x0][0x2d0], -R5 ;  /* 0x0000b4007b037a23 */ /* 0x000fe40000010805 */
[----:B------:R-:W-:Y:S02]  /*13cc0*/  FADD.FTZ R33, R151, R4 ;  /* 0x0000000497217221 */ /* 0x000fe40000010000 */
[----:B------:R-:W-:-:S02]  /*13cd0*/  IMAD.MOV.U32 R121, RZ, RZ, R69 ;  /* 0x000000ffff797224 */ /* 0x000fc400078e0045 */
[----:B------:R-:W-:Y:S01]  /*13ce0*/  IMAD.MOV.U32 R120, RZ, RZ, R139 ;  /* 0x000000ffff787224 */ /* 0x000fe200078e008b */
[C---:B------:R-:W-:Y:S01]  /*13cf0*/  HMMA.16816.F32.BF16 R56, R8.reuse, R24, R56 ;  /* 0x000000180838723c */ /* 0x040fe20000041838 */
[----:B------:R-:W-:Y:S01]  /*13d00*/  IMAD.MOV.U32 R166, RZ, RZ, R175 ;  /* 0x000000ffffa67224 */ /* 0x000fe200078e00af */
[----:B------:R-:W-:Y:S01]  /*13d10*/  MOV R175, R173 ;  /* 0x000000ad00af7202 */ /* 0x000fe20000000f00 */
[----:B-1----:R-:W-:Y:S01]  /*13d20*/  FFMA.FTZ R2, R152, c[0x0][0x2d0], -R6 ;  /* 0x0000b40098027a23 */ /* 0x002fe20000010806 */
[----:B------:R-:W-:Y:S01]  /*13d30*/  MOV R246, R150 ;  /* 0x0000009600f67202 */ /* 0x000fe20000000f00 */
[----:B------:R-:W-:Y:S01]  /*13d40*/  IMAD.MOV.U32 R138, RZ, RZ, R134 ;  /* 0x000000ffff8a7224 */ /* 0x000fe200078e0086 */
[----:B------:R3:W5:Y:S01]  /*13d50*/  LDL.LU R235, [R1+0x9c] ;  /* 0x00009c0001eb7983 */ /* 0x0007620000300800 */
[----:B------:R-:W-:Y:S01]  /*13d60*/  IMAD.MOV.U32 R137, RZ, RZ, R171 ;  /* 0x000000ffff897224 */ /* 0x000fe200078e00ab */
[----:B------:R-:W-:Y:S01]  /*13d70*/  HMMA.16816.F32.BF16 R128, R8, R26, R52 ;  /* 0x0000001a0880723c */ /* 0x000fe20000041834 */
[----:B------:R-:W-:-:S02]  /*13d80*/  IMAD.MOV.U32 R173, RZ, RZ, R68 ;  /* 0x000000ffffad7224 */ /* 0x000fc400078e0044 */
[--C-:B------:R-:W-:Y:S02]  /*13d90*/  FFMA.FTZ R70, R156, c[0x0][0x2d0], -R0.reuse ;  /* 0x0000b4009c467a23 */ /* 0x100fe40000010800 */
[----:B------:R-:W-:Y:S01]  /*13da0*/  IMAD.MOV.U32 R132, RZ, RZ, R75 ;  /* 0x000000ffff847224 */ /* 0x000fe200078e004b */
[----:B------:R-:W-:Y:S01]  /*13db0*/  F2FP.BF16.PACK_AB R4, R108, R111 ;  /* 0x0000006f6c04723e */ /* 0x000fe200000010ff */
[--C-:B------:R-:W-:Y:S01]  /*13dc0*/  FFMA.FTZ R54, R167, c[0x0][0x2d0], -R0.reuse ;  /* 0x0000b400a7367a23 */ /* 0x100fe20000010800 */
[----:B------:R1:W-:Y:S01]  /*13dd0*/  MUFU.EX2 R75, R2 ;  /* 0x00000002004b7308 */ /* 0x0003e20000000800 */
[----:B------:R-:W-:Y:S02]  /*13de0*/  FFMA.FTZ R55, R164, c[0x0][0x2d0], -R0 ;  /* 0x0000b400a4377a23 */ /* 0x000fe40000010800 */
[----:B------:R-:W-:Y:S01]  /*13df0*/  IMAD.MOV.U32 R145, RZ, RZ, R148 ;  /* 0x000000ffff917224 */ /* 0x000fe200078e0094 */
[----:B------:R-:W-:Y:S01]  /*13e00*/  MOV R155, R166 ;  /* 0x000000a6009b7202 */ /* 0x000fe20000000f00 */
[----:B------:R-:W-:-:S02]  /*13e10*/  FFMA.FTZ R68, R157, c[0x0][0x2d0], -R0 ;  /* 0x0000b4009d447a23 */ /* 0x000fc40000010800 */
[----:B------:R-:W-:Y:S02]  /*13e20*/  IMAD.MOV.U32 R249, RZ, RZ, R149 ;  /* 0x000000fffff97224 */ /* 0x000fe400078e0095 */
[----:B------:R-:W-:Y:S01]  /*13e30*/  IMAD.MOV.U32 R153, RZ, RZ, R168 ;  /* 0x000000ffff997224 */ /* 0x000fe200078e00a8 */
[C---:B------:R-:W-:Y:S01]  /*13e40*/  HMMA.16816.F32.BF16 R60, R8.reuse, R20, R60 ;  /* 0x00000014083c723c */ /* 0x040fe2000004183c */
[----:B------:R-:W-:Y:S02]  /*13e50*/  FFMA.FTZ R0, R229, c[0x0][0x2d0], -R6 ;  /* 0x0000b400e5007a23 */ /* 0x000fe40000010806 */
[----:B------:R-:W-:Y:S01]  /*13e60*/  IMAD.MOV.U32 R248, RZ, RZ, R138 ;  /* 0x000000fffff87224 */ /* 0x000fe200078e008a */
[----:B------:R-:W-:Y:S01]  /*13e70*/  MOV R138, c[0x0][0x2c4] ;  /* 0x0000b100008a7a02 */ /* 0x000fe20000000f00 */
[--C-:B------:R-:W-:Y:S01]  /*13e80*/  FFMA.FTZ R52, R231, c[0x0][0x2d0], -R7.reuse ;  /* 0x0000b400e7347a23 */ /* 0x100fe20000010807 */
[----:B--2---:R-:W-:Y:S01]  /*13e90*/  F2FP.BF16.PACK_AB R6, R109, R110 ;  /* 0x0000006e6d06723e */ /* 0x004fe200000010ff */
[----:B------:R-:W-:Y:S01]  /*13ea0*/  FFMA.FTZ R53, R230, c[0x0][0x2d0], -R7 ;  /* 0x0000b400e6357a23 */ /* 0x000fe20000010807 */
[----:B------:R-:W-:Y:S01]  /*13eb0*/  F2FP.BF16.PACK_AB R7, R104, R105 ;  /* 0x000000696807723e */ /* 0x000fe200000010ff */
[--C-:B-1----:R-:W-:Y:S01]  /*13ec0*/  FFMA.FTZ R2, R140, c[0x0][0x2d0], -R5.reuse ;  /* 0x0000b4008c027a23 */ /* 0x102fe20000010805 */
[C---:B------:R-:W-:Y:S01]  /*13ed0*/  HMMA.16816.F32.BF16 R76, R8.reuse, R22, R76 ;  /* 0x00000016084c723c */ /* 0x040fe2000004184c */
[----:B------:R-:W-:Y:S01]  /*13ee0*/  FFMA.FTZ R30, R137, c[0x0][0x2d0], -R5 ;  /* 0x0000b400891e7a23 */ /* 0x000fe20000010805 */
[----:B------:R-:W-:Y:S01]  /*13ef0*/  F2FP.BF16.PACK_AB R5, R106, R107 ;  /* 0x0000006b6a05723e */ /* 0x000fe200000010ff */
[----:B------:R1:W-:Y:S01]  /*13f00*/  MUFU.EX2 R69, R0 ;  /* 0x0000000000457308 */ /* 0x0003e20000000800 */
[----:B------:R-:W-:Y:S01]  /*13f10*/  ISETP.NE.AND P6, PT, R138, 0x1, PT ;  /* 0x000000018a00780c */ /* 0x000fe20003fc5270 */
[----:B------:R-:W-:Y:S01]  /*13f20*/  IMAD.MOV.U32 R152, RZ, RZ, R175 ;  /* 0x000000ffff987224 */ /* 0x000fe200078e00af */
[----:B------:R-:W-:Y:S01]  /*13f30*/  MOV R168, R173 ;  /* 0x000000ad00a87202 */ /* 0x000fe20000000f00 */
[----:B------:R-:W-:Y:S01]  /*13f40*/  IMAD.MOV.U32 R171, RZ, RZ, R174 ;  /* 0x000000ffffab7224 */ /* 0x000fe200078e00ae */
[----:B------:R-:W-:Y:S01]  /*13f50*/  HMMA.16816.F32.BF16 R84, R8, R16, R84 ;  /* 0x000000100854723c */ /* 0x000fe20000041854 */
[----:B------:R-:W-:-:S02]  /*13f60*/  IMAD.MOV.U32 R166, RZ, RZ, R172 ;  /* 0x000000ffffa67224 */ /* 0x000fc400078e00ac */
[----:B------:R-:W-:-:S05]  /*13f70*/  IMAD.MOV.U32 R147, RZ, RZ, R233 ;  /* 0x000000ffff937224 */ /* 0x000fca00078e00e9 */
[----:B------:R-:W-:Y:S01]  /*13f80*/  HMMA.16816.F32.BF16 R160, R8, R18, R160 ;  /* 0x0000001208a0723c */ /* 0x000fe200000418a0 */
[----:B------:R-:W-:-:S07]  /*13f90*/  IMAD.MOV.U32 R122, RZ, RZ, R132 ;  /* 0x000000ffff7a7224 */ /* 0x000fce00078e0084 */
[----:B----4-:R-:W-:Y:S01]  /*13fa0*/  HMMA.16816.F32.BF16 R100, R8, R14, R100 ;  /* 0x0000000e0864723c */ /* 0x010fe20000041864 */
[----:B-1----:R-:W-:Y:S01]  /*13fb0*/  FADD.FTZ R0, R177, R33 ;  /* 0x00000021b1007221 */ /* 0x002fe20000010000 */
[----:B------:R-:W-:Y:S01]  /*13fc0*/  MOV R169, R126 ;  /* 0x0000007e00a97202 */ /* 0x000fe20000000f00 */
[----:B------:R-:W-:Y:S01]  /*13fd0*/  IMAD.MOV.U32 R170, RZ, RZ, R141 ;  /* 0x000000ffffaa7224 */ /* 0x000fe200078e008d */
[----:B------:R-:W-:Y:S01]  /*13fe0*/  MOV R123, R165 ;  /* 0x000000a5007b7202 */ /* 0x000fe20000000f00 */
[----:B------:R-:W-:Y:S01]  /*13ff0*/  FADD.FTZ R0, R176, R0 ;  /* 0x00000000b0007221 */ /* 0x000fe20000010000 */
[----:B------:R-:W-:Y:S01]  /*14000*/  MOV R139, R133 ;  /* 0x00000085008b7202 */ /* 0x000fe20000000f00 */
[----:B------:R-:W-:Y:S01]  /*14010*/  MUFU.EX2 R29, R29 ;  /* 0x0000001d001d7308 */ /* 0x000fe20000000800 */
[----:B------:R-:W-:Y:S01]  /*14020*/  HMMA.16816.F32.BF16 R92, R4, R24, R92 ;  /* 0x00000018045c723c */ /* 0x000fe2000004185c */
[----:B------:R-:W-:Y:S01]  /*14030*/  FADD.FTZ R0, R181, R0 ;  /* 0x00000000b5007221 */ /* 0x000fe20000010000 */
[----:B------:R-:W-:Y:S04]  /*14040*/  LDSM.16.MT88.4 R148, [R227+0x3100] ;  /* 0x00310000e394783b */ /* 0x000fe80000004200 */
[----:B------:R3:W5:Y:S01]  /*14050*/  LDL.LU R234, [R1+0x98] ;  /* 0x0000980001ea7983 */ /* 0x0007620000300800 */
[----:B------:R1:W-:Y:S01]  /*14060*/  MUFU.EX2 R24, R3 ;  /* 0x0000000300187308 */ /* 0x0003e20000000800 */
[----:B------:R-:W-:Y:S08]  /*14070*/  HMMA.16816.F32.BF16 R172, R8, R12, R96 ;  /* 0x0000000c08ac723c */ /* 0x000ff00000041860 */
[----:B------:R-:W-:Y:S01]  /*14080*/  HMMA.16816.F32.BF16 R64, R4, R22, R64 ;  /* 0x000000160440723c */ /* 0x000fe20000041840 */
[----:B------:R2:W-:Y:S01]  /*14090*/  MUFU.EX2 R23, R2 ;  /* 0x0000000200177308 */ /* 0x0005e20000000800 */
[----:B------:R-:W-:-:S06]  /*140a0*/  FADD.FTZ R8, R246, R249 ;  /* 0x000000f9f6087221 */ /* 0x000fcc0000010000 */
[----:B------:R-:W-:Y:S01]  /*140b0*/  HMMA.16816.F32.BF16 R88, R4, R26, R88 ;  /* 0x0000001a0458723c */ /* 0x000fe20000041858 */
[----:B-1----:R-:W-:-:S07]  /*140c0*/  FADD.FTZ R3, R120, R145 ;  /* 0x0000009178037221 */ /* 0x002fce0000010000 */
[----:B------:R-:W-:Y:S01]  /*140d0*/  HMMA.16816.F32.BF16 R80, R4, R20, R80 ;  /* 0x000000140450723c */ /* 0x000fe20000041850 */
[----:B------:R-:W-:Y:S01]  /*140e0*/  IMAD.MOV.U32 R120, RZ, RZ, R154 ;  /* 0x000000ffff787224 */ /* 0x000fe200078e009a */
[----:B------:R-:W-:Y:S01]  /*140f0*/  MOV R154, R144 ;  /* 0x00000090009a7202 */ /* 0x000fe20000000f00 */
[----:B--2---:R-:W-:-:S05]  /*14100*/  FADD.FTZ R2, R183, R32 ;  /* 0x00000020b7027221 */ /* 0x004fca0000010000 */
[----:B------:R-:W-:Y:S01]  /*14110*/  HMMA.16816.F32.BF16 R48, R4, R16, R48 ;  /* 0x000000100430723c */ /* 0x000fe20000041830 */
[----:B------:R-:W-:-:S07]  /*14120*/  FADD.FTZ R8, R121, R8 ;  /* 0x0000000879087221 */ /* 0x000fce0000010000 */
[----:B------:R-:W-:Y:S01]  /*14130*/  HMMA.16816.F32.BF16 R44, R4, R18, R44 ;  /* 0x00000012042c723c */ /* 0x000fe2000004182c */
[----:B------:R-:W-:-:S07]  /*14140*/  FADD.FTZ R3, R122, R3 ;  /* 0x000000037a037221 */ /* 0x000fce0000010000 */
[----:B------:R-:W-:Y:S01]  /*14150*/  HMMA.16816.F32.BF16 R36, R4, R12, R36 ;  /* 0x0000000c0424723c */ /* 0x000fe20000041824 */
[----:B------:R-:W-:-:S07]  /*14160*/  IMAD.MOV.U32 R96, RZ, RZ, R153 ;  /* 0x000000ffff607224 */ /* 0x000fce00078e0099 */
[----:B------:R-:W-:Y:S01]  /*14170*/  HMMA.16816.F32.BF16 R40, R4, R14, R40 ;  /* 0x0000000e0428723c */ /* 0x000fe20000041828 */
[----:B------:R-:W-:Y:S02]  /*14180*/  IMAD.MOV.U32 R97, RZ, RZ, R146 ;  /* 0x000000ffff617224 */ /* 0x000fe400078e0092 */
[----:B------:R-:W-:Y:S02]  /*14190*/  IMAD.MOV.U32 R140, RZ, RZ, R166 ;  /* 0x000000ffff8c7224 */ /* 0x000fe400078e00a6 */
[----:B------:R-:W-:Y:S01]  /*141a0*/  IMAD.MOV.U32 R137, RZ, RZ, R135 ;  /* 0x000000ffff897224 */ /* 0x000fe200078e0087 */
[----:B------:R-:W-:Y:S01]  /*141b0*/  MOV R25, R136 ;  /* 0x0000008800197202 */ /* 0x000fe20000000f00 */
[----:B------:R-:W-:Y:S01]  /*141c0*/  FADD.FTZ R7, R180, R0 ;  /* 0x00000000b4077221 */ /* 0x000fe20000010000 */
[----:B------:R-:W-:Y:S01]  /*141d0*/  MUFU.EX2 R28, R28 ;  /* 0x0000001c001c7308 */ /* 0x000fe20000000800 */
[----:B------:R-:W-:Y:S01]  /*141e0*/  @P6 IMAD.HI.U32 R0, R154, c[0x0][0x2c8], RZ ;  /* 0x0000b2009a006a27 */ /* 0x000fe200078e00ff */
[----:B------:R-:W-:Y:S01]  /*141f0*/  MOV R121, R152 ;  /* 0x0000009800797202 */ /* 0x000fe20000000f00 */
[----:B------:R-:W1:Y:S02]  /*14200*/  LDSM.16.MT88.4 R132, [R224+0x3100] ;  /* 0x00310000e084783b */ /* 0x000e640000004200 */
[----:B------:R-:W-:-:S02]  /*14210*/  IMAD.MOV.U32 R98, RZ, RZ, R142 ;  /* 0x000000ffff627224 */ /* 0x000fc400078e008e */
[----:B------:R-:W-:Y:S01]  /*14220*/  FADD.FTZ R2, R182, R2 ;  /* 0x00000002b6027221 */ /* 0x000fe20000010000 */
[----:B------:R-:W-:Y:S01]  /*14230*/  MOV R152, R143 ;  /* 0x0000008f00987202 */ /* 0x000fe20000000f00 */
[----:B------:R-:W-:Y:S01]  /*14240*/  IMAD.MOV.U32 R246, RZ, RZ, R147 ;  /* 0x000000fffff67224 */ /* 0x000fe200078e0093 */
[----:B------:R-:W-:Y:S01]  /*14250*/  @P6 SHF.R.U32.HI R154, RZ, c[0x0][0x2cc], R0 ;  /* 0x0000b300ff9a6a19 */ /* 0x000fe20000011600 */
[----:B------:R-:W-:Y:S01]  /*14260*/  IMAD.MOV.U32 R99, RZ, RZ, R127 ;  /* 0x000000ffff637224 */ /* 0x000fe200078e007f */
[----:B------:R3:W5:Y:S01]  /*14270*/  LDL.LU R233, [R1+0x94] ;  /* 0x0000940001e97983 */ /* 0x0007620000300800 */
[----:B------:R-:W-:Y:S02]  /*14280*/  FADD.FTZ R4, R96, R8 ;  /* 0x0000000860047221 */ /* 0x000fe40000010000 */
[----:B------:R-:W-:Y:S02]  /*14290*/  FADD.FTZ R3, R97, R3 ;  /* 0x0000000361037221 */ /* 0x000fe40000010000 */
[----:B------:R-:W-:-:S02]  /*142a0*/  IMAD.MOV.U32 R27, RZ, RZ, R123 ;  /* 0x000000ffff1b7224 */ /* 0x000fc400078e007b */
[----:B------:R-:W-:Y:S01]  /*142b0*/  IMAD.MOV.U32 R249, RZ, RZ, R155 ;  /* 0x000000fffff97224 */ /* 0x000fe200078e009b */
[----:B------:R-:W2:Y:S01]  /*142c0*/  MUFU.EX2 R20, R34 ;  /* 0x0000002200147308 */ /* 0x000ea20000000800 */
[----:B------:R-:W-:Y:S01]  /*142d0*/  FADD.FTZ R2, R98, R2 ;  /* 0x0000000262027221 */ /* 0x000fe20000010000 */
[----:B------:R-:W4:Y:S01]  /*142e0*/  LDSM.16.MT88.4 R164, [R225+0x3100] ;  /* 0x00310000e1a4783b */ /* 0x000f220000004200 */
[----:B------:R-:W-:Y:S02]  /*142f0*/  FADD.FTZ R6, R99, R4 ;  /* 0x0000000463067221 */ /* 0x000fe40000010000 */
[----:B------:R-:W-:Y:S01]  /*14300*/  FADD.FTZ R5, R169, R3 ;  /* 0x00000003a9057221 */ /* 0x000fe20000010000 */
[----:B------:R-:W-:Y:S01]  /*14310*/  IADD3 R3, R154, R152, -R246 ;  /* 0x000000989a037210 */ /* 0x000fe20007ffe8f6 */
[----:B------:R-:W-:Y:S01]  /*14320*/  FADD.FTZ R4, R170, R2 ;  /* 0x00000002aa047221 */ /* 0x000fe20000010000 */
[----:B------:R-:W1:Y:S01]  /*14330*/  MUFU.EX2 R9, R54 ;  /* 0x0000003600097308 */ /* 0x000e620000000800 */
[----:B------:R-:W-:Y:S01]  /*14340*/  IMAD.MOV.U32 R2, RZ, RZ, RZ ;  /* 0x000000ffff027224 */ /* 0x000fe200078e00ff */
[----:B------:R-:W1:Y:S03]  /*14350*/  LDSM.16.MT88.4 R16, [R226+0x3100] ;  /* 0x00310000e210783b */ /* 0x000e660000004200 */
[----:B------:R-:W-:Y:S01]  /*14360*/  IMAD.HI R2, R3, -0x6db6db6d, R2 ;  /* 0x9249249303027827 */ /* 0x000fe200078e0202 */
[----:B------:R-:W-:Y:S01]  /*14370*/  MOV R170, R121 ;  /* 0x0000007900aa7202 */ /* 0x000fe20000000f00 */
[----:B------:R3:W5:Y:S03]  /*14380*/  LDL.LU R232, [R1+0x90] ;  /* 0x0000900001e87983 */ /* 0x0007660000300800 */
[----:B------:R-:W-:Y:S01]  /*14390*/  SHF.R.U32.HI R0, RZ, 0x1f, R2 ;  /* 0x0000001fff007819 */ /* 0x000fe20000011602 */
[----:B------:R-:W-:-:S02]  /*143a0*/  IMAD.MOV.U32 R122, RZ, RZ, R140 ;  /* 0x000000ffff7a7224 */ /* 0x000fc400078e008c */
[----:B------:R-:W-:Y:S01]  /*143b0*/  IMAD.MOV.U32 R153, RZ, RZ, R125 ;  /* 0x000000ffff997224 */ /* 0x000fe200078e007d */
[----:B------:R-:W-:Y:S01]  /*143c0*/  LEA.HI.SX32 R8, R2, R0, 0x1a ;  /* 0x0000000002087211 */ /* 0x000fe200078fd2ff */
[----:B------:R-:W-:Y:S01]  /*143d0*/  FADD.FTZ R2, R170, R6 ;  /* 0x00000006aa027221 */ /* 0x000fe20000010000 */
[----:B------:R-:W1:Y:S01]  /*143e0*/  MUFU.EX2 R11, R35 ;  /* 0x00000023000b7308 */ /* 0x000e620000000800 */
[----:B------:R-:W-:Y:S01]  /*143f0*/  IMAD.MOV.U32 R252, RZ, RZ, R137 ;  /* 0x000000fffffc7224 */ /* 0x000fe200078e0089 */
[----:B------:R3:W5:Y:S01]  /*14400*/  LDL.LU R231, [R1+0x8c] ;  /* 0x00008c0001e77983 */ /* 0x0007620000300800 */
[----:B------:R-:W-:Y:S02]  /*14410*/  FADD.FTZ R0, R171, R5 ;  /* 0x00000005ab007221 */ /* 0x000fe40000010000 */
[----:B------:R-:W-:Y:S02]  /*14420*/  FADD.FTZ R4, R168, R4 ;  /* 0x00000004a8047221 */ /* 0x000fe40000010000 */
[----:B------:R-:W-:-:S02]  /*14430*/  IMAD.MOV.U32 R96, RZ, RZ, R122 ;  /* 0x000000ffff607224 */ /* 0x000fc400078e007a */
[----:B------:R-:W-:Y:S02]  /*14440*/  FADD.FTZ R3, R27, R7 ;  /* 0x000000071b037221 */ /* 0x000fe40000010000 */
[----:B------:R-:W-:Y:S02]  /*14450*/  IMAD.MOV.U32 R97, RZ, RZ, R120 ;  /* 0x000000ffff617224 */ /* 0x000fe400078e0078 */
[----:B------:R-:W-:Y:S02]  /*14460*/  IMAD.MOV.U32 R98, RZ, RZ, R249 ;  /* 0x000000ffff627224 */ /* 0x000fe400078e00f9 */
        /* <DEDUP_REMOVED lines=15> */
[----:B------:R-:W-:Y:S01]  /*14560*/  IMNMX R6, RZ, R8, !PT ;  /* 0x00000008ff067217 */ /* 0x000fe20007800200 */
[----:B------:R-:W-:Y:S01]  /*14570*/  FADD.FTZ R3, R219, R3 ;  /* 0x00000003db037221 */ /* 0x000fe20000010000 */
[----:B------:R3:W5:Y:S01]  /*14580*/  LDL.LU R230, [R1+0x88] ;  /* 0x0000880001e67983 */ /* 0x0007620000300800 */
[----:B------:R-:W-:Y:S02]  /*14590*/  FADD.FTZ R4, R244, R4 ;  /* 0x00000004f4047221 */ /* 0x000fe40000010000 */
[----:B------:R-:W-:Y:S01]  /*145a0*/  FADD.FTZ R5, R242, R2 ;  /* 0x00000002f2057221 */ /* 0x000fe20000010000 */
[----:B------:R-:W-:Y:S01]  /*145b0*/  MOV R249, R153 ;  /* 0x0000009900f97202 */ /* 0x000fe20000000f00 */
        /* <DEDUP_REMOVED lines=63> */
[----:B--2---:R-:W-:Y:S02]  /*149b0*/  FADD.FTZ R3, R20, R2 ;  /* 0x0000000214037221 */ /* 0x004fe40000010000 */
        /* <DEDUP_REMOVED lines=32> */
[C---:B------:R-:W-:Y:S08]  /*14bc0*/  HMMA.16816.F32.BF16 R124, R176.reuse, R132, R56 ;  /* 0x00000084b07c723c */ /* 0x040ff00000041838 */
[C---:B------:R-:W-:Y:S08]  /*14bd0*/  HMMA.16816.F32.BF16 R128, R176.reuse, R134, R128 ;  /* 0x00000086b080723c */ /* 0x040ff00000041880 */
[C---:B------:R-:W-:Y:S08]  /*14be0*/  HMMA.16816.F32.BF16 R140, R176.reuse, R148, R60 ;  /* 0x00000094b08c723c */ /* 0x040ff0000004183c */
[C---:B------:R-:W-:Y:S08]  /*14bf0*/  HMMA.16816.F32.BF16 R144, R176.reuse, R150, R76 ;  /* 0x00000096b090723c */ /* 0x040ff0000004184c */
[C---:B----4-:R-:W-:Y:S08]  /*14c00*/  HMMA.16816.F32.BF16 R156, R176.reuse, R164, R84 ;  /* 0x000000a4b09c723c */ /* 0x050ff00000041854 */
        /* <DEDUP_REMOVED lines=21> */
.L_x_726:
[----:B------:R-:W-:Y:S04]  /*14d60*/  DEPBAR.LE SB0, 0x0 ;  /* 0x000080000000791a */ /* 0x000fe80000000000 */
[----:B------:R-:W-:Y:S01]  /*14d70*/  BAR.SYNC.DEFER_BLOCKING 0x0 ;  /* 0x0000000000007b1d */ /* 0x000fe20000010000 */
[----:B------:R-:W-:Y:S01]  /*14d80*/  ISETP.GE.AND P0, PT, R214, RZ, PT ;  /* 0x000000ffd600720c */ /* 0x000fe20003f06270 */
[----:B------:R-:W-:Y:S11]  /*14d90*/  IMAD.MOV.U32 R215, RZ, RZ, c[0x0][0x208] ;  /* 0x00008200ffd77624 */ /* 0x000ff600078e00ff */
[----:B------:R-:W-:Y:S01]  /*14da0*/  @!UPT UIADD3 URZ, URZ, URZ, URZ ;  /* 0x0000003f3f3ff290 */ /* 0x000fe2000fffe03f */
[----:B-12---:R-:W-:Y:S05]  /*14db0*/  @P0 SHF.R.S32.HI R0, RZ, 0x1f, R214 ;  /* 0x0000001fff000819 */ /* 0x006fea00000114d6 */
[----:B------:R-:W-:Y:S04]  /*14dc0*/  @P0 IMAD R0, R0, c[0x0][0x208], RZ ;  /* 0x0000820000000a24 */ /* 0x000fe800078e02ff */
[----:B------:R-:W-:Y:S01]  /*14dd0*/  @P0 IMAD R0, R214, c[0x0][0x20c], R0 ;  /* 0x00008300d6000a24 */ /* 0x000fe200078e0200 */
[----:B-----5:R-:W-:Y:S08]  /*14de0*/  LDSM.16.M88.4 R112, [R230+0x7100] ;  /* 0x00710000e670783b */ /* 0x020ff00000000200 */
[----:B------:R-:W1:Y:S08]  /*14df0*/  LDSM.16.M88.4 R16, [R119+0x3900] ;  /* 0x003900007710783b */ /* 0x000e700000000200 */
[----:B------:R-:W2:Y:S08]  /*14e00*/  LDSM.16.M88.4 R108, [R230+0x9100] ;  /* 0x00910000e66c783b */ /* 0x000eb00000000200 */
[----:B------:R-:W3:Y:S08]  /*14e10*/  LDSM.16.M88.4 R32, [R119+0x4100] ;  /* 0x004100007720783b */ /* 0x000ef00000000200 */
[----:B------:R-:W4:Y:S06]  /*14e20*/  LDL.64 R218, [R1+0x30] ;  /* 0x0000300001da7983 */ /* 0x000f2c0000100a00 */
[----:B------:R-:W2:Y:S06]  /*14e30*/  LDL.64 R216, [R1+0x38] ;  /* 0x0000380001d87983 */ /* 0x000eac0000100a00 */
[----:B------:R-:W1:Y:S08]  /*14e40*/  LDSM.16.M88.4 R48, [R119+0x4900] ;  /* 0x004900007730783b */ /* 0x000e700000000200 */
[----:B------:R-:W2:Y:S04]  /*14e50*/  LDL R2, [R1+0x60] ;  /* 0x0000600001027983 */ /* 0x000ea80000100800 */
        /* <DEDUP_REMOVED lines=10> */
[----:B------:R1:W-:Y:S04]  /*14f00*/  STL [R1+0x7c], R230 ;  /* 0x00007ce601007387 */ /* 0x0003e80000100800 */
        /* <DEDUP_REMOVED lines=9> */
[----:B--2---:R-:W-:Y:S01]  /*14fa0*/  LOP3.LUT P3, RZ, R2, 0x1, RZ, 0xc0, !PT ;  /* 0x0000000102ff7812 */ /* 0x004fe2000786c0ff */
[-C--:B-1----:R-:W-:Y:S01]  /*14fb0*/  HMMA.16816.F32.BF16 R4, R112, R16.reuse, RZ ;  /* 0x000000107004723c */ /* 0x082fe200000418ff */
[----:B------:R-:W-:Y:S02]  /*14fc0*/  IMAD.MOV.U32 R217, RZ, RZ, c[0x0][0x208] ;  /* 0x00008200ffd97624 */ /* 0x000fe400078e00ff */
[----:B------:R-:W-:Y:S02]  /*14fd0*/  MOV R230, R2 ;  /* 0x0000000200e67202 */ /* 0x000fe40000000f00 */
[----:B------:R-:W-:Y:S01]  /*14fe0*/  IMAD.SHL.U32 R217, R217, 0x20, RZ ;  /* 0x00000020d9d97824 */ /* 0x000fe200078e00ff */
[----:B------:R-:W2:Y:S02]  /*14ff0*/  LDL R2, [R1+0x20] ;  /* 0x0000200001027983 */ /* 0x000ea40000100800 */
[C---:B------:R-:W-:Y:S02]  /*15000*/  HMMA.16816.F32.BF16 R8, R108.reuse, R16, RZ ;  /* 0x000000106c08723c */ /* 0x040fe400000418ff */
[----:B------:R-:W-:Y:S06]  /*15010*/  STL [R1+0xa4], R231 ;  /* 0x0000a4e701007387 */ /* 0x000fec0000100800 */
        /* <DEDUP_REMOVED lines=29> */
[----:B------:R-:W-:Y:S01]  /*151f0*/  @P0 IMAD.WIDE.U32 R192, R214, c[0x0][0x208], RZ ;  /* 0x00008200d6c00a25 */ /* 0x000fe200078e00ff */
[-C--:B------:R-:W-:Y:S04]  /*15200*/  HMMA.16816.F32.BF16 R12, R196, R194.reuse, R12 ;  /* 0x000000c2c40c723c */ /* 0x080fe8000004180c */
[----:B------:R-:W-:Y:S04]  /*15210*/  @P0 IMAD.IADD R0, R193, 0x1, R0 ;  /* 0x00000001c1000824 */ /* 0x000fe800078e0200 */
[C---:B------:R-:W-:Y:S04]  /*15220*/  HMMA.16816.F32.BF16 R16, R188.reuse, R194, R16 ;  /* 0x000000c2bc10723c */ /* 0x040fe80000041810 */
[----:B------:R-:W-:Y:S04]  /*15230*/  @P0 IMAD R0, R0, 0x70, RZ ;  /* 0x0000007000000824 */ /* 0x000fe800078e02ff */
[-C--:B------:R-:W-:Y:S08]  /*15240*/  HMMA.16816.F32.BF16 R20, R188, R200.reuse, R20 ;  /* 0x000000c8bc14723c */ /* 0x080ff00000041814 */
[C---:B------:R-:W-:Y:S07]  /*15250*/  HMMA.16816.F32.BF16 R24, R196.reuse, R200, R24 ;  /* 0x000000c8c418723c */ /* 0x040fee0000041818 */
[----:B----4-:R-:W-:Y:S01]  /*15260*/  @P0 MOV R201, R219 ;  /* 0x000000db00c90202 */ /* 0x010fe20000000f00 */
[-C--:B------:R-:W-:Y:S04]  /*15270*/  HMMA.16816.F32.BF16 R28, R196, R202.reuse, R28 ;  /* 0x000000cac41c723c */ /* 0x080fe8000004181c */
[----:B------:R-:W-:Y:S02]  /*15280*/  @P0 IMAD.MOV.U32 R200, RZ, RZ, R216 ;  /* 0x000000ffffc80224 */ /* 0x000fe400078e00d8 */
[----:B------:R-:W-:Y:S02]  /*15290*/  IMAD.MOV.U32 R216, RZ, RZ, 0x5 ;  /* 0x00000005ffd87424 */ /* 0x000fe400078e00ff */
[C---:B------:R-:W-:Y:S04]  /*152a0*/  HMMA.16816.F32.BF16 R32, R188.reuse, R202, R32 ;  /* 0x000000cabc20723c */ /* 0x040fe80000041820 */
[----:B------:R-:W-:Y:S01]  /*152b0*/  @P0 IMAD.WIDE.U32 R200, R192, 0x70, R200 ;  /* 0x00000070c0c80825 */ /* 0x000fe200078e00c8 */
[----:B------:R-:W-:Y:S01]  /*152c0*/  SHF.L.U64.HI R215, R215, R216, c[0x0][0x20c] ;  /* 0x00008300d7d77619 */ /* 0x000fe200000102d8 */
[----:B------:R-:W3:Y:S02]  /*152d0*/  LDSM.16.M88.4 R192, [R236] ;  /* 0x00000000ecc0783b */ /* 0x000ee40000000200 */
[-C--:B------:R-:W-:Y:S04]  /*152e0*/  HMMA.16816.F32.BF16 R36, R188, R204.reuse, R36 ;  /* 0x000000ccbc24723c */ /* 0x080fe80000041824 */
[----:B------:R-:W-:Y:S04]  /*152f0*/  @P0 IADD3 R0, R201, R0, RZ ;  /* 0x00000000c9000210 */ /* 0x000fe80007ffe0ff */
[C---:B------:R-:W-:Y:S08]  /*15300*/  HMMA.16816.F32.BF16 R40, R196.reuse, R204, R40 ;  /* 0x000000ccc428723c */ /* 0x040ff00000041828 */
[-C--:B------:R-:W-:Y:S08]  /*15310*/  HMMA.16816.F32.BF16 R44, R196, R206.reuse, R44 ;  /* 0x000000cec42c723c */ /* 0x080ff0000004182c */
[C---:B------:R-:W-:Y:S07]  /*15320*/  HMMA.16816.F32.BF16 R48, R188.reuse, R206, R48 ;  /* 0x000000cebc30723c */ /* 0x040fee0000041830 */
[C---:B------:R-:W-:Y:S01]  /*15330*/  @P0 LEA R206, P1, R200.reuse, c[0x0][0x1f8], 0x1 ;  /* 0x00007e00c8ce0a11 */ /* 0x040fe200078208ff */
[-C--:B------:R-:W-:Y:S04]  /*15340*/  HMMA.16816.F32.BF16 R52, R188, R208.reuse, R52 ;  /* 0x000000d0bc34723c */ /* 0x080fe80000041834 */
[----:B------:R-:W-:Y:S01]  /*15350*/  @P0 LEA.HI.X R207, R200, c[0x0][0x1fc], R0, 0x1, P1 ;  /* 0x00007f00c8cf0a11 */ /* 0x000fe200008f0c00 */
[----:B------:R-:W-:Y:S01]  /*15360*/  IMAD.MOV.U32 R0, RZ, RZ, c[0x0][0x2c4] ;  /* 0x0000b100ff007624 */ /* 0x000fe200078e00ff */
[----:B------:R-:W4:Y:S01]  /*15370*/  LDSM.16.M88.4 R200, [R235] ;  /* 0x00000000ebc8783b */ /* 0x000f220000000200 */
[----:B------:R-:W-:Y:S01]  /*15380*/  @P0 IADD3 R212, P2, R206, R217, RZ ;  /* 0x000000d9ced40210 */ /* 0x000fe20007f5e0ff */
[C---:B------:R-:W-:Y:S04]  /*15390*/  HMMA.16816.F32.BF16 R56, R196.reuse, R208, R56 ;  /* 0x000000d0c438723c */ /* 0x040fe80000041838 */
[----:B------:R-:W-:Y:S02]  /*153a0*/  @P0 IADD3.X R213, R207, R215, RZ, P2, !PT ;  /* 0x000000d7cfd50210 */ /* 0x000fe400017fe4ff */
[----:B------:R-:W-:Y:S01]  /*153b0*/  @!PT LDS RZ, [RZ] ;  /* 0x00000000fffff984 */ /* 0x000fe20000000800 */
[----:B------:R-:W-:Y:S01]  /*153c0*/  @!PT LDS RZ, [RZ] ;  /* 0x00000000fffff984 */ /* 0x000fe20000000800 */
[----:B------:R-:W-:Y:S01]  /*153d0*/  @!PT LDS RZ, [RZ] ;  /* 0x00000000fffff984 */ /* 0x000fe20000000800 */
[----:B------:R2:W-:Y:S02]  /*153e0*/  @P0 LDGSTS.E.BYPASS.LTC128B.128 [R241+0x100], [R206.64], !P3 ;  /* 0x00100000cef10fae */ /* 0x0005e4000d901d48 */
[-C--:B------:R-:W-:Y:S06]  /*153f0*/  HMMA.16816.F32.BF16 R60, R196, R210.reuse, R60 ;  /* 0x000000d2c43c723c */ /* 0x080fec000004183c */
[----:B------:R2:W-:Y:S02]  /*15400*/  @P0 LDGSTS.E.BYPASS.LTC128B.128 [R241+0x900], [R212.64], !P3 ;  /* 0x00900000d4f10fae */ /* 0x0005e4000d901d48 */
[C---:B------:R-:W-:Y:S07]  /*15410*/  HMMA.16816.F32.BF16 R64, R188.reuse, R210, R64 ;  /* 0x000000d2bc40723c */ /* 0x040fee0000041840 */
[-C--:B------:R-:W-:Y:S01]  /*15420*/  @P0 IADD3 R210, P1, R212, R217.reuse, RZ ;  /* 0x000000d9d4d20210 */ /* 0x080fe20007f3e0ff */
[-C--:B-1----:R-:W-:Y:S04]  /*15430*/  HMMA.16816.F32.BF16 R68, R188, R184.reuse, R68 ;  /* 0x000000b8bc44723c */ /* 0x082fe80000041844 */
[--C-:B------:R-:W-:Y:S01]  /*15440*/  @P0 IMAD.X R211, R213, 0x1, R215.reuse, P1 ;  /* 0x00000001d5d30824 */ /* 0x100fe200008e06d7 */
[-C--:B------:R-:W-:Y:S03]  /*15450*/  @P0 IADD3 R208, P2, R210, R217.reuse, RZ ;  /* 0x000000d9d2d00210 */ /* 0x080fe60007f5e0ff */
[C---:B------:R-:W-:Y:S01]  /*15460*/  HMMA.16816.F32.BF16 R72, R196.reuse, R184, R72 ;  /* 0x000000b8c448723c */ /* 0x040fe20000041848 */
[----:B------:R1:W-:Y:S03]  /*15470*/  @P0 LDGSTS.E.BYPASS.LTC128B.128 [R241+0x1100], [R210.64], !P3 ;  /* 0x01100000d2f10fae */ /* 0x0003e6000d901d48 */
[--C-:B------:R-:W-:Y:S01]  /*15480*/  @P0 IMAD.X R209, R211, 0x1, R215.reuse, P2 ;  /* 0x00000001d3d10824 */ /* 0x100fe200010e06d7 */
[----:B------:R-:W-:Y:S03]  /*15490*/  @P0 IADD3 R204, P1, R208, R217, RZ ;  /* 0x000000d9d0cc0210 */ /* 0x000fe60007f3e0ff */
[-C--:B------:R-:W-:Y:S01]  /*154a0*/  HMMA.16816.F32.BF16 R76, R196, R186.reuse, R76 ;  /* 0x000000bac44c723c */ /* 0x080fe2000004184c */
[----:B------:R1:W-:Y:S03]  /*154b0*/  @P0 LDGSTS.E.BYPASS.LTC128B.128 [R241+0x1900], [R208.64], !P3 ;  /* 0x01900000d0f10fae */ /* 0x0003e6000d901d48 */
[----:B------:R-:W-:Y:S02]  /*154c0*/  @P0 IADD3.X R205, R209, R215, RZ, P1, !PT ;  /* 0x000000d7d1cd0210 */ /* 0x000fe40000ffe4ff */
[-C--:B------:R-:W-:Y:S02]  /*154d0*/  @P0 IADD3 R184, P2, R204, R217.reuse, RZ ;  /* 0x000000d9ccb80210 */ /* 0x080fe40007f5e0ff */
[C---:B------:R-:W-:Y:S01]  /*154e0*/  HMMA.16816.F32.BF16 R80, R188.reuse, R186, R80 ;  /* 0x000000babc50723c */ /* 0x040fe20000041850 */
[----:B------:R4:W-:Y:S03]  /*154f0*/  @P0 LDGSTS.E.BYPASS.LTC128B.128 [R241+0x2100], [R204.64], !P3 ;  /* 0x02100000ccf10fae */ /* 0x0009e6000d901d48 */
[--C-:B------:R-:W-:Y:S01]  /*15500*/  @P0 IMAD.X R185, R205, 0x1, R215.reuse, P2 ;  /* 0x00000001cdb90824 */ /* 0x100fe200010e06d7 */
[----:B--2---:R-:W-:Y:S03]  /*15510*/  @P0 IADD3 R206, P1, R184, R217, RZ ;  /* 0x000000d9b8ce0210 */ /* 0x004fe60007f3e0ff */
[-C--:B---3--:R-:W-:Y:S01]  /*15520*/  HMMA.16816.F32.BF16 R84, R188, R192.reuse, R84 ;  /* 0x000000c0bc54723c */ /* 0x088fe20000041854 */
[----:B------:R2:W-:Y:S03]  /*15530*/  @P0 LDGSTS.E.BYPASS.LTC128B.128 [R241+0x2900], [R184.64], !P3 ;  /* 0x02900000b8f10fae */ /* 0x0005e6000d901d48 */
[----:B------:R-:W-:Y:S01]  /*15540*/  @P0 IMAD.X R207, R185, 0x1, R215, P1 ;  /* 0x00000001b9cf0824 */ /* 0x000fe200008e06d7 */
[----:B------:R-:W-:Y:S03]  /*15550*/  ISETP.NE.AND P1, PT, R0, 0x1, PT ;  /* 0x000000010000780c */ /* 0x000fe60003f25270 */
[C---:B------:R-:W-:Y:S01]  /*15560*/  HMMA.16816.F32.BF16 R88, R196.reuse, R192, R88 ;  /* 0x000000c0c458723c */ /* 0x040fe20000041858 */
[----:B------:R3:W-:Y:S07]  /*15570*/  @P0 LDGSTS.E.BYPASS.LTC128B.128 [R241+0x3100], [R206.64], !P3 ;  /* 0x03100000cef10fae */ /* 0x0007ee000d901d48 */
[-C--:B------:R-:W-:Y:S01]  /*15580*/  HMMA.16816.F32.BF16 R92, R196, R194.reuse, R92 ;  /* 0x000000c2c45c723c */ /* 0x080fe2000004185c */
[----:B-1----:R-:W-:Y:S07]  /*15590*/  LDSM.16.M88.4 R208, [R231+0x9100] ;  /* 0x00910000e7d0783b */ /* 0x002fee0000000200 */
[C---:B------:R-:W-:Y:S01]  /*155a0*/  HMMA.16816.F32.BF16 R96, R188.reuse, R194, R96 ;  /* 0x000000c2bc60723c */ /* 0x040fe20000041860 */
[----:B------:R-:W-:Y:S07]  /*155b0*/  LDSM.16.M88.4 R192, [R229+0x4100] ;  /* 0x00410000e5c0783b */ /* 0x000fee0000000200 */
[-C--:B----4-:R-:W-:Y:S01]  /*155c0*/  HMMA.16816.F32.BF16 R100, R188, R200.reuse, R100 ;  /* 0x000000c8bc64723c */ /* 0x090fe20000041864 */
[----:B--2---:R1:W-:Y:S07]  /*155d0*/  LDSM.16.M88.4 R184, [R231+0x7100] ;  /* 0x00710000e7b8783b */ /* 0x0043ee0000000200 */
[C---:B------:R-:W-:Y:S01]  /*155e0*/  HMMA.16816.F32.BF16 R104, R196.reuse, R200, R104 ;  /* 0x000000c8c468723c */ /* 0x040fe20000041868 */
[----:B---3--:R-:W2:Y:S07]  /*155f0*/  LDSM.16.M88.4 R204, [R229+0x3900] ;  /* 0x00390000e5cc783b */ /* 0x008eae0000000200 */
[-C--:B------:R-:W-:Y:S01]  /*15600*/  HMMA.16816.F32.BF16 R108, R196, R202.reuse, R108 ;  /* 0x000000cac46c723c */ /* 0x080fe2000004186c */
[----:B------:R-:W-:Y:S07]  /*15610*/  LDSM.16.M88.4 R196, [R229+0x5100] ;  /* 0x00510000e5c4783b */ /* 0x000fee0000000200 */
[----:B------:R-:W-:Y:S01]  /*15620*/  HMMA.16816.F32.BF16 R112, R188, R202, R112 ;  /* 0x000000cabc70723c */ /* 0x000fe20000041870 */
[----:B------:R-:W3:Y:S08]  /*15630*/  LDSM.16.M88.4 R188, [R229+0x4900] ;  /* 0x00490000e5bc783b */ /* 0x000ef00000000200 */
[----:B------:R-:W3:Y:S08]  /*15640*/  LDSM.16.M88.4 R200, [R229+0x5900] ;  /* 0x00590000e5c8783b */ /* 0x000ef00000000200 */
[----:B-1----:R-:W4:Y:S04]  /*15650*/  LDL R231, [R1+0x40] ;  /* 0x0000400001e77983 */ /* 0x002f280000100800 */
[----:B------:R-:W-:Y:S01]  /*15660*/  STL [R1+0xa8], R229 ;  /* 0x0000a8e501007387 */ /* 0x000fe20000100800 */
[-C--:B--2---:R-:W-:Y:S03]  /*15670*/  HMMA.16816.F32.BF16 R4, R184, R204.reuse, R4 ;  /* 0x000000ccb804723c */ /* 0x084fe60000041804 */
[----:B------:R-:W0:Y:S05]  /*15680*/  LDGDEPBAR ;  /* 0x00000000000079af */ /* 0x000e2a0000000000 */
        /* <DEDUP_REMOVED lines=8> */
[----:B------:R-:W-:Y:S07]  /*15710*/  LDSM.16.M88.4 R192, [R232+0x7100] ;  /* 0x00710000e8c0783b */ /* 0x000fee0000000200 */
[-C--:B---3--:R-:W-:Y:S08]  /*15720*/  HMMA.16816.F32.BF16 R36, R184, R188.reuse, R36 ;  /* 0x000000bcb824723c */ /* 0x088ff00000041824 */
[C---:B------:R-:W-:Y:S08]  /*15730*/  HMMA.16816.F32.BF16 R40, R208.reuse, R188, R40 ;  /* 0x000000bcd028723c */ /* 0x040ff00000041828 */
[-C--:B------:R-:W-:Y:S08]  /*15740*/  HMMA.16816.F32.BF16 R44, R208, R190.reuse, R44 ;  /* 0x000000bed02c723c */ /* 0x080ff0000004182c */
[C---:B------:R-:W-:Y:S01]  /*15750*/  HMMA.16816.F32.BF16 R48, R184.reuse, R190, R48 ;  /* 0x000000beb830723c */ /* 0x040fe20000041830 */
[----:B------:R2:W3:Y:S07]  /*15760*/  LDSM.16.M88.4 R188, [R229+0x6900] ;  /* 0x00690000e5bc783b */ /* 0x0004ee0000000200 */
[-C--:B------:R-:W-:Y:S08]  /*15770*/  HMMA.16816.F32.BF16 R52, R184, R196.reuse, R52 ;  /* 0x000000c4b834723c */ /* 0x080ff00000041834 */
[C---:B------:R-:W-:Y:S08]  /*15780*/  HMMA.16816.F32.BF16 R56, R208.reuse, R196, R56 ;  /* 0x000000c4d038723c */ /* 0x040ff00000041838 */
[-C--:B------:R-:W-:Y:S01]  /*15790*/  HMMA.16816.F32.BF16 R60, R208, R198.reuse, R60 ;  /* 0x000000c6d03c723c */ /* 0x080fe2000004183c */
[----:B--2---:R-:W4:Y:S04]  /*157a0*/  LDL R229, [R1+0x44] ;  /* 0x0000440001e57983 */ /* 0x004f280000100800 */
[----:B------:R-:W-:Y:S03]  /*157b0*/  STL [R1+0xac], R232 ;  /* 0x0000ace801007387 */ /* 0x000fe60000100800 */
[C---:B------:R-:W-:Y:S01]  /*157c0*/  HMMA.16816.F32.BF16 R64, R184.reuse, R198, R64 ;  /* 0x000000c6b840723c */ /* 0x040fe20000041840 */
[----:B------:R-:W2:Y:S07]  /*157d0*/  LDSM.16.M88.4 R196, [R228] ;  /* 0x00000000e4c4783b */ /* 0x000eae0000000200 */
[-C--:B------:R-:W-:Y:S08]  /*157e0*/  HMMA.16816.F32.BF16 R68, R184, R200.reuse, R68 ;  /* 0x000000c8b844723c */ /* 0x080ff00000041844 */
[C---:B------:R-:W-:Y:S08]  /*157f0*/  HMMA.16816.F32.BF16 R72, R208.reuse, R200, R72 ;  /* 0x000000c8d048723c */ /* 0x040ff00000041848 */
[-C--:B------:R-:W-:Y:S08]  /*15800*/  HMMA.16816.F32.BF16 R76, R208, R202.reuse, R76 ;  /* 0x000000cad04c723c */ /* 0x080ff0000004184c */
[C---:B------:R-:W-:Y:S01]  /*15810*/  HMMA.16816.F32.BF16 R80, R184.reuse, R202, R80 ;  /* 0x000000cab850723c */ /* 0x040fe20000041850 */
[----:B------:R2:W3:Y:S07]  /*15820*/  LDSM.16.M88.4 R200, [R232+0x9100] ;  /* 0x00910000e8c8783b */ /* 0x0004ee0000000200 */
[-C--:B-1----:R-:W-:Y:S08]  /*15830*/  HMMA.16816.F32.BF16 R84, R184, R204.reuse, R84 ;  /* 0x000000ccb854723c */ /* 0x082ff00000041854 */
[C---:B------:R-:W-:Y:S01]  /*15840*/  HMMA.16816.F32.BF16 R88, R208.reuse, R204, R88 ;  /* 0x000000ccd058723c */ /* 0x040fe20000041858 */
[----:B--2---:R-:W2:Y:S07]  /*15850*/  LDL R232, [R1+0x28] ;  /* 0x0000280001e87983 */ /* 0x004eae0000100800 */
[-C--:B------:R-:W-:Y:S01]  /*15860*/  HMMA.16816.F32.BF16 R92, R208, R206.reuse, R92 ;  /* 0x000000ced05c723c */ /* 0x080fe2000004185c */
[----:B------:R-:W-:Y:S04]  /*15870*/  STL [R1+0xb0], R228 ;  /* 0x0000b0e401007387 */ /* 0x000fe80000100800 */
[----:B------:R1:W2:Y:S03]  /*15880*/  LDL R0, [R1+0x24] ;  /* 0x0000240001007983 */ /* 0x0002a60000100800 */
[C---:B------:R-:W-:Y:S08]  /*15890*/  HMMA.16816.F32.BF16 R96, R184.reuse, R206, R96 ;  /* 0x000000ceb860723c */ /* 0x040ff00000041860 */
[-C--:B---3--:R-:W-:Y:S08]  /*158a0*/  HMMA.16816.F32.BF16 R100, R184, R188.reuse, R100 ;  /* 0x000000bcb864723c */ /* 0x088ff00000041864 */
[C---:B------:R-:W-:Y:S08]  /*158b0*/  HMMA.16816.F32.BF16 R104, R208.reuse, R188, R104 ;  /* 0x000000bcd068723c */ /* 0x040ff00000041868 */
[-C--:B------:R-:W-:Y:S08]  /*158c0*/  HMMA.16816.F32.BF16 R108, R208, R190.reuse, R108 ;  /* 0x000000bed06c723c */ /* 0x080ff0000004186c */
[----:B------:R-:W-:Y:S08]  /*158d0*/  HMMA.16816.F32.BF16 R112, R184, R190, R112 ;  /* 0x000000beb870723c */ /* 0x000ff00000041870 */
[-C--:B------:R-:W-:Y:S08]  /*158e0*/  HMMA.16816.F32.BF16 R4, R192, R196.reuse, R4 ;  /* 0x000000c4c004723c */ /* 0x080ff00000041804 */
        /* <DEDUP_REMOVED lines=21> */
[----:B------:R-:W3:Y:S01]  /*15a40*/  MUFU.TANH R249, R16 ;  /* 0x0000001000f97308 */ /* 0x000ee20000002400 */
[----:B------:R-:W-:Y:S09]  /*15a50*/  FMUL.FTZ R17, R17, c[0x0][0x320] ;  /* 0x0000c80011117a20 */ /* 0x000ff20000410000 */
[----:B------:R1:W-:Y:S10]  /*15a60*/  MUFU.TANH R237, R7 ;  /* 0x0000000700ed7308 */ /* 0x0003f40000002400 */
[----:B------:R-:W-:Y:S10]  /*15a70*/  MUFU.TANH R248, R17 ;  /* 0x0000001100f87308 */ /* 0x000ff40000002400 */
[----:B------:R-:W-:Y:S01]  /*15a80*/  MUFU.TANH R236, R8 ;  /* 0x0000000800ec7308 */ /* 0x000fe20000002400 */
[----:B-1----:R-:W1:Y:S09]  /*15a90*/  LDSM.16.M88.4 R4, [R228+0x800] ;  /* 0x00080000e404783b */ /* 0x002e720000000200 */
[----:B------:R-:W-:Y:S10]  /*15aa0*/  MUFU.TANH R235, R9 ;  /* 0x0000000900eb7308 */ /* 0x000ff40000002400 */
[----:B------:R-:W1:Y:S10]  /*15ab0*/  MUFU.TANH R234, R10 ;  /* 0x0000000a00ea7308 */ /* 0x000e740000002400 */
[----:B------:R3:W-:Y:S10]  /*15ac0*/  MUFU.TANH R233, R11 ;  /* 0x0000000b00e97308 */ /* 0x0007f40000002400 */
[----:B------:R-:W-:Y:S01]  /*15ad0*/  MUFU.TANH R119, R12 ;  /* 0x0000000c00777308 */ /* 0x000fe20000002400 */
[-C--:B-1----:R-:W-:Y:S09]  /*15ae0*/  HMMA.16816.F32.BF16 R20, R192, R4.reuse, R20 ;  /* 0x00000004c014723c */ /* 0x082ff20000041814 */
[----:B------:R-:W1:Y:S01]  /*15af0*/  MUFU.TANH R252, R13 ;  /* 0x0000000d00fc7308 */ /* 0x000e620000002400 */
[C---:B------:R-:W-:Y:S01]  /*15b00*/  HMMA.16816.F32.BF16 R24, R200.reuse, R4, R24 ;  /* 0x00000004c818723c */ /* 0x040fe20000041818 */
[----:B---3--:R-:W3:Y:S08]  /*15b10*/  LDSM.16.M88.4 R8, [R228+0x1000] ;  /* 0x00100000e408783b */ /* 0x008ef00000000200 */
[----:B------:R-:W-:Y:S01]  /*15b20*/  MUFU.TANH R251, R14 ;  /* 0x0000000e00fb7308 */ /* 0x000fe20000002400 */
[-C--:B------:R-:W-:Y:S04]  /*15b30*/  HMMA.16816.F32.BF16 R28, R200, R6.reuse, R28 ;  /* 0x00000006c81c723c */ /* 0x080fe8000004181c */
[----:B------:R-:W-:Y:S04]  /*15b40*/  FMUL.FTZ R21, R21, c[0x0][0x320] ;  /* 0x0000c80015157a20 */ /* 0x000fe80000410000 */
[C---:B------:R-:W-:Y:S01]  /*15b50*/  HMMA.16816.F32.BF16 R32, R192.reuse, R6, R32 ;  /* 0x00000006c020723c */ /* 0x040fe20000041820 */
[----:B------:R1:W-:Y:S01]  /*15b60*/  MUFU.TANH R250, R15 ;  /* 0x0000000f00fa7308 */ /* 0x0003e20000002400 */
[----:B------:R-:W4:Y:S02]  /*15b70*/  LDSM.16.M88.4 R4, [R228+0x1800] ;  /* 0x00180000e404783b */ /* 0x000f240000000200 */
        /* <DEDUP_REMOVED lines=9> */
[----:B------:R2:W-:Y:S01]  /*15c10*/  MUFU.TANH R244, R21 ;  /* 0x0000001500f47308 */ /* 0x0005e20000002400 */
[----:B------:R-:W-:Y:S02]  /*15c20*/  FMUL.FTZ R24, R24, c[0x0][0x320] ;  /* 0x0000c80018187a20 */ /* 0x000fe40000410000 */
[----:B------:R-:W-:Y:S01]  /*15c30*/  FMUL.FTZ R34, R34, c[0x0][0x320] ;  /* 0x0000c80022227a20 */ /* 0x000fe20000410000 */
[-C--:B---3--:R-:W-:Y:S01]  /*15c40*/  HMMA.16816.F32.BF16 R36, R192, R8.reuse, R36 ;  /* 0x00000008c024723c */ /* 0x088fe20000041824 */
[----:B-1----:R-:W-:Y:S02]  /*15c50*/  LDSM.16.M88.4 R12, [R228+0x3000] ;  /* 0x00300000e40c783b */ /* 0x002fe40000000200 */
        /* <DEDUP_REMOVED lines=15> */
[-C--:B----4-:R-:W-:Y:S03]  /*15d50*/  HMMA.16816.F32.BF16 R52, R192, R4.reuse, R52 ;  /* 0x00000004c034723c */ /* 0x090fe60000041834 */
        /* <DEDUP_REMOVED lines=16> */
[----:B------:R-:W4:Y:S01]  /*15e60*/  MUFU.TANH R243, R22 ;  /* 0x0000001600f37308 */ /* 0x000f220000002400 */
[-C--:B-1----:R-:W-:Y:S01]  /*15e70*/  HMMA.16816.F32.BF16 R68, R192, R8.reuse, R68 ;  /* 0x00000008c044723c */ /* 0x082fe20000041844 */
[----:B------:R-:W-:Y:S04]  /*15e80*/  BAR.SYNC.DEFER_BLOCKING 0x0 ;  /* 0x0000000000007b1d */ /* 0x000fe80000010000 */
[----:B------:R-:W-:Y:S02]  /*15e90*/  FMUL.FTZ R54, R54, c[0x0][0x320] ;  /* 0x0000c80036367a20 */ /* 0x000fe40000410000 */
[----:B------:R-:W-:Y:S01]  /*15ea0*/  FMUL.FTZ R55, R55, c[0x0][0x320] ;  /* 0x0000c80037377a20 */ /* 0x000fe20000410000 */
[C---:B------:R-:W-:Y:S01]  /*15eb0*/  HMMA.16816.F32.BF16 R72, R200.reuse, R8, R72 ;  /* 0x00000008c848723c */ /* 0x040fe20000041848 */
[----:B------:R-:W-:Y:S03]  /*15ec0*/  MUFU.TANH R221, R26 ;  /* 0x0000001a00dd7308 */ /* 0x000fe60000002400 */
[----:B--2---:R-:W-:Y:S02]  /*15ed0*/  @P1 IMAD.MOV.U32 R0, RZ, RZ, R2 ;  /* 0x000000ffff001224 */ /* 0x004fe400078e0002 */
[----:B------:R-:W-:Y:S02]  /*15ee0*/  FMUL.FTZ R65, R65, c[0x0][0x320] ;  /* 0x0000c80041417a20 */ /* 0x000fe40000410000 */
[-C--:B------:R-:W-:Y:S01]  /*15ef0*/  HMMA.16816.F32.BF16 R76, R200, R10.reuse, R76 ;  /* 0x0000000ac84c723c */ /* 0x080fe2000004184c */
[----:B------:R-:W-:Y:S02]  /*15f00*/  SHFL.IDX PT, R9, R0, 0x2, 0x1c1f ;  /* 0x005c1f0000097f89 */ /* 0x000fe400000e0000 */
[----:B------:R-:W-:Y:S01]  /*15f10*/  MUFU.TANH R220, R27 ;  /* 0x0000001b00dc7308 */ /* 0x000fe20000002400 */
[----:B------:R-:W-:Y:S02]  /*15f20*/  FMUL.FTZ R66, R66, c[0x0][0x320] ;  /* 0x0000c80042427a20 */ /* 0x000fe40000410000 */
[----:B------:R-:W-:Y:S02]  /*15f30*/  FMUL.FTZ R49, R49, c[0x0][0x320] ;  /* 0x0000c80031317a20 */ /* 0x000fe40000410000 */
[C---:B------:R-:W-:Y:S01]  /*15f40*/  HMMA.16816.F32.BF16 R80, R192.reuse, R10, R80 ;  /* 0x0000000ac050723c */ /* 0x040fe20000041850 */
[----:B------:R-:W-:Y:S03]  /*15f50*/  SHFL.IDX PT, R2, R0, 0x1, 0x1c1f ;  /* 0x003c1f0000027f89 */ /* 0x000fe600000e0000 */
[----:B------:R-:W-:Y:S01]  /*15f60*/  FMUL.FTZ R68, R68, c[0x0][0x320] ;  /* 0x0000c80044447a20 */ /* 0x000fe20000410000 */
[----:B------:R-:W-:Y:S01]  /*15f70*/  MUFU.TANH R212, R36 ;  /* 0x0000002400d47308 */ /* 0x000fe20000002400 */
[----:B------:R-:W-:Y:S02]  /*15f80*/  FMUL.FTZ R69, R69, c[0x0][0x320] ;  /* 0x0000c80045457a20 */ /* 0x000fe40000410000 */
[-C--:B---3--:R-:W-:Y:S01]  /*15f90*/  HMMA.16816.F32.BF16 R84, R192, R4.reuse, R84 ;  /* 0x00000004c054723c */ /* 0x088fe20000041854 */
[----:B------:R-:W-:Y:S03]  /*15fa0*/  SHFL.IDX PT, R8, R0, 0x3, 0x1c1f ;  /* 0x007c1f0000087f89 */ /* 0x000fe600000e0000 */
[----:B------:R-:W-:Y:S02]  /*15fb0*/  FMUL.FTZ R74, R74, c[0x0][0x320] ;  /* 0x0000c8004a4a7a20 */ /* 0x000fe40000410000 */
[----:B------:R-:W-:Y:S01]  /*15fc0*/  FMUL.FTZ R56, R56, c[0x0][0x320] ;  /* 0x0000c80038387a20 */ /* 0x000fe20000410000 */
[----:B------:R-:W1:Y:S01]  /*15fd0*/  MUFU.TANH R218, R28 ;  /* 0x0000001c00da7308 */ /* 0x000e620000002400 */
[C---:B------:R-:W-:Y:S01]  /*15fe0*/  HMMA.16816.F32.BF16 R88, R200.reuse, R4, R88 ;  /* 0x00000004c858723c */ /* 0x040fe20000041858 */
[----:B------:R-:W2:Y:S03]  /*15ff0*/  SHFL.IDX PT, R4, R0, RZ, 0x1c1f ;  /* 0x001c1fff00047589 */ /* 0x000ea600000e0000 */
[----:B------:R-:W-:Y:S02]  /*16000*/  FMUL.FTZ R77, R77, c[0x0][0x320] ;  /* 0x0000c8004d4d7a20 */ /* 0x000fe40000410000 */
[----:B------:R-:W-:Y:S02]  /*16010*/  FMUL.FTZ R76, R76, c[0x0][0x320] ;  /* 0x0000c8004c4c7a20 */ /* 0x000fe40000410000 */
[-C--:B------:R-:W-:Y:S01]  /*16020*/  HMMA.16816.F32.BF16 R92, R200, R6.reuse, R92 ;  /* 0x00000006c85c723c */ /* 0x080fe2000004185c */
[----:B------:R-:W3:Y:S03]  /*16030*/  MUFU.TANH R216, R29 ;  /* 0x0000001d00d87308 */ /* 0x000ee60000002400 */
[----:B------:R-:W-:Y:S02]  /*16040*/  IMAD R5, R214, -0x70, RZ ;  /* 0xffffff90d6057824 */ /* 0x000fe400078e02ff */
[----:B------:R-:W-:Y:S02]  /*16050*/  FMUL.FTZ R57, R57, c[0x0][0x320] ;  /* 0x0000c80039397a20 */ /* 0x000fe40000410000 */
[C---:B------:R-:W-:Y:S03]  /*16060*/  HMMA.16816.F32.BF16 R96, R192.reuse, R6, R96 ;  /* 0x00000006c060723c */ /* 0x040fe60000041860 */
[----:B------:R1:W-:Y:S01]  /*16070*/  MUFU.TANH R6, R74 ;  /* 0x0000004a00067308 */ /* 0x0003e20000002400 */
[----:B------:R-:W-:Y:S01]  /*16080*/  IADD3 R5, -R232, 0x1, R5 ;  /* 0x00000001e8057810 */ /* 0x000fe20007ffe105 */
[----:B------:R-:W-:Y:S02]  /*16090*/  FMUL.FTZ R86, R86, c[0x0][0x320] ;  /* 0x0000c80056567a20 */ /* 0x000fe40000410000 */
[----:B------:R-:W-:Y:S01]  /*160a0*/  FMUL.FTZ R59, R59, c[0x0][0x320] ;  /* 0x0000c8003b3b7a20 */ /* 0x000fe20000410000 */
[----:B------:R-:W-:Y:S01]  /*160b0*/  IADD3 R5, -R231, R5, R229 ;  /* 0x00000005e7057210 */ /* 0x000fe20007ffe1e5 */
[-C--:B------:R-:W-:Y:S03]  /*160c0*/  HMMA.16816.F32.BF16 R100, R192, R12.reuse, R100 ;  /* 0x0000000cc064723c */ /* 0x080fe60000041864 */
[C---:B--2---:R-:W-:Y:S01]  /*160d0*/  IADD3 R4, R5.reuse, R4, RZ ;  /* 0x0000000405047210 */ /* 0x044fe20007ffe0ff */
[----:B------:R-:W-:Y:S01]  /*160e0*/  MUFU.TANH R29, R32 ;  /* 0x00000020001d7308 */ /* 0x000fe20000002400 */
[C---:B------:R-:W-:Y:S02]  /*160f0*/  IMAD.IADD R0, R5.reuse, 0x1, R9 ;  /* 0x0000000105007824 */ /* 0x040fe400078e0209 */
[C---:B------:R-:W-:Y:S01]  /*16100*/  ISETP.GT.AND P1, PT, R4.reuse, RZ, PT ;  /* 0x000000ff0400720c */ /* 0x040fe20003f24270 */
[C---:B------:R-:W-:Y:S04]  /*16110*/  HMMA.16816.F32.BF16 R104, R200.reuse, R12, R104 ;  /* 0x0000000cc868723c */ /* 0x040fe80000041868 */
[----:B------:R-:W-:Y:S01]  /*16120*/  IMAD.IADD R2, R5, 0x1, R2 ;  /* 0x0000000105027824 */ /* 0x000fe200078e0202 */
[----:B------:R-:W-:Y:S01]  /*16130*/  ISETP.GT.AND P6, PT, R4, 0x8, PT ;  /* 0x000000080400780c */ /* 0x000fe20003fc4270 */
[----:B------:R-:W2:Y:S01]  /*16140*/  MUFU.TANH R31, R34 ;  /* 0x00000022001f7308 */ /* 0x000ea20000002400 */
[----:B------:R-:W-:Y:S01]  /*16150*/  FMUL.FTZ R89, R89, c[0x0][0x320] ;  /* 0x0000c80059597a20 */ /* 0x000fe20000410000 */
[----:B------:R-:W-:Y:S01]  /*16160*/  ISETP.GT.AND P4, PT, R0, 0x1, PT ;  /* 0x000000010000780c */ /* 0x000fe20003f84270 */
[----:B------:R-:W-:Y:S01]  /*16170*/  FMUL.FTZ R88, R88, c[0x0][0x320] ;  /* 0x0000c80058587a20 */ /* 0x000fe20000410000 */
[----:B------:R-:W-:Y:S01]  /*16180*/  ISETP.GT.AND P2, PT, R2, RZ, PT ;  /* 0x000000ff0200720c */ /* 0x000fe20003f44270 */
[-C--:B------:R-:W-:Y:S03]  /*16190*/  HMMA.16816.F32.BF16 R108, R200, R14.reuse, R108 ;  /* 0x0000000ec86c723c */ /* 0x080fe6000004186c */
[----:B------:R-:W-:Y:S01]  /*161a0*/  FSEL R10, R249, -INF , P6 ;  /* 0xff800000f90a7808 */ /* 0x000fe20003000000 */
[----:B------:R-:W-:Y:S01]  /*161b0*/  FMUL.FTZ R92, R92, c[0x0][0x320] ;  /* 0x0000c8005c5c7a20 */ /* 0x000fe20000410000 */
[----:B------:R2:W-:Y:S01]  /*161c0*/  MUFU.TANH R210, R37 ;  /* 0x0000002500d27308 */ /* 0x0005e20000002400 */
[----:B------:R-:W-:Y:S01]  /*161d0*/  IADD3 R5, R5, R8, RZ ;  /* 0x0000000805057210 */ /* 0x000fe20007ffe0ff */
[----:B------:R-:W-:Y:S01]  /*161e0*/  FMUL.FTZ R40, R40, c[0x0][0x320] ;  /* 0x0000c80028287a20 */ /* 0x000fe20000410000 */
[----:B------:R-:W-:Y:S01]  /*161f0*/  FSEL R8, R240, -INF , P1 ;  /* 0xff800000f0087808 */ /* 0x000fe20000800000 */
[----:B------:R-:W-:Y:S01]  /*16200*/  FMUL.FTZ R93, R93, c[0x0][0x320] ;  /* 0x0000c8005d5d7a20 */ /* 0x000fe20000410000 */
[----:B------:R-:W-:Y:S01]  /*16210*/  ISETP.GT.AND P0, PT, R4, 0x1, PT ;  /* 0x000000010400780c */ /* 0x000fe20003f04270 */
[----:B------:R-:W-:Y:S04]  /*16220*/  HMMA.16816.F32.BF16 R112, R192, R14, R112 ;  /* 0x0000000ec070723c */ /* 0x000fe80000041870 */
[----:B------:R-:W-:Y:S01]  /*16230*/  MUFU.TANH R215, R30 ;  /* 0x0000001e00d77308 */ /* 0x000fe20000002400 */
[----:B------:R-:W-:Y:S01]  /*16240*/  LOP3.LUT P6, RZ, R230, 0x1, RZ, 0xc0, !PT ;  /* 0x00000001e6ff7812 */ /* 0x000fe200078cc0ff */
[----:B------:R-:W-:Y:S01]  /*16250*/  FMUL.FTZ R91, R91, c[0x0][0x320] ;  /* 0x0000c8005b5b7a20 */ /* 0x000fe20000410000 */
[----:B------:R-:W-:Y:S01]  /*16260*/  ISETP.GT.AND P1, PT, R5, RZ, PT ;  /* 0x000000ff0500720c */ /* 0x000fe20003f24270 */
[----:B------:R-:W-:Y:S01]  /*16270*/  FMUL.FTZ R94, R94, c[0x0][0x320] ;  /* 0x0000c8005e5e7a20 */ /* 0x000fe20000410000 */
[----:B------:R-:W-:Y:S02]  /*16280*/  FSEL R9, R239, -INF , P0 ;  /* 0xff800000ef097808 */ /* 0x000fe40000000000 */
[----:B------:R-:W-:Y:S01]  /*16290*/  ISETP.GT.AND P3, PT, R2, 0x1, PT ;  /* 0x000000010200780c */ /* 0x000fe20003f64270 */
[----:B------:R-:W-:Y:S01]  /*162a0*/  FMUL.FTZ R95, R95, c[0x0][0x320] ;  /* 0x0000c8005f5f7a20 */ /* 0x000fe20000410000 */
[----:B------:R-:W-:Y:S01]  /*162b0*/  FSEL R21, R234, -INF , P1 ;  /* 0xff800000ea157808 */ /* 0x000fe20000800000 */
[----:B------:R-:W2:Y:S01]  /*162c0*/  MUFU.TANH R30, R33 ;  /* 0x00000021001e7308 */ /* 0x000ea20000002400 */
[----:B-1----:R-:W-:Y:S01]  /*162d0*/  FMNMX.FTZ R74, R8, R3, !PT ;  /* 0x00000003084a7209 */ /* 0x002fe20007810000 */
[----:B------:R-:W-:Y:S01]  /*162e0*/  FMUL.FTZ R110, R110, c[0x0][0x320] ;  /* 0x0000c8006e6e7a20 */ /* 0x000fe20000410000 */
[----:B------:R-:W-:Y:S01]  /*162f0*/  FSEL R18, R235, -INF , P4 ;  /* 0xff800000eb127808 */ /* 0x000fe20002000000 */
[----:B------:R-:W-:Y:S01]  /*16300*/  FMUL.FTZ R64, R64, c[0x0][0x320] ;  /* 0x0000c80040407a20 */ /* 0x000fe20000410000 */
[----:B------:R-:W-:Y:S01]  /*16310*/  FMNMX.FTZ R74, R9, R74, !PT ;  /* 0x0000004a094a7209 */ /* 0x000fe20007810000 */
[----:B------:R-:W-:Y:S01]  /*16320*/  FMUL.FTZ R51, R51, c[0x0][0x320] ;  /* 0x0000c80033337a20 */ /* 0x000fe20000410000 */
[----:B------:R-:W-:Y:S01]  /*16330*/  FSEL R12, R238, -INF , P2 ;  /* 0xff800000ee0c7808 */ /* 0x000fe20001000000 */
[----:B------:R-:W-:Y:S01]  /*16340*/  FMUL.FTZ R60, R60, c[0x0][0x320] ;  /* 0x0000c8003c3c7a20 */ /* 0x000fe20000410000 */
[----:B------:R-:W-:Y:S01]  /*16350*/  FMNMX.FTZ R74, R10, R74, !PT ;  /* 0x0000004a0a4a7209 */ /* 0x000fe20007810000 */
[----:B------:R-:W-:Y:S01]  /*16360*/  MUFU.TANH R206, R40 ;  /* 0x0000002800ce7308 */ /* 0x000fe20000002400 */
        /* <DEDUP_REMOVED lines=8> */
[----:B------:R-:W-:Y:S01]  /*163f0*/  FMUL.FTZ R80, R80, c[0x0][0x320] ;  /* 0x0000c80050507a20 */ /* 0x000fe20000410000 */
[----:B------:R-:W-:Y:S01]  /*16400*/  MUFU.TANH R205, R41 ;  /* 0x0000002900cd7308 */ /* 0x000fe20000002400 */
[----:B------:R-:W-:Y:S01]  /*16410*/  FSEL R22, R233, -INF , P0 ;  /* 0xff800000e9167808 */ /* 0x000fe20000000000 */
[----:B------:R-:W-:Y:S01]  /*16420*/  FMUL.FTZ R81, R81, c[0x0][0x320] ;  /* 0x0000c80051517a20 */ /* 0x000fe20000410000 */
[----:B------:R-:W-:Y:S01]  /*16430*/  ISETP.GT.AND P3, PT, R2, 0x10, PT ;  /* 0x000000100200780c */ /* 0x000fe20003f64270 */
[----:B------:R-:W-:Y:S01]  /*16440*/  FMUL.FTZ R84, R84, c[0x0][0x320] ;  /* 0x0000c80054547a20 */ /* 0x000fe20000410000 */
[----:B------:R-:W-:Y:S01]  /*16450*/  ISETP.GT.AND P0, PT, R2, 0x8, PT ;  /* 0x000000080200780c */ /* 0x000fe20003f04270 */
[----:B------:R-:W-:Y:S01]  /*16460*/  FMUL.FTZ R67, R67, c[0x0][0x320] ;  /* 0x0000c80043437a20 */ /* 0x000fe20000410000 */
[----:B----4-:R-:W-:Y:S01]  /*16470*/  FSEL R27, R243, -INF , P3 ;  /* 0xff800000f31b7808 */ /* 0x010fe20001800000 */
[----:B------:R-:W-:Y:S01]  /*16480*/  FMUL.FTZ R85, R85, c[0x0][0x320] ;  /* 0x0000c80055557a20 */ /* 0x000fe20000410000 */
[----:B------:R-:W-:Y:S01]  /*16490*/  ISETP.GT.AND P3, PT, R0, 0x18, PT ;  /* 0x000000180000780c */ /* 0x000fe20003f64270 */
[----:B------:R-:W-:Y:S01]  /*164a0*/  MUFU.TANH R204, R42 ;  /* 0x0000002a00cc7308 */ /* 0x000fe20000002400 */
[----:B------:R-:W-:Y:S01]  /*164b0*/  ISETP.GT.AND P1, PT, R4, 0x9, PT ;  /* 0x000000090400780c */ /* 0x000fe20003f24270 */
[----:B------:R-:W-:Y:S01]  /*164c0*/  FMUL.FTZ R47, R47, c[0x0][0x320] ;  /* 0x0000c8002f2f7a20 */ /* 0x000fe20000410000 */
[----:B------:R-:W-:Y:S01]  /*164d0*/  ISETP.GT.AND P5, PT, R0, RZ, PT ;  /* 0x000000ff0000720c */ /* 0x000fe20003fa4270 */
[----:B------:R-:W-:Y:S01]  /*164e0*/  FMUL.FTZ R96, R96, c[0x0][0x320] ;  /* 0x0000c80060607a20 */ /* 0x000fe20000410000 */
[----:B------:R-:W-:Y:S01]  /*164f0*/  ISETP.GT.AND P4, PT, R5, 0x9, PT ;  /* 0x000000090500780c */ /* 0x000fe20003f84270 */
[----:B------:R-:W-:Y:S01]  /*16500*/  FMUL.FTZ R82, R82, c[0x0][0x320] ;  /* 0x0000c80052527a20 */ /* 0x000fe20000410000 */
[----:B--2---:R-:W-:Y:S01]  /*16510*/  FSEL R37, R218, -INF , P3 ;  /* 0xff800000da257808 */ /* 0x004fe20001800000 */
[----:B------:R-:W-:Y:S01]  /*16520*/  FMUL.FTZ R97, R97, c[0x0][0x320] ;  /* 0x0000c80061617a20 */ /* 0x000fe20000410000 */
[----:B------:R-:W-:Y:S01]  /*16530*/  FSEL R11, R248, -INF , P1 ;  /* 0xff800000f80b7808 */ /* 0x000fe20000800000 */
[----:B------:R3:W1:Y:S01]  /*16540*/  MUFU.TANH R209, R38 ;  /* 0x0000002600d17308 */ /* 0x0006620000002400 */
[----:B------:R-:W-:Y:S01]  /*16550*/  FSEL R16, R236, -INF , P5 ;  /* 0xff800000ec107808 */ /* 0x000fe20002800000 */
[----:B------:R-:W-:Y:S01]  /*16560*/  FMUL.FTZ R113, R113, c[0x0][0x320] ;  /* 0x0000c80071717a20 */ /* 0x000fe20000410000 */
[----:B------:R-:W-:Y:S01]  /*16570*/  FMNMX.FTZ R74, R11, R74, !PT ;  /* 0x0000004a0b4a7209 */ /* 0x000fe20007810000 */
[----:B------:R-:W-:Y:S01]  /*16580*/  FMUL.FTZ R83, R83, c[0x0][0x320] ;  /* 0x0000c80053537a20 */ /* 0x000fe20000410000 */
[----:B------:R-:W-:Y:S01]  /*16590*/  ISETP.GT.AND P5, PT, R5, 0x8, PT ;  /* 0x000000080500780c */ /* 0x000fe20003fa4270 */
[----:B------:R-:W-:Y:S01]  /*165a0*/  FMUL.FTZ R87, R87, c[0x0][0x320] ;  /* 0x0000c80057577a20 */ /* 0x000fe20000410000 */
[----:B------:R-:W-:Y:S01]  /*165b0*/  ISETP.GT.AND P1, PT, R2, 0x11, PT ;  /* 0x000000110200780c */ /* 0x000fe20003f24270 */
[----:B------:R-:W-:Y:S01]  /*165c0*/  FMUL.FTZ R98, R98, c[0x0][0x320] ;  /* 0x0000c80062627a20 */ /* 0x000fe20000410000 */
[----:B------:R-:W-:Y:S01]  /*165d0*/  FSEL R23, R251, -INF , P5 ;  /* 0xff800000fb177808 */ /* 0x000fe20002800000 */
[----:B------:R1:W2:Y:S01]  /*165e0*/  MUFU.TANH R199, R43 ;  /* 0x0000002b00c77308 */ /* 0x0002a20000002400 */
[----:B------:R-:W-:Y:S01]  /*165f0*/  FSEL R28, R242, -INF , P1 ;  /* 0xff800000f21c7808 */ /* 0x000fe20000800000 */
[----:B------:R-:W-:Y:S01]  /*16600*/  FMUL.FTZ R114, R114, c[0x0][0x320] ;  /* 0x0000c80072727a20 */ /* 0x000fe20000410000 */
[----:B------:R-:W-:Y:S01]  /*16610*/  IADD3 R242, R214, -0x1, RZ ;  /* 0xffffffffd6f27810 */ /* 0x000fe20007ffe0ff */
[----:B------:R-:W-:Y:S01]  /*16620*/  FMUL.FTZ R99, R99, c[0x0][0x320] ;  /* 0x0000c80063637a20 */ /* 0x000fe20000410000 */
[C---:B------:R-:W-:Y:S01]  /*16630*/  ISETP.GT.AND P1, PT, R0.reuse, 0x19, PT ;  /* 0x000000190000780c */ /* 0x040fe20003f24270 */
[----:B------:R-:W-:Y:S01]  /*16640*/  FMUL.FTZ R109, R109, c[0x0][0x320] ;  /* 0x0000c8006d6d7a20 */ /* 0x000fe20000410000 */
[----:B------:R-:W-:Y:S01]  /*16650*/  FSEL R14, R247, -INF , P0 ;  /* 0xff800000f70e7808 */ /* 0x000fe20000000000 */
[----:B------:R-:W-:Y:S01]  /*16660*/  FMUL.FTZ R115, R115, c[0x0][0x320] ;  /* 0x0000c80073737a20 */ /* 0x000fe20000410000 */
[----:B------:R-:W-:Y:S01]  /*16670*/  ISETP.GT.AND P2, PT, R0, 0x8, PT ;  /* 0x000000080000780c */ /* 0x000fe20003f44270 */
[----:B------:R2:W-:Y:S01]  /*16680*/  MUFU.TANH R190, R52 ;  /* 0x0000003400be7308 */ /* 0x0005e20000002400 */
[----:B------:R-:W-:Y:S01]  /*16690*/  FSEL R24, R250, -INF , P4 ;  /* 0xff800000fa187808 */ /* 0x000fe20002000000 */
[----:B------:R-:W-:Y:S01]  /*166a0*/  FMUL.FTZ R48, R48, c[0x0][0x320] ;  /* 0x0000c80030307a20 */ /* 0x000fe20000410000 */
[----:B------:R-:W-:Y:S01]  /*166b0*/  ISETP.GT.AND P4, PT, R4, 0x10, PT ;  /* 0x000000100400780c */ /* 0x000fe20003f84270 */
[----:B------:R-:W-:Y:S01]  /*166c0*/  FMUL.FTZ R79, R79, c[0x0][0x320] ;  /* 0x0000c8004f4f7a20 */ /* 0x000fe20000410000 */
[----:B---3--:R-:W-:Y:S01]  /*166d0*/  FSEL R38, R216, -INF , P1 ;  /* 0xff800000d8267808 */ /* 0x008fe20000800000 */
[----:B------:R-:W-:Y:S01]  /*166e0*/  FMUL.FTZ R90, R90, c[0x0][0x320] ;  /* 0x0000c8005a5a7a20 */ /* 0x000fe20000410000 */
[----:B------:R-:W-:Y:S01]  /*166f0*/  FSEL R19, R119, -INF , P2 ;  /* 0xff80000077137808 */ /* 0x000fe20001000000 */
[----:B------:R-:W-:Y:S01]  /*16700*/  FMUL.FTZ R105, R105, c[0x0][0x320] ;  /* 0x0000c80069697a20 */ /* 0x000fe20000410000 */
[C---:B------:R-:W-:Y:S01]  /*16710*/  ISETP.GT.AND P2, PT, R2.reuse, 0x9, PT ;  /* 0x000000090200780c */ /* 0x040fe20003f44270 */
[----:B------:R-:W-:Y:S01]  /*16720*/  MUFU.TANH R198, R44 ;  /* 0x0000002c00c67308 */ /* 0x000fe20000002400 */
[----:B------:R-:W-:Y:S01]  /*16730*/  ISETP.GT.AND P1, PT, R2, 0x18, PT ;  /* 0x000000180200780c */ /* 0x000fe20003f24270 */
[----:B------:R-:W-:Y:S01]  /*16740*/  FMUL.FTZ R108, R108, c[0x0][0x320] ;  /* 0x0000c8006c6c7a20 */ /* 0x000fe20000410000 */
[----:B------:R-:W-:Y:S01]  /*16750*/  FSEL R15, R246, -INF , P2 ;  /* 0xff800000f60f7808 */ /* 0x000fe20001000000 */
[----:B------:R-:W-:Y:S01]  /*16760*/  FMUL.FTZ R101, R101, c[0x0][0x320] ;  /* 0x0000c80065657a20 */ /* 0x000fe20000410000 */
[----:B------:R-:W-:Y:S01]  /*16770*/  FSEL R31, R31, -INF , P1 ;  /* 0xff8000001f1f7808 */ /* 0x000fe20000800000 */
[----:B------:R-:W-:Y:S01]  /*16780*/  FMUL.FTZ R58, R58, c[0x0][0x320] ;  /* 0x0000c8003a3a7a20 */ /* 0x000fe20000410000 */
[----:B------:R-:W-:Y:S01]  /*16790*/  ISETP.GT.AND P1, PT, R2, 0x21, PT ;  /* 0x000000210200780c */ /* 0x000fe20003f24270 */
[----:B------:R-:W-:Y:S01]  /*167a0*/  FMUL.FTZ R61, R61, c[0x0][0x320] ;  /* 0x0000c8003d3d7a20 */ /* 0x000fe20000410000 */
[----:B------:R-:W-:Y:S01]  /*167b0*/  FSEL R25, R245, -INF , P4 ;  /* 0xff800000f5197808 */ /* 0x000fe20002000000 */
[----:B------:R-:W-:Y:S01]  /*167c0*/  MUFU.TANH R184, R58 ;  /* 0x0000003a00b87308 */ /* 0x000fe20000002400 */
[----:B------:R-:W-:Y:S01]  /*167d0*/  ISETP.GT.AND P4, PT, R5, 0x11, PT ;  /* 0x000000110500780c */ /* 0x000fe20003f84270 */
[----:B------:R-:W-:Y:S01]  /*167e0*/  FMUL.FTZ R70, R70, c[0x0][0x320] ;  /* 0x0000c80046467a20 */ /* 0x000fe20000410000 */
[----:B------:R-:W-:Y:S01]  /*167f0*/  ISETP.GT.AND P2, PT, R0, 0x11, PT ;  /* 0x000000110000780c */ /* 0x000fe20003f44270 */
[----:B------:R-:W-:Y:S01]  /*16800*/  FMUL.FTZ R75, R75, c[0x0][0x320] ;  /* 0x0000c8004b4b7a20 */ /* 0x000fe20000410000 */
[----:B------:R-:W-:Y:S01]  /*16810*/  FSEL R36, R220, -INF , P4 ;  /* 0xff800000dc247808 */ /* 0x000fe20002000000 */
[----:B------:R-:W-:Y:S01]  /*16820*/  FMUL.FTZ R71, R71, c[0x0][0x320] ;  /* 0x0000c80047477a20 */ /* 0x000fe20000410000 */
[----:B------:R-:W-:Y:S01]  /*16830*/  FSEL R34, R222, -INF , P2 ;  /* 0xff800000de227808 */ /* 0x000fe20001000000 */
[----:B------:R-:W-:Y:S01]  /*16840*/  FMUL.FTZ R73, R73, c[0x0][0x320] ;  /* 0x0000c80049497a20 */ /* 0x000fe20000410000 */
[----:B------:R-:W-:Y:S01]  /*16850*/  ISETP.GT.AND P2, PT, R5, 0x19, PT ;  /* 0x000000190500780c */ /* 0x000fe20003f44270 */
        /* <DEDUP_REMOVED lines=9> */
[----:B------:R-:W-:Y:S01]  /*168f0*/  ISETP.GT.AND P0, PT, R0, 0x10, PT ;  /* 0x000000100000780c */ /* 0x000fe20003f04270 */
[----:B------:R-:W-:Y:S01]  /*16900*/  MUFU.TANH R101, R101 ;  /* 0x0000006500657308 */ /* 0x000fe20000002400 */
[----:B-1----:R-:W-:Y:S01]  /*16910*/  FSEL R43, R209, -INF , P3 ;  /* 0xff800000d12b7808 */ /* 0x002fe20001800000 */
[----:B------:R-:W-:Y:S01]  /*16920*/  FMUL.FTZ R104, R104, c[0x0][0x320] ;  /* 0x0000c80068687a20 */ /* 0x000fe20000410000 */
[----:B------:R-:W-:Y:S01]  /*16930*/  ISETP.GT.AND P3, PT, R0, 0x28, PT ;  /* 0x000000280000780c */ /* 0x000fe20003f64270 */
[----:B------:R-:W-:Y:S01]  /*16940*/  FMUL.FTZ R106, R106, c[0x0][0x320] ;  /* 0x0000c8006a6a7a20 */ /* 0x000fe20000410000 */
[----:B------:R-:W-:Y:S01]  /*16950*/  FSEL R33, R223, -INF , P0 ;  /* 0xff800000df217808 */ /* 0x000fe20000000000 */
[----:B------:R-:W-:Y:S01]  /*16960*/  FMUL.FTZ R100, R100, c[0x0][0x320] ;  /* 0x0000c80064647a20 */ /* 0x000fe20000410000 */
[----:B------:R-:W-:Y:S02]  /*16970*/  ISETP.GT.AND P0, PT, R5, 0x18, PT ;  /* 0x000000180500780c */ /* 0x000fe40003f04270 */
[C---:B------:R-:W-:Y:S01]  /*16980*/  ISETP.GT.AND P5, PT, R4.reuse, 0x11, PT ;  /* 0x000000110400780c */ /* 0x040fe20003fa4270 */
[----:B------:R-:W-:Y:S01]  /*16990*/  MUFU.TANH R191, R47 ;  /* 0x0000002f00bf7308 */ /* 0x000fe20000002400 */
[----:B------:R-:W-:Y:S02]  /*169a0*/  ISETP.GT.AND P4, PT, R4, 0x18, PT ;  /* 0x000000180400780c */ /* 0x000fe40003f84270 */
[----:B------:R-:W-:Y:S02]  /*169b0*/  FSEL R26, R244, -INF , P5 ;  /* 0xff800000f41a7808 */ /* 0x000fe40002800000 */
[----:B------:R-:W-:Y:S02]  /*169c0*/  FSEL R29, R29, -INF , P4 ;  /* 0xff8000001d1d7808 */ /* 0x000fe40002000000 */
[----:B------:R-:W-:Y:S02]  /*169d0*/  ISETP.GT.AND P4, PT, R4, 0x21, PT ;  /* 0x000000210400780c */ /* 0x000fe40003f84270 */
[C---:B------:R-:W-:Y:S01]  /*169e0*/  ISETP.GT.AND P5, PT, R5.reuse, 0x10, PT ;  /* 0x000000100500780c */ /* 0x040fe20003fa4270 */
[----:B------:R-:W1:Y:S01]  /*169f0*/  MUFU.TANH R45, R48 ;  /* 0x00000030002d7308 */ /* 0x000e620000002400 */
[----:B------:R-:W-:Y:S02]  /*16a00*/  FSEL R42, R210, -INF , P4 ;  /* 0xff800000d22a7808 */ /* 0x000fe40002000000 */
[----:B------:R-:W-:Y:S02]  /*16a10*/  ISETP.GT.AND P4, PT, R5, 0x21, PT ;  /* 0x000000210500780c */ /* 0x000fe40003f84270 */
[----:B------:R-:W-:Y:S02]  /*16a20*/  FMNMX.FTZ R74, R25, R74, !PT ;  /* 0x0000004a194a7209 */ /* 0x000fe40007810000 */
[----:B--2---:R-:W-:Y:S02]  /*16a30*/  FSEL R52, R199, -INF , P4 ;  /* 0xff800000c7347808 */ /* 0x004fe40002000000 */
[----:B------:R-:W-:Y:S01]  /*16a40*/  FMNMX.FTZ R74, R26, R74, !PT ;  /* 0x0000004a1a4a7209 */ /* 0x000fe20007810000 */
[----:B------:R2:W-:Y:S01]  /*16a50*/  MUFU.TANH R47, R50 ;  /* 0x00000032002f7308 */ /* 0x0005e20000002400 */
[----:B------:R-:W-:Y:S02]  /*16a60*/  ISETP.GT.AND P2, PT, R4, 0x20, PT ;  /* 0x000000200400780c */ /* 0x000fe40003f44270 */
[----:B------:R-:W-:Y:S02]  /*16a70*/  FMNMX.FTZ R74, R29, R74, !PT ;  /* 0x0000004a1d4a7209 */ /* 0x000fe40007810000 */
[----:B------:R-:W-:Y:S02]  /*16a80*/  FSEL R41, R212, -INF , P2 ;  /* 0xff800000d4297808 */ /* 0x000fe40001000000 */
[----:B------:R-:W-:Y:S02]  /*16a90*/  ISETP.GT.AND P2, PT, R0, 0x21, PT ;  /* 0x000000210000780c */ /* 0x000fe40003f44270 */
[----:B------:R-:W-:Y:S01]  /*16aa0*/  FMNMX.FTZ R74, R30, R74, !PT ;  /* 0x0000004a1e4a7209 */ /* 0x000fe20007810000 */
[----:B------:R3:W4:Y:S01]  /*16ab0*/  MUFU.TANH R189, R53 ;  /* 0x0000003500bd7308 */ /* 0x0007220000002400 */
[----:B------:R-:W-:Y:S02]  /*16ac0*/  ISETP.GT.AND P4, PT, R4, 0x28, PT ;  /* 0x000000280400780c */ /* 0x000fe40003f84270 */
[----:B------:R-:W-:Y:S02]  /*16ad0*/  FMNMX.FTZ R74, R41, R74, !PT ;  /* 0x0000004a294a7209 */ /* 0x000fe40007810000 */
[----:B-1----:R-:W-:Y:S02]  /*16ae0*/  FSEL R45, R45, -INF , P4 ;  /* 0xff8000002d2d7808 */ /* 0x002fe40002000000 */
[----:B------:R-:W-:Y:S02]  /*16af0*/  FMNMX.FTZ R74, R42, R74, !PT ;  /* 0x0000004a2a4a7209 */ /* 0x000fe40007810000 */
[----:B------:R-:W-:Y:S01]  /*16b00*/  ISETP.GT.AND P4, PT, R4, 0x31, PT ;  /* 0x000000310400780c */ /* 0x000fe20003f84270 */
[----:B------:R-:W-:Y:S01]  /*16b10*/  MUFU.TANH R196, R46 ;  /* 0x0000002e00c47308 */ /* 0x000fe20000002400 */
[----:B------:R-:W-:Y:S02]  /*16b20*/  FMNMX.FTZ R74, R45, R74, !PT ;  /* 0x0000004a2d4a7209 */ /* 0x000fe40007810000 */
[----:B--2---:R-:W-:Y:S02]  /*16b30*/  FSEL R50, R205, -INF , P2 ;  /* 0xff800000cd327808 */ /* 0x004fe40001000000 */
[----:B------:R-:W-:Y:S05]  /*16b40*/  ISETP.GT.AND P2, PT, R5, 0x29, PT ;  /* 0x000000290500780c */ /* 0x000fea0003f44270 */
[----:B------:R-:W1:Y:S01]  /*16b50*/  MUFU.TANH R46, R49 ;  /* 0x00000031002e7308 */ /* 0x000e620000002400 */
[----:B---3--:R-:W-:Y:S02]  /*16b60*/  FSEL R53, R198, -INF , P3 ;  /* 0xff800000c6357808 */ /* 0x008fe40001800000 */
[----:B------:R-:W-:Y:S02]  /*16b70*/  ISETP.GT.AND P3, PT, R4, 0x29, PT ;  /* 0x000000290400780c */ /* 0x000fe40003f64270 */
[----:B----4-:R-:W-:Y:S05]  /*16b80*/  FSEL R58, R189, -INF , P4 ;  /* 0xff800000bd3a7808 */ /* 0x010fea0002000000 */
[----:B------:R2:W-:Y:S01]  /*16b90*/  MUFU.TANH R186, R56 ;  /* 0x0000003800ba7308 */ /* 0x0005e20000002400 */
[----:B------:R-:W-:Y:S09]  /*16ba0*/  ISETP.GT.AND P4, PT, R5, 0x31, PT ;  /* 0x000000310500780c */ /* 0x000ff20003f84270 */
[----:B------:R3:W-:Y:S01]  /*16bb0*/  MUFU.TANH R185, R57 ;  /* 0x0000003900b97308 */ /* 0x0007e20000002400 */
[----:B-1----:R-:W-:Y:S02]  /*16bc0*/  FSEL R46, R46, -INF , P3 ;  /* 0xff8000002e2e7808 */ /* 0x002fe40001800000 */
[----:B------:R-:W-:Y:S02]  /*16bd0*/  ISETP.GT.AND P3, PT, R2, 0x30, PT ;  /* 0x000000300200780c */ /* 0x000fe40003f64270 */
[----:B------:R-:W-:Y:S05]  /*16be0*/  FMNMX.FTZ R74, R46, R74, !PT ;  /* 0x0000004a2e4a7209 */ /* 0x000fea0007810000 */
[----:B------:R1:W-:Y:S01]  /*16bf0*/  MUFU.TANH R32, R35 ;  /* 0x0000002300207308 */ /* 0x0003e20000002400 */
[----:B--2---:R-:W-:Y:S02]  /*16c00*/  FSEL R56, R191, -INF , P2 ;  /* 0xff800000bf387808 */ /* 0x004fe40001000000 */
[----:B------:R-:W-:Y:S07]  /*16c10*/  ISETP.GT.AND P2, PT, R4, 0x30, PT ;  /* 0x000000300400780c */ /* 0x000fee0003f44270 */
[----:B------:R2:W4:Y:S01]  /*16c20*/  MUFU.TANH R208, R39 ;  /* 0x0000002700d07308 */ /* 0x0005220000002400 */
[----:B---3--:R-:W-:Y:S02]  /*16c30*/  FSEL R57, R190, -INF , P2 ;  /* 0xff800000be397808 */ /* 0x008fe40001000000 */
[----:B------:R-:W-:Y:S02]  /*16c40*/  ISETP.GT.AND P2, PT, R0, 0x31, PT ;  /* 0x000000310000780c */ /* 0x000fe40003f44270 */
[----:B------:R-:W-:Y:S05]  /*16c50*/  FMNMX.FTZ R74, R57, R74, !PT ;  /* 0x0000004a394a7209 */ /* 0x000fea0007810000 */
[----:B------:R3:W3:Y:S01]  /*16c60*/  MUFU.TANH R188, R54 ;  /* 0x0000003600bc7308 */ /* 0x0006e20000002400 */
[----:B------:R-:W-:Y:S02]  /*16c70*/  FMNMX.FTZ R74, R58, R74, !PT ;  /* 0x0000004a3a4a7209 */ /* 0x000fe40007810000 */
[----:B-1----:R-:W-:Y:S02]  /*16c80*/  FSEL R35, R221, -INF , P5 ;  /* 0xff800000dd237808 */ /* 0x002fe40002800000 */
[----:B------:R-:W-:Y:S05]  /*16c90*/  ISETP.GT.AND P5, PT, R5, 0x20, PT ;  /* 0x000000200500780c */ /* 0x000fea0003fa4270 */
[----:B------:R1:W1:Y:S01]  /*16ca0*/  MUFU.TANH R17, R59 ;  /* 0x0000003b00117308 */ /* 0x0002620000002400 */
[----:B--2---:R-:W-:Y:S02]  /*16cb0*/  FSEL R39, R215, -INF , P0 ;  /* 0xff800000d7277808 */ /* 0x004fe40000000000 */
[----:B----4-:R-:W-:Y:S02]  /*16cc0*/  FSEL R44, R208, -INF , P1 ;  /* 0xff800000d02c7808 */ /* 0x010fe40000800000 */
[----:B------:R-:W-:Y:S05]  /*16cd0*/  ISETP.GT.AND P1, PT, R0, 0x29, PT ;  /* 0x000000290000780c */ /* 0x000fea0003f24270 */
[----:B------:R2:W-:Y:S01]  /*16ce0*/  MUFU.TANH R48, R51 ;  /* 0x0000003300307308 */ /* 0x0005e20000002400 */
[C---:B------:R-:W-:Y:S02]  /*16cf0*/  ISETP.GT.AND P0, PT, R2.reuse, 0x19, PT ;  /* 0x000000190200780c */ /* 0x040fe40003f04270 */
[----:B---3--:R-:W-:Y:S02]  /*16d00*/  FSEL R54, R197, -INF , P1 ;  /* 0xff800000c5367808 */ /* 0x008fe40000800000 */
[----:B------:R-:W-:Y:S02]  /*16d10*/  ISETP.GT.AND P1, PT, R2, 0x28, PT ;  /* 0x000000280200780c */ /* 0x000fe40003f24270 */
[----:B------:R-:W-:Y:S03]  /*16d20*/  FSEL R32, R32, -INF , P0 ;  /* 0xff80000020207808 */ /* 0x000fe60000000000 */
[----:B------:R-:W3:Y:S01]  /*16d30*/  MUFU.TANH R207, R60 ;  /* 0x0000003c00cf7308 */ /* 0x000ee20000002400 */
[----:B------:R-:W-:Y:S02]  /*16d40*/  FSEL R47, R47, -INF , P1 ;  /* 0xff8000002f2f7808 */ /* 0x000fe40000800000 */
[----:B------:R-:W-:Y:S02]  /*16d50*/  ISETP.GT.AND P1, PT, R2, 0x31, PT ;  /* 0x000000310200780c */ /* 0x000fe40003f24270 */
[----:B-1----:R-:W-:Y:S02]  /*16d60*/  FSEL R59, R188, -INF , P3 ;  /* 0xff800000bc3b7808 */ /* 0x002fe40001800000 */
[----:B------:R-:W-:Y:S02]  /*16d70*/  ISETP.GT.AND P3, PT, R0, 0x38, PT ;  /* 0x000000380000780c */ /* 0x000fe40003f64270 */
[----:B------:R-:W-:Y:S01]  /*16d80*/  FSEL R203, R17, -INF , P4 ;  /* 0xff80000011cb7808 */ /* 0x000fe20002000000 */
[----:B------:R-:W-:Y:S01]  /*16d90*/  MUFU.TANH R211, R61 ;  /* 0x0000003d00d37308 */ /* 0x000fe20000002400 */
[----:B------:R-:W-:Y:S01]  /*16da0*/  ISETP.GT.AND P4, PT, R4, 0x38, PT ;  /* 0x000000380400780c */ /* 0x000fe20003f84270 */
[----:B------:R-:W-:Y:S01]  /*16db0*/  FMUL.FTZ R17, R103, c[0x0][0x320] ;  /* 0x0000c80067117a20 */ /* 0x000fe20000410000 */
[----:B------:R-:W-:Y:S02]  /*16dc0*/  ISETP.GT.AND P0, PT, R0, 0x20, PT ;  /* 0x000000200000780c */ /* 0x000fe40003f04270 */
[----:B--2---:R-:W-:Y:S02]  /*16dd0*/  FSEL R51, R204, -INF , P5 ;  /* 0xff800000cc337808 */ /* 0x004fe40002800000 */
[----:B------:R-:W-:Y:S02]  /*16de0*/  FSEL R49, R206, -INF , P0 ;  /* 0xff800000ce317808 */ /* 0x000fe40000000000 */
[C---:B------:R-:W-:Y:S01]  /*16df0*/  ISETP.GT.AND P0, PT, R5.reuse, 0x28, PT ;  /* 0x000000280500780c */ /* 0x040fe20003f04270 */
[----:B------:R-:W1:Y:S01]  /*16e00*/  MUFU.TANH R61, R64 ;  /* 0x00000040003d7308 */ /* 0x000e620000002400 */
[----:B------:R-:W-:Y:S02]  /*16e10*/  ISETP.GT.AND P5, PT, R5, 0x30, PT ;  /* 0x000000300500780c */ /* 0x000fe40003fa4270 */
[----:B---3--:R-:W-:Y:S02]  /*16e20*/  FSEL R207, R207, -INF , P3 ;  /* 0xff800000cfcf7808 */ /* 0x008fe40001800000 */
[----:B------:R-:W-:Y:S02]  /*16e30*/  FSEL R202, R184, -INF , P5 ;  /* 0xff800000b8ca7808 */ /* 0x000fe40002800000 */
[C---:B------:R-:W-:Y:S03]  /*16e40*/  ISETP.GT.AND P5, PT, R4.reuse, 0x41, PT ;  /* 0x000000410400780c */ /* 0x040fe60003fa4270 */
[----:B------:R2:W-:Y:S01]  /*16e50*/  MUFU.TANH R64, R89 ;  /* 0x0000005900407308 */ /* 0x0005e20000002400 */
[----:B------:R-:W-:Y:S09]  /*16e60*/  ISETP.GT.AND P3, PT, R4, 0x39, PT ;  /* 0x000000390400780c */ /* 0x000ff20003f64270 */
[----:B------:R-:W-:Y:S01]  /*16e70*/  MUFU.TANH R217, R62 ;  /* 0x0000003e00d97308 */ /* 0x000fe20000002400 */
[----:B-1----:R-:W-:Y:S02]  /*16e80*/  FSEL R61, R61, -INF , P4 ;  /* 0xff8000003d3d7808 */ /* 0x002fe40002000000 */
[----:B------:R-:W-:Y:S02]  /*16e90*/  ISETP.GT.AND P4, PT, R2, 0x40, PT ;  /* 0x000000400200780c */ /* 0x000fe40003f84270 */
[----:B------:R-:W-:Y:S05]  /*16ea0*/  FMNMX.FTZ R74, R61, R74, !PT ;  /* 0x0000004a3d4a7209 */ /* 0x000fea0007810000 */
[----:B------:R-:W1:Y:S01]  /*16eb0*/  MUFU.TANH R219, R63 ;  /* 0x0000003f00db7308 */ /* 0x000e620000002400 */
[----:B--2---:R-:W-:Y:S02]  /*16ec0*/  FSEL R89, R185, -INF , P2 ;  /* 0xff800000b9597808 */ /* 0x004fe40001000000 */
[----:B------:R-:W-:Y:S07]  /*16ed0*/  ISETP.GT.AND P2, PT, R5, 0x39, PT ;  /* 0x000000390500780c */ /* 0x000fee0003f44270 */
[----:B------:R-:W2:Y:S10]  /*16ee0*/  MUFU.TANH R62, R65 ;  /* 0x00000041003e7308 */ /* 0x000eb40000002400 */
[----:B------:R3:W4:Y:S01]  /*16ef0*/  MUFU.TANH R187, R55 ;  /* 0x0000003700bb7308 */ /* 0x0007220000002400 */
[----:B-1----:R-:W-:Y:S02]  /*16f00*/  FSEL R219, R219, -INF , P2 ;  /* 0xff800000dbdb7808 */ /* 0x002fe40001000000 */
[----:B------:R-:W-:Y:S07]  /*16f10*/  ISETP.GT.AND P2, PT, R4, 0x40, PT ;  /* 0x000000400400780c */ /* 0x000fee0003f44270 */
[----:B------:R-:W1:Y:S01]  /*16f20*/  MUFU.TANH R68, R68 ;  /* 0x0000004400447308 */ /* 0x000e620000002400 */
[----:B--2---:R-:W-:Y:S02]  /*16f30*/  FSEL R62, R62, -INF , P3 ;  /* 0xff8000003e3e7808 */ /* 0x004fe40001800000 */
[----:B------:R-:W-:Y:S02]  /*16f40*/  ISETP.GT.AND P3, PT, R0, 0x41, PT ;  /* 0x000000410000780c */ /* 0x000fe40003f64270 */
[----:B------:R-:W-:Y:S05]  /*16f50*/  FMNMX.FTZ R74, R62, R74, !PT ;  /* 0x0000004a3e4a7209 */ /* 0x000fea0007810000 */
[----:B------:R-:W2:Y:S01]  /*16f60*/  MUFU.TANH R69, R69 ;  /* 0x0000004500457308 */ /* 0x000ea20000002400 */
[----:B---3--:R-:W-:Y:S02]  /*16f70*/  FSEL R55, R196, -INF , P0 ;  /* 0xff800000c4377808 */ /* 0x008fe40000000000 */
[----:B----4-:R-:W-:Y:S02]  /*16f80*/  FSEL R60, R187, -INF , P1 ;  /* 0xff800000bb3c7808 */ /* 0x010fe40000800000 */
[----:B------:R-:W-:Y:S05]  /*16f90*/  ISETP.GT.AND P0, PT, R2, 0x29, PT ;  /* 0x000000290200780c */ /* 0x000fea0003f04270 */
[----:B------:R-:W3:Y:S01]  /*16fa0*/  MUFU.TANH R70, R70 ;  /* 0x0000004600467308 */ /* 0x000ee20000002400 */
[----:B------:R-:W-:Y:S02]  /*16fb0*/  ISETP.GT.AND P1, PT, R0, 0x39, PT ;  /* 0x000000390000780c */ /* 0x000fe40003f24270 */
[----:B------:R-:W-:Y:S02]  /*16fc0*/  FSEL R48, R48, -INF , P0 ;  /* 0xff80000030307808 */ /* 0x000fe40000000000 */
[----:B-1----:R-:W-:Y:S02]  /*16fd0*/  FSEL R218, R68, -INF , P2 ;  /* 0xff80000044da7808 */ /* 0x002fe40001000000 */
[----:B------:R-:W-:Y:S02]  /*16fe0*/  FSEL R211, R211, -INF , P1 ;  /* 0xff800000d3d37808 */ /* 0x000fe40000800000 */
[----:B------:R-:W-:Y:S01]  /*16ff0*/  ISETP.GT.AND P1, PT, R2, 0x38, PT ;  /* 0x000000380200780c */ /* 0x000fe20003f24270 */
[----:B------:R-:W1:Y:S01]  /*17000*/  MUFU.TANH R63, R66 ;  /* 0x00000042003f7308 */ /* 0x000e620000002400 */
[C---:B------:R-:W-:Y:S02]  /*17010*/  ISETP.GT.AND P0, PT, R0.reuse, 0x30, PT ;  /* 0x000000300000780c */ /* 0x040fe40003f04270 */
[----:B------:R-:W-:Y:S02]  /*17020*/  ISETP.GT.AND P2, PT, R0, 0x48, PT ;  /* 0x000000480000780c */ /* 0x000fe40003f44270 */
[----:B--2---:R-:W-:Y:S02]  /*17030*/  FSEL R221, R69, -INF , P5 ;  /* 0xff80000045dd7808 */ /* 0x004fe40002800000 */
[----:B------:R-:W2:Y:S01]  /*17040*/  LDL.64 R68, [R1+0x70] ;  /* 0x0000700001447983 */ /* 0x000ea20000100a00 */
[----:B------:R-:W-:Y:S02]  /*17050*/  ISETP.GT.AND P5, PT, R5, 0x40, PT ;  /* 0x000000400500780c */ /* 0x000fe40003fa4270 */
[----:B------:R-:W4:Y:S01]  /*17060*/  MUFU.TANH R75, R75 ;  /* 0x0000004b004b7308 */ /* 0x000f220000002400 */
[----:B------:R-:W-:Y:S02]  /*17070*/  FMNMX.FTZ R74, R218, R74, !PT ;  /* 0x0000004ada4a7209 */ /* 0x000fe40007810000 */
[----:B------:R-:W-:Y:S02]  /*17080*/  FSEL R6, R6, -INF , P5 ;  /* 0xff80000006067808 */ /* 0x000fe40002800000 */
[----:B---3--:R-:W-:Y:S01]  /*17090*/  FSEL R247, R70, -INF , P4 ;  /* 0xff80000046f77808 */ /* 0x008fe20002000000 */
[----:B------:R-:W-:Y:S01]  /*170a0*/  FMUL.FTZ R70, R111, c[0x0][0x320] ;  /* 0x0000c8006f467a20 */ /* 0x000fe20000410000 */
[----:B------:R-:W-:Y:S02]  /*170b0*/  ISETP.GT.AND P4, PT, R5, 0x41, PT ;  /* 0x000000410500780c */ /* 0x000fe40003f84270 */
[----:B------:R-:W-:Y:S01]  /*170c0*/  ISETP.GT.AND P5, PT, R4, 0x48, PT ;  /* 0x000000480400780c */ /* 0x000fe20003fa4270 */
[----:B------:R-:W3:Y:S01]  /*170d0*/  MUFU.TANH R80, R80 ;  /* 0x0000005000507308 */ /* 0x000ee20000002400 */
[----:B------:R-:W-:Y:S02]  /*170e0*/  FMNMX.FTZ R74, R221, R74, !PT ;  /* 0x0000004add4a7209 */ /* 0x000fe40007810000 */
[----:B-1----:R-:W-:Y:S02]  /*170f0*/  FSEL R63, R63, -INF , P1 ;  /* 0xff8000003f3f7808 */ /* 0x002fe40000800000 */
[----:B------:R-:W-:Y:S05]  /*17100*/  ISETP.GT.AND P1, PT, R2, 0x41, PT ;  /* 0x000000410200780c */ /* 0x000fea0003f24270 */
[----:B------:R-:W-:Y:S01]  /*17110*/  MUFU.TANH R70, R70 ;  /* 0x0000004600467308 */ /* 0x000fe20000002400 */
[----:B----4-:R-:W-:Y:S02]  /*17120*/  FSEL R75, R75, -INF , P4 ;  /* 0xff8000004b4b7808 */ /* 0x010fe40002000000 */
[----:B------:R-:W-:Y:S07]  /*17130*/  ISETP.GT.AND P4, PT, R4, 0x49, PT ;  /* 0x000000490400780c */ /* 0x000fee0003f84270 */
[----:B------:R1:W-:Y:S01]  /*17140*/  MUFU.TANH R191, R88 ;  /* 0x0000005800bf7308 */ /* 0x0003e20000002400 */
[----:B---3--:R-:W-:Y:S01]  /*17150*/  FSEL R220, R80, -INF , P5 ;  /* 0xff80000050dc7808 */ /* 0x008fe20002800000 */
[----:B------:R-:W-:Y:S01]  /*17160*/  IMAD.MOV.U32 R80, RZ, RZ, R6 ;  /* 0x000000ffff507224 */ /* 0x000fe200078e0006 */
[----:B------:R-:W-:Y:S02]  /*17170*/  FMNMX.FTZ R6, R12, R116, !PT ;  /* 0x000000740c067209 */ /* 0x000fe40007810000 */
[----:B------:R-:W-:Y:S05]  /*17180*/  ISETP.GT.AND P5, PT, R4, 0x58, PT ;  /* 0x000000580400780c */ /* 0x000fea0003fa4270 */
[----:B------:R-:W3:Y:S01]  /*17190*/  MUFU.TANH R71, R71 ;  /* 0x0000004700477308 */ /* 0x000ee20000002400 */
[----:B------:R-:W-:Y:S02]  /*171a0*/  FMNMX.FTZ R6, R13, R6, !PT ;  /* 0x000000060d067209 */ /* 0x000fe40007810000 */
[----:B------:R-:W-:Y:S02]  /*171b0*/  FMNMX.FTZ R74, R220, R74, !PT ;  /* 0x0000004adc4a7209 */ /* 0x000fe40007810000 */
[----:B------:R-:W-:Y:S05]  /*171c0*/  FMNMX.FTZ R6, R14, R6, !PT ;  /* 0x000000060e067209 */ /* 0x000fea0007810000 */
[----:B------:R-:W4:Y:S01]  /*171d0*/  MUFU.TANH R73, R73 ;  /* 0x0000004900497308 */ /* 0x000f220000002400 */
[----:B-1----:R-:W-:Y:S02]  /*171e0*/  FSEL R88, R186, -INF , P0 ;  /* 0xff800000ba587808 */ /* 0x002fe40000000000 */
[----:B------:R-:W-:Y:S07]  /*171f0*/  ISETP.GT.AND P0, PT, R5, 0x38, PT ;  /* 0x000000380500780c */ /* 0x000fee0003f04270 */
[----:B------:R-:W1:Y:S01]  /*17200*/  MUFU.TANH R81, R81 ;  /* 0x0000005100517308 */ /* 0x000e620000002400 */
[----:B------:R-:W-:Y:S02]  /*17210*/  FSEL R217, R217, -INF , P0 ;  /* 0xff800000d9d97808 */ /* 0x000fe40000000000 */
[----:B------:R-:W-:Y:S02]  /*17220*/  ISETP.GT.AND P0, PT, R2, 0x39, PT ;  /* 0x000000390200780c */ /* 0x000fe40003f04270 */
[----:B---3--:R-:W-:Y:S02]  /*17230*/  FSEL R248, R71, -INF , P1 ;  /* 0xff80000047f87808 */ /* 0x008fe40000800000 */
[----:B------:R-:W-:Y:S03]  /*17240*/  ISETP.GT.AND P1, PT, R0, 0x49, PT ;  /* 0x000000490000780c */ /* 0x000fe60003f24270 */
[----:B------:R-:W3:Y:S01]  /*17250*/  MUFU.TANH R77, R77 ;  /* 0x0000004d004d7308 */ /* 0x000ee20000002400 */
[----:B----4-:R-:W-:Y:S02]  /*17260*/  FSEL R251, R73, -INF , P3 ;  /* 0xff80000049fb7808 */ /* 0x010fe40001800000 */
[C---:B------:R-:W-:Y:S07]  /*17270*/  ISETP.GT.AND P3, PT, R4.reuse, 0x50, PT ;  /* 0x000000500400780c */ /* 0x040fee0003f64270 */
[----:B------:R-:W4:Y:S01]  /*17280*/  MUFU.TANH R84, R84 ;  /* 0x0000005400547308 */ /* 0x000f220000002400 */
[----:B-1----:R-:W-:Y:S02]  /*17290*/  FSEL R222, R81, -INF , P4 ;  /* 0xff80000051de7808 */ /* 0x002fe40002000000 */
[----:B------:R-:W-:Y:S02]  /*172a0*/  ISETP.GT.AND P4, PT, R4, 0x59, PT ;  /* 0x000000590400780c */ /* 0x000fe40003f84270 */
[----:B------:R-:W-:Y:S05]  /*172b0*/  FMNMX.FTZ R74, R222, R74, !PT ;  /* 0x0000004ade4a7209 */ /* 0x000fea0007810000 */
[----:B------:R-:W1:Y:S01]  /*172c0*/  MUFU.TANH R67, R67 ;  /* 0x0000004300437308 */ /* 0x000e620000002400 */
[----:B---3--:R-:W-:Y:S02]  /*172d0*/  FSEL R65, R77, -INF , P1 ;  /* 0xff8000004d417808 */ /* 0x008fe40000800000 */
[----:B------:R-:W-:Y:S07]  /*172e0*/  ISETP.GT.AND P1, PT, R4, 0x51, PT ;  /* 0x000000510400780c */ /* 0x000fee0003f24270 */
[----:B------:R1:W-:Y:S01]  /*172f0*/  MUFU.TANH R7, R86 ;  /* 0x0000005600077308 */ /* 0x0003e20000002400 */
[----:B----4-:R-:W-:Y:S02]  /*17300*/  FSEL R246, R84, -INF , P3 ;  /* 0xff80000054f67808 */ /* 0x010fe40001800000 */
[----:B------:R-:W-:Y:S02]  /*17310*/  ISETP.GT.AND P3, PT, R4, 0x61, PT ;  /* 0x000000610400780c */ /* 0x000fe40003f64270 */
[----:B------:R-:W-:Y:S05]  /*17320*/  FMNMX.FTZ R74, R246, R74, !PT ;  /* 0x0000004af64a7209 */ /* 0x000fea0007810000 */
[----:B------:R-:W3:Y:S01]  /*17330*/  MUFU.TANH R85, R85 ;  /* 0x0000005500557308 */ /* 0x000ee20000002400 */
[----:B------:R-:W-:Y:S02]  /*17340*/  FSEL R213, R101, -INF , P3 ;  /* 0xff80000065d57808 */ /* 0x000fe40001800000 */
[----:B------:R-:W-:Y:S07]  /*17350*/  ISETP.GT.AND P3, PT, R2, 0x61, PT ;  /* 0x000000610200780c */ /* 0x000fee0003f64270 */
[----:B------:R-:W4:Y:S01]  /*17360*/  MUFU.TANH R72, R72 ;  /* 0x0000004800487308 */ /* 0x000f220000002400 */
[----:B-1----:R-:W-:Y:S02]  /*17370*/  FSEL R86, R67, -INF , P0 ;  /* 0xff80000043567808 */ /* 0x002fe40000000000 */
[----:B------:R-:W-:Y:S02]  /*17380*/  MOV R67, c[0x0][0x1e0] ;  /* 0x0000780000437a02 */ /* 0x000fe40000000f00 */
[----:B------:R-:W-:Y:S05]  /*17390*/  ISETP.GT.AND P0, PT, R0, 0x40, PT ;  /* 0x000000400000780c */ /* 0x000fea0003f04270 */
[----:B------:R-:W1:Y:S01]  /*173a0*/  MUFU.TANH R76, R76 ;  /* 0x0000004c004c7308 */ /* 0x000e620000002400 */
[----:B---3--:R-:W-:Y:S02]  /*173b0*/  FSEL R244, R85, -INF , P1 ;  /* 0xff80000055f47808 */ /* 0x008fe40000800000 */
[----:B------:R-:W-:Y:S02]  /*173c0*/  ISETP.GT.AND P1, PT, R2, 0x50, PT ;  /* 0x000000500200780c */ /* 0x000fe40003f24270 */
[----:B------:R-:W-:Y:S05]  /*173d0*/  FMNMX.FTZ R74, R244, R74, !PT ;  /* 0x0000004af44a7209 */ /* 0x000fea0007810000 */
[----:B------:R-:W3:Y:S01]  /*173e0*/  MUFU.TANH R96, R96 ;  /* 0x0000006000607308 */ /* 0x000ee20000002400 */
[----:B------:R-:W-:Y:S02]  /*173f0*/  FSEL R208, R7, -INF , P1 ;  /* 0xff80000007d07808 */ /* 0x000fe40000800000 */
[----:B------:R-:W-:Y:S02]  /*17400*/  ISETP.GT.AND P1, PT, R2, 0x68, PT ;  /* 0x000000680200780c */ /* 0x000fe40003f24270 */
[----:B----4-:R-:W-:Y:S02]  /*17410*/  FSEL R250, R72, -INF , P0 ;  /* 0xff80000048fa7808 */ /* 0x010fe40000000000 */
[----:B------:R-:W-:Y:S03]  /*17420*/  ISETP.GT.AND P0, PT, R5, 0x48, PT ;  /* 0x000000480500780c */ /* 0x000fe60003f04270 */
[----:B------:R-:W4:Y:S01]  /*17430*/  MUFU.TANH R78, R78 ;  /* 0x0000004e004e7308 */ /* 0x000f220000002400 */
[----:B-1----:R-:W-:Y:S02]  /*17440*/  FSEL R66, R76, -INF , P2 ;  /* 0xff8000004c427808 */ /* 0x002fe40001000000 */
[----:B------:R-:W2:Y:S01]  /*17450*/  LDL.64 R76, [R1+0x68] ;  /* 0x00006800014c7983 */ /* 0x000ea20000100a00 */
[----:B------:R-:W-:Y:S02]  /*17460*/  ISETP.GT.AND P2, PT, R2, 0x48, PT ;  /* 0x000000480200780c */ /* 0x000fe40003f44270 */
[----:B------:R-:W-:Y:S04]  /*17470*/  IMAD.MOV.U32 R85, RZ, RZ, R66 ;  /* 0x000000ffff557224 */ /* 0x000fe800078e0042 */
[----:B------:R-:W1:Y:S01]  /*17480*/  MUFU.TANH R82, R82 ;  /* 0x0000005200527308 */ /* 0x000e620000002400 */
[----:B------:R-:W-:Y:S01]  /*17490*/  STL [R1+0xb4], R214 ;  /* 0x0000b4d601007387 */ /* 0x000fe20000100800 */
[----:B---3--:R-:W-:Y:S03]  /*174a0*/  FSEL R245, R96, -INF , P5 ;  /* 0xff80000060f57808 */ /* 0x008fe60002800000 */
[----:B------:R-:W-:Y:S01]  /*174b0*/  STL [R1+0xb8], R242 ;  /* 0x0000b8f201007387 */ /* 0x000fe20000100800 */
[----:B------:R-:W-:Y:S02]  /*174c0*/  ISETP.GT.AND P5, PT, R4, 0x69, PT ;  /* 0x000000690400780c */ /* 0x000fe40003fa4270 */
[----:B------:R-:W-:Y:S02]  /*174d0*/  FMNMX.FTZ R74, R245, R74, !PT ;  /* 0x0000004af54a7209 */ /* 0x000fe40007810000 */
[----:B------:R-:W3:Y:S01]  /*174e0*/  MUFU.TANH R97, R97 ;  /* 0x0000006100617308 */ /* 0x000ee20000002400 */
[----:B----4-:R-:W-:Y:S02]  /*174f0*/  FSEL R78, R78, -INF , P0 ;  /* 0xff8000004e4e7808 */ /* 0x010fe40000000000 */
[----:B------:R-:W-:Y:S03]  /*17500*/  ISETP.GT.AND P0, PT, R4, 0x60, PT ;  /* 0x000000600400780c */ /* 0x000fe60003f04270 */
[----:B------:R-:W-:Y:S04]  /*17510*/  IMAD.MOV.U32 R81, RZ, RZ, R78 ;  /* 0x000000ffff517224 */ /* 0x000fe800078e004e */
[----:B------:R-:W4:Y:S01]  /*17520*/  MUFU.TANH R100, R100 ;  /* 0x0000006400647308 */ /* 0x000f220000002400 */
[----:B-1----:R-:W-:Y:S02]  /*17530*/  FSEL R243, R82, -INF , P2 ;  /* 0xff80000052f37808 */ /* 0x002fe40001000000 */
[----:B------:R-:W-:Y:S02]  /*17540*/  MOV R82, R75 ;  /* 0x0000004b00527202 */ /* 0x000fe40000000f00 */
[----:B------:R-:W-:Y:S05]  /*17550*/  ISETP.GT.AND P2, PT, R4, 0x68, PT ;  /* 0x000000680400780c */ /* 0x000fea0003f44270 */
        /* <DEDUP_REMOVED lines=9> */
[----:B----4-:R-:W-:Y:S02]  /*175f0*/  FSEL R215, R100, -INF , P0 ;  /* 0xff80000064d77808 */ /* 0x010fe40000000000 */
[----:B------:R-:W-:Y:S02]  /*17600*/  FMNMX.FTZ R4, R28, R4, !PT ;  /* 0x000000041c047209 */ /* 0x000fe40007810000 */
[----:B------:R-:W-:Y:S01]  /*17610*/  FMNMX.FTZ R74, R215, R74, !PT ;  /* 0x0000004ad74a7209 */ /* 0x000fe20007810000 */
[----:B------:R-:W4:Y:S01]  /*17620*/  MUFU.TANH R83, R83 ;  /* 0x0000005300537308 */ /* 0x000f220000002400 */
[----:B------:R-:W-:Y:S02]  /*17630*/  FMNMX.FTZ R4, R31, R4, !PT ;  /* 0x000000041f047209 */ /* 0x000fe40007810000 */
[----:B------:R-:W-:Y:S02]  /*17640*/  FMNMX.FTZ R74, R213, R74, !PT ;  /* 0x0000004ad54a7209 */ /* 0x000fe40007810000 */
[----:B-1----:R-:W-:Y:S02]  /*17650*/  FSEL R212, R112, -INF , P2 ;  /* 0xff80000070d47808 */ /* 0x002fe40001000000 */
[----:B------:R-:W-:Y:S02]  /*17660*/  FMNMX.FTZ R4, R32, R4, !PT ;  /* 0x0000000420047209 */ /* 0x000fe40007810000 */
[----:B------:R-:W-:Y:S01]  /*17670*/  FMNMX.FTZ R74, R212, R74, !PT ;  /* 0x0000004ad44a7209 */ /* 0x000fe20007810000 */
[----:B------:R-:W1:Y:S01]  /*17680*/  MUFU.TANH R87, R87 ;  /* 0x0000005700577308 */ /* 0x000e620000002400 */
[----:B------:R-:W-:Y:S02]  /*17690*/  FMNMX.FTZ R4, R43, R4, !PT ;  /* 0x000000042b047209 */ /* 0x000fe40007810000 */
[----:B------:R-:W-:Y:S02]  /*176a0*/  ISETP.GT.AND P0, PT, R2, 0x51, PT ;  /* 0x000000510200780c */ /* 0x000fe40003f04270 */
[----:B---3--:R-:W-:Y:S02]  /*176b0*/  FSEL R210, R113, -INF , P5 ;  /* 0xff80000071d27808 */ /* 0x008fe40002800000 */
[----:B------:R-:W-:Y:S02]  /*176c0*/  FMNMX.FTZ R4, R44, R4, !PT ;  /* 0x000000042c047209 */ /* 0x000fe40007810000 */
[----:B------:R-:W-:Y:S01]  /*176d0*/  FMNMX.FTZ R74, R210, R74, !PT ;  /* 0x0000004ad24a7209 */ /* 0x000fe20007810000 */
[----:B------:R-:W3:Y:S01]  /*176e0*/  MUFU.TANH R17, R17 ;  /* 0x0000001100117308 */ /* 0x000ee20000002400 */
[----:B------:R-:W-:Y:S02]  /*176f0*/  FMNMX.FTZ R4, R47, R4, !PT ;  /* 0x000000042f047209 */ /* 0x000fe40007810000 */
[----:B------:R-:W-:Y:S01]  /*17700*/  ISETP.GT.AND P2, PT, R2, 0x58, PT ;  /* 0x000000580200780c */ /* 0x000fe20003f44270 */
[----:B------:R-:W3:Y:S01]  /*17710*/  SHFL.BFLY PT, R7, R74, 0x2, 0x1f ;  /* 0x0c401f004a077f89 */ /* 0x000ee200000e0000 */
[----:B------:R-:W-:Y:S02]  /*17720*/  FMNMX.FTZ R4, R48, R4, !PT ;  /* 0x0000000430047209 */ /* 0x000fe40007810000 */
[----:B----4-:R-:W-:Y:S02]  /*17730*/  FSEL R103, R83, -INF , P4 ;  /* 0xff80000053677808 */ /* 0x010fe40002000000 */
[----:B------:R-:W-:Y:S01]  /*17740*/  FMNMX.FTZ R4, R59, R4, !PT ;  /* 0x000000043b047209 */ /* 0x000fe20007810000 */
[----:B------:R-:W-:Y:S01]  /*17750*/  MUFU.TANH R92, R92 ;  /* 0x0000005c005c7308 */ /* 0x000fe20000002400 */
[----:B------:R-:W-:Y:S02]  /*17760*/  ISETP.GT.AND P5, PT, R2, 0x59, PT ;  /* 0x000000590200780c */ /* 0x000fe40003fa4270 */
[----:B------:R-:W-:Y:S02]  /*17770*/  FMNMX.FTZ R4, R60, R4, !PT ;  /* 0x000000043c047209 */ /* 0x000fe40007810000 */
[----:B-1----:R-:W-:Y:S01]  /*17780*/  FSEL R205, R87, -INF , P0 ;  /* 0xff80000057cd7808 */ /* 0x002fe20000000000 */
[----:B------:R-:W-:Y:S01]  /*17790*/  IMAD.MOV.U32 R87, RZ, RZ, R65 ;  /* 0x000000ffff577224 */ /* 0x000fe200078e0041 */
[----:B------:R-:W-:Y:S02]  /*177a0*/  FMNMX.FTZ R73, R63, R4, !PT ;  /* 0x000000043f497209 */ /* 0x000fe40007810000 */
[----:B------:R-:W-:Y:S01]  /*177b0*/  FMNMX.FTZ R4, R21, R118, !PT ;  /* 0x0000007615047209 */ /* 0x000fe20007810000 */
[----:B------:R-:W1:Y:S01]  /*177c0*/  MUFU.TANH R98, R98 ;  /* 0x0000006200627308 */ /* 0x000e620000002400 */
[----:B------:R-:W-:Y:S02]  /*177d0*/  FMNMX.FTZ R73, R86, R73, !PT ;  /* 0x0000004956497209 */ /* 0x000fe40007810000 */
[----:B------:R-:W-:Y:S02]  /*177e0*/  FMNMX.FTZ R4, R22, R4, !PT ;  /* 0x0000000416047209 */ /* 0x000fe40007810000 */
[----:B---3--:R-:W-:Y:S01]  /*177f0*/  FSEL R195, R17, -INF , P3 ;  /* 0xff80000011c37808 */ /* 0x008fe20001800000 */
[----:B------:R-:W-:Y:S01]  /*17800*/  FMUL.FTZ R17, R107, c[0x0][0x320] ;  /* 0x0000c8006b117a20 */ /* 0x000fe20000410000 */
[----:B------:R-:W-:Y:S02]  /*17810*/  FMNMX.FTZ R4, R23, R4, !PT ;  /* 0x0000000417047209 */ /* 0x000fe40007810000 */
[----:B------:R-:W-:Y:S01]  /*17820*/  FMNMX.FTZ R74, R74, R7, !PT ;  /* 0x000000074a4a7209 */ /* 0x000fe20007810000 */
[----:B------:R-:W3:Y:S01]  /*17830*/  MUFU.TANH R114, R114 ;  /* 0x0000007200727308 */ /* 0x000ee20000002400 */
[----:B------:R-:W-:Y:S02]  /*17840*/  FMNMX.FTZ R4, R24, R4, !PT ;  /* 0x0000000418047209 */ /* 0x000fe40007810000 */
[----:B------:R-:W-:Y:S01]  /*17850*/  ISETP.GT.AND P3, PT, R0, 0x58, PT ;  /* 0x000000580000780c */ /* 0x000fe20003f64270 */
[----:B------:R-:W4:Y:S01]  /*17860*/  SHFL.BFLY PT, R7, R74, 0x1, 0x1f ;  /* 0x0c201f004a077f89 */ /* 0x000f2200000e0000 */
[----:B------:R-:W-:Y:S02]  /*17870*/  FMNMX.FTZ R4, R35, R4, !PT ;  /* 0x0000000423047209 */ /* 0x000fe40007810000 */
[----:B------:R-:W-:Y:S02]  /*17880*/  ISETP.GT.AND P4, PT, R2, 0x60, PT ;  /* 0x000000600200780c */ /* 0x000fe40003f84270 */
[----:B------:R-:W-:Y:S01]  /*17890*/  FMNMX.FTZ R4, R36, R4, !PT ;  /* 0x0000000424047209 */ /* 0x000fe20007810000 */
[----:B------:R-:W-:Y:S01]  /*178a0*/  MUFU.TANH R17, R17 ;  /* 0x0000001100117308 */ /* 0x000fe20000002400 */
[----:B------:R-:W-:Y:S02]  /*178b0*/  ISETP.GT.AND P0, PT, R2, 0x69, PT ;  /* 0x000000690200780c */ /* 0x000fe40003f04270 */
[----:B------:R-:W-:Y:S02]  /*178c0*/  FMNMX.FTZ R4, R39, R4, !PT ;  /* 0x0000000427047209 */ /* 0x000fe40007810000 */
[----:B-1----:R-:W-:Y:S02]  /*178d0*/  FSEL R204, R98, -INF , P2 ;  /* 0xff80000062cc7808 */ /* 0x002fe40001000000 */
[----:B------:R-:W-:Y:S02]  /*178e0*/  FMNMX.FTZ R6, R19, R6, !PT ;  /* 0x0000000613067209 */ /* 0x000fe40007810000 */
[----:B------:R-:W-:Y:S01]  /*178f0*/  FMNMX.FTZ R4, R40, R4, !PT ;  /* 0x0000000428047209 */ /* 0x000fe20007810000 */
[----:B------:R-:W1:Y:S01]  /*17900*/  MUFU.TANH R99, R99 ;  /* 0x0000006300637308 */ /* 0x000e620000002400 */
[----:B------:R-:W-:Y:S02]  /*17910*/  FMNMX.FTZ R2, R20, R6, !PT ;  /* 0x0000000614027209 */ /* 0x000fe40007810000 */
[----:B------:R-:W-:Y:S02]  /*17920*/  FMNMX.FTZ R4, R51, R4, !PT ;  /* 0x0000000433047209 */ /* 0x000fe40007810000 */
[----:B---3--:R-:W-:Y:S02]  /*17930*/  FSEL R194, R114, -INF , P1 ;  /* 0xff80000072c27808 */ /* 0x008fe40000800000 */
[----:B------:R-:W-:Y:S02]  /*17940*/  FMNMX.FTZ R4, R52, R4, !PT ;  /* 0x0000000434047209 */ /* 0x000fe40007810000 */
[----:B----4-:R-:W-:Y:S01]  /*17950*/  FMNMX.FTZ R74, R74, R7, !PT ;  /* 0x000000074a4a7209 */ /* 0x010fe20007810000 */
[----:B------:R-:W3:Y:S01]  /*17960*/  MUFU.TANH R109, R109 ;  /* 0x0000006d006d7308 */ /* 0x000ee20000002400 */
[----:B------:R-:W-:Y:S02]  /*17970*/  FMNMX.FTZ R73, R247, R73, !PT ;  /* 0x00000049f7497209 */ /* 0x000fe40007810000 */
[----:B------:R-:W-:Y:S01]  /*17980*/  FSEL R114, R92, -INF , P3 ;  /* 0xff8000005c727808 */ /* 0x000fe20001800000 */
[----:B------:R-:W-:Y:S01]  /*17990*/  FMUL.FTZ R75, R74, c[0x0][0x2d0] ;  /* 0x0000b4004a4b7a20 */ /* 0x000fe20000410000 */
[----:B------:R-:W-:Y:S02]  /*179a0*/  FMNMX.FTZ R4, R55, R4, !PT ;  /* 0x0000000437047209 */ /* 0x000fe40007810000 */
[C---:B------:R-:W-:Y:S02]  /*179b0*/  ISETP.GT.AND P3, PT, R0.reuse, 0x69, PT ;  /* 0x000000690000780c */ /* 0x040fe40003f64270 */
[----:B------:R-:W-:Y:S01]  /*179c0*/  ISETP.GT.AND P1, PT, R0, 0x59, PT ;  /* 0x000000590000780c */ /* 0x000fe20003f24270 */
[----:B------:R-:W4:Y:S01]  /*179d0*/  MUFU.TANH R102, R102 ;  /* 0x0000006600667308 */ /* 0x000f220000002400 */
[----:B------:R-:W-:Y:S02]  /*179e0*/  FMNMX.FTZ R73, R248, R73, !PT ;  /* 0x00000049f8497209 */ /* 0x000fe40007810000 */
[----:B------:R-:W-:Y:S02]  /*179f0*/  FMNMX.FTZ R2, R33, R2, !PT ;  /* 0x0000000221027209 */ /* 0x000fe40007810000 */
[----:B------:R-:W-:Y:S02]  /*17a00*/  FMNMX.FTZ R73, R243, R73, !PT ;  /* 0x00000049f3497209 */ /* 0x000fe40007810000 */
[----:B-1----:R-:W-:Y:S02]  /*17a10*/  FSEL R201, R99, -INF , P5 ;  /* 0xff80000063c97808 */ /* 0x002fe40002800000 */
[----:B------:R-:W-:Y:S01]  /*17a20*/  FMNMX.FTZ R73, R103, R73, !PT ;  /* 0x0000004967497209 */ /* 0x000fe20007810000 */
[----:B------:R-:W1:Y:S01]  /*17a30*/  MUFU.TANH R115, R115 ;  /* 0x0000007300737308 */ /* 0x000e620000002400 */
[----:B------:R-:W-:Y:S02]  /*17a40*/  FMNMX.FTZ R4, R56, R4, !PT ;  /* 0x0000000438047209 */ /* 0x000fe40007810000 */
[----:B------:R-:W-:Y:S02]  /*17a50*/  FMNMX.FTZ R73, R208, R73, !PT ;  /* 0x00000049d0497209 */ /* 0x000fe40007810000 */
[----:B---3--:R-:W-:Y:S02]  /*17a60*/  FSEL R98, R109, -INF , P3 ;  /* 0xff8000006d627808 */ /* 0x008fe40001800000 */
[----:B------:R-:W-:Y:S02]  /*17a70*/  FMNMX.FTZ R73, R205, R73, !PT ;  /* 0x00000049cd497209 */ /* 0x000fe40007810000 */
[----:B------:R-:W-:Y:S01]  /*17a80*/  FSETP.NEU.FTZ.AND P3, PT, R74, -INF , PT ;  /* 0xff8000004a00780b */ /* 0x000fe20003f7d000 */
[----:B------:R-:W3:Y:S01]  /*17a90*/  MUFU.TANH R79, R79 ;  /* 0x0000004f004f7308 */ /* 0x000ee20000002400 */
[----:B------:R-:W-:Y:S02]  /*17aa0*/  FMNMX.FTZ R73, R204, R73, !PT ;  /* 0x00000049cc497209 */ /* 0x000fe40007810000 */
[----:B------:R-:W-:Y:S02]  /*17ab0*/  FSEL R75, R75, RZ, P3 ;  /* 0x000000ff4b4b7208 */ /* 0x000fe40001800000 */
[----:B----4-:R-:W-:Y:S02]  /*17ac0*/  FSEL R198, R102, -INF , P4 ;  /* 0xff80000066c67808 */ /* 0x010fe40002000000 */
[----:B------:R-:W-:Y:S01]  /*17ad0*/  FMNMX.FTZ R73, R201, R73, !PT ;  /* 0x00000049c9497209 */ /* 0x000fe20007810000 */
[--C-:B------:R-:W-:Y:S01]  /*17ae0*/  FFMA.FTZ R102, R246, c[0x0][0x2d0], -R75.reuse ;  /* 0x0000b400f6667a23 */ /* 0x100fe2000001084b */
[C---:B------:R-:W-:Y:S01]  /*17af0*/  ISETP.GT.AND P5, PT, R0.reuse, 0x50, PT ;  /* 0x000000500000780c */ /* 0x040fe20003fa4270 */
[----:B------:R-:W4:Y:S01]  /*17b00*/  MUFU.TANH R90, R90 ;  /* 0x0000005a005a7308 */ /* 0x000f220000002400 */
[----:B------:R-:W-:Y:S01]  /*17b10*/  ISETP.GT.AND P4, PT, R0, 0x51, PT ;  /* 0x000000510000780c */ /* 0x000fe20003f84270 */
[--C-:B------:R-:W-:Y:S01]  /*17b20*/  FFMA.FTZ R107, R216, c[0x0][0x2d0], -R75.reuse ;  /* 0x0000b400d86b7a23 */ /* 0x100fe2000001084b */
[----:B------:R-:W-:Y:S01]  /*17b30*/  FMNMX.FTZ R4, R202, R4, !PT ;  /* 0x00000004ca047209 */ /* 0x000fe20007810000 */
[--C-:B------:R-:W-:Y:S01]  /*17b40*/  FFMA.FTZ R212, R212, c[0x0][0x2d0], -R75.reuse ;  /* 0x0000b400d4d47a23 */ /* 0x100fe2000001084b */
[----:B------:R-:W-:Y:S02]  /*17b50*/  FMNMX.FTZ R73, R198, R73, !PT ;  /* 0x00000049c6497209 */ /* 0x000fe40007810000 */
[----:B-1----:R-:W-:Y:S02]  /*17b60*/  FSEL R192, R115, -INF , P0 ;  /* 0xff80000073c07808 */ /* 0x002fe40000000000 */
[----:B------:R-:W-:Y:S01]  /*17b70*/  FSEL R191, R191, -INF , P5 ;  /* 0xff800000bfbf7808 */ /* 0x000fe20002800000 */
[----:B------:R-:W1:Y:S01]  /*17b80*/  MUFU.TANH R93, R93 ;  /* 0x0000005d005d7308 */ /* 0x000e620000002400 */
[----:B------:R-:W-:Y:S02]  /*17b90*/  ISETP.GT.AND P5, PT, R0, 0x61, PT ;  /* 0x000000610000780c */ /* 0x000fe40003fa4270 */
[----:B------:R-:W-:Y:S02]  /*17ba0*/  FSEL R112, R64, -INF , P4 ;  /* 0xff80000040707808 */ /* 0x000fe40002000000 */
[C---:B------:R-:W-:Y:S02]  /*17bb0*/  ISETP.GT.AND P4, PT, R0.reuse, 0x68, PT ;  /* 0x000000680000780c */ /* 0x040fe40003f84270 */
[----:B------:R-:W-:Y:S02]  /*17bc0*/  ISETP.GT.AND P0, PT, R0, 0x60, PT ;  /* 0x000000600000780c */ /* 0x000fe40003f04270 */
[----:B------:R-:W-:Y:S01]  /*17bd0*/  FMNMX.FTZ R0, R203, R4, !PT ;  /* 0x00000004cb007209 */ /* 0x000fe20007810000 */
[----:B------:R-:W1:Y:S01]  /*17be0*/  MUFU.TANH R104, R104 ;  /* 0x0000006800687308 */ /* 0x000e620000002400 */
[--C-:B------:R-:W-:Y:S01]  /*17bf0*/  FFMA.FTZ R4, R8, c[0x0][0x2d0], -R75.reuse ;  /* 0x0000b40008047a23 */ /* 0x100fe2000001084b */
[----:B------:R-:W-:Y:S02]  /*17c00*/  FMNMX.FTZ R73, R195, R73, !PT ;  /* 0x00000049c3497209 */ /* 0x000fe40007810000 */
[----:B------:R-:W-:Y:S02]  /*17c10*/  FMNMX.FTZ R2, R34, R2, !PT ;  /* 0x0000000222027209 */ /* 0x000fe40007810000 */
[----:B------:R-:W-:Y:S02]  /*17c20*/  FMNMX.FTZ R73, R194, R73, !PT ;  /* 0x00000049c2497209 */ /* 0x000fe40007810000 */
[----:B------:R-:W-:Y:S02]  /*17c30*/  FMNMX.FTZ R2, R37, R2, !PT ;  /* 0x0000000225027209 */ /* 0x000fe40007810000 */
[----:B------:R1:W-:Y:S01]  /*17c40*/  MUFU.EX2 R189, R4 ;  /* 0x0000000400bd7308 */ /* 0x0003e20000000800 */
[----:B------:R-:W-:Y:S02]  /*17c50*/  FMNMX.FTZ R73, R192, R73, !PT ;  /* 0x00000049c0497209 */ /* 0x000fe40007810000 */
[----:B------:R-:W-:Y:S02]  /*17c60*/  FMNMX.FTZ R2, R38, R2, !PT ;  /* 0x0000000226027209 */ /* 0x000fe40007810000 */
[----:B------:R-:W-:Y:S01]  /*17c70*/  ISETP.GT.AND P2, PT, R5, 0x49, PT ;  /* 0x000000490500780c */ /* 0x000fe20003f44270 */
[----:B------:R-:W1:Y:S01]  /*17c80*/  SHFL.BFLY PT, R6, R73, 0x2, 0x1f ;  /* 0x0c401f0049067f89 */ /* 0x000e6200000e0000 */
[----:B------:R-:W-:Y:S02]  /*17c90*/  FMNMX.FTZ R2, R49, R2, !PT ;  /* 0x0000000231027209 */ /* 0x000fe40007810000 */
[----:B---3--:R-:W-:Y:S01]  /*17ca0*/  FSEL R200, R79, -INF , P2 ;  /* 0xff8000004fc87808 */ /* 0x008fe20001000000 */
[----:B------:R-:W3:Y:S01]  /*17cb0*/  MUFU.TANH R105, R105 ;  /* 0x0000006900697308 */ /* 0x000ee20000002400 */
[----:B------:R-:W-:Y:S02]  /*17cc0*/  FMNMX.FTZ R2, R50, R2, !PT ;  /* 0x0000000232027209 */ /* 0x000fe40007810000 */
[----:B------:R-:W-:Y:S02]  /*17cd0*/  ISETP.GT.AND P2, PT, R5, 0x50, PT ;  /* 0x000000500500780c */ /* 0x000fe40003f44270 */
[----:B------:R-:W-:Y:S02]  /*17ce0*/  FMNMX.FTZ R2, R53, R2, !PT ;  /* 0x0000000235027209 */ /* 0x000fe40007810000 */
[----:B----4-:R-:W-:Y:S02]  /*17cf0*/  FSEL R190, R90, -INF , P2 ;  /* 0xff8000005abe7808 */ /* 0x010fe40001000000 */
[----:B------:R-:W-:Y:S01]  /*17d00*/  FMNMX.FTZ R2, R54, R2, !PT ;  /* 0x0000000236027209 */ /* 0x000fe20007810000 */
[----:B------:R-:W4:Y:S01]  /*17d10*/  MUFU.TANH R108, R108 ;  /* 0x0000006c006c7308 */ /* 0x000f220000002400 */
[----:B------:R-:W-:Y:S02]  /*17d20*/  ISETP.GT.AND P2, PT, R5, 0x61, PT ;  /* 0x000000610500780c */ /* 0x000fe40003f44270 */
[----:B------:R-:W-:Y:S01]  /*17d30*/  FMNMX.FTZ R2, R88, R2, !PT ;  /* 0x0000000258027209 */ /* 0x000fe20007810000 */
[--C-:B-1----:R-:W-:Y:S01]  /*17d40*/  FFMA.FTZ R4, R9, c[0x0][0x2d0], -R75.reuse ;  /* 0x0000b40009047a23 */ /* 0x102fe2000001084b */
[----:B------:R-:W-:Y:S02]  /*17d50*/  FSEL R115, R93, -INF , P1 ;  /* 0xff8000005d737808 */ /* 0x000fe40000800000 */
[----:B------:R-:W-:Y:S02]  /*17d60*/  FMNMX.FTZ R2, R89, R2, !PT ;  /* 0x0000000259027209 */ /* 0x000fe40007810000 */
[----:B------:R-:W-:Y:S01]  /*17d70*/  FSEL R185, R17, -INF , P2 ;  /* 0xff80000011b97808 */ /* 0x000fe20001000000 */
[----:B------:R1:W-:Y:S01]  /*17d80*/  MUFU.EX2 R223, R4 ;  /* 0x0000000400df7308 */ /* 0x0003e20000000800 */
[----:B------:R-:W-:Y:S02]  /*17d90*/  FMNMX.FTZ R73, R73, R6, !PT ;  /* 0x0000000649497209 */ /* 0x000fe40007810000 */
[----:B------:R-:W-:Y:S02]  /*17da0*/  FMNMX.FTZ R2, R207, R2, !PT ;  /* 0x00000002cf027209 */ /* 0x000fe40007810000 */
[----:B------:R-:W-:Y:S01]  /*17db0*/  FSEL R111, R104, -INF , P0 ;  /* 0xff800000686f7808 */ /* 0x000fe20000000000 */
[----:B------:R-:W1:Y:S01]  /*17dc0*/  SHFL.BFLY PT, R6, R73, 0x1, 0x1f ;  /* 0x0c201f0049067f89 */ /* 0x000e6200000e0000 */
[----:B------:R-:W-:Y:S01]  /*17dd0*/  FMNMX.FTZ R2, R211, R2, !PT ;  /* 0x00000002d3027209 */ /* 0x000fe20007810000 */
[--C-:B------:R-:W-:Y:S01]  /*17de0*/  FFMA.FTZ R104, R244, c[0x0][0x2d0], -R75.reuse ;  /* 0x0000b400f4687a23 */ /* 0x100fe2000001084b */
[----:B---3--:R-:W-:Y:S01]  /*17df0*/  FSEL R101, R105, -INF , P5 ;  /* 0xff80000069657808 */ /* 0x008fe20002800000 */
[----:B------:R-:W3:Y:S01]  /*17e00*/  MUFU.TANH R91, R91 ;  /* 0x0000005b005b7308 */ /* 0x000ee20000002400 */
[----:B------:R-:W-:Y:S02]  /*17e10*/  FMNMX.FTZ R2, R250, R2, !PT ;  /* 0x00000002fa027209 */ /* 0x000fe40007810000 */
[----:B------:R-:W-:Y:S02]  /*17e20*/  FMNMX.FTZ R0, R217, R0, !PT ;  /* 0x00000000d9007209 */ /* 0x000fe40007810000 */
[----:B------:R-:W-:Y:S02]  /*17e30*/  FMNMX.FTZ R2, R251, R2, !PT ;  /* 0x00000002fb027209 */ /* 0x000fe40007810000 */
[----:B----4-:R-:W-:Y:S02]  /*17e40*/  FSEL R99, R108, -INF , P4 ;  /* 0xff8000006c637808 */ /* 0x010fe40002000000 */
[----:B------:R-:W-:Y:S01]  /*17e50*/  FMNMX.FTZ R2, R85, R2, !PT ;  /* 0x0000000255027209 */ /* 0x000fe20007810000 */
[----:B------:R-:W4:Y:S01]  /*17e60*/  MUFU.TANH R94, R94 ;  /* 0x0000005e005e7308 */ /* 0x000f220000002400 */
[----:B------:R-:W-:Y:S02]  /*17e70*/  FMNMX.FTZ R0, R219, R0, !PT ;  /* 0x00000000db007209 */ /* 0x000fe40007810000 */
[----:B------:R-:W-:Y:S01]  /*17e80*/  FMNMX.FTZ R2, R87, R2, !PT ;  /* 0x0000000257027209 */ /* 0x000fe20007810000 */
[--C-:B-1----:R-:W-:Y:S01]  /*17e90*/  FFMA.FTZ R4, R10, c[0x0][0x2d0], -R75.reuse ;  /* 0x0000b4000a047a23 */ /* 0x102fe2000001084b */
[----:B------:R-:W-:Y:S02]  /*17ea0*/  FMNMX.FTZ R0, R80, R0, !PT ;  /* 0x0000000050007209 */ /* 0x000fe40007810000 */
[----:B------:R-:W-:Y:S02]  /*17eb0*/  ISETP.GT.AND P4, PT, R5, 0x59, PT ;  /* 0x000000590500780c */ /* 0x000fe40003f84270 */
[----:B------:R-:W-:Y:S01]  /*17ec0*/  FMNMX.FTZ R0, R82, R0, !PT ;  /* 0x0000000052007209 */ /* 0x000fe20007810000 */
[----:B------:R1:W-:Y:S01]  /*17ed0*/  MUFU.EX2 R249, R4 ;  /* 0x0000000400f97308 */ /* 0x0003e20000000800 */
[----:B------:R-:W-:Y:S02]  /*17ee0*/  FMNMX.FTZ R73, R73, R6, !PT ;  /* 0x0000000649497209 */ /* 0x000fe40007810000 */
[----:B------:R-:W-:Y:S02]  /*17ef0*/  FMNMX.FTZ R2, R191, R2, !PT ;  /* 0x00000002bf027209 */ /* 0x000fe40007810000 */
[C---:B------:R-:W-:Y:S01]  /*17f00*/  FSETP.NEU.FTZ.AND P2, PT, R73.reuse, -INF , PT ;  /* 0xff8000004900780b */ /* 0x040fe20003f5d000 */
[----:B------:R-:W-:Y:S01]  /*17f10*/  FMUL.FTZ R96, R73, c[0x0][0x2d0] ;  /* 0x0000b40049607a20 */ /* 0x000fe20000410000 */
[----:B------:R-:W-:Y:S02]  /*17f20*/  FMNMX.FTZ R2, R112, R2, !PT ;  /* 0x0000000270027209 */ /* 0x000fe40007810000 */
[----:B------:R-:W-:Y:S01]  /*17f30*/  FMNMX.FTZ R0, R81, R0, !PT ;  /* 0x0000000051007209 */ /* 0x000fe20007810000 */
[----:B------:R-:W2:Y:S01]  /*17f40*/  MUFU.TANH R95, R95 ;  /* 0x0000005f005f7308 */ /* 0x000ea20000002400 */
[----:B------:R-:W-:Y:S02]  /*17f50*/  FSEL R96, R96, RZ, P2 ;  /* 0x000000ff60607208 */ /* 0x000fe40001000000 */
[----:B------:R-:W-:Y:S02]  /*17f60*/  FMNMX.FTZ R2, R114, R2, !PT ;  /* 0x0000000272027209 */ /* 0x000fe40007810000 */
[----:B------:R-:W-:Y:S01]  /*17f70*/  ISETP.GT.AND P1, PT, R5, 0x51, PT ;  /* 0x000000510500780c */ /* 0x000fe20003f24270 */
[--C-:B------:R-:W-:Y:S01]  /*17f80*/  FFMA.FTZ R105, R205, c[0x0][0x2d0], -R96.reuse ;  /* 0x0000b400cd697a23 */ /* 0x100fe20000010860 */
[----:B------:R-:W-:Y:S01]  /*17f90*/  FMNMX.FTZ R2, R115, R2, !PT ;  /* 0x0000000273027209 */ /* 0x000fe20007810000 */
[--C-:B------:R-:W-:Y:S01]  /*17fa0*/  FFMA.FTZ R108, R204, c[0x0][0x2d0], -R96.reuse ;  /* 0x0000b400cc6c7a23 */ /* 0x100fe20000010860 */
[----:B---3--:R-:W-:Y:S01]  /*17fb0*/  FSEL R113, R91, -INF , P1 ;  /* 0xff8000005b717808 */ /* 0x008fe20000800000 */
[----:B------:R-:W3:Y:S01]  /*17fc0*/  MUFU.TANH R106, R106 ;  /* 0x0000006a006a7308 */ /* 0x000ee20000002400 */
[----:B------:R-:W-:Y:S01]  /*17fd0*/  FMNMX.FTZ R2, R111, R2, !PT ;  /* 0x000000026f027209 */ /* 0x000fe20007810000 */
[--C-:B------:R-:W-:Y:S01]  /*17fe0*/  FFMA.FTZ R195, R195, c[0x0][0x2d0], -R96.reuse ;  /* 0x0000b400c3c37a23 */ /* 0x100fe20000010860 */
[----:B------:R-:W-:Y:S01]  /*17ff0*/  ISETP.GT.AND P0, PT, R5, 0x58, PT ;  /* 0x000000580500780c */ /* 0x000fe20003f04270 */
[--C-:B-1----:R-:W-:Y:S01]  /*18000*/  FFMA.FTZ R4, R12, c[0x0][0x2d0], -R96.reuse ;  /* 0x0000b4000c047a23 */ /* 0x102fe20000010860 */
[----:B------:R-:W-:Y:S01]  /*18010*/  FMNMX.FTZ R2, R101, R2, !PT ;  /* 0x0000000265027209 */ /* 0x000fe20007810000 */
[--C-:B------:R-:W-:Y:S01]  /*18020*/  FFMA.FTZ R194, R194, c[0x0][0x2d0], -R96.reuse ;  /* 0x0000b400c2c27a23 */ /* 0x100fe20000010860 */
[----:B----4-:R-:W-:Y:S02]  /*18030*/  FSEL R188, R94, -INF , P0 ;  /* 0xff8000005ebc7808 */ /* 0x010fe40000000000 */
[----:B------:R-:W-:Y:S01]  /*18040*/  FMNMX.FTZ R2, R99, R2, !PT ;  /* 0x0000000263027209 */ /* 0x000fe20007810000 */
[----:B------:R1:W-:Y:S01]  /*18050*/  MUFU.EX2 R206, R4 ;  /* 0x0000000400ce7308 */ /* 0x0003e20000000800 */
[----:B------:R-:W-:Y:S02]  /*18060*/  ISETP.GT.AND P1, PT, R5, 0x68, PT ;  /* 0x000000680500780c */ /* 0x000fe40003f24270 */
[----:B------:R-:W-:Y:S02]  /*18070*/  FMNMX.FTZ R2, R98, R2, !PT ;  /* 0x0000000262027209 */ /* 0x000fe40007810000 */
[----:B--2---:R-:W-:Y:S02]  /*18080*/  FSEL R187, R95, -INF , P4 ;  /* 0xff8000005fbb7808 */ /* 0x004fe40002000000 */
[----:B------:R-:W-:Y:S01]  /*18090*/  ISETP.GE.AND P4, PT, R214, 0x1, PT ;  /* 0x00000001d600780c */ /* 0x000fe20003f86270 */
[----:B------:R-:W2:Y:S01]  /*180a0*/  SHFL.BFLY PT, R72, R2, 0x2, 0x1f ;  /* 0x0c401f0002487f89 */ /* 0x000ea200000e0000 */
[----:B------:R-:W-:Y:S01]  /*180b0*/  F2FP.BF16.PACK_AB R76, R223, R189 ;  /* 0x000000bddf4c723e */ /* 0x000fe200000010ff */
[----:B------:R-:W4:Y:S01]  /*180c0*/  MUFU.TANH R7, R110 ;  /* 0x0000006e00077308 */ /* 0x000f220000002400 */
[----:B------:R-:W-:Y:S02]  /*180d0*/  FMNMX.FTZ R0, R200, R0, !PT ;  /* 0x00000000c8007209 */ /* 0x000fe40007810000 */
[----:B------:R-:W-:Y:S02]  /*180e0*/  ISETP.GT.AND P0, PT, R5, 0x60, PT ;  /* 0x000000600500780c */ /* 0x000fe40003f04270 */
[----:B------:R-:W-:Y:S02]  /*180f0*/  FMNMX.FTZ R0, R190, R0, !PT ;  /* 0x00000000be007209 */ /* 0x000fe40007810000 */
[----:B---3--:R-:W-:Y:S01]  /*18100*/  FSEL R186, R106, -INF , P0 ;  /* 0xff8000006aba7808 */ /* 0x008fe20000000000 */
[--C-:B------:R-:W-:Y:S01]  /*18110*/  FFMA.FTZ R106, R245, c[0x0][0x2d0], -R75.reuse ;  /* 0x0000b400f56a7a23 */ /* 0x100fe2000001084b */
[----:B------:R-:W-:Y:S02]  /*18120*/  FMNMX.FTZ R0, R113, R0, !PT ;  /* 0x0000000071007209 */ /* 0x000fe40007810000 */
[----:B------:R-:W-:Y:S02]  /*18130*/  ISETP.GT.AND P0, PT, R5, 0x69, PT ;  /* 0x000000690500780c */ /* 0x000fe40003f04270 */
[----:B------:R-:W-:Y:S01]  /*18140*/  FMNMX.FTZ R0, R188, R0, !PT ;  /* 0x00000000bc007209 */ /* 0x000fe20007810000 */
[----:B-1----:R-:W-:Y:S01]  /*18150*/  FFMA.FTZ R4, R13, c[0x0][0x2d0], -R96 ;  /* 0x0000b4000d047a23 */ /* 0x002fe20000010860 */
[----:B------:R-:W-:Y:S01]  /*18160*/  FSEL R70, R70, -INF , P0 ;  /* 0xff80000046467808 */ /* 0x000fe20000000000 */
[--C-:B------:R-:W-:Y:S01]  /*18170*/  FFMA.FTZ R13, R30, c[0x0][0x2d0], -R75.reuse ;  /* 0x0000b4001e0d7a23 */ /* 0x100fe2000001084b */
[----:B------:R-:W-:Y:S01]  /*18180*/  @P4 SHF.R.S32.HI R5, RZ, 0x1f, R242 ;  /* 0x0000001fff054819 */ /* 0x000fe200000114f2 */
[----:B------:R1:W3:Y:S01]  /*18190*/  MUFU.EX2 R209, R4 ;  /* 0x0000000400d17308 */ /* 0x0002e20000000800 */
[----:B------:R-:W-:Y:S02]  /*181a0*/  FMNMX.FTZ R0, R187, R0, !PT ;  /* 0x00000000bb007209 */ /* 0x000fe40007810000 */
[----:B------:R-:W-:Y:S01]  /*181b0*/  @P4 SHF.L.U32 R17, R67, 0x5, RZ ;  /* 0x0000000543114819 */ /* 0x000fe200000006ff */
[----:B------:R-:W-:Y:S01]  /*181c0*/  @P4 IMAD R5, R5, c[0x0][0x1e0], RZ ;  /* 0x0000780005054a24 */ /* 0x000fe200078e02ff */
[----:B--2---:R-:W-:Y:S01]  /*181d0*/  FMNMX.FTZ R72, R2, R72, !PT ;  /* 0x0000004802487209 */ /* 0x004fe20007810000 */
[----:B------:R-:W-:Y:S01]  /*181e0*/  FFMA.FTZ R2, R11, c[0x0][0x2d0], -R75 ;  /* 0x0000b4000b027a23 */ /* 0x000fe2000001084b */
[----:B----4-:R-:W-:Y:S01]  /*181f0*/  FSEL R184, R7, -INF , P1 ;  /* 0xff80000007b87808 */ /* 0x010fe20000800000 */
[--C-:B------:R-:W-:Y:S01]  /*18200*/  FFMA.FTZ R110, R201, c[0x0][0x2d0], -R96.reuse ;  /* 0x0000b400c96e7a23 */ /* 0x100fe20000010860 */
[----:B------:R-:W-:Y:S01]  /*18210*/  FMNMX.FTZ R0, R186, R0, !PT ;  /* 0x00000000ba007209 */ /* 0x000fe20007810000 */
[----:B------:R2:W-:Y:S01]  /*18220*/  MUFU.EX2 R65, R2 ;  /* 0x0000000200417308 */ /* 0x0005e20000000800 */
[----:B------:R-:W4:Y:S01]  /*18230*/  SHFL.BFLY PT, R6, R72, 0x1, 0x1f ;  /* 0x0c201f0048067f89 */ /* 0x000f2200000e0000 */
[----:B------:R-:W-:Y:S01]  /*18240*/  @P4 IMAD R5, R242, c[0x0][0x1e4], R5 ;  /* 0x00007900f2054a24 */ /* 0x000fe200078e0205 */
[----:B------:R-:W-:Y:S04]  /*18250*/  FMNMX.FTZ R0, R185, R0, !PT ;  /* 0x00000000b9007209 */ /* 0x000fe80007810000 */
[----:B------:R-:W-:Y:S03]  /*18260*/  FMNMX.FTZ R0, R184, R0, !PT ;  /* 0x00000000b8007209 */ /* 0x000fe60007810000 */
[----:B------:R3:W-:Y:S01]  /*18270*/  MUFU.EX2 R237, R13 ;  /* 0x0000000d00ed7308 */ /* 0x0007e20000000800 */
[----:B------:R-:W-:Y:S01]  /*18280*/  FMNMX.FTZ R0, R70, R0, !PT ;  /* 0x0000000046007209 */ /* 0x000fe20007810000 */
[--C-:B-1----:R-:W-:Y:S02]  /*18290*/  FFMA.FTZ R4, R14, c[0x0][0x2d0], -R96.reuse ;  /* 0x0000b4000e047a23 */ /* 0x102fe40000010860 */
[----:B------:R-:W-:Y:S06]  /*182a0*/  FFMA.FTZ R14, R29, c[0x0][0x2d0], -R75 ;  /* 0x0000b4001d0e7a23 */ /* 0x000fec000001084b */
[----:B------:R1:W-:Y:S01]  /*182b0*/  MUFU.EX2 R66, R4 ;  /* 0x0000000400427308 */ /* 0x0003e20000000800 */
[----:B--2---:R-:W2:Y:S01]  /*182c0*/  SHFL.BFLY PT, R2, R0, 0x2, 0x1f ;  /* 0x0c401f0000027f89 */ /* 0x004ea200000e0000 */
[----:B----4-:R-:W-:Y:S01]  /*182d0*/  FMNMX.FTZ R72, R72, R6, !PT ;  /* 0x0000000648487209 */ /* 0x010fe20007810000 */
[----:B------:R-:W-:Y:S03]  /*182e0*/  @P4 IMAD.WIDE.U32 R6, R242, c[0x0][0x1e0], RZ ;  /* 0x00007800f2064a25 */ /* 0x000fe600078e00ff */
[C---:B------:R-:W-:Y:S04]  /*182f0*/  FSETP.NEU.FTZ.AND P1, PT, R72.reuse, -INF , PT ;  /* 0xff8000004800780b */ /* 0x040fe80003f3d000 */
[----:B------:R4:W-:Y:S01]  /*18300*/  MUFU.EX2 R90, R14 ;  /* 0x0000000e005a7308 */ /* 0x0009e20000000800 */
[----:B------:R-:W-:Y:S01]  /*18310*/  FMUL.FTZ R97, R72, c[0x0][0x2d0] ;  /* 0x0000b40048617a20 */ /* 0x000fe20000410000 */
[----:B------:R-:W-:Y:S01]  /*18320*/  @P4 IADD3 R7, R7, R5, RZ ;  /* 0x0000000507074210 */ /* 0x000fe20007ffe0ff */
[----:B------:R-:W-:Y:S01]  /*18330*/  @P4 IMAD.MOV.U32 R5, RZ, RZ, R77 ;  /* 0x000000ffff054224 */ /* 0x000fe200078e004d */
[----:B---3--:R-:W-:Y:S01]  /*18340*/  F2FP.BF16.PACK_AB R77, R209, R206 ;  /* 0x000000ced14d723e */ /* 0x008fe200000010ff */
[----:B------:R-:W-:Y:S01]  /*18350*/  FFMA.FTZ R13, R46, c[0x0][0x2d0], -R75 ;  /* 0x0000b4002e0d7a23 */ /* 0x000fe2000001084b */
[----:B------:R-:W-:Y:S01]  /*18360*/  FSEL R97, R97, RZ, P1 ;  /* 0x000000ff61617208 */ /* 0x000fe20000800000 */
[----:B------:R-:W-:Y:S03]  /*18370*/  @P4 IMAD R7, R7, 0x70, RZ ;  /* 0x0000007007074824 */ /* 0x000fe600078e02ff */
[----:B------:R-:W-:Y:S01]  /*18380*/  MUFU.EX2 R83, R13 ;  /* 0x0000000d00537308 */ /* 0x000fe20000000800 */
[--C-:B------:R-:W-:Y:S02]  /*18390*/  FFMA.FTZ R112, R112, c[0x0][0x2d0], -R97.reuse ;  /* 0x0000b40070707a23 */ /* 0x100fe40000010861 */
[--C-:B------:R-:W-:Y:S02]  /*183a0*/  FFMA.FTZ R114, R114, c[0x0][0x2d0], -R97.reuse ;  /* 0x0000b40072727a23 */ /* 0x100fe40000010861 */
[----:B-1----:R-:W-:Y:S02]  /*183b0*/  FFMA.FTZ R4, R15, c[0x0][0x2d0], -R96 ;  /* 0x0000b4000f047a23 */ /* 0x002fe40000010860 */
[----:B------:R-:W-:Y:S01]  /*183c0*/  FFMA.FTZ R115, R115, c[0x0][0x2d0], -R97 ;  /* 0x0000b40073737a23 */ /* 0x000fe20000010861 */
[----:B--2---:R-:W-:Y:S01]  /*183d0*/  FMNMX.FTZ R0, R0, R2, !PT ;  /* 0x0000000200007209 */ /* 0x004fe20007810000 */
[--C-:B------:R-:W-:Y:S01]  /*183e0*/  FFMA.FTZ R15, R26, c[0x0][0x2d0], -R75.reuse ;  /* 0x0000b4001a0f7a23 */ /* 0x100fe2000001084b */
[----:B------:R-:W1:Y:S03]  /*183f0*/  MUFU.EX2 R8, R4 ;  /* 0x0000000400087308 */ /* 0x000e660000000800 */
[----:B------:R-:W2:Y:S01]  /*18400*/  SHFL.BFLY PT, R2, R0, 0x1, 0x1f ;  /* 0x0c201f0000027f89 */ /* 0x000ea200000e0000 */
[----:B----4-:R-:W-:Y:S06]  /*18410*/  FFMA.FTZ R14, R45, c[0x0][0x2d0], -R75 ;  /* 0x0000b4002d0e7a23 */ /* 0x010fec000001084b */
[----:B------:R3:W-:Y:S10]  /*18420*/  MUFU.EX2 R214, R15 ;  /* 0x0000000f00d67308 */ /* 0x0007f40000000800 */
[----:B------:R-:W-:Y:S01]  /*18430*/  MUFU.EX2 R114, R114 ;  /* 0x0000007200727308 */ /* 0x000fe20000000800 */
[----:B-1----:R1:W-:Y:S01]  /*18440*/  STL [R1+0xc], R8 ;  /* 0x00000c0801007387 */ /* 0x0023e20000100800 */
[----:B------:R-:W-:Y:S01]  /*18450*/  @P4 IMAD.MOV.U32 R4, RZ, RZ, R68 ;  /* 0x000000ffff044224 */ /* 0x000fe200078e0044 */
[----:B--2---:R-:W-:Y:S01]  /*18460*/  FMNMX.FTZ R71, R0, R2, !PT ;  /* 0x0000000200477209 */ /* 0x004fe20007810000 */
[----:B------:R-:W-:Y:S06]  /*18470*/  FFMA.FTZ R0, R19, c[0x0][0x2d0], -R97 ;  /* 0x0000b40013007a23 */ /* 0x000fec0000010861 */
[----:B------:R-:W-:Y:S01]  /*18480*/  MUFU.EX2 R115, R115 ;  /* 0x0000007300737308 */ /* 0x000fe20000000800 */
[----:B------:R-:W-:Y:S04]  /*18490*/  @P4 IMAD.WIDE.U32 R4, R6, 0x70, R4 ;  /* 0x0000007006044825 */ /* 0x000fe800078e0004 */
[----:B---3--:R-:W-:Y:S01]  /*184a0*/  FFMA.FTZ R15, R41, c[0x0][0x2d0], -R75 ;  /* 0x0000b400290f7a23 */ /* 0x008fe2000001084b */
[C---:B------:R-:W-:Y:S01]  /*184b0*/  @P4 LEA R6, P0, R4.reuse, c[0x0][0x1c8], 0x1 ;  /* 0x0000720004064a11 */ /* 0x040fe200078008ff */
[----:B------:R-:W-:Y:S02]  /*184c0*/  @P4 IMAD.IADD R7, R5, 0x1, R7 ;  /* 0x0000000105074824 */ /* 0x000fe400078e0207 */
[----:B------:R-:W-:Y:S01]  /*184d0*/  FMUL.FTZ R100, R71, c[0x0][0x2d0] ;  /* 0x0000b40047647a20 */ /* 0x000fe20000410000 */
[----:B------:R2:W-:Y:S01]  /*184e0*/  MUFU.EX2 R109, R0 ;  /* 0x00000000006d7308 */ /* 0x0005e20000000800 */
[----:B------:R-:W-:Y:S01]  /*184f0*/  IMAD.MOV.U32 R68, RZ, RZ, 0x5 ;  /* 0x00000005ff447424 */ /* 0x000fe200078e00ff */
[----:B------:R-:W-:Y:S02]  /*18500*/  @P4 LEA.HI.X R7, R4, c[0x0][0x1cc], R7, 0x1, P0 ;  /* 0x0000730004074a11 */ /* 0x000fe400000f0c07 */
[----:B------:R-:W-:Y:S02]  /*18510*/  @P4 IADD3 R4, P0, R17, R6, RZ ;  /* 0x0000000611044210 */ /* 0x000fe40007f1e0ff */
[----:B------:R-:W-:Y:S01]  /*18520*/  @P4 SHF.L.U64.HI R12, R67, R68, c[0x0][0x1e4] ;  /* 0x00007900430c4619 */ /* 0x000fe20000010244 */
[----:B------:R3:W-:Y:S01]  /*18530*/  @P4 LDGSTS.E.BYPASS.LTC128B.128 [R241+0x3900], [R6.64], !P6 ;  /* 0x0390000006f14fae */ /* 0x0007e2000f101d48 */
[----:B-1----:R-:W-:Y:S02]  /*18540*/  FFMA.FTZ R8, R16, c[0x0][0x2d0], -R97 ;  /* 0x0000b40010087a23 */ /* 0x002fe40000010861 */
[----:B------:R-:W-:Y:S01]  /*18550*/  MUFU.EX2 R239, R15 ;  /* 0x0000000f00ef7308 */ /* 0x000fe20000000800 */
[----:B------:R-:W-:Y:S02]  /*18560*/  @P4 IMAD.X R5, R12, 0x1, R7, P0 ;  /* 0x000000010c054824 */ /* 0x000fe400000e0607 */
[----:B------:R-:W-:Y:S03]  /*18570*/  FFMA.FTZ R16, R25, c[0x0][0x2d0], -R75 ;  /* 0x0000b40019107a23 */ /* 0x000fe6000001084b */
[----:B------:R1:W-:Y:S04]  /*18580*/  @P4 LDGSTS.E.BYPASS.LTC128B.128 [R241+0x4100], [R4.64], !P6 ;  /* 0x0410000004f14fae */ /* 0x0003e8000f101d48 */
[----:B------:R4:W-:Y:S01]  /*18590*/  MUFU.EX2 R197, R8 ;  /* 0x0000000800c57308 */ /* 0x0009e20000000800 */
[--C-:B--2---:R-:W-:Y:S09]  /*185a0*/  FFMA.FTZ R0, R20, c[0x0][0x2d0], -R97.reuse ;  /* 0x0000b40014007a23 */ /* 0x104ff20000010861 */
[----:B------:R-:W2:Y:S10]  /*185b0*/  MUFU.EX2 R2, R0 ;  /* 0x0000000000027308 */ /* 0x000eb40000000800 */
[----:B------:R-:W-:Y:S01]  /*185c0*/  MUFU.EX2 R25, R14 ;  /* 0x0000000e00197308 */ /* 0x000fe20000000800 */
[----:B----4-:R-:W-:Y:S09]  /*185d0*/  FFMA.FTZ R8, R18, c[0x0][0x2d0], -R97 ;  /* 0x0000b40012087a23 */ /* 0x010ff20000010861 */
[----:B------:R4:W1:Y:S01]  /*185e0*/  MUFU.EX2 R196, R8 ;  /* 0x0000000800c47308 */ /* 0x0008620000000800 */
[----:B--2---:R2:W-:Y:S01]  /*185f0*/  STL [R1], R2 ;  /* 0x0000000201007387 */ /* 0x0045e20000100800 */
[C---:B----4-:R-:W-:Y:S02]  /*18600*/  @P4 IADD3 R8, P0, R17.reuse, R4, RZ ;  /* 0x0000000411084210 */ /* 0x050fe40007f1e0ff */
[----:B-1----:R-:W-:Y:S03]  /*18610*/  F2FP.BF16.PACK_AB R64, R196, R197 ;  /* 0x000000c5c440723e */ /* 0x002fe600000010ff */
[C---:B------:R-:W-:Y:S01]  /*18620*/  @P4 IMAD.X R9, R12.reuse, 0x1, R5, P0 ;  /* 0x000000010c094824 */ /* 0x040fe200000e0605 */
[----:B------:R-:W-:Y:S04]  /*18630*/  @P4 IADD3 R10, P0, R17, R8, RZ ;  /* 0x00000008110a4210 */ /* 0x000fe80007f1e0ff */
[----:B------:R-:W-:Y:S01]  /*18640*/  @P4 IADD3.X R11, R12, R9, RZ, P0, !PT ;  /* 0x000000090c0b4210 */ /* 0x000fe200007fe4ff */
[----:B------:R1:W-:Y:S01]  /*18650*/  @P4 LDGSTS.E.BYPASS.LTC128B.128 [R241+0x4900], [R8.64], !P6 ;  /* 0x0490000008f14fae */ /* 0x0003e2000f101d48 */
[----:B------:R-:W-:Y:S02]  /*18660*/  FSETP.NEU.FTZ.AND P0, PT, R71, -INF , PT ;  /* 0xff8000004700780b */ /* 0x000fe40003f1d000 */
[----:B---3--:R-:W-:Y:S02]  /*18670*/  @P4 IADD3 R6, P5, R17, R10, RZ ;  /* 0x0000000a11064210 */ /* 0x008fe40007fbe0ff */
[----:B------:R-:W-:Y:S03]  /*18680*/  FSEL R100, R100, RZ, P0 ;  /* 0x000000ff64647208 */ /* 0x000fe60000000000 */
[----:B------:R3:W-:Y:S01]  /*18690*/  @P4 LDGSTS.E.BYPASS.LTC128B.128 [R241+0x5100], [R10.64], !P6 ;  /* 0x051000000af14fae */ /* 0x0007e2000f101d48 */
[----:B------:R-:W-:Y:S02]  /*186a0*/  @P4 IMAD.X R7, R12, 0x1, R11, P5 ;  /* 0x000000010c074824 */ /* 0x000fe400028e060b */
[--C-:B------:R-:W-:Y:S02]  /*186b0*/  FFMA.FTZ R0, R21, c[0x0][0x2d0], -R100.reuse ;  /* 0x0000b40015007a23 */ /* 0x100fe40000010864 */
[--C-:B------:R-:W-:Y:S02]  /*186c0*/  FFMA.FTZ R113, R113, c[0x0][0x2d0], -R100.reuse ;  /* 0x0000b40071717a23 */ /* 0x100fe40000010864 */
[----:B------:R4:W-:Y:S01]  /*186d0*/  MUFU.EX2 R193, R0 ;  /* 0x0000000000c17308 */ /* 0x0009e20000000800 */
[----:B------:R1:W-:Y:S09]  /*186e0*/  @P4 LDGSTS.E.BYPASS.LTC128B.128 [R241+0x5900], [R6.64], !P6 ;  /* 0x0590000006f14fae */ /* 0x0003f2000f101d48 */
[----:B------:R-:W-:Y:S01]  /*186f0*/  MUFU.EX2 R113, R113 ;  /* 0x0000007100717308 */ /* 0x000fe20000000800 */
[--C-:B----4-:R-:W-:Y:S09]  /*18700*/  FFMA.FTZ R0, R22, c[0x0][0x2d0], -R100.reuse ;  /* 0x0000b40016007a23 */ /* 0x110ff20000010864 */
[----:B------:R4:W-:Y:S02]  /*18710*/  MUFU.EX2 R199, R0 ;  /* 0x0000000000c77308 */ /* 0x0009e40000000800 */
[--C-:B----4-:R-:W-:Y:S08]  /*18720*/  FFMA.FTZ R0, R23, c[0x0][0x2d0], -R100.reuse ;  /* 0x0000b40017007a23 */ /* 0x110ff00000010864 */
[----:B------:R4:W-:Y:S02]  /*18730*/  MUFU.EX2 R252, R0 ;  /* 0x0000000000fc7308 */ /* 0x0009e40000000800 */
[----:B----4-:R-:W-:Y:S08]  /*18740*/  FFMA.FTZ R0, R24, c[0x0][0x2d0], -R100 ;  /* 0x0000b40018007a23 */ /* 0x010ff00000010864 */
[----:B--2---:R-:W2:Y:S10]  /*18750*/  MUFU.EX2 R2, R0 ;  /* 0x0000000000027308 */ /* 0x004eb40000000800 */
[----:B------:R-:W4:Y:S01]  /*18760*/  MUFU.EX2 R0, R16 ;  /* 0x0000001000007308 */ /* 0x000f220000000800 */
[----:B--2---:R2:W-:Y:S04]  /*18770*/  STL [R1+0x8], R2 ;  /* 0x0000080201007387 */ /* 0x0045e80000100800 */
[----:B----4-:R4:W-:Y:S01]  /*18780*/  STL [R1+0x4], R0 ;  /* 0x0000040001007387 */ /* 0x0109e20000100800 */
[--C-:B--2---:R-:W-:Y:S06]  /*18790*/  FFMA.FTZ R2, R27, c[0x0][0x2d0], -R96.reuse ;  /* 0x0000b4001b027a23 */ /* 0x104fec0000010860 */
[----:B------:R-:W2:Y:S01]  /*187a0*/  MUFU.EX2 R2, R2 ;  /* 0x0000000200027308 */ /* 0x000ea20000000800 */
[--C-:B----4-:R-:W-:Y:S09]  /*187b0*/  FFMA.FTZ R0, R28, c[0x0][0x2d0], -R96.reuse ;  /* 0x0000b4001c007a23 */ /* 0x110ff20000010860 */
[----:B------:R4:W-:Y:S01]  /*187c0*/  MUFU.EX2 R228, R0 ;  /* 0x0000000000e47308 */ /* 0x0009e20000000800 */
[----:B--2---:R2:W-:Y:S01]  /*187d0*/  STL [R1+0x14], R2 ;  /* 0x0000140201007387 */ /* 0x0045e20000100800 */
[--C-:B----4-:R-:W-:Y:S08]  /*187e0*/  FFMA.FTZ R0, R31, c[0x0][0x2d0], -R96.reuse ;  /* 0x0000b4001f007a23 */ /* 0x110ff00000010860 */
[----:B------:R4:W-:Y:S02]  /*187f0*/  MUFU.EX2 R231, R0 ;  /* 0x0000000000e77308 */ /* 0x0009e40000000800 */
[----:B----4-:R-:W-:Y:S08]  /*18800*/  FFMA.FTZ R0, R32, c[0x0][0x2d0], -R96 ;  /* 0x0000b40020007a23 */ /* 0x010ff00000010860 */
[----:B------:R4:W-:Y:S02]  /*18810*/  MUFU.EX2 R238, R0 ;  /* 0x0000000000ee7308 */ /* 0x0009e40000000800 */
[--C-:B----4-:R-:W-:Y:S08]  /*18820*/  FFMA.FTZ R0, R33, c[0x0][0x2d0], -R97.reuse ;  /* 0x0000b40021007a23 */ /* 0x110ff00000010861 */
[----:B--2---:R2:W4:Y:S02]  /*18830*/  MUFU.EX2 R2, R0 ;  /* 0x0000000000027308 */ /* 0x0045240000000800 */
[--C-:B--2---:R-:W-:Y:S01]  /*18840*/  FFMA.FTZ R0, R34, c[0x0][0x2d0], -R97.reuse ;  /* 0x0000b40022007a23 */ /* 0x104fe20000010861 */
[----:B----4-:R2:W-:Y:S07]  /*18850*/  STL [R1+0x10], R2 ;  /* 0x0000100201007387 */ /* 0x0105ee0000100800 */
[----:B------:R4:W-:Y:S01]  /*18860*/  MUFU.EX2 R232, R0 ;  /* 0x0000000000e87308 */ /* 0x0009e20000000800 */
[----:B------:R1:W-:Y:S01]  /*18870*/  STL [R1+0xbc], R74 ;  /* 0x0000bc4a01007387 */ /* 0x0003e20000100800 */
[--C-:B--2---:R-:W-:Y:S02]  /*18880*/  FFMA.FTZ R2, R37, c[0x0][0x2d0], -R97.reuse ;  /* 0x0000b40025027a23 */ /* 0x104fe40000010861 */
[----:B----4-:R-:W-:Y:S06]  /*18890*/  FFMA.FTZ R0, R35, c[0x0][0x2d0], -R100 ;  /* 0x0000b40023007a23 */ /* 0x010fec0000010864 */
[----:B------:R2:W-:Y:S10]  /*188a0*/  MUFU.EX2 R235, R2 ;  /* 0x0000000200eb7308 */ /* 0x0005f40000000800 */
[----:B------:R4:W-:Y:S01]  /*188b0*/  MUFU.EX2 R242, R0 ;  /* 0x0000000000f27308 */ /* 0x0009e20000000800 */
[----:B--2---:R-:W-:Y:S09]  /*188c0*/  FFMA.FTZ R2, R43, c[0x0][0x2d0], -R96 ;  /* 0x0000b4002b027a23 */ /* 0x004ff20000010860 */
[----:B------:R2:W-:Y:S01]  /*188d0*/  MUFU.EX2 R240, R2 ;  /* 0x0000000200f07308 */ /* 0x0005e20000000800 */
[--C-:B----4-:R-:W-:Y:S09]  /*188e0*/  FFMA.FTZ R0, R36, c[0x0][0x2d0], -R100.reuse ;  /* 0x0000b40024007a23 */ /* 0x110ff20000010864 */
[----:B------:R4:W-:Y:S01]  /*188f0*/  MUFU.EX2 R229, R0 ;  /* 0x0000000000e57308 */ /* 0x0009e20000000800 */
[--C-:B--2---:R-:W-:Y:S09]  /*18900*/  FFMA.FTZ R2, R51, c[0x0][0x2d0], -R100.reuse ;  /* 0x0000b40033027a23 */ /* 0x104ff20000010864 */
[----:B------:R-:W-:Y:S01]  /*18910*/  MUFU.EX2 R234, R2 ;  /* 0x0000000200ea7308 */ /* 0x000fe20000000800 */
[----:B----4-:R-:W-:Y:S09]  /*18920*/  FFMA.FTZ R0, R38, c[0x0][0x2d0], -R97 ;  /* 0x0000b40026007a23 */ /* 0x010ff20000010861 */
[----:B------:R2:W-:Y:S02]  /*18930*/  MUFU.EX2 R28, R0 ;  /* 0x00000000001c7308 */ /* 0x0005e40000000800 */
[--C-:B--2---:R-:W-:Y:S08]  /*18940*/  FFMA.FTZ R0, R39, c[0x0][0x2d0], -R100.reuse ;  /* 0x0000b40027007a23 */ /* 0x104ff00000010864 */
[----:B------:R2:W-:Y:S02]  /*18950*/  MUFU.EX2 R236, R0 ;  /* 0x0000000000ec7308 */ /* 0x0005e40000000800 */
[----:B--2---:R-:W-:Y:S08]  /*18960*/  FFMA.FTZ R0, R40, c[0x0][0x2d0], -R100 ;  /* 0x0000b40028007a23 */ /* 0x004ff00000010864 */
[----:B------:R2:W-:Y:S02]  /*18970*/  MUFU.EX2 R16, R0 ;  /* 0x0000000000107308 */ /* 0x0005e40000000800 */
[----:B--2---:R-:W-:Y:S08]  /*18980*/  FFMA.FTZ R0, R42, c[0x0][0x2d0], -R75 ;  /* 0x0000b4002a007a23 */ /* 0x004ff0000001084b */
[----:B------:R2:W-:Y:S02]  /*18990*/  MUFU.EX2 R119, R0 ;  /* 0x0000000000777308 */ /* 0x0005e40000000800 */
[--C-:B--2---:R-:W-:Y:S08]  /*189a0*/  FFMA.FTZ R0, R44, c[0x0][0x2d0], -R96.reuse ;  /* 0x0000b4002c007a23 */ /* 0x104ff00000010860 */
[----:B------:R2:W-:Y:S02]  /*189b0*/  MUFU.EX2 R230, R0 ;  /* 0x0000000000e67308 */ /* 0x0005e40000000800 */
[--C-:B--2---:R-:W-:Y:S08]  /*189c0*/  FFMA.FTZ R0, R47, c[0x0][0x2d0], -R96.reuse ;  /* 0x0000b4002f007a23 */ /* 0x104ff00000010860 */
[----:B------:R2:W-:Y:S02]  /*189d0*/  MUFU.EX2 R24, R0 ;  /* 0x0000000000187308 */ /* 0x0005e40000000800 */
[----:B--2---:R-:W-:Y:S08]  /*189e0*/  FFMA.FTZ R0, R48, c[0x0][0x2d0], -R96 ;  /* 0x0000b40030007a23 */ /* 0x004ff00000010860 */
[----:B------:R2:W-:Y:S02]  /*189f0*/  MUFU.EX2 R84, R0 ;  /* 0x0000000000547308 */ /* 0x0005e40000000800 */
[--C-:B--2---:R-:W-:Y:S08]  /*18a00*/  FFMA.FTZ R0, R49, c[0x0][0x2d0], -R97.reuse ;  /* 0x0000b40031007a23 */ /* 0x104ff00000010861 */
[----:B------:R2:W-:Y:S02]  /*18a10*/  MUFU.EX2 R233, R0 ;  /* 0x0000000000e97308 */ /* 0x0005e40000000800 */
[----:B--2---:R-:W-:Y:S08]  /*18a20*/  FFMA.FTZ R0, R50, c[0x0][0x2d0], -R97 ;  /* 0x0000b40032007a23 */ /* 0x004ff00000010861 */
[----:B------:R2:W-:Y:S02]  /*18a30*/  MUFU.EX2 R27, R0 ;  /* 0x00000000001b7308 */ /* 0x0005e40000000800 */
[----:B--2---:R-:W-:Y:S02]  /*18a40*/  FSEL R0, R74, RZ, P3 ;  /* 0x000000ff4a007208 */ /* 0x004fe40001800000 */
[----:B-1----:R-:W2:Y:S01]  /*18a50*/  LDL.LU R74, [R1+0x8] ;  /* 0x00000800014a7983 */ /* 0x002ea20000300800 */
[----:B------:R-:W-:Y:S02]  /*18a60*/  @P4 IADD3 R4, P3, R17, R6, RZ ;  /* 0x0000000611044210 */ /* 0x000fe40007f7e0ff */
[----:B------:R-:W-:Y:S01]  /*18a70*/  FADD.FTZ R2, -R0, R3 ;  /* 0x0000000300027221 */ /* 0x000fe20000010100 */
[----:B------:R1:W-:Y:S01]  /*18a80*/  STL [R1+0xc0], R73 ;  /* 0x0000c04901007387 */ /* 0x0003e20000100800 */
[----:B------:R-:W-:Y:S01]  /*18a90*/  FSEL R0, R73, RZ, P2 ;  /* 0x000000ff49007208 */ /* 0x000fe20001000000 */
[----:B------:R-:W-:Y:S01]  /*18aa0*/  @P4 IMAD.X R5, R12, 0x1, R7, P3 ;  /* 0x000000010c054824 */ /* 0x000fe200018e0607 */
[----:B------:R-:W-:Y:S01]  /*18ab0*/  @P4 IADD3 R8, P2, R17, R4, RZ ;  /* 0x0000000411084210 */ /* 0x000fe20007f5e0ff */
[----:B------:R-:W-:Y:S02]  /*18ac0*/  FMUL.FTZ R2, R2, c[0x0][0x2d0] ;  /* 0x0000b40002027a20 */ /* 0x000fe40000410000 */
[----:B------:R-:W-:Y:S01]  /*18ad0*/  FADD.FTZ R0, -R0, R116 ;  /* 0x0000007400007221 */ /* 0x000fe20000010100 */
[----:B------:R4:W-:Y:S01]  /*18ae0*/  @P4 LDGSTS.E.BYPASS.LTC128B.128 [R241+0x6100], [R4.64], !P6 ;  /* 0x0610000004f14fae */ /* 0x0009e2000f101d48 */
[----:B------:R3:W3:Y:S01]  /*18af0*/  MUFU.EX2 R3, R2 ;  /* 0x0000000200037308 */ /* 0x0006e20000000800 */
[----:B------:R-:W-:Y:S01]  /*18b00*/  @P4 IADD3.X R9, R12, R5, RZ, P2, !PT ;  /* 0x000000050c094210 */ /* 0x000fe200017fe4ff */
[----:B------:R-:W-:Y:S01]  /*18b10*/  FMUL.FTZ R0, R0, c[0x0][0x2d0] ;  /* 0x0000b40000007a20 */ /* 0x000fe20000410000 */
[----:B------:R-:W-:Y:S04]  /*18b20*/  MOV R116, R81 ;  /* 0x0000005100747202 */ /* 0x000fe80000000f00 */
[----:B------:R4:W-:Y:S03]  /*18b30*/  @P4 LDGSTS.E.BYPASS.LTC128B.128 [R241+0x6900], [R8.64], !P6 ;  /* 0x0690000008f14fae */ /* 0x0009e6000f101d48 */
[----:B------:R4:W4:Y:S05]  /*18b40*/  MUFU.EX2 R69, R0 ;  /* 0x0000000000457308 */ /* 0x00092a0000000800 */
[----:B------:R-:W2:Y:S08]  /*18b50*/  LDSM.16.MT88.4 R20, [R224+0x100] ;  /* 0x00010000e014783b */ /* 0x000eb00000004200 */
[----:B-1----:R-:W2:Y:S01]  /*18b60*/  LDL.LU R73, [R1] ;  /* 0x0000000001497983 */ /* 0x002ea20000300800 */
[----:B---3--:R-:W-:Y:S01]  /*18b70*/  FSEL R2, R72, RZ, P1 ;  /* 0x000000ff48027208 */ /* 0x008fe20000800000 */
[C---:B------:R-:W-:Y:S02]  /*18b80*/  FMUL.FTZ R17, R3.reuse, R133 ;  /* 0x0000008503117220 */ /* 0x040fe40000410000 */
[----:B------:R1:W-:Y:S01]  /*18b90*/  STL [R1+0xc4], R72 ;  /* 0x0000c44801007387 */ /* 0x0003e20000100800 */
[C---:B----4-:R-:W-:Y:S02]  /*18ba0*/  FMUL.FTZ R4, R3.reuse, R120 ;  /* 0x0000007803047220 */ /* 0x050fe40000410000 */
[C---:B------:R-:W-:Y:S01]  /*18bb0*/  FMUL.FTZ R5, R3.reuse, R121 ;  /* 0x0000007903057220 */ /* 0x040fe20000410000 */
[----:B------:R-:W3:Y:S01]  /*18bc0*/  LDSM.16.MT88.4 R36, [R227+0x100] ;  /* 0x00010000e324783b */ /* 0x000ee20000004200 */
[----:B------:R-:W-:Y:S02]  /*18bd0*/  FMUL.FTZ R32, R3, R148 ;  /* 0x0000009403207220 */ /* 0x000fe40000410000 */
[----:B------:R-:W-:Y:S01]  /*18be0*/  FADD.FTZ R0, -R2, R117 ;  /* 0x0000007502007221 */ /* 0x000fe20000010100 */
[----:B------:R-:W-:Y:S01]  /*18bf0*/  FSEL R2, R71, RZ, P0 ;  /* 0x000000ff47027208 */ /* 0x000fe20000000000 */
[----:B------:R-:W-:Y:S02]  /*18c00*/  IMAD.MOV.U32 R117, RZ, RZ, R66 ;  /* 0x000000ffff757224 */ /* 0x000fe400078e0042 */
[----:B------:R-:W-:Y:S01]  /*18c10*/  FMUL.FTZ R0, R0, c[0x0][0x2d0] ;  /* 0x0000b40000007a20 */ /* 0x000fe20000410000 */
[----:B------:R-:W-:Y:S01]  /*18c20*/  LDSM.16.MT88.4 R92, [R225+0x900] ;  /* 0x00090000e15c783b */ /* 0x000fe20000004200 */
[C---:B------:R-:W-:Y:S02]  /*18c30*/  FMUL.FTZ R6, R69.reuse, R122 ;  /* 0x0000007a45067220 */ /* 0x040fe40000410000 */
[----:B------:R4:W3:Y:S01]  /*18c40*/  MUFU.EX2 R68, R0 ;  /* 0x0000000000447308 */ /* 0x0008e20000000800 */
[C---:B------:R-:W-:Y:S02]  /*18c50*/  FMUL.FTZ R7, R69.reuse, R123 ;  /* 0x0000007b45077220 */ /* 0x040fe40000410000 */
[C---:B------:R-:W-:Y:S02]  /*18c60*/  FMUL.FTZ R19, R69.reuse, R135 ;  /* 0x0000008745137220 */ /* 0x040fe40000410000 */
[----:B------:R-:W-:Y:S01]  /*18c70*/  FMUL.FTZ R18, R69, R134 ;  /* 0x0000008645127220 */ /* 0x000fe20000410000 */
[----:B------:R-:W0:Y:S01]  /*18c80*/  LDGDEPBAR ;  /* 0x00000000000079af */ /* 0x000e220000000000 */
[----:B------:R-:W-:Y:S02]  /*18c90*/  FMUL.FTZ R33, R3, R149 ;  /* 0x0000009503217220 */ /* 0x000fe40000410000 */
[C---:B------:R-:W-:Y:S01]  /*18ca0*/  FMUL.FTZ R34, R69.reuse, R150 ;  /* 0x0000009645227220 */ /* 0x040fe20000410000 */
[----:B------:R-:W-:Y:S01]  /*18cb0*/  MOV R150, R83 ;  /* 0x0000005300967202 */ /* 0x000fe20000000f00 */
[----:B------:R-:W-:Y:S02]  /*18cc0*/  FMUL.FTZ R35, R69, R151 ;  /* 0x0000009745237220 */ /* 0x000fe40000410000 */
[----:B------:R-:W-:Y:S01]  /*18cd0*/  IMAD.MOV.U32 R151, RZ, RZ, R82 ;  /* 0x000000ffff977224 */ /* 0x000fe200078e0052 */
[----:B-1----:R-:W2:Y:S01]  /*18ce0*/  LDL.LU R72, [R1+0xc] ;  /* 0x00000c0001487983 */ /* 0x002ea20000300800 */
[C---:B------:R-:W-:Y:S01]  /*18cf0*/  FMUL.FTZ R48, R3.reuse, R164 ;  /* 0x000000a403307220 */ /* 0x040fe20000410000 */
[----:B------:R-:W-:Y:S01]  /*18d00*/  MOV R245, R150 ;  /* 0x0000009600f57202 */ /* 0x000fe20000000f00 */
[----:B------:R-:W-:Y:S01]  /*18d10*/  FMUL.FTZ R49, R3, R165 ;  /* 0x000000a503317220 */ /* 0x000fe20000410000 */
[----:B------:R-:W2:Y:S01]  /*18d20*/  LDL.LU R135, [R1+0x4] ;  /* 0x0000040001877983 */ /* 0x000ea20000300800 */
[C---:B------:R-:W-:Y:S02]  /*18d30*/  FMUL.FTZ R50, R69.reuse, R166 ;  /* 0x000000a645327220 */ /* 0x040fe40000410000 */
[----:B------:R-:W-:Y:S01]  /*18d40*/  FMUL.FTZ R51, R69, R167 ;  /* 0x000000a745337220 */ /* 0x000fe20000410000 */
[----:B------:R-:W2:Y:S01]  /*18d50*/  LDL.LU R134, [R1+0x14] ;  /* 0x0000140001867983 */ /* 0x000ea20000300800 */
[----:B------:R-:W-:Y:S02]  /*18d60*/  IMAD.MOV.U32 R149, RZ, RZ, R84 ;  /* 0x000000ffff957224 */ /* 0x000fe400078e0054 */
[----:B----4-:R-:W-:Y:S01]  /*18d70*/  FADD.FTZ R0, -R2, R118 ;  /* 0x0000007602007221 */ /* 0x010fe20000010100 */
[----:B------:R-:W4:Y:S01]  /*18d80*/  LDL.LU R133, [R1+0x10] ;  /* 0x0000100001857983 */ /* 0x000f220000300800 */
[----:B------:R-:W-:Y:S02]  /*18d90*/  FFMA.FTZ R2, R52, c[0x0][0x2d0], -R100 ;  /* 0x0000b40034027a23 */ /* 0x000fe40000010864 */
[----:B------:R-:W-:Y:S01]  /*18da0*/  FMUL.FTZ R0, R0, c[0x0][0x2d0] ;  /* 0x0000b40000007a20 */ /* 0x000fe20000410000 */
[----:B------:R-:W-:Y:S01]  /*18db0*/  LDSM.16.MT88.4 R164, [R225+0x3100] ;  /* 0x00310000e1a4783b */ /* 0x000fe20000004200 */
[----:B------:R1:W1:Y:S01]  /*18dc0*/  MUFU.EX2 R26, R2 ;  /* 0x00000002001a7308 */ /* 0x0002620000000800 */
[C---:B---3--:R-:W-:Y:S02]  /*18dd0*/  FMUL.FTZ R12, R68.reuse, R128 ;  /* 0x00000080440c7220 */ /* 0x048fe40000410000 */
[----:B------:R-:W-:Y:S01]  /*18de0*/  IMAD.MOV.U32 R118, RZ, RZ, R65 ;  /* 0x000000ffff767224 */ /* 0x000fe200078e0041 */
[----:B------:R-:W-:Y:S01]  /*18df0*/  F2FP.BF16.PACK_AB R65, R199, R193 ;  /* 0x000000c1c741723e */ /* 0x000fe200000010ff */
[C---:B------:R-:W-:Y:S01]  /*18e00*/  FMUL.FTZ R8, R68.reuse, R124 ;  /* 0x0000007c44087220 */ /* 0x040fe20000410000 */
[----:B------:R-:W-:Y:S01]  /*18e10*/  MOV R124, R27 ;  /* 0x0000001b007c7202 */ /* 0x000fe20000000f00 */
[----:B------:R-:W-:Y:S01]  /*18e20*/  FMUL.FTZ R9, R68, R125 ;  /* 0x0000007d44097220 */ /* 0x000fe20000410000 */
[----:B------:R-:W-:Y:S01]  /*18e30*/  F2FP.BF16.PACK_AB R78, R118, R249 ;  /* 0x000000f9764e723e */ /* 0x000fe200000010ff */
[C---:B------:R-:W-:Y:S01]  /*18e40*/  FMUL.FTZ R13, R68.reuse, R129 ;  /* 0x00000081440d7220 */ /* 0x040fe20000410000 */
[----:B------:R-:W3:Y:S01]  /*18e50*/  MUFU.EX2 R0, R0 ;  /* 0x0000000000007308 */ /* 0x000ee20000000800 */
[C---:B------:R-:W-:Y:S02]  /*18e60*/  FMUL.FTZ R29, R68.reuse, R145 ;  /* 0x00000091441d7220 */ /* 0x040fe40000410000 */
[C---:B------:R-:W-:Y:S02]  /*18e70*/  FMUL.FTZ R40, R68.reuse, R156 ;  /* 0x0000009c44287220 */ /* 0x040fe40000410000 */
[C---:B------:R-:W-:Y:S02]  /*18e80*/  FMUL.FTZ R41, R68.reuse, R157 ;  /* 0x0000009d44297220 */ /* 0x040fe40000410000 */
[C---:B------:R-:W-:Y:S02]  /*18e90*/  FMUL.FTZ R44, R68.reuse, R160 ;  /* 0x000000a0442c7220 */ /* 0x040fe40000410000 */
[----:B------:R-:W-:Y:S02]  /*18ea0*/  FMUL.FTZ R45, R68, R161 ;  /* 0x000000a1442d7220 */ /* 0x000fe40000410000 */
[--C-:B------:R-:W-:Y:S02]  /*18eb0*/  FFMA.FTZ R123, R192, c[0x0][0x2d0], -R96.reuse ;  /* 0x0000b400c07b7a23 */ /* 0x100fe40000010860 */
[----:B------:R-:W-:Y:S02]  /*18ec0*/  FFMA.FTZ R122, R198, c[0x0][0x2d0], -R96 ;  /* 0x0000b400c67a7a23 */ /* 0x000fe40000010860 */
[----:B-1----:R-:W-:Y:S02]  /*18ed0*/  FFMA.FTZ R2, R53, c[0x0][0x2d0], -R97 ;  /* 0x0000b40035027a23 */ /* 0x002fe40000010861 */
[----:B------:R-:W-:Y:S02]  /*18ee0*/  IMAD.MOV.U32 R125, RZ, RZ, R26 ;  /* 0x000000ffff7d7224 */ /* 0x000fe400078e001a */
[----:B------:R-:W-:Y:S02]  /*18ef0*/  IMAD.MOV.U32 R244, RZ, RZ, R149 ;  /* 0x000000fffff47224 */ /* 0x000fe400078e0095 */
[--C-:B------:R-:W-:Y:S02]  /*18f00*/  FFMA.FTZ R121, R213, c[0x0][0x2d0], -R75.reuse ;  /* 0x0000b400d5797a23 */ /* 0x100fe4000001084b */
[----:B------:R-:W-:Y:S02]  /*18f10*/  FFMA.FTZ R120, R215, c[0x0][0x2d0], -R75 ;  /* 0x0000b400d7787a23 */ /* 0x000fe4000001084b */
[C---:B---3--:R-:W-:Y:S02]  /*18f20*/  FMUL.FTZ R10, R0.reuse, R126 ;  /* 0x0000007e000a7220 */ /* 0x048fe40000410000 */
[----:B------:R1:W3:Y:S01]  /*18f30*/  MUFU.EX2 R126, R2 ;  /* 0x00000002007e7308 */ /* 0x0002e20000000800 */
[C---:B------:R-:W-:Y:S02]  /*18f40*/  FMUL.FTZ R11, R0.reuse, R127 ;  /* 0x0000007f000b7220 */ /* 0x040fe40000410000 */
[C---:B------:R-:W-:Y:S02]  /*18f50*/  FMUL.FTZ R14, R0.reuse, R130 ;  /* 0x00000082000e7220 */ /* 0x040fe40000410000 */
[C---:B------:R-:W-:Y:S01]  /*18f60*/  FMUL.FTZ R15, R0.reuse, R131 ;  /* 0x00000083000f7220 */ /* 0x040fe20000410000 */
[----:B------:R-:W-:Y:S01]  /*18f70*/  MOV R131, R16 ;  /* 0x0000001000837202 */ /* 0x000fe20000000f00 */
[----:B------:R-:W-:Y:S02]  /*18f80*/  FMUL.FTZ R16, R3, R132 ;  /* 0x0000008403107220 */ /* 0x000fe40000410000 */
        /* <DEDUP_REMOVED lines=8> */
[----:B-1----:R-:W-:Y:S02]  /*19010*/  FFMA.FTZ R2, R54, c[0x0][0x2d0], -R97 ;  /* 0x0000b40036027a23 */ /* 0x002fe40000010861 */
[----:B------:R-:W-:Y:S02]  /*19020*/  IMAD.MOV.U32 R130, RZ, RZ, R87 ;  /* 0x000000ffff827224 */ /* 0x000fe400078e0057 */
[----:B------:R1:W1:Y:S01]  /*19030*/  MUFU.EX2 R128, R2 ;  /* 0x0000000200807308 */ /* 0x0002620000000800 */
[----:B------:R-:W-:Y:S02]  /*19040*/  IMAD.MOV.U32 R132, RZ, RZ, R90 ;  /* 0x000000ffff847224 */ /* 0x000fe400078e005a */
[----:B---3--:R-:W-:Y:S02]  /*19050*/  IMAD.MOV.U32 R215, RZ, RZ, R126 ;  /* 0x000000ffffd77224 */ /* 0x008fe400078e007e */
[--C-:B------:R-:W-:Y:S05]  /*19060*/  FFMA.FTZ R126, R185, c[0x0][0x2d0], -R100.reuse ;  /* 0x0000b400b97e7a23 */ /* 0x100fea0000010864 */
[----:B------:R-:W-:Y:S10]  /*19070*/  MUFU.EX2 R185, R108 ;  /* 0x0000006c00b97308 */ /* 0x000ff40000000800 */
[----:B------:R-:W-:Y:S01]  /*19080*/  MUFU.EX2 R108, R122 ;  /* 0x0000007a006c7308 */ /* 0x000fe20000000800 */
[----:B-1----:R-:W-:Y:S02]  /*19090*/  FFMA.FTZ R2, R55, c[0x0][0x2d0], -R100 ;  /* 0x0000b40037027a23 */ /* 0x002fe40000010864 */
[----:B------:R-:W1:Y:S01]  /*190a0*/  LDSM.16.MT88.4 R52, [R225+0x100] ;  /* 0x00010000e134783b */ /* 0x000e620000004200 */
[----:B------:R-:W-:Y:S02]  /*190b0*/  IMAD.MOV.U32 R246, RZ, RZ, R128 ;  /* 0x000000fffff67224 */ /* 0x000fe400078e0080 */
[--C-:B------:R-:W-:Y:S04]  /*190c0*/  FFMA.FTZ R128, R184, c[0x0][0x2d0], -R100.reuse ;  /* 0x0000b400b8807a23 */ /* 0x100fe80000010864 */
[----:B------:R3:W3:Y:S10]  /*190d0*/  MUFU.EX2 R127, R2 ;  /* 0x00000002007f7308 */ /* 0x0006f40000000800 */
[----:B------:R-:W-:Y:S10]  /*190e0*/  MUFU.EX2 R184, R110 ;  /* 0x0000006e00b87308 */ /* 0x000ff40000000800 */
[----:B------:R-:W-:Y:S01]  /*190f0*/  MUFU.EX2 R110, R120 ;  /* 0x00000078006e7308 */ /* 0x000fe20000000800 */
[--C-:B---3--:R-:W-:Y:S01]  /*19100*/  FFMA.FTZ R2, R56, c[0x0][0x2d0], -R100.reuse ;  /* 0x0000b40038027a23 */ /* 0x108fe20000010864 */
[----:B------:R-:W-:Y:S01]  /*19110*/  MOV R216, R127 ;  /* 0x0000007f00d87202 */ /* 0x000fe20000000f00 */
[----:B------:R-:W-:Y:S02]  /*19120*/  FMUL.FTZ R56, R68, R172 ;  /* 0x000000ac44387220 */ /* 0x000fe40000410000 */
[----:B------:R-:W-:Y:S05]  /*19130*/  FFMA.FTZ R127, R101, c[0x0][0x2d0], -R97 ;  /* 0x0000b400657f7a23 */ /* 0x000fea0000010861 */
[----:B------:R3:W-:Y:S01]  /*19140*/  MUFU.EX2 R129, R2 ;  /* 0x0000000200817308 */ /* 0x0007e20000000800 */
[----:B------:R-:W-:Y:S09]  /*19150*/  FFMA.FTZ R101, R200, c[0x0][0x2d0], -R100 ;  /* 0x0000b400c8657a23 */ /* 0x000ff20000010864 */
[----:B------:R-:W-:Y:S01]  /*19160*/  MUFU.EX2 R172, R112 ;  /* 0x0000007000ac7308 */ /* 0x000fe20000000800 */
[----:B---3--:R-:W-:Y:S02]  /*19170*/  FFMA.FTZ R2, R57, c[0x0][0x2d0], -R75 ;  /* 0x0000b40039027a23 */ /* 0x008fe4000001084b */
[----:B------:R-:W-:Y:S01]  /*19180*/  FMUL.FTZ R57, R68, R173 ;  /* 0x000000ad44397220 */ /* 0x000fe20000410000 */
[----:B--2---:R-:W-:Y:S02]  /*19190*/  F2FP.BF16.PACK_AB R67, R74, R252 ;  /* 0x000000fc4a43723e */ /* 0x004fe400000010ff */
[----:B------:R-:W-:Y:S02]  /*191a0*/  F2FP.BF16.PACK_AB R66, R73, R109 ;  /* 0x0000006d4942723e */ /* 0x000fe400000010ff */
[----:B------:R-:W-:Y:S07]  /*191b0*/  F2FP.BF16.PACK_AB R79, R72, R117 ;  /* 0x00000075484f723e */ /* 0x000fee00000010ff */
[-C--:B------:R-:W-:Y:S08]  /*191c0*/  HMMA.16816.F32.BF16 R4, R76, R20.reuse, R4 ;  /* 0x000000144c04723c */ /* 0x080ff00000041804 */
[C---:B------:R-:W-:Y:S07]  /*191d0*/  HMMA.16816.F32.BF16 R8, R64.reuse, R20, R8 ;  /* 0x000000144008723c */ /* 0x040fee0000041808 */
[C---:B------:R-:W-:Y:S01]  /*191e0*/  FMUL.FTZ R21, R3.reuse, R137 ;  /* 0x0000008903157220 */ /* 0x040fe20000410000 */
[-C--:B------:R-:W-:Y:S04]  /*191f0*/  HMMA.16816.F32.BF16 R12, R64, R22.reuse, R12 ;  /* 0x00000016400c723c */ /* 0x080fe8000004180c */
[----:B------:R-:W-:Y:S01]  /*19200*/  FMUL.FTZ R20, R3, R136 ;  /* 0x0000008803147220 */ /* 0x000fe20000410000 */
[----:B------:R-:W-:Y:S01]  /*19210*/  MOV R137, R25 ;  /* 0x0000001900897202 */ /* 0x000fe20000000f00 */
[----:B------:R-:W-:Y:S02]  /*19220*/  IMAD.MOV.U32 R136, RZ, RZ, R28 ;  /* 0x000000ffff887224 */ /* 0x000fe400078e001c */
[C---:B------:R-:W-:Y:S04]  /*19230*/  HMMA.16816.F32.BF16 R16, R76.reuse, R22, R16 ;  /* 0x000000164c10723c */ /* 0x040fe80000041810 */
[C---:B------:R-:W-:Y:S02]  /*19240*/  FMUL.FTZ R25, R68.reuse, R141 ;  /* 0x0000008d44197220 */ /* 0x040fe40000410000 */
[C---:B------:R-:W-:Y:S01]  /*19250*/  FMUL.FTZ R28, R68.reuse, R144 ;  /* 0x00000090441c7220 */ /* 0x040fe20000410000 */
[----:B------:R-:W-:Y:S01]  /*19260*/  MOV R144, R85 ;  /* 0x0000005500907202 */ /* 0x000fe20000000f00 */
[C---:B------:R-:W-:Y:S02]  /*19270*/  FMUL.FTZ R23, R69.reuse, R139 ;  /* 0x0000008b45177220 */ /* 0x040fe40000410000 */
[----:B------:R2:W-:Y:S02]  /*19280*/  MUFU.EX2 R139, R2 ;  /* 0x00000002008b7308 */ /* 0x0005e40000000800 */
[----:B------:R-:W-:Y:S02]  /*19290*/  FMUL.FTZ R22, R69, R138 ;  /* 0x0000008a45167220 */ /* 0x000fe40000410000 */
[----:B------:R-:W-:Y:S02]  /*192a0*/  IMAD.MOV.U32 R138, RZ, RZ, R24 ;  /* 0x000000ffff8a7224 */ /* 0x000fe400078e0018 */
[----:B------:R-:W-:Y:S03]  /*192b0*/  FMUL.FTZ R24, R68, R140 ;  /* 0x0000008c44187220 */ /* 0x000fe60000410000 */
[-C--:B------:R-:W-:Y:S03]  /*192c0*/  HMMA.16816.F32.BF16 R20, R76, R36.reuse, R20 ;  /* 0x000000244c14723c */ /* 0x080fe60000041814 */
[----:B------:R-:W-:Y:S01]  /*192d0*/  MOV R213, R138 ;  /* 0x0000008a00d57202 */ /* 0x000fe20000000f00 */
[----:B------:R-:W-:Y:S02]  /*192e0*/  IMAD.MOV.U32 R138, RZ, RZ, R109 ;  /* 0x000000ffff8a7224 */ /* 0x000fe400078e006d */
[----:B------:R-:W-:Y:S02]  /*192f0*/  FFMA.FTZ R109, R191, c[0x0][0x2d0], -R97 ;  /* 0x0000b400bf6d7a23 */ /* 0x000fe40000010861 */
[C---:B------:R-:W-:Y:S02]  /*19300*/  HMMA.16816.F32.BF16 R24, R64.reuse, R36, R24 ;  /* 0x000000244018723c */ /* 0x040fe40000041818 */
[----:B------:R-:W-:Y:S02]  /*19310*/  MUFU.EX2 R173, R109 ;  /* 0x0000006d00ad7308 */ /* 0x000fe40000000800 */
[--C-:B--2---:R-:W-:Y:S04]  /*19320*/  FFMA.FTZ R2, R58, c[0x0][0x2d0], -R75.reuse ;  /* 0x0000b4003a027a23 */ /* 0x104fe8000001084b */
[-C--:B------:R-:W-:Y:S04]  /*19330*/  HMMA.16816.F32.BF16 R28, R64, R38.reuse, R28 ;  /* 0x00000026401c723c */ /* 0x080fe8000004181c */
[----:B------:R2:W-:Y:S01]  /*19340*/  MUFU.EX2 R141, R2 ;  /* 0x00000002008d7308 */ /* 0x0005e20000000800 */
[C---:B------:R-:W-:Y:S02]  /*19350*/  FMUL.FTZ R36, R3.reuse, R152 ;  /* 0x0000009803247220 */ /* 0x040fe40000410000 */
[----:B------:R-:W-:Y:S01]  /*19360*/  FMUL.FTZ R37, R3, R153 ;  /* 0x0000009903257220 */ /* 0x000fe20000410000 */
[C---:B------:R-:W-:Y:S04]  /*19370*/  HMMA.16816.F32.BF16 R32, R76.reuse, R38, R32 ;  /* 0x000000264c20723c */ /* 0x040fe80000041820 */
[C---:B------:R-:W-:Y:S02]  /*19380*/  FMUL.FTZ R58, R0.reuse, R174 ;  /* 0x000000ae003a7220 */ /* 0x040fe40000410000 */
[----:B------:R-:W-:Y:S01]  /*19390*/  MUFU.EX2 R109, R121 ;  /* 0x00000079006d7308 */ /* 0x000fe20000000800 */
[C---:B------:R-:W-:Y:S02]  /*193a0*/  FMUL.FTZ R38, R69.reuse, R154 ;  /* 0x0000009a45267220 */ /* 0x040fe40000410000 */
[----:B------:R-:W-:Y:S03]  /*193b0*/  FMUL.FTZ R39, R69, R155 ;  /* 0x0000009b45277220 */ /* 0x000fe60000410000 */
[----:B------:R-:W-:Y:S02]  /*193c0*/  IMAD.MOV.U32 R154, RZ, RZ, R80 ;  /* 0x000000ffff9a7224 */ /* 0x000fe400078e0050 */
[----:B------:R-:W3:Y:S02]  /*193d0*/  LDSM.16.MT88.4 R80, [R226+0x100] ;  /* 0x00010000e250783b */ /* 0x000ee40000004200 */
[-C--:B-1----:R-:W-:Y:S01]  /*193e0*/  HMMA.16816.F32.BF16 R36, R76, R52.reuse, R36 ;  /* 0x000000344c24723c */ /* 0x082fe20000041824 */
[----:B------:R-:W-:Y:S02]  /*193f0*/  MUFU.EX2 R174, R105 ;  /* 0x0000006900ae7308 */ /* 0x000fe40000000800 */
[--C-:B--2---:R-:W-:Y:S02]  /*19400*/  FFMA.FTZ R2, R59, c[0x0][0x2d0], -R96.reuse ;  /* 0x0000b4003b027a23 */ /* 0x104fe40000010860 */
[----:B------:R-:W-:Y:S03]  /*19410*/  FMUL.FTZ R59, R0, R175 ;  /* 0x000000af003b7220 */ /* 0x000fe60000410000 */
[C---:B------:R-:W-:Y:S03]  /*19420*/  HMMA.16816.F32.BF16 R40, R64.reuse, R52, R40 ;  /* 0x000000344028723c */ /* 0x040fe60000041828 */
[----:B------:R1:W2:Y:S04]  /*19430*/  MUFU.EX2 R140, R2 ;  /* 0x00000002008c7308 */ /* 0x0002a80000000800 */
[C---:B------:R-:W-:Y:S01]  /*19440*/  FMUL.FTZ R52, R3.reuse, R168 ;  /* 0x000000a803347220 */ /* 0x040fe20000410000 */
[-C--:B------:R-:W-:Y:S04]  /*19450*/  HMMA.16816.F32.BF16 R44, R64, R54.reuse, R44 ;  /* 0x00000036402c723c */ /* 0x080fe8000004182c */
[----:B------:R-:W-:Y:S01]  /*19460*/  FMUL.FTZ R53, R3, R169 ;  /* 0x000000a903357220 */ /* 0x000fe20000410000 */
[----:B------:R-:W-:Y:S03]  /*19470*/  MUFU.EX2 R168, R102 ;  /* 0x0000006600a87308 */ /* 0x000fe60000000800 */
[C---:B------:R-:W-:Y:S07]  /*19480*/  HMMA.16816.F32.BF16 R48, R76.reuse, R54, R48 ;  /* 0x000000364c30723c */ /* 0x040fee0000041830 */
[C---:B------:R-:W-:Y:S01]  /*19490*/  FMUL.FTZ R54, R69.reuse, R170 ;  /* 0x000000aa45367220 */ /* 0x040fe20000410000 */
[----:B------:R-:W-:Y:S01]  /*194a0*/  MUFU.EX2 R169, R101 ;  /* 0x0000006500a97308 */ /* 0x000fe20000000800 */
[----:B------:R-:W-:Y:S03]  /*194b0*/  FMUL.FTZ R55, R69, R171 ;  /* 0x000000ab45377220 */ /* 0x000fe60000410000 */
[----:B-1----:R-:W-:Y:S02]  /*194c0*/  FFMA.FTZ R2, R60, c[0x0][0x2d0], -R96 ;  /* 0x0000b4003c027a23 */ /* 0x002fe40000010860 */
[----:B--2---:R-:W-:Y:S02]  /*194d0*/  IMAD.MOV.U32 R155, RZ, RZ, R140 ;  /* 0x000000ffff9b7224 */ /* 0x004fe400078e008c */
[-C--:B---3--:R-:W-:Y:S02]  /*194e0*/  HMMA.16816.F32.BF16 R52, R76, R80.reuse, R52 ;  /* 0x000000504c34723c */ /* 0x088fe40000041834 */
[----:B------:R1:W-:Y:S01]  /*194f0*/  MUFU.EX2 R142, R2 ;  /* 0x00000002008e7308 */ /* 0x0003e20000000800 */
[----:B------:R-:W-:Y:S05]  /*19500*/  FMUL.FTZ R60, R68, R176 ;  /* 0x000000b0443c7220 */ /* 0x000fea0000410000 */
[C---:B------:R-:W-:Y:S04]  /*19510*/  HMMA.16816.F32.BF16 R56, R64.reuse, R80, R56 ;  /* 0x000000504038723c */ /* 0x040fe80000041838 */
[----:B------:R-:W-:Y:S03]  /*19520*/  MUFU.EX2 R101, R127 ;  /* 0x0000007f00657308 */ /* 0x000fe60000000800 */
[----:B----4-:R-:W-:Y:S02]  /*19530*/  F2FP.BF16.PACK_AB R80, R232, R133 ;  /* 0x00000085e850723e */ /* 0x010fe400000010ff */
[----:B------:R-:W-:Y:S03]  /*19540*/  F2FP.BF16.PACK_AB R81, R229, R242 ;  /* 0x000000f2e551723e */ /* 0x000fe600000010ff */
[--C-:B-1----:R-:W-:Y:S02]  /*19550*/  FFMA.FTZ R2, R61, c[0x0][0x2d0], -R75.reuse ;  /* 0x0000b4003d027a23 */ /* 0x102fe4000001084b */
[----:B------:R-:W-:Y:S02]  /*19560*/  FMUL.FTZ R61, R68, R177 ;  /* 0x000000b1443d7220 */ /* 0x000fe40000410000 */
[----:B------:R1:W2:Y:S02]  /*19570*/  MUFU.EX2 R143, R2 ;  /* 0x00000002008f7308 */ /* 0x0002a40000000800 */
[----:B-1----:R-:W-:Y:S02]  /*19580*/  FFMA.FTZ R2, R62, c[0x0][0x2d0], -R75 ;  /* 0x0000b4003e027a23 */ /* 0x002fe4000001084b */
[C---:B------:R-:W-:Y:S06]  /*19590*/  FMUL.FTZ R62, R0.reuse, R178 ;  /* 0x000000b2003e7220 */ /* 0x040fec0000410000 */
[----:B------:R1:W-:Y:S02]  /*195a0*/  MUFU.EX2 R146, R2 ;  /* 0x0000000200927308 */ /* 0x0003e40000000800 */
[--C-:B-1----:R-:W-:Y:S02]  /*195b0*/  FFMA.FTZ R2, R63, c[0x0][0x2d0], -R96.reuse ;  /* 0x0000b4003f027a23 */ /* 0x102fe40000010860 */
[----:B------:R-:W-:Y:S06]  /*195c0*/  FMUL.FTZ R63, R0, R179 ;  /* 0x000000b3003f7220 */ /* 0x000fec0000410000 */
[----:B------:R1:W-:Y:S01]  /*195d0*/  MUFU.EX2 R145, R2 ;  /* 0x0000000200917308 */ /* 0x0003e20000000800 */
[-C--:B------:R-:W-:Y:S07]  /*195e0*/  HMMA.16816.F32.BF16 R60, R64, R82.reuse, R60 ;  /* 0x00000052403c723c */ /* 0x080fee000004183c */
[----:B------:R-:W-:Y:S01]  /*195f0*/  FMUL.FTZ R64, R3, R180 ;  /* 0x000000b403407220 */ /* 0x000fe20000410000 */
[----:B------:R-:W-:Y:S01]  /*19600*/  F2FP.BF16.PACK_AB R180, R109, R110 ;  /* 0x0000006e6db4723e */ /* 0x000fe200000010ff */
[----:B------:R-:W-:Y:S03]  /*19610*/  FMUL.FTZ R65, R3, R181 ;  /* 0x000000b503417220 */ /* 0x000fe60000410000 */
[C---:B------:R-:W-:Y:S02]  /*19620*/  FMUL.FTZ R66, R69.reuse, R182 ;  /* 0x000000b645427220 */ /* 0x040fe40000410000 */
[----:B------:R-:W-:Y:S02]  /*19630*/  FMUL.FTZ R67, R69, R183 ;  /* 0x000000b745437220 */ /* 0x000fe40000410000 */
[----:B-1----:R-:W-:Y:S05]  /*19640*/  FFMA.FTZ R2, R86, c[0x0][0x2d0], -R96 ;  /* 0x0000b40056027a23 */ /* 0x002fea0000010860 */
[----:B------:R-:W-:Y:S01]  /*19650*/  HMMA.16816.F32.BF16 R64, R76, R82, R64 ;  /* 0x000000524c40723c */ /* 0x000fe20000041840 */
[----:B------:R-:W1:Y:S01]  /*19660*/  LDSM.16.MT88.4 R84, [R224+0x900] ;  /* 0x00090000e054783b */ /* 0x000e620000004200 */
[----:B------:R3:W-:Y:S05]  /*19670*/  MUFU.EX2 R147, R2 ;  /* 0x0000000200937308 */ /* 0x0007ea0000000800 */
[----:B------:R-:W-:Y:S02]  /*19680*/  F2FP.BF16.PACK_AB R76, R214, R135 ;  /* 0x00000087d64c723e */ /* 0x000fe400000010ff */
[----:B------:R-:W-:Y:S03]  /*19690*/  F2FP.BF16.PACK_AB R77, R228, R134 ;  /* 0x00000086e44d723e */ /* 0x000fe600000010ff */
[----:B------:R-:W-:Y:S02]  /*196a0*/  F2FP.BF16.PACK_AB R78, R237, R132 ;  /* 0x00000084ed4e723e */ /* 0x000fe400000010ff */
[----:B------:R-:W-:Y:S02]  /*196b0*/  F2FP.BF16.PACK_AB R79, R238, R231 ;  /* 0x000000e7ee4f723e */ /* 0x000fe400000010ff */
[----:B------:R-:W-:Y:S02]  /*196c0*/  F2FP.BF16.PACK_AB R82, R136, R235 ;  /* 0x000000eb8852723e */ /* 0x000fe400000010ff */
[----:B------:R-:W-:Y:S01]  /*196d0*/  F2FP.BF16.PACK_AB R83, R131, R236 ;  /* 0x000000ec8353723e */ /* 0x000fe200000010ff */
[--C-:B---3--:R-:W-:Y:S04]  /*196e0*/  FFMA.FTZ R2, R88, c[0x0][0x2d0], -R97.reuse ;  /* 0x0000b40058027a23 */ /* 0x108fe80000010861 */
[----:B------:R3:W-:Y:S01]  /*196f0*/  MUFU.EX2 R153, R2 ;  /* 0x0000000200997308 */ /* 0x0007e20000000800 */
[-C--:B-1----:R-:W-:Y:S08]  /*19700*/  HMMA.16816.F32.BF16 R4, R76, R84.reuse, R4 ;  /* 0x000000544c04723c */ /* 0x082ff00000041804 */
[C---:B------:R-:W-:Y:S04]  /*19710*/  HMMA.16816.F32.BF16 R8, R80.reuse, R84, R8 ;  /* 0x000000545008723c */ /* 0x040fe80000041808 */
[----:B---3--:R-:W-:Y:S02]  /*19720*/  FFMA.FTZ R2, R89, c[0x0][0x2d0], -R97 ;  /* 0x0000b40059027a23 */ /* 0x008fe40000010861 */
[----:B------:R-:W1:Y:S02]  /*19730*/  LDSM.16.MT88.4 R88, [R227+0x900] ;  /* 0x00090000e358783b */ /* 0x000e640000004200 */
[-C--:B------:R-:W-:Y:S01]  /*19740*/  HMMA.16816.F32.BF16 R12, R80, R86.reuse, R12 ;  /* 0x00000056500c723c */ /* 0x080fe2000004180c */
[----:B------:R3:W-:Y:S03]  /*19750*/  MUFU.EX2 R159, R2 ;  /* 0x00000002009f7308 */ /* 0x0007e60000000800 */
[--C-:B------:R-:W-:Y:S04]  /*19760*/  FFMA.FTZ R84, R217, c[0x0][0x2d0], -R100.reuse ;  /* 0x0000b400d9547a23 */ /* 0x100fe80000010864 */
[C---:B------:R-:W-:Y:S03]  /*19770*/  HMMA.16816.F32.BF16 R16, R76.reuse, R86, R16 ;  /* 0x000000564c10723c */ /* 0x040fe60000041810 */
[----:B------:R4:W-:Y:S01]  /*19780*/  MUFU.EX2 R156, R84 ;  /* 0x00000054009c7308 */ /* 0x0009e20000000800 */
[--C-:B---3--:R-:W-:Y:S09]  /*19790*/  FFMA.FTZ R2, R202, c[0x0][0x2d0], -R100.reuse ;  /* 0x0000b400ca027a23 */ /* 0x108ff20000010864 */
[----:B------:R3:W-:Y:S01]  /*197a0*/  MUFU.EX2 R152, R2 ;  /* 0x0000000200987308 */ /* 0x0007e20000000800 */
[----:B----4-:R-:W4:Y:S01]  /*197b0*/  LDSM.16.MT88.4 R84, [R226+0x900] ;  /* 0x00090000e254783b */ /* 0x010f220000004200 */
[-C--:B-1----:R-:W-:Y:S08]  /*197c0*/  HMMA.16816.F32.BF16 R20, R76, R88.reuse, R20 ;  /* 0x000000584c14723c */ /* 0x082ff00000041814 */
[C---:B------:R-:W-:Y:S04]  /*197d0*/  HMMA.16816.F32.BF16 R24, R80.reuse, R88, R24 ;  /* 0x000000585018723c */ /* 0x040fe80000041818 */
[--C-:B---3--:R-:W-:Y:S04]  /*197e0*/  FFMA.FTZ R2, R203, c[0x0][0x2d0], -R100.reuse ;  /* 0x0000b400cb027a23 */ /* 0x108fe80000010864 */
[-C--:B------:R-:W-:Y:S01]  /*197f0*/  HMMA.16816.F32.BF16 R28, R80, R90.reuse, R28 ;  /* 0x0000005a501c723c */ /* 0x080fe2000004181c */
[----:B------:R1:W-:Y:S03]  /*19800*/  MUFU.EX2 R158, R2 ;  /* 0x00000002009e7308 */ /* 0x0003e60000000800 */
[----:B------:R-:W-:Y:S01]  /*19810*/  FFMA.FTZ R88, R220, c[0x0][0x2d0], -R75 ;  /* 0x0000b400dc587a23 */ /* 0x000fe2000001084b */
[----:B--2---:R-:W-:Y:S03]  /*19820*/  MOV R220, R143 ;  /* 0x0000008f00dc7202 */ /* 0x004fe60000000f00 */
[C---:B------:R-:W-:Y:S08]  /*19830*/  HMMA.16816.F32.BF16 R32, R76.reuse, R90, R32 ;  /* 0x0000005a4c20723c */ /* 0x040ff00000041820 */
[-C--:B------:R-:W-:Y:S08]  /*19840*/  HMMA.16816.F32.BF16 R36, R76, R92.reuse, R36 ;  /* 0x0000005c4c24723c */ /* 0x080ff00000041824 */
[C---:B------:R-:W-:Y:S04]  /*19850*/  HMMA.16816.F32.BF16 R40, R80.reuse, R92, R40 ;  /* 0x0000005c5028723c */ /* 0x040fe80000041828 */
[--C-:B-1----:R-:W-:Y:S04]  /*19860*/  FFMA.FTZ R2, R207, c[0x0][0x2d0], -R97.reuse ;  /* 0x0000b400cf027a23 */ /* 0x102fe80000010861 */
[-C--:B------:R-:W-:Y:S01]  /*19870*/  HMMA.16816.F32.BF16 R44, R80, R94.reuse, R44 ;  /* 0x0000005e502c723c */ /* 0x080fe2000004182c */
[----:B------:R1:W-:Y:S07]  /*19880*/  MUFU.EX2 R157, R2 ;  /* 0x00000002009d7308 */ /* 0x0003ee0000000800 */
[C---:B------:R-:W-:Y:S01]  /*19890*/  HMMA.16816.F32.BF16 R48, R76.reuse, R94, R48 ;  /* 0x0000005e4c30723c */ /* 0x040fe20000041830 */
[----:B------:R-:W-:Y:S07]  /*198a0*/  LDSM.16.MT88.4 R92, [R227+0x1100] ;  /* 0x00110000e35c783b */ /* 0x000fee0000004200 */
[-C--:B----4-:R-:W-:Y:S08]  /*198b0*/  HMMA.16816.F32.BF16 R52, R76, R84.reuse, R52 ;  /* 0x000000544c34723c */ /* 0x090ff00000041834 */
[C---:B------:R-:W-:Y:S04]  /*198c0*/  HMMA.16816.F32.BF16 R56, R80.reuse, R84, R56 ;  /* 0x000000545038723c */ /* 0x040fe80000041838 */
[--C-:B-1----:R-:W-:Y:S02]  /*198d0*/  FFMA.FTZ R2, R211, c[0x0][0x2d0], -R97.reuse ;  /* 0x0000b400d3027a23 */ /* 0x102fe40000010861 */
[----:B------:R1:W-:Y:S02]  /*198e0*/  MUFU.EX2 R211, R88 ;  /* 0x0000005800d37308 */ /* 0x0003e40000000800 */
[-C--:B------:R-:W-:Y:S01]  /*198f0*/  HMMA.16816.F32.BF16 R60, R80, R86.reuse, R60 ;  /* 0x00000056503c723c */ /* 0x080fe2000004183c */
[----:B------:R-:W2:Y:S04]  /*19900*/  LDL.LU R82, [R1+0x48] ;  /* 0x0000480001527983 */ /* 0x000ea80000300800 */
[----:B------:R-:W2:Y:S02]  /*19910*/  LDL.LU R140, [R1+0x54] ;  /* 0x00005400018c7983 */ /* 0x000ea40000300800 */
[----:B------:R-:W-:Y:S01]  /*19920*/  FFMA.FTZ R80, R154, c[0x0][0x2d0], -R100 ;  /* 0x0000b4009a507a23 */ /* 0x000fe20000010864 */
[----:B------:R-:W-:Y:S01]  /*19930*/  HMMA.16816.F32.BF16 R64, R76, R86, R64 ;  /* 0x000000564c40723c */ /* 0x000fe20000041840 */
[----:B------:R4:W4:Y:S01]  /*19940*/  MUFU.EX2 R148, R2 ;  /* 0x0000000200947308 */ /* 0x0009220000000800 */
[----:B------:R-:W-:Y:S02]  /*19950*/  LDSM.16.MT88.4 R84, [R225+0x1100] ;  /* 0x00110000e154783b */ /* 0x000fe40000004200 */
[--C-:B------:R-:W-:Y:S01]  /*19960*/  FFMA.FTZ R81, R144, c[0x0][0x2d0], -R97.reuse ;  /* 0x0000b40090517a23 */ /* 0x100fe20000010861 */
[----:B------:R-:W-:Y:S01]  /*19970*/  MOV R154, R141 ;  /* 0x0000008d009a7202 */ /* 0x000fe20000000f00 */
[----:B------:R-:W-:Y:S01]  /*19980*/  IMAD.MOV.U32 R144, RZ, RZ, R124 ;  /* 0x000000ffff907224 */ /* 0x000fe200078e007c */
[----:B------:R-:W-:Y:S01]  /*19990*/  F2FP.BF16.PACK_AB R76, R119, R239 ;  /* 0x000000ef774c723e */ /* 0x000fe200000010ff */
[--C-:B------:R-:W-:Y:S01]  /*199a0*/  FFMA.FTZ R124, R186, c[0x0][0x2d0], -R100.reuse ;  /* 0x0000b400ba7c7a23 */ /* 0x100fe20000010864 */
[----:B------:R-:W-:Y:S02]  /*199b0*/  F2FP.BF16.PACK_AB R77, R230, R240 ;  /* 0x000000f0e64d723e */ /* 0x000fe400000010ff */
[----:B------:R4:W-:Y:S01]  /*199c0*/  MUFU.EX2 R192, R80 ;  /* 0x0000005000c07308 */ /* 0x0009e20000000800 */
[----:B------:R-:W-:Y:S01]  /*199d0*/  F2FP.BF16.PACK_AB R79, R244, R213 ;  /* 0x000000d5f44f723e */ /* 0x000fe200000010ff */
[----:B-1----:R-:W1:Y:S08]  /*199e0*/  LDSM.16.MT88.4 R88, [R224+0x1100] ;  /* 0x00110000e058783b */ /* 0x002e700000004200 */
[----:B------:R-:W-:Y:S01]  /*199f0*/  MUFU.EX2 R186, R107 ;  /* 0x0000006b00ba7308 */ /* 0x000fe20000000800 */
[----:B----4-:R-:W-:Y:S01]  /*19a00*/  FFMA.FTZ R2, R219, c[0x0][0x2d0], -R100 ;  /* 0x0000b400db027a23 */ /* 0x010fe20000010864 */
[----:B------:R-:W-:Y:S08]  /*19a10*/  MOV R219, R148 ;  /* 0x0000009400db7202 */ /* 0x000ff00000000f00 */
[----:B------:R4:W-:Y:S01]  /*19a20*/  MUFU.EX2 R163, R2 ;  /* 0x0000000200a37308 */ /* 0x0009e20000000800 */
[--C-:B------:R-:W-:Y:S02]  /*19a30*/  FFMA.FTZ R80, R130, c[0x0][0x2d0], -R97.reuse ;  /* 0x0000b40082507a23 */ /* 0x100fe40000010861 */
[----:B------:R-:W-:Y:S07]  /*19a40*/  FFMA.FTZ R130, R98, c[0x0][0x2d0], -R97 ;  /* 0x0000b40062827a23 */ /* 0x000fee0000010861 */
[----:B------:R1:W-:Y:S10]  /*19a50*/  MUFU.EX2 R171, R80 ;  /* 0x0000005000ab7308 */ /* 0x0003f40000000800 */
[----:B------:R-:W-:Y:S01]  /*19a60*/  MUFU.EX2 R107, R212 ;  /* 0x000000d4006b7308 */ /* 0x000fe20000000800 */
[--C-:B----4-:R-:W-:Y:S09]  /*19a70*/  FFMA.FTZ R2, R218, c[0x0][0x2d0], -R75.reuse ;  /* 0x0000b400da027a23 */ /* 0x110ff2000001084b */
[----:B------:R4:W-:Y:S01]  /*19a80*/  MUFU.EX2 R162, R2 ;  /* 0x0000000200a27308 */ /* 0x0009e20000000800 */
[----:B-1----:R-:W-:Y:S01]  /*19a90*/  F2FP.BF16.PACK_AB R80, R144, R233 ;  /* 0x000000e99050723e */ /* 0x002fe200000010ff */
[----:B----4-:R-:W-:Y:S02]  /*19aa0*/  FFMA.FTZ R2, R221, c[0x0][0x2d0], -R75 ;  /* 0x0000b400dd027a23 */ /* 0x010fe4000001084b */
[----:B------:R-:W-:Y:S06]  /*19ab0*/  IMAD.MOV.U32 R221, RZ, RZ, R147 ;  /* 0x000000ffffdd7224 */ /* 0x000fec00078e0093 */
[----:B------:R1:W-:Y:S02]  /*19ac0*/  MUFU.EX2 R218, R2 ;  /* 0x0000000200da7308 */ /* 0x0003e40000000800 */
[--C-:B-1----:R-:W-:Y:S01]  /*19ad0*/  FFMA.FTZ R2, R247, c[0x0][0x2d0], -R96.reuse ;  /* 0x0000b400f7027a23 */ /* 0x102fe20000010860 */
[----:B------:R-:W-:Y:S07]  /*19ae0*/  MOV R247, R146 ;  /* 0x0000009200f77202 */ /* 0x000fee0000000f00 */
[----:B------:R1:W-:Y:S02]  /*19af0*/  MUFU.EX2 R161, R2 ;  /* 0x0000000200a17308 */ /* 0x0003e40000000800 */
[----:B-1----:R-:W-:Y:S02]  /*19b00*/  FFMA.FTZ R2, R248, c[0x0][0x2d0], -R96 ;  /* 0x0000b400f8027a23 */ /* 0x002fe40000010860 */
[----:B------:R-:W-:Y:S06]  /*19b10*/  IMAD.MOV.U32 R248, RZ, RZ, R145 ;  /* 0x000000fffff87224 */ /* 0x000fec00078e0091 */
[----:B------:R1:W-:Y:S02]  /*19b20*/  MUFU.EX2 R217, R2 ;  /* 0x0000000200d97308 */ /* 0x0003e40000000800 */
[--C-:B-1----:R-:W-:Y:S02]  /*19b30*/  FFMA.FTZ R2, R222, c[0x0][0x2d0], -R75.reuse ;  /* 0x0000b400de027a23 */ /* 0x102fe4000001084b */
[----:B------:R-:W-:Y:S06]  /*19b40*/  FFMA.FTZ R75, R210, c[0x0][0x2d0], -R75 ;  /* 0x0000b400d24b7a23 */ /* 0x000fec000001084b */
[----:B------:R1:W-:Y:S01]  /*19b50*/  MUFU.EX2 R207, R2 ;  /* 0x0000000200cf7308 */ /* 0x0003e20000000800 */
[----:B------:R-:W-:Y:S01]  /*19b60*/  IMAD.MOV.U32 R210, RZ, RZ, R137 ;  /* 0x000000ffffd27224 */ /* 0x000fe200078e0089 */
[----:B------:R-:W-:Y:S01]  /*19b70*/  MOV R137, R118 ;  /* 0x0000007600897202 */ /* 0x000fe20000000f00 */
[----:B------:R-:W-:Y:S02]  /*19b80*/  FFMA.FTZ R118, R187, c[0x0][0x2d0], -R100 ;  /* 0x0000b400bb767a23 */ /* 0x000fe40000010864 */
[----:B------:R-:W-:Y:S01]  /*19b90*/  IMAD.MOV.U32 R222, RZ, RZ, R142 ;  /* 0x000000ffffde7224 */ /* 0x000fe200078e008e */
[----:B------:R-:W-:Y:S04]  /*19ba0*/  F2FP.BF16.PACK_AB R78, R245, R210 ;  /* 0x000000d2f54e723e */ /* 0x000fe800000010ff */
[----:B------:R-:W4:Y:S03]  /*19bb0*/  MUFU.EX2 R105, R75 ;  /* 0x0000004b00697308 */ /* 0x000f260000000800 */
[-C--:B------:R-:W-:Y:S07]  /*19bc0*/  HMMA.16816.F32.BF16 R4, R76, R88.reuse, R4 ;  /* 0x000000584c04723c */ /* 0x080fee0000041804 */
[----:B------:R-:W-:Y:S01]  /*19bd0*/  MUFU.EX2 R187, R106 ;  /* 0x0000006a00bb7308 */ /* 0x000fe20000000800 */
[--C-:B-1----:R-:W-:Y:S01]  /*19be0*/  FFMA.FTZ R2, R243, c[0x0][0x2d0], -R96.reuse ;  /* 0x0000b400f3027a23 */ /* 0x102fe20000010860 */
[----:B------:R-:W-:Y:S02]  /*19bf0*/  MOV R243, R139 ;  /* 0x0000008b00f37202 */ /* 0x000fe40000000f00 */
[----:B------:R-:W3:Y:S06]  /*19c00*/  LDL.LU R139, [R1+0x50] ;  /* 0x00005000018b7983 */ /* 0x000eec0000300800 */
[----:B------:R1:W-:Y:S01]  /*19c10*/  MUFU.EX2 R203, R2 ;  /* 0x0000000200cb7308 */ /* 0x0003e20000000800 */
[----:B----4-:R-:W-:Y:S09]  /*19c20*/  F2FP.BF16.PACK_AB R182, R105, R107 ;  /* 0x0000006b69b6723e */ /* 0x010ff200000010ff */
[----:B------:R-:W4:Y:S01]  /*19c30*/  MUFU.EX2 R106, R195 ;  /* 0x000000c3006a7308 */ /* 0x000f220000000800 */
[--C-:B-1----:R-:W-:Y:S02]  /*19c40*/  FFMA.FTZ R2, R103, c[0x0][0x2d0], -R96.reuse ;  /* 0x0000b40067027a23 */ /* 0x102fe40000010860 */
[----:B------:R-:W-:Y:S07]  /*19c50*/  FFMA.FTZ R103, R208, c[0x0][0x2d0], -R96 ;  /* 0x0000b400d0677a23 */ /* 0x000fee0000010860 */
[----:B------:R1:W-:Y:S01]  /*19c60*/  MUFU.EX2 R202, R2 ;  /* 0x0000000200ca7308 */ /* 0x0003e20000000800 */
[----:B----4-:R-:W-:Y:S09]  /*19c70*/  F2FP.BF16.PACK_AB R181, R106, R108 ;  /* 0x0000006c6ab5723e */ /* 0x010ff200000010ff */
[----:B------:R-:W-:Y:S10]  /*19c80*/  MUFU.EX2 R175, R103 ;  /* 0x0000006700af7308 */ /* 0x000ff40000000800 */
[----:B------:R-:W-:Y:S01]  /*19c90*/  MUFU.EX2 R103, R123 ;  /* 0x0000007b00677308 */ /* 0x000fe20000000800 */
[--C-:B-1----:R-:W-:Y:S01]  /*19ca0*/  FFMA.FTZ R2, R250, c[0x0][0x2d0], -R97.reuse ;  /* 0x0000b400fa027a23 */ /* 0x102fe20000010861 */
[----:B------:R-:W-:Y:S01]  /*19cb0*/  MOV R250, R129 ;  /* 0x0000008100fa7202 */ /* 0x000fe20000000f00 */
[--C-:B------:R-:W-:Y:S03]  /*19cc0*/  FFMA.FTZ R129, R99, c[0x0][0x2d0], -R97.reuse ;  /* 0x0000b40063817a23 */ /* 0x100fe60000010861 */
[----:B------:R-:W-:Y:S04]  /*19cd0*/  F2FP.BF16.PACK_AB R83, R250, R216 ;  /* 0x000000d8fa53723e */ /* 0x000fe800000010ff */
[----:B------:R1:W-:Y:S02]  /*19ce0*/  MUFU.EX2 R160, R2 ;  /* 0x0000000200a07308 */ /* 0x0003e40000000800 */
[--C-:B-1----:R-:W-:Y:S01]  /*19cf0*/  FFMA.FTZ R2, R251, c[0x0][0x2d0], -R97.reuse ;  /* 0x0000b400fb027a23 */ /* 0x102fe20000010861 */
[----:B------:R-:W-:Y:S01]  /*19d00*/  MOV R251, R125 ;  /* 0x0000007d00fb7202 */ /* 0x000fe20000000f00 */
[----:B------:R-:W-:Y:S06]  /*19d10*/  FFMA.FTZ R125, R111, c[0x0][0x2d0], -R97 ;  /* 0x0000b4006f7d7a23 */ /* 0x000fec0000010861 */
[----:B------:R1:W-:Y:S01]  /*19d20*/  MUFU.EX2 R198, R2 ;  /* 0x0000000200c67308 */ /* 0x0003e20000000800 */
[----:B------:R-:W-:Y:S01]  /*19d30*/  FFMA.FTZ R111, R190, c[0x0][0x2d0], -R100 ;  /* 0x0000b400be6f7a23 */ /* 0x000fe20000010864 */
[----:B------:R-:W4:Y:S01]  /*19d40*/  LDSM.16.MT88.4 R96, [R226+0x1100] ;  /* 0x00110000e260783b */ /* 0x000f220000004200 */
[----:B--2---:R-:W-:Y:S01]  /*19d50*/  FFMA.FTZ R3, R3, R82, R189 ;  /* 0x0000005203037223 */ /* 0x004fe200000100bd */
[----:B------:R-:W-:Y:S01]  /*19d60*/  F2FP.BF16.PACK_AB R82, R246, R215 ;  /* 0x000000d7f652723e */ /* 0x000fe200000010ff */
[----:B------:R-:W-:Y:S05]  /*19d70*/  FFMA.FTZ R69, R69, R140, R206 ;  /* 0x0000008c45457223 */ /* 0x000fea00000100ce */
[----:B------:R2:W-:Y:S10]  /*19d80*/  MUFU.EX2 R190, R81 ;  /* 0x0000005100be7308 */ /* 0x0005f40000000800 */
[----:B------:R-:W4:Y:S01]  /*19d90*/  MUFU.EX2 R102, R125 ;  /* 0x0000007d00667308 */ /* 0x000f220000000800 */
[--C-:B-1----:R-:W-:Y:S02]  /*19da0*/  FFMA.FTZ R2, R151, c[0x0][0x2d0], -R100.reuse ;  /* 0x0000b40097027a23 */ /* 0x102fe40000010864 */
[----:B------:R-:W-:Y:S07]  /*19db0*/  LDSM.16.MT88.4 R148, [R227+0x3100] ;  /* 0x00310000e394783b */ /* 0x000fee0000004200 */
[----:B------:R1:W-:Y:S01]  /*19dc0*/  MUFU.EX2 R191, R2 ;  /* 0x0000000200bf7308 */ /* 0x0003e20000000800 */
[----:B--2---:R-:W-:Y:S07]  /*19dd0*/  F2FP.BF16.PACK_AB R81, R251, R234 ;  /* 0x000000eafb51723e */ /* 0x004fee00000010ff */
[C---:B------:R-:W-:Y:S04]  /*19de0*/  HMMA.16816.F32.BF16 R8, R80.reuse, R88, R8 ;  /* 0x000000585008723c */ /* 0x040fe80000041808 */
[----:B----4-:R-:W-:Y:S04]  /*19df0*/  F2FP.BF16.PACK_AB R176, R101, R102 ;  /* 0x0000006665b0723e */ /* 0x010fe800000010ff */
[-C--:B------:R-:W-:Y:S04]  /*19e00*/  HMMA.16816.F32.BF16 R12, R80, R90.reuse, R12 ;  /* 0x0000005a500c723c */ /* 0x080fe8000004180c */
[--C-:B-1----:R-:W-:Y:S02]  /*19e10*/  FFMA.FTZ R2, R116, c[0x0][0x2d0], -R100.reuse ;  /* 0x0000b40074027a23 */ /* 0x102fe40000010864 */
[--C-:B------:R-:W-:Y:S02]  /*19e20*/  FFMA.FTZ R116, R188, c[0x0][0x2d0], -R100.reuse ;  /* 0x0000b400bc747a23 */ /* 0x100fe40000010864 */
[C---:B------:R-:W-:Y:S01]  /*19e30*/  HMMA.16816.F32.BF16 R16, R76.reuse, R90, R16 ;  /* 0x0000005a4c10723c */ /* 0x040fe20000041810 */
[----:B------:R-:W1:Y:S01]  /*19e40*/  LDSM.16.MT88.4 R88, [R224+0x1900] ;  /* 0x00190000e058783b */ /* 0x000e620000004200 */
[----:B------:R-:W-:Y:S02]  /*19e50*/  MUFU.EX2 R170, R2 ;  /* 0x0000000200aa7308 */ /* 0x000fe40000000800 */
[----:B------:R-:W-:Y:S04]  /*19e60*/  FFMA.FTZ R100, R70, c[0x0][0x2d0], -R100 ;  /* 0x0000b40046647a23 */ /* 0x000fe80000010864 */
[-C--:B------:R-:W-:Y:S01]  /*19e70*/  HMMA.16816.F32.BF16 R20, R76, R92.reuse, R20 ;  /* 0x0000005c4c14723c */ /* 0x080fe20000041814 */
[----:B------:R-:W2:Y:S03]  /*19e80*/  LDL.LU R70, [R1+0x4c] ;  /* 0x00004c0001467983 */ /* 0x000ea60000300800 */
[----:B------:R-:W-:Y:S04]  /*19e90*/  MUFU.EX2 R112, R116 ;  /* 0x0000007400707308 */ /* 0x000fe80000000800 */
[C---:B------:R-:W-:Y:S06]  /*19ea0*/  HMMA.16816.F32.BF16 R24, R80.reuse, R92, R24 ;  /* 0x0000005c5018723c */ /* 0x040fec0000041818 */
[----:B------:R-:W-:Y:S02]  /*19eb0*/  MUFU.EX2 R100, R100 ;  /* 0x0000006400647308 */ /* 0x000fe40000000800 */
[-C--:B------:R-:W-:Y:S08]  /*19ec0*/  HMMA.16816.F32.BF16 R28, R80, R94.reuse, R28 ;  /* 0x0000005e501c723c */ /* 0x080ff0000004181c */
[C---:B------:R-:W-:Y:S01]  /*19ed0*/  HMMA.16816.F32.BF16 R32, R76.reuse, R94, R32 ;  /* 0x0000005e4c20723c */ /* 0x040fe20000041820 */
[----:B------:R-:W-:Y:S01]  /*19ee0*/  LDSM.16.MT88.4 R92, [R225+0x1900] ;  /* 0x00190000e15c783b */ /* 0x000fe20000004200 */
[----:B------:R-:W-:Y:S06]  /*19ef0*/  MUFU.EX2 R188, R104 ;  /* 0x0000006800bc7308 */ /* 0x000fec0000000800 */
[-C--:B------:R-:W-:Y:S04]  /*19f00*/  HMMA.16816.F32.BF16 R36, R76, R84.reuse, R36 ;  /* 0x000000544c24723c */ /* 0x080fe80000041824 */
[----:B------:R-:W4:Y:S04]  /*19f10*/  MUFU.EX2 R104, R194 ;  /* 0x000000c200687308 */ /* 0x000f280000000800 */
[C---:B------:R-:W-:Y:S08]  /*19f20*/  HMMA.16816.F32.BF16 R40, R80.reuse, R84, R40 ;  /* 0x000000545028723c */ /* 0x040ff00000041828 */
[-C--:B------:R-:W-:Y:S08]  /*19f30*/  HMMA.16816.F32.BF16 R44, R80, R86.reuse, R44 ;  /* 0x00000056502c723c */ /* 0x080ff0000004182c */
[C---:B------:R-:W-:Y:S01]  /*19f40*/  HMMA.16816.F32.BF16 R48, R76.reuse, R86, R48 ;  /* 0x000000564c30723c */ /* 0x040fe20000041830 */
[----:B------:R-:W1:Y:S03]  /*19f50*/  LDSM.16.MT88.4 R84, [R227+0x1900] ;  /* 0x00190000e354783b */ /* 0x000e660000004200 */
[----:B----4-:R-:W-:Y:S04]  /*19f60*/  F2FP.BF16.PACK_AB R183, R103, R104 ;  /* 0x0000006867b7723e */ /* 0x010fe800000010ff */
        /* <DEDUP_REMOVED lines=12> */
[----:B------:R-:W-:Y:S05]  /*1a030*/  F2FP.BF16.PACK_AB R83, R163, R156 ;  /* 0x0000009ca353723e */ /* 0x000fea00000010ff */
[-C--:B-1----:R-:W-:Y:S08]  /*1a040*/  HMMA.16816.F32.BF16 R4, R76, R88.reuse, R4 ;  /* 0x000000584c04723c */ /* 0x082ff00000041804 */
[C---:B------:R-:W-:Y:S08]  /*1a050*/  HMMA.16816.F32.BF16 R8, R80.reuse, R88, R8 ;  /* 0x000000585008723c */ /* 0x040ff00000041808 */
[-C--:B------:R-:W-:Y:S08]  /*1a060*/  HMMA.16816.F32.BF16 R12, R80, R90.reuse, R12 ;  /* 0x0000005a500c723c */ /* 0x080ff0000004180c */
[C---:B------:R-:W-:Y:S01]  /*1a070*/  HMMA.16816.F32.BF16 R16, R76.reuse, R90, R16 ;  /* 0x0000005a4c10723c */ /* 0x040fe20000041810 */
[----:B------:R-:W-:Y:S07]  /*1a080*/  LDSM.16.MT88.4 R88, [R227+0x2100] ;  /* 0x00210000e358783b */ /* 0x000fee0000004200 */
[-C--:B------:R-:W-:Y:S04]  /*1a090*/  HMMA.16816.F32.BF16 R20, R76, R84.reuse, R20 ;  /* 0x000000544c14723c */ /* 0x080fe80000041814 */
[----:B---3--:R-:W-:Y:S02]  /*1a0a0*/  FFMA.FTZ R68, R68, R139, R197 ;  /* 0x0000008b44447223 */ /* 0x008fe400000100c5 */
[----:B------:R-:W-:Y:S02]  /*1a0b0*/  IMAD.MOV.U32 R139, RZ, RZ, R117 ;  /* 0x000000ffff8b7224 */ /* 0x000fe400078e0075 */
[C---:B------:R-:W-:Y:S01]  /*1a0c0*/  HMMA.16816.F32.BF16 R24, R80.reuse, R84, R24 ;  /* 0x000000545018723c */ /* 0x040fe20000041818 */
[----:B------:R-:W-:Y:S07]  /*1a0d0*/  MUFU.EX2 R117, R111 ;  /* 0x0000006f00757308 */ /* 0x000fee0000000800 */
[-C--:B------:R-:W-:Y:S03]  /*1a0e0*/  HMMA.16816.F32.BF16 R28, R80, R86.reuse, R28 ;  /* 0x00000056501c723c */ /* 0x080fe6000004181c */
[----:B------:R1:W-:Y:S05]  /*1a0f0*/  MUFU.EX2 R111, R118 ;  /* 0x00000076006f7308 */ /* 0x0003ea0000000800 */
[C---:B------:R-:W-:Y:S01]  /*1a100*/  HMMA.16816.F32.BF16 R32, R76.reuse, R86, R32 ;  /* 0x000000564c20723c */ /* 0x040fe20000041820 */
[----:B------:R-:W3:Y:S07]  /*1a110*/  LDSM.16.MT88.4 R84, [R224+0x2100] ;  /* 0x00210000e054783b */ /* 0x000eee0000004200 */
[-C--:B------:R-:W-:Y:S08]  /*1a120*/  HMMA.16816.F32.BF16 R36, R76, R92.reuse, R36 ;  /* 0x0000005c4c24723c */ /* 0x080ff00000041824 */
[C---:B------:R-:W-:Y:S04]  /*1a130*/  HMMA.16816.F32.BF16 R40, R80.reuse, R92, R40 ;  /* 0x0000005c5028723c */ /* 0x040fe80000041828 */
[----:B-1----:R-:W-:Y:S04]  /*1a140*/  IMAD.MOV.U32 R118, RZ, RZ, R71 ;  /* 0x000000ffff767224 */ /* 0x002fe800078e0047 */
[-C--:B------:R-:W-:Y:S08]  /*1a150*/  HMMA.16816.F32.BF16 R44, R80, R94.reuse, R44 ;  /* 0x0000005e502c723c */ /* 0x080ff0000004182c */
[C---:B------:R-:W-:Y:S01]  /*1a160*/  HMMA.16816.F32.BF16 R48, R76.reuse, R94, R48 ;  /* 0x0000005e4c30723c */ /* 0x040fe20000041830 */
[----:B------:R-:W1:Y:S07]  /*1a170*/  LDSM.16.MT88.4 R92, [R225+0x2100] ;  /* 0x00210000e15c783b */ /* 0x000e6e0000004200 */
[-C--:B----4-:R-:W-:Y:S08]  /*1a180*/  HMMA.16816.F32.BF16 R52, R76, R96.reuse, R52 ;  /* 0x000000604c34723c */ /* 0x090ff00000041834 */
        /* <DEDUP_REMOVED lines=12> */
[-C--:B---3--:R-:W-:Y:S08]  /*1a250*/  HMMA.16816.F32.BF16 R4, R76, R84.reuse, R4 ;  /* 0x000000544c04723c */ /* 0x088ff00000041804 */
[C---:B------:R-:W-:Y:S08]  /*1a260*/  HMMA.16816.F32.BF16 R8, R80.reuse, R84, R8 ;  /* 0x000000545008723c */ /* 0x040ff00000041808 */
[-C--:B------:R-:W-:Y:S08]  /*1a270*/  HMMA.16816.F32.BF16 R12, R80, R86.reuse, R12 ;  /* 0x00000056500c723c */ /* 0x080ff0000004180c */
[C---:B------:R-:W-:Y:S01]  /*1a280*/  HMMA.16816.F32.BF16 R16, R76.reuse, R86, R16 ;  /* 0x000000564c10723c */ /* 0x040fe20000041810 */
[----:B------:R-:W3:Y:S07]  /*1a290*/  LDSM.16.MT88.4 R84, [R224+0x2900] ;  /* 0x00290000e054783b */ /* 0x000eee0000004200 */
[-C--:B------:R-:W-:Y:S08]  /*1a2a0*/  HMMA.16816.F32.BF16 R20, R76, R88.reuse, R20 ;  /* 0x000000584c14723c */ /* 0x080ff00000041814 */
[C---:B------:R-:W-:Y:S04]  /*1a2b0*/  HMMA.16816.F32.BF16 R24, R80.reuse, R88, R24 ;  /* 0x000000585018723c */ /* 0x040fe80000041818 */
[----:B--2---:R-:W-:Y:S04]  /*1a2c0*/  FFMA.FTZ R2, R0, R70, R193 ;  /* 0x0000004600027223 */ /* 0x004fe800000100c1 */
[-C--:B------:R-:W-:Y:S04]  /*1a2d0*/  HMMA.16816.F32.BF16 R28, R80, R90.reuse, R28 ;  /* 0x0000005a501c723c */ /* 0x080fe8000004181c */
[----:B------:R-:W-:Y:S02]  /*1a2e0*/  FADD.FTZ R70, R209, R69 ;  /* 0x00000045d1467221 */ /* 0x000fe40000010000 */
[----:B------:R-:W-:Y:S02]  /*1a2f0*/  FADD.FTZ R69, R196, R68 ;  /* 0x00000044c4457221 */ /* 0x000fe40000010000 */
[C---:B------:R-:W-:Y:S01]  /*1a300*/  HMMA.16816.F32.BF16 R32, R76.reuse, R90, R32 ;  /* 0x0000005a4c20723c */ /* 0x040fe20000041820 */
[----:B------:R-:W3:Y:S03]  /*1a310*/  LDSM.16.MT88.4 R88, [R227+0x2900] ;  /* 0x00290000e358783b */ /* 0x000ee60000004200 */
[----:B------:R-:W-:Y:S02]  /*1a320*/  FADD.FTZ R0, R223, R3 ;  /* 0x00000003df007221 */ /* 0x000fe40000010000 */
[----:B------:R-:W-:Y:S02]  /*1a330*/  FADD.FTZ R68, R199, R2 ;  /* 0x00000002c7447221 */ /* 0x000fe40000010000 */
[-C--:B-1----:R-:W-:Y:S04]  /*1a340*/  HMMA.16816.F32.BF16 R36, R76, R92.reuse, R36 ;  /* 0x0000005c4c24723c */ /* 0x082fe80000041824 */
[----:B------:R-:W-:Y:S02]  /*1a350*/  FADD.FTZ R2, R139, R70 ;  /* 0x000000468b027221 */ /* 0x000fe40000010000 */
[----:B------:R-:W-:Y:S01]  /*1a360*/  FADD.FTZ R3, R249, R0 ;  /* 0x00000000f9037221 */ /* 0x000fe20000010000 */
[----:B------:R-:W1:Y:S01]  /*1a370*/  MUFU.EX2 R70, R128 ;  /* 0x0000008000467308 */ /* 0x000e620000000800 */
[C---:B------:R-:W-:Y:S04]  /*1a380*/  HMMA.16816.F32.BF16 R40, R80.reuse, R92, R40 ;  /* 0x0000005c5028723c */ /* 0x040fe80000041828 */
[----:B------:R-:W-:Y:S02]  /*1a390*/  FADD.FTZ R2, R72, R2 ;  /* 0x0000000248027221 */ /* 0x000fe40000010000 */
[----:B------:R-:W-:Y:S01]  /*1a3a0*/  FADD.FTZ R0, R138, R69 ;  /* 0x000000458a007221 */ /* 0x000fe20000010000 */
[----:B------:R-:W2:Y:S01]  /*1a3b0*/  LDL.LU R72, [R1+0xc4] ;  /* 0x0000c40001487983 */ /* 0x000ea20000300800 */
[-C--:B------:R-:W-:Y:S04]  /*1a3c0*/  HMMA.16816.F32.BF16 R44, R80, R94.reuse, R44 ;  /* 0x0000005e502c723c */ /* 0x080fe8000004182c */
[----:B------:R-:W-:Y:S02]  /*1a3d0*/  FADD.FTZ R0, R73, R0 ;  /* 0x0000000049007221 */ /* 0x000fe40000010000 */
[----:B------:R-:W-:Y:S01]  /*1a3e0*/  FADD.FTZ R68, R252, R68 ;  /* 0x00000044fc447221 */ /* 0x000fe20000010000 */
[----:B------:R-:W2:Y:S01]  /*1a3f0*/  LDL.LU R73, [R1+0xc0] ;  /* 0x0000c00001497983 */ /* 0x000ea20000300800 */
[C---:B------:R-:W-:Y:S03]  /*1a400*/  HMMA.16816.F32.BF16 R48, R76.reuse, R94, R48 ;  /* 0x0000005e4c30723c */ /* 0x040fe60000041830 */
[----:B------:R-:W3:Y:S01]  /*1a410*/  LDSM.16.MT88.4 R92, [R225+0x2900] ;  /* 0x00290000e15c783b */ /* 0x000ee20000004200 */
[----:B------:R-:W-:Y:S02]  /*1a420*/  FADD.FTZ R68, R74, R68 ;  /* 0x000000444a447221 */ /* 0x000fe40000010000 */
[----:B------:R-:W-:Y:S01]  /*1a430*/  FADD.FTZ R3, R137, R3 ;  /* 0x0000000389037221 */ /* 0x000fe20000010000 */
[----:B-1----:R-:W-:Y:S01]  /*1a440*/  F2FP.BF16.PACK_AB R179, R100, R70 ;  /* 0x0000004664b3723e */ /* 0x002fe200000010ff */
[-C--:B----4-:R-:W-:Y:S03]  /*1a450*/  HMMA.16816.F32.BF16 R52, R76, R96.reuse, R52 ;  /* 0x000000604c34723c */ /* 0x090fe60000041834 */
[----:B------:R-:W4:Y:S01]  /*1a460*/  LDL.LU R74, [R1+0xbc] ;  /* 0x0000bc00014a7983 */ /* 0x000f220000300800 */
[----:B------:R-:W-:Y:S02]  /*1a470*/  FADD.FTZ R3, R135, R3 ;  /* 0x0000000387037221 */ /* 0x000fe40000010000 */
[----:B------:R-:W-:Y:S02]  /*1a480*/  FADD.FTZ R68, R242, R68 ;  /* 0x00000044f2447221 */ /* 0x000fe40000010000 */
[C---:B------:R-:W-:Y:S01]  /*1a490*/  HMMA.16816.F32.BF16 R56, R80.reuse, R96, R56 ;  /* 0x000000605038723c */ /* 0x040fe20000041838 */
[----:B------:R-:W2:Y:S03]  /*1a4a0*/  LDL.LU R242, [R1+0xb8] ;  /* 0x0000b80001f27983 */ /* 0x000ea60000300800 */
[----:B------:R-:W-:Y:S02]  /*1a4b0*/  FADD.FTZ R2, R134, R2 ;  /* 0x0000000286027221 */ /* 0x000fe40000010000 */
[----:B------:R-:W-:Y:S02]  /*1a4c0*/  FADD.FTZ R3, R214, R3 ;  /* 0x00000003d6037221 */ /* 0x000fe40000010000 */
[-C--:B------:R-:W-:Y:S01]  /*1a4d0*/  HMMA.16816.F32.BF16 R60, R80, R98.reuse, R60 ;  /* 0x00000062503c723c */ /* 0x080fe2000004183c */
[----:B------:R-:W4:Y:S03]  /*1a4e0*/  LDL.LU R214, [R1+0xb4] ;  /* 0x0000b40001d67983 */ /* 0x000f260000300800 */
[----:B------:R-:W-:Y:S02]  /*1a4f0*/  FADD.FTZ R0, R133, R0 ;  /* 0x0000000085007221 */ /* 0x000fe40000010000 */
[----:B------:R-:W-:Y:S01]  /*1a500*/  FADD.FTZ R69, R228, R2 ;  /* 0x00000002e4457221 */ /* 0x000fe20000010000 */
[----:B------:R-:W-:Y:S01]  /*1a510*/  F2FP.BF16.PACK_AB R80, R172, R173 ;  /* 0x000000adac50723e */ /* 0x000fe200000010ff */
[----:B------:R-:W-:Y:S01]  /*1a520*/  HMMA.16816.F32.BF16 R64, R76, R98, R64 ;  /* 0x000000624c40723c */ /* 0x000fe20000041840 */
[----:B------:R1:W5:Y:S03]  /*1a530*/  LDL.LU R228, [R1+0xb0] ;  /* 0x0000b00001e47983 */ /* 0x0003660000300800 */
[----:B------:R-:W-:Y:S01]  /*1a540*/  FADD.FTZ R75, R232, R0 ;  /* 0x00000000e84b7221 */ /* 0x000fe20000010000 */
[----:B------:R-:W-:Y:S01]  /*1a550*/  F2FP.BF16.PACK_AB R81, R113, R117 ;  /* 0x000000757151723e */ /* 0x000fe200000010ff */
[----:B------:R1:W5:Y:S01]  /*1a560*/  LDL.LU R232, [R1+0xac] ;  /* 0x0000ac0001e87983 */ /* 0x0003620000300800 */
[----:B------:R-:W-:Y:S01]  /*1a570*/  FADD.FTZ R2, R229, R68 ;  /* 0x00000044e5027221 */ /* 0x000fe20000010000 */
[----:B------:R-:W-:Y:S01]  /*1a580*/  F2FP.BF16.PACK_AB R76, R188, R168 ;  /* 0x000000a8bc4c723e */ /* 0x000fe200000010ff */
[----:B------:R-:W-:Y:S01]  /*1a590*/  FADD.FTZ R68, R231, R69 ;  /* 0x00000045e7447221 */ /* 0x000fe20000010000 */
[----:B------:R-:W4:Y:S02]  /*1a5a0*/  LDL R116, [R1+0x1c] ;  /* 0x00001c0001747983 */ /* 0x000f240000100800 */
[----:B------:R-:W-:Y:S01]  /*1a5b0*/  FADD.FTZ R0, R132, R3 ;  /* 0x0000000384007221 */ /* 0x000fe20000010000 */
[----:B------:R-:W-:Y:S01]  /*1a5c0*/  F2FP.BF16.PACK_AB R77, R174, R175 ;  /* 0x000000afae4d723e */ /* 0x000fe200000010ff */
[----:B------:R1:W5:Y:S01]  /*1a5d0*/  LDL.LU R229, [R1+0xa8] ;  /* 0x0000a80001e57983 */ /* 0x0003620000300800 */
[----:B------:R-:W-:Y:S01]  /*1a5e0*/  FADD.FTZ R3, R235, R75 ;  /* 0x0000004beb037221 */ /* 0x000fe20000010000 */
[----:B------:R-:W-:Y:S01]  /*1a5f0*/  F2FP.BF16.PACK_AB R78, R186, R187 ;  /* 0x000000bbba4e723e */ /* 0x000fe200000010ff */
[----:B------:R-:W-:Y:S01]  /*1a600*/  FADD.FTZ R2, R236, R2 ;  /* 0x00000002ec027221 */ /* 0x000fe20000010000 */
        /* <DEDUP_REMOVED lines=9> */
[-C--:B---3--:R-:W-:Y:S03]  /*1a6a0*/  HMMA.16816.F32.BF16 R4, R76, R84.reuse, R4 ;  /* 0x000000544c04723c */ /* 0x088fe60000041804 */
[----:B------:R1:W5:Y:S01]  /*1a6b0*/  LDL.LU R237, [R1+0x98] ;  /* 0x0000980001ed7983 */ /* 0x0003620000300800 */
[----:B------:R-:W-:Y:S01]  /*1a6c0*/  FADD.FTZ R0, R240, R68 ;  /* 0x00000044f0007221 */ /* 0x000fe20000010000 */
[----:B------:R-:W-:Y:S01]  /*1a6d0*/  F2FP.BF16.PACK_AB R83, R111, R112 ;  /* 0x000000706f53723e */ /* 0x000fe200000010ff */
[----:B------:R-:W-:Y:S01]  /*1a6e0*/  FADD.FTZ R3, R136, R3 ;  /* 0x0000000388037221 */ /* 0x000fe20000010000 */
[----:B------:R1:W5:Y:S01]  /*1a6f0*/  LDL.LU R238, [R1+0x94] ;  /* 0x0000940001ee7983 */ /* 0x0003620000300800 */
[----:B------:R-:W-:Y:S03]  /*1a700*/  FADD.FTZ R2, R119, R2 ;  /* 0x0000000277027221 */ /* 0x000fe60000010000 */
[----:B------:R1:W5:Y:S01]  /*1a710*/  LDL.LU R239, [R1+0x90] ;  /* 0x0000900001ef7983 */ /* 0x0003620000300800 */
[C---:B------:R-:W-:Y:S01]  /*1a720*/  HMMA.16816.F32.BF16 R8, R80.reuse, R84, R8 ;  /* 0x000000545008723c */ /* 0x040fe20000041808 */
[----:B------:R-:W-:Y:S02]  /*1a730*/  MUFU.EX2 R84, R130 ;  /* 0x0000008200547308 */ /* 0x000fe40000000800 */
[----:B------:R1:W5:Y:S01]  /*1a740*/  LDL.LU R240, [R1+0x8c] ;  /* 0x00008c0001f07983 */ /* 0x0003620000300800 */
[----:B------:R-:W-:Y:S02]  /*1a750*/  FADD.FTZ R68, R233, R3 ;  /* 0x00000003e9447221 */ /* 0x000fe40000010000 */
[----:B------:R-:W-:Y:S01]  /*1a760*/  FADD.FTZ R3, R234, R69 ;  /* 0x00000045ea037221 */ /* 0x000fe20000010000 */
[----:B------:R1:W5:Y:S01]  /*1a770*/  LDL.LU R233, [R1+0x88] ;  /* 0x0000880001e97983 */ /* 0x0003620000300800 */
[-C--:B------:R-:W-:Y:S03]  /*1a780*/  HMMA.16816.F32.BF16 R12, R80, R86.reuse, R12 ;  /* 0x00000056500c723c */ /* 0x080fe6000004180c */
[----:B------:R1:W5:Y:S01]  /*1a790*/  LDL.LU R234, [R1+0x84] ;  /* 0x0000840001ea7983 */ /* 0x0003620000300800 */
[----:B------:R-:W-:Y:S01]  /*1a7a0*/  FADD.FTZ R0, R230, R0 ;  /* 0x00000000e6007221 */ /* 0x000fe20000010000 */
[----:B------:R-:W3:Y:S01]  /*1a7b0*/  MUFU.EX2 R85, R129 ;  /* 0x0000008100557308 */ /* 0x000ee20000000800 */
[----:B------:R-:W-:Y:S01]  /*1a7c0*/  FADD.FTZ R3, R251, R3 ;  /* 0x00000003fb037221 */ /* 0x000fe20000010000 */
[----:B------:R1:W5:Y:S01]  /*1a7d0*/  LDL.LU R119, [R1+0x80] ;  /* 0x0000800001777983 */ /* 0x0003620000300800 */
[C---:B------:R-:W-:Y:S03]  /*1a7e0*/  HMMA.16816.F32.BF16 R16, R76.reuse, R86, R16 ;  /* 0x000000564c10723c */ /* 0x040fe60000041810 */
[----:B------:R1:W5:Y:S01]  /*1a7f0*/  LDL.LU R230, [R1+0x7c] ;  /* 0x00007c0001e67983 */ /* 0x0003620000300800 */
[----:B------:R-:W-:Y:S02]  /*1a800*/  FADD.FTZ R2, R210, R2 ;  /* 0x00000002d2027221 */ /* 0x000fe40000010000 */
[----:B------:R-:W-:Y:S01]  /*1a810*/  FADD.FTZ R0, R213, R0 ;  /* 0x00000000d5007221 */ /* 0x000fe20000010000 */
[----:B------:R-:W1:Y:S01]  /*1a820*/  LDSM.16.MT88.4 R96, [R226+0x2900] ;  /* 0x00290000e260783b */ /* 0x000e620000004200 */
[-C--:B------:R-:W-:Y:S01]  /*1a830*/  HMMA.16816.F32.BF16 R20, R76, R88.reuse, R20 ;  /* 0x000000584c14723c */ /* 0x080fe20000041814 */
[----:B------:R-:W-:Y:S06]  /*1a840*/  MUFU.EX2 R87, R124 ;  /* 0x0000007c00577308 */ /* 0x000fec0000000800 */
[----:B------:R-:W1:Y:S01]  /*1a850*/  LDSM.16.MT88.4 R132, [R224+0x3100] ;  /* 0x00310000e084783b */ /* 0x000e620000004200 */
[C---:B------:R-:W-:Y:S03]  /*1a860*/  HMMA.16816.F32.BF16 R24, R80.reuse, R88, R24 ;  /* 0x000000585018723c */ /* 0x040fe60000041818 */
[----:B------:R-:W1:Y:S01]  /*1a870*/  MUFU.EX2 R86, R126 ;  /* 0x0000007e00567308 */ /* 0x000e620000000800 */
[----:B---3--:R-:W-:Y:S04]  /*1a880*/  F2FP.BF16.PACK_AB R178, R84, R85 ;  /* 0x0000005554b2723e */ /* 0x008fe800000010ff */
[-C--:B------:R-:W-:Y:S08]  /*1a890*/  HMMA.16816.F32.BF16 R28, R80, R90.reuse, R28 ;  /* 0x0000005a501c723c */ /* 0x080ff0000004181c */
[C---:B------:R-:W-:Y:S08]  /*1a8a0*/  HMMA.16816.F32.BF16 R32, R76.reuse, R90, R32 ;  /* 0x0000005a4c20723c */ /* 0x040ff00000041820 */
[-C--:B------:R-:W-:Y:S04]  /*1a8b0*/  HMMA.16816.F32.BF16 R36, R76, R92.reuse, R36 ;  /* 0x0000005c4c24723c */ /* 0x080fe80000041824 */
[----:B-1----:R-:W-:Y:S04]  /*1a8c0*/  F2FP.BF16.PACK_AB R177, R86, R87 ;  /* 0x0000005756b1723e */ /* 0x002fe800000010ff */
[C---:B------:R-:W-:Y:S08]  /*1a8d0*/  HMMA.16816.F32.BF16 R40, R80.reuse, R92, R40 ;  /* 0x0000005c5028723c */ /* 0x040ff00000041828 */
[-C--:B------:R-:W-:Y:S08]  /*1a8e0*/  HMMA.16816.F32.BF16 R44, R80, R94.reuse, R44 ;  /* 0x0000005e502c723c */ /* 0x080ff0000004182c */
[C---:B------:R-:W-:Y:S08]  /*1a8f0*/  HMMA.16816.F32.BF16 R48, R76.reuse, R94, R48 ;  /* 0x0000005e4c30723c */ /* 0x040ff00000041830 */
[-C--:B------:R-:W-:Y:S08]  /*1a900*/  HMMA.16816.F32.BF16 R52, R76, R96.reuse, R52 ;  /* 0x000000604c34723c */ /* 0x080ff00000041834 */
[C---:B------:R-:W-:Y:S08]  /*1a910*/  HMMA.16816.F32.BF16 R56, R80.reuse, R96, R56 ;  /* 0x000000605038723c */ /* 0x040ff00000041838 */
[-C--:B------:R-:W-:Y:S08]  /*1a920*/  HMMA.16816.F32.BF16 R60, R80, R98.reuse, R60 ;  /* 0x00000062503c723c */ /* 0x080ff0000004183c */
[----:B------:R-:W-:Y:S08]  /*1a930*/  HMMA.16816.F32.BF16 R64, R76, R98, R64 ;  /* 0x000000624c40723c */ /* 0x000ff00000041840 */
[-C--:B------:R-:W-:Y:S07]  /*1a940*/  HMMA.16816.F32.BF16 R120, R180, R132.reuse, R4 ;  /* 0x00000084b478723c */ /* 0x080fee0000041804 */
[----:B------:R-:W-:Y:S01]  /*1a950*/  FADD.FTZ R4, R144, R68 ;  /* 0x0000004490047221 */ /* 0x000fe20000010000 */
[C---:B------:R-:W-:Y:S07]  /*1a960*/  HMMA.16816.F32.BF16 R124, R176.reuse, R132, R8 ;  /* 0x00000084b07c723c */ /* 0x040fee0000041808 */
[----:B------:R-:W-:Y:S01]  /*1a970*/  FADD.FTZ R11, R215, R4 ;  /* 0x00000004d70b7221 */ /* 0x000fe20000010000 */
[-C--:B------:R-:W-:Y:S01]  /*1a980*/  HMMA.16816.F32.BF16 R128, R176, R134.reuse, R12 ;  /* 0x00000086b080723c */ /* 0x080fe2000004180c */
[----:B------:R-:W1:Y:S03]  /*1a990*/  LDSM.16.MT88.4 R4, [R226+0x3100] ;  /* 0x00310000e204783b */ /* 0x000e660000004200 */
        /* <DEDUP_REMOVED lines=51> */
[----:B--2---:R-:W-:Y:S01]  /*1acd0*/  MOV R117, R72 ;  /* 0x0000004800757202 */ /* 0x004fe20000000f00 */
        /* <DEDUP_REMOVED lines=9> */
[----:B------:R-:W-:Y:S01]  /*1ad70*/  FADD.FTZ R9, R112, R8 ;  /* 0x0000000870097221 */ /* 0x000fe20000010000 */
[----:B----4-:R-:W-:Y:S01]  /*1ad80*/  ISETP.GT.AND P0, PT, R214, R116, PT ;  /* 0x00000074d600720c */ /* 0x010fe20003f04270 */
[----:B------:R-:W-:Y:S01]  /*1ad90*/  FADD.FTZ R8, R186, R3 ;  /* 0x00000003ba087221 */ /* 0x000fe20000010000 */
[----:B------:R-:W-:Y:S01]  /*1ada0*/  MOV R214, R242 ;  /* 0x000000f200d67202 */ /* 0x000fe20000000f00 */
[----:B------:R-:W-:Y:S01]  /*1adb0*/  FADD.FTZ R4, R184, R2 ;  /* 0x00000002b8047221 */ /* 0x000fe20000010000 */
[----:B------:R-:W-:Y:S04]  /*1adc0*/  HMMA.16816.F32.BF16 R180, R180, R6, R64 ;  /* 0x00000006b4b4723c */ /* 0x000fe80000041840 */
        /* <DEDUP_REMOVED lines=25> */
.L_x_725:
[----:B---3--:R-:W-:-:S13]  /*1af60*/  ISETP.GE.AND P0, PT, R242, RZ, PT ;  /* 0x000000fff200720c */ /* 0x008fda0003f06270 */
[----:B------:R-:W-:Y:S05]  /*1af70*/  @!P0 BRA `(.L_x_727) ;  /* 0x00005c4000008947 */ /* 0x000fea0003800000 */
[----:B------:R-:W3:Y:S01]  /*1af80*/  LDL.LU.64 R6, [R1+0x30] ;  /* 0x0000300001067983 */ /* 0x000ee20000300a00 */
[----:B------:R-:W-:-:S03]  /*1af90*/  ULDC.64 UR4, c[0x0][0x208] ;  /* 0x0000820000047ab9 */ /* 0x000fc60000000a00 */
[----:B------:R-:W3:Y:S01]  /*1afa0*/  LDL.LU.64 R4, [R1+0x38] ;  /* 0x0000380001047983 */ /* 0x000ee20000300a00 */
[----:B------:R-:W-:Y:S01]  /*1afb0*/  UIMAD.WIDE.U32 UR10, UR4, 0x70, URZ ;  /* 0x00000070040a78a5 */ /* 0x000fe2000f8e003f */
[----:B------:R-:W-:Y:S01]  /*1afc0*/  MOV R3, R73 ;  /* 0x0000004900037202 */ /* 0x000fe20000000f00 */
[----:B------:R-:W-:Y:S01]  /*1afd0*/  UIMAD UR7, UR5, 0x70, URZ ;  /* 0x00000070050778a4 */ /* 0x000fe2000f8e023f */
[----:B--2---:R-:W-:Y:S01]  /*1afe0*/  MOV R2, R74 ;  /* 0x0000004a00027202 */ /* 0x004fe20000000f00 */
[----:B------:R-:W-:Y:S01]  /*1aff0*/  UMOV UR6, 0x5 ;  /* 0x0000000500067882 */ /* 0x000fe20000000000 */
[----:B------:R-:W-:Y:S01]  /*1b000*/  IMAD.MOV.U32 R117, RZ, RZ, R71 ;  /* 0x000000ffff757224 */ /* 0x000fe200078e0047 */
[----:B------:R-:W-:Y:S01]  /*1b010*/  ULDC.64 UR4, c[0x0][0x1e0] ;  /* 0x0000780000047ab9 */ /* 0x000fe20000000a00 */
[----:B------:R-:W-:Y:S01]  /*1b020*/  MOV R116, R72 ;  /* 0x0000004800747202 */ /* 0x000fe20000000f00 */
[----:B------:R-:W-:Y:S02]  /*1b030*/  USHF.L.U64.HI UR5, UR4, UR6, UR5 ;  /* 0x0000000604057299 */ /* 0x000fe40008010205 */
[----:B------:R-:W-:-:S02]  /*1b040*/  USHF.L.U32 UR4, UR4, 0x5, URZ ;  /* 0x0000000504047899 */ /* 0x000fc4000800063f */
[----:B------:R-:W-:Y:S01]  /*1b050*/  UIADD3 UR7, UR11, UR7, URZ ;  /* 0x000000070b077290 */ /* 0x000fe2000fffe03f */
[----:B---3--:R-:W-:-:S05]  /*1b060*/  IMAD.MOV.U32 R5, RZ, RZ, R7 ;  /* 0x000000ffff057224 */ /* 0x008fca00078e0007 */
[----:B------:R1:W-:Y:S04]  /*1b070*/  STL.64 [R1+0x58], R4 ;  /* 0x0000580401007387 */ /* 0x0003e80000100a00 */
.L_x_728:
[----:B---3--:R-:W2:Y:S01]  /*1b080*/  LDL R0, [R1+0x60] ;  /* 0x0000600001007983 */ /* 0x008ea20000100800 */
[----:B------:R-:W-:Y:S04]  /*1b090*/  DEPBAR.LE SB0, 0x0 ;  /* 0x000080000000791a */ /* 0x000fe80000000000 */
[----:B------:R-:W3:Y:S01]  /*1b0a0*/  LDL.64 R74, [R1+0x58] ;  /* 0x00005800014a7983 */ /* 0x000ee20000100a00 */
[----:B------:R-:W-:Y:S02]  /*1b0b0*/  SHF.R.S32.HI R72, RZ, 0x1f, R242 ;  /* 0x0000001fff487819 */ /* 0x000fe400000114f2 */
[----:B------:R-:W-:Y:S02]  /*1b0c0*/  MOV R106, c[0x0][0x208] ;  /* 0x00008200006a7a02 */ /* 0x000fe40000000f00 */
[----:B------:R-:W-:Y:S01]  /*1b0d0*/  MOV R105, 0x5 ;  /* 0x0000000500697802 */ /* 0x000fe20000000f00 */
[----:B------:R-:W-:Y:S01]  /*1b0e0*/  BAR.SYNC.DEFER_BLOCKING 0x0 ;  /* 0x0000000000007b1d */ /* 0x000fe20000010000 */
[----:B------:R-:W-:Y:S02]  /*1b0f0*/  SHF.L.U32 R106, R106, 0x5, RZ ;  /* 0x000000056a6a7819 */ /* 0x000fe400000006ff */
[----:B------:R-:W-:Y:S04]  /*1b100*/  MOV R104, c[0x0][0x208] ;  /* 0x0000820000687a02 */ /* 0x000fe80000000f00 */
[----:B------:R-:W-:Y:S01]  /*1b110*/  SHF.L.U64.HI R104, R104, R105, c[0x0][0x20c] ;  /* 0x0000830068687619 */ /* 0x000fe20000010269 */
[----:B-----5:R-:W-:Y:S04]  /*1b120*/  STL [R1+0x7c], R230 ;  /* 0x00007ce601007387 */ /* 0x020fe80000100800 */
[----:B------:R-:W-:Y:S04]  /*1b130*/  STL [R1+0x80], R119 ;  /* 0x0000807701007387 */ /* 0x000fe80000100800 */
[----:B------:R-:W-:Y:S04]  /*1b140*/  STL [R1+0x84], R234 ;  /* 0x000084ea01007387 */ /* 0x000fe80000100800 */
[----:B------:R-:W-:Y:S04]  /*1b150*/  STL [R1+0x88], R233 ;  /* 0x000088e901007387 */ /* 0x000fe80000100800 */
[----:B------:R-:W-:Y:S08]  /*1b160*/  LDSM.16.M88.4 R112, [R230+0x7100] ;  /* 0x00710000e670783b */ /* 0x000ff00000000200 */
[----:B------:R-:W4:Y:S08]  /*1b170*/  LDSM.16.M88.4 R16, [R119+0x3900] ;  /* 0x003900007710783b */ /* 0x000f300000000200 */
[----:B------:R-:W1:Y:S08]  /*1b180*/  LDSM.16.M88.4 R108, [R230+0x9100] ;  /* 0x00910000e66c783b */ /* 0x000e700000000200 */
        /* <DEDUP_REMOVED lines=24> */
[----:B---3--:R-:W-:Y:S01]  /*1b310*/  IMAD.WIDE.U32 R84, R242, UR10, R74 ;  /* 0x0000000af2547c25 */ /* 0x008fe2000f8e004a */
[-C--:B-1--4-:R-:W-:Y:S03]  /*1b320*/  HMMA.16816.F32.BF16 R4, R112, R16.reuse, RZ ;  /* 0x000000107004723c */ /* 0x092fe600000418ff */
[----:B--2---:R-:W-:Y:S01]  /*1b330*/  LOP3.LUT P4, RZ, R0, 0x1, RZ, 0xc0, !PT ;  /* 0x0000000100ff7812 */ /* 0x004fe2000788c0ff */
[----:B------:R-:W-:Y:S01]  /*1b340*/  IMAD R0, R242, UR7, RZ ;  /* 0x00000007f2007c24 */ /* 0x000fe2000f8e02ff */
[----:B------:R-:W-:Y:S03]  /*1b350*/  LEA R88, P0, R84, c[0x0][0x1f8], 0x1 ;  /* 0x00007e0054587a11 */ /* 0x000fe600078008ff */
[C---:B------:R-:W-:Y:S04]  /*1b360*/  HMMA.16816.F32.BF16 R8, R108.reuse, R16, RZ ;  /* 0x000000106c08723c */ /* 0x040fe800000418ff */
[----:B------:R-:W-:Y:S04]  /*1b370*/  IMAD R0, R72, UR10, R0 ;  /* 0x0000000a48007c24 */ /* 0x000fe8000f8e0200 */
[-C--:B------:R-:W-:Y:S01]  /*1b380*/  HMMA.16816.F32.BF16 R12, R108, R18.reuse, RZ ;  /* 0x000000126c0c723c */ /* 0x080fe200000418ff */
[----:B------:R-:W-:Y:S04]  /*1b390*/  IADD3 R0, R85, R0, RZ ;  /* 0x0000000055007210 */ /* 0x000fe80007ffe0ff */
[----:B------:R-:W-:Y:S02]  /*1b3a0*/  LEA.HI.X R89, R84, c[0x0][0x1fc], R0, 0x1, P0 ;  /* 0x00007f0054597a11 */ /* 0x000fe400000f0c00 */
[----:B------:R-:W-:Y:S01]  /*1b3b0*/  IADD3 R94, P0, R88, R106, RZ ;  /* 0x0000006a585e7210 */ /* 0x000fe20007f1e0ff */
[C---:B------:R-:W-:Y:S02]  /*1b3c0*/  HMMA.16816.F32.BF16 R16, R112.reuse, R18, RZ ;  /* 0x000000127010723c */ /* 0x040fe400000418ff */
[----:B------:R-:W-:Y:S01]  /*1b3d0*/  @!PT LDS RZ, [RZ] ;  /* 0x00000000fffff984 */ /* 0x000fe20000000800 */
[----:B------:R-:W-:Y:S01]  /*1b3e0*/  @!PT LDS RZ, [RZ] ;  /* 0x00000000fffff984 */ /* 0x000fe20000000800 */
[----:B------:R-:W-:Y:S01]  /*1b3f0*/  @!PT LDS RZ, [RZ] ;  /* 0x00000000fffff984 */ /* 0x000fe20000000800 */
[----:B------:R1:W-:Y:S02]  /*1b400*/  LDGSTS.E.BYPASS.LTC128B.128 [R241+0x100], [R88.64], !P4 ;  /* 0x0010000058f17fae */ /* 0x0003e4000e101d48 */
[----:B------:R-:W-:Y:S02]  /*1b410*/  IADD3.X R95, R89, R104, RZ, P0, !PT ;  /* 0x00000068595f7210 */ /* 0x000fe400007fe4ff */
[----:B------:R-:W-:Y:S02]  /*1b420*/  IADD3 R92, P1, R94, R106, RZ ;  /* 0x0000006a5e5c7210 */ /* 0x000fe40007f3e0ff */
[-C--:B------:R-:W-:Y:S02]  /*1b430*/  HMMA.16816.F32.BF16 R20, R112, R32.reuse, RZ ;  /* 0x000000207014723c */ /* 0x080fe400000418ff */
[----:B------:R2:W-:Y:S02]  /*1b440*/  LDGSTS.E.BYPASS.LTC128B.128 [R241+0x900], [R94.64], !P4 ;  /* 0x009000005ef17fae */ /* 0x0005e4000e101d48 */
[----:B------:R-:W-:Y:S02]  /*1b450*/  IADD3.X R93, R95, R104, RZ, P1, !PT ;  /* 0x000000685f5d7210 */ /* 0x000fe40000ffe4ff */
[----:B------:R-:W-:Y:S02]  /*1b460*/  IADD3 R102, P0, R92, R106, RZ ;  /* 0x0000006a5c667210 */ /* 0x000fe40007f1e0ff */
[C---:B------:R-:W-:Y:S02]  /*1b470*/  HMMA.16816.F32.BF16 R24, R108.reuse, R32, RZ ;  /* 0x000000206c18723c */ /* 0x040fe400000418ff */
[----:B------:R2:W-:Y:S02]  /*1b480*/  LDGSTS.E.BYPASS.LTC128B.128 [R241+0x1100], [R92.64], !P4 ;  /* 0x011000005cf17fae */ /* 0x0005e4000e101d48 */
[----:B------:R-:W-:Y:S04]  /*1b490*/  IADD3.X R103, R93, R104, RZ, P0, !PT ;  /* 0x000000685d677210 */ /* 0x000fe800007fe4ff */
[-C--:B------:R-:W-:Y:S02]  /*1b4a0*/  HMMA.16816.F32.BF16 R28, R108, R34.reuse, RZ ;  /* 0x000000226c1c723c */ /* 0x080fe400000418ff */
[----:B------:R3:W-:Y:S06]  /*1b4b0*/  LDGSTS.E.BYPASS.LTC128B.128 [R241+0x1900], [R102.64], !P4 ;  /* 0x0190000066f17fae */ /* 0x0007ec000e101d48 */
        /* <DEDUP_REMOVED lines=15> */
[----:B------:R-:W-:Y:S01]  /*1b5b0*/  IADD3 R96, P2, R102, R106, RZ ;  /* 0x0000006a66607210 */ /* 0x000fe20007f5e0ff */
[-C--:B--2---:R-:W-:Y:S04]  /*1b5c0*/  HMMA.16816.F32.BF16 R92, R108, R98.reuse, RZ ;  /* 0x000000626c5c723c */ /* 0x084fe800000418ff */
[----:B------:R-:W-:Y:S02]  /*1b5d0*/  IADD3.X R97, R103, R104, RZ, P2, !PT ;  /* 0x0000006867617210 */ /* 0x000fe400017fe4ff */
[----:B------:R-:W-:Y:S03]  /*1b5e0*/  IADD3 R100, P1, R96, R106, RZ ;  /* 0x0000006a60647210 */ /* 0x000fe60007f3e0ff */
[----:B------:R1:W-:Y:S03]  /*1b5f0*/  LDGSTS.E.BYPASS.LTC128B.128 [R241+0x2100], [R96.64], !P4 ;  /* 0x0210000060f17fae */ /* 0x0003e6000e101d48 */
[----:B------:R-:W-:Y:S02]  /*1b600*/  IADD3.X R101, R97, R104, RZ, P1, !PT ;  /* 0x0000006861657210 */ /* 0x000fe40000ffe4ff */
[----:B---3--:R-:W-:Y:S03]  /*1b610*/  IADD3 R102, P0, R100, R106, RZ ;  /* 0x0000006a64667210 */ /* 0x008fe60007f1e0ff */
[----:B------:R2:W-:Y:S01]  /*1b620*/  LDGSTS.E.BYPASS.LTC128B.128 [R241+0x2900], [R100.64], !P4 ;  /* 0x0290000064f17fae */ /* 0x0005e2000e101d48 */
[----:B------:R-:W-:Y:S02]  /*1b630*/  IADD3.X R103, R101, R104, RZ, P0, !PT ;  /* 0x0000006865677210 */ /* 0x000fe400007fe4ff */
        /* <DEDUP_REMOVED lines=100> */
[----:B------:R1:W-:Y:S01]  /*1bc80*/  MUFU.TANH R185, R7 ;  /* 0x0000000700b97308 */ /* 0x0003e20000002400 */
[----:B------:R-:W-:Y:S09]  /*1bc90*/  FMUL.FTZ R16, R16, c[0x0][0x320] ;  /* 0x0000c80010107a20 */ /* 0x000ff20000410000 */
[----:B------:R-:W2:Y:S10]  /*1bca0*/  MUFU.TANH R196, R8 ;  /* 0x0000000800c47308 */ /* 0x000eb40000002400 */
[----:B------:R-:W3:Y:S01]  /*1bcb0*/  MUFU.TANH R187, R9 ;  /* 0x0000000900bb7308 */ /* 0x000ee20000002400 */
[----:B-1----:R-:W1:Y:S09]  /*1bcc0*/  LDSM.16.M88.4 R4, [R228+0x800] ;  /* 0x00080000e404783b */ /* 0x002e720000000200 */
[----:B------:R-:W-:Y:S10]  /*1bcd0*/  MUFU.TANH R195, R10 ;  /* 0x0000000a00c37308 */ /* 0x000ff40000002400 */
[----:B------:R4:W-:Y:S10]  /*1bce0*/  MUFU.TANH R194, R11 ;  /* 0x0000000b00c27308 */ /* 0x0009f40000002400 */
[----:B------:R-:W2:Y:S10]  /*1bcf0*/  MUFU.TANH R18, R18 ;  /* 0x0000001200127308 */ /* 0x000eb40000002400 */
[----:B------:R-:W2:Y:S01]  /*1bd00*/  MUFU.TANH R16, R16 ;  /* 0x0000001000107308 */ /* 0x000ea20000002400 */
[----:B----4-:R-:W4:Y:S01]  /*1bd10*/  LDSM.16.M88.4 R8, [R228+0x1000] ;  /* 0x00100000e408783b */ /* 0x010f220000000200 */
[-C--:B-1----:R-:W-:Y:S08]  /*1bd20*/  HMMA.16816.F32.BF16 R20, R204, R4.reuse, R20 ;  /* 0x00000004cc14723c */ /* 0x082ff00000041814 */
[----:B------:R-:W-:Y:S01]  /*1bd30*/  MUFU.TANH R12, R12 ;  /* 0x0000000c000c7308 */ /* 0x000fe20000002400 */
        /* <DEDUP_REMOVED lines=20> */
[----:B------:R-:W4:Y:S01]  /*1be80*/  MUFU.TANH R22, R22 ;  /* 0x0000001600167308 */ /* 0x000f220000002400 */
        /* <DEDUP_REMOVED lines=48> */
[----:B------:R-:W1:Y:S01]  /*1c190*/  MUFU.TANH R33, R33 ;  /* 0x0000002100217308 */ /* 0x000e620000002400 */
[C---:B------:R-:W-:Y:S04]  /*1c1a0*/  HMMA.16816.F32.BF16 R88, R188.reuse, R4, R88 ;  /* 0x00000004bc58723c */ /* 0x040fe80000041858 */
[----:B------:R-:W-:Y:S02]  /*1c1b0*/  FMUL.FTZ R70, R70, c[0x0][0x320] ;  /* 0x0000c80046467a20 */ /* 0x000fe40000410000 */
[----:B------:R-:W-:Y:S01]  /*1c1c0*/  FMUL.FTZ R68, R68, c[0x0][0x320] ;  /* 0x0000c80044447a20 */ /* 0x000fe20000410000 */
[----:B------:R-:W-:Y:S01]  /*1c1d0*/  FMNMX.FTZ R5, R196, R116, !PT ;  /* 0x00000074c4057209 */ /* 0x000fe20007810000 */
[----:B------:R-:W-:Y:S01]  /*1c1e0*/  FMUL.FTZ R82, R82, c[0x0][0x320] ;  /* 0x0000c80052527a20 */ /* 0x000fe20000410000 */
[----:B------:R-:W-:Y:S01]  /*1c1f0*/  MUFU.TANH R29, R29 ;  /* 0x0000001d001d7308 */ /* 0x000fe20000002400 */
[-C--:B------:R-:W-:Y:S03]  /*1c200*/  HMMA.16816.F32.BF16 R92, R188, R6.reuse, R92 ;  /* 0x00000006bc5c723c */ /* 0x080fe6000004185c */
[----:B------:R-:W-:Y:S01]  /*1c210*/  FMUL.FTZ R81, R81, c[0x0][0x320] ;  /* 0x0000c80051517a20 */ /* 0x000fe20000410000 */
[----:B------:R-:W-:Y:S01]  /*1c220*/  FMNMX.FTZ R4, R186, R3, !PT ;  /* 0x00000003ba047209 */ /* 0x000fe20007810000 */
[----:B------:R-:W-:Y:S02]  /*1c230*/  FMUL.FTZ R87, R87, c[0x0][0x320] ;  /* 0x0000c80057577a20 */ /* 0x000fe40000410000 */
[----:B------:R-:W-:Y:S01]  /*1c240*/  FMUL.FTZ R86, R86, c[0x0][0x320] ;  /* 0x0000c80056567a20 */ /* 0x000fe20000410000 */
[C---:B------:R-:W-:Y:S01]  /*1c250*/  HMMA.16816.F32.BF16 R96, R204.reuse, R6, R96 ;  /* 0x00000006cc60723c */ /* 0x040fe20000041860 */
[----:B------:R1:W-:Y:S03]  /*1c260*/  MUFU.TANH R119, R74 ;  /* 0x0000004a00777308 */ /* 0x0003e60000002400 */
[----:B------:R-:W-:Y:S02]  /*1c270*/  FMUL.FTZ R84, R84, c[0x0][0x320] ;  /* 0x0000c80054547a20 */ /* 0x000fe40000410000 */
[----:B------:R-:W-:Y:S02]  /*1c280*/  FMUL.FTZ R90, R90, c[0x0][0x320] ;  /* 0x0000c8005a5a7a20 */ /* 0x000fe40000410000 */
[-C--:B--2---:R-:W-:Y:S03]  /*1c290*/  HMMA.16816.F32.BF16 R100, R204, R8.reuse, R100 ;  /* 0x00000008cc64723c */ /* 0x084fe60000041864 */
        /* <DEDUP_REMOVED lines=8> */
[----:B-1----:R-:W-:Y:S01]  /*1c320*/  FMNMX.FTZ R74, R118, R0, !PT ;  /* 0x00000000764a7209 */ /* 0x002fe20007810000 */
[----:B------:R-:W-:Y:S01]  /*1c330*/  FMUL.FTZ R98, R98, c[0x0][0x320] ;  /* 0x0000c80062627a20 */ /* 0x000fe20000410000 */
[----:B------:R-:W-:Y:S01]  /*1c340*/  FMNMX.FTZ R0, R185, R4, !PT ;  /* 0x00000004b9007209 */ /* 0x000fe20007810000 */
[----:B------:R-:W1:Y:S01]  /*1c350*/  MUFU.TANH R26, R36 ;  /* 0x00000024001a7308 */ /* 0x000e620000002400 */
[----:B---3--:R-:W-:Y:S01]  /*1c360*/  FMNMX.FTZ R4, R187, R5, !PT ;  /* 0x00000005bb047209 */ /* 0x008fe20007810000 */
[----:B------:R-:W-:Y:S04]  /*1c370*/  HMMA.16816.F32.BF16 R112, R204, R10, R112 ;  /* 0x0000000acc70723c */ /* 0x000fe80000041870 */
[----:B------:R-:W-:Y:S01]  /*1c380*/  FMNMX.FTZ R0, R18, R0, !PT ;  /* 0x0000000012007209 */ /* 0x000fe20007810000 */
[----:B------:R-:W-:Y:S01]  /*1c390*/  FMUL.FTZ R101, R101, c[0x0][0x320] ;  /* 0x0000c80065657a20 */ /* 0x000fe20000410000 */
[----:B------:R-:W-:Y:S01]  /*1c3a0*/  FMNMX.FTZ R74, R16, R74, !PT ;  /* 0x0000004a104a7209 */ /* 0x000fe20007810000 */
[----:B------:R-:W-:Y:S01]  /*1c3b0*/  FMUL.FTZ R106, R106, c[0x0][0x320] ;  /* 0x0000c8006a6a7a20 */ /* 0x000fe20000410000 */
[----:B------:R2:W-:Y:S01]  /*1c3c0*/  MUFU.TANH R201, R39 ;  /* 0x0000002700c97308 */ /* 0x0005e20000002400 */
[----:B------:R-:W-:Y:S03]  /*1c3d0*/  FMUL.FTZ R99, R99, c[0x0][0x320] ;  /* 0x0000c80063637a20 */ /* 0x000fe60000410000 */
[----:B------:R-:W-:Y:S01]  /*1c3e0*/  FMNMX.FTZ R0, R19, R0, !PT ;  /* 0x0000000013007209 */ /* 0x000fe20007810000 */
[----:B------:R-:W-:Y:S01]  /*1c3f0*/  FMUL.FTZ R96, R96, c[0x0][0x320] ;  /* 0x0000c80060607a20 */ /* 0x000fe20000410000 */
[----:B------:R-:W-:Y:S01]  /*1c400*/  FMNMX.FTZ R74, R17, R74, !PT ;  /* 0x0000004a114a7209 */ /* 0x000fe20007810000 */
[----:B------:R-:W-:Y:S01]  /*1c410*/  FMUL.FTZ R97, R97, c[0x0][0x320] ;  /* 0x0000c80061617a20 */ /* 0x000fe20000410000 */
[----:B----4-:R-:W-:Y:S01]  /*1c420*/  FMNMX.FTZ R5, R22, R0, !PT ;  /* 0x0000000016057209 */ /* 0x010fe20007810000 */
[----:B------:R-:W-:Y:S01]  /*1c430*/  FMUL.FTZ R102, R102, c[0x0][0x320] ;  /* 0x0000c80066667a20 */ /* 0x000fe20000410000 */
[----:B------:R-:W3:Y:S01]  /*1c440*/  MUFU.TANH R208, R40 ;  /* 0x0000002800d07308 */ /* 0x000ee20000002400 */
        /* <DEDUP_REMOVED lines=9> */
[----:B------:R-:W-:Y:S01]  /*1c4e0*/  MUFU.TANH R192, R27 ;  /* 0x0000001b00c07308 */ /* 0x000fe20000002400 */
[----:B------:R-:W-:Y:S01]  /*1c4f0*/  FMUL.FTZ R115, R115, c[0x0][0x320] ;  /* 0x0000c80073737a20 */ /* 0x000fe20000410000 */
[----:B------:R-:W-:Y:S01]  /*1c500*/  FMNMX.FTZ R74, R32, R74, !PT ;  /* 0x0000004a204a7209 */ /* 0x000fe20007810000 */
[----:B------:R-:W-:Y:S01]  /*1c510*/  FMUL.FTZ R89, R89, c[0x0][0x320] ;  /* 0x0000c80059597a20 */ /* 0x000fe20000410000 */
[----:B--2---:R-:W2:Y:S01]  /*1c520*/  LDL.64 R38, [R1+0x70] ;  /* 0x0000700001267983 */ /* 0x004ea20000100a00 */
[----:B------:R-:W-:Y:S01]  /*1c530*/  FMUL.FTZ R92, R92, c[0x0][0x320] ;  /* 0x0000c8005c5c7a20 */ /* 0x000fe20000410000 */
[----:B------:R-:W-:Y:S01]  /*1c540*/  FMNMX.FTZ R0, R24, R4, !PT ;  /* 0x0000000418007209 */ /* 0x000fe20007810000 */
[----:B------:R-:W-:Y:S01]  /*1c550*/  FMUL.FTZ R91, R91, c[0x0][0x320] ;  /* 0x0000c8005b5b7a20 */ /* 0x000fe20000410000 */
[----:B------:R-:W-:Y:S01]  /*1c560*/  FMNMX.FTZ R74, R33, R74, !PT ;  /* 0x0000004a214a7209 */ /* 0x000fe20007810000 */
[----:B------:R-:W-:Y:S01]  /*1c570*/  FMUL.FTZ R94, R94, c[0x0][0x320] ;  /* 0x0000c8005e5e7a20 */ /* 0x000fe20000410000 */
[----:B------:R-:W4:Y:S01]  /*1c580*/  MUFU.TANH R27, R37 ;  /* 0x00000025001b7308 */ /* 0x000f220000002400 */
[----:B------:R-:W-:Y:S01]  /*1c590*/  FMUL.FTZ R95, R95, c[0x0][0x320] ;  /* 0x0000c8005f5f7a20 */ /* 0x000fe20000410000 */
[----:B------:R-:W-:Y:S01]  /*1c5a0*/  FMNMX.FTZ R0, R25, R0, !PT ;  /* 0x0000000019007209 */ /* 0x000fe20007810000 */
[----:B------:R-:W-:Y:S01]  /*1c5b0*/  FMUL.FTZ R107, R107, c[0x0][0x320] ;  /* 0x0000c8006b6b7a20 */ /* 0x000fe20000410000 */
[----:B-1----:R-:W-:Y:S01]  /*1c5c0*/  FMNMX.FTZ R74, R26, R74, !PT ;  /* 0x0000004a1a4a7209 */ /* 0x002fe20007810000 */
[----:B------:R-:W-:Y:S01]  /*1c5d0*/  FMUL.FTZ R69, R69, c[0x0][0x320] ;  /* 0x0000c80045457a20 */ /* 0x000fe20000410000 */
[----:B------:R-:W-:Y:S01]  /*1c5e0*/  FMNMX.FTZ R0, R28, R0, !PT ;  /* 0x000000001c007209 */ /* 0x000fe20007810000 */
[----:B------:R-:W-:Y:S01]  /*1c5f0*/  FMUL.FTZ R83, R83, c[0x0][0x320] ;  /* 0x0000c80053537a20 */ /* 0x000fe20000410000 */
[----:B------:R-:W-:Y:S01]  /*1c600*/  FMNMX.FTZ R5, R34, R5, !PT ;  /* 0x0000000522057209 */ /* 0x000fe20007810000 */
[----:B------:R-:W-:Y:S01]  /*1c610*/  FMUL.FTZ R72, R72, c[0x0][0x320] ;  /* 0x0000c80048487a20 */ /* 0x000fe20000410000 */
[----:B------:R-:W1:Y:S01]  /*1c620*/  MUFU.TANH R50, R50 ;  /* 0x0000003200327308 */ /* 0x000e620000002400 */
        /* <DEDUP_REMOVED lines=8> */
[----:B------:R-:W-:Y:S01]  /*1c6b0*/  FMUL.FTZ R76, R76, c[0x0][0x320] ;  /* 0x0000c8004c4c7a20 */ /* 0x000fe20000410000 */
[----:B------:R-:W3:Y:S01]  /*1c6c0*/  MUFU.TANH R48, R48 ;  /* 0x0000003000307308 */ /* 0x000ee20000002400 */
[----:B------:R-:W-:Y:S01]  /*1c6d0*/  FMUL.FTZ R78, R78, c[0x0][0x320] ;  /* 0x0000c8004e4e7a20 */ /* 0x000fe20000410000 */
[----:B------:R-:W-:Y:S01]  /*1c6e0*/  FMNMX.FTZ R0, R201, R5, !PT ;  /* 0x00000005c9007209 */ /* 0x000fe20007810000 */
[----:B------:R-:W-:Y:S01]  /*1c6f0*/  FMUL.FTZ R77, R77, c[0x0][0x320] ;  /* 0x0000c8004d4d7a20 */ /* 0x000fe20000410000 */
[----:B----4-:R-:W-:Y:S01]  /*1c700*/  FMNMX.FTZ R74, R27, R74, !PT ;  /* 0x0000004a1b4a7209 */ /* 0x010fe20007810000 */
        /* <DEDUP_REMOVED lines=8> */
[----:B------:R-:W-:Y:S02]  /*1c790*/  FMUL.FTZ R67, R67, c[0x0][0x320] ;  /* 0x0000c80043437a20 */ /* 0x000fe40000410000 */
[----:B------:R-:W-:Y:S02]  /*1c7a0*/  FMUL.FTZ R65, R65, c[0x0][0x320] ;  /* 0x0000c80041417a20 */ /* 0x000fe40000410000 */
[----:B------:R-:W-:Y:S02]  /*1c7b0*/  FMUL.FTZ R47, R47, c[0x0][0x320] ;  /* 0x0000c8002f2f7a20 */ /* 0x000fe40000410000 */
        /* <DEDUP_REMOVED lines=18> */
[----:B------:R-:W-:Y:S05]  /*1c8e0*/  FMUL.FTZ R108, R108, c[0x0][0x320] ;  /* 0x0000c8006c6c7a20 */ /* 0x000fea0000410000 */
[----:B------:R-:W1:Y:S01]  /*1c8f0*/  MUFU.TANH R222, R55 ;  /* 0x0000003700de7308 */ /* 0x000e620000002400 */
[----:B---3--:R-:W-:Y:S09]  /*1c900*/  FMNMX.FTZ R0, R248, R0, !PT ;  /* 0x00000000f8007209 */ /* 0x008ff20007810000 */
[----:B------:R3:W3:Y:S01]  /*1c910*/  MUFU.TANH R217, R53 ;  /* 0x0000003500d97308 */ /* 0x0006e20000002400 */
[----:B----4-:R-:W-:Y:S09]  /*1c920*/  FMNMX.FTZ R74, R215, R74, !PT ;  /* 0x0000004ad74a7209 */ /* 0x010ff20007810000 */
[----:B------:R-:W-:Y:S01]  /*1c930*/  MUFU.TANH R216, R43 ;  /* 0x0000002b00d87308 */ /* 0x000fe20000002400 */
[----:B-1----:R-:W-:Y:S09]  /*1c940*/  FMNMX.FTZ R0, R222, R0, !PT ;  /* 0x00000000de007209 */ /* 0x002ff20007810000 */
[----:B------:R-:W1:Y:S01]  /*1c950*/  MUFU.TANH R43, R66 ;  /* 0x00000042002b7308 */ /* 0x000e620000002400 */
[----:B---3--:R-:W3:Y:S01]  /*1c960*/  LDL.64 R52, [R1+0x68] ;  /* 0x0000680001347983 */ /* 0x008ee20000100a00 */
[----:B------:R-:W-:Y:S08]  /*1c970*/  FMNMX.FTZ R74, R217, R74, !PT ;  /* 0x0000004ad94a7209 */ /* 0x000ff00007810000 */
[----:B------:R-:W4:Y:S10]  /*1c980*/  MUFU.TANH R212, R64 ;  /* 0x0000004000d47308 */ /* 0x000f340000002400 */
[----:B------:R-:W-:Y:S01]  /*1c990*/  MUFU.TANH R214, R46 ;  /* 0x0000002e00d67308 */ /* 0x000fe20000002400 */
[----:B-1----:R-:W-:Y:S09]  /*1c9a0*/  FMNMX.FTZ R0, R43, R0, !PT ;  /* 0x000000002b007209 */ /* 0x002ff20007810000 */
[----:B------:R-:W1:Y:S01]  /*1c9b0*/  MUFU.TANH R46, R67 ;  /* 0x00000043002e7308 */ /* 0x000e620000002400 */
[----:B----4-:R-:W-:Y:S09]  /*1c9c0*/  FMNMX.FTZ R74, R212, R74, !PT ;  /* 0x0000004ad44a7209 */ /* 0x010ff20007810000 */
[----:B------:R-:W4:Y:S10]  /*1c9d0*/  MUFU.TANH R252, R70 ;  /* 0x0000004600fc7308 */ /* 0x000f340000002400 */
[----:B------:R4:W-:Y:S01]  /*1c9e0*/  MUFU.TANH R220, R87 ;  /* 0x0000005700dc7308 */ /* 0x0009e20000002400 */
[----:B-1----:R-:W-:Y:S09]  /*1c9f0*/  FMNMX.FTZ R0, R46, R0, !PT ;  /* 0x000000002e007209 */ /* 0x002ff20007810000 */
[----:B------:R-:W1:Y:S10]  /*1ca00*/  MUFU.TANH R211, R65 ;  /* 0x0000004100d37308 */ /* 0x000e740000002400 */
[----:B------:R-:W-:Y:S01]  /*1ca10*/  MUFU.TANH R231, R61 ;  /* 0x0000003d00e77308 */ /* 0x000fe20000002400 */
[----:B----4-:R-:W-:Y:S04]  /*1ca20*/  MOV R87, R252 ;  /* 0x000000fc00577202 */ /* 0x010fe80000000f00 */
[----:B------:R-:W-:Y:S05]  /*1ca30*/  FMNMX.FTZ R0, R87, R0, !PT ;  /* 0x0000000057007209 */ /* 0x000fea0007810000 */
[----:B------:R-:W4:Y:S01]  /*1ca40*/  MUFU.TANH R61, R68 ;  /* 0x00000044003d7308 */ /* 0x000f220000002400 */
[----:B-1----:R-:W-:Y:S09]  /*1ca50*/  FMNMX.FTZ R74, R211, R74, !PT ;  /* 0x0000004ad34a7209 */ /* 0x002ff20007810000 */
[----:B------:R-:W1:Y:S10]  /*1ca60*/  MUFU.TANH R239, R71 ;  /* 0x0000004700ef7308 */ /* 0x000e740000002400 */
[----:B------:R-:W1:Y:S01]  /*1ca70*/  MUFU.TANH R249, R69 ;  /* 0x0000004500f97308 */ /* 0x000e620000002400 */
[----:B----4-:R-:W-:Y:S09]  /*1ca80*/  FMNMX.FTZ R74, R61, R74, !PT ;  /* 0x0000004a3d4a7209 */ /* 0x010ff20007810000 */
[----:B------:R-:W4:Y:S01]  /*1ca90*/  MUFU.TANH R238, R93 ;  /* 0x0000005d00ee7308 */ /* 0x000f220000002400 */
[----:B-1----:R-:W-:Y:S09]  /*1caa0*/  FMNMX.FTZ R0, R239, R0, !PT ;  /* 0x00000000ef007209 */ /* 0x002ff20007810000 */
[----:B------:R4:W-:Y:S01]  /*1cab0*/  MUFU.TANH R190, R101 ;  /* 0x0000006500be7308 */ /* 0x0009e20000002400 */
[----:B------:R-:W-:Y:S09]  /*1cac0*/  FMNMX.FTZ R74, R249, R74, !PT ;  /* 0x0000004af94a7209 */ /* 0x000ff20007810000 */
[----:B------:R-:W1:Y:S10]  /*1cad0*/  MUFU.TANH R233, R82 ;  /* 0x0000005200e97308 */ /* 0x000e740000002400 */
[----:B------:R-:W1:Y:S01]  /*1cae0*/  MUFU.TANH R199, R83 ;  /* 0x0000005300c77308 */ /* 0x000e620000002400 */
[----:B----4-:R-:W-:Y:S09]  /*1caf0*/  MOV R101, R238 ;  /* 0x000000ee00657202 */ /* 0x010ff20000000f00 */
[----:B------:R-:W4:Y:S01]  /*1cb00*/  MUFU.TANH R14, R14 ;  /* 0x0000000e000e7308 */ /* 0x000f220000002400 */
[----:B-1----:R-:W-:Y:S09]  /*1cb10*/  FMNMX.FTZ R0, R233, R0, !PT ;  /* 0x00000000e9007209 */ /* 0x002ff20007810000 */
[----:B------:R-:W-:Y:S01]  /*1cb20*/  MUFU.TANH R218, R47 ;  /* 0x0000002f00da7308 */ /* 0x000fe20000002400 */
[----:B------:R-:W-:Y:S04]  /*1cb30*/  MOV R207, R199 ;  /* 0x000000c700cf7202 */ /* 0x000fe80000000f00 */
[----:B------:R-:W-:Y:S05]  /*1cb40*/  FMNMX.FTZ R0, R207, R0, !PT ;  /* 0x00000000cf007209 */ /* 0x000fea0007810000 */
[----:B------:R-:W-:Y:S01]  /*1cb50*/  MUFU.TANH R47, R79 ;  /* 0x0000004f002f7308 */ /* 0x000fe20000002400 */
[----:B----4-:R-:W-:Y:S09]  /*1cb60*/  FMNMX.FTZ R5, R14, R5, !PT ;  /* 0x000000050e057209 */ /* 0x010ff20007810000 */
[----:B------:R-:W1:Y:S10]  /*1cb70*/  MUFU.TANH R79, R80 ;  /* 0x00000050004f7308 */ /* 0x000e740000002400 */
[----:B------:R-:W4:Y:S10]  /*1cb80*/  MUFU.TANH R200, R86 ;  /* 0x0000005600c87308 */ /* 0x000f340000002400 */
[----:B------:R-:W2:Y:S01]  /*1cb90*/  MUFU.TANH R15, R15 ;  /* 0x0000000f000f7308 */ /* 0x000ea20000002400 */
[----:B-1----:R-:W-:Y:S09]  /*1cba0*/  FMNMX.FTZ R74, R79, R74, !PT ;  /* 0x0000004a4f4a7209 */ /* 0x002ff20007810000 */
[----:B------:R-:W1:Y:S01]  /*1cbb0*/  MUFU.TANH R240, R81 ;  /* 0x0000005100f07308 */ /* 0x000e620000002400 */
[----:B----4-:R-:W-:Y:S04]  /*1cbc0*/  MOV R205, R200 ;  /* 0x000000c800cd7202 */ /* 0x010fe80000000f00 */
[----:B------:R-:W-:Y:S05]  /*1cbd0*/  FMNMX.FTZ R0, R205, R0, !PT ;  /* 0x00000000cd007209 */ /* 0x000fea0007810000 */
[----:B------:R-:W4:Y:S01]  /*1cbe0*/  MUFU.TANH R236, R72 ;  /* 0x0000004800ec7308 */ /* 0x000f220000002400 */
[----:B------:R-:W-:Y:S02]  /*1cbf0*/  FMNMX.FTZ R0, R220, R0, !PT ;  /* 0x00000000dc007209 */ /* 0x000fe40007810000 */
[----:B--2---:R-:W-:Y:S04]  /*1cc00*/  FMNMX.FTZ R5, R15, R5, !PT ;  /* 0x000000050f057209 */ /* 0x004fe80007810000 */
[----:B------:R-:W-:Y:S03]  /*1cc10*/  FMNMX.FTZ R5, R193, R5, !PT ;  /* 0x00000005c1057209 */ /* 0x000fe60007810000 */
[----:B------:R4:W-:Y:S01]  /*1cc20*/  MUFU.TANH R237, R90 ;  /* 0x0000005a00ed7308 */ /* 0x0009e20000002400 */
[----:B------:R-:W-:Y:S02]  /*1cc30*/  FMNMX.FTZ R5, R192, R5, !PT ;  /* 0x00000005c0057209 */ /* 0x000fe40007810000 */
[----:B-1----:R-:W-:Y:S07]  /*1cc40*/  FMNMX.FTZ R74, R240, R74, !PT ;  /* 0x0000004af04a7209 */ /* 0x002fee0007810000 */
[----:B------:R-:W1:Y:S10]  /*1cc50*/  MUFU.TANH R247, R84 ;  /* 0x0000005400f77308 */ /* 0x000e740000002400 */
[----:B------:R2:W2:Y:S01]  /*1cc60*/  MUFU.TANH R246, R85 ;  /* 0x0000005500f67308 */ /* 0x0004a20000002400 */
[----:B----4-:R-:W-:Y:S09]  /*1cc70*/  MOV R90, R236 ;  /* 0x000000ec005a7202 */ /* 0x010ff20000000f00 */
[----:B------:R4:W-:Y:S01]  /*1cc80*/  MUFU.TANH R189, R113 ;  /* 0x0000007100bd7308 */ /* 0x0009e20000002400 */
[----:B-1----:R-:W-:Y:S09]  /*1cc90*/  FMNMX.FTZ R74, R247, R74, !PT ;  /* 0x0000004af74a7209 */ /* 0x002ff20007810000 */
[----:B------:R-:W-:Y:S01]  /*1cca0*/  MUFU.TANH R210, R45 ;  /* 0x0000002d00d27308 */ /* 0x000fe20000002400 */
[----:B--2---:R-:W-:Y:S09]  /*1ccb0*/  MOV R85, R231 ;  /* 0x000000e700557202 */ /* 0x004ff20000000f00 */
[----:B------:R-:W1:Y:S01]  /*1ccc0*/  MUFU.TANH R45, R98 ;  /* 0x00000062002d7308 */ /* 0x000e620000002400 */
[----:B----4-:R-:W-:Y:S04]  /*1ccd0*/  MOV R113, R246 ;  /* 0x000000f600717202 */ /* 0x010fe80000000f00 */
[----:B------:R-:W-:Y:S05]  /*1cce0*/  FMNMX.FTZ R74, R113, R74, !PT ;  /* 0x0000004a714a7209 */ /* 0x000fea0007810000 */
[----:B------:R-:W2:Y:S10]  /*1ccf0*/  MUFU.TANH R219, R99 ;  /* 0x0000006300db7308 */ /* 0x000eb40000002400 */
[----:B------:R-:W4:Y:S01]  /*1cd00*/  MUFU.TANH R30, R30 ;  /* 0x0000001e001e7308 */ /* 0x000f220000002400 */
[----:B-1----:R-:W-:Y:S09]  /*1cd10*/  FMNMX.FTZ R0, R45, R0, !PT ;  /* 0x000000002d007209 */ /* 0x002ff20007810000 */
[----:B------:R-:W-:Y:S01]  /*1cd20*/  MUFU.TANH R209, R44 ;  /* 0x0000002c00d17308 */ /* 0x000fe20000002400 */
[----:B--2---:R-:W-:Y:S04]  /*1cd30*/  MOV R204, R219 ;  /* 0x000000db00cc7202 */ /* 0x004fe80000000f00 */
[----:B------:R-:W-:Y:S05]  /*1cd40*/  FMNMX.FTZ R0, R204, R0, !PT ;  /* 0x00000000cc007209 */ /* 0x000fea0007810000 */
[----:B------:R-:W1:Y:S01]  /*1cd50*/  MUFU.TANH R44, R96 ;  /* 0x00000060002c7308 */ /* 0x000e620000002400 */
[----:B----4-:R-:W-:Y:S09]  /*1cd60*/  FMNMX.FTZ R5, R30, R5, !PT ;  /* 0x000000051e057209 */ /* 0x010ff20007810000 */
[----:B------:R-:W2:Y:S10]  /*1cd70*/  MUFU.TANH R31, R31 ;  /* 0x0000001f001f7308 */ /* 0x000eb40000002400 */
[----:B------:R-:W4:Y:S01]  /*1cd80*/  MUFU.TANH R235, R97 ;  /* 0x0000006100eb7308 */ /* 0x000f220000002400 */
[----:B-1----:R-:W-:Y:S09]  /*1cd90*/  FMNMX.FTZ R74, R44, R74, !PT ;  /* 0x0000004a2c4a7209 */ /* 0x002ff20007810000 */
[----:B------:R-:W1:Y:S01]  /*1cda0*/  MUFU.TANH R238, R102 ;  /* 0x0000006600ee7308 */ /* 0x000e620000002400 */
[----:B--2---:R-:W-:Y:S09]  /*1cdb0*/  FMNMX.FTZ R5, R31, R5, !PT ;  /* 0x000000051f057209 */ /* 0x004ff20007810000 */
[----:B------:R-:W2:Y:S01]  /*1cdc0*/  MUFU.TANH R213, R42 ;  /* 0x0000002a00d57308 */ /* 0x000ea20000002400 */
[----:B----4-:R-:W-:Y:S09]  /*1cdd0*/  FMNMX.FTZ R74, R235, R74, !PT ;  /* 0x0000004aeb4a7209 */ /* 0x010ff20007810000 */
[----:B------:R4:W3:Y:S01]  /*1cde0*/  MUFU.TANH R250, R100 ;  /* 0x0000006400fa7308 */ /* 0x0008e20000002400 */
[----:B-1----:R-:W-:Y:S09]  /*1cdf0*/  FMNMX.FTZ R0, R238, R0, !PT ;  /* 0x00000000ee007209 */ /* 0x002ff20007810000 */
[----:B------:R-:W-:Y:S01]  /*1ce00*/  MUFU.TANH R197, R57 ;  /* 0x0000003900c57308 */ /* 0x000fe20000002400 */
[----:B--2---:R-:W-:Y:S04]  /*1ce10*/  FMNMX.FTZ R5, R213, R5, !PT ;  /* 0x00000005d5057209 */ /* 0x004fe80007810000 */
[----:B------:R-:W-:Y:S05]  /*1ce20*/  FMNMX.FTZ R5, R216, R5, !PT ;  /* 0x00000005d8057209 */ /* 0x000fea0007810000 */
[----:B------:R-:W1:Y:S01]  /*1ce30*/  MUFU.TANH R57, R103 ;  /* 0x0000006700397308 */ /* 0x000e620000002400 */
[----:B------:R-:W-:Y:S02]  /*1ce40*/  FMNMX.FTZ R5, R214, R5, !PT ;  /* 0x00000005d6057209 */ /* 0x000fe40007810000 */
[----:B----4-:R-:W-:Y:S02]  /*1ce50*/  MOV R100, R237 ;  /* 0x000000ed00647202 */ /* 0x010fe40000000f00 */
[----:B------:R-:W-:Y:S02]  /*1ce60*/  FMNMX.FTZ R5, R218, R5, !PT ;  /* 0x00000005da057209 */ /* 0x000fe40007810000 */
[----:B---3--:R-:W-:Y:S03]  /*1ce70*/  FMNMX.FTZ R74, R250, R74, !PT ;  /* 0x0000004afa4a7209 */ /* 0x008fe60007810000 */
[----:B------:R-:W2:Y:S01]  /*1ce80*/  MUFU.TANH R203, R41 ;  /* 0x0000002900cb7308 */ /* 0x000ea20000002400 */
[----:B------:R-:W-:Y:S09]  /*1ce90*/  FMNMX.FTZ R74, R190, R74, !PT ;  /* 0x0000004abe4a7209 */ /* 0x000ff20007810000 */
[----:B------:R-:W-:Y:S01]  /*1cea0*/  MUFU.TANH R223, R60 ;  /* 0x0000003c00df7308 */ /* 0x000fe20000002400 */
[----:B-1----:R-:W-:Y:S09]  /*1ceb0*/  FMNMX.FTZ R0, R57, R0, !PT ;  /* 0x0000000039007209 */ /* 0x002ff20007810000 */
[----:B------:R-:W1:Y:S01]  /*1cec0*/  MUFU.TANH R60, R114 ;  /* 0x00000072003c7308 */ /* 0x000e620000002400 */
[----:B--2---:R-:W-:Y:S04]  /*1ced0*/  FMNMX.FTZ R4, R203, R4, !PT ;  /* 0x00000004cb047209 */ /* 0x004fe80007810000 */
[----:B------:R-:W-:Y:S05]  /*1cee0*/  FMNMX.FTZ R4, R209, R4, !PT ;  /* 0x00000004d1047209 */ /* 0x000fea0007810000 */
[----:B------:R-:W-:Y:S01]  /*1cef0*/  MUFU.TANH R236, R104 ;  /* 0x0000006800ec7308 */ /* 0x000fe20000002400 */
[----:B------:R-:W-:Y:S09]  /*1cf00*/  FMNMX.FTZ R4, R210, R4, !PT ;  /* 0x00000004d2047209 */ /* 0x000ff20007810000 */
[----:B------:R-:W2:Y:S01]  /*1cf10*/  MUFU.TANH R104, R112 ;  /* 0x0000007000687308 */ /* 0x000ea20000002400 */
[----:B-1----:R-:W-:Y:S09]  /*1cf20*/  FMNMX.FTZ R0, R60, R0, !PT ;  /* 0x000000003c007209 */ /* 0x002ff20007810000 */
[----:B------:R-:W1:Y:S10]  /*1cf30*/  MUFU.TANH R244, R58 ;  /* 0x0000003a00f47308 */ /* 0x000e740000002400 */
[----:B------:R1:W-:Y:S01]  /*1cf40*/  MUFU.TANH R230, R88 ;  /* 0x0000005800e67308 */ /* 0x0003e20000002400 */
[----:B--2---:R-:W-:Y:S04]  /*1cf50*/  FMNMX.FTZ R74, R104, R74, !PT ;  /* 0x0000004a684a7209 */ /* 0x004fe80007810000 */
[----:B------:R-:W-:Y:S05]  /*1cf60*/  FMNMX.FTZ R74, R189, R74, !PT ;  /* 0x0000004abd4a7209 */ /* 0x000fea0007810000 */
[----:B------:R-:W2:Y:S01]  /*1cf70*/  MUFU.TANH R231, R115 ;  /* 0x0000007300e77308 */ /* 0x000ea20000002400 */
[----:B------:R-:W3:Y:S09]  /*1cf80*/  SHFL.BFLY PT, R6, R74, 0x2, 0x1f ;  /* 0x0c401f004a067f89 */ /* 0x000ef200000e0000 */
[----:B------:R-:W4:Y:S01]  /*1cf90*/  MUFU.TANH R202, R73 ;  /* 0x0000004900ca7308 */ /* 0x000f220000002400 */
[----:B-1----:R-:W-:Y:S05]  /*1cfa0*/  IMAD.MOV.U32 R88, RZ, RZ, R244 ;  /* 0x000000ffff587224 */ /* 0x002fea00078e00f4 */
[----:B------:R-:W-:Y:S04]  /*1cfb0*/  FMNMX.FTZ R5, R88, R5, !PT ;  /* 0x0000000558057209 */ /* 0x000fe80007810000 */
[----:B------:R-:W1:Y:S01]  /*1cfc0*/  MUFU.TANH R56, R56 ;  /* 0x0000003800387308 */ /* 0x000e620000002400 */
[----:B--2---:R-:W-:Y:S02]  /*1cfd0*/  FMNMX.FTZ R0, R231, R0, !PT ;  /* 0x00000000e7007209 */ /* 0x004fe40007810000 */
[----:B------:R-:W-:Y:S02]  /*1cfe0*/  MOV R115, R119 ;  /* 0x0000007700737202 */ /* 0x000fe40000000f00 */
[----:B---3--:R-:W-:Y:S05]  /*1cff0*/  FMNMX.FTZ R74, R74, R6, !PT ;  /* 0x000000064a4a7209 */ /* 0x008fea0007810000 */
[----:B------:R-:W-:Y:S01]  /*1d000*/  MUFU.TANH R119, R106 ;  /* 0x0000006a00777308 */ /* 0x000fe20000002400 */
[----:B------:R-:W2:Y:S01]  /*1d010*/  SHFL.BFLY PT, R8, R74, 0x1, 0x1f ;  /* 0x0c201f004a087f89 */ /* 0x000ea200000e0000 */
[----:B----4-:R-:W-:Y:S08]  /*1d020*/  MOV R206, R202 ;  /* 0x000000ca00ce7202 */ /* 0x010ff00000000f00 */
[----:B------:R-:W3:Y:S01]  /*1d030*/  MUFU.TANH R232, R59 ;  /* 0x0000003b00e87308 */ /* 0x000ee20000002400 */
[----:B------:R-:W4:Y:S01]  /*1d040*/  SHFL.BFLY PT, R73, R0, 0x2, 0x1f ;  /* 0x0c401f0000497f89 */ /* 0x000f2200000e0000 */
[----:B-1----:R-:W-:Y:S08]  /*1d050*/  FMNMX.FTZ R4, R56, R4, !PT ;  /* 0x0000000438047209 */ /* 0x002ff00007810000 */
[----:B------:R-:W1:Y:S01]  /*1d060*/  MUFU.TANH R229, R62 ;  /* 0x0000003e00e57308 */ /* 0x000e620000002400 */
[----:B--2---:R-:W-:Y:S09]  /*1d070*/  FMNMX.FTZ R74, R74, R8, !PT ;  /* 0x000000084a4a7209 */ /* 0x004ff20007810000 */
[----:B------:R-:W2:Y:S01]  /*1d080*/  MUFU.TANH R58, R63 ;  /* 0x0000003f003a7308 */ /* 0x000ea20000002400 */
[----:B---3--:R-:W-:Y:S02]  /*1d090*/  FMNMX.FTZ R5, R232, R5, !PT ;  /* 0x00000005e8057209 */ /* 0x008fe40007810000 */
[----:B------:R-:W-:Y:S02]  /*1d0a0*/  MOV R59, R197 ;  /* 0x000000c5003b7202 */ /* 0x000fe40000000f00 */
[----:B----4-:R-:W-:Y:S05]  /*1d0b0*/  FMNMX.FTZ R73, R0, R73, !PT ;  /* 0x0000004900497209 */ /* 0x010fea0007810000 */
[----:B------:R-:W3:Y:S01]  /*1d0c0*/  MUFU.TANH R234, R75 ;  /* 0x0000004b00ea7308 */ /* 0x000ee20000002400 */
[----:B------:R-:W-:Y:S01]  /*1d0d0*/  FMNMX.FTZ R4, R59, R4, !PT ;  /* 0x000000043b047209 */ /* 0x000fe20007810000 */
[----:B------:R-:W4:Y:S01]  /*1d0e0*/  SHFL.BFLY PT, R6, R73, 0x1, 0x1f ;  /* 0x0c201f0049067f89 */ /* 0x000f2200000e0000 */
[----:B-1----:R-:W-:Y:S02]  /*1d0f0*/  FMNMX.FTZ R5, R229, R5, !PT ;  /* 0x00000005e5057209 */ /* 0x002fe40007810000 */
[----:B------:R-:W-:Y:S05]  /*1d100*/  MOV R62, R223 ;  /* 0x000000df003e7202 */ /* 0x000fea0000000f00 */
[----:B------:R1:W1:Y:S01]  /*1d110*/  MUFU.TANH R251, R76 ;  /* 0x0000004c00fb7308 */ /* 0x0002620000002400 */
[----:B------:R-:W-:Y:S02]  /*1d120*/  FMNMX.FTZ R4, R62, R4, !PT ;  /* 0x000000043e047209 */ /* 0x000fe40007810000 */
[----:B--2---:R-:W-:Y:S02]  /*1d130*/  FMNMX.FTZ R5, R58, R5, !PT ;  /* 0x000000053a057209 */ /* 0x004fe40007810000 */
[----:B------:R-:W-:Y:S02]  /*1d140*/  FMNMX.FTZ R4, R85, R4, !PT ;  /* 0x0000000455047209 */ /* 0x000fe40007810000 */
[----:B------:R-:W-:Y:S03]  /*1d150*/  FMNMX.FTZ R5, R115, R5, !PT ;  /* 0x0000000573057209 */ /* 0x000fe60007810000 */
[----:B------:R2:W2:Y:S01]  /*1d160*/  MUFU.TANH R36, R89 ;  /* 0x0000005900247308 */ /* 0x0004a20000002400 */
[----:B------:R-:W-:Y:S02]  /*1d170*/  FMNMX.FTZ R4, R90, R4, !PT ;  /* 0x000000045a047209 */ /* 0x000fe40007810000 */
[----:B---3--:R-:W-:Y:S02]  /*1d180*/  FMNMX.FTZ R5, R234, R5, !PT ;  /* 0x00000005ea057209 */ /* 0x008fe40007810000 */
[----:B------:R-:W-:Y:S02]  /*1d190*/  FMNMX.FTZ R4, R206, R4, !PT ;  /* 0x00000004ce047209 */ /* 0x000fe40007810000 */
[----:B----4-:R-:W-:Y:S03]  /*1d1a0*/  FMNMX.FTZ R73, R73, R6, !PT ;  /* 0x0000000649497209 */ /* 0x010fe60007810000 */
[----:B------:R-:W3:Y:S01]  /*1d1b0*/  MUFU.TANH R221, R78 ;  /* 0x0000004e00dd7308 */ /* 0x000ee20000002400 */
[----:B-1----:R-:W-:Y:S01]  /*1d1c0*/  FMUL.FTZ R76, R110, c[0x0][0x320] ;  /* 0x0000c8006e4c7a20 */ /* 0x002fe20000410000 */
[----:B------:R-:W-:Y:S08]  /*1d1d0*/  MOV R110, R57 ;  /* 0x00000039006e7202 */ /* 0x000ff00000000f00 */
[----:B------:R-:W1:Y:S01]  /*1d1e0*/  MUFU.TANH R245, R77 ;  /* 0x0000004d00f57308 */ /* 0x000e620000002400 */
[----:B--2---:R-:W-:Y:S01]  /*1d1f0*/  MOV R89, R251 ;  /* 0x000000fb00597202 */ /* 0x004fe20000000f00 */
[----:B------:R-:W-:Y:S03]  /*1d200*/  IMAD.MOV.U32 R103, RZ, RZ, R36 ;  /* 0x000000ffff677224 */ /* 0x000fe600078e0024 */
[----:B------:R-:W-:Y:S05]  /*1d210*/  FMNMX.FTZ R4, R89, R4, !PT ;  /* 0x0000000459047209 */ /* 0x000fea0007810000 */
[----:B------:R-:W2:Y:S01]  /*1d220*/  MUFU.TANH R37, R92 ;  /* 0x0000005c00257308 */ /* 0x000ea20000002400 */
[----:B---3--:R-:W-:Y:S01]  /*1d230*/  FMNMX.FTZ R0, R221, R5, !PT ;  /* 0x00000005dd007209 */ /* 0x008fe20007810000 */
[----:B------:R-:W-:Y:S03]  /*1d240*/  FMUL.FTZ R78, R73, c[0x0][0x2d0] ;  /* 0x0000b400494e7a20 */ /* 0x000fe60000410000 */
[----:B------:R-:W-:Y:S05]  /*1d250*/  FMNMX.FTZ R0, R47, R0, !PT ;  /* 0x000000002f007209 */ /* 0x000fea0007810000 */
[----:B------:R3:W4:Y:S01]  /*1d260*/  MUFU.TANH R41, R105 ;  /* 0x0000006900297308 */ /* 0x0007220000002400 */
[----:B------:R-:W-:Y:S01]  /*1d270*/  FMNMX.FTZ R5, R100, R0, !PT ;  /* 0x0000000064057209 */ /* 0x000fe20007810000 */
[----:B------:R-:W-:Y:S01]  /*1d280*/  FMUL.FTZ R0, R111, c[0x0][0x320] ;  /* 0x0000c8006f007a20 */ /* 0x000fe20000410000 */
[----:B-1----:R-:W-:Y:S02]  /*1d290*/  MOV R86, R245 ;  /* 0x000000f500567202 */ /* 0x002fe40000000f00 */
[----:B------:R-:W-:Y:S02]  /*1d2a0*/  MOV R111, R58 ;  /* 0x0000003a006f7202 */ /* 0x000fe40000000f00 */
[----:B------:R-:W-:Y:S03]  /*1d2b0*/  FMNMX.FTZ R4, R86, R4, !PT ;  /* 0x0000000456047209 */ /* 0x000fe60007810000 */
[----:B------:R-:W1:Y:S01]  /*1d2c0*/  MUFU.TANH R42, R108 ;  /* 0x0000006c002a7308 */ /* 0x000e620000002400 */
[----:B------:R-:W-:Y:S02]  /*1d2d0*/  FMNMX.FTZ R4, R230, R4, !PT ;  /* 0x00000004e6047209 */ /* 0x000fe40007810000 */
[----:B--2---:R-:W-:Y:S02]  /*1d2e0*/  MOV R102, R37 ;  /* 0x0000002500667202 */ /* 0x004fe40000000f00 */
[----:B------:R-:W-:Y:S05]  /*1d2f0*/  FMNMX.FTZ R4, R103, R4, !PT ;  /* 0x0000000467047209 */ /* 0x000fea0007810000 */
[----:B------:R2:W-:Y:S01]  /*1d300*/  MUFU.TANH R75, R0 ;  /* 0x00000000004b7308 */ /* 0x0005e20000002400 */
[----:B------:R-:W-:Y:S01]  /*1d310*/  FMNMX.FTZ R4, R102, R4, !PT ;  /* 0x0000000466047209 */ /* 0x000fe20007810000 */
[----:B---3--:R-:W-:Y:S03]  /*1d320*/  FMUL.FTZ R105, R74, c[0x0][0x2d0] ;  /* 0x0000b4004a697a20 */ /* 0x008fe60000410000 */
[----:B------:R-:W-:Y:S01]  /*1d330*/  FMNMX.FTZ R4, R101, R4, !PT ;  /* 0x0000000465047209 */ /* 0x000fe20007810000 */
[----:B------:R-:W-:Y:S03]  /*1d340*/  FFMA.FTZ R104, R104, c[0x0][0x2d0], -R105 ;  /* 0x0000b40068687a23 */ /* 0x000fe60000010869 */
[----:B------:R-:W-:Y:S01]  /*1d350*/  FMNMX.FTZ R4, R236, R4, !PT ;  /* 0x00000004ec047209 */ /* 0x000fe20007810000 */
[----:B------:R-:W3:Y:S03]  /*1d360*/  MUFU.TANH R114, R109 ;  /* 0x0000006d00727308 */ /* 0x000ee60000002400 */
[----:B----4-:R-:W-:Y:S04]  /*1d370*/  FMNMX.FTZ R4, R41, R4, !PT ;  /* 0x0000000429047209 */ /* 0x010fe80007810000 */
[----:B-1----:R-:W-:Y:S03]  /*1d380*/  FMNMX.FTZ R4, R42, R4, !PT ;  /* 0x000000042a047209 */ /* 0x002fe60007810000 */
[----:B------:R-:W1:Y:S01]  /*1d390*/  MUFU.TANH R243, R91 ;  /* 0x0000005b00f37308 */ /* 0x000e620000002400 */
[----:B--2---:R-:W-:Y:S04]  /*1d3a0*/  FADD.FTZ R0, -R74, R2 ;  /* 0x000000024a007221 */ /* 0x004fe80000010100 */
[----:B------:R-:W-:Y:S05]  /*1d3b0*/  FMUL.FTZ R2, R0, c[0x0][0x2d0] ;  /* 0x0000b40000027a20 */ /* 0x000fea0000410000 */
[----:B------:R-:W2:Y:S01]  /*1d3c0*/  MUFU.TANH R109, R94 ;  /* 0x0000005e006d7308 */ /* 0x000ea20000002400 */
[----:B---3--:R-:W-:Y:S05]  /*1d3d0*/  FMNMX.FTZ R4, R114, R4, !PT ;  /* 0x0000000472047209 */ /* 0x008fea0007810000 */
[----:B------:R-:W3:Y:S04]  /*1d3e0*/  SHFL.BFLY PT, R7, R4, 0x2, 0x1f ;  /* 0x0c401f0004077f89 */ /* 0x000ee800000e0000 */
[----:B------:R4:W-:Y:S01]  /*1d3f0*/  MUFU.EX2 R70, R2 ;  /* 0x0000000200467308 */ /* 0x0009e20000000800 */
[----:B-1----:R-:W-:Y:S04]  /*1d400*/  MOV R108, R243 ;  /* 0x000000f3006c7202 */ /* 0x002fe80000000f00 */
[----:B------:R-:W-:Y:S05]  /*1d410*/  FMNMX.FTZ R5, R108, R5, !PT ;  /* 0x000000056c057209 */ /* 0x000fea0007810000 */
[----:B------:R-:W1:Y:S01]  /*1d420*/  MUFU.TANH R188, R95 ;  /* 0x0000005f00bc7308 */ /* 0x000e620000002400 */
[----:B--2---:R-:W-:Y:S09]  /*1d430*/  FMNMX.FTZ R5, R109, R5, !PT ;  /* 0x000000056d057209 */ /* 0x004ff20007810000 */
[----:B------:R-:W2:Y:S01]  /*1d440*/  MUFU.TANH R237, R107 ;  /* 0x0000006b00ed7308 */ /* 0x000ea20000002400 */
[----:B---3--:R-:W-:Y:S01]  /*1d450*/  FMNMX.FTZ R4, R4, R7, !PT ;  /* 0x0000000704047209 */ /* 0x008fe20007810000 */
[----:B----4-:R-:W-:Y:S02]  /*1d460*/  FADD.FTZ R2, -R73, R3 ;  /* 0x0000000349027221 */ /* 0x010fe40000010100 */
[--C-:B------:R-:W-:Y:S02]  /*1d470*/  FFMA.FTZ R7, R35, c[0x0][0x2d0], -R78.reuse ;  /* 0x0000b40023077a23 */ /* 0x100fe4000001084e */
[----:B------:R-:W3:Y:S01]  /*1d480*/  SHFL.BFLY PT, R72, R4, 0x1, 0x1f ;  /* 0x0c201f0004487f89 */ /* 0x000ee200000e0000 */
[----:B------:R-:W-:Y:S03]  /*1d490*/  FMUL.FTZ R2, R2, c[0x0][0x2d0] ;  /* 0x0000b40002027a20 */ /* 0x000fe60000410000 */
[----:B------:R-:W-:Y:S01]  /*1d4a0*/  MUFU.EX2 R106, R7 ;  /* 0x00000007006a7308 */ /* 0x000fe20000000800 */
[----:B-1----:R-:W-:Y:S04]  /*1d4b0*/  FMNMX.FTZ R5, R188, R5, !PT ;  /* 0x00000005bc057209 */ /* 0x002fe80007810000 */
[----:B------:R-:W-:Y:S05]  /*1d4c0*/  FMNMX.FTZ R5, R119, R5, !PT ;  /* 0x0000000577057209 */ /* 0x000fea0007810000 */
[----:B------:R1:W4:Y:S01]  /*1d4d0*/  MUFU.EX2 R69, R2 ;  /* 0x0000000200457308 */ /* 0x0003220000000800 */
[----:B--2---:R-:W-:Y:S01]  /*1d4e0*/  FMNMX.FTZ R0, R237, R5, !PT ;  /* 0x00000005ed007209 */ /* 0x004fe20007810000 */
[----:B------:R-:W-:Y:S08]  /*1d4f0*/  FFMA.FTZ R5, R23, c[0x0][0x2d0], -R78 ;  /* 0x0000b40017057a23 */ /* 0x000ff0000001084e */
[----:B------:R-:W2:Y:S01]  /*1d500*/  MUFU.TANH R76, R76 ;  /* 0x0000004c004c7308 */ /* 0x000ea20000002400 */
[----:B---3--:R-:W-:Y:S01]  /*1d510*/  FMNMX.FTZ R72, R4, R72, !PT ;  /* 0x0000004804487209 */ /* 0x008fe20007810000 */
[----:B------:R-:W-:Y:S04]  /*1d520*/  FFMA.FTZ R4, R184, c[0x0][0x2d0], -R105 ;  /* 0x0000b400b8047a23 */ /* 0x000fe80000010869 */
[C---:B------:R-:W-:Y:S04]  /*1d530*/  FMUL.FTZ R107, R72.reuse, c[0x0][0x2d0] ;  /* 0x0000b400486b7a20 */ /* 0x040fe80000410000 */
[----:B------:R3:W-:Y:S01]  /*1d540*/  MUFU.EX2 R245, R4 ;  /* 0x0000000400f57308 */ /* 0x0007e20000000800 */
[----:B-1----:R-:W-:Y:S02]  /*1d550*/  FADD.FTZ R2, -R72, R116 ;  /* 0x0000007448027221 */ /* 0x002fe40000010100 */
[----:B----4-:R-:W-:Y:S02]  /*1d560*/  FMUL.FTZ R35, R69, R151 ;  /* 0x0000009745237220 */ /* 0x010fe40000410000 */
[----:B------:R-:W-:Y:S05]  /*1d570*/  FMUL.FTZ R2, R2, c[0x0][0x2d0] ;  /* 0x0000b40002027a20 */ /* 0x000fea0000410000 */
[----:B------:R1:W-:Y:S01]  /*1d580*/  MUFU.EX2 R96, R5 ;  /* 0x0000000500607308 */ /* 0x0003e20000000800 */
[----:B------:R-:W-:Y:S01]  /*1d590*/  IMAD.MOV.U32 R151, RZ, RZ, R43 ;  /* 0x000000ffff977224 */ /* 0x000fe200078e002b */
[----:B--2---:R-:W-:Y:S04]  /*1d5a0*/  FMNMX.FTZ R0, R76, R0, !PT ;  /* 0x000000004c007209 */ /* 0x004fe80007810000 */
[----:B------:R-:W-:Y:S04]  /*1d5b0*/  FMNMX.FTZ R0, R75, R0, !PT ;  /* 0x000000004b007209 */ /* 0x000fe80007810000 */
[----:B------:R2:W4:Y:S01]  /*1d5c0*/  MUFU.EX2 R68, R2 ;  /* 0x0000000200447308 */ /* 0x0005220000000800 */
[----:B------:R-:W4:Y:S01]  /*1d5d0*/  SHFL.BFLY PT, R3, R0, 0x2, 0x1f ;  /* 0x0c401f0000037f89 */ /* 0x000f2200000e0000 */
[--C-:B---3--:R-:W-:Y:S08]  /*1d5e0*/  FFMA.FTZ R4, R20, c[0x0][0x2d0], -R105.reuse ;  /* 0x0000b40014047a23 */ /* 0x108ff00000010869 */
[----:B------:R-:W-:Y:S01]  /*1d5f0*/  MUFU.EX2 R91, R4 ;  /* 0x00000004005b7308 */ /* 0x000fe20000000800 */
[----:B-1----:R-:W-:Y:S01]  /*1d600*/  @P0 MOV R5, R53 ;  /* 0x0000003500050202 */ /* 0x002fe20000000f00 */
[--C-:B--2---:R-:W-:Y:S01]  /*1d610*/  FFMA.FTZ R2, R118, c[0x0][0x2d0], -R105.reuse ;  /* 0x0000b40076027a23 */ /* 0x104fe20000010869 */
[----:B------:R-:W-:Y:S01]  /*1d620*/  MOV R118, R220 ;  /* 0x000000dc00767202 */ /* 0x000fe20000000f00 */
[----:B----4-:R-:W-:Y:S01]  /*1d630*/  FMUL.FTZ R57, R68, R173 ;  /* 0x000000ad44397220 */ /* 0x010fe20000410000 */
[----:B------:R-:W-:Y:S05]  /*1d640*/  FMNMX.FTZ R0, R0, R3, !PT ;  /* 0x0000000300007209 */ /* 0x000fea0007810000 */
[----:B------:R1:W2:Y:S01]  /*1d650*/  MUFU.EX2 R246, R2 ;  /* 0x0000000200f67308 */ /* 0x0002a20000000800 */
[--C-:B------:R-:W-:Y:S02]  /*1d660*/  FFMA.FTZ R3, R17, c[0x0][0x2d0], -R105.reuse ;  /* 0x0000b40011037a23 */ /* 0x100fe40000010869 */
[----:B------:R-:W-:Y:S01]  /*1d670*/  FMUL.FTZ R17, R70, R133 ;  /* 0x0000008546117220 */ /* 0x000fe20000410000 */
[----:B------:R-:W-:Y:S01]  /*1d680*/  MOV R133, R45 ;  /* 0x0000002d00857202 */ /* 0x000fe20000000f00 */
[----:B------:R-:W-:Y:S05]  /*1d690*/  FMUL.FTZ R45, R68, R161 ;  /* 0x000000a1442d7220 */ /* 0x000fea0000410000 */
[----:B------:R3:W-:Y:S01]  /*1d6a0*/  MUFU.EX2 R112, R3 ;  /* 0x0000000300707308 */ /* 0x0007e20000000800 */
[----:B-1----:R-:W-:Y:S01]  /*1d6b0*/  FFMA.FTZ R2, R16, c[0x0][0x2d0], -R105 ;  /* 0x0000b40010027a23 */ /* 0x002fe20000010869 */
[----:B--2---:R-:W-:Y:S01]  /*1d6c0*/  F2FP.BF16.PACK_AB R80, R246, R245 ;  /* 0x000000f5f650723e */ /* 0x004fe200000010ff */
[----:B------:R-:W-:Y:S01]  /*1d6d0*/  FMUL.FTZ R16, R70, R132 ;  /* 0x0000008446107220 */ /* 0x000fe20000410000 */
[----:B------:R-:W-:Y:S06]  /*1d6e0*/  MOV R132, R250 ;  /* 0x000000fa00847202 */ /* 0x000fec0000000f00 */
[----:B------:R1:W2:Y:S01]  /*1d6f0*/  MUFU.EX2 R251, R2 ;  /* 0x0000000200fb7308 */ /* 0x0002a20000000800 */
[--C-:B---3--:R-:W-:Y:S01]  /*1d700*/  FFMA.FTZ R3, R186, c[0x0][0x2d0], -R78.reuse ;  /* 0x0000b400ba037a23 */ /* 0x108fe2000001084e */
[----:B------:R-:W-:Y:S08]  /*1d710*/  MOV R186, R247 ;  /* 0x000000f700ba7202 */ /* 0x000ff00000000f00 */
[----:B------:R3:W-:Y:S01]  /*1d720*/  MUFU.EX2 R243, R3 ;  /* 0x0000000300f37308 */ /* 0x0007e20000000800 */
[----:B-1----:R-:W1:Y:S01]  /*1d730*/  SHFL.BFLY PT, R2, R0, 0x1, 0x1f ;  /* 0x0c201f0000027f89 */ /* 0x002e6200000e0000 */
[----:B--2---:R-:W-:Y:S01]  /*1d740*/  F2FP.BF16.PACK_AB R82, R112, R251 ;  /* 0x000000fb7052723e */ /* 0x004fe200000010ff */
[--C-:B---3--:R-:W-:Y:S01]  /*1d750*/  FFMA.FTZ R3, R185, c[0x0][0x2d0], -R78.reuse ;  /* 0x0000b400b9037a23 */ /* 0x108fe2000001084e */
[----:B------:R-:W-:Y:S01]  /*1d760*/  MOV R185, R60 ;  /* 0x0000003c00b97202 */ /* 0x000fe20000000f00 */
[----:B------:R-:W-:Y:S05]  /*1d770*/  FMUL.FTZ R60, R68, R176 ;  /* 0x000000b0443c7220 */ /* 0x000fea0000410000 */
[----:B------:R2:W3:Y:S01]  /*1d780*/  MUFU.EX2 R244, R3 ;  /* 0x0000000300f47308 */ /* 0x0004e20000000800 */
[----:B-1----:R-:W-:Y:S01]  /*1d790*/  FMNMX.FTZ R71, R0, R2, !PT ;  /* 0x0000000200477209 */ /* 0x002fe20007810000 */
[----:B------:R-:W-:Y:S02]  /*1d7a0*/  FFMA.FTZ R2, R196, c[0x0][0x2d0], -R107 ;  /* 0x0000b400c4027a23 */ /* 0x000fe4000001086b */
[--C-:B------:R-:W-:Y:S06]  /*1d7b0*/  FFMA.FTZ R0, R19, c[0x0][0x2d0], -R78.reuse ;  /* 0x0000b40013007a23 */ /* 0x100fec000001084e */
[----:B------:R1:W-:Y:S01]  /*1d7c0*/  MUFU.EX2 R219, R2 ;  /* 0x0000000200db7308 */ /* 0x0003e20000000800 */
[----:B------:R-:W-:Y:S02]  /*1d7d0*/  FMUL.FTZ R77, R71, c[0x0][0x2d0] ;  /* 0x0000b400474d7a20 */ /* 0x000fe40000410000 */
[----:B------:R-:W-:Y:S01]  /*1d7e0*/  FMUL.FTZ R19, R69, R135 ;  /* 0x0000008745137220 */ /* 0x000fe20000410000 */
[----:B------:R-:W-:Y:S01]  /*1d7f0*/  MOV R135, R88 ;  /* 0x0000005800877202 */ /* 0x000fe20000000f00 */
[----:B------:R-:W-:Y:S02]  /*1d800*/  FFMA.FTZ R75, R75, c[0x0][0x2d0], -R77 ;  /* 0x0000b4004b4b7a23 */ /* 0x000fe4000001084d */
[--C-:B--2---:R-:W-:Y:S03]  /*1d810*/  FFMA.FTZ R3, R18, c[0x0][0x2d0], -R78.reuse ;  /* 0x0000b40012037a23 */ /* 0x104fe6000001084e */
[----:B------:R2:W-:Y:S01]  /*1d820*/  MUFU.EX2 R184, R0 ;  /* 0x0000000000b87308 */ /* 0x0005e20000000800 */
[----:B---3--:R-:W-:Y:S01]  /*1d830*/  F2FP.BF16.PACK_AB R81, R244, R243 ;  /* 0x000000f3f451723e */ /* 0x008fe200000010ff */
[----:B------:R-:W-:Y:S01]  /*1d840*/  FMUL.FTZ R18, R69, R134 ;  /* 0x0000008645127220 */ /* 0x000fe20000410000 */
[----:B------:R-:W-:Y:S01]  /*1d850*/  MOV R134, R44 ;  /* 0x0000002c00867202 */ /* 0x000fe20000000f00 */
[C---:B------:R-:W-:Y:S06]  /*1d860*/  FMUL.FTZ R44, R68.reuse, R160 ;  /* 0x000000a0442c7220 */ /* 0x040fec0000410000 */
[----:B------:R3:W4:Y:S01]  /*1d870*/  MUFU.EX2 R63, R3 ;  /* 0x00000003003f7308 */ /* 0x0007220000000800 */
[----:B-1----:R-:W-:Y:S01]  /*1d880*/  FFMA.FTZ R2, R187, c[0x0][0x2d0], -R107 ;  /* 0x0000b400bb027a23 */ /* 0x002fe2000001086b */
[----:B------:R-:W-:Y:S01]  /*1d890*/  MOV R187, R41 ;  /* 0x0000002900bb7202 */ /* 0x000fe20000000f00 */
[----:B------:R-:W-:Y:S07]  /*1d8a0*/  FMUL.FTZ R41, R68, R157 ;  /* 0x0000009d44297220 */ /* 0x000fee0000410000 */
[----:B------:R1:W1:Y:S01]  /*1d8b0*/  MUFU.EX2 R223, R2 ;  /* 0x0000000200df7308 */ /* 0x0002620000000800 */
[----:B--2---:R-:W-:Y:S01]  /*1d8c0*/  FADD.FTZ R0, -R71, R117 ;  /* 0x0000007547007221 */ /* 0x004fe20000010100 */
[----:B------:R-:W-:Y:S03]  /*1d8d0*/  MOV R117, R221 ;  /* 0x000000dd00757202 */ /* 0x000fe60000000f00 */
[----:B------:R-:W-:Y:S05]  /*1d8e0*/  FMUL.FTZ R0, R0, c[0x0][0x2d0] ;  /* 0x0000b40000007a20 */ /* 0x000fea0000410000 */
[----:B------:R-:W-:Y:S01]  /*1d8f0*/  MUFU.EX2 R75, R75 ;  /* 0x0000004b004b7308 */ /* 0x000fe20000000800 */
[----:B---3--:R-:W-:Y:S01]  /*1d900*/  FFMA.FTZ R3, R21, c[0x0][0x2d0], -R105 ;  /* 0x0000b40015037a23 */ /* 0x008fe20000010869 */
[----:B----4-:R-:W-:Y:S08]  /*1d910*/  F2FP.BF16.PACK_AB R83, R184, R63 ;  /* 0x0000003fb853723e */ /* 0x010ff000000010ff */
[----:B------:R2:W-:Y:S01]  /*1d920*/  MUFU.EX2 R93, R3 ;  /* 0x00000003005d7308 */ /* 0x0005e20000000800 */
[--C-:B-1----:R-:W-:Y:S01]  /*1d930*/  FFMA.FTZ R2, R12, c[0x0][0x2d0], -R107.reuse ;  /* 0x0000b4000c027a23 */ /* 0x102fe2000001086b */
[----:B------:R-:W-:Y:S01]  /*1d940*/  F2FP.BF16.PACK_AB R64, R223, R219 ;  /* 0x000000dbdf40723e */ /* 0x000fe200000010ff */
[----:B------:R-:W-:Y:S01]  /*1d950*/  FMUL.FTZ R12, R68, R128 ;  /* 0x00000080440c7220 */ /* 0x000fe20000410000 */
[----:B------:R-:W-:Y:S06]  /*1d960*/  MOV R128, R91 ;  /* 0x0000005b00807202 */ /* 0x000fec0000000f00 */
[----:B------:R1:W-:Y:S10]  /*1d970*/  MUFU.EX2 R84, R2 ;  /* 0x0000000200547308 */ /* 0x0003f40000000800 */
[----:B------:R-:W3:Y:S01]  /*1d980*/  MUFU.EX2 R0, R0 ;  /* 0x0000000000007308 */ /* 0x000ee20000000800 */
[----:B--2---:R-:W-:Y:S09]  /*1d990*/  FFMA.FTZ R3, R22, c[0x0][0x2d0], -R78 ;  /* 0x0000b40016037a23 */ /* 0x004ff2000001084e */
[----:B------:R-:W-:Y:S01]  /*1d9a0*/  MUFU.EX2 R92, R3 ;  /* 0x00000003005c7308 */ /* 0x000fe20000000800 */
[----:B-1----:R-:W-:Y:S02]  /*1d9b0*/  FFMA.FTZ R2, R13, c[0x0][0x2d0], -R107 ;  /* 0x0000b4000d027a23 */ /* 0x002fe4000001086b */
[----:B------:R-:W-:Y:S01]  /*1d9c0*/  FMUL.FTZ R13, R68, R129 ;  /* 0x00000081440d7220 */ /* 0x000fe20000410000 */
[----:B------:R-:W-:Y:S06]  /*1d9d0*/  MOV R129, R47 ;  /* 0x0000002f00817202 */ /* 0x000fec0000000f00 */
[----:B------:R1:W-:Y:S01]  /*1d9e0*/  MUFU.EX2 R36, R2 ;  /* 0x0000000200247308 */ /* 0x0003e20000000800 */
[C---:B---3--:R-:W-:Y:S02]  /*1d9f0*/  FMUL.FTZ R47, R0.reuse, R163 ;  /* 0x000000a3002f7220 */ /* 0x048fe40000410000 */
[C---:B------:R-:W-:Y:S02]  /*1da00*/  FMUL.FTZ R43, R0.reuse, R159 ;  /* 0x0000009f002b7220 */ /* 0x040fe40000410000 */
[----:B------:R-:W-:Y:S02]  /*1da10*/  FMUL.FTZ R58, R0, R174 ;  /* 0x000000ae003a7220 */ /* 0x000fe40000410000 */
[--C-:B-1----:R-:W-:Y:S04]  /*1da20*/  FFMA.FTZ R2, R195, c[0x0][0x2d0], -R77.reuse ;  /* 0x0000b400c3027a23 */ /* 0x102fe8000001084d */
        /* <DEDUP_REMOVED lines=10> */
[C---:B------:R-:W-:Y:S06]  /*1dad0*/  FMUL.FTZ R15, R0.reuse, R131 ;  /* 0x00000083000f7220 */ /* 0x040fec0000410000 */
[----:B------:R1:W2:Y:S01]  /*1dae0*/  MUFU.EX2 R202, R2 ;  /* 0x0000000200ca7308 */ /* 0x0002a20000000800 */
[----:B------:R-:W-:Y:S02]  /*1daf0*/  IMAD.MOV.U32 R131, RZ, RZ, R63 ;  /* 0x000000ffff837224 */ /* 0x000fe400078e003f */
[----:B------:R-:W-:Y:S02]  /*1db00*/  FMUL.FTZ R63, R0, R179 ;  /* 0x000000b3003f7220 */ /* 0x000fe40000410000 */
[--C-:B-1----:R-:W-:Y:S01]  /*1db10*/  FFMA.FTZ R2, R32, c[0x0][0x2d0], -R105.reuse ;  /* 0x0000b40020027a23 */ /* 0x102fe20000010869 */
[----:B--2---:R-:W-:Y:S04]  /*1db20*/  F2FP.BF16.PACK_AB R67, R202, R199 ;  /* 0x000000c7ca43723e */ /* 0x004fe800000010ff */
[----:B------:R1:W-:Y:S02]  /*1db30*/  MUFU.EX2 R97, R2 ;  /* 0x0000000200617308 */ /* 0x0003e40000000800 */
[----:B-1----:R-:W-:Y:S08]  /*1db40*/  FFMA.FTZ R2, R33, c[0x0][0x2d0], -R105 ;  /* 0x0000b40021027a23 */ /* 0x002ff00000010869 */
[----:B------:R1:W2:Y:S02]  /*1db50*/  MUFU.EX2 R99, R2 ;  /* 0x0000000200637308 */ /* 0x0002a40000000800 */
[----:B-1----:R-:W-:Y:S05]  /*1db60*/  @P0 SHF.R.S32.HI R2, RZ, 0x1f, R242 ;  /* 0x0000001fff020819 */ /* 0x002fea00000114f2 */
[----:B------:R-:W-:Y:S02]  /*1db70*/  @P0 IMAD R4, R2, c[0x0][0x1e0], RZ ;  /* 0x0000780002040a24 */ /* 0x000fe400078e02ff */
[C---:B------:R-:W-:Y:S04]  /*1db80*/  @P0 IMAD.WIDE.U32 R2, R242.reuse, c[0x0][0x1e0], RZ ;  /* 0x00007800f2020a25 */ /* 0x040fe800078e00ff */
[----:B------:R-:W-:Y:S01]  /*1db90*/  @P0 IMAD R6, R242, c[0x0][0x1e4], R4 ;  /* 0x00007900f2060a24 */ /* 0x000fe200078e0204 */
[----:B------:R-:W-:Y:S04]  /*1dba0*/  @P0 MOV R4, R38 ;  /* 0x0000002600040202 */ /* 0x000fe80000000f00 */
[----:B------:R-:W-:Y:S01]  /*1dbb0*/  @P0 IADD3 R3, R3, R6, RZ ;  /* 0x0000000603030210 */ /* 0x000fe20007ffe0ff */
[----:B------:R-:W-:Y:S04]  /*1dbc0*/  @P0 IMAD.WIDE.U32 R4, R2, 0x70, R4 ;  /* 0x0000007002040825 */ /* 0x000fe800078e0004 */
[----:B------:R-:W-:Y:S01]  /*1dbd0*/  @P0 IMAD R3, R3, 0x70, RZ ;  /* 0x0000007003030824 */ /* 0x000fe200078e02ff */
[----:B------:R-:W-:Y:S01]  /*1dbe0*/  @P0 LEA R2, P1, R4, c[0x0][0x1c8], 0x1 ;  /* 0x0000720004020a11 */ /* 0x000fe200078208ff */
[----:B------:R-:W-:Y:S02]  /*1dbf0*/  FFMA.FTZ R6, R34, c[0x0][0x2d0], -R78 ;  /* 0x0000b40022067a23 */ /* 0x000fe4000001084e */
[----:B------:R-:W-:Y:S01]  /*1dc00*/  FMUL.FTZ R34, R69, R150 ;  /* 0x0000009645227220 */ /* 0x000fe20000410000 */
[----:B------:R-:W-:Y:S01]  /*1dc10*/  @P0 IADD3 R3, R5, R3, RZ ;  /* 0x0000000305030210 */ /* 0x000fe20007ffe0ff */
[----:B------:R1:W-:Y:S01]  /*1dc20*/  MUFU.EX2 R95, R6 ;  /* 0x00000006005f7308 */ /* 0x0003e20000000800 */
[----:B------:R-:W-:Y:S01]  /*1dc30*/  MOV R150, R46 ;  /* 0x0000002e00967202 */ /* 0x000fe20000000f00 */
[----:B------:R-:W-:Y:S01]  /*1dc40*/  FMUL.FTZ R46, R0, R162 ;  /* 0x000000a2002e7220 */ /* 0x000fe20000410000 */
[----:B------:R-:W-:Y:S01]  /*1dc50*/  @P0 LEA.HI.X R3, R4, c[0x0][0x1cc], R3, 0x1, P1 ;  /* 0x0000730004030a11 */ /* 0x000fe200008f0c03 */
[--C-:B------:R-:W-:Y:S02]  /*1dc60*/  FFMA.FTZ R4, R24, c[0x0][0x2d0], -R107.reuse ;  /* 0x0000b40018047a23 */ /* 0x100fe4000001086b */
[----:B------:R-:W-:Y:S01]  /*1dc70*/  FMUL.FTZ R24, R68, R140 ;  /* 0x0000008c44187220 */ /* 0x000fe20000410000 */
[----:B------:R-:W-:Y:S01]  /*1dc80*/  MOV R140, R106 ;  /* 0x0000006a008c7202 */ /* 0x000fe20000000f00 */
[----:B------:R3:W-:Y:S01]  /*1dc90*/  @P0 LDGSTS.E.BYPASS.LTC128B.128 [R241+0x3900], [R2.64], !P4 ;  /* 0x0390000002f10fae */ /* 0x0007e2000e101d48 */
[----:B------:R-:W-:Y:S01]  /*1dca0*/  MOV R106, R42 ;  /* 0x0000002a006a7202 */ /* 0x000fe20000000f00 */
[----:B------:R4:W2:Y:S01]  /*1dcb0*/  MUFU.EX2 R33, R4 ;  /* 0x0000000400217308 */ /* 0x0008a20000000800 */
[----:B------:R-:W-:Y:S03]  /*1dcc0*/  FMUL.FTZ R42, R0, R158 ;  /* 0x0000009e002a7220 */ /* 0x000fe60000410000 */
[--C-:B------:R-:W-:Y:S06]  /*1dcd0*/  FFMA.FTZ R106, R106, c[0x0][0x2d0], -R107.reuse ;  /* 0x0000b4006a6a7a23 */ /* 0x100fec000001086b */
[----:B------:R-:W-:Y:S01]  /*1dce0*/  MUFU.EX2 R106, R106 ;  /* 0x0000006a006a7308 */ /* 0x000fe20000000800 */
[----:B-1----:R-:W-:Y:S04]  /*1dcf0*/  @P0 IADD3 R6, P3, R2, UR4, RZ ;  /* 0x0000000402060c10 */ /* 0x002fe8000ff7e0ff */
[----:B------:R-:W-:Y:S02]  /*1dd00*/  @P0 IADD3.X R7, R3, UR5, RZ, P3, !PT ;  /* 0x0000000503070c10 */ /* 0x000fe40009ffe4ff */
[----:B------:R-:W-:Y:S03]  /*1dd10*/  @P0 IADD3 R10, P2, R6, UR4, RZ ;  /* 0x00000004060a0c10 */ /* 0x000fe6000ff5e0ff */
[----:B------:R1:W-:Y:S01]  /*1dd20*/  @P0 LDGSTS.E.BYPASS.LTC128B.128 [R241+0x4100], [R6.64], !P4 ;  /* 0x0410000006f10fae */ /* 0x0003e2000e101d48 */
[----:B------:R-:W-:Y:S01]  /*1dd30*/  @P0 IADD3.X R11, R7, UR5, RZ, P2, !PT ;  /* 0x00000005070b0c10 */ /* 0x000fe200097fe4ff */
[--C-:B---3--:R-:W-:Y:S01]  /*1dd40*/  FFMA.FTZ R2, R25, c[0x0][0x2d0], -R107.reuse ;  /* 0x0000b40019027a23 */ /* 0x108fe2000001086b */
[----:B------:R-:W-:Y:S01]  /*1dd50*/  @P0 IADD3 R8, P1, R10, UR4, RZ ;  /* 0x000000040a080c10 */ /* 0x000fe2000ff3e0ff */
[----:B------:R-:W-:Y:S01]  /*1dd60*/  FMUL.FTZ R25, R68, R141 ;  /* 0x0000008d44197220 */ /* 0x000fe20000410000 */
[----:B--2---:R-:W-:Y:S01]  /*1dd70*/  MOV R141, R99 ;  /* 0x00000063008d7202 */ /* 0x004fe20000000f00 */
[----:B------:R2:W3:Y:S01]  /*1dd80*/  MUFU.EX2 R94, R2 ;  /* 0x00000002005e7308 */ /* 0x0004e20000000800 */
[----:B------:R-:W-:Y:S01]  /*1dd90*/  @P0 IADD3.X R9, R11, UR5, RZ, P1, !PT ;  /* 0x000000050b090c10 */ /* 0x000fe20008ffe4ff */
[----:B------:R3:W-:Y:S01]  /*1dda0*/  @P0 LDGSTS.E.BYPASS.LTC128B.128 [R241+0x4900], [R10.64], !P4 ;  /* 0x049000000af10fae */ /* 0x0007e2000e101d48 */
[----:B----4-:R-:W-:Y:S04]  /*1ddb0*/  @P0 IADD3 R4, P3, R8, UR4, RZ ;  /* 0x0000000408040c10 */ /* 0x010fe8000ff7e0ff */
        /* <DEDUP_REMOVED lines=8> */
[----:B---3--:R-:W-:Y:S01]  /*1de40*/  FMUL.FTZ R10, R0, R126 ;  /* 0x0000007e000a7220 */ /* 0x008fe20000410000 */
[----:B------:R-:W-:Y:S01]  /*1de50*/  @P0 IADD3 R6, P1, R2, UR4, RZ ;  /* 0x0000000402060c10 */ /* 0x000fe2000ff3e0ff */
[----:B------:R-:W-:Y:S01]  /*1de60*/  FMUL.FTZ R11, R0, R127 ;  /* 0x0000007f000b7220 */ /* 0x000fe20000410000 */
[----:B------:R-:W-:Y:S01]  /*1de70*/  MOV R126, R92 ;  /* 0x0000005c007e7202 */ /* 0x000fe20000000f00 */
[----:B------:R2:W-:Y:S01]  /*1de80*/  @P0 LDGSTS.E.BYPASS.LTC128B.128 [R241+0x6100], [R2.64], !P4 ;  /* 0x0610000002f10fae */ /* 0x0005e2000e101d48 */
[C---:B----4-:R-:W-:Y:S01]  /*1de90*/  FMUL.FTZ R8, R68.reuse, R124 ;  /* 0x0000007c44087220 */ /* 0x050fe20000410000 */
[----:B------:R-:W-:Y:S01]  /*1dea0*/  MOV R124, R93 ;  /* 0x0000005d007c7202 */ /* 0x000fe20000000f00 */
[----:B------:R-:W-:Y:S01]  /*1deb0*/  FMUL.FTZ R9, R68, R125 ;  /* 0x0000007d44097220 */ /* 0x000fe20000410000 */
[----:B------:R-:W-:Y:S01]  /*1dec0*/  MOV R125, R33 ;  /* 0x00000021007d7202 */ /* 0x000fe20000000f00 */
[----:B------:R-:W-:Y:S01]  /*1ded0*/  FMUL.FTZ R33, R70, R149 ;  /* 0x0000009546217220 */ /* 0x000fe20000410000 */
[----:B------:R-:W-:Y:S01]  /*1dee0*/  MOV R149, R56 ;  /* 0x0000003800957202 */ /* 0x000fe20000000f00 */
[----:B------:R-:W-:Y:S02]  /*1def0*/  FMUL.FTZ R56, R68, R172 ;  /* 0x000000ac44387220 */ /* 0x000fe40000410000 */
[----:B------:R-:W-:Y:S02]  /*1df00*/  FFMA.FTZ R4, R29, c[0x0][0x2d0], -R107 ;  /* 0x0000b4001d047a23 */ /* 0x000fe4000001086b */
[----:B------:R-:W-:Y:S01]  /*1df10*/  FMUL.FTZ R5, R70, R121 ;  /* 0x0000007946057220 */ /* 0x000fe20000410000 */
[----:B-1----:R-:W-:Y:S01]  /*1df20*/  @P0 IADD3.X R7, R3, UR5, RZ, P1, !PT ;  /* 0x0000000503070c10 */ /* 0x002fe20008ffe4ff */
[----:B------:R1:W3:Y:S01]  /*1df30*/  MUFU.EX2 R32, R4 ;  /* 0x0000000400207308 */ /* 0x0002e20000000800 */
[----:B------:R-:W-:Y:S02]  /*1df40*/  FMUL.FTZ R29, R68, R145 ;  /* 0x00000091441d7220 */ /* 0x000fe40000410000 */
[----:B------:R-:W-:Y:S01]  /*1df50*/  IMAD.MOV.U32 R121, RZ, RZ, R94 ;  /* 0x000000ffff797224 */ /* 0x000fe200078e005e */
[----:B------:R4:W-:Y:S01]  /*1df60*/  @P0 LDGSTS.E.BYPASS.LTC128B.128 [R241+0x6900], [R6.64], !P4 ;  /* 0x0690000006f10fae */ /* 0x0009e2000e101d48 */
[--C-:B--2---:R-:W-:Y:S01]  /*1df70*/  FFMA.FTZ R2, R193, c[0x0][0x2d0], -R77.reuse ;  /* 0x0000b400c1027a23 */ /* 0x104fe2000001084d */
[----:B------:R-:W-:Y:S06]  /*1df80*/  MOV R193, R89 ;  /* 0x0000005900c17202 */ /* 0x000fec0000000f00 */
[----:B------:R-:W2:Y:S01]  /*1df90*/  LDSM.16.MT88.4 R20, [R224+0x100] ;  /* 0x00010000e014783b */ /* 0x000ea20000004200 */
[----:B------:R4:W-:Y:S07]  /*1dfa0*/  MUFU.EX2 R195, R2 ;  /* 0x0000000200c37308 */ /* 0x0009ee0000000800 */
[----:B------:R-:W-:Y:S01]  /*1dfb0*/  LDSM.16.MT88.4 R52, [R225+0x100] ;  /* 0x00010000e134783b */ /* 0x000fe20000004200 */
[C---:B-1----:R-:W-:Y:S01]  /*1dfc0*/  FMUL.FTZ R4, R70.reuse, R120 ;  /* 0x0000007846047220 */ /* 0x042fe20000410000 */
[----:B---3--:R-:W-:Y:S01]  /*1dfd0*/  MOV R127, R32 ;  /* 0x00000020007f7202 */ /* 0x008fe20000000f00 */
[----:B------:R-:W-:Y:S01]  /*1dfe0*/  FMUL.FTZ R32, R70, R148 ;  /* 0x0000009446207220 */ /* 0x000fe20000410000 */
[----:B------:R-:W-:Y:S01]  /*1dff0*/  MOV R148, R59 ;  /* 0x0000003b00947202 */ /* 0x000fe20000000f00 */
[----:B------:R-:W-:Y:S03]  /*1e000*/  FMUL.FTZ R59, R0, R175 ;  /* 0x000000af003b7220 */ /* 0x000fe60000410000 */
[----:B------:R-:W-:Y:S01]  /*1e010*/  LDSM.16.MT88.4 R88, [R224+0x900] ;  /* 0x00090000e058783b */ /* 0x000fe20000004200 */
[----:B------:R-:W-:Y:S01]  /*1e020*/  MOV R120, R97 ;  /* 0x0000006100787202 */ /* 0x000fe20000000f00 */
[C---:B----4-:R-:W-:Y:S02]  /*1e030*/  FMUL.FTZ R6, R69.reuse, R122 ;  /* 0x0000007a45067220 */ /* 0x050fe40000410000 */
[C---:B------:R-:W-:Y:S01]  /*1e040*/  FMUL.FTZ R7, R69.reuse, R123 ;  /* 0x0000007b45077220 */ /* 0x040fe20000410000 */
[----:B------:R-:W-:Y:S03]  /*1e050*/  MOV R123, R96 ;  /* 0x00000060007b7202 */ /* 0x000fe60000000f00 */
[----:B------:R-:W0:Y:S01]  /*1e060*/  LDGDEPBAR ;  /* 0x00000000000079af */ /* 0x000e220000000000 */
[--C-:B------:R-:W-:Y:S01]  /*1e070*/  FFMA.FTZ R2, R192, c[0x0][0x2d0], -R77.reuse ;  /* 0x0000b400c0027a23 */ /* 0x100fe2000001084d */
[----:B------:R-:W-:Y:S03]  /*1e080*/  MOV R192, R36 ;  /* 0x0000002400c07202 */ /* 0x000fe60000000f00 */
[----:B------:R1:W-:Y:S01]  /*1e090*/  MUFU.EX2 R196, R2 ;  /* 0x0000000200c47308 */ /* 0x0003e20000000800 */
[----:B------:R-:W-:Y:S02]  /*1e0a0*/  F2FP.BF16.PACK_AB R66, R192, R84 ;  /* 0x00000054c042723e */ /* 0x000fe400000010ff */
[----:B------:R-:W3:Y:S01]  /*1e0b0*/  LDSM.16.MT88.4 R36, [R227+0x100] ;  /* 0x00010000e324783b */ /* 0x000ee20000004200 */
[-C--:B--2---:R-:W-:Y:S08]  /*1e0c0*/  HMMA.16816.F32.BF16 R4, R80, R20.reuse, R4 ;  /* 0x000000145004723c */ /* 0x084ff00000041804 */
[C---:B------:R-:W-:Y:S04]  /*1e0d0*/  HMMA.16816.F32.BF16 R8, R64.reuse, R20, R8 ;  /* 0x000000144008723c */ /* 0x040fe80000041808 */
[--C-:B-1----:R-:W-:Y:S04]  /*1e0e0*/  FFMA.FTZ R2, R30, c[0x0][0x2d0], -R77.reuse ;  /* 0x0000b4001e027a23 */ /* 0x102fe8000001084d */
[-C--:B------:R-:W-:Y:S01]  /*1e0f0*/  HMMA.16816.F32.BF16 R12, R64, R22.reuse, R12 ;  /* 0x00000016400c723c */ /* 0x080fe2000004180c */
[----:B------:R1:W-:Y:S03]  /*1e100*/  MUFU.EX2 R197, R2 ;  /* 0x0000000200c57308 */ /* 0x0003e60000000800 */
[C---:B------:R-:W-:Y:S01]  /*1e110*/  FMUL.FTZ R20, R70.reuse, R136 ;  /* 0x0000008846147220 */ /* 0x040fe20000410000 */
[----:B------:R-:W-:Y:S01]  /*1e120*/  MOV R136, R87 ;  /* 0x0000005700887202 */ /* 0x000fe20000000f00 */
[----:B------:R-:W-:Y:S01]  /*1e130*/  FMUL.FTZ R21, R70, R137 ;  /* 0x0000008946157220 */ /* 0x000fe20000410000 */
[----:B------:R-:W-:Y:S01]  /*1e140*/  MOV R137, R86 ;  /* 0x0000005600897202 */ /* 0x000fe20000000f00 */
[C---:B------:R-:W-:Y:S04]  /*1e150*/  HMMA.16816.F32.BF16 R16, R80.reuse, R22, R16 ;  /* 0x000000165010723c */ /* 0x040fe80000041810 */
[C---:B------:R-:W-:Y:S03]  /*1e160*/  FMUL.FTZ R30, R0.reuse, R146 ;  /* 0x00000092001e7220 */ /* 0x040fe60000410000 */
[C---:B------:R-:W-:Y:S01]  /*1e170*/  FMUL.FTZ R22, R69.reuse, R138 ;  /* 0x0000008a45167220 */ /* 0x040fe20000410000 */
[----:B------:R-:W-:Y:S01]  /*1e180*/  MOV R138, R85 ;  /* 0x00000055008a7202 */ /* 0x000fe20000000f00 */
[----:B------:R-:W-:Y:S01]  /*1e190*/  FMUL.FTZ R23, R69, R139 ;  /* 0x0000008b45177220 */ /* 0x000fe20000410000 */
[----:B------:R-:W2:Y:S02]  /*1e1a0*/  LDSM.16.MT88.4 R84, [R226+0x100] ;  /* 0x00010000e254783b */ /* 0x000ea40000004200 */
[----:B------:R-:W-:Y:S01]  /*1e1b0*/  MOV R139, R62 ;  /* 0x0000003e008b7202 */ /* 0x000fe20000000f00 */
[C---:B------:R-:W-:Y:S03]  /*1e1c0*/  FMUL.FTZ R62, R0.reuse, R178 ;  /* 0x000000b2003e7220 */ /* 0x040fe60000410000 */
[-C--:B---3--:R-:W-:Y:S03]  /*1e1d0*/  HMMA.16816.F32.BF16 R20, R80, R36.reuse, R20 ;  /* 0x000000245014723c */ /* 0x088fe60000041814 */
[----:B-1----:R-:W-:Y:S02]  /*1e1e0*/  FFMA.FTZ R2, R31, c[0x0][0x2d0], -R77 ;  /* 0x0000b4001f027a23 */ /* 0x002fe4000001084d */
[----:B------:R-:W-:Y:S02]  /*1e1f0*/  FMUL.FTZ R31, R0, R147 ;  /* 0x00000093001f7220 */ /* 0x000fe40000410000 */
[----:B------:R1:W-:Y:S02]  /*1e200*/  MUFU.EX2 R200, R2 ;  /* 0x0000000200c87308 */ /* 0x0003e40000000800 */
[--C-:B-1----:R-:W-:Y:S03]  /*1e210*/  FFMA.FTZ R2, R26, c[0x0][0x2d0], -R105.reuse ;  /* 0x0000b4001a027a23 */ /* 0x102fe60000010869 */
[C---:B------:R-:W-:Y:S01]  /*1e220*/  FMUL.FTZ R26, R0.reuse, R142 ;  /* 0x0000008e001a7220 */ /* 0x040fe20000410000 */
[----:B------:R-:W-:Y:S04]  /*1e230*/  MOV R142, R98 ;  /* 0x00000062008e7202 */ /* 0x000fe80000000f00 */
[----:B------:R1:W3:Y:S01]  /*1e240*/  MUFU.EX2 R40, R2 ;  /* 0x0000000200287308 */ /* 0x0002e20000000800 */
[----:B------:R-:W-:Y:S01]  /*1e250*/  LDSM.16.MT88.4 R96, [R225+0x900] ;  /* 0x00090000e160783b */ /* 0x000fe20000004200 */
[--C-:B-1----:R-:W-:Y:S01]  /*1e260*/  FFMA.FTZ R2, R27, c[0x0][0x2d0], -R105.reuse ;  /* 0x0000b4001b027a23 */ /* 0x102fe20000010869 */
[----:B---3--:R-:W-:Y:S01]  /*1e270*/  MOV R147, R40 ;  /* 0x0000002800937202 */ /* 0x008fe20000000f00 */
[----:B------:R-:W-:Y:S01]  /*1e280*/  FMUL.FTZ R27, R0, R143 ;  /* 0x0000008f001b7220 */ /* 0x000fe20000410000 */
[----:B------:R-:W-:Y:S05]  /*1e290*/  MOV R143, R95 ;  /* 0x0000005f008f7202 */ /* 0x000fea0000000f00 */
[----:B------:R1:W3:Y:S01]  /*1e2a0*/  MUFU.EX2 R3, R2 ;  /* 0x0000000200037308 */ /* 0x0002e20000000800 */
[----:B------:R-:W4:Y:S01]  /*1e2b0*/  LDSM.16.MT88.4 R92, [R227+0x900] ;  /* 0x00090000e35c783b */ /* 0x000f220000004200 */
[----:B------:R-:W-:Y:S01]  /*1e2c0*/  FMUL.FTZ R40, R68, R156 ;  /* 0x0000009c44287220 */ /* 0x000fe20000410000 */
[C---:B------:R-:W-:Y:S07]  /*1e2d0*/  HMMA.16816.F32.BF16 R24, R64.reuse, R36, R24 ;  /* 0x000000244018723c */ /* 0x040fee0000041818 */
[C---:B------:R-:W-:Y:S01]  /*1e2e0*/  FMUL.FTZ R36, R70.reuse, R152 ;  /* 0x0000009846247220 */ /* 0x040fe20000410000 */
[-C--:B------:R-:W-:Y:S04]  /*1e2f0*/  HMMA.16816.F32.BF16 R28, R64, R38.reuse, R28 ;  /* 0x00000026401c723c */ /* 0x080fe8000004181c */
[----:B------:R-:W-:Y:S04]  /*1e300*/  FMUL.FTZ R37, R70, R153 ;  /* 0x0000009946257220 */ /* 0x000fe80000410000 */
[C---:B------:R-:W-:Y:S04]  /*1e310*/  HMMA.16816.F32.BF16 R32, R80.reuse, R38, R32 ;  /* 0x000000265020723c */ /* 0x040fe80000041820 */
[--C-:B-1----:R-:W-:Y:S01]  /*1e320*/  FFMA.FTZ R2, R48, c[0x0][0x2d0], -R105.reuse ;  /* 0x0000b40030027a23 */ /* 0x102fe20000010869 */
[----:B---3--:R-:W-:Y:S01]  /*1e330*/  MOV R146, R3 ;  /* 0x0000000300927202 */ /* 0x008fe20000000f00 */
[C---:B------:R-:W-:Y:S01]  /*1e340*/  FMUL.FTZ R48, R70.reuse, R164 ;  /* 0x000000a446307220 */ /* 0x040fe20000410000 */
[----:B------:R-:W-:Y:S01]  /*1e350*/  MOV R3, R222 ;  /* 0x000000de00037202 */ /* 0x000fe20000000f00 */
[----:B------:R1:W-:Y:S01]  /*1e360*/  MUFU.EX2 R122, R2 ;  /* 0x00000002007a7308 */ /* 0x0003e20000000800 */
[C---:B------:R-:W-:Y:S03]  /*1e370*/  FMUL.FTZ R39, R69.reuse, R155 ;  /* 0x0000009b45277220 */ /* 0x040fe60000410000 */
[----:B------:R-:W-:Y:S01]  /*1e380*/  MOV R155, R248 ;  /* 0x000000f8009b7202 */ /* 0x000fe20000000f00 */
[----:B------:R-:W-:Y:S02]  /*1e390*/  FMUL.FTZ R38, R69, R154 ;  /* 0x0000009a45267220 */ /* 0x000fe40000410000 */
[--C-:B------:R-:W-:Y:S05]  /*1e3a0*/  FFMA.FTZ R3, R3, c[0x0][0x2d0], -R78.reuse ;  /* 0x0000b40003037a23 */ /* 0x100fea000001084e */
[-C--:B------:R-:W-:Y:S08]  /*1e3b0*/  HMMA.16816.F32.BF16 R36, R80, R52.reuse, R36 ;  /* 0x000000345024723c */ /* 0x080ff00000041824 */
[C---:B------:R-:W-:Y:S04]  /*1e3c0*/  HMMA.16816.F32.BF16 R40, R64.reuse, R52, R40 ;  /* 0x000000344028723c */ /* 0x040fe80000041828 */
[----:B-1----:R-:W-:Y:S02]  /*1e3d0*/  FFMA.FTZ R2, R49, c[0x0][0x2d0], -R105 ;  /* 0x0000b40031027a23 */ /* 0x002fe40000010869 */
[C---:B------:R-:W-:Y:S02]  /*1e3e0*/  FMUL.FTZ R49, R70.reuse, R165 ;  /* 0x000000a546317220 */ /* 0x040fe40000410000 */
[-C--:B------:R-:W-:Y:S01]  /*1e3f0*/  HMMA.16816.F32.BF16 R44, R64, R54.reuse, R44 ;  /* 0x00000036402c723c */ /* 0x080fe2000004182c */
[----:B------:R1:W-:Y:S03]  /*1e400*/  MUFU.EX2 R252, R2 ;  /* 0x0000000200fc7308 */ /* 0x0003e60000000800 */
[C---:B------:R-:W-:Y:S02]  /*1e410*/  FMUL.FTZ R53, R70.reuse, R169 ;  /* 0x000000a946357220 */ /* 0x040fe40000410000 */
[----:B------:R-:W-:Y:S02]  /*1e420*/  FMUL.FTZ R52, R70, R168 ;  /* 0x000000a846347220 */ /* 0x000fe40000410000 */
[--C-:B-1----:R-:W-:Y:S01]  /*1e430*/  FFMA.FTZ R2, R198, c[0x0][0x2d0], -R78.reuse ;  /* 0x0000b400c6027a23 */ /* 0x102fe2000001084e */
[----:B------:R-:W-:Y:S03]  /*1e440*/  MOV R198, R61 ;  /* 0x0000003d00c67202 */ /* 0x000fe60000000f00 */
[----:B------:R-:W-:Y:S01]  /*1e450*/  FMUL.FTZ R61, R68, R177 ;  /* 0x000000b1443d7220 */ /* 0x000fe20000410000 */
[----:B------:R1:W-:Y:S02]  /*1e460*/  MUFU.EX2 R250, R2 ;  /* 0x0000000200fa7308 */ /* 0x0003e40000000800 */
[--C-:B-1----:R-:W-:Y:S01]  /*1e470*/  FFMA.FTZ R2, R201, c[0x0][0x2d0], -R78.reuse ;  /* 0x0000b400c9027a23 */ /* 0x102fe2000001084e */
[----:B------:R-:W-:Y:S07]  /*1e480*/  MOV R201, R249 ;  /* 0x000000f900c97202 */ /* 0x000fee0000000f00 */
[----:B------:R1:W-:Y:S02]  /*1e490*/  MUFU.EX2 R249, R2 ;  /* 0x0000000200f97308 */ /* 0x0003e40000000800 */
[--C-:B-1----:R-:W-:Y:S02]  /*1e4a0*/  FFMA.FTZ R2, R50, c[0x0][0x2d0], -R78.reuse ;  /* 0x0000b40032027a23 */ /* 0x102fe4000001084e */
[----:B------:R-:W-:Y:S06]  /*1e4b0*/  FMUL.FTZ R50, R69, R166 ;  /* 0x000000a645327220 */ /* 0x000fec0000410000 */
[----:B------:R1:W-:Y:S02]  /*1e4c0*/  MUFU.EX2 R247, R2 ;  /* 0x0000000200f77308 */ /* 0x0003e40000000800 */
[--C-:B-1----:R-:W-:Y:S02]  /*1e4d0*/  FFMA.FTZ R2, R51, c[0x0][0x2d0], -R78.reuse ;  /* 0x0000b40033027a23 */ /* 0x102fe4000001084e */
[C---:B------:R-:W-:Y:S06]  /*1e4e0*/  FMUL.FTZ R51, R69.reuse, R167 ;  /* 0x000000a745337220 */ /* 0x040fec0000410000 */
[----:B------:R1:W-:Y:S01]  /*1e4f0*/  MUFU.EX2 R248, R2 ;  /* 0x0000000200f87308 */ /* 0x0003e20000000800 */
[C---:B------:R-:W-:Y:S07]  /*1e500*/  HMMA.16816.F32.BF16 R48, R80.reuse, R54, R48 ;  /* 0x000000365030723c */ /* 0x040fee0000041830 */
[C---:B------:R-:W-:Y:S02]  /*1e510*/  FMUL.FTZ R55, R69.reuse, R171 ;  /* 0x000000ab45377220 */ /* 0x040fe40000410000 */
[----:B------:R-:W-:Y:S07]  /*1e520*/  FMUL.FTZ R54, R69, R170 ;  /* 0x000000aa45367220 */ /* 0x000fee0000410000 */
[-C--:B--2---:R-:W-:Y:S03]  /*1e530*/  HMMA.16816.F32.BF16 R52, R80, R84.reuse, R52 ;  /* 0x000000545034723c */ /* 0x084fe60000041834 */
[--C-:B-1----:R-:W-:Y:S04]  /*1e540*/  FFMA.FTZ R2, R208, c[0x0][0x2d0], -R107.reuse ;  /* 0x0000b400d0027a23 */ /* 0x102fe8000001086b */
[----:B------:R1:W-:Y:S01]  /*1e550*/  MUFU.EX2 R145, R2 ;  /* 0x0000000200917308 */ /* 0x0003e20000000800 */
[C---:B------:R-:W-:Y:S07]  /*1e560*/  HMMA.16816.F32.BF16 R56, R64.reuse, R84, R56 ;  /* 0x000000544038723c */ /* 0x040fee0000041838 */
[----:B------:R-:W-:Y:S01]  /*1e570*/  F2FP.BF16.PACK_AB R84, R121, R125 ;  /* 0x0000007d7954723e */ /* 0x000fe200000010ff */
[-C--:B------:R-:W-:Y:S04]  /*1e580*/  HMMA.16816.F32.BF16 R60, R64, R86.reuse, R60 ;  /* 0x00000056403c723c */ /* 0x080fe8000004183c */
[----:B------:R-:W-:Y:S03]  /*1e590*/  F2FP.BF16.PACK_AB R85, R196, R195 ;  /* 0x000000c3c455723e */ /* 0x000fe600000010ff */
[C---:B------:R-:W-:Y:S02]  /*1e5a0*/  FMUL.FTZ R64, R70.reuse, R180 ;  /* 0x000000b446407220 */ /* 0x040fe40000410000 */
[----:B------:R-:W-:Y:S03]  /*1e5b0*/  FMUL.FTZ R65, R70, R181 ;  /* 0x000000b546417220 */ /* 0x000fe60000410000 */
[C---:B------:R-:W-:Y:S02]  /*1e5c0*/  FMUL.FTZ R66, R69.reuse, R182 ;  /* 0x000000b645427220 */ /* 0x040fe40000410000 */
[----:B------:R-:W-:Y:S02]  /*1e5d0*/  FMUL.FTZ R67, R69, R183 ;  /* 0x000000b745437220 */ /* 0x000fe40000410000 */
[--C-:B-1----:R-:W-:Y:S04]  /*1e5e0*/  FFMA.FTZ R2, R203, c[0x0][0x2d0], -R107.reuse ;  /* 0x0000b400cb027a23 */ /* 0x102fe8000001086b */
[----:B------:R1:W2:Y:S01]  /*1e5f0*/  MUFU.EX2 R222, R2 ;  /* 0x0000000200de7308 */ /* 0x0002a20000000800 */
        /* <DEDUP_REMOVED lines=13> */
[----:B------:R-:W3:Y:S03]  /*1e6d0*/  LDSM.16.MT88.4 R88, [R226+0x900] ;  /* 0x00090000e258783b */ /* 0x000ee60000004200 */
[----:B-1----:R-:W-:Y:S04]  /*1e6e0*/  FFMA.FTZ R2, R210, c[0x0][0x2d0], -R107 ;  /* 0x0000b400d2027a23 */ /* 0x002fe8000001086b */
[-C--:B----4-:R-:W-:Y:S01]  /*1e6f0*/  HMMA.16816.F32.BF16 R20, R80, R92.reuse, R20 ;  /* 0x0000005c5014723c */ /* 0x090fe20000041814 */
[----:B------:R1:W4:Y:S07]  /*1e700*/  MUFU.EX2 R221, R2 ;  /* 0x0000000200dd7308 */ /* 0x00032e0000000800 */
[C---:B------:R-:W-:Y:S08]  /*1e710*/  HMMA.16816.F32.BF16 R24, R84.reuse, R92, R24 ;  /* 0x0000005c5418723c */ /* 0x040ff00000041818 */
[-C--:B------:R-:W-:Y:S08]  /*1e720*/  HMMA.16816.F32.BF16 R28, R84, R94.reuse, R28 ;  /* 0x0000005e541c723c */ /* 0x080ff0000004181c */
[C---:B------:R-:W-:Y:S01]  /*1e730*/  HMMA.16816.F32.BF16 R32, R80.reuse, R94, R32 ;  /* 0x0000005e5020723c */ /* 0x040fe20000041820 */
[----:B------:R-:W2:Y:S03]  /*1e740*/  LDSM.16.MT88.4 R92, [R224+0x1100] ;  /* 0x00110000e05c783b */ /* 0x000ea60000004200 */
[--C-:B-1----:R-:W-:Y:S04]  /*1e750*/  FFMA.FTZ R2, R213, c[0x0][0x2d0], -R77.reuse ;  /* 0x0000b400d5027a23 */ /* 0x102fe8000001084d */
[-C--:B------:R-:W-:Y:S01]  /*1e760*/  HMMA.16816.F32.BF16 R36, R80, R96.reuse, R36 ;  /* 0x000000605024723c */ /* 0x080fe20000041824 */
[----:B------:R1:W-:Y:S07]  /*1e770*/  MUFU.EX2 R144, R2 ;  /* 0x0000000200907308 */ /* 0x0003ee0000000800 */
[C---:B------:R-:W-:Y:S08]  /*1e780*/  HMMA.16816.F32.BF16 R40, R84.reuse, R96, R40 ;  /* 0x000000605428723c */ /* 0x040ff00000041828 */
[-C--:B------:R-:W-:Y:S08]  /*1e790*/  HMMA.16816.F32.BF16 R44, R84, R98.reuse, R44 ;  /* 0x00000062542c723c */ /* 0x080ff0000004182c */
[C---:B------:R-:W-:Y:S01]  /*1e7a0*/  HMMA.16816.F32.BF16 R48, R80.reuse, R98, R48 ;  /* 0x000000625030723c */ /* 0x040fe20000041830 */
[----:B------:R-:W-:Y:S03]  /*1e7b0*/  LDSM.16.MT88.4 R96, [R225+0x1100] ;  /* 0x00110000e160783b */ /* 0x000fe60000004200 */
[--C-:B-1----:R-:W-:Y:S04]  /*1e7c0*/  FFMA.FTZ R2, R216, c[0x0][0x2d0], -R77.reuse ;  /* 0x0000b400d8027a23 */ /* 0x102fe8000001084d */
[-C--:B---3--:R-:W-:Y:S01]  /*1e7d0*/  HMMA.16816.F32.BF16 R52, R80, R88.reuse, R52 ;  /* 0x000000585034723c */ /* 0x088fe20000041834 */
[----:B------:R1:W3:Y:S07]  /*1e7e0*/  MUFU.EX2 R154, R2 ;  /* 0x00000002009a7308 */ /* 0x0002ee0000000800 */
[C---:B------:R-:W-:Y:S08]  /*1e7f0*/  HMMA.16816.F32.BF16 R56, R84.reuse, R88, R56 ;  /* 0x000000585438723c */ /* 0x040ff00000041838 */
[-C--:B------:R-:W-:Y:S07]  /*1e800*/  HMMA.16816.F32.BF16 R60, R84, R90.reuse, R60 ;  /* 0x0000005a543c723c */ /* 0x080fee000004183c */
[----:B--2---:R-:W-:Y:S01]  /*1e810*/  F2FP.BF16.PACK_AB R84, R222, R145 ;  /* 0x00000091de54723e */ /* 0x004fe200000010ff */
[----:B------:R-:W-:Y:S01]  /*1e820*/  HMMA.16816.F32.BF16 R64, R80, R90, R64 ;  /* 0x0000005a5040723c */ /* 0x000fe20000041840 */
[----:B------:R-:W2:Y:S03]  /*1e830*/  LDSM.16.MT88.4 R88, [R227+0x1100] ;  /* 0x00110000e358783b */ /* 0x000ea60000004200 */
[--C-:B-1----:R-:W-:Y:S01]  /*1e840*/  FFMA.FTZ R2, R214, c[0x0][0x2d0], -R77.reuse ;  /* 0x0000b400d6027a23 */ /* 0x102fe2000001084d */
[----:B----4-:R-:W-:Y:S01]  /*1e850*/  F2FP.BF16.PACK_AB R86, R221, R220 ;  /* 0x000000dcdd56723e */ /* 0x010fe200000010ff */
[----:B------:R-:W-:Y:S01]  /*1e860*/  MUFU.EX2 R214, R3 ;  /* 0x0000000300d67308 */ /* 0x000fe20000000800 */
[----:B------:R-:W-:Y:S02]  /*1e870*/  F2FP.BF16.PACK_AB R80, R146, R147 ;  /* 0x000000939250723e */ /* 0x000fe400000010ff */
[----:B------:R-:W-:Y:S03]  /*1e880*/  F2FP.BF16.PACK_AB R82, R252, R122 ;  /* 0x0000007afc52723e */ /* 0x000fe600000010ff */
[----:B------:R-:W-:Y:S02]  /*1e890*/  F2FP.BF16.PACK_AB R81, R249, R250 ;  /* 0x000000faf951723e */ /* 0x000fe400000010ff */
[----:B------:R-:W-:Y:S02]  /*1e8a0*/  F2FP.BF16.PACK_AB R83, R248, R247 ;  /* 0x000000f7f853723e */ /* 0x000fe400000010ff */
[----:B------:R1:W-:Y:S01]  /*1e8b0*/  MUFU.EX2 R152, R2 ;  /* 0x0000000200987308 */ /* 0x0003e20000000800 */
[----:B---3--:R-:W-:Y:S04]  /*1e8c0*/  F2FP.BF16.PACK_AB R85, R154, R144 ;  /* 0x000000909a55723e */ /* 0x008fe800000010ff */
[-C--:B------:R-:W-:Y:S03]  /*1e8d0*/  HMMA.16816.F32.BF16 R4, R80, R92.reuse, R4 ;  /* 0x0000005c5004723c */ /* 0x080fe60000041804 */
[----:B-1----:R-:W-:Y:S04]  /*1e8e0*/  FFMA.FTZ R2, R218, c[0x0][0x2d0], -R77 ;  /* 0x0000b400da027a23 */ /* 0x002fe8000001084d */
[----:B------:R1:W3:Y:S02]  /*1e8f0*/  MUFU.EX2 R153, R2 ;  /* 0x0000000200997308 */ /* 0x0002e40000000800 */
[--C-:B-1----:R-:W-:Y:S03]  /*1e900*/  FFMA.FTZ R2, R215, c[0x0][0x2d0], -R105.reuse ;  /* 0x0000b400d7027a23 */ /* 0x102fe60000010869 */
[----:B---3--:R-:W-:Y:S05]  /*1e910*/  F2FP.BF16.PACK_AB R87, R153, R152 ;  /* 0x000000989957723e */ /* 0x008fea00000010ff */
[----:B------:R1:W-:Y:S02]  /*1e920*/  MUFU.EX2 R216, R2 ;  /* 0x0000000200d87308 */ /* 0x0003e40000000800 */
[C---:B------:R-:W-:Y:S08]  /*1e930*/  HMMA.16816.F32.BF16 R8, R84.reuse, R92, R8 ;  /* 0x0000005c5408723c */ /* 0x040ff00000041808 */
[-C--:B------:R-:W-:Y:S08]  /*1e940*/  HMMA.16816.F32.BF16 R12, R84, R94.reuse, R12 ;  /* 0x0000005e540c723c */ /* 0x080ff0000004180c */
[C---:B------:R-:W-:Y:S01]  /*1e950*/  HMMA.16816.F32.BF16 R16, R80.reuse, R94, R16 ;  /* 0x0000005e5010723c */ /* 0x040fe20000041810 */
[----:B------:R-:W3:Y:S03]  /*1e960*/  LDSM.16.MT88.4 R92, [R226+0x1100] ;  /* 0x00110000e25c783b */ /* 0x000ee60000004200 */
[--C-:B-1----:R-:W-:Y:S04]  /*1e970*/  FFMA.FTZ R2, R217, c[0x0][0x2d0], -R105.reuse ;  /* 0x0000b400d9027a23 */ /* 0x102fe80000010869 */
[-C--:B--2---:R-:W-:Y:S01]  /*1e980*/  HMMA.16816.F32.BF16 R20, R80, R88.reuse, R20 ;  /* 0x000000585014723c */ /* 0x084fe20000041814 */
[----:B------:R1:W2:Y:S07]  /*1e990*/  MUFU.EX2 R218, R2 ;  /* 0x0000000200da7308 */ /* 0x0002ae0000000800 */
[C---:B------:R-:W-:Y:S08]  /*1e9a0*/  HMMA.16816.F32.BF16 R24, R84.reuse, R88, R24 ;  /* 0x000000585418723c */ /* 0x040ff00000041818 */
[-C--:B------:R-:W-:Y:S08]  /*1e9b0*/  HMMA.16816.F32.BF16 R28, R84, R90.reuse, R28 ;  /* 0x0000005a541c723c */ /* 0x080ff0000004181c */
[C---:B------:R-:W-:Y:S01]  /*1e9c0*/  HMMA.16816.F32.BF16 R32, R80.reuse, R90, R32 ;  /* 0x0000005a5020723c */ /* 0x040fe20000041820 */
[----:B------:R-:W4:Y:S03]  /*1e9d0*/  LDSM.16.MT88.4 R88, [R224+0x1900] ;  /* 0x00190000e058783b */ /* 0x000f260000004200 */
[--C-:B-1----:R-:W-:Y:S04]  /*1e9e0*/  FFMA.FTZ R2, R212, c[0x0][0x2d0], -R105.reuse ;  /* 0x0000b400d4027a23 */ /* 0x102fe80000010869 */
[----:B------:R1:W-:Y:S01]  /*1e9f0*/  MUFU.EX2 R215, R2 ;  /* 0x0000000200d77308 */ /* 0x0003e20000000800 */
[-C--:B------:R-:W-:Y:S08]  /*1ea00*/  HMMA.16816.F32.BF16 R36, R80, R96.reuse, R36 ;  /* 0x000000605024723c */ /* 0x080ff00000041824 */
[C---:B------:R-:W-:Y:S08]  /*1ea10*/  HMMA.16816.F32.BF16 R40, R84.reuse, R96, R40 ;  /* 0x000000605428723c */ /* 0x040ff00000041828 */
[-C--:B------:R-:W-:Y:S04]  /*1ea20*/  HMMA.16816.F32.BF16 R44, R84, R98.reuse, R44 ;  /* 0x00000062542c723c */ /* 0x080fe8000004182c */
[----:B-1----:R-:W-:Y:S04]  /*1ea30*/  FFMA.FTZ R2, R211, c[0x0][0x2d0], -R105 ;  /* 0x0000b400d3027a23 */ /* 0x002fe80000010869 */
[C---:B------:R-:W-:Y:S01]  /*1ea40*/  HMMA.16816.F32.BF16 R48, R80.reuse, R98, R48 ;  /* 0x000000625030723c */ /* 0x040fe20000041830 */
[----:B------:R-:W-:Y:S01]  /*1ea50*/  LDSM.16.MT88.4 R96, [R225+0x1900] ;  /* 0x00190000e160783b */ /* 0x000fe20000004200 */
[----:B------:R1:W1:Y:S06]  /*1ea60*/  MUFU.EX2 R217, R2 ;  /* 0x0000000200d97308 */ /* 0x00026c0000000800 */
[-C--:B---3--:R-:W-:Y:S08]  /*1ea70*/  HMMA.16816.F32.BF16 R52, R80, R92.reuse, R52 ;  /* 0x0000005c5034723c */ /* 0x088ff00000041834 */
[C---:B------:R-:W-:Y:S08]  /*1ea80*/  HMMA.16816.F32.BF16 R56, R84.reuse, R92, R56 ;  /* 0x0000005c5438723c */ /* 0x040ff00000041838 */
[-C--:B------:R-:W-:Y:S04]  /*1ea90*/  HMMA.16816.F32.BF16 R60, R84, R94.reuse, R60 ;  /* 0x0000005e543c723c */ /* 0x080fe8000004183c */
[----:B-1----:R-:W-:Y:S01]  /*1eaa0*/  FFMA.FTZ R2, R155, c[0x0][0x2d0], -R78 ;  /* 0x0000b4009b027a23 */ /* 0x002fe2000001084e */
[----:B------:R-:W-:Y:S02]  /*1eab0*/  MOV R155, R151 ;  /* 0x00000097009b7202 */ /* 0x000fe40000000f00 */
[----:B------:R-:W-:Y:S01]  /*1eac0*/  MOV R151, R150 ;  /* 0x0000009600977202 */ /* 0x000fe20000000f00 */
[----:B------:R1:W3:Y:S01]  /*1ead0*/  MUFU.EX2 R163, R2 ;  /* 0x0000000200a37308 */ /* 0x0002e20000000800 */
[----:B------:R-:W-:Y:S01]  /*1eae0*/  MOV R158, R155 ;  /* 0x0000009b009e7202 */ /* 0x000fe20000000f00 */
[----:B------:R-:W-:Y:S01]  /*1eaf0*/  HMMA.16816.F32.BF16 R64, R80, R94, R64 ;  /* 0x0000005e5040723c */ /* 0x000fe20000041840 */
[----:B------:R-:W3:Y:S03]  /*1eb00*/  LDSM.16.MT88.4 R92, [R227+0x1900] ;  /* 0x00190000e35c783b */ /* 0x000ee60000004200 */
[----:B------:R-:W-:Y:S02]  /*1eb10*/  MOV R157, R151 ;  /* 0x00000097009d7202 */ /* 0x000fe40000000f00 */
[----:B------:R-:W-:Y:S02]  /*1eb20*/  MOV R150, R149 ;  /* 0x0000009500967202 */ /* 0x000fe40000000f00 */
[----:B------:R-:W-:Y:S01]  /*1eb30*/  MOV R149, R148 ;  /* 0x0000009400957202 */ /* 0x000fe20000000f00 */
[----:B------:R-:W-:Y:S03]  /*1eb40*/  IMAD.MOV.U32 R148, RZ, RZ, R198 ;  /* 0x000000ffff947224 */ /* 0x000fe600078e00c6 */
[----:B------:R-:W-:Y:S02]  /*1eb50*/  MOV R198, R139 ;  /* 0x0000008b00c67202 */ /* 0x000fe40000000f00 */
[----:B------:R-:W-:Y:S02]  /*1eb60*/  MOV R156, R150 ;  /* 0x00000096009c7202 */ /* 0x000fe40000000f00 */
[----:B------:R-:W-:Y:S02]  /*1eb70*/  MOV R155, R149 ;  /* 0x00000095009b7202 */ /* 0x000fe40000000f00 */
[----:B------:R-:W-:Y:S02]  /*1eb80*/  MOV R151, R198 ;  /* 0x000000c600977202 */ /* 0x000fe40000000f00 */
[----:B------:R-:W-:Y:S01]  /*1eb90*/  MOV R139, R138 ;  /* 0x0000008a008b7202 */ /* 0x000fe20000000f00 */
[--C-:B-1----:R-:W-:Y:S01]  /*1eba0*/  FFMA.FTZ R2, R158, c[0x0][0x2d0], -R78.reuse ;  /* 0x0000b4009e027a23 */ /* 0x102fe2000001084e */
[----:B--2---:R-:W-:Y:S02]  /*1ebb0*/  F2FP.BF16.PACK_AB R80, R218, R216 ;  /* 0x000000d8da50723e */ /* 0x004fe400000010ff */
[----:B------:R-:W-:Y:S01]  /*1ebc0*/  F2FP.BF16.PACK_AB R82, R217, R215 ;  /* 0x000000d7d952723e */ /* 0x000fe200000010ff */
[----:B------:R1:W-:Y:S01]  /*1ebd0*/  MUFU.EX2 R159, R2 ;  /* 0x00000002009f7308 */ /* 0x0003e20000000800 */
[----:B------:R-:W-:Y:S01]  /*1ebe0*/  MOV R158, R157 ;  /* 0x0000009d009e7202 */ /* 0x000fe20000000f00 */
[----:B------:R-:W-:Y:S01]  /*1ebf0*/  IMAD.MOV.U32 R150, RZ, RZ, R139 ;  /* 0x000000ffff967224 */ /* 0x000fe200078e008b */
        /* <DEDUP_REMOVED lines=11> */
[----:B------:R2:W5:Y:S01]  /*1ecb0*/  LDL.LU R232, [R1+0xac] ;  /* 0x0000ac0001e87983 */ /* 0x0005620000300800 */
[----:B------:R-:W-:Y:S01]  /*1ecc0*/  MOV R136, R194 ;  /* 0x000000c200887202 */ /* 0x000fe20000000f00 */
[----:B-1----:R-:W-:Y:S01]  /*1ecd0*/  FFMA.FTZ R2, R158, c[0x0][0x2d0], -R78 ;  /* 0x0000b4009e027a23 */ /* 0x002fe2000001084e */
[----:B------:R-:W-:Y:S02]  /*1ece0*/  MOV R194, R229 ;  /* 0x000000e500c27202 */ /* 0x000fe40000000f00 */
[----:B------:R2:W5:Y:S01]  /*1ecf0*/  LDL.LU R229, [R1+0xa8] ;  /* 0x0000a80001e57983 */ /* 0x0005620000300800 */
[----:B------:R1:W1:Y:S01]  /*1ed00*/  MUFU.EX2 R213, R2 ;  /* 0x0000000200d57308 */ /* 0x0002620000000800 */
        /* <DEDUP_REMOVED lines=15> */
[----:B------:R1:W-:Y:S01]  /*1ee00*/  MUFU.EX2 R155, R2 ;  /* 0x00000002009b7308 */ /* 0x0003e20000000800 */
[----:B------:R-:W-:Y:S01]  /*1ee10*/  MOV R208, R157 ;  /* 0x0000009d00d07202 */ /* 0x000fe20000000f00 */
[----:B------:R-:W-:Y:S01]  /*1ee20*/  IMAD.MOV.U32 R149, RZ, RZ, R135 ;  /* 0x000000ffff957224 */ /* 0x000fe200078e0087 */
[----:B------:R-:W-:Y:S01]  /*1ee30*/  MOV R157, R156 ;  /* 0x0000009c009d7202 */ /* 0x000fe20000000f00 */
[----:B------:R2:W5:Y:S01]  /*1ee40*/  LDL.LU R231, [R1+0xa4] ;  /* 0x0000a40001e77983 */ /* 0x0005620000300800 */
        /* <DEDUP_REMOVED lines=9> */
[----:B------:R-:W-:Y:S02]  /*1eee0*/  MOV R129, R184 ;  /* 0x000000b800817202 */ /* 0x000fe40000000f00 */
[----:B------:R-:W-:Y:S01]  /*1eef0*/  MOV R194, R187 ;  /* 0x000000bb00c27202 */ /* 0x000fe20000000f00 */
[--C-:B-1----:R-:W-:Y:S01]  /*1ef00*/  FFMA.FTZ R2, R158, c[0x0][0x2d0], -R107.reuse ;  /* 0x0000b4009e027a23 */ /* 0x102fe2000001086b */
[----:B------:R-:W-:Y:S02]  /*1ef10*/  MOV R187, R236 ;  /* 0x000000ec00bb7202 */ /* 0x000fe40000000f00 */
[----:B------:R2:W5:Y:S01]  /*1ef20*/  LDL.LU R236, [R1+0x9c] ;  /* 0x00009c0001ec7983 */ /* 0x0005620000300800 */
[----:B------:R1:W1:Y:S01]  /*1ef30*/  MUFU.EX2 R158, R2 ;  /* 0x00000002009e7308 */ /* 0x0002620000000800 */
[----:B------:R-:W-:Y:S02]  /*1ef40*/  MOV R184, R237 ;  /* 0x000000ed00b87202 */ /* 0x000fe40000000f00 */
[----:B------:R2:W5:Y:S01]  /*1ef50*/  LDL.LU R237, [R1+0x98] ;  /* 0x0000980001ed7983 */ /* 0x0005620000300800 */
[----:B------:R-:W-:Y:S02]  /*1ef60*/  MOV R111, R110 ;  /* 0x0000006e006f7202 */ /* 0x000fe40000000f00 */
[----:B------:R-:W-:Y:S02]  /*1ef70*/  MOV R110, R238 ;  /* 0x000000ee006e7202 */ /* 0x000fe40000000f00 */
[----:B------:R2:W5:Y:S01]  /*1ef80*/  LDL.LU R238, [R1+0x94] ;  /* 0x0000940001ee7983 */ /* 0x0005620000300800 */
[----:B---3--:R-:W-:Y:S02]  /*1ef90*/  F2FP.BF16.PACK_AB R81, R214, R163 ;  /* 0x000000a3d651723e */ /* 0x008fe400000010ff */
[----:B------:R-:W-:Y:S07]  /*1efa0*/  F2FP.BF16.PACK_AB R83, R213, R159 ;  /* 0x0000009fd553723e */ /* 0x000fee00000010ff */
[-C--:B----4-:R-:W-:Y:S03]  /*1efb0*/  HMMA.16816.F32.BF16 R4, R80, R88.reuse, R4 ;  /* 0x000000585004723c */ /* 0x090fe60000041804 */
[----:B-1----:R-:W-:Y:S01]  /*1efc0*/  FFMA.FTZ R2, R208, c[0x0][0x2d0], -R107 ;  /* 0x0000b400d0027a23 */ /* 0x002fe2000001086b */
[----:B------:R-:W-:Y:S02]  /*1efd0*/  F2FP.BF16.PACK_AB R84, R158, R155 ;  /* 0x0000009b9e54723e */ /* 0x000fe400000010ff */
[----:B------:R-:W-:Y:S01]  /*1efe0*/  MOV R208, R157 ;  /* 0x0000009d00d07202 */ /* 0x000fe20000000f00 */
[----:B------:R1:W-:Y:S01]  /*1eff0*/  MUFU.EX2 R162, R2 ;  /* 0x0000000200a27308 */ /* 0x0003e20000000800 */
[----:B------:R-:W-:Y:S01]  /*1f000*/  MOV R157, R156 ;  /* 0x0000009c009d7202 */ /* 0x000fe20000000f00 */
[----:B------:R-:W-:Y:S03]  /*1f010*/  IMAD.MOV.U32 R156, RZ, RZ, R151 ;  /* 0x000000ffff9c7224 */ /* 0x000fe600078e0097 */
[----:B------:R-:W-:Y:S02]  /*1f020*/  MOV R151, R150 ;  /* 0x0000009600977202 */ /* 0x000fe40000000f00 */
        /* <DEDUP_REMOVED lines=8> */
[----:B------:R1:W3:Y:S01]  /*1f0b0*/  MUFU.EX2 R161, R2 ;  /* 0x0000000200a17308 */ /* 0x0002e20000000800 */
        /* <DEDUP_REMOVED lines=23> */
[----:B------:R-:W-:Y:S01]  /*1f230*/  IMAD.MOV.U32 R150, RZ, RZ, R149 ;  /* 0x000000ffff967224 */ /* 0x000fe200078e0095 */
[----:B------:R-:W-:Y:S02]  /*1f240*/  MOV R149, R148 ;  /* 0x0000009400957202 */ /* 0x000fe40000000f00 */
[----:B------:R-:W-:Y:S01]  /*1f250*/  MOV R148, R201 ;  /* 0x000000c900947202 */ /* 0x000fe20000000f00 */
[--C-:B-1----:R-:W-:Y:S01]  /*1f260*/  FFMA.FTZ R2, R203, c[0x0][0x2d0], -R77.reuse ;  /* 0x0000b400cb027a23 */ /* 0x102fe2000001084d */
[----:B------:R-:W-:Y:S02]  /*1f270*/  MOV R203, R156 ;  /* 0x0000009c00cb7202 */ /* 0x000fe40000000f00 */
[----:B------:R-:W-:Y:S01]  /*1f280*/  MOV R201, R198 ;  /* 0x000000c600c97202 */ /* 0x000fe20000000f00 */
[----:B------:R1:W4:Y:S01]  /*1f290*/  MUFU.EX2 R156, R2 ;  /* 0x00000002009c7308 */ /* 0x0003220000000800 */
[----:B------:R-:W-:Y:S02]  /*1f2a0*/  MOV R198, R139 ;  /* 0x0000008b00c67202 */ /* 0x000fe40000000f00 */
[----:B------:R-:W-:Y:S02]  /*1f2b0*/  MOV R139, R138 ;  /* 0x0000008a008b7202 */ /* 0x000fe40000000f00 */
[----:B------:R-:W-:Y:S02]  /*1f2c0*/  MOV R138, R137 ;  /* 0x00000089008a7202 */ /* 0x000fe40000000f00 */
[----:B------:R-:W-:Y:S02]  /*1f2d0*/  MOV R137, R234 ;  /* 0x000000ea00897202 */ /* 0x000fe40000000f00 */
        /* <DEDUP_REMOVED lines=8> */
[----:B------:R-:W-:Y:S01]  /*1f360*/  MOV R193, R119 ;  /* 0x0000007700c17202 */ /* 0x000fe20000000f00 */
[--C-:B-1----:R-:W-:Y:S01]  /*1f370*/  FFMA.FTZ R2, R160, c[0x0][0x2d0], -R77.reuse ;  /* 0x0000b400a0027a23 */ /* 0x102fe2000001084d */
[----:B------:R-:W-:Y:S01]  /*1f380*/  MOV R160, R208 ;  /* 0x000000d000a07202 */ /* 0x000fe20000000f00 */
[----:B------:R2:W5:Y:S01]  /*1f390*/  LDL.LU R119, [R1+0x80] ;  /* 0x0000800001777983 */ /* 0x0005620000300800 */
[----:B------:R-:W-:Y:S01]  /*1f3a0*/  MOV R208, R149 ;  /* 0x0000009500d07202 */ /* 0x000fe20000000f00 */
[----:B------:R-:W-:Y:S01]  /*1f3b0*/  IMAD.MOV.U32 R149, RZ, RZ, R198 ;  /* 0x000000ffff957224 */ /* 0x000fe200078e00c6 */
[----:B------:R-:W-:Y:S02]  /*1f3c0*/  MOV R198, R138 ;  /* 0x0000008a00c67202 */ /* 0x000fe40000000f00 */
[----:B------:R-:W-:Y:S02]  /*1f3d0*/  MOV R138, R136 ;  /* 0x00000088008a7202 */ /* 0x000fe40000000f00 */
[----:B------:R-:W-:Y:S02]  /*1f3e0*/  MOV R136, R118 ;  /* 0x0000007600887202 */ /* 0x000fe40000000f00 */
[----:B------:R1:W-:Y:S01]  /*1f3f0*/  MUFU.EX2 R118, R2 ;  /* 0x0000000200767308 */ /* 0x0003e20000000800 */
        /* <DEDUP_REMOVED lines=9> */
[----:B---3--:R-:W-:Y:S02]  /*1f490*/  F2FP.BF16.PACK_AB R86, R161, R162 ;  /* 0x000000a2a156723e */ /* 0x008fe400000010ff */
[----:B----4-:R-:W-:Y:S01]  /*1f4a0*/  F2FP.BF16.PACK_AB R85, R156, R157 ;  /* 0x0000009d9c55723e */ /* 0x010fe200000010ff */
[----:B-1----:R-:W-:Y:S01]  /*1f4b0*/  FFMA.FTZ R2, R164, c[0x0][0x2d0], -R77 ;  /* 0x0000b400a4027a23 */ /* 0x002fe2000001084d */
[----:B------:R-:W-:Y:S02]  /*1f4c0*/  MOV R164, R203 ;  /* 0x000000cb00a47202 */ /* 0x000fe40000000f00 */
[----:B------:R-:W-:Y:S02]  /*1f4d0*/  MOV R203, R151 ;  /* 0x0000009700cb7202 */ /* 0x000fe40000000f00 */
[----:B------:R-:W-:Y:S02]  /*1f4e0*/  MOV R151, R201 ;  /* 0x000000c900977202 */ /* 0x000fe40000000f00 */
[----:B------:R-:W-:Y:S01]  /*1f4f0*/  MOV R201, R139 ;  /* 0x0000008b00c97202 */ /* 0x000fe20000000f00 */
[--C-:B------:R-:W-:Y:S01]  /*1f500*/  FFMA.FTZ R3, R203, c[0x0][0x2d0], -R78.reuse ;  /* 0x0000b400cb037a23 */ /* 0x100fe2000001084e */
[----:B------:R-:W-:Y:S02]  /*1f510*/  MOV R139, R138 ;  /* 0x0000008a008b7202 */ /* 0x000fe40000000f00 */
[----:B------:R-:W-:Y:S01]  /*1f520*/  MOV R138, R136 ;  /* 0x00000088008a7202 */ /* 0x000fe20000000f00 */
[----:B------:R1:W-:Y:S01]  /*1f530*/  MUFU.EX2 R209, R3 ;  /* 0x0000000300d17308 */ /* 0x0003e20000000800 */
[----:B------:R-:W-:Y:S02]  /*1f540*/  MOV R136, R134 ;  /* 0x0000008600887202 */ /* 0x000fe40000000f00 */
[----:B------:R-:W-:Y:S07]  /*1f550*/  MOV R134, R117 ;  /* 0x0000007500867202 */ /* 0x000fee0000000f00 */
[----:B------:R3:W4:Y:S01]  /*1f560*/  MUFU.EX2 R117, R2 ;  /* 0x0000000200757308 */ /* 0x0007220000000800 */
[--C-:B-1----:R-:W-:Y:S01]  /*1f570*/  FFMA.FTZ R3, R139, c[0x0][0x2d0], -R105.reuse ;  /* 0x0000b4008b037a23 */ /* 0x102fe20000010869 */
[----:B------:R-:W-:Y:S08]  /*1f580*/  MOV R139, R205 ;  /* 0x000000cd008b7202 */ /* 0x000ff00000000f00 */
[----:B------:R1:W-:Y:S01]  /*1f590*/  MUFU.EX2 R205, R3 ;  /* 0x0000000300cd7308 */ /* 0x0003e20000000800 */
[--C-:B---3--:R-:W-:Y:S01]  /*1f5a0*/  FFMA.FTZ R2, R165, c[0x0][0x2d0], -R105.reuse ;  /* 0x0000b400a5027a23 */ /* 0x108fe20000010869 */
[----:B------:R-:W-:Y:S02]  /*1f5b0*/  MOV R165, R164 ;  /* 0x000000a400a57202 */ /* 0x000fe40000000f00 */
[----:B------:R-:W-:Y:S06]  /*1f5c0*/  MOV R164, R160 ;  /* 0x000000a000a47202 */ /* 0x000fec0000000f00 */
[----:B------:R3:W-:Y:S01]  /*1f5d0*/  MUFU.EX2 R160, R2 ;  /* 0x0000000200a07308 */ /* 0x0007e20000000800 */
[----:B----4-:R-:W-:Y:S07]  /*1f5e0*/  F2FP.BF16.PACK_AB R87, R117, R118 ;  /* 0x000000767557723e */ /* 0x010fee00000010ff */
[C---:B------:R-:W-:Y:S04]  /*1f5f0*/  HMMA.16816.F32.BF16 R8, R84.reuse, R88, R8 ;  /* 0x000000585408723c */ /* 0x040fe80000041808 */
[--C-:B-1----:R-:W-:Y:S04]  /*1f600*/  FFMA.FTZ R3, R139, c[0x0][0x2d0], -R78.reuse ;  /* 0x0000b4008b037a23 */ /* 0x102fe8000001084e */
[-C--:B------:R-:W-:Y:S01]  /*1f610*/  HMMA.16816.F32.BF16 R12, R84, R90.reuse, R12 ;  /* 0x0000005a540c723c */ /* 0x080fe2000004180c */
[----:B------:R1:W-:Y:S07]  /*1f620*/  MUFU.EX2 R174, R3 ;  /* 0x0000000300ae7308 */ /* 0x0003ee0000000800 */
[C---:B------:R-:W-:Y:S01]  /*1f630*/  HMMA.16816.F32.BF16 R16, R80.reuse, R90, R16 ;  /* 0x0000005a5010723c */ /* 0x040fe20000041810 */
[----:B------:R-:W4:Y:S03]  /*1f640*/  LDSM.16.MT88.4 R88, [R226+0x1900] ;  /* 0x00190000e258783b */ /* 0x000f260000004200 */
[----:B---3--:R-:W-:Y:S04]  /*1f650*/  FFMA.FTZ R2, R165, c[0x0][0x2d0], -R105 ;  /* 0x0000b400a5027a23 */ /* 0x008fe80000010869 */
[-C--:B------:R-:W-:Y:S01]  /*1f660*/  HMMA.16816.F32.BF16 R20, R80, R92.reuse, R20 ;  /* 0x0000005c5014723c */ /* 0x080fe20000041814 */
[----:B------:R3:W2:Y:S07]  /*1f670*/  MUFU.EX2 R211, R2 ;  /* 0x0000000200d37308 */ /* 0x0006ae0000000800 */
[C---:B------:R-:W-:Y:S04]  /*1f680*/  HMMA.16816.F32.BF16 R24, R84.reuse, R92, R24 ;  /* 0x0000005c5418723c */ /* 0x040fe80000041818 */
[----:B-1----:R-:W-:Y:S04]  /*1f690*/  FFMA.FTZ R3, R100, c[0x0][0x2d0], -R77 ;  /* 0x0000b40064037a23 */ /* 0x002fe8000001084d */
[-C--:B------:R-:W-:Y:S08]  /*1f6a0*/  HMMA.16816.F32.BF16 R28, R84, R94.reuse, R28 ;  /* 0x0000005e541c723c */ /* 0x080ff0000004181c */
[C---:B------:R-:W-:Y:S01]  /*1f6b0*/  HMMA.16816.F32.BF16 R32, R80.reuse, R94, R32 ;  /* 0x0000005e5020723c */ /* 0x040fe20000041820 */
[----:B------:R-:W1:Y:S03]  /*1f6c0*/  LDSM.16.MT88.4 R92, [R224+0x2100] ;  /* 0x00210000e05c783b */ /* 0x000e660000004200 */
[--C-:B---3--:R-:W-:Y:S02]  /*1f6d0*/  FFMA.FTZ R2, R79, c[0x0][0x2d0], -R105.reuse ;  /* 0x0000b4004f027a23 */ /* 0x108fe40000010869 */
[--C-:B------:R-:W-:Y:S02]  /*1f6e0*/  FFMA.FTZ R79, R190, c[0x0][0x2d0], -R105.reuse ;  /* 0x0000b400be4f7a23 */ /* 0x100fe40000010869 */
[-C--:B------:R-:W-:Y:S01]  /*1f6f0*/  HMMA.16816.F32.BF16 R36, R80, R96.reuse, R36 ;  /* 0x000000605024723c */ /* 0x080fe20000041824 */
[----:B------:R3:W-:Y:S07]  /*1f700*/  MUFU.EX2 R212, R2 ;  /* 0x0000000200d47308 */ /* 0x0007ee0000000800 */
[C---:B------:R-:W-:Y:S08]  /*1f710*/  HMMA.16816.F32.BF16 R40, R84.reuse, R96, R40 ;  /* 0x000000605428723c */ /* 0x040ff00000041828 */
[-C--:B------:R-:W-:Y:S08]  /*1f720*/  HMMA.16816.F32.BF16 R44, R84, R98.reuse, R44 ;  /* 0x00000062542c723c */ /* 0x080ff0000004182c */
[C---:B------:R-:W-:Y:S01]  /*1f730*/  HMMA.16816.F32.BF16 R48, R80.reuse, R98, R48 ;  /* 0x000000625030723c */ /* 0x040fe20000041830 */
[----:B------:R-:W1:Y:S03]  /*1f740*/  LDSM.16.MT88.4 R96, [R227+0x2100] ;  /* 0x00210000e360783b */ /* 0x000e660000004200 */
[----:B---3--:R-:W-:Y:S04]  /*1f750*/  FFMA.FTZ R2, R164, c[0x0][0x2d0], -R105 ;  /* 0x0000b400a4027a23 */ /* 0x008fe80000010869 */
[-C--:B----4-:R-:W-:Y:S01]  /*1f760*/  HMMA.16816.F32.BF16 R52, R80, R88.reuse, R52 ;  /* 0x000000585034723c */ /* 0x090fe20000041834 */
[----:B------:R3:W4:Y:S01]  /*1f770*/  MUFU.EX2 R210, R2 ;  /* 0x0000000200d27308 */ /* 0x0007220000000800 */
[----:B------:R-:W-:Y:S06]  /*1f780*/  LDSM.16.MT88.4 R164, [R225+0x3100] ;  /* 0x00310000e1a4783b */ /* 0x000fec0000004200 */
[C---:B------:R-:W-:Y:S08]  /*1f790*/  HMMA.16816.F32.BF16 R56, R84.reuse, R88, R56 ;  /* 0x000000585438723c */ /* 0x040ff00000041838 */
[-C--:B------:R-:W-:Y:S08]  /*1f7a0*/  HMMA.16816.F32.BF16 R60, R84, R90.reuse, R60 ;  /* 0x0000005a543c723c */ /* 0x080ff0000004183c */
[----:B------:R-:W-:Y:S01]  /*1f7b0*/  HMMA.16816.F32.BF16 R64, R80, R90, R64 ;  /* 0x0000005a5040723c */ /* 0x000fe20000041840 */
[----:B------:R-:W-:Y:S03]  /*1f7c0*/  LDSM.16.MT88.4 R88, [R226+0x2100] ;  /* 0x00210000e258783b */ /* 0x000fe60000004200 */
[--C-:B---3--:R-:W-:Y:S01]  /*1f7d0*/  FFMA.FTZ R2, R150, c[0x0][0x2d0], -R78.reuse ;  /* 0x0000b40096027a23 */ /* 0x108fe2000001084e */
[----:B------:R-:W-:Y:S02]  /*1f7e0*/  MOV R150, R207 ;  /* 0x000000cf00967202 */ /* 0x000fe40000000f00 */
[----:B--2---:R-:W-:Y:S01]  /*1f7f0*/  F2FP.BF16.PACK_AB R80, R211, R160 ;  /* 0x000000a0d350723e */ /* 0x004fe200000010ff */
[----:B------:R2:W3:Y:S01]  /*1f800*/  MUFU.EX2 R207, R2 ;  /* 0x0000000200cf7308 */ /* 0x0004e20000000800 */
[----:B----4-:R-:W-:Y:S03]  /*1f810*/  F2FP.BF16.PACK_AB R82, R210, R212 ;  /* 0x000000d4d252723e */ /* 0x010fe600000010ff */
[--C-:B--2---:R-:W-:Y:S01]  /*1f820*/  FFMA.FTZ R2, R208, c[0x0][0x2d0], -R78.reuse ;  /* 0x0000b400d0027a23 */ /* 0x104fe2000001084e */
[----:B---3--:R-:W-:Y:S05]  /*1f830*/  F2FP.BF16.PACK_AB R81, R207, R209 ;  /* 0x000000d1cf51723e */ /* 0x008fea00000010ff */
[----:B------:R2:W-:Y:S02]  /*1f840*/  MUFU.EX2 R208, R2 ;  /* 0x0000000200d07308 */ /* 0x0005e40000000800 */
[----:B--2---:R-:W-:Y:S01]  /*1f850*/  FFMA.FTZ R2, R150, c[0x0][0x2d0], -R78 ;  /* 0x0000b40096027a23 */ /* 0x004fe2000001084e */
[----:B------:R-:W-:Y:S07]  /*1f860*/  MOV R150, R206 ;  /* 0x000000ce00967202 */ /* 0x000fee0000000f00 */
[----:B------:R2:W3:Y:S02]  /*1f870*/  MUFU.EX2 R206, R2 ;  /* 0x0000000200ce7308 */ /* 0x0004e40000000800 */
[--C-:B--2---:R-:W-:Y:S01]  /*1f880*/  FFMA.FTZ R2, R151, c[0x0][0x2d0], -R107.reuse ;  /* 0x0000b40097027a23 */ /* 0x104fe2000001086b */
[----:B------:R-:W-:Y:S02]  /*1f890*/  MOV R151, R111 ;  /* 0x0000006f00977202 */ /* 0x000fe40000000f00 */
[----:B---3--:R-:W-:Y:S05]  /*1f8a0*/  F2FP.BF16.PACK_AB R83, R206, R208 ;  /* 0x000000d0ce53723e */ /* 0x008fea00000010ff */
[----:B------:R2:W-:Y:S02]  /*1f8b0*/  MUFU.EX2 R171, R2 ;  /* 0x0000000200ab7308 */ /* 0x0005e40000000800 */
[-C--:B-1----:R-:W-:Y:S03]  /*1f8c0*/  HMMA.16816.F32.BF16 R4, R80, R92.reuse, R4 ;  /* 0x0000005c5004723c */ /* 0x082fe60000041804 */
[--C-:B--2---:R-:W-:Y:S01]  /*1f8d0*/  FFMA.FTZ R2, R150, c[0x0][0x2d0], -R107.reuse ;  /* 0x0000b40096027a23 */ /* 0x104fe2000001086b */
[----:B------:R-:W-:Y:S02]  /*1f8e0*/  MOV R150, R185 ;  /* 0x000000b900967202 */ /* 0x000fe40000000f00 */
[----:B------:R-:W-:Y:S02]  /*1f8f0*/  MOV R185, R110 ;  /* 0x0000006e00b97202 */ /* 0x000fe40000000f00 */
[----:B------:R1:W2:Y:S04]  /*1f900*/  MUFU.EX2 R169, R2 ;  /* 0x0000000200a97308 */ /* 0x0002a80000000800 */
[--C-:B-1----:R-:W-:Y:S01]  /*1f910*/  FFMA.FTZ R2, R149, c[0x0][0x2d0], -R107.reuse ;  /* 0x0000b40095027a23 */ /* 0x102fe2000001086b */
[----:B--2---:R-:W-:Y:S02]  /*1f920*/  F2FP.BF16.PACK_AB R84, R169, R171 ;  /* 0x000000aba954723e */ /* 0x004fe400000010ff */
[----:B------:R-:W-:Y:S03]  /*1f930*/  MOV R149, R187 ;  /* 0x000000bb00957202 */ /* 0x000fe60000000f00 */
[----:B------:R1:W-:Y:S02]  /*1f940*/  MUFU.EX2 R170, R2 ;  /* 0x0000000200aa7308 */ /* 0x0003e40000000800 */
[----:B-1----:R-:W-:Y:S08]  /*1f950*/  FFMA.FTZ R2, R148, c[0x0][0x2d0], -R107 ;  /* 0x0000b40094027a23 */ /* 0x002ff0000001086b */
[----:B------:R1:W2:Y:S02]  /*1f960*/  MUFU.EX2 R168, R2 ;  /* 0x0000000200a87308 */ /* 0x0002a40000000800 */
[--C-:B-1----:R-:W-:Y:S01]  /*1f970*/  FFMA.FTZ R2, R115, c[0x0][0x2d0], -R77.reuse ;  /* 0x0000b40073027a23 */ /* 0x102fe2000001084d */
[----:B--2---:R-:W-:Y:S07]  /*1f980*/  F2FP.BF16.PACK_AB R86, R168, R170 ;  /* 0x000000aaa856723e */ /* 0x004fee00000010ff */
[----:B------:R1:W-:Y:S02]  /*1f990*/  MUFU.EX2 R115, R2 ;  /* 0x0000000200737308 */ /* 0x0003e40000000800 */
[--C-:B-1----:R-:W-:Y:S02]  /*1f9a0*/  FFMA.FTZ R2, R201, c[0x0][0x2d0], -R77.reuse ;  /* 0x0000b400c9027a23 */ /* 0x102fe4000001084d */
        /* <DEDUP_REMOVED lines=10> */
[----:B------:R1:W2:Y:S02]  /*1fa50*/  MUFU.EX2 R112, R2 ;  /* 0x0000000200707308 */ /* 0x0002a40000000800 */
[--C-:B-1----:R-:W-:Y:S01]  /*1fa60*/  FFMA.FTZ R2, R201, c[0x0][0x2d0], -R77.reuse ;  /* 0x0000b400c9027a23 */ /* 0x102fe2000001084d */
[----:B------:R-:W-:Y:S02]  /*1fa70*/  MOV R201, R113 ;  /* 0x0000007100c97202 */ /* 0x000fe40000000f00 */
[----:B--2---:R-:W-:Y:S05]  /*1fa80*/  F2FP.BF16.PACK_AB R85, R112, R115 ;  /* 0x000000737055723e */ /* 0x004fea00000010ff */
[----:B------:R1:W-:Y:S02]  /*1fa90*/  MUFU.EX2 R113, R2 ;  /* 0x0000000200717308 */ /* 0x0003e40000000800 */
[----:B-1----:R-:W-:Y:S01]  /*1faa0*/  FFMA.FTZ R2, R198, c[0x0][0x2d0], -R77 ;  /* 0x0000b400c6027a23 */ /* 0x002fe2000001084d */
        /* <DEDUP_REMOVED lines=9> */
[----:B------:R1:W2:Y:S02]  /*1fb40*/  MUFU.EX2 R114, R2 ;  /* 0x0000000200727308 */ /* 0x0002a40000000800 */
[--C-:B-1----:R-:W-:Y:S01]  /*1fb50*/  FFMA.FTZ R2, R201, c[0x0][0x2d0], -R105.reuse ;  /* 0x0000b400c9027a23 */ /* 0x102fe20000010869 */
[----:B--2---:R-:W-:Y:S07]  /*1fb60*/  F2FP.BF16.PACK_AB R87, R114, R113 ;  /* 0x000000717257723e */ /* 0x004fee00000010ff */
[----:B------:R1:W2:Y:S01]  /*1fb70*/  MUFU.EX2 R175, R2 ;  /* 0x0000000200af7308 */ /* 0x0002a20000000800 */
[C---:B------:R-:W-:Y:S08]  /*1fb80*/  HMMA.16816.F32.BF16 R8, R84.reuse, R92, R8 ;  /* 0x0000005c5408723c */ /* 0x040ff00000041808 */
[-C--:B------:R-:W-:Y:S08]  /*1fb90*/  HMMA.16816.F32.BF16 R12, R84, R94.reuse, R12 ;  /* 0x0000005e540c723c */ /* 0x080ff0000004180c */
[C---:B------:R-:W-:Y:S01]  /*1fba0*/  HMMA.16816.F32.BF16 R16, R80.reuse, R94, R16 ;  /* 0x0000005e5010723c */ /* 0x040fe20000041810 */
[----:B------:R-:W-:Y:S03]  /*1fbb0*/  LDSM.16.MT88.4 R92, [R224+0x2900] ;  /* 0x00290000e05c783b */ /* 0x000fe60000004200 */
[--C-:B-1----:R-:W-:Y:S01]  /*1fbc0*/  FFMA.FTZ R2, R137, c[0x0][0x2d0], -R105.reuse ;  /* 0x0000b40089027a23 */ /* 0x102fe20000010869 */
[----:B------:R-:W-:Y:S02]  /*1fbd0*/  MOV R137, R136 ;  /* 0x0000008800897202 */ /* 0x000fe40000000f00 */
[----:B------:R-:W-:Y:S01]  /*1fbe0*/  MOV R136, R204 ;  /* 0x000000cc00887202 */ /* 0x000fe20000000f00 */
[-C--:B------:R-:W-:Y:S01]  /*1fbf0*/  HMMA.16816.F32.BF16 R20, R80, R96.reuse, R20 ;  /* 0x000000605014723c */ /* 0x080fe20000041814 */
[----:B------:R1:W-:Y:S07]  /*1fc00*/  MUFU.EX2 R204, R2 ;  /* 0x0000000200cc7308 */ /* 0x0003ee0000000800 */
[C---:B------:R-:W-:Y:S08]  /*1fc10*/  HMMA.16816.F32.BF16 R24, R84.reuse, R96, R24 ;  /* 0x000000605418723c */ /* 0x040ff00000041818 */
[-C--:B------:R-:W-:Y:S08]  /*1fc20*/  HMMA.16816.F32.BF16 R28, R84, R98.reuse, R28 ;  /* 0x00000062541c723c */ /* 0x080ff0000004181c */
[C---:B------:R-:W-:Y:S01]  /*1fc30*/  HMMA.16816.F32.BF16 R32, R80.reuse, R98, R32 ;  /* 0x000000625020723c */ /* 0x040fe20000041820 */
[----:B------:R-:W-:Y:S03]  /*1fc40*/  LDSM.16.MT88.4 R96, [R227+0x2900] ;  /* 0x00290000e360783b */ /* 0x000fe60000004200 */
[----:B-1----:R-:W-:Y:S04]  /*1fc50*/  FFMA.FTZ R2, R198, c[0x0][0x2d0], -R105 ;  /* 0x0000b400c6027a23 */ /* 0x002fe80000010869 */
[----:B------:R1:W-:Y:S04]  /*1fc60*/  MUFU.EX2 R203, R2 ;  /* 0x0000000200cb7308 */ /* 0x0003e80000000800 */
[--C-:B-1----:R-:W-:Y:S06]  /*1fc70*/  FFMA.FTZ R2, R138, c[0x0][0x2d0], -R78.reuse ;  /* 0x0000b4008a027a23 */ /* 0x102fec000001084e */
[----:B------:R1:W-:Y:S02]  /*1fc80*/  MUFU.EX2 R173, R2 ;  /* 0x0000000200ad7308 */ /* 0x0003e40000000800 */
[--C-:B-1----:R-:W-:Y:S01]  /*1fc90*/  FFMA.FTZ R2, R137, c[0x0][0x2d0], -R78.reuse ;  /* 0x0000b40089027a23 */ /* 0x102fe2000001084e */
[----:B------:R-:W-:Y:S02]  /*1fca0*/  MOV R137, R134 ;  /* 0x0000008600897202 */ /* 0x000fe40000000f00 */
[----:B------:R-:W-:Y:S05]  /*1fcb0*/  MOV R134, R194 ;  /* 0x000000c200867202 */ /* 0x000fea0000000f00 */
[----:B------:R1:W-:Y:S01]  /*1fcc0*/  MUFU.EX2 R198, R2 ;  /* 0x0000000200c67308 */ /* 0x0003e20000000800 */
[----:B------:R-:W-:Y:S01]  /*1fcd0*/  MOV R148, R134 ;  /* 0x0000008600947202 */ /* 0x000fe20000000f00 */
[--C-:B-1----:R-:W-:Y:S01]  /*1fce0*/  FFMA.FTZ R2, R136, c[0x0][0x2d0], -R78.reuse ;  /* 0x0000b40088027a23 */ /* 0x102fe2000001084e */
[----:B------:R-:W-:Y:S07]  /*1fcf0*/  MOV R136, R192 ;  /* 0x000000c000887202 */ /* 0x000fee0000000f00 */
[----:B------:R1:W3:Y:S01]  /*1fd00*/  MUFU.EX2 R201, R2 ;  /* 0x0000000200c97308 */ /* 0x0002e20000000800 */
[----:B------:R-:W-:Y:S01]  /*1fd10*/  MOV R138, R136 ;  /* 0x00000088008a7202 */ /* 0x000fe20000000f00 */
[----:B-1----:R-:W-:Y:S01]  /*1fd20*/  FFMA.FTZ R2, R135, c[0x0][0x2d0], -R107 ;  /* 0x0000b40087027a23 */ /* 0x002fe2000001086b */
[----:B------:R-:W-:Y:S07]  /*1fd30*/  MOV R135, R193 ;  /* 0x000000c100877202 */ /* 0x000fee0000000f00 */
[----:B------:R1:W-:Y:S01]  /*1fd40*/  MUFU.EX2 R172, R2 ;  /* 0x0000000200ac7308 */ /* 0x0003e20000000800 */
[----:B------:R-:W-:Y:S02]  /*1fd50*/  IMAD.MOV.U32 R139, RZ, RZ, R135 ;  /* 0x000000ffff8b7224 */ /* 0x000fe400078e0087 */
[--C-:B-1----:R-:W-:Y:S07]  /*1fd60*/  FFMA.FTZ R2, R103, c[0x0][0x2d0], -R107.reuse ;  /* 0x0000b40067027a23 */ /* 0x102fee000001086b */
[----:B------:R1:W4:Y:S02]  /*1fd70*/  MUFU.EX2 R194, R2 ;  /* 0x0000000200c27308 */ /* 0x0003240000000800 */
[--C-:B-1----:R-:W-:Y:S08]  /*1fd80*/  FFMA.FTZ R2, R102, c[0x0][0x2d0], -R107.reuse ;  /* 0x0000b40066027a23 */ /* 0x102ff0000001086b */
[----:B------:R1:W-:Y:S02]  /*1fd90*/  MUFU.EX2 R193, R2 ;  /* 0x0000000200c17308 */ /* 0x0003e40000000800 */
[----:B-1----:R-:W-:Y:S02]  /*1fda0*/  FFMA.FTZ R2, R101, c[0x0][0x2d0], -R107 ;  /* 0x0000b40065027a23 */ /* 0x002fe4000001086b */
[----:B------:R-:W1:Y:S06]  /*1fdb0*/  LDSM.16.MT88.4 R100, [R225+0x2100] ;  /* 0x00210000e164783b */ /* 0x000e6c0000004200 */
[----:B------:R2:W1:Y:S02]  /*1fdc0*/  MUFU.EX2 R192, R2 ;  /* 0x0000000200c07308 */ /* 0x0004640000000800 */
[----:B--2---:R-:W-:Y:S08]  /*1fdd0*/  FFMA.FTZ R2, R108, c[0x0][0x2d0], -R77 ;  /* 0x0000b4006c027a23 */ /* 0x004ff0000001084d */
[----:B------:R2:W-:Y:S10]  /*1fde0*/  MUFU.EX2 R108, R3 ;  /* 0x00000003006c7308 */ /* 0x0005f40000000800 */
[----:B------:R3:W3:Y:S01]  /*1fdf0*/  MUFU.EX2 R111, R2 ;  /* 0x00000002006f7308 */ /* 0x0006e20000000800 */
[-C--:B-1----:R-:W-:Y:S08]  /*1fe00*/  HMMA.16816.F32.BF16 R36, R80, R100.reuse, R36 ;  /* 0x000000645024723c */ /* 0x082ff00000041824 */
[C---:B------:R-:W-:Y:S04]  /*1fe10*/  HMMA.16816.F32.BF16 R40, R84.reuse, R100, R40 ;  /* 0x000000645428723c */ /* 0x040fe80000041828 */
[--C-:B--2---:R-:W-:Y:S02]  /*1fe20*/  FFMA.FTZ R3, R137, c[0x0][0x2d0], -R105.reuse ;  /* 0x0000b40089037a23 */ /* 0x104fe40000010869 */
[----:B------:R-:W2:Y:S01]  /*1fe30*/  LDL.LU R137, [R1+0x48] ;  /* 0x0000480001897983 */ /* 0x000ea20000300800 */
[----:B------:R-:W-:Y:S01]  /*1fe40*/  FFMA.FTZ R105, R189, c[0x0][0x2d0], -R105 ;  /* 0x0000b400bd697a23 */ /* 0x000fe20000010869 */
[-C--:B------:R-:W-:Y:S01]  /*1fe50*/  HMMA.16816.F32.BF16 R44, R84, R102.reuse, R44 ;  /* 0x00000066542c723c */ /* 0x080fe2000004182c */
[----:B------:R1:W-:Y:S01]  /*1fe60*/  MUFU.EX2 R190, R3 ;  /* 0x0000000300be7308 */ /* 0x0003e20000000800 */
[----:B------:R-:W2:Y:S04]  /*1fe70*/  LDL.LU R136, [R1+0x54] ;  /* 0x0000540001887983 */ /* 0x000ea80000300800 */
[----:B------:R-:W2:Y:S01]  /*1fe80*/  LDL.LU R135, [R1+0x50] ;  /* 0x0000500001877983 */ /* 0x000ea20000300800 */
[--C-:B---3--:R-:W-:Y:S01]  /*1fe90*/  FFMA.FTZ R2, R109, c[0x0][0x2d0], -R77.reuse ;  /* 0x0000b4006d027a23 */ /* 0x108fe2000001084d */
[C---:B------:R-:W-:Y:S02]  /*1fea0*/  HMMA.16816.F32.BF16 R48, R80.reuse, R102, R48 ;  /* 0x000000665030723c */ /* 0x040fe40000041830 */
[----:B------:R-:W3:Y:S01]  /*1feb0*/  LDL.LU R134, [R1+0x4c] ;  /* 0x00004c0001867983 */ /* 0x000ee20000300800 */
[----:B------:R4:W-:Y:S03]  /*1fec0*/  MUFU.EX2 R109, R2 ;  /* 0x00000002006d7308 */ /* 0x0009e60000000800 */
[----:B------:R-:W2:Y:S02]  /*1fed0*/  LDSM.16.MT88.4 R100, [R225+0x2900] ;  /* 0x00290000e164783b */ /* 0x000ea40000004200 */
[-C--:B------:R-:W-:Y:S05]  /*1fee0*/  HMMA.16816.F32.BF16 R52, R80, R88.reuse, R52 ;  /* 0x000000585034723c */ /* 0x080fea0000041834 */
[----:B------:R4:W4:Y:S03]  /*1fef0*/  MUFU.EX2 R189, R79 ;  /* 0x0000004f00bd7308 */ /* 0x0009260000000800 */
[C---:B------:R-:W-:Y:S04]  /*1ff00*/  HMMA.16816.F32.BF16 R56, R84.reuse, R88, R56 ;  /* 0x000000585438723c */ /* 0x040fe80000041838 */
[--C-:B-1----:R-:W-:Y:S03]  /*1ff10*/  FFMA.FTZ R3, R150, c[0x0][0x2d0], -R78.reuse ;  /* 0x0000b40096037a23 */ /* 0x102fe6000001084e */
[----:B------:R1:W-:Y:S01]  /*1ff20*/  MUFU.EX2 R187, R105 ;  /* 0x0000006900bb7308 */ /* 0x0003e20000000800 */
[-C--:B------:R-:W-:Y:S01]  /*1ff30*/  HMMA.16816.F32.BF16 R60, R84, R90.reuse, R60 ;  /* 0x0000005a543c723c */ /* 0x080fe2000004183c */
[----:B------:R-:W2:Y:S03]  /*1ff40*/  LDSM.16.MT88.4 R84, [R226+0x2900] ;  /* 0x00290000e254783b */ /* 0x000ea60000004200 */
[--C-:B----4-:R-:W-:Y:S02]  /*1ff50*/  FFMA.FTZ R2, R188, c[0x0][0x2d0], -R77.reuse ;  /* 0x0000b400bc027a23 */ /* 0x110fe4000001084d */
[--C-:B------:R-:W-:Y:S02]  /*1ff60*/  FFMA.FTZ R88, R184, c[0x0][0x2d0], -R77.reuse ;  /* 0x0000b400b8587a23 */ /* 0x100fe4000001084d */
[----:B------:R-:W-:Y:S01]  /*1ff70*/  HMMA.16816.F32.BF16 R64, R80, R90, R64 ;  /* 0x0000005a5040723c */ /* 0x000fe20000041840 */
[----:B------:R4:W4:Y:S03]  /*1ff80*/  MUFU.EX2 R110, R2 ;  /* 0x00000002006e7308 */ /* 0x0009260000000800 */
[----:B------:R-:W-:Y:S01]  /*1ff90*/  FFMA.FTZ R89, R76, c[0x0][0x2d0], -R77 ;  /* 0x0000b4004c597a23 */ /* 0x000fe2000001084d */
[----:B------:R-:W-:Y:S02]  /*1ffa0*/  F2FP.BF16.PACK_AB R76, R175, R205 ;  /* 0x000000cdaf4c723e */ /* 0x000fe400000010ff */
[----:B------:R-:W-:Y:S02]  /*1ffb0*/  F2FP.BF16.PACK_AB R79, R201, R198 ;  /* 0x000000c6c94f723e */ /* 0x000fe400000010ff */
[----:B------:R-:W-:Y:S02]  /*1ffc0*/  F2FP.BF16.PACK_AB R80, R194, R172 ;  /* 0x000000acc250723e */ /* 0x000fe400000010ff */
[----:B------:R4:W4:Y:S01]  /*1ffd0*/  MUFU.EX2 R188, R104 ;  /* 0x0000006800bc7308 */ /* 0x0009220000000800 */
[----:B------:R-:W-:Y:S02]  /*1ffe0*/  F2FP.BF16.PACK_AB R82, R192, R193 ;  /* 0x000000c1c052723e */ /* 0x000fe400000010ff */
[----:B------:R-:W-:Y:S01]  /*1fff0*/  F2FP.BF16.PACK_AB R81, R111, R108 ;  /* 0x0000006c6f51723e */ /* 0x000fe200000010ff */
[--C-:B-1----:R-:W-:Y:S01]  /*20000*/  FFMA.FTZ R105, R148, c[0x0][0x2d0], -R107.reuse ;  /* 0x0000b40094697a23 */ /* 0x102fe2000001086b */
[----:B------:R-:W-:Y:S05]  /*20010*/  F2FP.BF16.PACK_AB R180, R189, R190 ;  /* 0x000000bebdb4723e */ /* 0x000fea00000010ff */
[----:B------:R-:W-:Y:S01]  /*20020*/  MUFU.EX2 R184, R3 ;  /* 0x0000000300b87308 */ /* 0x000fe20000000800 */
[--C-:B----4-:R-:W-:Y:S01]  /*20030*/  FFMA.FTZ R2, R185, c[0x0][0x2d0], -R78.reuse ;  /* 0x0000b400b9027a23 */ /* 0x110fe2000001084e */
[----:B------:R-:W-:Y:S08]  /*20040*/  F2FP.BF16.PACK_AB R83, R110, R109 ;  /* 0x0000006d6e53723e */ /* 0x000ff000000010ff */
[----:B------:R1:W-:Y:S01]  /*20050*/  MUFU.EX2 R185, R2 ;  /* 0x0000000200b97308 */ /* 0x0003e20000000800 */
[--C-:B------:R-:W-:Y:S01]  /*20060*/  FFMA.FTZ R104, R149, c[0x0][0x2d0], -R107.reuse ;  /* 0x0000b40095687a23 */ /* 0x100fe2000001086b */
[----:B------:R-:W-:Y:S01]  /*20070*/  F2FP.BF16.PACK_AB R182, R187, R188 ;  /* 0x000000bcbbb6723e */ /* 0x000fe200000010ff */
[----:B------:R-:W-:Y:S07]  /*20080*/  FFMA.FTZ R107, R139, c[0x0][0x2d0], -R107 ;  /* 0x0000b4008b6b7a23 */ /* 0x000fee000001086b */
[----:B------:R-:W-:Y:S10]  /*20090*/  MUFU.EX2 R105, R105 ;  /* 0x0000006900697308 */ /* 0x000ff40000000800 */
[----:B------:R-:W4:Y:S01]  /*200a0*/  MUFU.EX2 R107, R107 ;  /* 0x0000006b006b7308 */ /* 0x000f220000000800 */
[--C-:B-1----:R-:W-:Y:S02]  /*200b0*/  FFMA.FTZ R2, R151, c[0x0][0x2d0], -R78.reuse ;  /* 0x0000b40097027a23 */ /* 0x102fe4000001084e */
[----:B------:R-:W-:Y:S01]  /*200c0*/  FFMA.FTZ R78, R186, c[0x0][0x2d0], -R78 ;  /* 0x0000b400ba4e7a23 */ /* 0x000fe2000001084e */
[----:B------:R-:W-:Y:S06]  /*200d0*/  LDSM.16.MT88.4 R148, [R227+0x3100] ;  /* 0x00310000e394783b */ /* 0x000fec0000004200 */
[----:B------:R1:W1:Y:S10]  /*200e0*/  MUFU.EX2 R186, R2 ;  /* 0x0000000200ba7308 */ /* 0x0002740000000800 */
[----:B------:R-:W1:Y:S01]  /*200f0*/  MUFU.EX2 R104, R104 ;  /* 0x0000006800687308 */ /* 0x000e620000000800 */
[----:B----4-:R-:W-:Y:S09]  /*20100*/  F2FP.BF16.PACK_AB R178, R107, R106 ;  /* 0x0000006a6bb2723e */ /* 0x010ff200000010ff */
[----:B------:R-:W-:Y:S01]  /*20110*/  MUFU.EX2 R91, R88 ;  /* 0x00000058005b7308 */ /* 0x000fe20000000800 */
[----:B-1----:R-:W-:Y:S01]  /*20120*/  FFMA.FTZ R2, R138, c[0x0][0x2d0], -R77 ;  /* 0x0000b4008a027a23 */ /* 0x002fe2000001084d */
[----:B------:R-:W-:Y:S02]  /*20130*/  F2FP.BF16.PACK_AB R77, R173, R174 ;  /* 0x000000aead4d723e */ /* 0x000fe400000010ff */
[----:B------:R-:W-:Y:S06]  /*20140*/  F2FP.BF16.PACK_AB R181, R186, R185 ;  /* 0x000000b9bab5723e */ /* 0x000fec00000010ff */
[----:B------:R-:W1:Y:S01]  /*20150*/  MUFU.EX2 R88, R89 ;  /* 0x0000005900587308 */ /* 0x000e620000000800 */
[----:B------:R-:W-:Y:S09]  /*20160*/  F2FP.BF16.PACK_AB R176, R105, R104 ;  /* 0x0000006869b0723e */ /* 0x000ff200000010ff */
[----:B------:R-:W4:Y:S01]  /*20170*/  MUFU.EX2 R90, R2 ;  /* 0x00000002005a7308 */ /* 0x000f220000000800 */
[----:B-1----:R-:W-:Y:S02]  /*20180*/  F2FP.BF16.PACK_AB R179, R75, R88 ;  /* 0x000000584bb3723e */ /* 0x002fe400000010ff */
[----:B----4-:R-:W-:Y:S01]  /*20190*/  F2FP.BF16.PACK_AB R177, R91, R90 ;  /* 0x0000005a5bb1723e */ /* 0x010fe200000010ff */
[----:B--2---:R-:W-:Y:S01]  /*201a0*/  FFMA.FTZ R70, R70, R137, R245 ;  /* 0x0000008946467223 */ /* 0x004fe200000100f5 */
[----:B------:R-:W-:Y:S02]  /*201b0*/  MOV R137, R132 ;  /* 0x0000008400897202 */ /* 0x000fe40000000f00 */
[----:B------:R-:W-:Y:S01]  /*201c0*/  MOV R245, R122 ;  /* 0x0000007a00f57202 */ /* 0x000fe20000000f00 */
[----:B------:R-:W-:Y:S01]  /*201d0*/  FFMA.FTZ R69, R69, R136, R243 ;  /* 0x0000008845457223 */ /* 0x000fe200000100f3 */
[----:B------:R-:W-:Y:S01]  /*201e0*/  MOV R136, R133 ;  /* 0x0000008500887202 */ /* 0x000fe20000000f00 */
[----:B------:R-:W-:Y:S01]  /*201f0*/  FADD.FTZ R70, R246, R70 ;  /* 0x00000046f6467221 */ /* 0x000fe20000010000 */
[----:B------:R-:W-:Y:S01]  /*20200*/  MOV R243, R127 ;  /* 0x0000007f00f37202 */ /* 0x000fe20000000f00 */
[----:B------:R-:W-:Y:S02]  /*20210*/  FFMA.FTZ R68, R68, R135, R219 ;  /* 0x0000008744447223 */ /* 0x000fe400000100db */
[----:B------:R-:W-:Y:S02]  /*20220*/  FADD.FTZ R69, R244, R69 ;  /* 0x00000045f4457221 */ /* 0x000fe40000010000 */
[----:B---3--:R-:W-:Y:S02]  /*20230*/  FFMA.FTZ R0, R0, R134, R116 ;  /* 0x0000008600007223 */ /* 0x008fe40000010074 */
[----:B------:R1:W2:Y:S01]  /*20240*/  MUFU.EX2 R116, R78 ;  /* 0x0000004e00747308 */ /* 0x0002a20000000800 */
[----:B------:R-:W3:Y:S01]  /*20250*/  LDSM.16.MT88.4 R132, [R224+0x3100] ;  /* 0x00310000e084783b */ /* 0x000ee20000004200 */
        /* <DEDUP_REMOVED lines=11> */
[----:B-1----:R-:W-:Y:S01]  /*20310*/  F2FP.BF16.PACK_AB R78, R203, R204 ;  /* 0x000000cccb4e723e */ /* 0x002fe200000010ff */
[----:B------:R-:W-:Y:S01]  /*20320*/  FADD.FTZ R2, R124, R2 ;  /* 0x000000027c027221 */ /* 0x000fe20000010000 */
[----:B--2---:R-:W-:Y:S01]  /*20330*/  F2FP.BF16.PACK_AB R183, R116, R184 ;  /* 0x000000b874b7723e */ /* 0x004fe200000010ff */
[----:B------:R-:W-:Y:S02]  /*20340*/  FADD.FTZ R0, R123, R0 ;  /* 0x000000007b007221 */ /* 0x000fe40000010000 */
[----:B------:R-:W-:Y:S02]  /*20350*/  FADD.FTZ R70, R121, R68 ;  /* 0x0000004479467221 */ /* 0x000fe40000010000 */
[-C--:B------:R-:W-:Y:S05]  /*20360*/  HMMA.16816.F32.BF16 R4, R76, R92.reuse, R4 ;  /* 0x0000005c4c04723c */ /* 0x080fea0000041804 */
[----:B------:R-:W-:Y:S02]  /*20370*/  FADD.FTZ R68, R120, R2 ;  /* 0x0000000278447221 */ /* 0x000fe40000010000 */
[----:B------:R-:W-:Y:S01]  /*20380*/  FADD.FTZ R0, R143, R0 ;  /* 0x000000008f007221 */ /* 0x000fe20000010000 */
[C---:B------:R-:W-:Y:S04]  /*20390*/  HMMA.16816.F32.BF16 R8, R80.reuse, R92, R8 ;  /* 0x0000005c5008723c */ /* 0x040fe80000041808 */
[----:B------:R-:W-:Y:S04]  /*203a0*/  FADD.FTZ R3, R199, R3 ;  /* 0x00000003c7037221 */ /* 0x000fe80000010000 */
[-C--:B------:R-:W-:Y:S04]  /*203b0*/  HMMA.16816.F32.BF16 R12, R80, R94.reuse, R12 ;  /* 0x0000005e500c723c */ /* 0x080fe8000004180c */
[----:B------:R-:W-:Y:S04]  /*203c0*/  FADD.FTZ R3, R202, R3 ;  /* 0x00000003ca037221 */ /* 0x000fe80000010000 */
[C---:B------:R-:W-:Y:S04]  /*203d0*/  HMMA.16816.F32.BF16 R16, R76.reuse, R94, R16 ;  /* 0x0000005e4c10723c */ /* 0x040fe80000041810 */
[----:B------:R-:W-:Y:S04]  /*203e0*/  FADD.FTZ R3, R195, R3 ;  /* 0x00000003c3037221 */ /* 0x000fe80000010000 */
[-C--:B------:R-:W-:Y:S04]  /*203f0*/  HMMA.16816.F32.BF16 R20, R76, R96.reuse, R20 ;  /* 0x000000604c14723c */ /* 0x080fe80000041814 */
[----:B------:R-:W-:Y:S02]  /*20400*/  FADD.FTZ R69, R196, R3 ;  /* 0x00000003c4457221 */ /* 0x000fe40000010000 */
[----:B------:R-:W-:Y:S02]  /*20410*/  FADD.FTZ R3, R142, R70 ;  /* 0x000000468e037221 */ /* 0x000fe40000010000 */
[C---:B------:R-:W-:Y:S04]  /*20420*/  HMMA.16816.F32.BF16 R24, R80.reuse, R96, R24 ;  /* 0x000000605018723c */ /* 0x040fe80000041818 */
[----:B------:R-:W-:Y:S02]  /*20430*/  FADD.FTZ R3, R243, R3 ;  /* 0x00000003f3037221 */ /* 0x000fe40000010000 */
[----:B------:R-:W-:Y:S02]  /*20440*/  FADD.FTZ R2, R197, R69 ;  /* 0x00000045c5027221 */ /* 0x000fe40000010000 */
[-C--:B------:R-:W-:Y:S04]  /*20450*/  HMMA.16816.F32.BF16 R28, R80, R98.reuse, R28 ;  /* 0x00000062501c723c */ /* 0x080fe8000004181c */
[----:B------:R-:W-:Y:S04]  /*20460*/  FADD.FTZ R2, R200, R2 ;  /* 0x00000002c8027221 */ /* 0x000fe80000010000 */
        /* <DEDUP_REMOVED lines=9> */
[-C--:B---3--:R-:W-:Y:S07]  /*20500*/  HMMA.16816.F32.BF16 R120, R180, R132.reuse, R4 ;  /* 0x00000084b478723c */ /* 0x088fee0000041804 */
        /* <DEDUP_REMOVED lines=107> */
.L_x_727:
        /* <DEDUP_REMOVED lines=120> */
.L_x_671:
[----:B------:R-:W3:Y:S02]  /*21340*/  S2R R55, SR_CTAID.Y ;  /* 0x0000000000377919 */ /* 0x000ee40000002600 */
[----:B---3--:R-:W-:Y:S01]  /*21350*/  SHF.R.S32.HI R43, RZ, 0x1f, R55 ;  /* 0x0000001fff2b7819 */ /* 0x008fe20000011437 */
[----:B------:R-:W-:Y:S05]  /*21360*/  @P4 BRA `(.L_x_729) ;  /* 0x0000130000004947 */ /* 0x000fea0003800000 */
[----:B------:R-:W3:Y:S01]  /*21370*/  LDL R44, [R1+0x78] ;  /* 0x00007800012c7983 */ /* 0x000ee20000100800 */
[----:B------:R-:W-:Y:S01]  /*21380*/  IMAD.MOV.U32 R6, RZ, RZ, -0x10 ;  /* 0xfffffff0ff067424 */ /* 0x000fe200078e00ff */
[----:B------:R-:W-:Y:S02]  /*21390*/  F2FP.BF16.PACK_AB R5, R121, R120 ;  /* 0x000000787905723e */ /* 0x000fe400000010ff */
[----:B------:R-:W4:Y:S01]  /*213a0*/  S2R R41, SR_TID.X ;  /* 0x0000000000297919 */ /* 0x000f220000002100 */
        /* <DEDUP_REMOVED lines=12> */
[----:B----4-:R-:W-:Y:S02]  /*21470*/  SHF.R.S32.HI R42, RZ, 0x1f, R41 ;  /* 0x0000001fff2a7819 */ /* 0x010fe40000011429 */
        /* <DEDUP_REMOVED lines=16> */
[----:B--2---:R-:W-:Y:S01]  /*21580*/  IMAD.IADD R27, R41, 0x1, -R0 ;  /* 0x00000001291b7824 */ /* 0x004fe200078e0a00 */
        /* <DEDUP_REMOVED lines=35> */
[----:B--2---:R-:W-:-:S03]  /*217c0*/  IMAD.MOV.U32 R5, RZ, RZ, 0x20 ;  /* 0x00000020ff057424 */ /* 0x004fc600078e00ff */
        /* <DEDUP_REMOVED lines=14> */
[----:B--2---:R-:W-:-:S03]  /*218b0*/  IMAD.IADD R3, R8, 0x1, R2 ;  /* 0x0000000108037824 */ /* 0x004fc600078e0202 */
        /* <DEDUP_REMOVED lines=36> */
.L_x_730:
        /* <DEDUP_REMOVED lines=183> */
.L_x_729:
        /* <DEDUP_REMOVED lines=19> */
.L_x_731:
[----:B----4-:R-:W3:Y:S01]  /*227a0*/  S2R R10, SR_TID.X ;  /* 0x00000000000a7919 */ /* 0x010ee20000002100 */
[----:B------:R-:W-:Y:S01]  /*227b0*/  SHF.R.S32.HI R0, RZ, 0x1f, R8 ;  /* 0x0000001fff007819 */ /* 0x000fe20000011408 */
[----:B------:R-:W-:Y:S01]  /*227c0*/  BSSY B0, `(.L_x_732) ;  /* 0x0000026000007945 */ /* 0x000fe20003800000 */
[----:B-1----:R-:W-:-:S02]  /*227d0*/  SEL R9, R8, RZ, !P0 ;  /* 0x000000ff08097207 */ /* 0x002fc40004000000 */
[----:B------:R-:W-:Y:S02]  /*227e0*/  SEL R11, R0, RZ, !P0 ;  /* 0x000000ff000b7207 */ /* 0x000fe40004000000 */
[----:B---3--:R-:W-:-:S13]  /*227f0*/  ISETP.GT.AND P1, PT, R10, 0x7f, PT ;  /* 0x0000007f0a00780c */ /* 0x008fda0003f24270 */
        /* <DEDUP_REMOVED lines=34> */
.L_x_733:
[----:B------:R-:W-:Y:S05]  /*22a20*/  BSYNC B0 ;  /* 0x0000000000007941 */ /* 0x000fea0003800000 */
.L_x_732:
[----:B------:R-:W3:Y:S01]  /*22a30*/  S2R R12, SR_CTAID.X ;  /* 0x00000000000c7919 */ /* 0x000ee20000002500 */
        /* <DEDUP_REMOVED lines=16> */
[----:B---3--:R-:W-:Y:S02]  /*22b40*/  IMAD R4, R12, 0x80, R4 ;  /* 0x000000800c047824 */ /* 0x008fe400078e0204 */
        /* <DEDUP_REMOVED lines=28> */
[----:B------:R-:W3:Y:S01]  /*22d10*/  SHFL.IDX PT, R7, R3, RZ, 0x181f ;  /* 0x00181fff03077589 */ /* 0x000ee200000e0000 */
[----:B------:R-:W-:-:S02]  /*22d20*/  IADD3 R8, R2, 0x10, RZ ;  /* 0x0000001002087810 */ /* 0x000fc40007ffe0ff */
[-C--:B------:R-:W-:Y:S01]  /*22d30*/  ISETP.GE.OR P1, PT, R2, R19.reuse, P0 ;  /* 0x000000130200720c */ /* 0x080fe20000726670 */
[----:B------:R-:W4:Y:S01]  /*22d40*/  SHFL.IDX PT, R9, R3, 0x1, 0x181f ;  /* 0x00381f0003097f89 */ /* 0x000f2200000e0000 */
[-C--:B------:R-:W-:Y:S02]  /*22d50*/  ISETP.GE.OR P5, PT, R8, R19.reuse, P0 ;  /* 0x000000130800720c */ /* 0x080fe400007a6670 */
[C---:B------:R-:W-:Y:S01]  /*22d60*/  IADD3 R14, R2.reuse, 0x20, RZ ;  /* 0x00000020020e7810 */ /* 0x040fe20007ffe0ff */
[----:B------:R-:W2:Y:S01]  /*22d70*/  SHFL.IDX PT, R8, R4, 0x2, 0x181f ;  /* 0x00581f0004087f89 */ /* 0x000ea200000e0000 */
[----:B------:R-:W-:Y:S02]  /*22d80*/  IADD3 R10, R2, 0x40, RZ ;  /* 0x00000040020a7810 */ /* 0x000fe40007ffe0ff */
[----:B------:R-:W-:Y:S01]  /*22d90*/  ISETP.GE.OR P4, PT, R14, R19, P0 ;  /* 0x000000130e00720c */ /* 0x000fe20000786670 */
[----:B------:R-:W2:Y:S01]  /*22da0*/  SHFL.IDX PT, R12, R3, 0x2, 0x181f ;  /* 0x00581f00030c7f89 */ /* 0x000ea200000e0000 */
[----:B------:R-:W-:-:S02]  /*22db0*/  IADD3 R13, R2, 0x30, RZ ;  /* 0x00000030020d7810 */ /* 0x000fc40007ffe0ff */
[-C--:B------:R-:W-:Y:S01]  /*22dc0*/  ISETP.GE.OR P6, PT, R10, R19.reuse, P0 ;  /* 0x000000130a00720c */ /* 0x080fe200007c6670 */
[----:B------:R-:W2:Y:S01]  /*22dd0*/  SHFL.IDX PT, R11, R4, 0x3, 0x181f ;  /* 0x00781f00040b7f89 */ /* 0x000ea200000e0000 */
[C---:B-1----:R-:W-:Y:S02]  /*22de0*/  @!P1 LEA R6, P2, R0.reuse, R6, 0x1 ;  /* 0x0000000600069211 */ /* 0x042fe400078408ff */
[----:B------:R-:W-:Y:S01]  /*22df0*/  ISETP.GE.OR P3, PT, R13, R19, P0 ;  /* 0x000000130d00720c */ /* 0x000fe20000766670 */
[----:B------:R-:W1:Y:S01]  /*22e00*/  SHFL.IDX PT, R14, R3, 0x3, 0x181f ;  /* 0x00781f00030e7f89 */ /* 0x000e6200000e0000 */
[----:B---3--:R-:W-:-:S03]  /*22e10*/  @!P1 LEA.HI.X R7, R0, R7, R20, 0x1, P2 ;  /* 0x0000000700079211 */ /* 0x008fc600010f0c14 */
[----:B------:R-:W3:Y:S04]  /*22e20*/  SHFL.IDX PT, R10, R4, 0x4, 0x181f ;  /* 0x00981f00040a7f89 */ /* 0x000ee800000e0000 */
[----:B------:R1:W-:Y:S04]  /*22e30*/  @!P1 ST.E.128 [R6.64], RZ ;  /* 0x000000ff06009985 */ /* 0x0003e8000c101d08 */
[----:B------:R-:W-:Y:S04]  /*22e40*/  SHFL.IDX PT, R13, R4, 0x5, 0x181f ;  /* 0x00b81f00040d7f89 */ /* 0x000fe800000e0000 */
[----:B------:R-:W-:Y:S04]  /*22e50*/  SHFL.IDX PT, R15, R4, 0x6, 0x181f ;  /* 0x00d81f00040f7f89 */ /* 0x000fe800000e0000 */
[----:B------:R-:W3:Y:S04]  /*22e60*/  SHFL.IDX PT, R18, R3, 0x4, 0x181f ;  /* 0x00981f0003127f89 */ /* 0x000ee800000e0000 */
[----:B------:R-:W3:Y:S04]  /*22e70*/  SHFL.IDX PT, R17, R3, 0x5, 0x181f ;  /* 0x00b81f0003117f89 */ /* 0x000ee800000e0000 */
[----:B------:R-:W3:Y:S04]  /*22e80*/  SHFL.IDX PT, R16, R3, 0x6, 0x181f ;  /* 0x00d81f0003107f89 */ /* 0x000ee800000e0000 */
[----:B------:R-:W3:Y:S01]  /*22e90*/  SHFL.IDX PT, R4, R4, 0x7, 0x181f ;  /* 0x00f81f0004047f89 */ /* 0x000ee200000e0000 */
[----:B-1----:R-:W-:-:S02]  /*22ea0*/  IADD3 R7, R2, 0x50, RZ ;  /* 0x0000005002077810 */ /* 0x002fc40007ffe0ff */
[C---:B------:R-:W-:Y:S01]  /*22eb0*/  @!P5 LEA R6, P1, R0.reuse, R5, 0x1 ;  /* 0x000000050006d211 */ /* 0x040fe200078208ff */
[----:B------:R-:W1:Y:S01]  /*22ec0*/  SHFL.IDX PT, R3, R3, 0x7, 0x181f ;  /* 0x00f81f0003037f89 */ /* 0x000e6200000e0000 */
[----:B------:R-:W-:Y:S02]  /*22ed0*/  ISETP.GE.OR P2, PT, R7, R19, P0 ;  /* 0x000000130700720c */ /* 0x000fe40000746670 */
[C---:B----4-:R-:W-:Y:S02]  /*22ee0*/  @!P5 LEA.HI.X R7, R0.reuse, R9, R20, 0x1, P1 ;  /* 0x000000090007d211 */ /* 0x050fe400008f0c14 */
[----:B--2---:R-:W-:Y:S02]  /*22ef0*/  @!P4 LEA R8, P1, R0, R8, 0x1 ;  /* 0x000000080008c211 */ /* 0x004fe400078208ff */
        /* <DEDUP_REMOVED lines=9> */
[----:B--2---:R-:W-:-:S04]  /*22f90*/  @!P3 LEA R6, P5, R0, R11, 0x1 ;  /* 0x0000000b0006b211 */ /* 0x004fc800078a08ff */
[C---:B------:R-:W-:Y:S02]  /*22fa0*/  @!P3 LEA.HI.X R7, R0.reuse, R14, R20, 0x1, P5 ;  /* 0x0000000e0007b211 */ /* 0x040fe400028f0c14 */
[----:B---3--:R-:W-:-:S03]  /*22fb0*/  @!P6 LEA R10, P5, R0, R10, 0x1 ;  /* 0x0000000a000ae211 */ /* 0x008fc600078a08ff */
        /* <DEDUP_REMOVED lines=14> */
.L_x_734:
        /* <DEDUP_REMOVED lines=14> */
.L_x_1480:


//--------------------- .text._ZN7cutlass13device_kernelIN5flash19enable_sm80_to_sm89INS1_16FlashAttnFwdSm80INS1_25CollectiveMainloopFwdSm80ILi4ELi1ELb0EN4cute5tupleIJNS5_1CILi128EEENS7_ILi112EEENS7_ILi64EEEEEELi64ENS_10bfloat16_tEfNS_4arch4Sm80ELb0ELb0ELb0ELb0ELb0ELb0ELb1ELb0EEENS1_21CollectiveEpilogueFwdINS6_IJS8_SA_S9_EEENS6_IJNS7_ILi1EEESI_SI_EEESC_SE_Li128ELb0ELb1ELb0ELb0EEENS1_19SingleTileSchedulerILb0ELb0ELb1ELi128EEEEEEEEEvNT_6ParamsE --------------------------
	.section	.text._ZN7cutlass13device_kernelIN5flash19enable_sm80_to_sm89INS1_16FlashAttnFwdSm80INS1_25CollectiveMainloopFwdSm80ILi4ELi1ELb0EN4cute5tupleIJNS5_1CILi128EEENS7_ILi112EEENS7_ILi64EEEEEELi64ENS_10bfloat16_tEfNS_4arch4Sm80ELb0ELb0ELb0ELb0ELb0ELb0ELb1ELb0EEENS1_21CollectiveEpilogueFwdINS6_IJS8_SA_S9_EEENS6_IJNS7_ILi1EEESI_SI_EEESC_SE_Li128ELb0ELb1ELb0ELb0EEENS1_19SingleTileSchedulerILb0ELb0ELb1ELi128EEEEEEEEEvNT_6ParamsE,"ax",@progbits
	.sectioninfo	@"SHI_REGISTERS=255"
	.align	128
.text._ZN7cutlass13device_kernelIN5flash19enable_sm80_to_sm89INS1_16FlashAttnFwdSm80INS1_25CollectiveMainloopFwdSm80ILi4ELi1ELb0EN4cute5tupleIJNS5_1CILi128EEENS7_ILi112EEENS7_ILi64EEEEEELi64ENS_10bfloat16_tEfNS_4arch4Sm80ELb0ELb0ELb0ELb0ELb0ELb0ELb1ELb0EEENS1_21CollectiveEpilogueFwdINS6_IJS8_SA_S9_EEENS6_IJNS7_ILi1EEESI_SI_EEESC_SE_Li128ELb0ELb1ELb0ELb0EEENS1_19SingleTileSchedulerILb0ELb0ELb1ELi128EEEEEEEEEvNT_6ParamsE:
        .type           _ZN7cutlass13device_kernelIN5flash19enable_sm80_to_sm89INS1_16FlashAttnFwdSm80INS1_25CollectiveMainloopFwdSm80ILi4ELi1ELb0EN4cute5tupleIJNS5_1CILi128EEENS7_ILi112EEENS7_ILi64EEEEEELi64ENS_10bfloat16_tEfNS_4arch4Sm80ELb0ELb0ELb0ELb0ELb0ELb0ELb1ELb0EEENS1_21CollectiveEpilogueFwdINS6_IJS8_SA_S9_EEENS6_IJNS7_ILi1EEESI_SI_EEESC_SE_Li128ELb0ELb1ELb0ELb0EEENS1_19SingleTileSchedulerILb0ELb0ELb1ELi128EEEEEEEEEvNT_6ParamsE,@function
        .size           _ZN7cutlass13device_kernelIN5flash19enable_sm80_to_sm89INS1_16FlashAttnFwdSm80INS1_25CollectiveMainloopFwdSm80ILi4ELi1ELb0EN4cute5tupleIJNS5_1CILi128EEENS7_ILi112EEENS7_ILi64EEEEEELi64ENS_10bfloat16_tEfNS_4arch4Sm80ELb0ELb0ELb0ELb0ELb0ELb0ELb1ELb0EEENS1_21CollectiveEpilogueFwdINS6_IJS8_SA_S9_EEENS6_IJNS7_ILi1EEESI_SI_EEESC_SE_Li128ELb0ELb1ELb0ELb0EEENS1_19SingleTileSchedulerILb0ELb0ELb1ELi128EEEEEEEEEvNT_6ParamsE,(.L_x_1481 - _ZN7cutlass13device_kernelIN5flash19enable_sm80_to_sm89INS1_16FlashAttnFwdSm80INS1_25CollectiveMainloopFwdSm80ILi4ELi1ELb0EN4cute5tupleIJNS5_1CILi128EEENS7_ILi112EEENS7_ILi64EEEEEELi64ENS_10bfloat16_tEfNS_4arch4Sm80ELb0ELb0ELb0ELb0ELb0ELb0ELb1ELb0EEENS1_21CollectiveEpilogueFwdINS6_IJS8_SA_S9_EEENS6_IJNS7_ILi1EEESI_SI_EEESC_SE_Li128ELb0ELb1ELb0ELb0EEENS1_19SingleTileSchedulerILb0ELb0ELb1ELi128EEEEEEEEEvNT_6ParamsE)
        .other          _ZN7cutlass13device_kernelIN5flash19enable_sm80_to_sm89INS1_16FlashAttnFwdSm80INS1_25CollectiveMainloopFwdSm80ILi4ELi1ELb0EN4cute5tupleIJNS5_1CILi128EEENS7_ILi112EEENS7_ILi64EEEEEELi64ENS_10bfloat16_tEfNS_4arch4Sm80ELb0ELb0ELb0ELb0ELb0ELb0ELb1ELb0EEENS1_21CollectiveEpilogueFwdINS6_IJS8_SA_S9_EEENS6_IJNS7_ILi1EEESI_SI_EEESC_SE_Li128ELb0ELb1ELb0ELb0EEENS1_19SingleTileSchedulerILb0ELb0ELb1ELi128EEEEEEEEEvNT_6ParamsE,@"STO_CUDA_ENTRY STV_DEFAULT"
_ZN7cutlass13device_kernelIN5flash19enable_sm80_to_sm89INS1_16FlashAttnFwdSm80INS1_25CollectiveMainloopFwdSm80ILi4ELi1ELb0EN4cute5tupleIJNS5_1CILi128EEENS7_ILi112EEENS7_ILi64EEEEEELi64ENS_10bfloat16_tEfNS_4arch4Sm80ELb0ELb0ELb0ELb0ELb0ELb0ELb1ELb0EEENS1_21CollectiveEpilogueFwdINS6_IJS8_SA_S9_EEENS6_IJNS7_ILi1EEESI_SI_EEESC_SE_Li128ELb0ELb1ELb0ELb0EEENS1_19SingleTileSchedulerILb0ELb0ELb1ELi128EEEEEEEEEvNT_6ParamsE:
        /* <DEDUP_REMOVED lines=16> */
[----:B------:R-:W-:Y:S01]  /*0100*/  ISETP.NE.AND P0, PT, R20, 0x1, PT ;  /* 0x000000011400780c */ /* 0x000fe20003f05270 */
        /* <DEDUP_REMOVED lines=51> */
[C---:B------:R-:W-:Y:S01]  /*0440*/  ISETP.GE.AND P4, PT, R9.reuse, R20, PT ;  /* 0x000000140900720c */ /* 0x040fe20003f86270 */
        /* <DEDUP_REMOVED lines=56> */
[C---:B-----5:R-:W-:Y:S01]  /*07d0*/  @!P5 LEA.HI.X R9, R32.reuse, R12, R33, 0x1, P1 ;  /* 0x0000000c2009d211 */ /* 0x060fe200008f0c21 */
[----:B------:R-:W-:Y:S01]  /*07e0*/  @!P4 IMAD.SHL.U32 R12, R231, 0x2, RZ ;  /* 0x00000002e70cc824 */ /* 0x000fe200078e00ff */
[C---:B------:R-:W-:Y:S02]  /*07f0*/  @!P4 LEA R6, P1, R32.reuse, R11, 0x1 ;  /* 0x0000000b2006c211 */ /* 0x040fe400078208ff */
[----:B------:R-:W-:Y:S02]  /*0800*/  SHF.R.U32.HI R11, RZ, 0x1f, R19 ;  /* 0x0000001fff0b7819 */ /* 0x000fe40000011613 */
[----:B------:R-:W-:Y:S02]  /*0810*/  @!P4 LEA.HI.X R7, R32, R18, R33, 0x1, P1 ;  /* 0x000000122007c211 */ /* 0x000fe400008f0c21 */
[----:B------:R-:W-:-:S05]  /*0820*/  LEA.HI.SX32 R245, R19, R11, 0x1a ;  /* 0x0000000b13f57211 */ /* 0x000fca00078fd2ff */
[----:B------:R-:W-:Y:S01]  /*0830*/  STL [R1+0x38], R245 ;  /* 0x000038f501007387 */ /* 0x000fe20000100800 */
[----:B-1----:R-:W-:Y:S02]  /*0840*/  IMAD.IADD R3, R5, 0x1, R10 ;  /* 0x0000000105037824 */ /* 0x002fe400078e020a */
[----:B------:R-:W-:Y:S02]  /*0850*/  IMAD R0, R29, c[0x0][0x1e8], RZ ;  /* 0x00007a001d007a24 */ /* 0x000fe400078e02ff */
[----:B------:R-:W-:Y:S01]  /*0860*/  IMAD.MOV.U32 R2, RZ, RZ, R4 ;  /* 0x000000ffff027224 */ /* 0x000fe200078e0004 */
[----:B------:R-:W-:Y:S01]  /*0870*/  @!P2 LEA R4, P1, R32, R15, 0x1 ;  /* 0x0000000f2004a211 */ /* 0x000fe200078208ff */
[C---:B------:R-:W-:Y:S02]  /*0880*/  IMAD R0, R28.reuse, c[0x0][0x1ec], R0 ;  /* 0x00007b001c007a24 */ /* 0x040fe400078e0200 */
[----:B------:R-:W-:Y:S01]  /*0890*/  IMAD.WIDE.U32 R2, R28, c[0x0][0x1e8], R2 ;  /* 0x00007a001c027a25 */ /* 0x000fe200078e0002 */
[----:B------:R-:W-:-:S02]  /*08a0*/  @!P2 LEA.HI.X R5, R32, R16, R33, 0x1, P1 ;  /* 0x000000102005a211 */ /* 0x000fc400008f0c21 */
[----:B------:R-:W-:Y:S01]  /*08b0*/  @!P0 LEA R10, P1, R32, R13, 0x1 ;  /* 0x0000000d200a8211 */ /* 0x000fe200078208ff */
[----:B------:R-:W-:Y:S01]  /*08c0*/  IMAD.IADD R3, R3, 0x1, R0 ;  /* 0x0000000103037824 */ /* 0x000fe200078e0200 */
[----:B------:R-:W-:Y:S01]  /*08d0*/  LEA.HI R13, R22, R136, RZ, 0x4 ;  /* 0x00000088160d7211 */ /* 0x000fe200078f20ff */
[----:B------:R-:W-:Y:S01]  /*08e0*/  @!P5 IMAD.SHL.U32 R0, R231, 0x2, RZ ;  /* 0x00000002e700d824 */ /* 0x000fe200078e00ff */
[----:B------:R-:W-:Y:S01]  /*08f0*/  @!P0 LEA.HI.X R11, R32, R14, R33, 0x1, P1 ;  /* 0x0000000e200b8211 */ /* 0x000fe200008f0c21 */
[----:B------:R-:W-:-:S03]  /*0900*/  IMAD.SHL.U32 R16, R17, 0x8, RZ ;  /* 0x0000000811107824 */ /* 0x000fc600078e00ff */
[----:B------:R1:W-:Y:S04]  /*0910*/  @!P5 LDGSTS.E.BYPASS.LTC128B.128 [R0+0x9100], [R8.64], !P3 ;  /* 0x091000000800dfae */ /* 0x0003e8000d901d48 */
[----:B------:R3:W-:Y:S01]  /*0920*/  @!P4 LDGSTS.E.BYPASS.LTC128B.128 [R12+0x9900], [R6.64], !P3 ;  /* 0x09900000060ccfae */ /* 0x0007e2000d901d48 */
[----:B--2---:R-:W-:Y:S01]  /*0930*/  @P6 SHF.R.S32.HI R25, RZ, 0x1f, R24 ;  /* 0x0000001fff196819 */ /* 0x004fe20000011418 */
[----:B------:R-:W-:Y:S01]  /*0940*/  @!P6 IMAD.MOV.U32 R25, RZ, RZ, R26 ;  /* 0x000000ffff19e224 */ /* 0x000fe200078e001a */
[----:B------:R-:W-:Y:S01]  /*0950*/  IADD3 R26, R245, -0x1, RZ ;  /* 0xfffffffff51a7810 */ /* 0x000fe20007ffe0ff */
[----:B------:R-:W-:-:S03]  /*0960*/  @!P6 IMAD.MOV.U32 R24, RZ, RZ, R23 ;  /* 0x000000ffff18e224 */ /* 0x000fc600078e0017 */
[----:B------:R-:W-:Y:S01]  /*0970*/  SHF.R.S32.HI R27, RZ, 0x1f, R26 ;  /* 0x0000001fff1b7819 */ /* 0x000fe2000001141a */
[----:B------:R-:W-:-:S04]  /*0980*/  IMAD.WIDE.U32 R34, R24, c[0x0][0x1f0], R2 ;  /* 0x00007c0018227a25 */ /* 0x000fc800078e0002 */
[----:B------:R-:W-:Y:S01]  /*0990*/  IMAD.MOV.U32 R246, RZ, RZ, R34 ;  /* 0x000000fffff67224 */ /* 0x000fe200078e0022 */
[----:B------:R2:W-:Y:S01]  /*09a0*/  STL.64 [R1+0x30], R34 ;  /* 0x0000302201007387 */ /* 0x0005e20000100a00 */
[----:B-1----:R-:W-:Y:S02]  /*09b0*/  @!P2 IMAD.SHL.U32 R0, R231, 0x2, RZ ;  /* 0x00000002e700a824 */ /* 0x002fe400078e00ff */
[----:B------:R-:W-:Y:S02]  /*09c0*/  IMAD.MOV.U32 R8, RZ, RZ, 0x70 ;  /* 0x00000070ff087424 */ /* 0x000fe400078e00ff */
[----:B---3--:R-:W-:Y:S01]  /*09d0*/  IMAD.SHL.U32 R7, R227, 0x20, RZ ;  /* 0x00000020e3077824 */ /* 0x008fe200078e00ff */
        /* <DEDUP_REMOVED lines=24> */
[C---:B---3--:R-:W-:Y:S01]  /*0b60*/  IMAD.WIDE.U32 R10, R226.reuse, 0x20, RZ ;  /* 0x00000020e20a7825 */ /* 0x048fe200078e00ff */
        /* <DEDUP_REMOVED lines=15> */
[----:B------:R-:W-:Y:S02]  /*0c60*/  ISETP.GE.AND P2, PT, R30, 0x61, PT ;  /* 0x000000611e00780c */ /* 0x000fe40003f46270 */
[----:B------:R4:W-:Y:S01]  /*0c70*/  @P1 LDGSTS.E.BYPASS.LTC128B.128 [R0+0x4100], [R4.64], !P0 ;  /* 0x0410000004001fae */ /* 0x0009e2000c101d48 */
[----:B------:R-:W-:Y:S02]  /*0c80*/  @P6 LEA R14, P1, R8, c[0x0][0x1c8], 0x1 ;  /* 0x00007200080e6a11 */ /* 0x000fe400078208ff */
[----:B------:R-:W-:Y:S02]  /*0c90*/  ISETP.GE.AND P3, PT, R30, 0x51, PT ;  /* 0x000000511e00780c */ /* 0x000fe40003f66270 */
[----:B------:R-:W-:-:S02]  /*0ca0*/  @P6 LEA.HI.X R15, R8, c[0x0][0x1cc], R10, 0x1, P1 ;  /* 0x00007300080f6a11 */ /* 0x000fc400008f0c0a */
[----:B------:R-:W-:-:S04]  /*0cb0*/  LOP3.LUT R10, R13, 0xfffffff0, RZ, 0xc0, !PT ;  /* 0xfffffff00d0a7812 */ /* 0x000fc800078ec0ff */
[----:B------:R-:W-:Y:S02]  /*0cc0*/  @P2 IMAD R19, R227, 0x60, RZ ;  /* 0x00000060e3132824 */ /* 0x000fe400078e02ff */
[----:B------:R-:W-:Y:S01]  /*0cd0*/  IMAD.IADD R10, R136, 0x1, -R10 ;  /* 0x00000001880a7824 */ /* 0x000fe200078e0a0a */
[----:B---3--:R-:W-:Y:S02]  /*0ce0*/  LEA.HI R6, R13, R11, RZ, 0x1 ;  /* 0x0000000b0d067211 */ /* 0x008fe400078f08ff */
[C---:B------:R-:W-:Y:S02]  /*0cf0*/  @P3 IMAD R7, R227.reuse, 0x50, RZ ;  /* 0x00000050e3073824 */ /* 0x040fe400078e02ff */
[----:B------:R-:W-:Y:S02]  /*0d00*/  SHF.R.S32.HI R18, RZ, 0x1f, R10 ;  /* 0x0000001fff127819 */ /* 0x000fe4000001140a */
[----:B------:R-:W-:Y:S02]  /*0d10*/  LOP3.LUT R6, R6, 0xfffffffe, RZ, 0xc0, !PT ;  /* 0xfffffffe06067812 */ /* 0x000fe400078ec0ff */
[----:B------:R-:W-:Y:S01]  /*0d20*/  LEA.HI R18, R18, R10, RZ, 0x3 ;  /* 0x0000000a12127211 */ /* 0x000fe200078f18ff */
[----:B----4-:R-:W-:-:S02]  /*0d30*/  @P5 IMAD R0, R227, 0x30, RZ ;  /* 0x00000030e3005824 */ /* 0x010fc400078e02ff */
        /* <DEDUP_REMOVED lines=31> */
[C---:B---3--:R-:W-:Y:S02]  /*0f30*/  @P4 IMAD.SHL.U32 R5, R231.reuse, 0x2, RZ ;  /* 0x00000002e7054824 */ /* 0x048fe400078e00ff */
[----:B----4-:R-:W-:-:S03]  /*0f40*/  @P2 IMAD.SHL.U32 R0, R231, 0x2, RZ ;  /* 0x00000002e7002824 */ /* 0x010fc600078e00ff */
[----:B------:R3:W-:Y:S04]  /*0f50*/  @P4 LDGSTS.E.BYPASS.LTC128B.128 [R5+0x5900], [R8.64], !P0 ;  /* 0x0590000008054fae */ /* 0x0007e8000c101d48 */
[----:B------:R4:W-:Y:S04]  /*0f60*/  @P3 LDGSTS.E.BYPASS.LTC128B.128 [R4+0x6100], [R6.64], !P0 ;  /* 0x0610000006043fae */ /* 0x0009e8000c101d48 */
[----:B------:R5:W-:Y:S01]  /*0f70*/  @P2 LDGSTS.E.BYPASS.LTC128B.128 [R0+0x6900], [R2.64], !P0 ;  /* 0x0690000002002fae */ /* 0x000be2000c101d48 */
[C---:B------:R-:W-:Y:S02]  /*0f80*/  R2P PR, R11.reuse, 0x6 ;  /* 0x000000060b007804 */ /* 0x040fe40000000000 */
[----:B------:R-:W-:Y:S01]  /*0f90*/  LOP3.LUT P3, RZ, R72, 0x2, RZ, 0xc0, !PT ;  /* 0x0000000248ff7812 */ /* 0x000fe2000786c0ff */
[----:B------:R-:W0:Y:S01]  /*0fa0*/  LDGDEPBAR ;  /* 0x00000000000079af */ /* 0x000e220000000000 */
[----:B----4-:R-:W-:Y:S01]  /*0fb0*/  IMAD.SHL.U32 R4, R18, 0x40, RZ ;  /* 0x0000004012047824 */ /* 0x010fe200078e00ff */
[----:B------:R-:W-:Y:S01]  /*0fc0*/  LEA.HI R6, R22, R136, RZ, 0x5 ;  /* 0x0000008816067211 */ /* 0x000fe200078f28ff */
[----:B-----5:R-:W-:-:S03]  /*0fd0*/  IMAD.SHL.U32 R2, R11, 0x40, RZ ;  /* 0x000000400b027824 */ /* 0x020fc600078e00ff */
[----:B---3--:R-:W-:Y:S01]  /*0fe0*/  SHF.R.S32.HI R5, RZ, 0x5, R6 ;  /* 0x00000005ff057819 */ /* 0x008fe20000011406 */
        /* <DEDUP_REMOVED lines=14> */
[----:B------:R-:W-:Y:S01]  /*10d0*/  IADD3 R238, R139, 0x3920, RZ ;  /* 0x000039208bee7810 */ /* 0x000fe20007ffe0ff */
        /* <DEDUP_REMOVED lines=18> */
[----:B------:R1:W3:Y:S01]  /*1200*/  LDSM.16.M88.4 R12, [R234+0x7100] ;  /* 0x00710000ea0c783b */ /* 0x0002e20000000200 */
[----:B------:R-:W-:Y:S01]  /*1210*/  IMAD R237, R3, 0x2, R234 ;  /* 0x0000000203ed7824 */ /* 0x000fe200078e02ea */
[----:B------:R-:W-:Y:S01]  /*1220*/  IADD3 R239, R238, 0x3000, RZ ;  /* 0x00003000eeef7810 */ /* 0x000fe20007ffe0ff */
[----:B------:R-:W-:Y:S01]  /*1230*/  IMAD.IADD R5, R5, 0x1, R0 ;  /* 0x0000000105057824 */ /* 0x000fe200078e0200 */
[----:B------:R1:W4:Y:S01]  /*1240*/  LDSM.16.M88.4 R8, [R234+0x9100] ;  /* 0x00910000ea08783b */ /* 0x0003220000000200 */
[----:B------:R-:W-:-:S02]  /*1250*/  IMAD R0, R25, c[0x0][0x218], RZ ;  /* 0x0000860019007a24 */ /* 0x000fc400078e02ff */
[C---:B--2---:R-:W-:Y:S01]  /*1260*/  IMAD.WIDE.U32 R34, R24.reuse, c[0x0][0x218], R4 ;  /* 0x0000860018227a25 */ /* 0x044fe200078e0004 */
[----:B------:R1:W2:Y:S03]  /*1270*/  LDSM.16.M88.4 R60, [R139+0x3900] ;  /* 0x003900008b3c783b */ /* 0x0002a60000000200 */
        /* <DEDUP_REMOVED lines=23> */
[----:B--234-:R-:W-:Y:S01]  /*13f0*/  IMAD R0, R27, c[0x0][0x208], RZ ;  /* 0x000082001b007a24 */ /* 0x01cfe200078e02ff */
        /* <DEDUP_REMOVED lines=39> */
[----:B---3--:R-:W-:-:S04]  /*1670*/  IADD3 R6, P2, R24, R32, RZ ;  /* 0x0000002018067210 */ /* 0x008fc80007f5e0ff */
[----:B------:R1:W-:Y:S01]  /*1680*/  LDGSTS.E.BYPASS.LTC128B.128 [R2+0x2100], [R24.64], !P5 ;  /* 0x0210000018027fae */ /* 0x0003e2000e901d48 */
[----:B------:R-:W-:Y:S02]  /*1690*/  IADD3.X R7, R25, R0, RZ, P2, !PT ;  /* 0x0000000019077210 */ /* 0x000fe400017fe4ff */
[----:B----4-:R-:W-:-:S03]  /*16a0*/  IADD3 R28, P1, R6, R32, RZ ;  /* 0x00000020061c7210 */ /* 0x010fc60007f3e0ff */
[----:B------:R1:W-:Y:S02]  /*16b0*/  LDGSTS.E.BYPASS.LTC128B.128 [R2+0x2900], [R6.64], !P4 ;  /* 0x0290000006027fae */ /* 0x0003e4000e101d48 */
[----:B------:R-:W-:-:S05]  /*16c0*/  IMAD.X R29, R7, 0x1, R0, P1 ;  /* 0x00000001071d7824 */ /* 0x000fca00008e0600 */
[----:B------:R1:W-:Y:S03]  /*16d0*/  LDGSTS.E.BYPASS.LTC128B.128 [R2+0x3100], [R28.64], !P3 ;  /* 0x031000001c027fae */ /* 0x0003e6000d901d48 */
.L_x_735:
[C---:B-1234-:R-:W-:Y:S01]  /*16e0*/  HMMA.16816.F32.BF16 R32, R8.reuse, R60, RZ ;  /* 0x0000003c0820723c */ /* 0x05efe200000418ff */
[----:B------:R-:W-:Y:S01]  /*16f0*/  IMAD.MOV.U32 R0, RZ, RZ, 0x40 ;  /* 0x00000040ff007424 */ /* 0x000fe200078e00ff */
[----:B------:R-:W-:Y:S01]  /*1700*/  LOP3.LUT P1, RZ, R72, 0x4, RZ, 0xc0, !PT ;  /* 0x0000000448ff7812 */ /* 0x000fe2000782c0ff */
[----:B------:R-:W-:Y:S01]  /*1710*/  IMAD R235, R4, 0x2, R234 ;  /* 0x0000000204eb7824 */ /* 0x000fe200078e02ea */
[----:B------:R-:W0:Y:S02]  /*1720*/  LDGDEPBAR ;  /* 0x00000000000079af */ /* 0x000e240000000000 */
[----:B------:R-:W-:Y:S01]  /*1730*/  SEL R0, R0, 0xffffffc0, !P1 ;  /* 0xffffffc000007807 */ /* 0x000fe20004800000 */
[----:B------:R-:W-:Y:S01]  /*1740*/  IMAD R236, R3, 0x2, R235 ;  /* 0x0000000203ec7824 */ /* 0x000fe200078e02eb */
[----:B------:R-:W-:Y:S01]  /*1750*/  HMMA.16816.F32.BF16 R28, R8, R56, RZ ;  /* 0x00000038081c723c */ /* 0x000fe200000418ff */
[----:B------:R-:W-:Y:S02]  /*1760*/  ISETP.GE.AND P1, PT, R230, 0x71, PT ;  /* 0x00000071e600780c */ /* 0x000fe40003f26270 */
[----:B------:R-:W-:-:S02]  /*1770*/  IADD3 R233, R139, R0, RZ ;  /* 0x000000008be97210 */ /* 0x000fc40007ffe0ff */
[----:B------:R-:W-:Y:S01]  /*1780*/  IADD3 R232, R238, R0, RZ ;  /* 0x00000000eee87210 */ /* 0x000fe20007ffe0ff */
[----:B------:R-:W-:Y:S02]  /*1790*/  IMAD.IADD R0, R138, 0x1, R137 ;  /* 0x000000018a007824 */ /* 0x000fe400078e0289 */
[C---:B------:R-:W-:Y:S01]  /*17a0*/  HMMA.16816.F32.BF16 R24, R8.reuse, R52, RZ ;  /* 0x000000340818723c */ /* 0x040fe200000418ff */
[----:B------:R-:W-:Y:S07]  /*17b0*/  LDSM.16.M88.4 R72, [R233+0x4100] ;  /* 0x00410000e948783b */ /* 0x000fee0000000200 */
[C---:B------:R-:W-:Y:S08]  /*17c0*/  HMMA.16816.F32.BF16 R64, R8.reuse, R48, RZ ;  /* 0x000000300840723c */ /* 0x040ff000000418ff */
        /* <DEDUP_REMOVED lines=9> */
[----:B------:R-:W-:Y:S08]  /*1860*/  HMMA.16816.F32.BF16 R188, R8, R38, RZ ;  /* 0x0000002608bc723c */ /* 0x000ff000000418ff */
        /* <DEDUP_REMOVED lines=10> */
[C---:B------:R-:W-:Y:S01]  /*1910*/  HMMA.16816.F32.BF16 R152, R12.reuse, R62, RZ ;  /* 0x0000003e0c98723c */ /* 0x040fe200000418ff */
[----:B------:R-:W-:Y:S07]  /*1920*/  LDSM.16.M88.4 R60, [R233+0x5900] ;  /* 0x00590000e93c783b */ /* 0x000fee0000000200 */
[C---:B------:R-:W-:Y:S01]  /*1930*/  HMMA.16816.F32.BF16 R148, R12.reuse, R58, RZ ;  /* 0x0000003a0c94723c */ /* 0x040fe200000418ff */
[----:B------:R-:W-:Y:S07]  /*1940*/  LDSM.16.M88.4 R56, [R233+0x6100] ;  /* 0x00610000e938783b */ /* 0x000fee0000000200 */
[C---:B------:R-:W-:Y:S01]  /*1950*/  HMMA.16816.F32.BF16 R144, R12.reuse, R54, RZ ;  /* 0x000000360c90723c */ /* 0x040fe200000418ff */
[----:B------:R-:W-:Y:S07]  /*1960*/  LDSM.16.M88.4 R52, [R233+0x6900] ;  /* 0x00690000e934783b */ /* 0x000fee0000000200 */
[----:B------:R-:W-:Y:S08]  /*1970*/  HMMA.16816.F32.BF16 R48, R12, R38, RZ ;  /* 0x000000260c30723c */ /* 0x000ff000000418ff */
[C---:B------:R-:W-:Y:S08]  /*1980*/  HMMA.16816.F32.BF16 R44, R16.reuse, R112, R32 ;  /* 0x00000070102c723c */ /* 0x040ff00000041820 */
[C---:B------:R-:W-:Y:S08]  /*1990*/  HMMA.16816.F32.BF16 R40, R16.reuse, R108, R28 ;  /* 0x0000006c1028723c */ /* 0x040ff0000004181c */
[C---:B------:R-:W-:Y:S01]  /*19a0*/  HMMA.16816.F32.BF16 R28, R16.reuse, R104, R24 ;  /* 0x00000068101c723c */ /* 0x040fe20000041818 */
[----:B------:R-:W-:Y:S07]  /*19b0*/  LDSM.16.M88.4 R24, [R235+0x9100] ;  /* 0x00910000eb18783b */ /* 0x000fee0000000200 */
[C---:B------:R-:W-:Y:S01]  /*19c0*/  HMMA.16816.F32.BF16 R12, R16.reuse, R100, R64 ;  /* 0x00000064100c723c */ /* 0x040fe20000041840 */
[----:B------:R-:W-:Y:S07]  /*19d0*/  LDSM.16.M88.4 R64, [R233+0x5100] ;  /* 0x00510000e940783b */ /* 0x000fee0000000200 */
[C---:B------:R-:W-:Y:S01]  /*19e0*/  HMMA.16816.F32.BF16 R32, R16.reuse, R92, R76 ;  /* 0x0000005c1020723c */ /* 0x040fe2000004184c */
[----:B------:R-:W1:Y:S07]  /*19f0*/  LDSM.16.M88.4 R76, [R233+0x3900] ;  /* 0x00390000e94c783b */ /* 0x000e6e0000000200 */
[C---:B------:R-:W-:Y:S01]  /*1a00*/  HMMA.16816.F32.BF16 R8, R16.reuse, R96, R68 ;  /* 0x000000601008723c */ /* 0x040fe20000041844 */
[----:B------:R-:W2:Y:S07]  /*1a10*/  LDSM.16.M88.4 R68, [R233+0x4900] ;  /* 0x00490000e944783b */ /* 0x000eae0000000200 */
        /* <DEDUP_REMOVED lines=8> */
[----:B------:R-:W3:Y:S07]  /*1aa0*/  LDSM.16.M88.4 R16, [R235+0x7100] ;  /* 0x00710000eb10783b */ /* 0x000eee0000000200 */
        /* <DEDUP_REMOVED lines=14> */
[----:B------:R-:W-:Y:S04]  /*1b90*/  LDSM.16.M88.4 R48, [R232] ;  /* 0x00000000e830783b */ /* 0x000fe80000000200 */
[----:B------:R-:W-:Y:S03]  /*1ba0*/  LDSM.16.M88.4 R20, [R232+0x3000] ;  /* 0x00300000e814783b */ /* 0x000fe60000000200 */
[C---:B-1----:R-:W-:Y:S01]  /*1bb0*/  HMMA.16816.F32.BF16 R164, R24.reuse, R76, R44 ;  /* 0x0000004c18a4723c */ /* 0x042fe2000004182c */
[----:B------:R-:W-:Y:S07]  /*1bc0*/  LDSM.16.M88.4 R44, [R232+0x800] ;  /* 0x00080000e82c783b */ /* 0x000fee0000000200 */
[C---:B------:R-:W-:Y:S01]  /*1bd0*/  HMMA.16816.F32.BF16 R160, R24.reuse, R72, R40 ;  /* 0x0000004818a0723c */ /* 0x040fe20000041828 */
[----:B------:R-:W-:Y:S07]  /*1be0*/  LDSM.16.M88.4 R40, [R232+0x1000] ;  /* 0x00100000e828783b */ /* 0x000fee0000000200 */
[C---:B------:R-:W-:Y:S01]  /*1bf0*/  HMMA.16816.F32.BF16 R144, R24.reuse, R64, R12 ;  /* 0x000000401890723c */ /* 0x040fe2000004180c */
[----:B------:R-:W-:Y:S07]  /*1c00*/  LDSM.16.M88.4 R12, [R236+0x7100] ;  /* 0x00710000ec0c783b */ /* 0x000fee0000000200 */
[C---:B------:R-:W-:Y:S01]  /*1c10*/  HMMA.16816.F32.BF16 R128, R24.reuse, R60, R8 ;  /* 0x0000003c1880723c */ /* 0x040fe20000041808 */
[----:B------:R-:W1:Y:S07]  /*1c20*/  LDSM.16.M88.4 R8, [R236+0x9100] ;  /* 0x00910000ec08783b */ /* 0x000e6e0000000200 */
[C---:B------:R-:W-:Y:S01]  /*1c30*/  HMMA.16816.F32.BF16 R120, R24.reuse, R56, R32 ;  /* 0x000000381878723c */ /* 0x040fe20000041820 */
[----:B------:R-:W-:Y:S07]  /*1c40*/  LDSM.16.M88.4 R32, [R232+0x2000] ;  /* 0x00200000e820783b */ /* 0x000fee0000000200 */
[C---:B------:R-:W-:Y:S01]  /*1c50*/  HMMA.16816.F32.BF16 R88, R24.reuse, R52, R36 ;  /* 0x000000341858723c */ /* 0x040fe20000041824 */
[----:B------:R-:W4:Y:S07]  /*1c60*/  LDSM.16.M88.4 R36, [R232+0x1800] ;  /* 0x00180000e824783b */ /* 0x000f2e0000000200 */
[----:B--2---:R-:W-:Y:S01]  /*1c70*/  HMMA.16816.F32.BF16 R152, R24, R68, R28 ;  /* 0x000000441898723c */ /* 0x004fe2000004181c */
[----:B------:R-:W2:Y:S01]  /*1c80*/  LDSM.16.M88.4 R28, [R232+0x2800] ;  /* 0x00280000e81c783b */ /* 0x000ea20000000200 */
[----:B------:R-:W-:-:S06]  /*1c90*/  DEPBAR.LE SB0, 0x0 ;  /* 0x000080000000791a */ /* 0x000fcc0000000000 */
[----:B------:R-:W-:Y:S08]  /*1ca0*/  HMMA.16816.F32.BF16 R112, R24, R78, R80 ;  /* 0x0000004e1870723c */ /* 0x000ff00000041850 */
[C---:B---3--:R-:W-:Y:S08]  /*1cb0*/  HMMA.16816.F32.BF16 R80, R16.reuse, R76, R184 ;  /* 0x0000004c1050723c */ /* 0x048ff000000418b8 */
        /* <DEDUP_REMOVED lines=19> */
[C---:B-1----:R-:W-:Y:S08]  /*1df0*/  HMMA.16816.F32.BF16 R164, R8.reuse, R48, R164 ;  /* 0x0000003008a4723c */ /* 0x042ff000000418a4 */
        /* <DEDUP_REMOVED lines=10> */
[----:B------:R-:W-:Y:S08]  /*1ea0*/  HMMA.16816.F32.BF16 R44, R12, R42, R68 ;  /* 0x0000002a0c2c723c */ /* 0x000ff00000041844 */
[C---:B----4-:R-:W-:Y:S08]  /*1eb0*/  HMMA.16816.F32.BF16 R144, R8.reuse, R36, R144 ;  /* 0x000000240890723c */ /* 0x050ff00000041890 */
[C---:B------:R-:W-:Y:S08]  /*1ec0*/  HMMA.16816.F32.BF16 R108, R8.reuse, R38, R100 ;  /* 0x00000026086c723c */ /* 0x040ff00000041864 */
[C---:B------:R-:W-:Y:S08]  /*1ed0*/  HMMA.16816.F32.BF16 R128, R8.reuse, R32, R128 ;  /* 0x000000200880723c */ /* 0x040ff00000041880 */
[C---:B------:R-:W-:Y:S08]  /*1ee0*/  HMMA.16816.F32.BF16 R104, R8.reuse, R34, R96 ;  /* 0x000000220868723c */ /* 0x040ff00000041860 */
[----:B------:R-:W-:Y:S08]  /*1ef0*/  HMMA.16816.F32.BF16 R180, R8, R22, R84 ;  /* 0x0000001608b4723c */ /* 0x000ff00000041854 */
[C---:B------:R-:W-:Y:S08]  /*1f00*/  HMMA.16816.F32.BF16 R40, R12.reuse, R36, R124 ;  /* 0x000000240c28723c */ /* 0x040ff0000004187c */
[----:B------:R-:W-:Y:S08]  /*1f10*/  HMMA.16816.F32.BF16 R24, R12, R32, R132 ;  /* 0x000000200c18723c */ /* 0x000ff00000041884 */
[C---:B--2---:R-:W-:Y:S08]  /*1f20*/  HMMA.16816.F32.BF16 R120, R8.reuse, R28, R120 ;  /* 0x0000001c0878723c */ /* 0x044ff00000041878 */
        /* <DEDUP_REMOVED lines=24> */
[-C--:B------:R-:W-:Y:S01]  /*20b0*/  IADD3 R10, P3, R12, R20.reuse, RZ ;  /* 0x000000140c0a7210 */ /* 0x080fe20007f7e0ff */
        /* <DEDUP_REMOVED lines=18> */
.L_x_736:
[----:B------:R-:W-:Y:S01]  /*21e0*/  STL [R1+0x84], R242 ;  /* 0x000084f201007387 */ /* 0x000fe20000100800 */
[----:B---3--:R-:W-:Y:S01]  /*21f0*/  SHF.R.S32.HI R2, RZ, 0x1f, R136 ;  /* 0x0000001fff027819 */ /* 0x008fe20000011488 */
        /* <DEDUP_REMOVED lines=20> */
[----:B-1----:R-:W-:-:S05]  /*2340*/  IADD3 R5, R224, c[0x0][0x1d0], RZ ;  /* 0x00007400e0057a10 */ /* 0x002fca0007ffe0ff */
        /* <DEDUP_REMOVED lines=9> */
[----:B------:R-:W-:Y:S02]  /*23e0*/  FSEL R21, R166, -INF , P5 ;  /* 0xff800000a6157808 */ /* 0x000fe40002800000 */
        /* <DEDUP_REMOVED lines=17> */
[----:B------:R-:W-:Y:S02]  /*2500*/  FMNMX.FTZ R6, R13, R14, !PT ;  /* 0x0000000e0d067209 */ /* 0x000fe40007810000 */
[----:B------:R-:W-:Y:S02]  /*2510*/  FSEL R28, R115, -INF , P2 ;  /* 0xff800000731c7808 */ /* 0x000fe40001000000 */
[----:B------:R-:W-:Y:S02]  /*2520*/  FSEL R20, R113, -INF , P2 ;  /* 0xff80000071147808 */ /* 0x000fe40001000000 */
[----:B------:R-:W-:-:S02]  /*2530*/  FSEL R64, R79, -INF , P2 ;  /* 0xff8000004f407808 */ /* 0x000fc40001000000 */
[----:B------:R-:W-:Y:S02]  /*2540*/  ISETP.GT.AND P2, PT, R2, 0x19, PT ;  /* 0x000000190200780c */ /* 0x000fe40003f44270 */
[----:B------:R-:W-:Y:S02]  /*2550*/  FSEL R101, R72, -INF , P3 ;  /* 0xff80000048657808 */ /* 0x000fe40001800000 */
        /* <DEDUP_REMOVED lines=8> */
[----:B------:R-:W-:Y:S02]  /*25e0*/  ISETP.GT.AND P5, PT, R2, 0x20, PT ;  /* 0x000000200200780c */ /* 0x000fe40003fa4270 */
[----:B------:R-:W-:-:S02]  /*25f0*/  FSEL R102, R73, -INF , P2 ;  /* 0xff80000049667808 */ /* 0x000fc40001000000 */
[----:B------:R-:W-:Y:S02]  /*2600*/  FMNMX.FTZ R5, R101, R5, !PT ;  /* 0x0000000565057209 */ /* 0x000fe40007810000 */
[----:B------:R-:W-:Y:S02]  /*2610*/  ISETP.GT.AND P4, PT, R2, 0x21, PT ;  /* 0x000000210200780c */ /* 0x000fe40003f84270 */
[----:B------:R-:W-:Y:S02]  /*2620*/  FMNMX.FTZ R6, R20, R6, !PT ;  /* 0x0000000614067209 */ /* 0x000fe40007810000 */
[----:B------:R-:W-:Y:S02]  /*2630*/  FSEL R96, R170, -INF , P3 ;  /* 0xff800000aa607808 */ /* 0x000fe40001800000 */
[----:B------:R-:W-:Y:S02]  /*2640*/  FSEL R88, R168, -INF , P3 ;  /* 0xff800000a8587808 */ /* 0x000fe40001800000 */
[----:B------:R-:W-:-:S02]  /*2650*/  FSEL R97, R171, -INF , P2 ;  /* 0xff800000ab617808 */ /* 0x000fc40001000000 */
[----:B------:R-:W-:Y:S02]  /*2660*/  FSEL R89, R169, -INF , P2 ;  /* 0xff800000a9597808 */ /* 0x000fe40001000000 */
[----:B------:R-:W-:Y:S02]  /*2670*/  FSEL R118, R74, -INF , P3 ;  /* 0xff8000004a767808 */ /* 0x000fe40001800000 */
[----:B------:R-:W-:Y:S02]  /*2680*/  FSEL R124, R75, -INF , P2 ;  /* 0xff8000004b7c7808 */ /* 0x000fe40001000000 */
[C---:B------:R-:W-:Y:S02]  /*2690*/  ISETP.GT.AND P3, PT, R2.reuse, 0x28, PT ;  /* 0x000000280200780c */ /* 0x040fe40003f64270 */
[----:B------:R-:W-:Y:S02]  /*26a0*/  ISETP.GT.AND P2, PT, R2, 0x29, PT ;  /* 0x000000290200780c */ /* 0x000fe40003f44270 */
[----:B------:R-:W-:-:S02]  /*26b0*/  FSEL R138, R174, -INF , P5 ;  /* 0xff800000ae8a7808 */ /* 0x000fc40002800000 */
[----:B------:R-:W-:Y:S02]  /*26c0*/  FSEL R127, R172, -INF , P5 ;  /* 0xff800000ac7f7808 */ /* 0x000fe40002800000 */
[----:B------:R-:W-:Y:S02]  /*26d0*/  FSEL R149, R50, -INF , P5 ;  /* 0xff80000032957808 */ /* 0x000fe40002800000 */
[----:B------:R-:W-:Y:S02]  /*26e0*/  FSEL R103, R48, -INF , P5 ;  /* 0xff80000030677808 */ /* 0x000fe40002800000 */
[----:B------:R-:W-:Y:S02]  /*26f0*/  FMNMX.FTZ R5, R102, R5, !PT ;  /* 0x0000000566057209 */ /* 0x000fe40007810000 */
[----:B------:R-:W-:Y:S02]  /*2700*/  FSEL R140, R175, -INF , P4 ;  /* 0xff800000af8c7808 */ /* 0x000fe40002000000 */
[----:B------:R-:W-:-:S02]  /*2710*/  FSEL R133, R173, -INF , P4 ;  /* 0xff800000ad857808 */ /* 0x000fc40002000000 */
[----:B------:R-:W-:Y:S02]  /*2720*/  FSEL R148, R51, -INF , P4 ;  /* 0xff80000033947808 */ /* 0x000fe40002000000 */
[----:B------:R-:W-:Y:S02]  /*2730*/  FSEL R119, R49, -INF , P4 ;  /* 0xff80000031777808 */ /* 0x000fe40002000000 */
[C---:B------:R-:W-:Y:S02]  /*2740*/  ISETP.GT.AND P5, PT, R2.reuse, 0x30, PT ;  /* 0x000000300200780c */ /* 0x040fe40003fa4270 */
[----:B------:R-:W-:Y:S02]  /*2750*/  FMNMX.FTZ R6, R65, R6, !PT ;  /* 0x0000000641067209 */ /* 0x000fe40007810000 */
[----:B------:R-:W-:Y:S02]  /*2760*/  ISETP.GT.AND P4, PT, R2, 0x31, PT ;  /* 0x000000310200780c */ /* 0x000fe40003f84270 */
        /* <DEDUP_REMOVED lines=9> */
[----:B------:R-:W-:Y:S02]  /*2800*/  ISETP.GT.AND P2, PT, R2, 0x39, PT ;  /* 0x000000390200780c */ /* 0x000fe40003f44270 */
[----:B------:R-:W-:Y:S02]  /*2810*/  FMNMX.FTZ R5, R103, R5, !PT ;  /* 0x0000000567057209 */ /* 0x000fe40007810000 */
        /* <DEDUP_REMOVED lines=15> */
[----:B------:R-:W-:Y:S01]  /*2910*/  FMNMX.FTZ R5, R119, R5, !PT ;  /* 0x0000000577057209 */ /* 0x000fe20007810000 */
[----:B------:R-:W-:Y:S01]  /*2920*/  LDSM.16.MT88.4 R36, [R230+0x900] ;  /* 0x00090000e624783b */ /* 0x000fe20000004200 */
[C---:B------:R-:W-:Y:S02]  /*2930*/  ISETP.GT.AND P3, PT, R2.reuse, 0x48, PT ;  /* 0x000000480200780c */ /* 0x040fe40003f64270 */
[----:B------:R-:W-:Y:S02]  /*2940*/  ISETP.GT.AND P2, PT, R2, 0x49, PT ;  /* 0x000000490200780c */ /* 0x000fe40003f44270 */
[----:B------:R-:W-:Y:S02]  /*2950*/  FMNMX.FTZ R7, R21, R22, !PT ;  /* 0x0000001615077209 */ /* 0x000fe40007810000 */
[----:B------:R-:W-:-:S02]  /*2960*/  FMNMX.FTZ R6, R88, R6, !PT ;  /* 0x0000000658067209 */ /* 0x000fc40007810000 */
[----:B------:R-:W-:Y:S02]  /*2970*/  FSEL R144, R144, -INF , P5 ;  /* 0xff80000090907808 */ /* 0x000fe40002800000 */
[----:B------:R-:W-:Y:S02]  /*2980*/  FSEL R159, R42, -INF , P5 ;  /* 0xff8000002a9f7808 */ /* 0x000fe40002800000 */
[----:B------:R-:W-:Y:S02]  /*2990*/  FSEL R156, R40, -INF , P5 ;  /* 0xff800000289c7808 */ /* 0x000fe40002800000 */
[----:B------:R-:W-:Y:S01]  /*29a0*/  FSEL R166, R131, -INF , P4 ;  /* 0xff80000083a67808 */ /* 0x000fe20002000000 */
[----:B------:R-:W-:Y:S01]  /*29b0*/  LDSM.16.MT88.4 R40, [R230+0x100] ;  /* 0x00010000e628783b */ /* 0x000fe20000004200 */
[----:B------:R-:W-:Y:S02]  /*29c0*/  ISETP.GT.AND P5, PT, R2, 0x40, PT ;  /* 0x000000400200780c */ /* 0x000fe40003fa4270 */
        /* <DEDUP_REMOVED lines=12> */
[----:B------:R-:W-:Y:S01]  /*2a90*/  FMNMX.FTZ R7, R23, R7, !PT ;  /* 0x0000000717077209 */ /* 0x000fe20007810000 */
[----:B------:R-:W-:Y:S01]  /*2aa0*/  LDSM.16.MT88.4 R32, [R229+0x100] ;  /* 0x00010000e520783b */ /* 0x000fe20000004200 */
[----:B------:R-:W-:-:S02]  /*2ab0*/  FMNMX.FTZ R6, R89, R6, !PT ;  /* 0x0000000659067209 */ /* 0x000fc40007810000 */
[C---:B------:R-:W-:Y:S02]  /*2ac0*/  ISETP.GT.AND P4, PT, R2.reuse, 0x50, PT ;  /* 0x000000500200780c */ /* 0x040fe40003f84270 */
[C---:B------:R-:W-:Y:S02]  /*2ad0*/  ISETP.GT.AND P2, PT, R2.reuse, 0x51, PT ;  /* 0x000000510200780c */ /* 0x040fe40003f44270 */
[----:B------:R-:W-:Y:S02]  /*2ae0*/  ISETP.GT.AND P3, PT, R2, 0x58, PT ;  /* 0x000000580200780c */ /* 0x000fe40003f64270 */
[----:B------:R-:W-:Y:S02]  /*2af0*/  FSEL R164, R130, -INF , P5 ;  /* 0xff80000082a47808 */ /* 0x000fe40002800000 */
[----:B------:R-:W-:Y:S02]  /*2b00*/  FMNMX.FTZ R5, R126, R5, !PT ;  /* 0x000000057e057209 */ /* 0x000fe40007810000 */
[----:B------:R-:W-:-:S02]  /*2b10*/  FSEL R130, R128, -INF , P5 ;  /* 0xff80000080827808 */ /* 0x000fc40002800000 */
[----:B------:R-:W-:Y:S02]  /*2b20*/  FMNMX.FTZ R7, R28, R7, !PT ;  /* 0x000000071c077209 */ /* 0x000fe40007810000 */
[----:B------:R-:W-:Y:S02]  /*2b30*/  FMNMX.FTZ R6, R127, R6, !PT ;  /* 0x000000067f067209 */ /* 0x000fe40007810000 */
[----:B------:R-:W-:Y:S02]  /*2b40*/  FSEL R184, R26, -INF , P5 ;  /* 0xff8000001ab87808 */ /* 0x000fe40002800000 */
[----:B------:R-:W-:Y:S02]  /*2b50*/  FSEL R128, R24, -INF , P5 ;  /* 0xff80000018807808 */ /* 0x000fe40002800000 */
[----:B------:R-:W-:Y:S01]  /*2b60*/  FSEL R188, R122, -INF , P4 ;  /* 0xff8000007abc7808 */ /* 0x000fe20002000000 */
[----:B------:R-:W-:Y:S01]  /*2b70*/  LDSM.16.MT88.4 R24, [R229+0x900] ;  /* 0x00090000e518783b */ /* 0x000fe20000004200 */
[----:B------:R-:W-:-:S02]  /*2b80*/  FSEL R245, R120, -INF , P4 ;  /* 0xff80000078f57808 */ /* 0x000fc40002000000 */
[----:B------:R-:W-:Y:S02]  /*2b90*/  FSEL R192, R123, -INF , P2 ;  /* 0xff8000007bc07808 */ /* 0x000fe40001000000 */
[----:B------:R-:W-:Y:S02]  /*2ba0*/  FSEL R246, R121, -INF , P2 ;  /* 0xff80000079f67808 */ /* 0x000fe40001000000 */
[----:B------:R-:W-:Y:S02]  /*2bb0*/  FSEL R202, R18, -INF , P4 ;  /* 0xff80000012ca7808 */ /* 0x000fe40002000000 */
[----:B------:R-:W-:Y:S02]  /*2bc0*/  FSEL R171, R16, -INF , P4 ;  /* 0xff80000010ab7808 */ /* 0x000fe40002000000 */
[----:B------:R-:W-:Y:S02]  /*2bd0*/  FSEL R198, R19, -INF , P2 ;  /* 0xff80000013c67808 */ /* 0x000fe40001000000 */
[----:B------:R-:W-:-:S02]  /*2be0*/  FSEL R185, R17, -INF , P2 ;  /* 0xff80000011b97808 */ /* 0x000fc40001000000 */
[----:B------:R-:W-:Y:S01]  /*2bf0*/  FSEL R252, R94, -INF , P3 ;  /* 0xff8000005efc7808 */ /* 0x000fe20001800000 */
[----:B------:R-:W-:Y:S01]  /*2c00*/  LDSM.16.MT88.4 R16, [R228+0x100] ;  /* 0x00010000e410783b */ /* 0x000fe20000004200 */
[----:B------:R-:W-:Y:S02]  /*2c10*/  FSEL R227, R92, -INF , P3 ;  /* 0xff8000005ce37808 */ /* 0x000fe40001800000 */
[----:B------:R-:W-:Y:S02]  /*2c20*/  FSEL R203, R58, -INF , P3 ;  /* 0xff8000003acb7808 */ /* 0x000fe40001800000 */
[----:B------:R-:W-:Y:S02]  /*2c30*/  FSEL R175, R56, -INF , P3 ;  /* 0xff80000038af7808 */ /* 0x000fe40001800000 */
[C---:B------:R-:W-:Y:S02]  /*2c40*/  ISETP.GT.AND P2, PT, R2.reuse, 0x59, PT ;  /* 0x000000590200780c */ /* 0x040fe40003f44270 */
[----:B------:R-:W-:-:S02]  /*2c50*/  ISETP.GT.AND P6, PT, R2, 0x60, PT ;  /* 0x000000600200780c */ /* 0x000fc40003fc4270 */
[C---:B------:R-:W-:Y:S02]  /*2c60*/  ISETP.GT.AND P5, PT, R2.reuse, 0x61, PT ;  /* 0x000000610200780c */ /* 0x040fe40003fa4270 */
[C---:B------:R-:W-:Y:S02]  /*2c70*/  ISETP.GT.AND P4, PT, R2.reuse, 0x68, PT ;  /* 0x000000680200780c */ /* 0x040fe40003f84270 */
[----:B------:R-:W-:Y:S02]  /*2c80*/  ISETP.GT.AND P3, PT, R2, 0x69, PT ;  /* 0x000000690200780c */ /* 0x000fe40003f64270 */
        /* <DEDUP_REMOVED lines=42> */
[----:B------:R-:W-:Y:S02]  /*2f30*/  FSEL R210, R85, -INF , P5 ;  /* 0xff80000055d27808 */ /* 0x000fe40002800000 */
[----:B------:R-:W-:Y:S02]  /*2f40*/  FMNMX.FTZ R2, R216, R2, !PT ;  /* 0x00000002d8027209 */ /* 0x000fe40007810000 */
[----:B------:R-:W-:Y:S02]  /*2f50*/  FMNMX.FTZ R6, R164, R6, !PT ;  /* 0x00000006a4067209 */ /* 0x000fe40007810000 */
[----:B------:R-:W-:Y:S02]  /*2f60*/  FMNMX.FTZ R5, R246, R5, !PT ;  /* 0x00000005f6057209 */ /* 0x000fe40007810000 */
[----:B------:R-:W-:-:S02]  /*2f70*/  FMNMX.FTZ R7, R116, R7, !PT ;  /* 0x0000000774077209 */ /* 0x000fc40007810000 */
[----:B------:R-:W-:Y:S02]  /*2f80*/  FSEL R211, R68, -INF , P4 ;  /* 0xff80000044d37808 */ /* 0x000fe40002000000 */
[----:B------:R-:W-:Y:S02]  /*2f90*/  FMNMX.FTZ R2, R210, R2, !PT ;  /* 0x00000002d2027209 */ /* 0x000fe40007810000 */
[----:B------:R-:W-:Y:S02]  /*2fa0*/  FSEL R224, R93, -INF , P2 ;  /* 0xff8000005de07808 */ /* 0x000fe40001000000 */
        /* <DEDUP_REMOVED lines=15> */
[----:B------:R-:W-:-:S02]  /*30a0*/  FSEL R193, R180, -INF , P4 ;  /* 0xff800000b4c17808 */ /* 0x000fc40002000000 */
[----:B------:R-:W-:Y:S02]  /*30b0*/  FMNMX.FTZ R5, R188, R6, !PT ;  /* 0x00000006bc057209 */ /* 0x000fe40007810000 */
[----:B------:R-:W-:Y:S02]  /*30c0*/  FMNMX.FTZ R2, R196, R2, !PT ;  /* 0x00000002c4027209 */ /* 0x000fe40007810000 */
[----:B------:R-:W-:Y:S02]  /*30d0*/  FMNMX.FTZ R7, R149, R7, !PT ;  /* 0x0000000795077209 */ /* 0x000fe40007810000 */
[----:B------:R-:W-:Y:S02]  /*30e0*/  FSEL R239, R181, -INF , P3 ;  /* 0xff800000b5ef7808 */ /* 0x000fe40001800000 */
[----:B------:R-:W-:Y:S02]  /*30f0*/  FMNMX.FTZ R5, R192, R5, !PT ;  /* 0x00000005c0057209 */ /* 0x000fe40007810000 */
[----:B------:R-:W-:-:S02]  /*3100*/  FMNMX.FTZ R2, R193, R2, !PT ;  /* 0x00000002c1027209 */ /* 0x000fc40007810000 */
[----:B------:R-:W-:Y:S02]  /*3110*/  FMNMX.FTZ R6, R148, R7, !PT ;  /* 0x0000000794067209 */ /* 0x000fe40007810000 */
[----:B------:R-:W-:Y:S02]  /*3120*/  FSEL R170, R95, -INF , P2 ;  /* 0xff8000005faa7808 */ /* 0x000fe40001000000 */
[----:B------:R-:W-:Y:S02]  /*3130*/  FMNMX.FTZ R5, R252, R5, !PT ;  /* 0x00000005fc057209 */ /* 0x000fe40007810000 */
[----:B------:R-:W-:Y:S02]  /*3140*/  FMNMX.FTZ R2, R239, R2, !PT ;  /* 0x00000002ef027209 */ /* 0x000fe40007810000 */
[----:B------:R-:W-:Y:S02]  /*3150*/  FMNMX.FTZ R6, R143, R6, !PT ;  /* 0x000000068f067209 */ /* 0x000fe40007810000 */
[----:B------:R-:W-:Y:S01]  /*3160*/  FSEL R201, R178, -INF , P6 ;  /* 0xff800000b2c97808 */ /* 0x000fe20003000000 */
[----:B------:R-:W2:Y:S01]  /*3170*/  SHFL.BFLY PT, R132, R2, 0x2, 0x1f ;  /* 0x0c401f0002847f89 */ /* 0x000ea200000e0000 */
        /* <DEDUP_REMOVED lines=11> */
[----:B------:R-:W-:Y:S02]  /*3230*/  FMNMX.FTZ R5, R242, R5, !PT ;  /* 0x00000005f2057209 */ /* 0x000fe40007810000 */
[----:B------:R-:W-:-:S02]  /*3240*/  FMNMX.FTZ R6, R162, R6, !PT ;  /* 0x00000006a2067209 */ /* 0x000fc40007810000 */
[----:B-1----:R-:W-:Y:S02]  /*3250*/  FMNMX.FTZ R135, R8, R135, !PT ;  /* 0x0000008708877209 */ /* 0x002fe40007810000 */
[----:B------:R-:W1:Y:S01]  /*3260*/  SHFL.BFLY PT, R8, R5, 0x2, 0x1f ;  /* 0x0c401f0005087f89 */ /* 0x000e6200000e0000 */
[----:B------:R-:W-:Y:S02]  /*3270*/  FMNMX.FTZ R6, R184, R6, !PT ;  /* 0x00000006b8067209 */ /* 0x000fe40007810000 */
[----:B--2---:R-:W-:Y:S01]  /*3280*/  FMNMX.FTZ R132, R2, R132, !PT ;  /* 0x0000008402847209 */ /* 0x004fe20007810000 */
[----:B------:R-:W2:Y:S01]  /*3290*/  SHFL.BFLY PT, R7, R135, 0x1, 0x1f ;  /* 0x0c201f0087077f89 */ /* 0x000ea200000e0000 */
[----:B------:R-:W-:Y:S02]  /*32a0*/  FMNMX.FTZ R2, R187, R6, !PT ;  /* 0x00000006bb027209 */ /* 0x000fe40007810000 */
[----:B------:R-:W-:Y:S01]  /*32b0*/  FSEL R172, R59, -INF , P2 ;  /* 0xff8000003bac7808 */ /* 0x000fe20001000000 */
[----:B------:R-:W3:Y:S01]  /*32c0*/  SHFL.BFLY PT, R9, R132, 0x1, 0x1f ;  /* 0x0c201f0084097f89 */ /* 0x000ee200000e0000 */
[----:B------:R-:W-:-:S02]  /*32d0*/  FMNMX.FTZ R2, R186, R2, !PT ;  /* 0x00000002ba027209 */ /* 0x000fc40007810000 */
[----:B------:R-:W-:Y:S02]  /*32e0*/  FSEL R213, R86, -INF , P6 ;  /* 0xff80000056d57808 */ /* 0x000fe40003000000 */
[----:B------:R-:W-:Y:S02]  /*32f0*/  FMNMX.FTZ R2, R221, R2, !PT ;  /* 0x00000002dd027209 */ /* 0x000fe40007810000 */
[----:B------:R-:W-:Y:S02]  /*3300*/  FSEL R237, R87, -INF , P5 ;  /* 0xff80000057ed7808 */ /* 0x000fe40002800000 */
[----:B------:R-:W-:Y:S02]  /*3310*/  FMNMX.FTZ R2, R202, R2, !PT ;  /* 0x00000002ca027209 */ /* 0x000fe40007810000 */
[----:B------:R-:W-:Y:S02]  /*3320*/  FSEL R215, R70, -INF , P4 ;  /* 0xff80000046d77808 */ /* 0x000fe40002000000 */
[----:B------:R-:W-:-:S02]  /*3330*/  FMNMX.FTZ R6, R198, R2, !PT ;  /* 0x00000002c6067209 */ /* 0x000fc40007810000 */
[----:B------:R-:W-:Y:S02]  /*3340*/  FSEL R236, R71, -INF , P3 ;  /* 0xff80000047ec7808 */ /* 0x000fe40001800000 */
[----:B-1----:R-:W-:Y:S02]  /*3350*/  FMNMX.FTZ R2, R5, R8, !PT ;  /* 0x0000000805027209 */ /* 0x002fe40007810000 */
[----:B------:R-:W-:Y:S02]  /*3360*/  FMNMX.FTZ R5, R203, R6, !PT ;  /* 0x00000006cb057209 */ /* 0x000fe40007810000 */
[----:B--2---:R-:W-:Y:S01]  /*3370*/  FMNMX.FTZ R135, R135, R7, !PT ;  /* 0x0000000787877209 */ /* 0x004fe20007810000 */
[----:B------:R-:W1:Y:S01]  /*3380*/  SHFL.BFLY PT, R11, R2, 0x1, 0x1f ;  /* 0x0c201f00020b7f89 */ /* 0x000e6200000e0000 */
[----:B------:R-:W-:Y:S02]  /*3390*/  FMNMX.FTZ R5, R172, R5, !PT ;  /* 0x00000005ac057209 */ /* 0x000fe40007810000 */
[C---:B------:R-:W-:Y:S01]  /*33a0*/  FSETP.NEU.FTZ.AND P2, PT, R135.reuse, -INF , PT ;  /* 0xff8000008700780b */ /* 0x040fe20003f5d000 */
[----:B------:R-:W-:Y:S01]  /*33b0*/  FMUL.FTZ R7, R135, c[0x0][0x2d0] ;  /* 0x0000b40087077a20 */ /* 0x000fe20000410000 */
[----:B------:R-:W-:-:S02]  /*33c0*/  FMNMX.FTZ R5, R213, R5, !PT ;  /* 0x00000005d5057209 */ /* 0x000fc40007810000 */
[----:B---3--:R-:W-:Y:S02]  /*33d0*/  FMNMX.FTZ R132, R132, R9, !PT ;  /* 0x0000000984847209 */ /* 0x008fe40007810000 */
[----:B------:R-:W-:Y:S02]  /*33e0*/  FMNMX.FTZ R5, R237, R5, !PT ;  /* 0x00000005ed057209 */ /* 0x000fe40007810000 */
[----:B------:R-:W-:Y:S01]  /*33f0*/  FSEL R7, R7, RZ, P2 ;  /* 0x000000ff07077208 */ /* 0x000fe20001000000 */
[C---:B------:R-:W-:Y:S01]  /*3400*/  FMUL.FTZ R9, R132.reuse, c[0x0][0x2d0] ;  /* 0x0000b40084097a20 */ /* 0x040fe20000410000 */
[----:B------:R-:W-:Y:S02]  /*3410*/  FMNMX.FTZ R8, R215, R5, !PT ;  /* 0x00000005d7087209 */ /* 0x000fe40007810000 */
[----:B------:R-:W-:Y:S01]  /*3420*/  FSETP.NEU.FTZ.AND P2, PT, R132, -INF , PT ;  /* 0xff8000008400780b */ /* 0x000fe20003f5d000 */
[--C-:B------:R-:W-:Y:S01]  /*3430*/  FFMA.FTZ R6, R10, c[0x0][0x2d0], -R7.reuse ;  /* 0x0000b4000a067a23 */ /* 0x100fe20000010807 */
[----:B------:R-:W-:Y:S01]  /*3440*/  FMNMX.FTZ R8, R236, R8, !PT ;  /* 0x00000008ec087209 */ /* 0x000fe20007810000 */
[----:B------:R-:W-:-:S02]  /*3450*/  FFMA.FTZ R5, R12, c[0x0][0x2d0], -R7 ;  /* 0x0000b4000c057a23 */ /* 0x000fc40000010807 */
[----:B------:R2:W-:Y:S02]  /*3460*/  MUFU.EX2 R214, R6 ;  /* 0x0000000600d67308 */ /* 0x0005e40000000800 */
[----:B------:R-:W3:Y:S01]  /*3470*/  SHFL.BFLY PT, R10, R8, 0x2, 0x1f ;  /* 0x0c401f00080a7f89 */ /* 0x000ee200000e0000 */
[----:B-1----:R-:W-:-:S05]  /*3480*/  FMNMX.FTZ R2, R2, R11, !PT ;  /* 0x0000000b02027209 */ /* 0x002fca0007810000 */
[----:B------:R1:W4:Y:S01]  /*3490*/  MUFU.EX2 R194, R5 ;  /* 0x0000000500c27308 */ /* 0x0003220000000800 */
[----:B--2---:R-:W-:Y:S02]  /*34a0*/  FSEL R6, R9, RZ, P2 ;  /* 0x000000ff09067208 */ /* 0x004fe40001000000 */
[----:B------:R-:W-:-:S03]  /*34b0*/  FSETP.NEU.FTZ.AND P2, PT, R2, -INF , PT ;  /* 0xff8000000200780b */ /* 0x000fc60003f5d000 */
[--C-:B------:R-:W-:Y:S02]  /*34c0*/  FFMA.FTZ R9, R15, c[0x0][0x2d0], -R6.reuse ;  /* 0x0000b4000f097a23 */ /* 0x100fe40000010806 */
[----:B-1----:R-:W-:Y:S02]  /*34d0*/  FFMA.FTZ R5, R13, c[0x0][0x2d0], -R6 ;  /* 0x0000b4000d057a23 */ /* 0x002fe40000010806 */
[----:B------:R1:W-:Y:S01]  /*34e0*/  MUFU.EX2 R189, R9 ;  /* 0x0000000900bd7308 */ /* 0x0003e20000000800 */
[----:B---3--:R-:W-:Y:S02]  /*34f0*/  FMNMX.FTZ R8, R8, R10, !PT ;  /* 0x0000000a08087209 */ /* 0x008fe40007810000 */
[----:B----4-:R-:W-:-:S05]  /*3500*/  F2FP.BF16.PACK_AB R12, R194, R214 ;  /* 0x000000d6c20c723e */ /* 0x010fca00000010ff */
        /* <DEDUP_REMOVED lines=28> */
[----:B-1----:R-:W-:-:S04]  /*36d0*/  FFMA.FTZ R0, R29, c[0x0][0x2d0], -R7 ;  /* 0x0000b4001d007a23 */ /* 0x002fc80000010807 */
[----:B------:R1:W3:Y:S03]  /*36e0*/  MUFU.EX2 R200, R0 ;  /* 0x0000000000c87308 */ /* 0x0002e60000000800 */
[C---:B--2---:R-:W-:Y:S08]  /*36f0*/  HMMA.16816.F32.BF16 R76, R8.reuse, R20, RZ ;  /* 0x00000014084c723c */ /* 0x044ff000000418ff */
[C---:B------:R-:W-:Y:S01]  /*3700*/  HMMA.16816.F32.BF16 R72, R8.reuse, R22, RZ ;  /* 0x000000160848723c */ /* 0x040fe200000418ff */
[----:B-1----:R-:W-:Y:S01]  /*3710*/  FSEL R0, R3, RZ, P2 ;  /* 0x000000ff03007208 */ /* 0x002fe20001000000 */
[----:B------:R-:W-:Y:S01]  /*3720*/  FFMA.FTZ R3, R31, c[0x0][0x2d0], -R7 ;  /* 0x0000b4001f037a23 */ /* 0x000fe20000010807 */
[----:B---3--:R-:W-:Y:S01]  /*3730*/  F2FP.BF16.PACK_AB R14, R200, R232 ;  /* 0x000000e8c80e723e */ /* 0x008fe200000010ff */
[----:B------:R-:W1:Y:S04]  /*3740*/  LDSM.16.MT88.4 R28, [R228+0x900] ;  /* 0x00090000e41c783b */ /* 0x000e680000004200 */
[C---:B------:R-:W-:Y:S01]  /*3750*/  HMMA.16816.F32.BF16 R68, R8.reuse, R32, RZ ;  /* 0x000000200844723c */ /* 0x040fe200000418ff */
[----:B------:R2:W-:Y:S07]  /*3760*/  MUFU.EX2 R219, R3 ;  /* 0x0000000300db7308 */ /* 0x0005ee0000000800 */
[----:B------:R-:W-:Y:S01]  /*3770*/  HMMA.16816.F32.BF16 R52, R8, R42, RZ ;  /* 0x0000002a0834723c */ /* 0x000fe200000418ff */
[----:B--2---:R-:W-:-:S04]  /*3780*/  FFMA.FTZ R3, R60, c[0x0][0x2d0], -R0 ;  /* 0x0000b4003c037a23 */ /* 0x004fc80000010800 */
        /* <DEDUP_REMOVED lines=17> */
[----:B------:R-:W-:Y:S08]  /*38a0*/  HMMA.16816.F32.BF16 R64, R8, R34, RZ ;  /* 0x000000220840723c */ /* 0x000ff000000418ff */
[----:B------:R-:W-:Y:S01]  /*38b0*/  HMMA.16816.F32.BF16 R48, R12, R20, RZ ;  /* 0x000000140c30723c */ /* 0x000fe200000418ff */
[----:B--2---:R-:W-:-:S07]  /*38c0*/  FFMA.FTZ R3, R88, c[0x0][0x2d0], -R6 ;  /* 0x0000b40058037a23 */ /* 0x004fce0000010806 */
[----:B------:R-:W-:Y:S01]  /*38d0*/  HMMA.16816.F32.BF16 R44, R12, R32, RZ ;  /* 0x000000200c2c723c */ /* 0x000fe200000418ff */
[----:B----4-:R-:W-:Y:S01]  /*38e0*/  F2FP.BF16.PACK_AB R8, R217, R139 ;  /* 0x0000008bd908723e */ /* 0x010fe200000010ff */
[----:B------:R2:W-:Y:S02]  /*38f0*/  MUFU.EX2 R199, R3 ;  /* 0x0000000300c77308 */ /* 0x0005e40000000800 */
[----:B--2---:R-:W-:-:S06]  /*3900*/  FFMA.FTZ R3, R89, c[0x0][0x2d0], -R6 ;  /* 0x0000b40059037a23 */ /* 0x004fcc0000010806 */
[----:B------:R2:W4:Y:S02]  /*3910*/  MUFU.EX2 R234, R3 ;  /* 0x0000000300ea7308 */ /* 0x0005240000000800 */
[----:B--2---:R-:W-:Y:S01]  /*3920*/  FFMA.FTZ R3, R90, c[0x0][0x2d0], -R5 ;  /* 0x0000b4005a037a23 */ /* 0x004fe20000010805 */
[----:B----4-:R-:W-:-:S05]  /*3930*/  F2FP.BF16.PACK_AB R10, R234, R199 ;  /* 0x000000c7ea0a723e */ /* 0x010fca00000010ff */
[----:B------:R2:W-:Y:S02]  /*3940*/  MUFU.EX2 R191, R3 ;  /* 0x0000000300bf7308 */ /* 0x0005e40000000800 */
[--C-:B--2---:R-:W-:Y:S02]  /*3950*/  FFMA.FTZ R3, R91, c[0x0][0x2d0], -R5.reuse ;  /* 0x0000b4005b037a23 */ /* 0x104fe40000010805 */
[C---:B------:R-:W-:Y:S04]  /*3960*/  HMMA.16816.F32.BF16 R88, R12.reuse, R22, RZ ;  /* 0x000000160c58723c */ /* 0x040fe800000418ff */
[----:B------:R2:W4:Y:S04]  /*3970*/  MUFU.EX2 R218, R3 ;  /* 0x0000000300da7308 */ /* 0x0005280000000800 */
[----:B------:R-:W-:Y:S01]  /*3980*/  HMMA.16816.F32.BF16 R20, R12, R40, RZ ;  /* 0x000000280c14723c */ /* 0x000fe200000418ff */
[----:B--2---:R-:W-:Y:S01]  /*3990*/  FFMA.FTZ R3, R96, c[0x0][0x2d0], -R5 ;  /* 0x0000b40060037a23 */ /* 0x004fe20000010805 */
[----:B----4-:R-:W-:-:S03]  /*39a0*/  F2FP.BF16.PACK_AB R9, R218, R191 ;  /* 0x000000bfda09723e */ /* 0x010fc600000010ff */
[----:B------:R2:W-:Y:S02]  /*39b0*/  MUFU.EX2 R233, R3 ;  /* 0x0000000300e97308 */ /* 0x0005e40000000800 */
[----:B--2---:R-:W-:Y:S02]  /*39c0*/  FFMA.FTZ R3, R97, c[0x0][0x2d0], -R5 ;  /* 0x0000b40061037a23 */ /* 0x004fe40000010805 */
[C---:B------:R-:W-:Y:S04]  /*39d0*/  HMMA.16816.F32.BF16 R96, R12.reuse, R34, RZ ;  /* 0x000000220c60723c */ /* 0x040fe800000418ff */
[----:B------:R2:W4:Y:S04]  /*39e0*/  MUFU.EX2 R240, R3 ;  /* 0x0000000300f07308 */ /* 0x0005280000000800 */
[----:B------:R-:W-:Y:S01]  /*39f0*/  HMMA.16816.F32.BF16 R12, R12, R42, RZ ;  /* 0x0000002a0c0c723c */ /* 0x000fe200000418ff */
[----:B--2---:R-:W-:Y:S01]  /*3a00*/  FFMA.FTZ R3, R100, c[0x0][0x2d0], -R7 ;  /* 0x0000b40064037a23 */ /* 0x004fe20000010807 */
[----:B----4-:R-:W-:-:S03]  /*3a10*/  F2FP.BF16.PACK_AB R11, R240, R233 ;  /* 0x000000e9f00b723e */ /* 0x010fc600000010ff */
[----:B------:R2:W-:Y:S04]  /*3a20*/  MUFU.EX2 R190, R3 ;  /* 0x0000000300be7308 */ /* 0x0005e80000000800 */
[C---:B-1----:R-:W-:Y:S08]  /*3a30*/  HMMA.16816.F32.BF16 R112, R8.reuse, R28, R84 ;  /* 0x0000001c0870723c */ /* 0x042ff00000041854 */
[----:B------:R-:W-:Y:S01]  /*3a40*/  HMMA.16816.F32.BF16 R84, R8, R30, R80 ;  /* 0x0000001e0854723c */ /* 0x000fe20000041850 */
[----:B--2---:R-:W-:-:S04]  /*3a50*/  FFMA.FTZ R3, R101, c[0x0][0x2d0], -R7 ;  /* 0x0000b40065037a23 */ /* 0x004fc80000010807 */
        /* <DEDUP_REMOVED lines=19> */
[----:B-1----:R-:W-:Y:S02]  /*3b90*/  FFMA.FTZ R3, R124, c[0x0][0x2d0], -R0 ;  /* 0x0000b4007c037a23 */ /* 0x002fe40000010800 */
[----:B------:R-:W-:-:S04]  /*3ba0*/  IMAD.MOV.U32 R124, RZ, RZ, R219 ;  /* 0x000000ffff7c7224 */ /* 0x000fc800078e00db */
[----:B------:R1:W2:Y:S01]  /*3bb0*/  MUFU.EX2 R248, R3 ;  /* 0x0000000300f87308 */ /* 0x0002a20000000800 */
[----:B------:R-:W-:Y:S01]  /*3bc0*/  F2FP.BF16.PACK_AB R8, R190, R124 ;  /* 0x0000007cbe08723e */ /* 0x000fe200000010ff */
[----:B-1----:R-:W-:Y:S01]  /*3bd0*/  FFMA.FTZ R3, R119, c[0x0][0x2d0], -R7 ;  /* 0x0000b40077037a23 */ /* 0x002fe20000010807 */
[----:B--2---:R-:W-:-:S05]  /*3be0*/  F2FP.BF16.PACK_AB R11, R248, R250 ;  /* 0x000000faf80b723e */ /* 0x004fca00000010ff */
[----:B------:R1:W-:Y:S02]  /*3bf0*/  MUFU.EX2 R251, R3 ;  /* 0x0000000300fb7308 */ /* 0x0003e40000000800 */
[C---:B------:R-:W-:Y:S08]  /*3c00*/  HMMA.16816.F32.BF16 R68, R8.reuse, R28, R56 ;  /* 0x0000001c0844723c */ /* 0x040ff00000041838 */
[----:B------:R-:W-:Y:S01]  /*3c10*/  HMMA.16816.F32.BF16 R32, R8, R30, R92 ;  /* 0x0000001e0820723c */ /* 0x000fe2000004185c */
[----:B-1----:R-:W-:-:S02]  /*3c20*/  FFMA.FTZ R3, R125, c[0x0][0x2d0], -R7 ;  /* 0x0000b4007d037a23 */ /* 0x002fc40000010807 */
[----:B------:R-:W-:Y:S02]  /*3c30*/  IMAD.MOV.U32 R125, RZ, RZ, R215 ;  /* 0x000000ffff7d7224 */ /* 0x000fe400078e00d7 */
[----:B------:R1:W-:Y:S03]  /*3c40*/  MUFU.EX2 R247, R3 ;  /* 0x0000000300f77308 */ /* 0x0003e60000000800 */
[----:B------:R-:W-:Y:S01]  /*3c50*/  HMMA.16816.F32.BF16 R64, R8, R16, R48 ;  /* 0x000000100840723c */ /* 0x000fe20000041830 */
[----:B------:R-:W-:Y:S02]  /*3c60*/  IMAD.MOV.U32 R95, RZ, RZ, R211 ;  /* 0x000000ffff5f7224 */ /* 0x000fe400078e00d3 */
[----:B------:R-:W-:-:S05]  /*3c70*/  IMAD.MOV.U32 R94, RZ, RZ, R210 ;  /* 0x000000ffff5e7224 */ /* 0x000fca00078e00d2 */
[----:B------:R-:W-:Y:S01]  /*3c80*/  HMMA.16816.F32.BF16 R120, R8, R36, R20 ;  /* 0x000000240878723c */ /* 0x000fe20000041814 */
[----:B------:R-:W2:Y:S01]  /*3c90*/  LDSM.16.MT88.4 R20, [R228+0x1100] ;  /* 0x00110000e414783b */ /* 0x000ea20000004200 */
[----:B-1----:R-:W-:-:S06]  /*3ca0*/  FFMA.FTZ R3, R126, c[0x0][0x2d0], -R7 ;  /* 0x0000b4007e037a23 */ /* 0x002fcc0000010807 */
[C---:B------:R-:W-:Y:S01]  /*3cb0*/  HMMA.16816.F32.BF16 R28, R8.reuse, R18, R88 ;  /* 0x00000012081c723c */ /* 0x040fe20000041858 */
[----:B------:R-:W-:Y:S01]  /*3cc0*/  IMAD.MOV.U32 R126, RZ, RZ, R218 ;  /* 0x000000ffff7e7224 */ /* 0x000fe200078e00da */
[----:B------:R-:W1:Y:S01]  /*3cd0*/  LDSM.16.MT88.4 R16, [R231+0x1100] ;  /* 0x00110000e710783b */ /* 0x000e620000004200 */
[----:B------:R3:W-:Y:S04]  /*3ce0*/  MUFU.EX2 R249, R3 ;  /* 0x0000000300f97308 */ /* 0x0007e80000000800 */
[----:B------:R-:W-:Y:S01]  /*3cf0*/  IMAD.MOV.U32 R91, RZ, RZ, R204 ;  /* 0x000000ffff5b7224 */ /* 0x000fe200078e00cc */
[----:B------:R-:W-:Y:S01]  /*3d00*/  HMMA.16816.F32.BF16 R52, R8, R24, R44 ;  /* 0x000000180834723c */ /* 0x000fe2000004182c */
[----:B------:R-:W-:-:S07]  /*3d10*/  IMAD.MOV.U32 R90, RZ, RZ, R203 ;  /* 0x000000ffff5a7224 */ /* 0x000fce00078e00cb */
[----:B------:R-:W-:Y:S01]  /*3d20*/  HMMA.16816.F32.BF16 R40, R8, R26, R96 ;  /* 0x0000001a0828723c */ /* 0x000fe20000041860 */
[----:B------:R-:W-:Y:S01]  /*3d30*/  LDSM.16.MT88.4 R24, [R230+0x1100] ;  /* 0x00110000e618783b */ /* 0x000fe20000004200 */
[----:B---3--:R-:W-:Y:S01]  /*3d40*/  FFMA.FTZ R3, R127, c[0x0][0x2d0], -R6 ;  /* 0x0000b4007f037a23 */ /* 0x008fe20000010806 */
[----:B------:R-:W-:-:S03]  /*3d50*/  MOV R127, R217 ;  /* 0x000000d9007f7202 */ /* 0x000fc60000000f00 */
[----:B------:R3:W-:Y:S02]  /*3d60*/  MUFU.EX2 R226, R3 ;  /* 0x0000000300e27308 */ /* 0x0007e40000000800 */
[----:B------:R-:W-:Y:S01]  /*3d70*/  HMMA.16816.F32.BF16 R36, R8, R38, R12 ;  /* 0x000000260824723c */ /* 0x000fe2000004180c */
[----:B------:R-:W4:Y:S01]  /*3d80*/  LDSM.16.MT88.4 R12, [R229+0x1100] ;  /* 0x00110000e50c783b */ /* 0x000f220000004200 */
[----:B---3--:R-:W-:Y:S02]  /*3d90*/  FFMA.FTZ R3, R133, c[0x0][0x2d0], -R6 ;  /* 0x0000b40085037a23 */ /* 0x008fe40000010806 */
[----:B------:R-:W-:Y:S02]  /*3da0*/  IMAD.MOV.U32 R133, RZ, RZ, R214 ;  /* 0x000000ffff857224 */ /* 0x000fe400078e00d6 */
[----:B------:R3:W1:Y:S02]  /*3db0*/  MUFU.EX2 R225, R3 ;  /* 0x0000000300e17308 */ /* 0x0006640000000800 */
[----:B---3--:R-:W-:Y:S01]  /*3dc0*/  FFMA.FTZ R3, R136, c[0x0][0x2d0], -R6 ;  /* 0x0000b40088037a23 */ /* 0x008fe20000010806 */
[----:B------:R-:W-:-:S02]  /*3dd0*/  MOV R136, R213 ;  /* 0x000000d500887202 */ /* 0x000fc40000000f00 */
[----:B-1----:R-:W-:-:S03]  /*3de0*/  F2FP.BF16.PACK_AB R8, R225, R226 ;  /* 0x000000e2e108723e */ /* 0x002fc600000010ff */
[----:B------:R1:W-:Y:S02]  /*3df0*/  MUFU.EX2 R223, R3 ;  /* 0x0000000300df7308 */ /* 0x0003e40000000800 */
[----:B-1----:R-:W-:Y:S02]  /*3e00*/  FFMA.FTZ R3, R137, c[0x0][0x2d0], -R6 ;  /* 0x0000b40089037a23 */ /* 0x002fe40000010806 */
[----:B------:R-:W-:-:S04]  /*3e10*/  IMAD.MOV.U32 R137, RZ, RZ, R212 ;  /* 0x000000ffff897224 */ /* 0x000fc800078e00d4 */
[----:B------:R1:W3:Y:S02]  /*3e20*/  MUFU.EX2 R222, R3 ;  /* 0x0000000300de7308 */ /* 0x0002e40000000800 */
[----:B-1----:R-:W-:Y:S01]  /*3e30*/  FFMA.FTZ R3, R138, c[0x0][0x2d0], -R5 ;  /* 0x0000b4008a037a23 */ /* 0x002fe20000010805 */
[----:B---3--:R-:W-:Y:S01]  /*3e40*/  F2FP.BF16.PACK_AB R10, R222, R223 ;  /* 0x000000dfde0a723e */ /* 0x008fe200000010ff */
[----:B------:R-:W-:-:S04]  /*3e50*/  IMAD.MOV.U32 R138, RZ, RZ, R208 ;  /* 0x000000ffff8a7224 */ /* 0x000fc800078e00d0 */
[----:B------:R1:W-:Y:S02]  /*3e60*/  MUFU.EX2 R220, R3 ;  /* 0x0000000300dc7308 */ /* 0x0003e40000000800 */
[----:B-1----:R-:W-:Y:S02]  /*3e70*/  FFMA.FTZ R3, R140, c[0x0][0x2d0], -R5 ;  /* 0x0000b4008c037a23 */ /* 0x002fe40000010805 */
[----:B------:R-:W-:-:S04]  /*3e80*/  IMAD.MOV.U32 R140, RZ, RZ, R199 ;  /* 0x000000ffff8c7224 */ /* 0x000fc800078e00c7 */
[----:B------:R1:W3:Y:S02]  /*3e90*/  MUFU.EX2 R219, R3 ;  /* 0x0000000300db7308 */ /* 0x0002e40000000800 */
[----:B-1----:R-:W-:Y:S01]  /*3ea0*/  FFMA.FTZ R3, R141, c[0x0][0x2d0], -R5 ;  /* 0x0000b4008d037a23 */ /* 0x002fe20000010805 */
[----:B---3--:R-:W-:Y:S02]  /*3eb0*/  F2FP.BF16.PACK_AB R9, R219, R220 ;  /* 0x000000dcdb09723e */ /* 0x008fe400000010ff */
[----:B------:R-:W-:-:S03]  /*3ec0*/  MOV R141, R201 ;  /* 0x000000c9008d7202 */ /* 0x000fc60000000f00 */
[----:B------:R1:W-:Y:S02]  /*3ed0*/  MUFU.EX2 R218, R3 ;  /* 0x0000000300da7308 */ /* 0x0003e40000000800 */
[----:B-1----:R-:W-:-:S06]  /*3ee0*/  FFMA.FTZ R3, R142, c[0x0][0x2d0], -R5 ;  /* 0x0000b4008e037a23 */ /* 0x002fcc0000010805 */
[----:B------:R1:W3:Y:S02]  /*3ef0*/  MUFU.EX2 R217, R3 ;  /* 0x0000000300d97308 */ /* 0x0002e40000000800 */
[----:B-1----:R-:W-:Y:S01]  /*3f00*/  FFMA.FTZ R3, R149, c[0x0][0x2d0], -R0 ;  /* 0x0000b40095037a23 */ /* 0x002fe20000010800 */
[----:B---3--:R-:W-:Y:S01]  /*3f10*/  F2FP.BF16.PACK_AB R11, R217, R218 ;  /* 0x000000dad90b723e */ /* 0x008fe200000010ff */
[----:B------:R-:W-:-:S04]  /*3f20*/  IMAD.MOV.U32 R149, RZ, RZ, R91 ;  /* 0x000000ffff957224 */ /* 0x000fc800078e005b */
[----:B------:R1:W-:Y:S02]  /*3f30*/  MUFU.EX2 R215, R3 ;  /* 0x0000000300d77308 */ /* 0x0003e40000000800 */
[C---:B--2---:R-:W-:Y:S08]  /*3f40*/  HMMA.16816.F32.BF16 R48, R8.reuse, R20, R112 ;  /* 0x000000140830723c */ /* 0x044ff00000041870 */
[----:B------:R-:W-:Y:S01]  /*3f50*/  HMMA.16816.F32.BF16 R56, R8, R18, R80 ;  /* 0x000000120838723c */ /* 0x000fe20000041850 */
[----:B-1----:R-:W-:Y:S01]  /*3f60*/  FFMA.FTZ R3, R148, c[0x0][0x2d0], -R0 ;  /* 0x0000b40094037a23 */ /* 0x002fe20000010800 */
        /* <DEDUP_REMOVED lines=19> */
[----:B------:R-:W-:Y:S01]  /*40a0*/  IMAD.MOV.U32 R144, RZ, RZ, R136 ;  /* 0x000000ffff907224 */ /* 0x000fe200078e0088 */
[----:B------:R-:W-:Y:S01]  /*40b0*/  MOV R136, R125 ;  /* 0x0000007d00887202 */ /* 0x000fe20000000f00 */
[----:B------:R1:W-:Y:S01]  /*40c0*/  MUFU.EX2 R212, R3 ;  /* 0x0000000300d47308 */ /* 0x0003e20000000800 */
[----:B------:R-:W-:-:S03]  /*40d0*/  IMAD.MOV.U32 R125, RZ, RZ, R205 ;  /* 0x000000ffff7d7224 */ /* 0x000fc600078e00cd */
[----:B------:R-:W-:Y:S01]  /*40e0*/  HMMA.16816.F32.BF16 R84, R8, R22, R32 ;  /* 0x000000160854723c */ /* 0x000fe20000041820 */
[----:B------:R-:W-:Y:S02]  /*40f0*/  IMAD.MOV.U32 R142, RZ, RZ, R125 ;  /* 0x000000ffff8e7224 */ /* 0x000fe400078e007d */
[----:B------:R-:W-:-:S05]  /*4100*/  IMAD.MOV.U32 R125, RZ, RZ, R200 ;  /* 0x000000ffff7d7224 */ /* 0x000fca00078e00c8 */
[C---:B------:R-:W-:Y:S01]  /*4110*/  HMMA.16816.F32.BF16 R32, R8.reuse, R16, R64 ;  /* 0x000000100820723c */ /* 0x040fe20000041840 */
[--C-:B-1----:R-:W-:Y:S02]  /*4120*/  FFMA.FTZ R3, R146, c[0x0][0x2d0], -R6.reuse ;  /* 0x0000b40092037a23 */ /* 0x102fe40000010806 */
[----:B------:R-:W-:Y:S02]  /*4130*/  IMAD.MOV.U32 R146, RZ, RZ, R137 ;  /* 0x000000ffff927224 */ /* 0x000fe400078e0089 */
[----:B------:R1:W2:Y:S01]  /*4140*/  MUFU.EX2 R211, R3 ;  /* 0x0000000300d37308 */ /* 0x0002a20000000800 */
[----:B------:R-:W-:Y:S02]  /*4150*/  IMAD.MOV.U32 R137, RZ, RZ, R209 ;  /* 0x000000ffff897224 */ /* 0x000fe400078e00d1 */
[C---:B------:R-:W-:Y:S01]  /*4160*/  HMMA.16816.F32.BF16 R28, R8.reuse, R18, R28 ;  /* 0x00000012081c723c */ /* 0x040fe2000004181c */
[----:B------:R-:W3:Y:S07]  /*4170*/  LDSM.16.MT88.4 R16, [R228+0x1900] ;  /* 0x00190000e410783b */ /* 0x000eee0000004200 */
[----:B------:R-:W-:Y:S01]  /*4180*/  HMMA.16816.F32.BF16 R96, R8, R24, R120 ;  /* 0x000000180860723c */ /* 0x000fe20000041878 */
[----:B-1----:R-:W-:-:S06]  /*4190*/  FFMA.FTZ R3, R145, c[0x0][0x2d0], -R6 ;  /* 0x0000b40091037a23 */ /* 0x002fcc0000010806 */
[----:B------:R-:W-:Y:S01]  /*41a0*/  MOV R123, R138 ;  /* 0x0000008a007b7202 */ /* 0x000fe20000000f00 */
[----:B------:R-:W-:Y:S01]  /*41b0*/  IMAD.MOV.U32 R145, RZ, RZ, R95 ;  /* 0x000000ffff917224 */ /* 0x000fe200078e005f */
[C---:B------:R-:W-:Y:S01]  /*41c0*/  HMMA.16816.F32.BF16 R100, R8.reuse, R20, R68 ;  /* 0x000000140864723c */ /* 0x040fe20000041844 */
[----:B------:R1:W-:Y:S01]  /*41d0*/  MUFU.EX2 R210, R3 ;  /* 0x0000000300d27308 */ /* 0x0003e20000000800 */
[----:B------:R-:W-:Y:S01]  /*41e0*/  IMAD.MOV.U32 R121, RZ, RZ, R150 ;  /* 0x000000ffff797224 */ /* 0x000fe200078e0096 */
[----:B------:R-:W-:Y:S01]  /*41f0*/  LDSM.16.MT88.4 R20, [R229+0x1900] ;  /* 0x00190000e514783b */ /* 0x000fe20000004200 */
[----:B------:R-:W-:Y:S02]  /*4200*/  IMAD.MOV.U32 R150, RZ, RZ, R194 ;  /* 0x000000ffff967224 */ /* 0x000fe400078e00c2 */
[----:B------:R-:W-:Y:S01]  /*4210*/  IMAD.MOV.U32 R122, RZ, RZ, R143 ;  /* 0x000000ffff7a7224 */ /* 0x000fe200078e008f */
[----:B------:R-:W-:Y:S01]  /*4220*/  MOV R143, R193 ;  /* 0x000000c1008f7202 */ /* 0x000fe20000000f00 */
[----:B------:R-:W-:Y:S01]  /*4230*/  HMMA.16816.F32.BF16 R68, R8, R12, R52 ;  /* 0x0000000c0844723c */ /* 0x000fe20000041834 */
[----:B------:R-:W-:-:S07]  /*4240*/  IMAD.MOV.U32 R120, RZ, RZ, R137 ;  /* 0x000000ffff787224 */ /* 0x000fce00078e0089 */
[C---:B------:R-:W-:Y:S01]  /*4250*/  HMMA.16816.F32.BF16 R72, R8.reuse, R14, R40 ;  /* 0x0000000e0848723c */ /* 0x040fe20000041828 */
[----:B-1----:R-:W-:Y:S01]  /*4260*/  FFMA.FTZ R3, R147, c[0x0][0x2d0], -R6 ;  /* 0x0000b40093037a23 */ /* 0x002fe20000010806 */
[----:B------:R-:W-:Y:S01]  /*4270*/  MOV R147, R94 ;  /* 0x0000005e00937202 */ /* 0x000fe20000000f00 */
[----:B------:R-:W-:Y:S02]  /*4280*/  LDSM.16.MT88.4 R12, [R231+0x1900] ;  /* 0x00190000e70c783b */ /* 0x000fe40000004200 */
[----:B------:R1:W4:Y:S03]  /*4290*/  MUFU.EX2 R209, R3 ;  /* 0x0000000300d17308 */ /* 0x0003260000000800 */
[----:B------:R-:W-:Y:S01]  /*42a0*/  HMMA.16816.F32.BF16 R92, R8, R26, R36 ;  /* 0x0000001a085c723c */ /* 0x000fe20000041824 */
[----:B------:R-:W3:Y:S06]  /*42b0*/  LDSM.16.MT88.4 R24, [R230+0x1900] ;  /* 0x00190000e618783b */ /* 0x000eec0000004200 */
[----:B--2---:R-:W-:Y:S01]  /*42c0*/  F2FP.BF16.PACK_AB R8, R211, R212 ;  /* 0x000000d4d308723e */ /* 0x004fe200000010ff */
[----:B-1----:R-:W-:Y:S01]  /*42d0*/  FFMA.FTZ R3, R151, c[0x0][0x2d0], -R5 ;  /* 0x0000b40097037a23 */ /* 0x002fe20000010805 */
[----:B------:R-:W-:-:S02]  /*42e0*/  MOV R151, R202 ;  /* 0x000000ca00977202 */ /* 0x000fc40000000f00 */
[----:B----4-:R-:W-:Y:S01]  /*42f0*/  F2FP.BF16.PACK_AB R10, R209, R210 ;  /* 0x000000d2d10a723e */ /* 0x010fe200000010ff */
[----:B------:R1:W-:Y:S02]  /*4300*/  MUFU.EX2 R208, R3 ;  /* 0x0000000300d07308 */ /* 0x0003e40000000800 */
[----:B-1----:R-:W-:Y:S01]  /*4310*/  FFMA.FTZ R3, R153, c[0x0][0x2d0], -R5 ;  /* 0x0000b40099037a23 */ /* 0x002fe20000010805 */
[----:B------:R-:W-:-:S05]  /*4320*/  MOV R153, R196 ;  /* 0x000000c400997202 */ /* 0x000fca0000000f00 */
        /* <DEDUP_REMOVED lines=12> */
[C---:B---3--:R-:W-:Y:S08]  /*43f0*/  HMMA.16816.F32.BF16 R108, R8.reuse, R16, R48 ;  /* 0x00000010086c723c */ /* 0x048ff00000041830 */
[----:B------:R-:W-:Y:S01]  /*4400*/  HMMA.16816.F32.BF16 R48, R8, R24, R116 ;  /* 0x000000180830723c */ /* 0x000fe20000041874 */
[----:B-1----:R-:W-:Y:S01]  /*4410*/  FFMA.FTZ R3, R155, c[0x0][0x2d0], -R7 ;  /* 0x0000b4009b037a23 */ /* 0x002fe20000010807 */
[----:B------:R-:W-:-:S05]  /*4420*/  MOV R155, R190 ;  /* 0x000000be009b7202 */ /* 0x000fca0000000f00 */
[----:B------:R-:W-:Y:S01]  /*4430*/  IMAD.MOV.U32 R119, RZ, RZ, R151 ;  /* 0x000000ffff777224 */ /* 0x000fe200078e0097 */
[----:B------:R1:W2:Y:S01]  /*4440*/  MUFU.EX2 R203, R3 ;  /* 0x0000000300cb7308 */ /* 0x0002a20000000800 */
[----:B------:R-:W-:Y:S01]  /*4450*/  IMAD.MOV.U32 R151, RZ, RZ, R195 ;  /* 0x000000ffff977224 */ /* 0x000fe200078e00c3 */
[----:B------:R-:W-:Y:S01]  /*4460*/  HMMA.16816.F32.BF16 R64, R8, R14, R56 ;  /* 0x0000000e0840723c */ /* 0x000fe20000041838 */
[----:B------:R-:W-:Y:S02]  /*4470*/  IMAD.MOV.U32 R118, RZ, RZ, R192 ;  /* 0x000000ffff767224 */ /* 0x000fe400078e00c0 */
[----:B------:R-:W-:-:S05]  /*4480*/  IMAD.MOV.U32 R117, RZ, RZ, R188 ;  /* 0x000000ffff757224 */ /* 0x000fca00078e00bc */
        /* <DEDUP_REMOVED lines=107> */
[----:B------:R1:W-:Y:S01]  /*4b40*/  MUFU.EX2 R97, R3 ;  /* 0x0000000300617308 */ /* 0x0003e20000000800 */
[----:B------:R-:W-:Y:S01]  /*4b50*/  HMMA.16816.F32.BF16 R36, R8, R22, R72 ;  /* 0x000000160824723c */ /* 0x000fe20000041848 */
[----:B------:R-:W3:Y:S01]  /*4b60*/  LDSM.16.MT88.4 R20, [R231+0x2900] ;  /* 0x00290000e714783b */ /* 0x000ee20000004200 */
[----:B-1----:R-:W-:Y:S01]  /*4b70*/  FFMA.FTZ R3, R117, c[0x0][0x2d0], -R5 ;  /* 0x0000b40075037a23 */ /* 0x002fe20000010805 */
[----:B------:R-:W-:Y:S01]  /*4b80*/  MOV R117, R118 ;  /* 0x0000007600757202 */ /* 0x000fe20000000f00 */
[----:B------:R-:W-:-:S03]  /*4b90*/  IMAD.MOV.U32 R118, RZ, RZ, R119 ;  /* 0x000000ffff767224 */ /* 0x000fc600078e0077 */
[----:B------:R1:W-:Y:S01]  /*4ba0*/  MUFU.EX2 R96, R3 ;  /* 0x0000000300607308 */ /* 0x0003e20000000800 */
[----:B------:R-:W-:Y:S01]  /*4bb0*/  IMAD.MOV.U32 R119, RZ, RZ, R159 ;  /* 0x000000ffff777224 */ /* 0x000fe200078e009f */
[----:B------:R-:W-:Y:S01]  /*4bc0*/  MOV R159, R158 ;  /* 0x0000009e009f7202 */ /* 0x000fe20000000f00 */
[----:B------:R-:W-:Y:S01]  /*4bd0*/  IMAD.MOV.U32 R158, RZ, RZ, R242 ;  /* 0x000000ffff9e7224 */ /* 0x000fe200078e00f2 */
[----:B------:R-:W-:Y:S01]  /*4be0*/  HMMA.16816.F32.BF16 R48, R8, R28, R76 ;  /* 0x0000001c0830723c */ /* 0x000fe2000004184c */
[----:B------:R-:W-:Y:S01]  /*4bf0*/  IMAD.MOV.U32 R131, RZ, RZ, R141 ;  /* 0x000000ffff837224 */ /* 0x000fe200078e008d */
[----:B------:R-:W-:Y:S01]  /*4c00*/  MOV R130, R238 ;  /* 0x000000ee00827202 */ /* 0x000fe20000000f00 */
[----:B------:R-:W-:Y:S01]  /*4c10*/  FFMA.FTZ R4, R4, c[0x0][0x2d0], -R7 ;  /* 0x0000b40004047a23 */ /* 0x000fe20000010807 */
[----:B------:R4:W5:Y:S01]  /*4c20*/  LDL.LU R242, [R1+0x84] ;  /* 0x0000840001f27983 */ /* 0x0009620000300800 */
        /* <DEDUP_REMOVED lines=10> */
[----:B------:R-:W-:Y:S01]  /*4cd0*/  HMMA.16816.F32.BF16 R28, R8, R30, R80 ;  /* 0x0000001e081c723c */ /* 0x000fe20000041850 */
[----:B------:R-:W-:Y:S01]  /*4ce0*/  IMAD.MOV.U32 R171, RZ, RZ, R131 ;  /* 0x000000ffffab7224 */ /* 0x000fe200078e0083 */
[----:B------:R4:W5:Y:S01]  /*4cf0*/  LDL.LU R241, [R1+0x80] ;  /* 0x0000800001f17983 */ /* 0x0009620000300800 */
[----:B-1----:R-:W-:-:S04]  /*4d00*/  FFMA.FTZ R3, R252, c[0x0][0x2d0], -R5 ;  /* 0x0000b400fc037a23 */ /* 0x002fc80000010805 */
[----:B------:R1:W-:Y:S02]  /*4d10*/  MUFU.EX2 R70, R3 ;  /* 0x0000000300467308 */ /* 0x0003e40000000800 */
[----:B-1----:R-:W-:-:S06]  /*4d20*/  FFMA.FTZ R3, R170, c[0x0][0x2d0], -R5 ;  /* 0x0000b400aa037a23 */ /* 0x002fcc0000010805 */
[----:B------:R1:W1:Y:S02]  /*4d30*/  MUFU.EX2 R69, R3 ;  /* 0x0000000300457308 */ /* 0x0002640000000800 */
        /* <DEDUP_REMOVED lines=17> */
[----:B-1----:R-:W-:Y:S01]  /*4e50*/  FFMA.FTZ R3, R117, c[0x0][0x2d0], -R0 ;  /* 0x0000b40075037a23 */ /* 0x002fe20000010800 */
[----:B--2---:R-:W-:Y:S01]  /*4e60*/  F2FP.BF16.PACK_AB R8, R99, R100 ;  /* 0x000000646308723e */ /* 0x004fe200000010ff */
[----:B------:R-:W-:Y:S01]  /*4e70*/  IMAD.MOV.U32 R117, RZ, RZ, R118 ;  /* 0x000000ffff757224 */ /* 0x000fe200078e0076 */
[----:B------:R-:W-:Y:S01]  /*4e80*/  F2FP.BF16.PACK_AB R9, R71, R96 ;  /* 0x000000604709723e */ /* 0x000fe200000010ff */
[----:B------:R-:W-:Y:S01]  /*4e90*/  IMAD.MOV.U32 R118, RZ, RZ, R119 ;  /* 0x000000ffff767224 */ /* 0x000fe200078e0077 */
[----:B------:R-:W-:Y:S01]  /*4ea0*/  MOV R119, R159 ;  /* 0x0000009f00777202 */ /* 0x000fe20000000f00 */
[----:B------:R-:W-:Y:S01]  /*4eb0*/  IMAD.MOV.U32 R159, RZ, RZ, R158 ;  /* 0x000000ffff9f7224 */ /* 0x000fe200078e009e */
[----:B------:R1:W2:Y:S01]  /*4ec0*/  MUFU.EX2 R68, R3 ;  /* 0x0000000300447308 */ /* 0x0002a20000000800 */
[----:B------:R-:W-:Y:S01]  /*4ed0*/  IMAD.MOV.U32 R158, RZ, RZ, R157 ;  /* 0x000000ffff9e7224 */ /* 0x000fe200078e009d */
[----:B------:R-:W-:Y:S01]  /*4ee0*/  MOV R157, R155 ;  /* 0x0000009b009d7202 */ /* 0x000fe20000000f00 */
[----:B------:R-:W-:Y:S01]  /*4ef0*/  IMAD.MOV.U32 R155, RZ, RZ, R156 ;  /* 0x000000ffff9b7224 */ /* 0x000fe200078e009c */
[----:B------:R-:W-:Y:S01]  /*4f00*/  F2FP.BF16.PACK_AB R10, R97, R98 ;  /* 0x00000062610a723e */ /* 0x000fe200000010ff */
        /* <DEDUP_REMOVED lines=8> */
[----:B------:R-:W-:Y:S01]  /*4f90*/  MOV R153, R151 ;  /* 0x0000009700997202 */ /* 0x000fe20000000f00 */
[----:B------:R-:W-:-:S02]  /*4fa0*/  IMAD.MOV.U32 R151, RZ, RZ, R150 ;  /* 0x000000ffff977224 */ /* 0x000fc400078e0096 */
[----:B-1----:R-:W-:Y:S02]  /*4fb0*/  FFMA.FTZ R3, R117, c[0x0][0x2d0], -R0 ;  /* 0x0000b40075037a23 */ /* 0x002fe40000010800 */
[----:B------:R-:W-:Y:S01]  /*4fc0*/  IMAD.MOV.U32 R150, RZ, RZ, R143 ;  /* 0x000000ffff967224 */ /* 0x000fe200078e008f */
[----:B------:R-:W-:Y:S01]  /*4fd0*/  MOV R143, R148 ;  /* 0x00000094008f7202 */ /* 0x000fe20000000f00 */
[----:B------:R1:W-:Y:S01]  /*4fe0*/  MUFU.EX2 R63, R3 ;  /* 0x00000003003f7308 */ /* 0x0003e20000000800 */
[----:B------:R-:W-:Y:S02]  /*4ff0*/  IMAD.MOV.U32 R148, RZ, RZ, R239 ;  /* 0x000000ffff947224 */ /* 0x000fe400078e00ef */
[----:B------:R-:W-:Y:S02]  /*5000*/  IMAD.MOV.U32 R173, RZ, RZ, R155 ;  /* 0x000000ffffad7224 */ /* 0x000fe400078e009b */
[----:B------:R-:W-:Y:S02]  /*5010*/  IMAD.MOV.U32 R168, RZ, RZ, R154 ;  /* 0x000000ffffa87224 */ /* 0x000fe400078e009a */
[----:B------:R-:W-:Y:S01]  /*5020*/  IMAD.MOV.U32 R169, RZ, RZ, R151 ;  /* 0x000000ffffa97224 */ /* 0x000fe200078e0097 */
[----:B------:R-:W-:Y:S01]  /*5030*/  MOV R117, R119 ;  /* 0x0000007700757202 */ /* 0x000fe20000000f00 */
[----:B-1----:R-:W-:Y:S01]  /*5040*/  FFMA.FTZ R3, R172, c[0x0][0x2d0], -R0 ;  /* 0x0000b400ac037a23 */ /* 0x002fe20000010800 */
[----:B------:R-:W-:Y:S01]  /*5050*/  MOV R128, R157 ;  /* 0x0000009d00807202 */ /* 0x000fe20000000f00 */
[----:B------:R-:W-:Y:S01]  /*5060*/  IMAD.MOV.U32 R116, RZ, RZ, R118 ;  /* 0x000000ffff747224 */ /* 0x000fe200078e0076 */
[----:B---3--:R-:W-:Y:S01]  /*5070*/  HMMA.16816.F32.BF16 R160, R8, R20, R160 ;  /* 0x0000001408a0723c */ /* 0x008fe200000418a0 */
[----:B------:R1:W3:Y:S01]  /*5080*/  MUFU.EX2 R62, R3 ;  /* 0x00000003003e7308 */ /* 0x0002e20000000800 */
[----:B------:R-:W-:Y:S01]  /*5090*/  IMAD.MOV.U32 R129, RZ, RZ, R148 ;  /* 0x000000ffff817224 */ /* 0x000fe200078e0094 */
[----:B------:R4:W5:Y:S01]  /*50a0*/  LDL.LU R239, [R1+0x78] ;  /* 0x0000780001ef7983 */ /* 0x0009620000300800 */
        /* <DEDUP_REMOVED lines=13> */
[----:B------:R-:W-:Y:S01]  /*5180*/  IMAD.MOV.U32 R120, RZ, RZ, R150 ;  /* 0x000000ffff787224 */ /* 0x000fe200078e0096 */
[C---:B------:R-:W-:Y:S01]  /*5190*/  HMMA.16816.F32.BF16 R164, R8.reuse, R22, R164 ;  /* 0x0000001608a4723c */ /* 0x040fe200000418a4 */
[----:B------:R1:W-:Y:S01]  /*51a0*/  MUFU.EX2 R60, R3 ;  /* 0x00000003003c7308 */ /* 0x0003e20000000800 */
[----:B------:R-:W-:Y:S01]  /*51b0*/  IMAD.MOV.U32 R152, RZ, RZ, R149 ;  /* 0x000000ffff987224 */ /* 0x000fe200078e0095 */
[----:B------:R4:W5:Y:S01]  /*51c0*/  LDL.LU R238, [R1+0x74] ;  /* 0x0000740001ee7983 */ /* 0x0009620000300800 */
[----:B------:R-:W-:Y:S02]  /*51d0*/  IMAD.MOV.U32 R153, RZ, RZ, R140 ;  /* 0x000000ffff997224 */ /* 0x000fe400078e008c */
[----:B------:R-:W-:Y:S02]  /*51e0*/  IMAD.MOV.U32 R173, RZ, RZ, R130 ;  /* 0x000000ffffad7224 */ /* 0x000fe400078e0082 */
[----:B------:R-:W-:Y:S01]  /*51f0*/  HMMA.16816.F32.BF16 R140, R8, R24, R108 ;  /* 0x00000018088c723c */ /* 0x000fe2000004186c */
[----:B------:R-:W-:-:S02]  /*5200*/  IMAD.MOV.U32 R169, RZ, RZ, R116 ;  /* 0x000000ffffa97224 */ /* 0x000fc400078e0074 */
[----:B------:R-:W-:Y:S02]  /*5210*/  IMAD.MOV.U32 R129, RZ, RZ, R147 ;  /* 0x000000ffff817224 */ /* 0x000fe400078e0093 */
[----:B------:R-:W-:-:S03]  /*5220*/  IMAD.MOV.U32 R130, RZ, RZ, R146 ;  /* 0x000000ffff827224 */ /* 0x000fc600078e0092 */
[C---:B------:R-:W-:Y:S01]  /*5230*/  HMMA.16816.F32.BF16 R148, R8.reuse, R26, R104 ;  /* 0x0000001a0894723c */ /* 0x040fe20000041868 */
[----:B-1----:R-:W-:Y:S02]  /*5240*/  FFMA.FTZ R3, R186, c[0x0][0x2d0], -R6 ;  /* 0x0000b400ba037a23 */ /* 0x002fe40000010806 */
[----:B------:R-:W-:Y:S02]  /*5250*/  IMAD.MOV.U32 R186, RZ, RZ, R187 ;  /* 0x000000ffffba7224 */ /* 0x000fe400078e00bb */
[----:B------:R-:W-:Y:S01]  /*5260*/  IMAD.MOV.U32 R187, RZ, RZ, R184 ;  /* 0x000000ffffbb7224 */ /* 0x000fe200078e00b8 */
[----:B------:R-:W-:Y:S02]  /*5270*/  MOV R184, R171 ;  /* 0x000000ab00b87202 */ /* 0x000fe40000000f00 */
[----:B------:R-:W-:Y:S01]  /*5280*/  HMMA.16816.F32.BF16 R92, R8, R16, R92 ;  /* 0x00000010085c723c */ /* 0x000fe2000004185c */
[----:B------:R-:W-:Y:S01]  /*5290*/  IMAD.MOV.U32 R171, RZ, RZ, R173 ;  /* 0x000000ffffab7224 */ /* 0x000fe200078e00ad */
[----:B------:R-:W-:Y:S01]  /*52a0*/  MOV R116, R237 ;  /* 0x000000ed00747202 */ /* 0x000fe20000000f00 */
[----:B------:R-:W-:-:S05]  /*52b0*/  IMAD.MOV.U32 R173, RZ, RZ, R168 ;  /* 0x000000ffffad7224 */ /* 0x000fca00078e00a8 */
[----:B------:R-:W-:Y:S01]  /*52c0*/  HMMA.16816.F32.BF16 R88, R8, R18, R88 ;  /* 0x000000120858723c */ /* 0x000fe20000041858 */
[----:B------:R-:W-:Y:S01]  /*52d0*/  IMAD.MOV.U32 R128, RZ, RZ, R144 ;  /* 0x000000ffff807224 */ /* 0x000fe200078e0090 */
[----:B------:R-:W-:-:S06]  /*52e0*/  MOV R168, R169 ;  /* 0x000000a900a87202 */ /* 0x000fcc0000000f00 */
[----:B------:R-:W-:Y:S01]  /*52f0*/  HMMA.16816.F32.BF16 R84, R8, R12, R84 ;  /* 0x0000000c0854723c */ /* 0x000fe20000041854 */
[----:B------:R-:W-:-:S07]  /*5300*/  IMAD.MOV.U32 R169, RZ, RZ, R129 ;  /* 0x000000ffffa97224 */ /* 0x000fce00078e0081 */
[----:B------:R-:W-:Y:S01]  /*5310*/  HMMA.16816.F32.BF16 R64, R8, R14, R64 ;  /* 0x0000000e0840723c */ /* 0x000fe20000041840 */
[----:B------:R-:W-:Y:S01]  /*5320*/  IMAD.MOV.U32 R129, RZ, RZ, R131 ;  /* 0x000000ffff817224 */ /* 0x000fe200078e0083 */
[----:B------:R-:W-:Y:S01]  /*5330*/  MOV R174, R187 ;  /* 0x000000bb00ae7202 */ /* 0x000fe20000000f00 */
[----:B------:R-:W-:Y:S01]  /*5340*/  IMAD.MOV.U32 R175, RZ, RZ, R184 ;  /* 0x000000ffffaf7224 */ /* 0x000fe200078e00b8 */
[----:B------:R4:W5:Y:S03]  /*5350*/  LDL.LU R237, [R1+0x70] ;  /* 0x0000700001ed7983 */ /* 0x0009660000300800 */
[----:B------:R-:W-:Y:S02]  /*5360*/  F2FP.BF16.PACK_AB R8, R114, R133 ;  /* 0x000000857208723e */ /* 0x000fe400000010ff */
[----:B--2---:R-:W-:Y:S02]  /*5370*/  F2FP.BF16.PACK_AB R9, R68, R61 ;  /* 0x0000003d4409723e */ /* 0x004fe400000010ff */
[----:B------:R-:W-:-:S02]  /*5380*/  F2FP.BF16.PACK_AB R10, R103, R101 ;  /* 0x00000065670a723e */ /* 0x000fc400000010ff */
[----:B---3--:R-:W-:Y:S02]  /*5390*/  F2FP.BF16.PACK_AB R11, R62, R63 ;  /* 0x0000003f3e0b723e */ /* 0x008fe400000010ff */
[----:B------:R-:W-:Y:S01]  /*53a0*/  MOV R131, R130 ;  /* 0x0000008200837202 */ /* 0x000fe20000000f00 */
[----:B------:R-:W-:Y:S02]  /*53b0*/  IMAD.MOV.U32 R130, RZ, RZ, R128 ;  /* 0x000000ffff827224 */ /* 0x000fe400078e0080 */
[----:B------:R-:W-:Y:S02]  /*53c0*/  IMAD.MOV.U32 R128, RZ, RZ, R116 ;  /* 0x000000ffff807224 */ /* 0x000fe400078e0074 */
[----:B------:R-:W-:Y:S01]  /*53d0*/  HMMA.16816.F32.BF16 R144, R8, R24, R56 ;  /* 0x000000180890723c */ /* 0x000fe20000041838 */
[----:B------:R1:W-:Y:S01]  /*53e0*/  MUFU.EX2 R57, R3 ;  /* 0x0000000300397308 */ /* 0x0003e20000000800 */
[----:B------:R-:W-:Y:S01]  /*53f0*/  MOV R116, R159 ;  /* 0x0000009f00747202 */ /* 0x000fe20000000f00 */
[----:B------:R-:W-:Y:S01]  /*5400*/  IMAD.MOV.U32 R159, RZ, RZ, R158 ;  /* 0x000000ffff9f7224 */ /* 0x000fe200078e009e */
[----:B------:R-:W-:Y:S01]  /*5410*/  MOV R221, R173 ;  /* 0x000000ad00dd7202 */ /* 0x000fe20000000f00 */
[----:B------:R-:W-:-:S02]  /*5420*/  IMAD.MOV.U32 R158, RZ, RZ, R236 ;  /* 0x000000ffff9e7224 */ /* 0x000fc400078e00ec */
[----:B------:R-:W-:Y:S01]  /*5430*/  IMAD.MOV.U32 R185, RZ, RZ, R171 ;  /* 0x000000ffffb97224 */ /* 0x000fe200078e00ab */
[----:B------:R-:W-:Y:S01]  /*5440*/  MOV R184, R129 ;  /* 0x0000008100b87202 */ /* 0x000fe20000000f00 */
[----:B------:R-:W-:Y:S01]  /*5450*/  IMAD.MOV.U32 R187, RZ, RZ, R169 ;  /* 0x000000ffffbb7224 */ /* 0x000fe200078e00a9 */
[----:B------:R-:W-:Y:S01]  /*5460*/  HMMA.16816.F32.BF16 R52, R8, R26, R52 ;  /* 0x0000001a0834723c */ /* 0x000fe20000041834 */
[----:B-1----:R-:W-:-:S07]  /*5470*/  FFMA.FTZ R3, R186, c[0x0][0x2d0], -R6 ;  /* 0x0000b400ba037a23 */ /* 0x002fce0000010806 */
[----:B------:R-:W-:Y:S01]  /*5480*/  HMMA.16816.F32.BF16 R48, R8, R12, R48 ;  /* 0x0000000c0830723c */ /* 0x000fe20000041830 */
[----:B------:R-:W-:Y:S01]  /*5490*/  IMAD.MOV.U32 R186, RZ, RZ, R168 ;  /* 0x000000ffffba7224 */ /* 0x000fe200078e00a8 */
[----:B------:R-:W1:Y:S01]  /*54a0*/  MUFU.EX2 R24, R4 ;  /* 0x0000000400187308 */ /* 0x000e620000000800 */
[----:B------:R-:W-:Y:S01]  /*54b0*/  IMAD.MOV.U32 R171, RZ, RZ, R131 ;  /* 0x000000ffffab7224 */ /* 0x000fe200078e0083 */
[----:B------:R-:W-:Y:S01]  /*54c0*/  MOV R168, R128 ;  /* 0x0000008000a87202 */ /* 0x000fe20000000f00 */
[----:B------:R-:W-:Y:S01]  /*54d0*/  IMAD.MOV.U32 R173, RZ, RZ, R130 ;  /* 0x000000ffffad7224 */ /* 0x000fe200078e0082 */
[----:B------:R-:W-:Y:S01]  /*54e0*/  MOV R131, R158 ;  /* 0x0000009e00837202 */ /* 0x000fe20000000f00 */
[----:B------:R4:W5:Y:S03]  /*54f0*/  LDL.LU R236, [R1+0x6c] ;  /* 0x00006c0001ec7983 */ /* 0x0009660000300800 */
[----:B------:R2:W-:Y:S01]  /*5500*/  MUFU.EX2 R56, R3 ;  /* 0x0000000300387308 */ /* 0x0005e20000000800 */
[----:B------:R-:W-:-:S02]  /*5510*/  IMAD.MOV.U32 R129, RZ, RZ, R159 ;  /* 0x000000ffff817224 */ /* 0x000fc400078e009f */
[----:B------:R-:W-:Y:S02]  /*5520*/  IMAD.MOV.U32 R130, RZ, RZ, R157 ;  /* 0x000000ffff827224 */ /* 0x000fe400078e009d */
[----:B------:R-:W-:Y:S02]  /*5530*/  IMAD.MOV.U32 R128, RZ, RZ, R156 ;  /* 0x000000ffff807224 */ /* 0x000fe400078e009c */
[----:B------:R-:W-:Y:S01]  /*5540*/  HMMA.16816.F32.BF16 R156, R8, R20, R44 ;  /* 0x00000014089c723c */ /* 0x000fe2000004182c */
[----:B------:R-:W-:Y:S02]  /*5550*/  IMAD.MOV.U32 R169, RZ, RZ, R116 ;  /* 0x000000ffffa97224 */ /* 0x000fe400078e0074 */
[----:B--2---:R-:W-:Y:S02]  /*5560*/  FFMA.FTZ R3, R174, c[0x0][0x2d0], -R6 ;  /* 0x0000b400ae037a23 */ /* 0x004fe40000010806 */
        /* <DEDUP_REMOVED lines=12> */
[----:B------:R-:W-:Y:S01]  /*5630*/  IMAD.MOV.U32 R169, RZ, RZ, R129 ;  /* 0x000000ffffa97224 */ /* 0x000fe200078e0081 */
[----:B------:R-:W-:Y:S01]  /*5640*/  MOV R129, R131 ;  /* 0x0000008300817202 */ /* 0x000fe20000000f00 */
[----:B--2---:R-:W-:Y:S01]  /*5650*/  FFMA.FTZ R3, R174, c[0x0][0x2d0], -R5 ;  /* 0x0000b400ae037a23 */ /* 0x004fe20000010805 */
[----:B------:R-:W-:Y:S01]  /*5660*/  HMMA.16816.F32.BF16 R40, R8, R22, R40 ;  /* 0x000000160828723c */ /* 0x000fe20000041828 */
[----:B------:R-:W-:Y:S01]  /*5670*/  IMAD.MOV.U32 R174, RZ, RZ, R175 ;  /* 0x000000ffffae7224 */ /* 0x000fe200078e00af */
[----:B------:R4:W5:Y:S01]  /*5680*/  LDL.LU R235, [R1+0x68] ;  /* 0x0000680001eb7983 */ /* 0x0009620000300800 */
        /* <DEDUP_REMOVED lines=8> */
[----:B------:R-:W-:Y:S01]  /*5710*/  MOV R128, R116 ;  /* 0x0000007400807202 */ /* 0x000fe20000000f00 */
        /* <DEDUP_REMOVED lines=19> */
[----:B------:R-:W-:Y:S01]  /*5850*/  HMMA.16816.F32.BF16 R28, R8, R14, R28 ;  /* 0x0000000e081c723c */ /* 0x000fe2000004181c */
[----:B------:R-:W-:Y:S01]  /*5860*/  IMAD.MOV.U32 R186, RZ, RZ, R168 ;  /* 0x000000ffffba7224 */ /* 0x000fe200078e00a8 */
[----:B------:R4:W5:Y:S01]  /*5870*/  LDL.LU R234, [R1+0x64] ;  /* 0x0000640001ea7983 */ /* 0x0009620000300800 */
[----:B------:R-:W-:-:S02]  /*5880*/  IMAD.MOV.U32 R227, RZ, RZ, R185 ;  /* 0x000000ffffe37224 */ /* 0x000fc400078e00b9 */
[----:B--2---:R-:W-:Y:S02]  /*5890*/  FFMA.FTZ R3, R174, c[0x0][0x2d0], -R5 ;  /* 0x0000b400ae037a23 */ /* 0x004fe40000010805 */
[----:B------:R-:W-:Y:S01]  /*58a0*/  IMAD.MOV.U32 R168, RZ, RZ, R128 ;  /* 0x000000ffffa87224 */ /* 0x000fe200078e0080 */
[----:B------:R-:W-:Y:S01]  /*58b0*/  MOV R128, R152 ;  /* 0x0000009800807202 */ /* 0x000fe20000000f00 */
        /* <DEDUP_REMOVED lines=17> */
[----:B------:R-:W-:Y:S02]  /*59d0*/  IMAD.MOV.U32 R169, RZ, RZ, R116 ;  /* 0x000000ffffa97224 */ /* 0x000fe400078e0074 */
[----:B--2---:R-:W-:Y:S01]  /*59e0*/  FFMA.FTZ R3, R224, c[0x0][0x2d0], -R5 ;  /* 0x0000b400e0037a23 */ /* 0x004fe20000010805 */
[----:B------:R-:W-:Y:S01]  /*59f0*/  MOV R224, R187 ;  /* 0x000000bb00e07202 */ /* 0x000fe20000000f00 */
[----:B------:R-:W-:Y:S02]  /*5a00*/  IMAD.MOV.U32 R120, RZ, RZ, R125 ;  /* 0x000000ffff787224 */ /* 0x000fe400078e007d */
[----:B------:R-:W-:Y:S01]  /*5a10*/  IMAD.MOV.U32 R174, RZ, RZ, R128 ;  /* 0x000000ffffae7224 */ /* 0x000fe200078e0080 */
[----:B------:R2:W-:Y:S01]  /*5a20*/  MUFU.EX2 R26, R3 ;  /* 0x00000003001a7308 */ /* 0x0005e20000000800 */
[----:B------:R-:W-:Y:S02]  /*5a30*/  IMAD.MOV.U32 R116, RZ, RZ, R153 ;  /* 0x000000ffff747224 */ /* 0x000fe400078e0099 */
[----:B------:R-:W-:-:S02]  /*5a40*/  IMAD.MOV.U32 R78, RZ, RZ, R246 ;  /* 0x000000ffff4e7224 */ /* 0x000fc400078e00f6 */
[----:B------:R-:W-:Y:S02]  /*5a50*/  IMAD.MOV.U32 R73, RZ, RZ, R175 ;  /* 0x000000ffff497224 */ /* 0x000fe400078e00af */
[----:B------:R-:W-:Y:S02]  /*5a60*/  IMAD.MOV.U32 R75, RZ, RZ, R186 ;  /* 0x000000ffff4b7224 */ /* 0x000fe400078e00ba */
[----:B------:R-:W-:Y:S02]  /*5a70*/  IMAD.MOV.U32 R128, RZ, RZ, R123 ;  /* 0x000000ffff807224 */ /* 0x000fe400078e007b */
[----:B------:R-:W-:Y:S02]  /*5a80*/  IMAD.MOV.U32 R246, RZ, RZ, R221 ;  /* 0x000000fffff67224 */ /* 0x000fe400078e00dd */
[----:B------:R-:W-:Y:S01]  /*5a90*/  IMAD.MOV.U32 R227, RZ, RZ, R184 ;  /* 0x000000ffffe37224 */ /* 0x000fe200078e00b8 */
[----:B------:R-:W-:Y:S01]  /*5aa0*/  MOV R185, R131 ;  /* 0x0000008300b97202 */ /* 0x000fe20000000f00 */
[----:B------:R-:W-:-:S02]  /*5ab0*/  IMAD.MOV.U32 R221, RZ, RZ, R129 ;  /* 0x000000ffffdd7224 */ /* 0x000fc400078e0081 */
[----:B--2---:R-:W-:Y:S01]  /*5ac0*/  FFMA.FTZ R3, R77, c[0x0][0x2d0], -R5 ;  /* 0x0000b4004d037a23 */ /* 0x004fe20000010805 */
[----:B------:R-:W-:Y:S01]  /*5ad0*/  MOV R125, R232 ;  /* 0x000000e8007d7202 */ /* 0x000fe20000000f00 */
[----:B------:R-:W-:Y:S01]  /*5ae0*/  IMAD.MOV.U32 R129, RZ, RZ, R120 ;  /* 0x000000ffff817224 */ /* 0x000fe200078e0078 */
[----:B------:R-:W-:Y:S01]  /*5af0*/  MOV R245, R116 ;  /* 0x0000007400f57202 */ /* 0x000fe20000000f00 */
[----:B------:R-:W-:Y:S01]  /*5b00*/  IMAD.MOV.U32 R131, RZ, RZ, R121 ;  /* 0x000000ffff837224 */ /* 0x000fe200078e0079 */
[----:B------:R2:W-:Y:S01]  /*5b10*/  MUFU.EX2 R25, R3 ;  /* 0x0000000300197308 */ /* 0x0005e20000000800 */
[----:B------:R-:W-:Y:S01]  /*5b20*/  FFMA.FTZ R5, R79, c[0x0][0x2d0], -R7 ;  /* 0x0000b4004f057a23 */ /* 0x000fe20000010807 */
[----:B------:R-:W-:Y:S01]  /*5b30*/  MOV R77, R128 ;  /* 0x00000080004d7202 */ /* 0x000fe20000000f00 */
[--C-:B------:R-:W-:Y:S02]  /*5b40*/  FFMA.FTZ R6, R73, c[0x0][0x2d0], -R0.reuse ;  /* 0x0000b40049067a23 */ /* 0x100fe40000010800 */
[--C-:B------:R-:W-:Y:S01]  /*5b50*/  FFMA.FTZ R12, R74, c[0x0][0x2d0], -R0.reuse ;  /* 0x0000b4004a0c7a23 */ /* 0x100fe20000010800 */
[----:B------:R-:W-:Y:S01]  /*5b60*/  MOV R171, R130 ;  /* 0x0000008200ab7202 */ /* 0x000fe20000000f00 */
[----:B------:R-:W-:-:S02]  /*5b70*/  FFMA.FTZ R4, R75, c[0x0][0x2d0], -R0 ;  /* 0x0000b4004b047a23 */ /* 0x000fc40000010800 */
[----:B------:R-:W-:Y:S01]  /*5b80*/  FADD.FTZ R20, R177, R176 ;  /* 0x000000b0b1147221 */ /* 0x000fe20000010000 */
[----:B------:R-:W-:Y:S01]  /*5b90*/  HMMA.16816.F32.BF16 R36, R8, R18, R36 ;  /* 0x000000120824723c */ /* 0x000fe20000041824 */
[----:B------:R-:W-:Y:S02]  /*5ba0*/  FFMA.FTZ R13, R224, c[0x0][0x2d0], -R0 ;  /* 0x0000b400e00d7a23 */ /* 0x000fe40000010800 */
[----:B------:R-:W-:Y:S02]  /*5bb0*/  FADD.FTZ R21, R183, R182 ;  /* 0x000000b6b7157221 */ /* 0x000fe40000010000 */
[----:B------:R-:W-:Y:S01]  /*5bc0*/  FADD.FTZ R22, R179, R178 ;  /* 0x000000b2b3167221 */ /* 0x000fe20000010000 */
[----:B------:R-:W-:Y:S01]  /*5bd0*/  MOV R187, R168 ;  /* 0x000000a800bb7202 */ /* 0x000fe20000000f00 */
[----:B------:R-:W-:Y:S01]  /*5be0*/  FADD.FTZ R0, R246, R227 ;  /* 0x000000e3f6007221 */ /* 0x000fe20000010000 */
[----:B------:R4:W5:Y:S01]  /*5bf0*/  LDL.LU R232, [R1+0x5c] ;  /* 0x00005c0001e87983 */ /* 0x0009620000300800 */
[----:B------:R-:W-:-:S02]  /*5c00*/  IMAD.MOV.U32 R116, RZ, RZ, R139 ;  /* 0x000000ffff747224 */ /* 0x000fc400078e008b */
[----:B--2---:R-:W-:Y:S01]  /*5c10*/  FFMA.FTZ R3, R78, c[0x0][0x2d0], -R7 ;  /* 0x0000b4004e037a23 */ /* 0x004fe20000010807 */
[----:B------:R-:W-:Y:S01]  /*5c20*/  MOV R246, R129 ;  /* 0x0000008100f67202 */ /* 0x000fe20000000f00 */
[----:B------:R-:W-:Y:S01]  /*5c30*/  IMAD.MOV.U32 R130, RZ, RZ, R154 ;  /* 0x000000ffff827224 */ /* 0x000fe200078e009a */
[----:B------:R2:W-:Y:S01]  /*5c40*/  MUFU.EX2 R15, R5 ;  /* 0x00000005000f7308 */ /* 0x0005e20000000800 */
[----:B------:R-:W-:Y:S02]  /*5c50*/  IMAD.MOV.U32 R73, RZ, RZ, R119 ;  /* 0x000000ffff497224 */ /* 0x000fe400078e0077 */
[----:B------:R-:W-:Y:S01]  /*5c60*/  IMAD.MOV.U32 R79, RZ, RZ, R117 ;  /* 0x000000ffff4f7224 */ /* 0x000fe200078e0075 */
[----:B------:R-:W-:Y:S01]  /*5c70*/  MOV R75, R126 ;  /* 0x0000007e004b7202 */ /* 0x000fe20000000f00 */
[----:B------:R-:W-:Y:S01]  /*5c80*/  IMAD.MOV.U32 R227, RZ, RZ, R131 ;  /* 0x000000ffffe37224 */ /* 0x000fe200078e0083 */
[----:B------:R-:W3:Y:S01]  /*5c90*/  LDSM.16.MT88.4 R152, [R228+0x3100] ;  /* 0x00310000e498783b */ /* 0x000ee20000004200 */
[----:B------:R-:W-:Y:S01]  /*5ca0*/  IMAD.MOV.U32 R78, RZ, RZ, R116 ;  /* 0x000000ffff4e7224 */ /* 0x000fe200078e0074 */
[----:B------:R1:W-:Y:S01]  /*5cb0*/  MUFU.EX2 R11, R4 ;  /* 0x00000004000b7308 */ /* 0x0003e20000000800 */
[----:B------:R-:W-:Y:S01]  /*5cc0*/  IMAD.MOV.U32 R175, RZ, RZ, R130 ;  /* 0x000000ffffaf7224 */ /* 0x000fe200078e0082 */
[----:B------:R-:W-:Y:S01]  /*5cd0*/  MOV R130, R122 ;  /* 0x0000007a00827202 */ /* 0x000fe20000000f00 */
[----:B------:R-:W-:Y:S01]  /*5ce0*/  FFMA.FTZ R7, R72, c[0x0][0x2d0], -R7 ;  /* 0x0000b40048077a23 */ /* 0x000fe20000010807 */
[----:B------:R-:W-:Y:S01]  /*5cf0*/  MOV R72, R118 ;  /* 0x0000007600487202 */ /* 0x000fe20000000f00 */
[----:B------:R-:W-:Y:S01]  /*5d00*/  IMAD.MOV.U32 R74, RZ, RZ, R127 ;  /* 0x000000ffff4a7224 */ /* 0x000fe200078e007f */
[----:B------:R-:W-:Y:S01]  /*5d10*/  LDSM.16.MT88.4 R120, [R229+0x3100] ;  /* 0x00310000e578783b */ /* 0x000fe20000004200 */
[----:B--2---:R-:W-:Y:S01]  /*5d20*/  FADD.FTZ R5, R125, R0 ;  /* 0x000000007d057221 */ /* 0x004fe20000010000 */
[----:B------:R2:W-:Y:S01]  /*5d30*/  MUFU.EX2 R23, R3 ;  /* 0x0000000300177308 */ /* 0x0005e20000000800 */
[----:B------:R-:W-:Y:S01]  /*5d40*/  FADD.FTZ R0, R227, R22 ;  /* 0x00000016e3007221 */ /* 0x000fe20000010000 */
[----:B------:R-:W-:Y:S01]  /*5d50*/  LDSM.16.MT88.4 R16, [R230+0x3100] ;  /* 0x00310000e610783b */ /* 0x000fe20000004200 */
[----:B------:R-:W-:-:S02]  /*5d60*/  FADD.FTZ R5, R246, R5 ;  /* 0x00000005f6057221 */ /* 0x000fc40000010000 */
[----:B------:R-:W-:Y:S01]  /*5d70*/  IMAD.MOV.U32 R186, RZ, RZ, R169 ;  /* 0x000000ffffba7224 */ /* 0x000fe200078e00a9 */
[----:B------:R4:W5:Y:S01]  /*5d80*/  LDL.LU R139, [R1+0x58] ;  /* 0x00005800018b7983 */ /* 0x0009620000300800 */
[----:B-1----:R-:W-:Y:S01]  /*5d90*/  FADD.FTZ R4, R77, R20 ;  /* 0x000000144d047221 */ /* 0x002fe20000010000 */
[----:B------:R1:W1:Y:S01]  /*5da0*/  MUFU.EX2 R9, R6 ;  /* 0x0000000600097308 */ /* 0x0002620000000800 */
[----:B------:R-:W-:Y:S01]  /*5db0*/  IMAD.MOV.U32 R77, RZ, RZ, R78 ;  /* 0x000000ffff4d7224 */ /* 0x000fe200078e004e */
[----:B------:R-:W-:Y:S01]  /*5dc0*/  MOV R78, R79 ;  /* 0x0000004f004e7202 */ /* 0x000fe20000000f00 */
[----:B------:R-:W-:Y:S02]  /*5dd0*/  FADD.FTZ R4, R185, R4 ;  /* 0x00000004b9047221 */ /* 0x000fe40000010000 */
[----:B--2---:R-:W-:Y:S02]  /*5de0*/  FADD.FTZ R3, R73, R21 ;  /* 0x0000001549037221 */ /* 0x004fe40000010000 */
[----:B------:R-:W-:-:S02]  /*5df0*/  IMAD.MOV.U32 R224, RZ, RZ, R130 ;  /* 0x000000ffffe07224 */ /* 0x000fc400078e0082 */
[----:B------:R-:W-:Y:S02]  /*5e00*/  IMAD.MOV.U32 R79, RZ, RZ, R72 ;  /* 0x000000ffff4f7224 */ /* 0x000fe400078e0048 */
[----:B-1----:R-:W-:Y:S02]  /*5e10*/  FADD.FTZ R6, R187, R3 ;  /* 0x00000003bb067221 */ /* 0x002fe40000010000 */
[----:B------:R-:W-:Y:S02]  /*5e20*/  FADD.FTZ R3, R173, R0 ;  /* 0x00000000ad037221 */ /* 0x000fe40000010000 */
[----:B------:R-:W-:Y:S01]  /*5e30*/  FADD.FTZ R0, R76, R5 ;  /* 0x000000054c007221 */ /* 0x000fe20000010000 */
[----:B------:R-:W-:Y:S01]  /*5e40*/  MOV R73, R75 ;  /* 0x0000004b00497202 */ /* 0x000fe20000000f00 */
[----:B------:R-:W-:Y:S02]  /*5e50*/  FADD.FTZ R5, R180, R4 ;  /* 0x00000004b4057221 */ /* 0x000fe40000010000 */
[----:B------:R-:W-:-:S02]  /*5e60*/  IMAD.MOV.U32 R72, RZ, RZ, R74 ;  /* 0x000000ffff487224 */ /* 0x000fc400078e004a */
[----:B------:R-:W-:Y:S02]  /*5e70*/  FADD.FTZ R4, R77, R6 ;  /* 0x000000064d047221 */ /* 0x000fe40000010000 */
[----:B------:R-:W-:Y:S01]  /*5e80*/  FADD.FTZ R3, R78, R3 ;  /* 0x000000034e037221 */ /* 0x000fe20000010000 */
[----:B------:R1:W-:Y:S01]  /*5e90*/  MUFU.EX2 R14, R7 ;  /* 0x00000007000e7308 */ /* 0x0003e20000000800 */
[----:B------:R-:W-:Y:S02]  /*5ea0*/  IMAD.MOV.U32 R74, RZ, RZ, R224 ;  /* 0x000000ffff4a7224 */ /* 0x000fe400078e00e0 */
[----:B------:R-:W-:Y:S01]  /*5eb0*/  FADD.FTZ R0, R79, R0 ;  /* 0x000000004f007221 */ /* 0x000fe20000010000 */
[----:B------:R-:W-:Y:S01]  /*5ec0*/  MOV R224, R174 ;  /* 0x000000ae00e07202 */ /* 0x000fe20000000f00 */
[----:B------:R-:W-:Y:S02]  /*5ed0*/  FADD.FTZ R8, R181, R5 ;  /* 0x00000005b5087221 */ /* 0x000fe40000010000 */
[----:B------:R-:W-:-:S02]  /*5ee0*/  IMAD.MOV.U32 R75, RZ, RZ, R245 ;  /* 0x000000ffff4b7224 */ /* 0x000fc400078e00f5 */
[----:B------:R-:W-:Y:S02]  /*5ef0*/  FADD.FTZ R6, R73, R3 ;  /* 0x0000000349067221 */ /* 0x000fe40000010000 */
[----:B------:R-:W-:Y:S02]  /*5f00*/  IMAD.MOV.U32 R184, RZ, RZ, R171 ;  /* 0x000000ffffb87224 */ /* 0x000fe400078e00ab */
[----:B------:R-:W-:Y:S02]  /*5f10*/  IMAD.MOV.U32 R227, RZ, RZ, R175 ;  /* 0x000000ffffe37224 */ /* 0x000fe400078e00af */
[----:B-1----:R-:W-:Y:S02]  /*5f20*/  FADD.FTZ R7, R72, R4 ;  /* 0x0000000448077221 */ /* 0x002fe40000010000 */
[----:B------:R-:W-:Y:S01]  /*5f30*/  FADD.FTZ R5, R74, R0 ;  /* 0x000000004a057221 */ /* 0x000fe20000010000 */
[----:B------:R-:W-:Y:S01]  /*5f40*/  MOV R245, R186 ;  /* 0x000000ba00f57202 */ /* 0x000fe20000000f00 */
[----:B------:R-:W-:Y:S01]  /*5f50*/  FADD.FTZ R4, R250, R8 ;  /* 0x00000008fa047221 */ /* 0x000fe20000010000 */
[----:B------:R-:W1:Y:S01]  /*5f60*/  MUFU.EX2 R10, R12 ;  /* 0x0000000c000a7308 */ /* 0x000e620000000800 */
[----:B------:R-:W-:Y:S01]  /*5f70*/  IMAD.MOV.U32 R246, RZ, RZ, R221 ;  /* 0x000000fffff67224 */ /* 0x000fe200078e00dd */
[----:B------:R-:W2:Y:S01]  /*5f80*/  LDSM.16.MT88.4 R168, [R231+0x3100] ;  /* 0x00310000e7a8783b */ /* 0x000ea20000004200 */
[----:B------:R-:W-:-:S02]  /*5f90*/  FADD.FTZ R3, R75, R7 ;  /* 0x000000074b037221 */ /* 0x000fc40000010000 */
[----:B------:R-:W-:Y:S02]  /*5fa0*/  FADD.FTZ R0, R224, R6 ;  /* 0x00000006e0007221 */ /* 0x000fe40000010000 */
[----:B------:R-:W-:Y:S02]  /*5fb0*/  IMAD.MOV.U32 R221, RZ, RZ, R184 ;  /* 0x000000ffffdd7224 */ /* 0x000fe400078e00b8 */
        /* <DEDUP_REMOVED lines=64> */
[----:B------:R-:W1:Y:S01]  /*63c0*/  MUFU.EX2 R13, R13 ;  /* 0x0000000d000d7308 */ /* 0x000e620000000800 */
        /* <DEDUP_REMOVED lines=9> */
[----:B-1----:R-:W-:Y:S02]  /*6460*/  FADD.FTZ R0, R10, R4 ;  /* 0x000000040a007221 */ /* 0x002fe40000010000 */
        /* <DEDUP_REMOVED lines=10> */
[----:B------:R4:W-:Y:S04]  /*6510*/  STL [R1+0x4], R6 ;  /* 0x0000040601007387 */ /* 0x0009e80000100800 */
[----:B------:R4:W-:Y:S04]  /*6520*/  STL [R1], R4 ;  /* 0x0000000401007387 */ /* 0x0009e80000100800 */
        /* <DEDUP_REMOVED lines=10> */
[C---:B---3--:R-:W-:Y:S08]  /*65d0*/  HMMA.16816.F32.BF16 R140, R128.reuse, R152, R140 ;  /* 0x00000098808c723c */ /* 0x048ff0000004188c */
[C---:B------:R-:W-:Y:S08]  /*65e0*/  HMMA.16816.F32.BF16 R148, R128.reuse, R154, R148 ;  /* 0x0000009a8094723c */ /* 0x040ff00000041894 */
[C---:B--2---:R-:W-:Y:S08]  /*65f0*/  HMMA.16816.F32.BF16 R160, R128.reuse, R168, R160 ;  /* 0x000000a880a0723c */ /* 0x044ff000000418a0 */
        /* <DEDUP_REMOVED lines=14> */
[----:B----4-:R-:W2:Y:S01]  /*66e0*/  LDL.LU R221, [R1+0x38] ;  /* 0x0000380001dd7983 */ /* 0x010ea20000300800 */
        /* <DEDUP_REMOVED lines=16> */
.L_x_738:
[----:B------:R-:W2:Y:S01]  /*67f0*/  LDL.64 R72, [R1+0x20] ;  /* 0x0000200001487983 */ /* 0x000ea20000100a00 */
[----:B------:R-:W-:Y:S04]  /*6800*/  DEPBAR.LE SB0, 0x0 ;  /* 0x000080000000791a */ /* 0x000fe80000000000 */
[----:B------:R-:W-:Y:S01]  /*6810*/  SHF.R.S32.HI R2, RZ, 0x1f, R246 ;  /* 0x0000001fff027819 */ /* 0x000fe200000114f6 */
[----:B------:R-:W-:Y:S01]  /*6820*/  BAR.SYNC.DEFER_BLOCKING 0x0 ;  /* 0x0000000000007b1d */ /* 0x000fe20000010000 */
[----:B------:R-:W-:Y:S01]  /*6830*/  IMAD.WIDE.U32 R84, R246, c[0x0][0x208], RZ ;  /* 0x00008200f6547a25 */ /* 0x000fe200078e00ff */
[----:B------:R-:W-:Y:S03]  /*6840*/  MOV R247, c[0x0][0x1e0] ;  /* 0x0000780000f77a02 */ /* 0x000fe60000000f00 */
[----:B------:R-:W-:Y:S04]  /*6850*/  IMAD R2, R2, c[0x0][0x208], RZ ;  /* 0x0000820002027a24 */ /* 0x000fe800078e02ff */
[----:B------:R-:W-:Y:S05]  /*6860*/  IMAD R2, R246, c[0x0][0x20c], R2 ;  /* 0x00008300f6027a24 */ /* 0x000fea00078e0202 */
[----:B------:R-:W-:Y:S05]  /*6870*/  IADD3 R2, R85, R2, RZ ;  /* 0x0000000255027210 */ /* 0x000fea0007ffe0ff */
[----:B------:R-:W-:Y:S01]  /*6880*/  IMAD R2, R2, 0x70, RZ ;  /* 0x0000007002027824 */ /* 0x000fe200078e02ff */
[----:B-----5:R-:W-:Y:S08]  /*6890*/  LDSM.16.M88.4 R112, [R234+0x7100] ;  /* 0x00710000ea70783b */ /* 0x020ff00000000200 */
[----:B------:R-:W3:Y:S08]  /*68a0*/  LDSM.16.M88.4 R16, [R139+0x3900] ;  /* 0x003900008b10783b */ /* 0x000ef00000000200 */
[----:B------:R-:W4:Y:S08]  /*68b0*/  LDSM.16.M88.4 R108, [R234+0x9100] ;  /* 0x00910000ea6c783b */ /* 0x000f300000000200 */
[----:B------:R-:W1:Y:S08]  /*68c0*/  LDSM.16.M88.4 R32, [R139+0x4100] ;  /* 0x004100008b20783b */ /* 0x000e700000000200 */
[----:B------:R-:W1:Y:S08]  /*68d0*/  LDSM.16.M88.4 R48, [R139+0x4900] ;  /* 0x004900008b30783b */ /* 0x000e700000000200 */
[----:B------:R-:W1:Y:S02]  /*68e0*/  LDSM.16.M88.4 R64, [R139+0x5100] ;  /* 0x005100008b40783b */ /* 0x000e640000000200 */
[-C--:B-1-3--:R-:W-:Y:S06]  /*68f0*/  HMMA.16816.F32.BF16 R4, R112, R16.reuse, RZ ;  /* 0x000000107004723c */ /* 0x08afec00000418ff */
[----:B------:R-:W1:Y:S02]  /*6900*/  LDSM.16.M88.4 R80, [R139+0x5900] ;  /* 0x005900008b50783b */ /* 0x000e640000000200 */
[C---:B----4-:R-:W-:Y:S06]  /*6910*/  HMMA.16816.F32.BF16 R8, R108.reuse, R16, RZ ;  /* 0x000000106c08723c */ /* 0x050fec00000418ff */
[----:B------:R-:W3:Y:S02]  /*6920*/  LDSM.16.M88.4 R96, [R139+0x6100] ;  /* 0x006100008b60783b */ /* 0x000ee40000000200 */
[-C--:B------:R-:W-:Y:S06]  /*6930*/  HMMA.16816.F32.BF16 R12, R108, R18.reuse, RZ ;  /* 0x000000126c0c723c */ /* 0x080fec00000418ff */
[----:B------:R-:W4:Y:S02]  /*6940*/  LDSM.16.M88.4 R188, [R139+0x6900] ;  /* 0x006900008bbc783b */ /* 0x000f240000000200 */
[C---:B------:R-:W-:Y:S06]  /*6950*/  HMMA.16816.F32.BF16 R16, R112.reuse, R18, RZ ;  /* 0x000000127010723c */ /* 0x040fec00000418ff */
[----:B------:R-:W-:Y:S02]  /*6960*/  LDSM.16.M88.4 R192, [R237+0x7100] ;  /* 0x00710000edc0783b */ /* 0x000fe40000000200 */
[-C--:B------:R-:W-:Y:S06]  /*6970*/  HMMA.16816.F32.BF16 R20, R112, R32.reuse, RZ ;  /* 0x000000207014723c */ /* 0x080fec00000418ff */
[----:B------:R-:W1:Y:S02]  /*6980*/  LDSM.16.M88.4 R196, [R238] ;  /* 0x00000000eec4783b */ /* 0x000e640000000200 */
[C---:B------:R-:W-:Y:S06]  /*6990*/  HMMA.16816.F32.BF16 R24, R108.reuse, R32, RZ ;  /* 0x000000206c18723c */ /* 0x040fec00000418ff */
[----:B------:R-:W1:Y:S02]  /*69a0*/  LDSM.16.M88.4 R200, [R237+0x9100] ;  /* 0x00910000edc8783b */ /* 0x000e640000000200 */
[-C--:B------:R-:W-:Y:S06]  /*69b0*/  HMMA.16816.F32.BF16 R28, R108, R34.reuse, RZ ;  /* 0x000000226c1c723c */ /* 0x080fec00000418ff */
[----:B------:R-:W1:Y:S02]  /*69c0*/  LDSM.16.M88.4 R204, [R244] ;  /* 0x00000000f4cc783b */ /* 0x000e640000000200 */
[C---:B------:R-:W-:Y:S06]  /*69d0*/  HMMA.16816.F32.BF16 R32, R112.reuse, R34, RZ ;  /* 0x000000227020723c */ /* 0x040fec00000418ff */
[----:B------:R-:W1:Y:S02]  /*69e0*/  LDSM.16.M88.4 R208, [R243] ;  /* 0x00000000f3d0783b */ /* 0x000e640000000200 */
[-C--:B------:R-:W-:Y:S06]  /*69f0*/  HMMA.16816.F32.BF16 R36, R112, R48.reuse, RZ ;  /* 0x000000307024723c */ /* 0x080fec00000418ff */
[----:B------:R-:W1:Y:S02]  /*6a00*/  LDSM.16.M88.4 R212, [R242] ;  /* 0x00000000f2d4783b */ /* 0x000e640000000200 */
[C---:B------:R-:W-:Y:S06]  /*6a10*/  HMMA.16816.F32.BF16 R40, R108.reuse, R48, RZ ;  /* 0x000000306c28723c */ /* 0x040fec00000418ff */
[----:B------:R-:W1:Y:S02]  /*6a20*/  LDSM.16.M88.4 R216, [R241] ;  /* 0x00000000f1d8783b */ /* 0x000e640000000200 */
[-C--:B------:R-:W-:Y:S06]  /*6a30*/  HMMA.16816.F32.BF16 R44, R108, R50.reuse, RZ ;  /* 0x000000326c2c723c */ /* 0x080fec00000418ff */
[----:B------:R-:W1:Y:S02]  /*6a40*/  LDSM.16.M88.4 R220, [R240] ;  /* 0x00000000f0dc783b */ /* 0x000e640000000200 */
[C---:B------:R-:W-:Y:S06]  /*6a50*/  HMMA.16816.F32.BF16 R48, R112.reuse, R50, RZ ;  /* 0x000000327030723c */ /* 0x040fec00000418ff */
[----:B------:R-:W2:Y:S02]  /*6a60*/  LDSM.16.M88.4 R224, [R239] ;  /* 0x00000000efe0783b */ /* 0x000ea40000000200 */
[-C--:B------:R-:W-:Y:S06]  /*6a70*/  HMMA.16816.F32.BF16 R52, R112, R64.reuse, RZ ;  /* 0x000000407034723c */ /* 0x080fec00000418ff */
[----:B------:R-:W4:Y:S06]  /*6a80*/  LDL.64 R250, [R1+0x28] ;  /* 0x0000280001fa7983 */ /* 0x000f2c0000100a00 */
[----:B------:R-:W4:Y:S01]  /*6a90*/  LDL.64 R248, [R1+0x30] ;  /* 0x0000300001f87983 */ /* 0x000f220000100a00 */
[C---:B------:R-:W-:Y:S08]  /*6aa0*/  HMMA.16816.F32.BF16 R56, R108.reuse, R64, RZ ;  /* 0x000000406c38723c */ /* 0x040ff000000418ff */
[-C--:B------:R-:W-:Y:S08]  /*6ab0*/  HMMA.16816.F32.BF16 R60, R108, R66.reuse, RZ ;  /* 0x000000426c3c723c */ /* 0x080ff000000418ff */
[C---:B------:R-:W-:Y:S08]  /*6ac0*/  HMMA.16816.F32.BF16 R64, R112.reuse, R66, RZ ;  /* 0x000000427040723c */ /* 0x040ff000000418ff */
[-C--:B-1----:R-:W-:Y:S01]  /*6ad0*/  HMMA.16816.F32.BF16 R68, R112, R80.reuse, RZ ;  /* 0x000000507044723c */ /* 0x082fe200000418ff */
[----:B--2---:R-:W-:Y:S07]  /*6ae0*/  IMAD.WIDE.U32 R84, R84, 0x70, R72 ;  /* 0x0000007054547825 */ /* 0x004fee00078e0048 */
[C---:B------:R-:W-:Y:S04]  /*6af0*/  HMMA.16816.F32.BF16 R72, R108.reuse, R80, RZ ;  /* 0x000000506c48723c */ /* 0x040fe800000418ff */
[C---:B------:R-:W-:Y:S02]  /*6b00*/  LEA R90, P1, R84.reuse, c[0x0][0x1f8], 0x1 ;  /* 0x00007e00545a7a11 */ /* 0x040fe400078208ff */
[----:B------:R-:W-:Y:S02]  /*6b10*/  IADD3 R2, R85, R2, RZ ;  /* 0x0000000255027210 */ /* 0x000fe40007ffe0ff */
[-C--:B------:R-:W-:Y:S04]  /*6b20*/  HMMA.16816.F32.BF16 R76, R108, R82.reuse, RZ ;  /* 0x000000526c4c723c */ /* 0x080fe800000418ff */
[----:B------:R-:W-:Y:S02]  /*6b30*/  LEA.HI.X R91, R84, c[0x0][0x1fc], R2, 0x1, P1 ;  /* 0x00007f00545b7a11 */ /* 0x000fe400008f0c02 */
[----:B------:R-:W-:Y:S03]  /*6b40*/  IADD3 R88, P1, R90, UR4, RZ ;  /* 0x000000045a587c10 */ /* 0x000fe6000ff3e0ff */
[----:B------:R-:W-:Y:S01]  /*6b50*/  @!PT LDS RZ, [RZ] ;  /* 0x00000000fffff984 */ /* 0x000fe20000000800 */
[----:B------:R-:W-:Y:S01]  /*6b60*/  @!PT LDS RZ, [RZ] ;  /* 0x00000000fffff984 */ /* 0x000fe20000000800 */
[----:B------:R-:W-:Y:S01]  /*6b70*/  @!PT LDS RZ, [RZ] ;  /* 0x00000000fffff984 */ /* 0x000fe20000000800 */
[----:B------:R1:W-:Y:S01]  /*6b80*/  LDGSTS.E.BYPASS.LTC128B.128 [R245+0x100], [R90.64], !P0 ;  /* 0x001000005af57fae */ /* 0x0003e2000c101d48 */
[C---:B------:R-:W-:Y:S02]  /*6b90*/  HMMA.16816.F32.BF16 R80, R112.reuse, R82, RZ ;  /* 0x000000527050723c */ /* 0x040fe400000418ff */
[----:B------:R-:W-:Y:S02]  /*6ba0*/  IADD3.X R89, R91, UR5, RZ, P1, !PT ;  /* 0x000000055b597c10 */ /* 0x000fe40008ffe4ff */
[----:B------:R-:W-:Y:S04]  /*6bb0*/  IADD3 R94, P2, R88, UR4, RZ ;  /* 0x00000004585e7c10 */ /* 0x000fe8000ff5e0ff */
[-C--:B---3--:R-:W-:Y:S01]  /*6bc0*/  HMMA.16816.F32.BF16 R84, R112, R96.reuse, RZ ;  /* 0x000000607054723c */ /* 0x088fe200000418ff */
[----:B------:R1:W-:Y:S03]  /*6bd0*/  LDGSTS.E.BYPASS.LTC128B.128 [R245+0x900], [R88.64], !P0 ;  /* 0x0090000058f57fae */ /* 0x0003e6000c101d48 */
[----:B------:R-:W-:Y:S02]  /*6be0*/  IADD3.X R95, R89, UR5, RZ, P2, !PT ;  /* 0x00000005595f7c10 */ /* 0x000fe400097fe4ff */
[----:B------:R-:W-:Y:S03]  /*6bf0*/  IADD3 R92, P1, R94, UR4, RZ ;  /* 0x000000045e5c7c10 */ /* 0x000fe6000ff3e0ff */
[----:B------:R2:W-:Y:S03]  /*6c00*/  LDGSTS.E.BYPASS.LTC128B.128 [R245+0x1100], [R94.64], !P0 ;  /* 0x011000005ef57fae */ /* 0x0005e6000c101d48 */
[----:B------:R-:W-:Y:S02]  /*6c10*/  IADD3.X R93, R95, UR5, RZ, P1, !PT ;  /* 0x000000055f5d7c10 */ /* 0x000fe40008ffe4ff */
[----:B------:R-:W-:Y:S03]  /*6c20*/  IADD3 R100, P2, R92, UR4, RZ ;  /* 0x000000045c647c10 */ /* 0x000fe6000ff5e0ff */
[----:B------:R2:W-:Y:S01]  /*6c30*/  LDGSTS.E.BYPASS.LTC128B.128 [R245+0x1900], [R92.64], !P0 ;  /* 0x019000005cf57fae */ /* 0x0005e2000c101d48 */
[----:B------:R-:W-:Y:S02]  /*6c40*/  IADD3.X R101, R93, UR5, RZ, P2, !PT ;  /* 0x000000055d657c10 */ /* 0x000fe400097fe4ff */
[----:B------:R-:W-:Y:S04]  /*6c50*/  IADD3 R102, P1, R100, UR4, RZ ;  /* 0x0000000464667c10 */ /* 0x000fe8000ff3e0ff */
[----:B------:R-:W-:Y:S01]  /*6c60*/  IADD3.X R103, R101, UR5, RZ, P1, !PT ;  /* 0x0000000565677c10 */ /* 0x000fe20008ffe4ff */
[----:B------:R3:W-:Y:S01]  /*6c70*/  LDGSTS.E.BYPASS.LTC128B.128 [R245+0x2100], [R100.64], !P0 ;  /* 0x0210000064f57fae */ /* 0x0007e2000c101d48 */
[C---:B-1----:R-:W-:Y:S07]  /*6c80*/  HMMA.16816.F32.BF16 R88, R108.reuse, R96, RZ ;  /* 0x000000606c58723c */ /* 0x042fee00000418ff */
[----:B------:R4:W-:Y:S01]  /*6c90*/  LDGSTS.E.BYPASS.LTC128B.128 [R245+0x2900], [R102.64], !P0 ;  /* 0x0290000066f57fae */ /* 0x0009e2000c101d48 */
[-C--:B--2---:R-:W-:Y:S08]  /*6ca0*/  HMMA.16816.F32.BF16 R92, R108, R98.reuse, RZ ;  /* 0x000000626c5c723c */ /* 0x084ff000000418ff */
[C---:B------:R-:W-:Y:S04]  /*6cb0*/  HMMA.16816.F32.BF16 R96, R112.reuse, R98, RZ ;  /* 0x000000627060723c */ /* 0x040fe800000418ff */
[----:B---3--:R-:W-:Y:S04]  /*6cc0*/  IADD3 R100, P1, R102, UR4, RZ ;  /* 0x0000000466647c10 */ /* 0x008fe8000ff3e0ff */
[----:B------:R-:W-:Y:S02]  /*6cd0*/  IADD3.X R101, R103, UR5, RZ, P1, !PT ;  /* 0x0000000567657c10 */ /* 0x000fe40008ffe4ff */
[C---:B------:R-:W-:Y:S02]  /*6ce0*/  ISETP.GT.AND P1, PT, R246.reuse, RZ, PT ;  /* 0x000000fff600720c */ /* 0x040fe40003f24270 */
[----:B------:R-:W-:Y:S01]  /*6cf0*/  IADD3 R246, R246, -0x1, RZ ;  /* 0xfffffffff6f67810 */ /* 0x000fe20007ffe0ff */
[----:B------:R4:W-:Y:S08]  /*6d00*/  LDGSTS.E.BYPASS.LTC128B.128 [R245+0x3100], [R100.64], !P0 ;  /* 0x0310000064f57fae */ /* 0x0009f0000c101d48 */
[----:B------:R-:W0:Y:S01]  /*6d10*/  LDGDEPBAR ;  /* 0x00000000000079af */ /* 0x000e220000000000 */
        /* <DEDUP_REMOVED lines=38> */
[----:B------:R-:W3:Y:S07]  /*6f80*/  LDSM.16.M88.4 R200, [R233+0x5100] ;  /* 0x00510000e9c8783b */ /* 0x000eee0000000200 */
[----:B------:R-:W-:Y:S01]  /*6f90*/  HMMA.16816.F32.BF16 R112, R192, R226, R112 ;  /* 0x000000e2c070723c */ /* 0x000fe20000041870 */
[----:B------:R-:W4:Y:S07]  /*6fa0*/  LDSM.16.M88.4 R192, [R233+0x6100] ;  /* 0x00610000e9c0783b */ /* 0x000f2e0000000200 */
[-C--:B-1----:R-:W-:Y:S08]  /*6fb0*/  HMMA.16816.F32.BF16 R4, R188, R196.reuse, R4 ;  /* 0x000000c4bc04723c */ /* 0x082ff00000041804 */
[C---:B--2---:R-:W-:Y:S08]  /*6fc0*/  HMMA.16816.F32.BF16 R8, R204.reuse, R196, R8 ;  /* 0x000000c4cc08723c */ /* 0x044ff00000041808 */
[-C--:B------:R-:W-:Y:S08]  /*6fd0*/  HMMA.16816.F32.BF16 R12, R204, R198.reuse, R12 ;  /* 0x000000c6cc0c723c */ /* 0x080ff0000004180c */
[C---:B------:R-:W-:Y:S01]  /*6fe0*/  HMMA.16816.F32.BF16 R16, R188.reuse, R198, R16 ;  /* 0x000000c6bc10723c */ /* 0x040fe20000041810 */
[----:B------:R-:W-:Y:S07]  /*6ff0*/  LDSM.16.M88.4 R196, [R232] ;  /* 0x00000000e8c4783b */ /* 0x000fee0000000200 */
[-C--:B---3--:R-:W-:Y:S08]  /*7000*/  HMMA.16816.F32.BF16 R20, R188, R208.reuse, R20 ;  /* 0x000000d0bc14723c */ /* 0x088ff00000041814 */
[C---:B------:R-:W-:Y:S08]  /*7010*/  HMMA.16816.F32.BF16 R24, R204.reuse, R208, R24 ;  /* 0x000000d0cc18723c */ /* 0x040ff00000041818 */
[-C--:B------:R-:W-:Y:S08]  /*7020*/  HMMA.16816.F32.BF16 R28, R204, R210.reuse, R28 ;  /* 0x000000d2cc1c723c */ /* 0x080ff0000004181c */
[C---:B------:R-:W-:Y:S01]  /*7030*/  HMMA.16816.F32.BF16 R32, R188.reuse, R210, R32 ;  /* 0x000000d2bc20723c */ /* 0x040fe20000041820 */
[----:B------:R-:W-:Y:S07]  /*7040*/  LDSM.16.M88.4 R208, [R232+0x800] ;  /* 0x00080000e8d0783b */ /* 0x000fee0000000200 */
[-C--:B----4-:R-:W-:Y:S08]  /*7050*/  HMMA.16816.F32.BF16 R36, R188, R212.reuse, R36 ;  /* 0x000000d4bc24723c */ /* 0x090ff00000041824 */
        /* <DEDUP_REMOVED lines=21> */
[-C--:B------:R-:W-:Y:S01]  /*71b0*/  HMMA.16816.F32.BF16 R108, R204, R222.reuse, R108 ;  /* 0x000000decc6c723c */ /* 0x080fe2000004186c */
[----:B------:R-:W2:Y:S07]  /*71c0*/  LDSM.16.M88.4 R204, [R232+0x2000] ;  /* 0x00200000e8cc783b */ /* 0x000eae0000000200 */
[----:B------:R-:W-:Y:S01]  /*71d0*/  HMMA.16816.F32.BF16 R112, R188, R222, R112 ;  /* 0x000000debc70723c */ /* 0x000fe20000041870 */
[----:B------:R-:W3:Y:S07]  /*71e0*/  LDSM.16.M88.4 R188, [R232+0x2800] ;  /* 0x00280000e8bc783b */ /* 0x000eee0000000200 */
[-C--:B-1----:R-:W-:Y:S08]  /*71f0*/  HMMA.16816.F32.BF16 R4, R192, R196.reuse, R4 ;  /* 0x000000c4c004723c */ /* 0x082ff00000041804 */
[C---:B------:R-:W-:Y:S08]  /*7200*/  HMMA.16816.F32.BF16 R8, R200.reuse, R196, R8 ;  /* 0x000000c4c808723c */ /* 0x040ff00000041808 */
[-C--:B------:R-:W-:Y:S08]  /*7210*/  HMMA.16816.F32.BF16 R12, R200, R198.reuse, R12 ;  /* 0x000000c6c80c723c */ /* 0x080ff0000004180c */
[C---:B------:R-:W-:Y:S01]  /*7220*/  HMMA.16816.F32.BF16 R16, R192.reuse, R198, R16 ;  /* 0x000000c6c010723c */ /* 0x040fe20000041810 */
[----:B------:R-:W1:Y:S01]  /*7230*/  LDSM.16.M88.4 R196, [R232+0x3000] ;  /* 0x00300000e8c4783b */ /* 0x000e620000000200 */
[----:B------:R-:W-:Y:S04]  /*7240*/  DEPBAR.LE SB0, 0x0 ;  /* 0x000080000000791a */ /* 0x000fe80000000000 */
[----:B------:R-:W-:Y:S02]  /*7250*/  FMNMX.FTZ R2, R4, R0, !PT ;  /* 0x0000000004027209 */ /* 0x000fe40007810000 */
[-C--:B------:R-:W-:Y:S01]  /*7260*/  HMMA.16816.F32.BF16 R20, R192, R208.reuse, R20 ;  /* 0x000000d0c014723c */ /* 0x080fe20000041814 */
[----:B------:R-:W-:Y:S04]  /*7270*/  BAR.SYNC.DEFER_BLOCKING 0x0 ;  /* 0x0000000000007b1d */ /* 0x000fe80000010000 */
[----:B------:R-:W-:Y:S02]  /*7280*/  FMNMX.FTZ R2, R5, R2, !PT ;  /* 0x0000000205027209 */ /* 0x000fe40007810000 */
[----:B------:R-:W-:Y:S01]  /*7290*/  FMNMX.FTZ R132, R6, R3, !PT ;  /* 0x0000000306847209 */ /* 0x000fe20007810000 */
[C---:B------:R-:W-:Y:S04]  /*72a0*/  HMMA.16816.F32.BF16 R24, R200.reuse, R208, R24 ;  /* 0x000000d0c818723c */ /* 0x040fe80000041818 */
[----:B------:R-:W-:Y:S02]  /*72b0*/  FMNMX.FTZ R132, R7, R132, !PT ;  /* 0x0000008407847209 */ /* 0x000fe40007810000 */
[----:B------:R-:W-:Y:S02]  /*72c0*/  FMNMX.FTZ R134, R8, R133, !PT ;  /* 0x0000008508867209 */ /* 0x000fe40007810000 */
[-C--:B------:R-:W-:Y:S04]  /*72d0*/  HMMA.16816.F32.BF16 R28, R200, R210.reuse, R28 ;  /* 0x000000d2c81c723c */ /* 0x080fe8000004181c */
[----:B------:R-:W-:Y:S02]  /*72e0*/  FMNMX.FTZ R2, R16, R2, !PT ;  /* 0x0000000210027209 */ /* 0x000fe40007810000 */
[----:B------:R-:W-:Y:S02]  /*72f0*/  FMNMX.FTZ R132, R18, R132, !PT ;  /* 0x0000008412847209 */ /* 0x000fe40007810000 */
        /* <DEDUP_REMOVED lines=27> */
[-C--:B--2---:R-:W-:Y:S04]  /*74b0*/  HMMA.16816.F32.BF16 R68, R192, R204.reuse, R68 ;  /* 0x000000ccc044723c */ /* 0x084fe80000041844 */
        /* <DEDUP_REMOVED lines=11> */
[-C--:B---3--:R-:W-:Y:S04]  /*7570*/  HMMA.16816.F32.BF16 R84, R192, R188.reuse, R84 ;  /* 0x000000bcc054723c */ /* 0x088fe80000041854 */
        /* <DEDUP_REMOVED lines=11> */
[-C--:B-1----:R-:W-:Y:S04]  /*7630*/  HMMA.16816.F32.BF16 R100, R192, R196.reuse, R100 ;  /* 0x000000c4c064723c */ /* 0x082fe80000041864 */
[----:B------:R-:W-:Y:S02]  /*7640*/  FMNMX.FTZ R2, R68, R2, !PT ;  /* 0x0000000244027209 */ /* 0x000fe40007810000 */
[----:B------:R-:W-:Y:S02]  /*7650*/  FMNMX.FTZ R132, R66, R132, !PT ;  /* 0x0000008442847209 */ /* 0x000fe40007810000 */
[C---:B------:R-:W-:Y:S04]  /*7660*/  HMMA.16816.F32.BF16 R104, R200.reuse, R196, R104 ;  /* 0x000000c4c868723c */ /* 0x040fe80000041868 */
[----:B------:R-:W-:Y:S02]  /*7670*/  FMNMX.FTZ R134, R45, R134, !PT ;  /* 0x000000862d867209 */ /* 0x000fe40007810000 */
[----:B------:R-:W-:Y:S02]  /*7680*/  FMNMX.FTZ R135, R69, R2, !PT ;  /* 0x0000000245877209 */ /* 0x000fe40007810000 */
[----:B------:R-:W-:Y:S01]  /*7690*/  FMNMX.FTZ R136, R56, R134, !PT ;  /* 0x0000008638887209 */ /* 0x000fe20007810000 */
[-C--:B------:R-:W-:Y:S03]  /*76a0*/  HMMA.16816.F32.BF16 R108, R200, R198.reuse, R108 ;  /* 0x000000c6c86c723c */ /* 0x080fe6000004186c */
[----:B------:R-:W-:Y:S02]  /*76b0*/  FMNMX.FTZ R134, R67, R132, !PT ;  /* 0x0000008443867209 */ /* 0x000fe40007810000 */
[----:B------:R-:W-:Y:S02]  /*76c0*/  FMNMX.FTZ R135, R80, R135, !PT ;  /* 0x0000008750877209 */ /* 0x000fe40007810000 */
[----:B------:R-:W-:Y:S01]  /*76d0*/  FMNMX.FTZ R2, R70, R134, !PT ;  /* 0x0000008646027209 */ /* 0x000fe20007810000 */
[----:B------:R-:W-:Y:S04]  /*76e0*/  HMMA.16816.F32.BF16 R112, R192, R198, R112 ;  /* 0x000000c6c070723c */ /* 0x000fe80000041870 */
[----:B------:R-:W-:Y:S02]  /*76f0*/  FMNMX.FTZ R135, R81, R135, !PT ;  /* 0x0000008751877209 */ /* 0x000fe40007810000 */
[----:B------:R-:W-:Y:S02]  /*7700*/  FMNMX.FTZ R2, R71, R2, !PT ;  /* 0x0000000247027209 */ /* 0x000fe40007810000 */
[----:B------:R-:W-:Y:S04]  /*7710*/  FMNMX.FTZ R134, R10, R138, !PT ;  /* 0x0000008a0a867209 */ /* 0x000fe80007810000 */
        /* <DEDUP_REMOVED lines=29> */
[----:B------:R-:W1:Y:S01]  /*78f0*/  SHFL.BFLY PT, R188, R135, 0x2, 0x1f ;  /* 0x0c401f0087bc7f89 */ /* 0x000e6200000e0000 */
[----:B------:R-:W-:Y:S02]  /*7900*/  FMNMX.FTZ R134, R42, R134, !PT ;  /* 0x000000862a867209 */ /* 0x000fe40007810000 */
[----:B------:R-:W-:Y:S02]  /*7910*/  FMNMX.FTZ R2, R114, R2, !PT ;  /* 0x0000000272027209 */ /* 0x000fe40007810000 */
[----:B------:R-:W-:Y:S02]  /*7920*/  FMNMX.FTZ R132, R77, R132, !PT ;  /* 0x000000844d847209 */ /* 0x000fe40007810000 */
        /* <DEDUP_REMOVED lines=15> */
[----:B------:R-:W-:Y:S01]  /*7a20*/  FMNMX.FTZ R134, R63, R134, !PT ;  /* 0x000000863f867209 */ /* 0x000fe20007810000 */
[----:B------:R-:W1:Y:S01]  /*7a30*/  SHFL.BFLY PT, R188, R135, 0x1, 0x1f ;  /* 0x0c201f0087bc7f89 */ /* 0x000e6200000e0000 */
[----:B------:R-:W-:Y:S02]  /*7a40*/  FMNMX.FTZ R132, R108, R132, !PT ;  /* 0x000000846c847209 */ /* 0x000fe40007810000 */
[----:B------:R-:W-:Y:S02]  /*7a50*/  FMNMX.FTZ R134, R74, R134, !PT ;  /* 0x000000864a867209 */ /* 0x000fe40007810000 */
[----:B------:R-:W-:Y:S02]  /*7a60*/  FMNMX.FTZ R132, R109, R132, !PT ;  /* 0x000000846d847209 */ /* 0x000fe40007810000 */
[----:B--2---:R-:W-:Y:S02]  /*7a70*/  FMNMX.FTZ R2, R2, R137, !PT ;  /* 0x0000008902027209 */ /* 0x004fe40007810000 */
[----:B------:R-:W-:Y:S01]  /*7a80*/  FMNMX.FTZ R134, R75, R134, !PT ;  /* 0x000000864b867209 */ /* 0x000fe20007810000 */
[----:B------:R-:W2:Y:S03]  /*7a90*/  SHFL.BFLY PT, R136, R132, 0x2, 0x1f ;  /* 0x0c401f0084887f89 */ /* 0x000ea600000e0000 */
[----:B------:R-:W-:Y:S04]  /*7aa0*/  FMNMX.FTZ R134, R78, R134, !PT ;  /* 0x000000864e867209 */ /* 0x000fe80007810000 */
[----:B------:R-:W-:Y:S01]  /*7ab0*/  FMNMX.FTZ R134, R79, R134, !PT ;  /* 0x000000864f867209 */ /* 0x000fe20007810000 */
[----:B------:R-:W3:Y:S03]  /*7ac0*/  SHFL.BFLY PT, R137, R2, 0x1, 0x1f ;  /* 0x0c201f0002897f89 */ /* 0x000ee600000e0000 */
[----:B------:R-:W-:Y:S02]  /*7ad0*/  FMNMX.FTZ R134, R90, R134, !PT ;  /* 0x000000865a867209 */ /* 0x000fe40007810000 */
[----:B-1----:R-:W-:Y:S02]  /*7ae0*/  FMNMX.FTZ R135, R135, R188, !PT ;  /* 0x000000bc87877209 */ /* 0x002fe40007810000 */
[----:B------:R-:W-:Y:S03]  /*7af0*/  FMNMX.FTZ R134, R91, R134, !PT ;  /* 0x000000865b867209 */ /* 0x000fe60007810000 */
[C---:B------:R-:W-:Y:S01]  /*7b00*/  FADD.FTZ R0, -R135.reuse, R0 ;  /* 0x0000000087007221 */ /* 0x040fe20000010100 */
[----:B------:R-:W-:Y:S01]  /*7b10*/  FMNMX.FTZ R134, R94, R134, !PT ;  /* 0x000000865e867209 */ /* 0x000fe20007810000 */
[----:B------:R-:W-:Y:S03]  /*7b20*/  FMUL.FTZ R192, R135, c[0x0][0x2d0] ;  /* 0x0000b40087c07a20 */ /* 0x000fe60000410000 */
[----:B------:R-:W-:Y:S01]  /*7b30*/  FMNMX.FTZ R134, R95, R134, !PT ;  /* 0x000000865f867209 */ /* 0x000fe20007810000 */
[--C-:B------:R-:W-:Y:S01]  /*7b40*/  FFMA.FTZ R20, R20, c[0x0][0x2d0], -R192.reuse ;  /* 0x0000b40014147a23 */ /* 0x100fe200000108c0 */
[----:B--2---:R-:W-:Y:S01]  /*7b50*/  FMNMX.FTZ R132, R132, R136, !PT ;  /* 0x0000008884847209 */ /* 0x004fe20007810000 */
[--C-:B------:R-:W-:Y:S01]  /*7b60*/  FFMA.FTZ R21, R21, c[0x0][0x2d0], -R192.reuse ;  /* 0x0000b40015157a23 */ /* 0x100fe200000108c0 */
[----:B------:R-:W-:Y:S01]  /*7b70*/  FMNMX.FTZ R136, R106, R134, !PT ;  /* 0x000000866a887209 */ /* 0x000fe20007810000 */
[----:B------:R-:W-:Y:S01]  /*7b80*/  MUFU.EX2 R215, R20 ;  /* 0x0000001400d77308 */ /* 0x000fe20000000800 */
[--C-:B------:R-:W-:Y:S01]  /*7b90*/  FFMA.FTZ R52, R52, c[0x0][0x2d0], -R192.reuse ;  /* 0x0000b40034347a23 */ /* 0x100fe200000108c0 */
[----:B------:R-:W1:Y:S01]  /*7ba0*/  SHFL.BFLY PT, R189, R132, 0x1, 0x1f ;  /* 0x0c201f0084bd7f89 */ /* 0x000e6200000e0000 */
[----:B---3--:R-:W-:Y:S01]  /*7bb0*/  FMNMX.FTZ R134, R2, R137, !PT ;  /* 0x0000008902867209 */ /* 0x008fe20007810000 */
[----:B------:R-:W-:Y:S01]  /*7bc0*/  FMUL.FTZ R2, R0, c[0x0][0x2d0] ;  /* 0x0000b40000027a20 */ /* 0x000fe20000410000 */
[----:B------:R-:W-:Y:S01]  /*7bd0*/  FMNMX.FTZ R0, R107, R136, !PT ;  /* 0x000000886b007209 */ /* 0x000fe20007810000 */
[--C-:B------:R-:W-:Y:S02]  /*7be0*/  FFMA.FTZ R53, R53, c[0x0][0x2d0], -R192.reuse ;  /* 0x0000b40035357a23 */ /* 0x100fe400000108c0 */
[--C-:B------:R-:W-:Y:S01]  /*7bf0*/  FFMA.FTZ R64, R64, c[0x0][0x2d0], -R192.reuse ;  /* 0x0000b40040407a23 */ /* 0x100fe200000108c0 */
[----:B------:R-:W-:Y:S01]  /*7c00*/  FMNMX.FTZ R0, R110, R0, !PT ;  /* 0x000000006e007209 */ /* 0x000fe20007810000 */
[----:B------:R2:W3:Y:S01]  /*7c10*/  MUFU.EX2 R137, R2 ;  /* 0x0000000200897308 */ /* 0x0004e20000000800 */
[--C-:B------:R-:W-:Y:S02]  /*7c20*/  FFMA.FTZ R65, R65, c[0x0][0x2d0], -R192.reuse ;  /* 0x0000b40041417a23 */ /* 0x100fe400000108c0 */
[----:B------:R-:W-:Y:S01]  /*7c30*/  FMNMX.FTZ R0, R111, R0, !PT ;  /* 0x000000006f007209 */ /* 0x000fe20007810000 */
[--C-:B------:R-:W-:Y:S02]  /*7c40*/  FFMA.FTZ R68, R68, c[0x0][0x2d0], -R192.reuse ;  /* 0x0000b40044447a23 */ /* 0x100fe400000108c0 */
[--C-:B------:R-:W-:Y:S02]  /*7c50*/  FFMA.FTZ R69, R69, c[0x0][0x2d0], -R192.reuse ;  /* 0x0000b40045457a23 */ /* 0x100fe400000108c0 */
[----:B------:R-:W-:Y:S02]  /*7c60*/  FMUL.FTZ R193, R134, c[0x0][0x2d0] ;  /* 0x0000b40086c17a20 */ /* 0x000fe40000410000 */
[----:B------:R-:W-:Y:S01]  /*7c70*/  MUFU.EX2 R213, R21 ;  /* 0x0000001500d57308 */ /* 0x000fe20000000800 */
[--C-:B------:R-:W-:Y:S02]  /*7c80*/  FFMA.FTZ R4, R4, c[0x0][0x2d0], -R192.reuse ;  /* 0x0000b40004047a23 */ /* 0x100fe400000108c0 */
[--C-:B------:R-:W-:Y:S02]  /*7c90*/  FFMA.FTZ R22, R22, c[0x0][0x2d0], -R193.reuse ;  /* 0x0000b40016167a23 */ /* 0x100fe400000108c1 */
[--C-:B------:R-:W-:Y:S01]  /*7ca0*/  FFMA.FTZ R23, R23, c[0x0][0x2d0], -R193.reuse ;  /* 0x0000b40017177a23 */ /* 0x100fe200000108c1 */
[----:B-1----:R-:W-:Y:S01]  /*7cb0*/  FMNMX.FTZ R132, R132, R189, !PT ;  /* 0x000000bd84847209 */ /* 0x002fe20007810000 */
[--C-:B------:R-:W-:Y:S02]  /*7cc0*/  FFMA.FTZ R54, R54, c[0x0][0x2d0], -R193.reuse ;  /* 0x0000b40036367a23 */ /* 0x100fe400000108c1 */
[--C-:B------:R-:W-:Y:S01]  /*7cd0*/  FFMA.FTZ R55, R55, c[0x0][0x2d0], -R193.reuse ;  /* 0x0000b40037377a23 */ /* 0x100fe200000108c1 */
[----:B------:R1:W-:Y:S01]  /*7ce0*/  MUFU.EX2 R220, R4 ;  /* 0x0000000400dc7308 */ /* 0x0003e20000000800 */
[--C-:B------:R-:W-:Y:S02]  /*7cf0*/  FFMA.FTZ R6, R6, c[0x0][0x2d0], -R193.reuse ;  /* 0x0000b40006067a23 */ /* 0x100fe400000108c1 */
[----:B------:R-:W-:Y:S02]  /*7d00*/  FFMA.FTZ R66, R66, c[0x0][0x2d0], -R193 ;  /* 0x0000b40042427a23 */ /* 0x000fe400000108c1 */
[----:B--2---:R-:W-:Y:S02]  /*7d10*/  FADD.FTZ R2, -R134, R3 ;  /* 0x0000000386027221 */ /* 0x004fe40000010100 */
[----:B------:R-:W2:Y:S01]  /*7d20*/  SHFL.BFLY PT, R3, R0, 0x2, 0x1f ;  /* 0x0c401f0000037f89 */ /* 0x000ea200000e0000 */
[--C-:B------:R-:W-:Y:S02]  /*7d30*/  FFMA.FTZ R67, R67, c[0x0][0x2d0], -R193.reuse ;  /* 0x0000b40043437a23 */ /* 0x100fe400000108c1 */
[----:B------:R4:W-:Y:S01]  /*7d40*/  MUFU.EX2 R219, R6 ;  /* 0x0000000600db7308 */ /* 0x0009e20000000800 */
[----:B------:R-:W-:Y:S02]  /*7d50*/  FMUL.FTZ R2, R2, c[0x0][0x2d0] ;  /* 0x0000b40002027a20 */ /* 0x000fe40000410000 */
[--C-:B------:R-:W-:Y:S02]  /*7d60*/  FFMA.FTZ R70, R70, c[0x0][0x2d0], -R193.reuse ;  /* 0x0000b40046467a23 */ /* 0x100fe400000108c1 */
[--C-:B------:R-:W-:Y:S02]  /*7d70*/  FFMA.FTZ R71, R71, c[0x0][0x2d0], -R193.reuse ;  /* 0x0000b40047477a23 */ /* 0x100fe400000108c1 */
[--C-:B------:R-:W-:Y:S02]  /*7d80*/  FFMA.FTZ R7, R7, c[0x0][0x2d0], -R193.reuse ;  /* 0x0000b40007077a23 */ /* 0x100fe400000108c1 */
[--C-:B------:R-:W-:Y:S01]  /*7d90*/  FFMA.FTZ R16, R16, c[0x0][0x2d0], -R192.reuse ;  /* 0x0000b40010107a23 */ /* 0x100fe200000108c0 */
[----:B------:R4:W4:Y:S01]  /*7da0*/  MUFU.EX2 R136, R2 ;  /* 0x0000000200887308 */ /* 0x0009220000000800 */
[--C-:B------:R-:W-:Y:S02]  /*7db0*/  FFMA.FTZ R5, R5, c[0x0][0x2d0], -R192.reuse ;  /* 0x0000b40005057a23 */ /* 0x100fe400000108c0 */
[----:B------:R-:W-:Y:S01]  /*7dc0*/  FFMA.FTZ R17, R17, c[0x0][0x2d0], -R192 ;  /* 0x0000b40011117a23 */ /* 0x000fe200000108c0 */
[----:B-1----:R-:W-:Y:S01]  /*7dd0*/  @P1 SHF.R.S32.HI R4, RZ, 0x1f, R246 ;  /* 0x0000001fff041819 */ /* 0x002fe200000114f6 */
[--C-:B------:R-:W-:Y:S02]  /*7de0*/  FFMA.FTZ R18, R18, c[0x0][0x2d0], -R193.reuse ;  /* 0x0000b40012127a23 */ /* 0x100fe400000108c1 */
[--C-:B------:R-:W-:Y:S02]  /*7df0*/  FFMA.FTZ R19, R19, c[0x0][0x2d0], -R193.reuse ;  /* 0x0000b40013137a23 */ /* 0x100fe400000108c1 */
[C---:B---3--:R-:W-:Y:S01]  /*7e00*/  FMUL.FTZ R120, R137.reuse, R120 ;  /* 0x0000007889787220 */ /* 0x048fe20000410000 */
[----:B------:R-:W-:Y:S01]  /*7e10*/  MUFU.EX2 R221, R7 ;  /* 0x0000000700dd7308 */ /* 0x000fe20000000800 */
[----:B--2---:R-:W-:Y:S01]  /*7e20*/  FMNMX.FTZ R0, R0, R3, !PT ;  /* 0x0000000300007209 */ /* 0x004fe20007810000 */
[----:B------:R-:W-:Y:S02]  /*7e30*/  FMUL.FTZ R121, R137, R121 ;  /* 0x0000007989797220 */ /* 0x000fe40000410000 */
[----:B------:R-:W-:Y:S02]  /*7e40*/  FFMA.FTZ R80, R80, c[0x0][0x2d0], -R192 ;  /* 0x0000b40050507a23 */ /* 0x000fe400000108c0 */
[--C-:B------:R-:W-:Y:S02]  /*7e50*/  FFMA.FTZ R83, R83, c[0x0][0x2d0], -R193.reuse ;  /* 0x0000b40053537a23 */ /* 0x100fe400000108c1 */
[--C-:B------:R-:W-:Y:S02]  /*7e60*/  FFMA.FTZ R34, R34, c[0x0][0x2d0], -R193.reuse ;  /* 0x0000b40022227a23 */ /* 0x100fe400000108c1 */
[----:B------:R1:W-:Y:S01]  /*7e70*/  MUFU.EX2 R223, R5 ;  /* 0x0000000500df7308 */ /* 0x0003e20000000800 */
[----:B----4-:R-:W-:Y:S02]  /*7e80*/  @P1 IMAD R6, R4, c[0x0][0x1e0], RZ ;  /* 0x0000780004061a24 */ /* 0x010fe400078e02ff */
[----:B------:R-:W-:Y:S02]  /*7e90*/  FFMA.FTZ R35, R35, c[0x0][0x2d0], -R193 ;  /* 0x0000b40023237a23 */ /* 0x000fe400000108c1 */
[----:B------:R-:W-:Y:S02]  /*7ea0*/  FADD.FTZ R2, -R132, R133 ;  /* 0x0000008584027221 */ /* 0x000fe40000010100 */
[----:B------:R-:W-:Y:S02]  /*7eb0*/  @P1 IMAD R6, R246, c[0x0][0x1e4], R6 ;  /* 0x00007900f6061a24 */ /* 0x000fe400078e0206 */
[----:B------:R-:W-:Y:S01]  /*7ec0*/  FMUL.FTZ R2, R2, c[0x0][0x2d0] ;  /* 0x0000b40002027a20 */ /* 0x000fe20000410000 */
[----:B------:R-:W-:Y:S01]  /*7ed0*/  MUFU.EX2 R209, R22 ;  /* 0x0000001600d17308 */ /* 0x000fe20000000800 */
[C---:B------:R-:W-:Y:S02]  /*7ee0*/  FMUL.FTZ R122, R136.reuse, R122 ;  /* 0x0000007a887a7220 */ /* 0x040fe40000410000 */
[----:B------:R-:W-:Y:S02]  /*7ef0*/  FMUL.FTZ R123, R136, R123 ;  /* 0x0000007b887b7220 */ /* 0x000fe40000410000 */
[--C-:B------:R-:W-:Y:S02]  /*7f00*/  FFMA.FTZ R36, R36, c[0x0][0x2d0], -R192.reuse ;  /* 0x0000b40024247a23 */ /* 0x100fe400000108c0 */
[--C-:B------:R-:W-:Y:S02]  /*7f10*/  FFMA.FTZ R37, R37, c[0x0][0x2d0], -R192.reuse ;  /* 0x0000b40025257a23 */ /* 0x100fe400000108c0 */
[--C-:B------:R-:W-:Y:S01]  /*7f20*/  FFMA.FTZ R38, R38, c[0x0][0x2d0], -R193.reuse ;  /* 0x0000b40026267a23 */ /* 0x100fe200000108c1 */
[----:B------:R2:W3:Y:S01]  /*7f30*/  MUFU.EX2 R133, R2 ;  /* 0x0000000200857308 */ /* 0x0004e20000000800 */
[--C-:B------:R-:W-:Y:S02]  /*7f40*/  FFMA.FTZ R39, R39, c[0x0][0x2d0], -R193.reuse ;  /* 0x0000b40027277a23 */ /* 0x100fe400000108c1 */
[--C-:B------:R-:W-:Y:S02]  /*7f50*/  FFMA.FTZ R48, R48, c[0x0][0x2d0], -R192.reuse ;  /* 0x0000b40030307a23 */ /* 0x100fe400000108c0 */
[----:B-1----:R-:W-:Y:S04]  /*7f60*/  @P1 IMAD.WIDE.U32 R4, R246, c[0x0][0x1e0], RZ ;  /* 0x00007800f6041a25 */ /* 0x002fe800078e00ff */
[--C-:B------:R-:W-:Y:S01]  /*7f70*/  FFMA.FTZ R49, R49, c[0x0][0x2d0], -R192.reuse ;  /* 0x0000b40031317a23 */ /* 0x100fe200000108c0 */
[----:B------:R-:W-:Y:S01]  /*7f80*/  MUFU.EX2 R212, R23 ;  /* 0x0000001700d47308 */ /* 0x000fe20000000800 */
[----:B------:R-:W-:Y:S01]  /*7f90*/  @P1 IADD3 R6, R5, R6, RZ ;  /* 0x0000000605061210 */ /* 0x000fe20007ffe0ff */
[--C-:B------:R-:W-:Y:S02]  /*7fa0*/  FFMA.FTZ R50, R50, c[0x0][0x2d0], -R193.reuse ;  /* 0x0000b40032327a23 */ /* 0x100fe400000108c1 */
[--C-:B------:R-:W-:Y:S02]  /*7fb0*/  FFMA.FTZ R51, R51, c[0x0][0x2d0], -R193.reuse ;  /* 0x0000b40033337a23 */ /* 0x100fe400000108c1 */
[--C-:B------:R-:W-:Y:S02]  /*7fc0*/  FFMA.FTZ R81, R81, c[0x0][0x2d0], -R192.reuse ;  /* 0x0000b40051517a23 */ /* 0x100fe400000108c0 */
[--C-:B------:R-:W-:Y:S02]  /*7fd0*/  FFMA.FTZ R113, R113, c[0x0][0x2d0], -R192.reuse ;  /* 0x0000b40071717a23 */ /* 0x100fe400000108c0 */
[----:B------:R1:W-:Y:S01]  /*7fe0*/  MUFU.EX2 R224, R16 ;  /* 0x0000001000e07308 */ /* 0x0003e20000000800 */
[--C-:B------:R-:W-:Y:S02]  /*7ff0*/  FFMA.FTZ R32, R32, c[0x0][0x2d0], -R192.reuse ;  /* 0x0000b40020207a23 */ /* 0x100fe400000108c0 */
[--C-:B------:R-:W-:Y:S01]  /*8000*/  FFMA.FTZ R33, R33, c[0x0][0x2d0], -R192.reuse ;  /* 0x0000b40021217a23 */ /* 0x100fe200000108c0 */
[----:B--2---:R-:W2:Y:S01]  /*8010*/  SHFL.BFLY PT, R2, R0, 0x1, 0x1f ;  /* 0x0c201f0000027f89 */ /* 0x004ea200000e0000 */
[C---:B---3--:R-:W-:Y:S02]  /*8020*/  FMUL.FTZ R116, R133.reuse, R116 ;  /* 0x0000007485747220 */ /* 0x048fe40000410000 */
[C---:B------:R-:W-:Y:S02]  /*8030*/  FMUL.FTZ R117, R133.reuse, R117 ;  /* 0x0000007585757220 */ /* 0x040fe40000410000 */
[C---:B------:R-:W-:Y:S01]  /*8040*/  FMUL.FTZ R124, R133.reuse, R124 ;  /* 0x0000007c857c7220 */ /* 0x040fe20000410000 */
[----:B------:R3:W-:Y:S01]  /*8050*/  MUFU.EX2 R210, R17 ;  /* 0x0000001100d27308 */ /* 0x0007e20000000800 */
[C---:B------:R-:W-:Y:S02]  /*8060*/  FMUL.FTZ R125, R133.reuse, R125 ;  /* 0x0000007d857d7220 */ /* 0x040fe40000410000 */
[C---:B------:R-:W-:Y:S02]  /*8070*/  FMUL.FTZ R128, R133.reuse, R128 ;  /* 0x0000008085807220 */ /* 0x040fe40000410000 */
[----:B------:R-:W-:Y:S02]  /*8080*/  FMUL.FTZ R129, R133, R129 ;  /* 0x0000008185817220 */ /* 0x000fe40000410000 */
[--C-:B------:R-:W-:Y:S02]  /*8090*/  FFMA.FTZ R82, R82, c[0x0][0x2d0], -R193.reuse ;  /* 0x0000b40052527a23 */ /* 0x100fe400000108c1 */
[--C-:B------:R-:W-:Y:S01]  /*80a0*/  FFMA.FTZ R86, R86, c[0x0][0x2d0], -R193.reuse ;  /* 0x0000b40056567a23 */ /* 0x100fe200000108c1 */
[----:B------:R4:W-:Y:S01]  /*80b0*/  MUFU.EX2 R225, R18 ;  /* 0x0000001200e17308 */ /* 0x0009e20000000800 */
[--C-:B------:R-:W-:Y:S02]  /*80c0*/  FFMA.FTZ R87, R87, c[0x0][0x2d0], -R193.reuse ;  /* 0x0000b40057577a23 */ /* 0x100fe400000108c1 */
[--C-:B------:R-:W-:Y:S02]  /*80d0*/  FFMA.FTZ R98, R98, c[0x0][0x2d0], -R193.reuse ;  /* 0x0000b40062627a23 */ /* 0x100fe400000108c1 */
[----:B-1----:R-:W-:Y:S02]  /*80e0*/  FMUL.FTZ R16, R137, R152 ;  /* 0x0000009889107220 */ /* 0x002fe40000410000 */
[--C-:B------:R-:W-:Y:S01]  /*80f0*/  FFMA.FTZ R99, R99, c[0x0][0x2d0], -R193.reuse ;  /* 0x0000b40063637a23 */ /* 0x100fe200000108c1 */
[----:B--2---:R-:W-:Y:S01]  /*8100*/  FMNMX.FTZ R2, R0, R2, !PT ;  /* 0x0000000200027209 */ /* 0x004fe20007810000 */
[----:B------:R-:W-:Y:S01]  /*8110*/  FFMA.FTZ R112, R112, c[0x0][0x2d0], -R192 ;  /* 0x0000b40070707a23 */ /* 0x000fe200000108c0 */
[----:B------:R1:W-:Y:S01]  /*8120*/  MUFU.EX2 R211, R19 ;  /* 0x0000001300d37308 */ /* 0x0003e20000000800 */
[----:B------:R-:W-:Y:S02]  /*8130*/  FFMA.FTZ R102, R102, c[0x0][0x2d0], -R193 ;  /* 0x0000b40066667a23 */ /* 0x000fe400000108c1 */
[----:B------:R-:W-:Y:S02]  /*8140*/  FADD.FTZ R0, -R2, R138 ;  /* 0x0000008a02007221 */ /* 0x000fe40000010100 */
[----:B------:R-:W-:Y:S02]  /*8150*/  FMUL.FTZ R138, R132, c[0x0][0x2d0] ;  /* 0x0000b400848a7a20 */ /* 0x000fe40000410000 */
[----:B------:R-:W-:Y:S02]  /*8160*/  FMUL.FTZ R3, R2, c[0x0][0x2d0] ;  /* 0x0000b40002037a20 */ /* 0x000fe40000410000 */
[--C-:B------:R-:W-:Y:S01]  /*8170*/  FFMA.FTZ R8, R8, c[0x0][0x2d0], -R138.reuse ;  /* 0x0000b40008087a23 */ /* 0x100fe2000001088a */
[----:B------:R-:W-:Y:S01]  /*8180*/  MUFU.EX2 R226, R32 ;  /* 0x0000002000e27308 */ /* 0x000fe20000000800 */
[--C-:B------:R-:W-:Y:S02]  /*8190*/  FFMA.FTZ R9, R9, c[0x0][0x2d0], -R138.reuse ;  /* 0x0000b40009097a23 */ /* 0x100fe4000001088a */
[----:B---3--:R-:W-:Y:S02]  /*81a0*/  FMUL.FTZ R17, R137, R153 ;  /* 0x0000009989117220 */ /* 0x008fe40000410000 */
[----:B----4-:R-:W-:Y:S02]  /*81b0*/  FMUL.FTZ R18, R136, R154 ;  /* 0x0000009a88127220 */ /* 0x010fe40000410000 */
[--C-:B------:R-:W-:Y:S02]  /*81c0*/  FFMA.FTZ R60, R60, c[0x0][0x2d0], -R138.reuse ;  /* 0x0000b4003c3c7a23 */ /* 0x100fe4000001088a */
[--C-:B------:R-:W-:Y:S01]  /*81d0*/  FFMA.FTZ R61, R61, c[0x0][0x2d0], -R138.reuse ;  /* 0x0000b4003d3d7a23 */ /* 0x100fe2000001088a */
[----:B------:R2:W-:Y:S01]  /*81e0*/  MUFU.EX2 R214, R8 ;  /* 0x0000000800d67308 */ /* 0x0005e20000000800 */
[--C-:B------:R-:W-:Y:S02]  /*81f0*/  FFMA.FTZ R62, R62, c[0x0][0x2d0], -R3.reuse ;  /* 0x0000b4003e3e7a23 */ /* 0x100fe40000010803 */
[--C-:B------:R-:W-:Y:S02]  /*8200*/  FFMA.FTZ R63, R63, c[0x0][0x2d0], -R3.reuse ;  /* 0x0000b4003f3f7a23 */ /* 0x100fe40000010803 */
[----:B-1----:R-:W-:Y:S02]  /*8210*/  FMUL.FTZ R19, R136, R155 ;  /* 0x0000009b88137220 */ /* 0x002fe40000410000 */
[--C-:B------:R-:W-:Y:S02]  /*8220*/  FFMA.FTZ R72, R72, c[0x0][0x2d0], -R138.reuse ;  /* 0x0000b40048487a23 */ /* 0x100fe4000001088a */
[--C-:B------:R-:W-:Y:S01]  /*8230*/  FFMA.FTZ R73, R73, c[0x0][0x2d0], -R138.reuse ;  /* 0x0000b40049497a23 */ /* 0x100fe2000001088a */
[----:B------:R1:W-:Y:S01]  /*8240*/  MUFU.EX2 R217, R9 ;  /* 0x0000000900d97308 */ /* 0x0003e20000000800 */
[--C-:B------:R-:W-:Y:S02]  /*8250*/  FFMA.FTZ R13, R13, c[0x0][0x2d0], -R138.reuse ;  /* 0x0000b4000d0d7a23 */ /* 0x100fe4000001088a */
[--C-:B------:R-:W-:Y:S02]  /*8260*/  FFMA.FTZ R74, R74, c[0x0][0x2d0], -R3.reuse ;  /* 0x0000b4004a4a7a23 */ /* 0x100fe40000010803 */
[--C-:B------:R-:W-:Y:S02]  /*8270*/  FFMA.FTZ R75, R75, c[0x0][0x2d0], -R3.reuse ;  /* 0x0000b4004b4b7a23 */ /* 0x100fe40000010803 */
[--C-:B------:R-:W-:Y:S02]  /*8280*/  FFMA.FTZ R10, R10, c[0x0][0x2d0], -R3.reuse ;  /* 0x0000b4000a0a7a23 */ /* 0x100fe40000010803 */
[--C-:B------:R-:W-:Y:S01]  /*8290*/  FFMA.FTZ R14, R14, c[0x0][0x2d0], -R3.reuse ;  /* 0x0000b4000e0e7a23 */ /* 0x100fe20000010803 */
[----:B------:R3:W-:Y:S01]  /*82a0*/  MUFU.EX2 R208, R13 ;  /* 0x0000000d00d07308 */ /* 0x0007e20000000800 */
[--C-:B------:R-:W-:Y:S02]  /*82b0*/  FFMA.FTZ R12, R12, c[0x0][0x2d0], -R138.reuse ;  /* 0x0000b4000c0c7a23 */ /* 0x100fe4000001088a */
[--C-:B------:R-:W-:Y:S01]  /*82c0*/  FFMA.FTZ R15, R15, c[0x0][0x2d0], -R3.reuse ;  /* 0x0000b4000f0f7a23 */ /* 0x100fe20000010803 */
[----:B--2---:R-:W-:Y:S01]  /*82d0*/  @P1 MOV R8, R248 ;  /* 0x000000f800081202 */ /* 0x004fe20000000f00 */
[--C-:B------:R-:W-:Y:S01]  /*82e0*/  FFMA.FTZ R11, R11, c[0x0][0x2d0], -R3.reuse ;  /* 0x0000b4000b0b7a23 */ /* 0x100fe20000010803 */
[----:B------:R-:W-:Y:S01]  /*82f0*/  MOV R248, c[0x0][0x1e4] ;  /* 0x0000790000f87a02 */ /* 0x000fe20000000f00 */
[--C-:B------:R-:W-:Y:S02]  /*8300*/  FFMA.FTZ R77, R77, c[0x0][0x2d0], -R138.reuse ;  /* 0x0000b4004d4d7a23 */ /* 0x100fe4000001088a */
[----:B------:R-:W-:Y:S01]  /*8310*/  FMUL.FTZ R0, R0, c[0x0][0x2d0] ;  /* 0x0000b40000007a20 */ /* 0x000fe20000410000 */
[----:B------:R2:W-:Y:S01]  /*8320*/  MUFU.EX2 R222, R12 ;  /* 0x0000000c00de7308 */ /* 0x0005e20000000800 */
[--C-:B------:R-:W-:Y:S02]  /*8330*/  FFMA.FTZ R24, R24, c[0x0][0x2d0], -R138.reuse ;  /* 0x0000b40018187a23 */ /* 0x100fe4000001088a */
[--C-:B------:R-:W-:Y:S01]  /*8340*/  FFMA.FTZ R40, R40, c[0x0][0x2d0], -R138.reuse ;  /* 0x0000b40028287a23 */ /* 0x100fe2000001088a */
[----:B-1----:R-:W-:Y:S01]  /*8350*/  @P1 MOV R9, R251 ;  /* 0x000000fb00091202 */ /* 0x002fe20000000f00 */
[----:B------:R-:W-:Y:S02]  /*8360*/  FFMA.FTZ R41, R41, c[0x0][0x2d0], -R138 ;  /* 0x0000b40029297a23 */ /* 0x000fe4000001088a */
[----:B------:R-:W-:Y:S02]  /*8370*/  FFMA.FTZ R42, R42, c[0x0][0x2d0], -R3 ;  /* 0x0000b4002a2a7a23 */ /* 0x000fe40000010803 */
[----:B------:R-:W-:Y:S01]  /*8380*/  @P1 IMAD.WIDE.U32 R8, R4, 0x70, R8 ;  /* 0x0000007004081825 */ /* 0x000fe200078e0008 */
[----:B------:R-:W1:Y:S03]  /*8390*/  MUFU.EX2 R0, R0 ;  /* 0x0000000000007308 */ /* 0x000e660000000800 */
[----:B------:R-:W-:Y:S01]  /*83a0*/  @P1 IMAD R4, R6, 0x70, RZ ;  /* 0x0000007006041824 */ /* 0x000fe200078e02ff */
[----:B------:R-:W-:Y:S01]  /*83b0*/  @P1 LEA R6, P3, R8, c[0x0][0x1c8], 0x1 ;  /* 0x0000720008061a11 */ /* 0x000fe200078608ff */
[--C-:B------:R-:W-:Y:S01]  /*83c0*/  FFMA.FTZ R45, R45, c[0x0][0x2d0], -R138.reuse ;  /* 0x0000b4002d2d7a23 */ /* 0x100fe2000001088a */
[----:B---3--:R-:W-:Y:S01]  /*83d0*/  @P1 SHF.L.U32 R13, R247, 0x5, RZ ;  /* 0x00000005f70d1819 */ /* 0x008fe200000006ff */
[--C-:B------:R-:W-:Y:S01]  /*83e0*/  FFMA.FTZ R46, R46, c[0x0][0x2d0], -R3.reuse ;  /* 0x0000b4002e2e7a23 */ /* 0x100fe20000010803 */
[----:B------:R-:W-:Y:S01]  /*83f0*/  @P1 IADD3 R5, R9, R4, RZ ;  /* 0x0000000409051210 */ /* 0x000fe20007ffe0ff */
[----:B------:R-:W-:Y:S01]  /*8400*/  FFMA.FTZ R47, R47, c[0x0][0x2d0], -R3 ;  /* 0x0000b4002f2f7a23 */ /* 0x000fe20000010803 */
[----:B------:R3:W-:Y:S01]  /*8410*/  MUFU.EX2 R194, R10 ;  /* 0x0000000a00c27308 */ /* 0x0007e20000000800 */
[----:B------:R-:W-:Y:S01]  /*8420*/  @P1 IADD3 R4, P2, R6, R13, RZ ;  /* 0x0000000d06041210 */ /* 0x000fe20007f5e0ff */
[--C-:B------:R-:W-:Y:S01]  /*8430*/  FFMA.FTZ R56, R56, c[0x0][0x2d0], -R138.reuse ;  /* 0x0000b40038387a23 */ /* 0x100fe2000001088a */
[----:B------:R-:W-:Y:S01]  /*8440*/  @P1 LEA.HI.X R7, R8, c[0x0][0x1cc], R5, 0x1, P3 ;  /* 0x0000730008071a11 */ /* 0x000fe200018f0c05 */
[----:B------:R-:W-:Y:S01]  /*8450*/  FFMA.FTZ R57, R57, c[0x0][0x2d0], -R138 ;  /* 0x0000b40039397a23 */ /* 0x000fe2000001088a */
[----:B--2---:R-:W-:Y:S01]  /*8460*/  @P1 SHF.L.U64.HI R12, R247, 0x5, R248 ;  /* 0x00000005f70c1819 */ /* 0x004fe200000102f8 */
[--C-:B------:R-:W-:Y:S02]  /*8470*/  FFMA.FTZ R58, R58, c[0x0][0x2d0], -R3.reuse ;  /* 0x0000b4003a3a7a23 */ /* 0x100fe40000010803 */
[----:B------:R2:W-:Y:S01]  /*8480*/  @P1 LDGSTS.E.BYPASS.LTC128B.128 [R245+0x3900], [R6.64], !P0 ;  /* 0x0390000006f51fae */ /* 0x0005e2000c101d48 */
[----:B------:R-:W-:Y:S01]  /*8490*/  @P1 IADD3.X R5, R7, R12, RZ, P2, !PT ;  /* 0x0000000c07051210 */ /* 0x000fe200017fe4ff */
[----:B------:R4:W-:Y:S01]  /*84a0*/  MUFU.EX2 R200, R14 ;  /* 0x0000000e00c87308 */ /* 0x0009e20000000800 */
[--C-:B------:R-:W-:Y:S02]  /*84b0*/  FFMA.FTZ R59, R59, c[0x0][0x2d0], -R3.reuse ;  /* 0x0000b4003b3b7a23 */ /* 0x100fe40000010803 */
[--C-:B------:R-:W-:Y:S02]  /*84c0*/  FFMA.FTZ R92, R92, c[0x0][0x2d0], -R138.reuse ;  /* 0x0000b4005c5c7a23 */ /* 0x100fe4000001088a */
[C---:B-1----:R-:W-:Y:S01]  /*84d0*/  FMUL.FTZ R118, R0.reuse, R118 ;  /* 0x0000007600767220 */ /* 0x042fe20000410000 */
[----:B------:R1:W-:Y:S01]  /*84e0*/  @P1 LDGSTS.E.BYPASS.LTC128B.128 [R245+0x4100], [R4.64], !P0 ;  /* 0x0410000004f51fae */ /* 0x0003e2000c101d48 */
[C---:B------:R-:W-:Y:S02]  /*84f0*/  FMUL.FTZ R119, R0.reuse, R119 ;  /* 0x0000007700777220 */ /* 0x040fe40000410000 */
[C---:B------:R-:W-:Y:S01]  /*8500*/  FMUL.FTZ R126, R0.reuse, R126 ;  /* 0x0000007e007e7220 */ /* 0x040fe20000410000 */
[----:B------:R1:W1:Y:S01]  /*8510*/  MUFU.EX2 R195, R11 ;  /* 0x0000000b00c37308 */ /* 0x0002620000000800 */
[C---:B------:R-:W-:Y:S02]  /*8520*/  FMUL.FTZ R127, R0.reuse, R127 ;  /* 0x0000007f007f7220 */ /* 0x040fe40000410000 */
[----:B------:R-:W-:Y:S01]  /*8530*/  FMUL.FTZ R130, R0, R130 ;  /* 0x0000008200827220 */ /* 0x000fe20000410000 */
[----:B---3--:R-:W-:Y:S01]  /*8540*/  @P1 IADD3 R10, P4, R4, R13, RZ ;  /* 0x0000000d040a1210 */ /* 0x008fe20007f9e0ff */
[----:B------:R-:W-:Y:S02]  /*8550*/  FMUL.FTZ R131, R0, R131 ;  /* 0x0000008300837220 */ /* 0x000fe40000410000 */
[--C-:B------:R-:W-:Y:S01]  /*8560*/  FFMA.FTZ R93, R93, c[0x0][0x2d0], -R138.reuse ;  /* 0x0000b4005d5d7a23 */ /* 0x100fe2000001088a */
[-C--:B------:R-:W-:Y:S01]  /*8570*/  @P1 IADD3 R8, P3, R10, R13.reuse, RZ ;  /* 0x0000000d0a081210 */ /* 0x080fe20007f7e0ff */
[--C-:B------:R-:W-:Y:S01]  /*8580*/  FFMA.FTZ R90, R90, c[0x0][0x2d0], -R3.reuse ;  /* 0x0000b4005a5a7a23 */ /* 0x100fe20000010803 */
[----:B------:R3:W3:Y:S01]  /*8590*/  MUFU.EX2 R201, R15 ;  /* 0x0000000f00c97308 */ /* 0x0006e20000000800 */
[--C-:B------:R-:W-:Y:S02]  /*85a0*/  FFMA.FTZ R25, R25, c[0x0][0x2d0], -R138.reuse ;  /* 0x0000b40019197a23 */ /* 0x100fe4000001088a */
[--C-:B------:R-:W-:Y:S01]  /*85b0*/  FFMA.FTZ R26, R26, c[0x0][0x2d0], -R3.reuse ;  /* 0x0000b4001a1a7a23 */ /* 0x100fe20000010803 */
[-C--:B--2---:R-:W-:Y:S01]  /*85c0*/  @P1 IADD3 R6, P2, R8, R13.reuse, RZ ;  /* 0x0000000d08061210 */ /* 0x084fe20007f5e0ff */
[----:B----4-:R-:W-:Y:S02]  /*85d0*/  FMUL.FTZ R14, R0, R150 ;  /* 0x00000096000e7220 */ /* 0x010fe40000410000 */
[--C-:B------:R-:W-:Y:S03]  /*85e0*/  FFMA.FTZ R27, R27, c[0x0][0x2d0], -R3.reuse ;  /* 0x0000b4001b1b7a23 */ /* 0x100fe60000010803 */
[----:B------:R2:W-:Y:S01]  /*85f0*/  MUFU.EX2 R202, R24 ;  /* 0x0000001800ca7308 */ /* 0x0005e20000000800 */
[--C-:B------:R-:W-:Y:S02]  /*8600*/  FFMA.FTZ R91, R91, c[0x0][0x2d0], -R3.reuse ;  /* 0x0000b4005b5b7a23 */ /* 0x100fe40000010803 */
[--C-:B------:R-:W-:Y:S01]  /*8610*/  FFMA.FTZ R94, R94, c[0x0][0x2d0], -R3.reuse ;  /* 0x0000b4005e5e7a23 */ /* 0x100fe20000010803 */
[-C--:B-1----:R-:W-:Y:S01]  /*8620*/  @P1 IADD3.X R11, R5, R12.reuse, RZ, P4, !PT ;  /* 0x0000000c050b1210 */ /* 0x082fe200027fe4ff */
[--C-:B------:R-:W-:Y:S02]  /*8630*/  FFMA.FTZ R95, R95, c[0x0][0x2d0], -R3.reuse ;  /* 0x0000b4005f5f7a23 */ /* 0x100fe40000010803 */
[--C-:B------:R-:W-:Y:S01]  /*8640*/  FFMA.FTZ R31, R31, c[0x0][0x2d0], -R3.reuse ;  /* 0x0000b4001f1f7a23 */ /* 0x100fe20000010803 */
[-C--:B------:R-:W-:Y:S01]  /*8650*/  @P1 IADD3.X R9, R11, R12.reuse, RZ, P3, !PT ;  /* 0x0000000c0b091210 */ /* 0x080fe20001ffe4ff */
[----:B------:R1:W-:Y:S01]  /*8660*/  @P1 LDGSTS.E.BYPASS.LTC128B.128 [R245+0x4900], [R10.64], !P0 ;  /* 0x049000000af51fae */ /* 0x0003e2000c101d48 */
[----:B------:R4:W-:Y:S01]  /*8670*/  MUFU.EX2 R203, R25 ;  /* 0x0000001900cb7308 */ /* 0x0009e20000000800 */
[----:B------:R-:W-:Y:S01]  /*8680*/  @P1 IADD3 R4, P3, R6, R13, RZ ;  /* 0x0000000d06041210 */ /* 0x000fe20007f7e0ff */
[--C-:B------:R-:W-:Y:S01]  /*8690*/  FFMA.FTZ R28, R28, c[0x0][0x2d0], -R138.reuse ;  /* 0x0000b4001c1c7a23 */ /* 0x100fe2000001088a */
[-C--:B------:R-:W-:Y:S01]  /*86a0*/  @P1 IADD3.X R7, R9, R12.reuse, RZ, P2, !PT ;  /* 0x0000000c09071210 */ /* 0x080fe200017fe4ff */
[----:B---3--:R-:W-:Y:S02]  /*86b0*/  FMUL.FTZ R15, R0, R151 ;  /* 0x00000097000f7220 */ /* 0x008fe40000410000 */
[--C-:B------:R-:W-:Y:S01]  /*86c0*/  FFMA.FTZ R29, R29, c[0x0][0x2d0], -R138.reuse ;  /* 0x0000b4001d1d7a23 */ /* 0x100fe2000001088a */
[----:B------:R3:W-:Y:S01]  /*86d0*/  @P1 LDGSTS.E.BYPASS.LTC128B.128 [R245+0x5100], [R8.64], !P0 ;  /* 0x0510000008f51fae */ /* 0x0007e2000c101d48 */
[----:B------:R-:W-:Y:S01]  /*86e0*/  @P1 IADD3.X R5, R7, R12, RZ, P3, !PT ;  /* 0x0000000c07051210 */ /* 0x000fe20001ffe4ff */
[--C-:B------:R-:W-:Y:S01]  /*86f0*/  FFMA.FTZ R30, R30, c[0x0][0x2d0], -R3.reuse ;  /* 0x0000b4001e1e7a23 */ /* 0x100fe20000010803 */
[----:B------:R3:W-:Y:S01]  /*8700*/  MUFU.EX2 R197, R26 ;  /* 0x0000001a00c57308 */ /* 0x0007e20000000800 */
[--C-:B------:R-:W-:Y:S02]  /*8710*/  FFMA.FTZ R44, R44, c[0x0][0x2d0], -R138.reuse ;  /* 0x0000b4002c2c7a23 */ /* 0x100fe4000001088a */
[--C-:B------:R-:W-:Y:S02]  /*8720*/  FFMA.FTZ R78, R78, c[0x0][0x2d0], -R3.reuse ;  /* 0x0000b4004e4e7a23 */ /* 0x100fe40000010803 */
[----:B------:R3:W-:Y:S01]  /*8730*/  @P1 LDGSTS.E.BYPASS.LTC128B.128 [R245+0x5900], [R6.64], !P0 ;  /* 0x0590000006f51fae */ /* 0x0007e2000c101d48 */
[----:B--2---:R-:W-:Y:S02]  /*8740*/  FMUL.FTZ R24, R133, R160 ;  /* 0x000000a085187220 */ /* 0x004fe40000410000 */
[----:B------:R-:W-:Y:S02]  /*8750*/  FFMA.FTZ R79, R79, c[0x0][0x2d0], -R3 ;  /* 0x0000b4004f4f7a23 */ /* 0x000fe40000010803 */
[----:B------:R2:W-:Y:S01]  /*8760*/  MUFU.EX2 R196, R27 ;  /* 0x0000001b00c47308 */ /* 0x0005e20000000800 */
[--C-:B------:R-:W-:Y:S02]  /*8770*/  FFMA.FTZ R76, R76, c[0x0][0x2d0], -R138.reuse ;  /* 0x0000b4004c4c7a23 */ /* 0x100fe4000001088a */
[----:B------:R2:W-:Y:S01]  /*8780*/  @P1 LDGSTS.E.BYPASS.LTC128B.128 [R245+0x6100], [R4.64], !P0 ;  /* 0x0610000004f51fae */ /* 0x0005e2000c101d48 */
[C---:B----4-:R-:W-:Y:S01]  /*8790*/  FMUL.FTZ R25, R133.reuse, R161 ;  /* 0x000000a185197220 */ /* 0x050fe20000410000 */
[----:B-1----:R-:W-:Y:S01]  /*87a0*/  @P1 IADD3 R10, P2, R4, R13, RZ ;  /* 0x0000000d040a1210 */ /* 0x002fe20007f5e0ff */
[----:B------:R-:W-:Y:S02]  /*87b0*/  FMUL.FTZ R13, R133, R149 ;  /* 0x00000095850d7220 */ /* 0x000fe40000410000 */
[--C-:B------:R-:W-:Y:S01]  /*87c0*/  FFMA.FTZ R88, R88, c[0x0][0x2d0], -R138.reuse ;  /* 0x0000b40058587a23 */ /* 0x100fe2000001088a */
[----:B------:R-:W-:Y:S01]  /*87d0*/  @P1 IADD3.X R11, R5, R12, RZ, P2, !PT ;  /* 0x0000000c050b1210 */ /* 0x000fe200017fe4ff */
[----:B------:R-:W-:Y:S01]  /*87e0*/  FMUL.FTZ R12, R133, R148 ;  /* 0x00000094850c7220 */ /* 0x000fe20000410000 */
[----:B------:R1:W-:Y:S01]  /*87f0*/  MUFU.EX2 R199, R31 ;  /* 0x0000001f00c77308 */ /* 0x0003e20000000800 */
[--C-:B------:R-:W-:Y:S02]  /*8800*/  FFMA.FTZ R89, R89, c[0x0][0x2d0], -R138.reuse ;  /* 0x0000b40059597a23 */ /* 0x100fe4000001088a */
[----:B------:R4:W-:Y:S01]  /*8810*/  @P1 LDGSTS.E.BYPASS.LTC128B.128 [R245+0x6900], [R10.64], !P0 ;  /* 0x069000000af51fae */ /* 0x0009e2000c101d48 */
[----:B---3--:R-:W-:Y:S01]  /*8820*/  FMUL.FTZ R8, R133, R140 ;  /* 0x0000008c85087220 */ /* 0x008fe20000410000 */
[----:B------:R-:W-:Y:S01]  /*8830*/  F2FP.BF16.PACK_AB R140, R217, R214 ;  /* 0x000000d6d98c723e */ /* 0x000fe200000010ff */
[----:B------:R-:W-:Y:S01]  /*8840*/  FMUL.FTZ R9, R133, R141 ;  /* 0x0000008d85097220 */ /* 0x000fe20000410000 */
[----:B------:R-:W-:Y:S01]  /*8850*/  F2FP.BF16.PACK_AB R141, R195, R194 ;  /* 0x000000c2c38d723e */ /* 0x000fe200000010ff */
[----:B------:R-:W-:Y:S02]  /*8860*/  FMUL.FTZ R26, R0, R162 ;  /* 0x000000a2001a7220 */ /* 0x000fe40000410000 */
[----:B------:R-:W-:Y:S01]  /*8870*/  FMUL.FTZ R6, R136, R146 ;  /* 0x0000009288067220 */ /* 0x000fe20000410000 */
[----:B------:R-:W3:Y:S01]  /*8880*/  LDSM.16.MT88.4 R20, [R228+0x100] ;  /* 0x00010000e414783b */ /* 0x000ee20000004200 */
[----:B------:R-:W-:Y:S01]  /*8890*/  F2FP.BF16.PACK_AB R146, R210, R224 ;  /* 0x000000e0d292723e */ /* 0x000fe200000010ff */
[----:B------:R-:W-:Y:S01]  /*88a0*/  FMUL.FTZ R7, R136, R147 ;  /* 0x0000009388077220 */ /* 0x000fe20000410000 */
[----:B------:R-:W-:Y:S01]  /*88b0*/  F2FP.BF16.PACK_AB R147, R211, R225 ;  /* 0x000000e1d393723e */ /* 0x000fe200000010ff */
[----:B------:R-:W4:Y:S01]  /*88c0*/  MUFU.EX2 R218, R33 ;  /* 0x0000002100da7308 */ /* 0x000f220000000800 */
[C---:B--2---:R-:W-:Y:S02]  /*88d0*/  FMUL.FTZ R27, R0.reuse, R163 ;  /* 0x000000a3001b7220 */ /* 0x044fe40000410000 */
[----:B------:R-:W-:Y:S01]  /*88e0*/  FMUL.FTZ R4, R137, R144 ;  /* 0x0000009089047220 */ /* 0x000fe20000410000 */
[----:B------:R-:W-:Y:S01]  /*88f0*/  F2FP.BF16.PACK_AB R144, R223, R220 ;  /* 0x000000dcdf90723e */ /* 0x000fe200000010ff */
[----:B------:R-:W-:Y:S01]  /*8900*/  FMUL.FTZ R5, R137, R145 ;  /* 0x0000009189057220 */ /* 0x000fe20000410000 */
[----:B------:R-:W-:Y:S01]  /*8910*/  F2FP.BF16.PACK_AB R145, R221, R219 ;  /* 0x000000dbdd91723e */ /* 0x000fe200000010ff */
[----:B------:R-:W2:Y:S01]  /*8920*/  LDSM.16.MT88.4 R188, [R231+0x100] ;  /* 0x00010000e7bc783b */ /* 0x000ea20000004200 */
[--C-:B------:R-:W-:Y:S02]  /*8930*/  FFMA.FTZ R103, R103, c[0x0][0x2d0], -R193.reuse ;  /* 0x0000b40067677a23 */ /* 0x100fe400000108c1 */
[----:B------:R-:W-:Y:S01]  /*8940*/  MUFU.EX2 R207, R67 ;  /* 0x0000004300cf7308 */ /* 0x000fe20000000800 */
[----:B-1----:R-:W-:Y:S01]  /*8950*/  FMUL.FTZ R31, R0, R167 ;  /* 0x000000a7001f7220 */ /* 0x002fe20000410000 */
[----:B------:R-:W-:Y:S01]  /*8960*/  MOV R167, R226 ;  /* 0x000000e200a77202 */ /* 0x000fe20000000f00 */
[--C-:B------:R-:W-:Y:S02]  /*8970*/  FFMA.FTZ R114, R114, c[0x0][0x2d0], -R193.reuse ;  /* 0x0000b40072727a23 */ /* 0x100fe400000108c1 */
[----:B------:R-:W1:Y:S01]  /*8980*/  LDSM.16.MT88.4 R148, [R229+0x100] ;  /* 0x00010000e594783b */ /* 0x000e620000004200 */
[----:B----4-:R-:W-:Y:S01]  /*8990*/  FMUL.FTZ R10, R0, R142 ;  /* 0x0000008e000a7220 */ /* 0x010fe20000410000 */
[----:B------:R-:W-:Y:S01]  /*89a0*/  F2FP.BF16.PACK_AB R142, R208, R222 ;  /* 0x000000ded08e723e */ /* 0x000fe200000010ff */
[----:B------:R-:W-:Y:S01]  /*89b0*/  FMUL.FTZ R11, R0, R143 ;  /* 0x0000008f000b7220 */ /* 0x000fe20000410000 */
[----:B------:R-:W-:Y:S01]  /*89c0*/  F2FP.BF16.PACK_AB R143, R201, R200 ;  /* 0x000000c8c98f723e */ /* 0x000fe200000010ff */
[----:B------:R-:W-:Y:S01]  /*89d0*/  MUFU.EX2 R206, R60 ;  /* 0x0000003c00ce7308 */ /* 0x000fe20000000800 */
[----:B------:R-:W-:Y:S02]  /*89e0*/  FFMA.FTZ R193, R115, c[0x0][0x2d0], -R193 ;  /* 0x0000b40073c17a23 */ /* 0x000fe400000108c1 */
[----:B------:R-:W4:Y:S01]  /*89f0*/  LDSM.16.MT88.4 R152, [R230+0x100] ;  /* 0x00010000e698783b */ /* 0x000f220000004200 */
[----:B------:R-:W-:Y:S01]  /*8a00*/  MOV R161, R218 ;  /* 0x000000da00a17202 */ /* 0x000fe20000000f00 */
[--C-:B------:R-:W-:Y:S02]  /*8a10*/  FFMA.FTZ R104, R104, c[0x0][0x2d0], -R138.reuse ;  /* 0x0000b40068687a23 */ /* 0x100fe4000001088a */
[--C-:B------:R-:W-:Y:S02]  /*8a20*/  FFMA.FTZ R105, R105, c[0x0][0x2d0], -R138.reuse ;  /* 0x0000b40069697a23 */ /* 0x100fe4000001088a */
[--C-:B------:R-:W-:Y:S01]  /*8a30*/  FFMA.FTZ R108, R108, c[0x0][0x2d0], -R138.reuse ;  /* 0x0000b4006c6c7a23 */ /* 0x100fe2000001088a */
[----:B------:R-:W-:Y:S01]  /*8a40*/  MUFU.EX2 R204, R69 ;  /* 0x0000004500cc7308 */ /* 0x000fe20000000800 */
[----:B------:R-:W0:Y:S01]  /*8a50*/  LDGDEPBAR ;  /* 0x00000000000079af */ /* 0x000e220000000000 */
[----:B------:R-:W-:Y:S02]  /*8a60*/  FFMA.FTZ R138, R109, c[0x0][0x2d0], -R138 ;  /* 0x0000b4006d8a7a23 */ /* 0x000fe4000001088a */
[--C-:B------:R-:W-:Y:S01]  /*8a70*/  FFMA.FTZ R106, R106, c[0x0][0x2d0], -R3.reuse ;  /* 0x0000b4006a6a7a23 */ /* 0x100fe20000010803 */
[-C--:B---3--:R-:W-:Y:S05]  /*8a80*/  HMMA.16816.F32.BF16 R4, R144, R20.reuse, R4 ;  /* 0x000000149004723c */ /* 0x088fea0000041804 */
[----:B------:R3:W1:Y:S01]  /*8a90*/  MUFU.EX2 R205, R35 ;  /* 0x0000002300cd7308 */ /* 0x0006620000000800 */
[--C-:B------:R-:W-:Y:S02]  /*8aa0*/  FFMA.FTZ R107, R107, c[0x0][0x2d0], -R3.reuse ;  /* 0x0000b4006b6b7a23 */ /* 0x100fe40000010803 */
[--C-:B------:R-:W-:Y:S01]  /*8ab0*/  FFMA.FTZ R110, R110, c[0x0][0x2d0], -R3.reuse ;  /* 0x0000b4006e6e7a23 */ /* 0x100fe20000010803 */
[C---:B------:R-:W-:Y:S04]  /*8ac0*/  HMMA.16816.F32.BF16 R8, R140.reuse, R20, R8 ;  /* 0x000000148c08723c */ /* 0x040fe80000041808 */
[--C-:B------:R-:W-:Y:S02]  /*8ad0*/  FFMA.FTZ R84, R84, c[0x0][0x2d0], -R192.reuse ;  /* 0x0000b40054547a23 */ /* 0x100fe400000108c0 */
[----:B------:R2:W-:Y:S01]  /*8ae0*/  MUFU.EX2 R252, R37 ;  /* 0x0000002500fc7308 */ /* 0x0005e20000000800 */
[C---:B------:R-:W-:Y:S01]  /*8af0*/  FMUL.FTZ R20, R137.reuse, R156 ;  /* 0x0000009c89147220 */ /* 0x040fe20000410000 */
[-C--:B------:R-:W-:Y:S04]  /*8b00*/  HMMA.16816.F32.BF16 R12, R140, R22.reuse, R12 ;  /* 0x000000168c0c723c */ /* 0x080fe8000004180c */
[----:B------:R-:W-:Y:S02]  /*8b10*/  FMUL.FTZ R21, R137, R157 ;  /* 0x0000009d89157220 */ /* 0x000fe40000410000 */
[--C-:B------:R-:W-:Y:S02]  /*8b20*/  FFMA.FTZ R85, R85, c[0x0][0x2d0], -R192.reuse ;  /* 0x0000b40055557a23 */ /* 0x100fe400000108c0 */
[C---:B------:R-:W-:Y:S01]  /*8b30*/  HMMA.16816.F32.BF16 R16, R144.reuse, R22, R16 ;  /* 0x000000169010723c */ /* 0x040fe20000041810 */
[----:B------:R-:W4:Y:S03]  /*8b40*/  MUFU.EX2 R32, R28 ;  /* 0x0000001c00207308 */ /* 0x000f260000000800 */
[----:B---3--:R-:W-:Y:S01]  /*8b50*/  FMUL.FTZ R35, R136, R171 ;  /* 0x000000ab88237220 */ /* 0x008fe20000410000 */
[----:B------:R-:W-:Y:S01]  /*8b60*/  MOV R171, R215 ;  /* 0x000000d700ab7202 */ /* 0x000fe20000000f00 */
[--C-:B------:R-:W-:Y:S01]  /*8b70*/  FFMA.FTZ R96, R96, c[0x0][0x2d0], -R192.reuse ;  /* 0x0000b40060607a23 */ /* 0x100fe200000108c0 */
[----:B-1----:R-:W-:Y:S01]  /*8b80*/  MOV R160, R205 ;  /* 0x000000cd00a07202 */ /* 0x002fe20000000f00 */
[C---:B------:R-:W-:Y:S03]  /*8b90*/  FMUL.FTZ R22, R136.reuse, R158 ;  /* 0x0000009e88167220 */ /* 0x040fe60000410000 */
[----:B------:R1:W3:Y:S01]  /*8ba0*/  MUFU.EX2 R33, R29 ;  /* 0x0000001d00217308 */ /* 0x0002e20000000800 */
[----:B------:R-:W-:Y:S02]  /*8bb0*/  FMUL.FTZ R23, R136, R159 ;  /* 0x0000009f88177220 */ /* 0x000fe40000410000 */
[----:B------:R-:W-:Y:S01]  /*8bc0*/  LDSM.16.MT88.4 R156, [R229+0x900] ;  /* 0x00090000e59c783b */ /* 0x000fe20000004200 */
[----:B--2---:R-:W-:Y:S02]  /*8bd0*/  FMUL.FTZ R37, R137, R173 ;  /* 0x000000ad89257220 */ /* 0x004fe40000410000 */
[--C-:B------:R-:W-:Y:S02]  /*8be0*/  FFMA.FTZ R97, R97, c[0x0][0x2d0], -R192.reuse ;  /* 0x0000b40061617a23 */ /* 0x100fe400000108c0 */
[-C--:B------:R-:W-:Y:S02]  /*8bf0*/  HMMA.16816.F32.BF16 R20, R144, R188.reuse, R20 ;  /* 0x000000bc9014723c */ /* 0x080fe40000041814 */
[----:B------:R2:W-:Y:S01]  /*8c00*/  MUFU.EX2 R198, R30 ;  /* 0x0000001e00c67308 */ /* 0x0005e20000000800 */
[--C-:B------:R-:W-:Y:S02]  /*8c10*/  FFMA.FTZ R100, R100, c[0x0][0x2d0], -R192.reuse ;  /* 0x0000b40064647a23 */ /* 0x100fe400000108c0 */
[----:B------:R-:W-:Y:S01]  /*8c20*/  FFMA.FTZ R101, R101, c[0x0][0x2d0], -R192 ;  /* 0x0000b40065657a23 */ /* 0x000fe200000108c0 */
[----:B----4-:R-:W-:Y:S01]  /*8c30*/  MOV R162, R32 ;  /* 0x0000002000a27202 */ /* 0x010fe20000000f00 */
[----:B------:R-:W-:Y:S01]  /*8c40*/  FMUL.FTZ R32, R137, R168 ;  /* 0x000000a889207220 */ /* 0x000fe20000410000 */
[C---:B------:R-:W-:Y:S04]  /*8c50*/  HMMA.16816.F32.BF16 R24, R140.reuse, R188, R24 ;  /* 0x000000bc8c18723c */ /* 0x040fe80000041818 */
[----:B------:R4:W4:Y:S01]  /*8c60*/  MUFU.EX2 R216, R34 ;  /* 0x0000002200d87308 */ /* 0x0009220000000800 */
[C---:B------:R-:W-:Y:S01]  /*8c70*/  FMUL.FTZ R28, R133.reuse, R164 ;  /* 0x000000a4851c7220 */ /* 0x040fe20000410000 */
[----:B------:R-:W-:Y:S01]  /*8c80*/  MOV R168, R210 ;  /* 0x000000d200a87202 */ /* 0x000fe20000000f00 */
[----:B-1----:R-:W-:Y:S07]  /*8c90*/  FMUL.FTZ R29, R133, R165 ;  /* 0x000000a5851d7220 */ /* 0x002fee0000410000 */
[----:B------:R1:W-:Y:S01]  /*8ca0*/  MUFU.EX2 R247, R39 ;  /* 0x0000002700f77308 */ /* 0x0003e20000000800 */
[----:B--2---:R-:W-:Y:S01]  /*8cb0*/  FMUL.FTZ R30, R0, R166 ;  /* 0x000000a6001e7220 */ /* 0x004fe20000410000 */
[----:B---3--:R-:W-:Y:S01]  /*8cc0*/  MOV R166, R33 ;  /* 0x0000002100a67202 */ /* 0x008fe20000000f00 */
[C---:B------:R-:W-:Y:S01]  /*8cd0*/  FMUL.FTZ R33, R137.reuse, R169 ;  /* 0x000000a989217220 */ /* 0x040fe20000410000 */
[----:B------:R-:W-:Y:S06]  /*8ce0*/  MOV R169, R211 ;  /* 0x000000d300a97202 */ /* 0x000fec0000000f00 */
[----:B------:R2:W3:Y:S01]  /*8cf0*/  MUFU.EX2 R251, R36 ;  /* 0x0000002400fb7308 */ /* 0x0004e20000000800 */
[-C--:B------:R-:W-:Y:S03]  /*8d00*/  HMMA.16816.F32.BF16 R28, R140, R190.reuse, R28 ;  /* 0x000000be8c1c723c */ /* 0x080fe6000004181c */
[C---:B----4-:R-:W-:Y:S01]  /*8d10*/  FMUL.FTZ R34, R136.reuse, R170 ;  /* 0x000000aa88227220 */ /* 0x050fe20000410000 */
[----:B------:R-:W-:Y:S02]  /*8d20*/  MOV R170, R208 ;  /* 0x000000d000aa7202 */ /* 0x000fe40000000f00 */
[----:B------:R-:W-:Y:S03]  /*8d30*/  MOV R163, R216 ;  /* 0x000000d800a37202 */ /* 0x000fe60000000f00 */
[----:B------:R4:W3:Y:S01]  /*8d40*/  MUFU.EX2 R248, R38 ;  /* 0x0000002600f87308 */ /* 0x0008e20000000800 */
[C---:B------:R-:W-:Y:S04]  /*8d50*/  HMMA.16816.F32.BF16 R32, R144.reuse, R190, R32 ;  /* 0x000000be9020723c */ /* 0x040fe80000041820 */
[C---:B-1----:R-:W-:Y:S05]  /*8d60*/  FMUL.FTZ R39, R136.reuse, R175 ;  /* 0x000000af88277220 */ /* 0x042fea0000410000 */
[----:B------:R1:W-:Y:S03]  /*8d70*/  MUFU.EX2 R250, R48 ;  /* 0x0000003000fa7308 */ /* 0x0003e60000000800 */
[----:B--2---:R-:W-:Y:S07]  /*8d80*/  FMUL.FTZ R36, R137, R172 ;  /* 0x000000ac89247220 */ /* 0x004fee0000410000 */
[----:B------:R2:W-:Y:S01]  /*8d90*/  MUFU.EX2 R227, R50 ;  /* 0x0000003200e37308 */ /* 0x0005e20000000800 */
[----:B----4-:R-:W-:Y:S09]  /*8da0*/  FMUL.FTZ R38, R136, R174 ;  /* 0x000000ae88267220 */ /* 0x010ff20000410000 */
[----:B------:R4:W3:Y:S01]  /*8db0*/  MUFU.EX2 R249, R49 ;  /* 0x0000003100f97308 */ /* 0x0008e20000000800 */
[-C--:B------:R-:W-:Y:S03]  /*8dc0*/  HMMA.16816.F32.BF16 R36, R144, R148.reuse, R36 ;  /* 0x000000949024723c */ /* 0x080fe60000041824 */
[C---:B-1----:R-:W-:Y:S06]  /*8dd0*/  FMUL.FTZ R48, R133.reuse, R176 ;  /* 0x000000b085307220 */ /* 0x042fec0000410000 */
[----:B------:R1:W1:Y:S03]  /*8de0*/  MUFU.EX2 R226, R51 ;  /* 0x0000003300e27308 */ /* 0x0002660000000800 */
[C---:B--2---:R-:W-:Y:S07]  /*8df0*/  FMUL.FTZ R50, R0.reuse, R178 ;  /* 0x000000b200327220 */ /* 0x044fee0000410000 */
[----:B------:R2:W-:Y:S01]  /*8e00*/  MUFU.EX2 R216, R44 ;  /* 0x0000002c00d87308 */ /* 0x0005e20000000800 */
[----:B----4-:R-:W-:Y:S09]  /*8e10*/  FMUL.FTZ R49, R133, R177 ;  /* 0x000000b185317220 */ /* 0x010ff20000410000 */
[----:B------:R4:W-:Y:S01]  /*8e20*/  MUFU.EX2 R165, R40 ;  /* 0x0000002800a57308 */ /* 0x0009e20000000800 */
[----:B-1----:R-:W-:Y:S09]  /*8e30*/  FMUL.FTZ R51, R0, R179 ;  /* 0x000000b300337220 */ /* 0x002ff20000410000 */
[----:B------:R1:W1:Y:S01]  /*8e40*/  MUFU.EX2 R218, R41 ;  /* 0x0000002900da7308 */ /* 0x0002620000000800 */
[C---:B------:R-:W-:Y:S04]  /*8e50*/  HMMA.16816.F32.BF16 R48, R140.reuse, R148, R48 ;  /* 0x000000948c30723c */ /* 0x040fe80000041830 */
[--C-:B--2---:R-:W-:Y:S02]  /*8e60*/  FFMA.FTZ R44, R43, c[0x0][0x2d0], -R3.reuse ;  /* 0x0000b4002b2c7a23 */ /* 0x104fe40000010803 */
[C---:B------:R-:W-:Y:S02]  /*8e70*/  FMUL.FTZ R43, R136.reuse, R183 ;  /* 0x000000b7882b7220 */ /* 0x040fe40000410000 */
[-C--:B------:R-:W-:Y:S01]  /*8e80*/  HMMA.16816.F32.BF16 R116, R140, R150.reuse, R116 ;  /* 0x000000968c74723c */ /* 0x080fe20000041874 */
[----:B------:R2:W-:Y:S03]  /*8e90*/  MUFU.EX2 R164, R42 ;  /* 0x0000002a00a47308 */ /* 0x0005e60000000800 */
[----:B------:R-:W-:Y:S02]  /*8ea0*/  FFMA.FTZ R3, R111, c[0x0][0x2d0], -R3 ;  /* 0x0000b4006f037a23 */ /* 0x000fe40000010803 */
[C---:B----4-:R-:W-:Y:S02]  /*8eb0*/  FMUL.FTZ R40, R137.reuse, R180 ;  /* 0x000000b489287220 */ /* 0x050fe40000410000 */
[C---:B------:R-:W-:Y:S01]  /*8ec0*/  HMMA.16816.F32.BF16 R120, R144.reuse, R150, R120 ;  /* 0x000000969078723c */ /* 0x040fe20000041878 */
[----:B------:R-:W4:Y:S02]  /*8ed0*/  LDSM.16.MT88.4 R148, [R228+0x900] ;  /* 0x00090000e494783b */ /* 0x000f240000004200 */
[----:B------:R3:W3:Y:S01]  /*8ee0*/  MUFU.EX2 R174, R44 ;  /* 0x0000002c00ae7308 */ /* 0x0006e20000000800 */
[C---:B-1----:R-:W-:Y:S09]  /*8ef0*/  FMUL.FTZ R41, R137.reuse, R181 ;  /* 0x000000b589297220 */ /* 0x042ff20000410000 */
[----:B------:R1:W1:Y:S01]  /*8f00*/  MUFU.EX2 R215, R45 ;  /* 0x0000002d00d77308 */ /* 0x0002620000000800 */
[C---:B--2---:R-:W-:Y:S09]  /*8f10*/  FMUL.FTZ R42, R136.reuse, R182 ;  /* 0x000000b6882a7220 */ /* 0x044ff20000410000 */
[----:B------:R2:W-:Y:S01]  /*8f20*/  MUFU.EX2 R173, R46 ;  /* 0x0000002e00ad7308 */ /* 0x0005e20000000800 */
[-C--:B------:R-:W-:Y:S03]  /*8f30*/  HMMA.16816.F32.BF16 R40, R144, R152.reuse, R40 ;  /* 0x000000989028723c */ /* 0x080fe60000041828 */
[C---:B---3--:R-:W-:Y:S01]  /*8f40*/  FMUL.FTZ R44, R137.reuse, R184 ;  /* 0x000000b8892c7220 */ /* 0x048fe20000410000 */
[----:B------:R-:W-:Y:S04]  /*8f50*/  MOV R184, R203 ;  /* 0x000000cb00b87202 */ /* 0x000fe80000000f00 */
[C---:B------:R-:W-:Y:S01]  /*8f60*/  HMMA.16816.F32.BF16 R124, R140.reuse, R152, R124 ;  /* 0x000000988c7c723c */ /* 0x040fe2000004187c */
[----:B------:R3:W3:Y:S03]  /*8f70*/  MUFU.EX2 R172, R47 ;  /* 0x0000002f00ac7308 */ /* 0x0006e60000000800 */
[----:B-1----:R-:W-:Y:S01]  /*8f80*/  FMUL.FTZ R45, R137, R185 ;  /* 0x000000b9892d7220 */ /* 0x002fe20000410000 */
[----:B------:R-:W-:Y:S03]  /*8f90*/  MOV R185, R212 ;  /* 0x000000d400b97202 */ /* 0x000fe60000000f00 */
[-C--:B------:R-:W-:Y:S03]  /*8fa0*/  HMMA.16816.F32.BF16 R128, R140, R154.reuse, R128 ;  /* 0x0000009a8c80723c */ /* 0x080fe60000041880 */
[----:B------:R-:W-:Y:S01]  /*8fb0*/  MUFU.EX2 R212, R53 ;  /* 0x0000003500d47308 */ /* 0x000fe20000000800 */
[----:B--2---:R-:W-:Y:S01]  /*8fc0*/  FMUL.FTZ R46, R136, R186 ;  /* 0x000000ba882e7220 */ /* 0x004fe20000410000 */
[----:B------:R-:W-:Y:S04]  /*8fd0*/  MOV R186, R213 ;  /* 0x000000d500ba7202 */ /* 0x000fe80000000f00 */
[----:B------:R-:W-:Y:S04]  /*8fe0*/  F2FP.BF16.PACK_AB R140, R186, R171 ;  /* 0x000000abba8c723e */ /* 0x000fe800000010ff */
[----:B------:R-:W-:Y:S01]  /*8ff0*/  MUFU.EX2 R213, R52 ;  /* 0x0000003400d57308 */ /* 0x000fe20000000800 */
[----:B------:R-:W-:Y:S02]  /*9000*/  F2FP.BF16.PACK_AB R142, R161, R167 ;  /* 0x000000a7a18e723e */ /* 0x000fe400000010ff */
[----:B------:R-:W-:Y:S01]  /*9010*/  F2FP.BF16.PACK_AB R141, R185, R209 ;  /* 0x000000d1b98d723e */ /* 0x000fe200000010ff */
[----:B---3--:R-:W-:Y:S01]  /*9020*/  FMUL.FTZ R47, R136, R187 ;  /* 0x000000bb882f7220 */ /* 0x008fe20000410000 */
[----:B------:R-:W-:Y:S02]  /*9030*/  F2FP.BF16.PACK_AB R143, R160, R163 ;  /* 0x000000a3a08f723e */ /* 0x000fe400000010ff */
[----:B------:R-:W-:Y:S03]  /*9040*/  MOV R187, R202 ;  /* 0x000000ca00bb7202 */ /* 0x000fe60000000f00 */
[----:B------:R-:W-:Y:S01]  /*9050*/  MUFU.EX2 R208, R55 ;  /* 0x0000003700d07308 */ /* 0x000fe20000000800 */
[----:B------:R-:W-:Y:S01]  /*9060*/  HMMA.16816.F32.BF16 R44, R144, R154, R44 ;  /* 0x0000009a902c723c */ /* 0x000fe2000004182c */
[----:B------:R-:W1:Y:S06]  /*9070*/  LDSM.16.MT88.4 R152, [R231+0x900] ;  /* 0x00090000e798783b */ /* 0x000e6c0000004200 */
[----:B------:R-:W-:Y:S01]  /*9080*/  F2FP.BF16.PACK_AB R144, R184, R187 ;  /* 0x000000bbb890723e */ /* 0x000fe200000010ff */
[-C--:B----4-:R-:W-:Y:S01]  /*9090*/  HMMA.16816.F32.BF16 R4, R140, R148.reuse, R4 ;  /* 0x000000948c04723c */ /* 0x090fe20000041804 */
[----:B------:R-:W-:Y:S04]  /*90a0*/  MUFU.EX2 R211, R64 ;  /* 0x0000004000d37308 */ /* 0x000fe80000000800 */
[----:B------:R-:W-:Y:S02]  /*90b0*/  F2FP.BF16.PACK_AB R146, R166, R162 ;  /* 0x000000a2a692723e */ /* 0x000fe400000010ff */
[----:B------:R-:W-:Y:S02]  /*90c0*/  F2FP.BF16.PACK_AB R145, R196, R197 ;  /* 0x000000c5c491723e */ /* 0x000fe400000010ff */
[----:B------:R-:W-:Y:S02]  /*90d0*/  F2FP.BF16.PACK_AB R147, R199, R198 ;  /* 0x000000c6c793723e */ /* 0x000fe400000010ff */
[----:B------:R-:W-:Y:S05]  /*90e0*/  MUFU.EX2 R210, R65 ;  /* 0x0000004100d27308 */ /* 0x000fea0000000800 */
[C---:B------:R-:W-:Y:S01]  /*90f0*/  HMMA.16816.F32.BF16 R8, R144.reuse, R148, R8 ;  /* 0x000000949008723c */ /* 0x040fe20000041808 */
[----:B------:R-:W2:Y:S04]  /*9100*/  LDL.LU R148, [R1+0xc] ;  /* 0x00000c0001947983 */ /* 0x000ea80000300800 */
[----:B------:R3:W-:Y:S02]  /*9110*/  MUFU.EX2 R179, R66 ;  /* 0x0000004200b37308 */ /* 0x0007e40000000800 */
[----:B------:R-:W-:Y:S01]  /*9120*/  MOV R149, R209 ;  /* 0x000000d100957202 */ /* 0x000fe20000000f00 */
[-C--:B------:R-:W-:Y:S07]  /*9130*/  HMMA.16816.F32.BF16 R12, R144, R150.reuse, R12 ;  /* 0x00000096900c723c */ /* 0x080fee000004180c */
[----:B------:R4:W-:Y:S01]  /*9140*/  MUFU.EX2 R209, R54 ;  /* 0x0000003600d17308 */ /* 0x0009e20000000800 */
[C---:B------:R-:W-:Y:S01]  /*9150*/  HMMA.16816.F32.BF16 R16, R140.reuse, R150, R16 ;  /* 0x000000968c10723c */ /* 0x040fe20000041810 */
[----:B------:R-:W2:Y:S04]  /*9160*/  LDL.LU R150, [R1] ;  /* 0x0000000001967983 */ /* 0x000ea80000300800 */
[----:B------:R-:W2:Y:S03]  /*9170*/  LDL.LU R151, [R1+0x8] ;  /* 0x0000080001977983 */ /* 0x000ea60000300800 */
[-C--:B-1----:R-:W-:Y:S01]  /*9180*/  HMMA.16816.F32.BF16 R20, R140, R152.reuse, R20 ;  /* 0x000000988c14723c */ /* 0x082fe20000041814 */
[----:B------:R-:W-:Y:S01]  /*9190*/  MUFU.EX2 R205, R61 ;  /* 0x0000003d00cd7308 */ /* 0x000fe20000000800 */
[----:B---3--:R-:W-:Y:S06]  /*91a0*/  LDSM.16.MT88.4 R64, [R228+0x1100] ;  /* 0x00110000e440783b */ /* 0x008fec0000004200 */
[C---:B------:R-:W-:Y:S03]  /*91b0*/  HMMA.16816.F32.BF16 R24, R144.reuse, R152, R24 ;  /* 0x000000989018723c */ /* 0x040fe60000041818 */
[----:B------:R-:W-:Y:S01]  /*91c0*/  MUFU.EX2 R181, R62 ;  /* 0x0000003e00b57308 */ /* 0x000fe20000000800 */
[----:B------:R-:W3:Y:S04]  /*91d0*/  LDL.LU R153, [R1+0x4] ;  /* 0x0000040001997983 */ /* 0x000ee80000300800 */
[-C--:B------:R-:W-:Y:S01]  /*91e0*/  HMMA.16816.F32.BF16 R28, R144, R154.reuse, R28 ;  /* 0x0000009a901c723c */ /* 0x080fe2000004181c */
[----:B----4-:R-:W1:Y:S04]  /*91f0*/  LDSM.16.MT88.4 R52, [R230+0x900] ;  /* 0x00090000e634783b */ /* 0x010e680000004200 */
[----:B------:R4:W-:Y:S03]  /*9200*/  MUFU.EX2 R180, R63 ;  /* 0x0000003f00b47308 */ /* 0x0009e60000000800 */
[C---:B------:R-:W-:Y:S07]  /*9210*/  HMMA.16816.F32.BF16 R32, R140.reuse, R154, R32 ;  /* 0x0000009a8c20723c */ /* 0x040fee0000041820 */
[----:B------:R-:W-:Y:S01]  /*9220*/  MUFU.EX2 R202, R68 ;  /* 0x0000004400ca7308 */ /* 0x000fe20000000800 */
[-C--:B------:R-:W-:Y:S08]  /*9230*/  HMMA.16816.F32.BF16 R36, R140, R156.reuse, R36 ;  /* 0x0000009c8c24723c */ /* 0x080ff00000041824 */
[C---:B------:R-:W-:Y:S01]  /*9240*/  HMMA.16816.F32.BF16 R48, R144.reuse, R156, R48 ;  /* 0x0000009c9030723c */ /* 0x040fe20000041830 */
[----:B------:R-:W-:Y:S01]  /*9250*/  MUFU.EX2 R190, R70 ;  /* 0x0000004600be7308 */ /* 0x000fe20000000800 */
[----:B----4-:R-:W4:Y:S05]  /*9260*/  LDSM.16.MT88.4 R60, [R231+0x1100] ;  /* 0x00110000e73c783b */ /* 0x010f2a0000004200 */
[----:B------:R-:W-:Y:S01]  /*9270*/  MOV R157, R168 ;  /* 0x000000a8009d7202 */ /* 0x000fe20000000f00 */
[-C--:B------:R-:W-:Y:S03]  /*9280*/  HMMA.16816.F32.BF16 R116, R144, R158.reuse, R116 ;  /* 0x0000009e9074723c */ /* 0x080fe60000041874 */
[----:B------:R4:W-:Y:S05]  /*9290*/  MUFU.EX2 R189, R71 ;  /* 0x0000004700bd7308 */ /* 0x0009ea0000000800 */
[C---:B------:R-:W-:Y:S05]  /*92a0*/  HMMA.16816.F32.BF16 R120, R140.reuse, R158, R120 ;  /* 0x0000009e8c78723c */ /* 0x040fea0000041878 */
[----:B------:R-:W-:Y:S03]  /*92b0*/  MUFU.EX2 R182, R72 ;  /* 0x0000004800b67308 */ /* 0x000fe60000000800 */
[-C--:B-1----:R-:W-:Y:S07]  /*92c0*/  HMMA.16816.F32.BF16 R40, R140, R52.reuse, R40 ;  /* 0x000000348c28723c */ /* 0x082fee0000041828 */
[----:B------:R-:W-:Y:S01]  /*92d0*/  MUFU.EX2 R203, R80 ;  /* 0x0000005000cb7308 */ /* 0x000fe20000000800 */
[C---:B------:R-:W-:Y:S01]  /*92e0*/  HMMA.16816.F32.BF16 R124, R144.reuse, R52, R124 ;  /* 0x00000034907c723c */ /* 0x040fe2000004187c */
[----:B----4-:R-:W-:Y:S06]  /*92f0*/  LDSM.16.MT88.4 R68, [R231+0x1900] ;  /* 0x00190000e744783b */ /* 0x010fec0000004200 */
[----:B------:R-:W-:Y:S01]  /*9300*/  F2FP.BF16.PACK_AB R52, R252, R251 ;  /* 0x000000fbfc34723e */ /* 0x000fe200000010ff */
[-C--:B------:R-:W-:Y:S01]  /*9310*/  HMMA.16816.F32.BF16 R128, R144, R54.reuse, R128 ;  /* 0x000000369080723c */ /* 0x080fe20000041880 */
[----:B------:R1:W-:Y:S03]  /*9320*/  MUFU.EX2 R175, R56 ;  /* 0x0000003800af7308 */ /* 0x0003e60000000800 */
[----:B------:R-:W-:Y:S04]  /*9330*/  F2FP.BF16.PACK_AB R53, R247, R248 ;  /* 0x000000f8f735723e */ /* 0x000fe800000010ff */
[----:B------:R-:W-:Y:S01]  /*9340*/  HMMA.16816.F32.BF16 R44, R140, R54, R44 ;  /* 0x000000368c2c723c */ /* 0x000fe2000004182c */
[----:B------:R-:W4:Y:S02]  /*9350*/  LDSM.16.MT88.4 R140, [R229+0x1100] ;  /* 0x00110000e58c783b */ /* 0x000f240000004200 */
[----:B------:R1:W1:Y:S04]  /*9360*/  MUFU.EX2 R178, R57 ;  /* 0x0000003900b27308 */ /* 0x0002680000000800 */
[----:B------:R-:W-:Y:S02]  /*9370*/  F2FP.BF16.PACK_AB R54, R249, R250 ;  /* 0x000000faf936723e */ /* 0x000fe400000010ff */
[----:B------:R-:W-:Y:S04]  /*9380*/  F2FP.BF16.PACK_AB R55, R226, R227 ;  /* 0x000000e3e237723e */ /* 0x000fe800000010ff */
[----:B------:R4:W-:Y:S03]  /*9390*/  MUFU.EX2 R177, R58 ;  /* 0x0000003a00b17308 */ /* 0x0009e60000000800 */
[-C--:B------:R-:W-:Y:S05]  /*93a0*/  HMMA.16816.F32.BF16 R4, R52, R64.reuse, R4 ;  /* 0x000000403404723c */ /* 0x080fea0000041804 */
[----:B-1----:R-:W-:Y:S02]  /*93b0*/  F2FP.BF16.PACK_AB R56, R218, R165 ;  /* 0x000000a5da38723e */ /* 0x002fe400000010ff */
[----:B------:R1:W1:Y:S01]  /*93c0*/  MUFU.EX2 R176, R59 ;  /* 0x0000003b00b07308 */ /* 0x0002620000000800 */
[----:B------:R-:W-:Y:S09]  /*93d0*/  F2FP.BF16.PACK_AB R57, R174, R164 ;  /* 0x000000a4ae39723e */ /* 0x000ff200000010ff */
[----:B------:R-:W-:Y:S01]  /*93e0*/  MUFU.EX2 R80, R74 ;  /* 0x0000004a00507308 */ /* 0x000fe20000000800 */
[----:B----4-:R-:W-:Y:S09]  /*93f0*/  F2FP.BF16.PACK_AB R58, R215, R216 ;  /* 0x000000d8d73a723e */ /* 0x010ff200000010ff */
[----:B------:R-:W-:Y:S01]  /*9400*/  MUFU.EX2 R183, R83 ;  /* 0x0000005300b77308 */ /* 0x000fe20000000800 */
[----:B-1----:R-:W-:Y:S09]  /*9410*/  F2FP.BF16.PACK_AB R59, R172, R173 ;  /* 0x000000adac3b723e */ /* 0x002ff200000010ff */
[----:B------:R-:W1:Y:S01]  /*9420*/  MUFU.EX2 R83, R73 ;  /* 0x0000004900537308 */ /* 0x000e620000000800 */
[C---:B------:R-:W-:Y:S08]  /*9430*/  HMMA.16816.F32.BF16 R8, R56.reuse, R64, R8 ;  /* 0x000000403808723c */ /* 0x040ff00000041808 */
[-C--:B------:R-:W-:Y:S01]  /*9440*/  HMMA.16816.F32.BF16 R12, R56, R66.reuse, R12 ;  /* 0x00000042380c723c */ /* 0x080fe2000004180c */
[----:B------:R-:W-:Y:S07]  /*9450*/  MUFU.EX2 R92, R92 ;  /* 0x0000005c005c7308 */ /* 0x000fee0000000800 */
[C---:B------:R-:W-:Y:S01]  /*9460*/  HMMA.16816.F32.BF16 R16, R52.reuse, R66, R16 ;  /* 0x000000423410723c */ /* 0x040fe20000041810 */
[----:B------:R-:W4:Y:S02]  /*9470*/  LDSM.16.MT88.4 R64, [R230+0x1100] ;  /* 0x00110000e640783b */ /* 0x000f240000004200 */
[----:B------:R-:W-:Y:S05]  /*9480*/  MUFU.EX2 R93, R93 ;  /* 0x0000005d005d7308 */ /* 0x000fea0000000800 */
[-C--:B------:R-:W-:Y:S05]  /*9490*/  HMMA.16816.F32.BF16 R20, R52, R60.reuse, R20 ;  /* 0x0000003c3414723c */ /* 0x080fea0000041814 */
[----:B------:R-:W-:Y:S03]  /*94a0*/  MUFU.EX2 R90, R90 ;  /* 0x0000005a005a7308 */ /* 0x000fe60000000800 */
[C---:B------:R-:W-:Y:S07]  /*94b0*/  HMMA.16816.F32.BF16 R24, R56.reuse, R60, R24 ;  /* 0x0000003c3818723c */ /* 0x040fee0000041818 */
[----:B------:R-:W-:Y:S01]  /*94c0*/  MUFU.EX2 R91, R91 ;  /* 0x0000005b005b7308 */ /* 0x000fe20000000800 */
[-C--:B------:R-:W-:Y:S08]  /*94d0*/  HMMA.16816.F32.BF16 R28, R56, R62.reuse, R28 ;  /* 0x0000003e381c723c */ /* 0x080ff0000004181c */
[C---:B------:R-:W-:Y:S01]  /*94e0*/  HMMA.16816.F32.BF16 R32, R52.reuse, R62, R32 ;  /* 0x0000003e3420723c */ /* 0x040fe20000041820 */
[----:B------:R-:W1:Y:S01]  /*94f0*/  LDSM.16.MT88.4 R60, [R228+0x1900] ;  /* 0x00190000e43c783b */ /* 0x000e620000004200 */
[----:B------:R-:W-:Y:S06]  /*9500*/  MUFU.EX2 R94, R94 ;  /* 0x0000005e005e7308 */ /* 0x000fec0000000800 */
[-C--:B------:R-:W-:Y:S04]  /*9510*/  HMMA.16816.F32.BF16 R36, R52, R140.reuse, R36 ;  /* 0x0000008c3424723c */ /* 0x080fe80000041824 */
[----:B------:R-:W-:Y:S04]  /*9520*/  MUFU.EX2 R95, R95 ;  /* 0x0000005f005f7308 */ /* 0x000fe80000000800 */
[C---:B------:R-:W-:Y:S06]  /*9530*/  HMMA.16816.F32.BF16 R48, R56.reuse, R140, R48 ;  /* 0x0000008c3830723c */ /* 0x040fec0000041830 */
[----:B------:R-:W-:Y:S02]  /*9540*/  MUFU.EX2 R113, R113 ;  /* 0x0000007100717308 */ /* 0x000fe40000000800 */
[-C--:B------:R-:W-:Y:S08]  /*9550*/  HMMA.16816.F32.BF16 R116, R56, R142.reuse, R116 ;  /* 0x0000008e3874723c */ /* 0x080ff00000041874 */
[C---:B------:R-:W-:Y:S01]  /*9560*/  HMMA.16816.F32.BF16 R120, R52.reuse, R142, R120 ;  /* 0x0000008e3478723c */ /* 0x040fe20000041878 */
[----:B------:R-:W-:Y:S07]  /*9570*/  MUFU.EX2 R193, R193 ;  /* 0x000000c100c17308 */ /* 0x000fee0000000800 */
[-C--:B----4-:R-:W-:Y:S03]  /*9580*/  HMMA.16816.F32.BF16 R40, R52, R64.reuse, R40 ;  /* 0x000000403428723c */ /* 0x090fe60000041828 */
[----:B------:R-:W-:Y:S05]  /*9590*/  MUFU.EX2 R138, R138 ;  /* 0x0000008a008a7308 */ /* 0x000fea0000000800 */
[C---:B------:R-:W-:Y:S05]  /*95a0*/  HMMA.16816.F32.BF16 R124, R56.reuse, R64, R124 ;  /* 0x00000040387c723c */ /* 0x040fea000004187c */
[----:B------:R-:W-:Y:S03]  /*95b0*/  MUFU.EX2 R191, R81 ;  /* 0x0000005100bf7308 */ /* 0x000fe60000000800 */
[-C--:B------:R-:W-:Y:S07]  /*95c0*/  HMMA.16816.F32.BF16 R128, R56, R66.reuse, R128 ;  /* 0x000000423880723c */ /* 0x080fee0000041880 */
[----:B------:R-:W-:Y:S01]  /*95d0*/  F2FP.BF16.PACK_AB R56, R178, R175 ;  /* 0x000000afb238723e */ /* 0x000fe200000010ff */
[----:B------:R-:W-:Y:S01]  /*95e0*/  HMMA.16816.F32.BF16 R44, R52, R66, R44 ;  /* 0x00000042342c723c */ /* 0x000fe2000004182c */
[----:B------:R-:W4:Y:S01]  /*95f0*/  LDSM.16.MT88.4 R64, [R229+0x1900] ;  /* 0x00190000e540783b */ /* 0x000f220000004200 */
[----:B------:R-:W-:Y:S02]  /*9600*/  MUFU.EX2 R81, R77 ;  /* 0x0000004d00517308 */ /* 0x000fe40000000800 */
[----:B------:R-:W-:Y:S02]  /*9610*/  F2FP.BF16.PACK_AB R58, R205, R206 ;  /* 0x000000cecd3a723e */ /* 0x000fe400000010ff */
[----:B------:R-:W-:Y:S02]  /*9620*/  F2FP.BF16.PACK_AB R57, R176, R177 ;  /* 0x000000b1b039723e */ /* 0x000fe400000010ff */
[----:B------:R-:W-:Y:S04]  /*9630*/  F2FP.BF16.PACK_AB R52, R212, R213 ;  /* 0x000000d5d434723e */ /* 0x000fe800000010ff */
[----:B------:R-:W-:Y:S01]  /*9640*/  F2FP.BF16.PACK_AB R54, R210, R211 ;  /* 0x000000d3d236723e */ /* 0x000fe200000010ff */
[----:B------:R2:W-:Y:S01]  /*9650*/  MUFU.EX2 R77, R75 ;  /* 0x0000004b004d7308 */ /* 0x0005e20000000800 */
[----:B------:R-:W-:Y:S02]  /*9660*/  F2FP.BF16.PACK_AB R53, R208, R209 ;  /* 0x000000d1d035723e */ /* 0x000fe400000010ff */
[----:B------:R-:W-:Y:S02]  /*9670*/  F2FP.BF16.PACK_AB R55, R207, R179 ;  /* 0x000000b3cf37723e */ /* 0x000fe400000010ff */
[----:B------:R-:W-:Y:S05]  /*9680*/  F2FP.BF16.PACK_AB R59, R180, R181 ;  /* 0x000000b5b43b723e */ /* 0x000fea00000010ff */
[-C--:B-1----:R-:W-:Y:S01]  /*9690*/  HMMA.16816.F32.BF16 R4, R52, R60.reuse, R4 ;  /* 0x0000003c3404723c */ /* 0x082fe20000041804 */
[----:B------:R-:W-:Y:S02]  /*96a0*/  MUFU.EX2 R188, R82 ;  /* 0x0000005200bc7308 */ /* 0x000fe40000000800 */
[----:B--2---:R-:W-:Y:S01]  /*96b0*/  FFMA.FTZ R0, R0, R148, R194 ;  /* 0x0000009400007223 */ /* 0x004fe200000100c2 */
[----:B------:R-:W-:Y:S04]  /*96c0*/  MOV R148, R171 ;  /* 0x000000ab00947202 */ /* 0x000fe80000000f00 */
[C---:B------:R-:W-:Y:S03]  /*96d0*/  HMMA.16816.F32.BF16 R8, R56.reuse, R60, R8 ;  /* 0x0000003c3808723c */ /* 0x040fe60000041808 */
[----:B------:R1:W2:Y:S01]  /*96e0*/  MUFU.EX2 R82, R76 ;  /* 0x0000004c00527308 */ /* 0x0002a20000000800 */
[----:B------:R-:W-:Y:S04]  /*96f0*/  LDSM.16.MT88.4 R72, [R229+0x2100] ;  /* 0x00210000e548783b */ /* 0x000fe80000004200 */
[-C--:B------:R-:W-:Y:S04]  /*9700*/  HMMA.16816.F32.BF16 R12, R56, R62.reuse, R12 ;  /* 0x0000003e380c723c */ /* 0x080fe8000004180c */
[----:B------:R-:W-:Y:S01]  /*9710*/  FFMA.FTZ R136, R136, R150, R219 ;  /* 0x0000009688887223 */ /* 0x000fe200000100db */
[----:B------:R-:W-:Y:S01]  /*9720*/  MOV R150, R169 ;  /* 0x000000a900967202 */ /* 0x000fe20000000f00 */
[----:B------:R-:W-:Y:S01]  /*9730*/  FFMA.FTZ R133, R133, R151, R214 ;  /* 0x0000009785857223 */ /* 0x000fe200000100d6 */
[----:B------:R-:W-:Y:S01]  /*9740*/  MOV R151, R170 ;  /* 0x000000aa00977202 */ /* 0x000fe20000000f00 */
[C---:B------:R-:W-:Y:S01]  /*9750*/  HMMA.16816.F32.BF16 R16, R52.reuse, R62, R16 ;  /* 0x0000003e3410723c */ /* 0x040fe20000041810 */
[----:B------:R-:W2:Y:S01]  /*9760*/  LDSM.16.MT88.4 R60, [R230+0x1900] ;  /* 0x00190000e63c783b */ /* 0x000ea20000004200 */
[----:B------:R-:W-:Y:S02]  /*9770*/  MUFU.EX2 R78, R78 ;  /* 0x0000004e004e7308 */ /* 0x000fe40000000800 */
[----:B------:R-:W-:Y:S02]  /*9780*/  FADD.FTZ R136, R221, R136 ;  /* 0x00000088dd887221 */ /* 0x000fe40000010000 */
[----:B------:R-:W-:Y:S02]  /*9790*/  FADD.FTZ R133, R217, R133 ;  /* 0x00000085d9857221 */ /* 0x000fe40000010000 */
[-C--:B------:R-:W-:Y:S01]  /*97a0*/  HMMA.16816.F32.BF16 R20, R52, R68.reuse, R20 ;  /* 0x000000443414723c */ /* 0x080fe20000041814 */
[----:B------:R-:W-:Y:S03]  /*97b0*/  LDSM.16.MT88.4 R168, [R231+0x3100] ;  /* 0x00310000e7a8783b */ /* 0x000fe60000004200 */
[----:B---3--:R-:W-:Y:S01]  /*97c0*/  FFMA.FTZ R137, R137, R153, R220 ;  /* 0x0000009989897223 */ /* 0x008fe200000100dc */
[----:B------:R-:W3:Y:S01]  /*97d0*/  MUFU.EX2 R79, R79 ;  /* 0x0000004f004f7308 */ /* 0x000ee20000000800 */
[----:B------:R-:W-:Y:S02]  /*97e0*/  FADD.FTZ R133, R222, R133 ;  /* 0x00000085de857221 */ /* 0x000fe40000010000 */
[C---:B------:R-:W-:Y:S01]  /*97f0*/  HMMA.16816.F32.BF16 R24, R56.reuse, R68, R24 ;  /* 0x000000443818723c */ /* 0x040fe20000041818 */
[----:B------:R-:W-:Y:S03]  /*9800*/  LDSM.16.MT88.4 R152, [R228+0x3100] ;  /* 0x00310000e498783b */ /* 0x000fe60000004200 */
[----:B------:R-:W-:Y:S02]  /*9810*/  FADD.FTZ R137, R223, R137 ;  /* 0x00000089df897221 */ /* 0x000fe40000010000 */
[----:B-1----:R-:W-:Y:S01]  /*9820*/  FADD.FTZ R76, R195, R0 ;  /* 0x00000000c34c7221 */ /* 0x002fe20000010000 */
[----:B------:R-:W-:Y:S01]  /*9830*/  MUFU.EX2 R88, R88 ;  /* 0x0000005800587308 */ /* 0x000fe20000000800 */
[-C--:B------:R-:W-:Y:S04]  /*9840*/  HMMA.16816.F32.BF16 R28, R56, R70.reuse, R28 ;  /* 0x00000046381c723c */ /* 0x080fe8000004181c */
[----:B------:R-:W-:Y:S02]  /*9850*/  FADD.FTZ R137, R224, R137 ;  /* 0x00000089e0897221 */ /* 0x000fe40000010000 */
[----:B------:R-:W-:Y:S02]  /*9860*/  FADD.FTZ R0, R225, R136 ;  /* 0x00000088e1007221 */ /* 0x000fe40000010000 */
[C---:B------:R-:W-:Y:S01]  /*9870*/  HMMA.16816.F32.BF16 R32, R52.reuse, R70, R32 ;  /* 0x000000463420723c */ /* 0x040fe20000041820 */
[----:B------:R-:W-:Y:S01]  /*9880*/  LDSM.16.MT88.4 R68, [R231+0x2100] ;  /* 0x00210000e744783b */ /* 0x000fe20000004200 */
[----:B------:R-:W-:Y:S02]  /*9890*/  MUFU.EX2 R89, R89 ;  /* 0x0000005900597308 */ /* 0x000fe40000000800 */
[----:B------:R-:W-:Y:S04]  /*98a0*/  FADD.FTZ R0, R150, R0 ;  /* 0x0000000096007221 */ /* 0x000fe80000010000 */
[-C--:B----4-:R-:W-:Y:S04]  /*98b0*/  HMMA.16816.F32.BF16 R36, R52, R64.reuse, R36 ;  /* 0x000000403424723c */ /* 0x090fe80000041824 */
[----:B------:R-:W-:Y:S04]  /*98c0*/  MUFU.EX2 R112, R112 ;  /* 0x0000007000707308 */ /* 0x000fe80000000800 */
[C---:B------:R-:W-:Y:S06]  /*98d0*/  HMMA.16816.F32.BF16 R48, R56.reuse, R64, R48 ;  /* 0x000000403830723c */ /* 0x040fec0000041830 */
[----:B------:R-:W-:Y:S02]  /*98e0*/  MUFU.EX2 R114, R114 ;  /* 0x0000007200727308 */ /* 0x000fe40000000800 */
[-C--:B------:R-:W-:Y:S08]  /*98f0*/  HMMA.16816.F32.BF16 R116, R56, R66.reuse, R116 ;  /* 0x000000423874723c */ /* 0x080ff00000041874 */
[C---:B------:R-:W-:Y:S01]  /*9900*/  HMMA.16816.F32.BF16 R120, R52.reuse, R66, R120 ;  /* 0x000000423478723c */ /* 0x040fe20000041878 */
[----:B------:R-:W1:Y:S01]  /*9910*/  LDSM.16.MT88.4 R64, [R228+0x2100] ;  /* 0x00210000e440783b */ /* 0x000e620000004200 */
[----:B------:R-:W-:Y:S06]  /*9920*/  MUFU.EX2 R105, R105 ;  /* 0x0000006900697308 */ /* 0x000fec0000000800 */
[-C--:B--2---:R-:W-:Y:S04]  /*9930*/  HMMA.16816.F32.BF16 R40, R52, R60.reuse, R40 ;  /* 0x0000003c3428723c */ /* 0x084fe80000041828 */
[----:B------:R-:W-:Y:S04]  /*9940*/  MUFU.EX2 R108, R108 ;  /* 0x0000006c006c7308 */ /* 0x000fe80000000800 */
[C---:B------:R-:W-:Y:S06]  /*9950*/  HMMA.16816.F32.BF16 R124, R56.reuse, R60, R124 ;  /* 0x0000003c387c723c */ /* 0x040fec000004187c */
[----:B------:R-:W-:Y:S02]  /*9960*/  MUFU.EX2 R84, R84 ;  /* 0x0000005400547308 */ /* 0x000fe40000000800 */
[-C--:B------:R-:W-:Y:S07]  /*9970*/  HMMA.16816.F32.BF16 R128, R56, R62.reuse, R128 ;  /* 0x0000003e3880723c */ /* 0x080fee0000041880 */
[----:B------:R-:W-:Y:S01]  /*9980*/  F2FP.BF16.PACK_AB R56, R83, R182 ;  /* 0x000000b65338723e */ /* 0x000fe200000010ff */
[----:B------:R-:W-:Y:S01]  /*9990*/  HMMA.16816.F32.BF16 R44, R52, R62, R44 ;  /* 0x0000003e342c723c */ /* 0x000fe2000004182c */
[----:B------:R-:W2:Y:S01]  /*99a0*/  LDSM.16.MT88.4 R60, [R230+0x2100] ;  /* 0x00210000e63c783b */ /* 0x000ea20000004200 */
[----:B------:R-:W4:Y:S02]  /*99b0*/  MUFU.EX2 R85, R85 ;  /* 0x0000005500557308 */ /* 0x000f240000000800 */
[----:B------:R-:W-:Y:S02]  /*99c0*/  F2FP.BF16.PACK_AB R58, R81, R82 ;  /* 0x00000052513a723e */ /* 0x000fe400000010ff */
[----:B------:R-:W-:Y:S02]  /*99d0*/  F2FP.BF16.PACK_AB R57, R77, R80 ;  /* 0x000000504d39723e */ /* 0x000fe400000010ff */
[----:B------:R-:W-:Y:S04]  /*99e0*/  F2FP.BF16.PACK_AB R52, R204, R202 ;  /* 0x000000cacc34723e */ /* 0x000fe800000010ff */
[----:B------:R-:W-:Y:S01]  /*99f0*/  F2FP.BF16.PACK_AB R54, R191, R203 ;  /* 0x000000cbbf36723e */ /* 0x000fe200000010ff */
[----:B------:R-:W-:Y:S01]  /*9a00*/  MUFU.EX2 R96, R96 ;  /* 0x0000006000607308 */ /* 0x000fe20000000800 */
[----:B------:R-:W-:Y:S02]  /*9a10*/  F2FP.BF16.PACK_AB R53, R189, R190 ;  /* 0x000000bebd35723e */ /* 0x000fe400000010ff */
[----:B------:R-:W-:Y:S02]  /*9a20*/  F2FP.BF16.PACK_AB R55, R183, R188 ;  /* 0x000000bcb737723e */ /* 0x000fe400000010ff */
[----:B---3--:R-:W-:Y:S05]  /*9a30*/  F2FP.BF16.PACK_AB R59, R79, R78 ;  /* 0x0000004e4f3b723e */ /* 0x008fea00000010ff */
[-C--:B-1----:R-:W-:Y:S01]  /*9a40*/  HMMA.16816.F32.BF16 R4, R52, R64.reuse, R4 ;  /* 0x000000403404723c */ /* 0x082fe20000041804 */
[----:B------:R-:W1:Y:S07]  /*9a50*/  MUFU.EX2 R97, R97 ;  /* 0x0000006100617308 */ /* 0x000e6e0000000800 */
[C---:B------:R-:W-:Y:S03]  /*9a60*/  HMMA.16816.F32.BF16 R8, R56.reuse, R64, R8 ;  /* 0x000000403808723c */ /* 0x040fe60000041808 */
[----:B------:R-:W-:Y:S05]  /*9a70*/  MUFU.EX2 R86, R86 ;  /* 0x0000005600567308 */ /* 0x000fea0000000800 */
[-C--:B------:R-:W-:Y:S05]  /*9a80*/  HMMA.16816.F32.BF16 R12, R56, R66.reuse, R12 ;  /* 0x00000042380c723c */ /* 0x080fea000004180c */
[----:B------:R-:W3:Y:S03]  /*9a90*/  MUFU.EX2 R87, R87 ;  /* 0x0000005700577308 */ /* 0x000ee60000000800 */
[C---:B------:R-:W-:Y:S01]  /*9aa0*/  HMMA.16816.F32.BF16 R16, R52.reuse, R66, R16 ;  /* 0x000000423410723c */ /* 0x040fe20000041810 */
[----:B------:R-:W1:Y:S06]  /*9ab0*/  LDSM.16.MT88.4 R64, [R228+0x2900] ;  /* 0x00290000e440783b */ /* 0x000e6c0000004200 */
[----:B------:R-:W-:Y:S01]  /*9ac0*/  MUFU.EX2 R98, R98 ;  /* 0x0000006200627308 */ /* 0x000fe20000000800 */
[-C--:B------:R-:W-:Y:S08]  /*9ad0*/  HMMA.16816.F32.BF16 R20, R52, R68.reuse, R20 ;  /* 0x000000443414723c */ /* 0x080ff00000041814 */
[C---:B------:R-:W-:Y:S01]  /*9ae0*/  HMMA.16816.F32.BF16 R24, R56.reuse, R68, R24 ;  /* 0x000000443818723c */ /* 0x040fe20000041818 */
[----:B------:R-:W1:Y:S07]  /*9af0*/  MUFU.EX2 R99, R99 ;  /* 0x0000006300637308 */ /* 0x000e6e0000000800 */
[-C--:B------:R-:W-:Y:S03]  /*9b00*/  HMMA.16816.F32.BF16 R28, R56, R70.reuse, R28 ;  /* 0x00000046381c723c */ /* 0x080fe6000004181c */
[----:B------:R-:W-:Y:S05]  /*9b10*/  MUFU.EX2 R100, R100 ;  /* 0x0000006400647308 */ /* 0x000fea0000000800 */
[C---:B------:R-:W-:Y:S01]  /*9b20*/  HMMA.16816.F32.BF16 R32, R52.reuse, R70, R32 ;  /* 0x000000463420723c */ /* 0x040fe20000041820 */
[----:B------:R-:W1:Y:S04]  /*9b30*/  LDSM.16.MT88.4 R68, [R231+0x2900] ;  /* 0x00290000e744783b */ /* 0x000e680000004200 */
[----:B------:R-:W-:Y:S03]  /*9b40*/  MUFU.EX2 R101, R101 ;  /* 0x0000006500657308 */ /* 0x000fe60000000800 */
[-C--:B------:R-:W-:Y:S07]  /*9b50*/  HMMA.16816.F32.BF16 R36, R52, R72.reuse, R36 ;  /* 0x000000483424723c */ /* 0x080fee0000041824 */
[----:B------:R-:W-:Y:S01]  /*9b60*/  MUFU.EX2 R102, R102 ;  /* 0x0000006600667308 */ /* 0x000fe20000000800 */
[C---:B------:R-:W-:Y:S08]  /*9b70*/  HMMA.16816.F32.BF16 R48, R56.reuse, R72, R48 ;  /* 0x000000483830723c */ /* 0x040ff00000041830 */
[-C--:B------:R-:W-:Y:S01]  /*9b80*/  HMMA.16816.F32.BF16 R116, R56, R74.reuse, R116 ;  /* 0x0000004a3874723c */ /* 0x080fe20000041874 */
[----:B------:R-:W1:Y:S07]  /*9b90*/  MUFU.EX2 R103, R103 ;  /* 0x0000006700677308 */ /* 0x000e6e0000000800 */
[C---:B------:R-:W-:Y:S01]  /*9ba0*/  HMMA.16816.F32.BF16 R120, R52.reuse, R74, R120 ;  /* 0x0000004a3478723c */ /* 0x040fe20000041878 */
[----:B------:R-:W1:Y:S02]  /*9bb0*/  LDSM.16.MT88.4 R72, [R229+0x2900] ;  /* 0x00290000e548783b */ /* 0x000e640000004200 */
[----:B------:R-:W1:Y:S05]  /*9bc0*/  MUFU.EX2 R104, R104 ;  /* 0x0000006800687308 */ /* 0x000e6a0000000800 */
[-C--:B--2---:R-:W-:Y:S05]  /*9bd0*/  HMMA.16816.F32.BF16 R40, R52, R60.reuse, R40 ;  /* 0x0000003c3428723c */ /* 0x084fea0000041828 */
[----:B------:R-:W-:Y:S03]  /*9be0*/  MUFU.EX2 R106, R106 ;  /* 0x0000006a006a7308 */ /* 0x000fe60000000800 */
[C---:B------:R-:W-:Y:S07]  /*9bf0*/  HMMA.16816.F32.BF16 R124, R56.reuse, R60, R124 ;  /* 0x0000003c387c723c */ /* 0x040fee000004187c */
[----:B------:R-:W2:Y:S01]  /*9c00*/  MUFU.EX2 R107, R107 ;  /* 0x0000006b006b7308 */ /* 0x000ea20000000800 */
[-C--:B------:R-:W-:Y:S07]  /*9c10*/  HMMA.16816.F32.BF16 R128, R56, R62.reuse, R128 ;  /* 0x0000003e3880723c */ /* 0x080fee0000041880 */
[----:B------:R-:W-:Y:S01]  /*9c20*/  F2FP.BF16.PACK_AB R58, R93, R92 ;  /* 0x0000005c5d3a723e */ /* 0x000fe200000010ff */
[----:B------:R-:W-:Y:S01]  /*9c30*/  HMMA.16816.F32.BF16 R44, R52, R62, R44 ;  /* 0x0000003e342c723c */ /* 0x000fe2000004182c */
[----:B------:R-:W2:Y:S03]  /*9c40*/  LDSM.16.MT88.4 R60, [R230+0x2900] ;  /* 0x00290000e63c783b */ /* 0x000ea60000004200 */
[----:B------:R-:W-:Y:S02]  /*9c50*/  F2FP.BF16.PACK_AB R57, R91, R90 ;  /* 0x0000005a5b39723e */ /* 0x000fe400000010ff */
[----:B------:R-:W-:Y:S02]  /*9c60*/  F2FP.BF16.PACK_AB R59, R95, R94 ;  /* 0x0000005e5f3b723e */ /* 0x000fe400000010ff */
[----:B----4-:R-:W-:Y:S04]  /*9c70*/  F2FP.BF16.PACK_AB R52, R85, R84 ;  /* 0x000000545534723e */ /* 0x010fe800000010ff */
[----:B-1----:R-:W-:Y:S02]  /*9c80*/  F2FP.BF16.PACK_AB R54, R97, R96 ;  /* 0x000000606136723e */ /* 0x002fe400000010ff */
[----:B---3--:R-:W-:Y:S02]  /*9c90*/  F2FP.BF16.PACK_AB R53, R87, R86 ;  /* 0x000000565735723e */ /* 0x008fe400000010ff */
[----:B------:R-:W-:Y:S02]  /*9ca0*/  F2FP.BF16.PACK_AB R55, R99, R98 ;  /* 0x000000626337723e */ /* 0x000fe400000010ff */
[----:B------:R-:W-:Y:S05]  /*9cb0*/  F2FP.BF16.PACK_AB R56, R89, R88 ;  /* 0x000000585938723e */ /* 0x000fea00000010ff */
[-C--:B------:R-:W-:Y:S08]  /*9cc0*/  HMMA.16816.F32.BF16 R4, R52, R64.reuse, R4 ;  /* 0x000000403404723c */ /* 0x080ff00000041804 */
[C---:B------:R-:W-:Y:S07]  /*9cd0*/  HMMA.16816.F32.BF16 R8, R56.reuse, R64, R8 ;  /* 0x000000403808723c */ /* 0x040fee0000041808 */
[----:B------:R-:W-:Y:S01]  /*9ce0*/  FADD.FTZ R65, R151, R133 ;  /* 0x0000008597417221 */ /* 0x000fe20000010000 */
[-C--:B------:R-:W-:Y:S04]  /*9cf0*/  HMMA.16816.F32.BF16 R12, R56, R66.reuse, R12 ;  /* 0x00000042380c723c */ /* 0x080fe8000004180c */
[----:B------:R-:W-:Y:S01]  /*9d00*/  FADD.FTZ R64, R200, R76 ;  /* 0x0000004cc8407221 */ /* 0x000fe20000010000 */
[----:B------:R-:W-:Y:S03]  /*9d10*/  MOV R133, R132 ;  /* 0x0000008400857202 */ /* 0x000fe60000000f00 */
[C---:B------:R-:W-:Y:S01]  /*9d20*/  HMMA.16816.F32.BF16 R16, R52.reuse, R66, R16 ;  /* 0x000000423410723c */ /* 0x040fe20000041810 */
[----:B------:R1:W-:Y:S07]  /*9d30*/  MUFU.EX2 R66, R3 ;  /* 0x0000000300427308 */ /* 0x0003ee0000000800 */
[-C--:B------:R-:W-:Y:S03]  /*9d40*/  HMMA.16816.F32.BF16 R20, R52, R68.reuse, R20 ;  /* 0x000000443414723c */ /* 0x080fe60000041814 */
[----:B------:R-:W3:Y:S05]  /*9d50*/  MUFU.EX2 R67, R110 ;  /* 0x0000006e00437308 */ /* 0x000eea0000000800 */
[C---:B------:R-:W-:Y:S08]  /*9d60*/  HMMA.16816.F32.BF16 R24, R56.reuse, R68, R24 ;  /* 0x000000443818723c */ /* 0x040ff00000041818 */
[-C--:B------:R-:W-:Y:S04]  /*9d70*/  HMMA.16816.F32.BF16 R28, R56, R70.reuse, R28 ;  /* 0x00000046381c723c */ /* 0x080fe8000004181c */
[----:B-1----:R-:W-:Y:S04]  /*9d80*/  FADD.FTZ R3, R201, R64 ;  /* 0x00000040c9037221 */ /* 0x002fe80000010000 */
[C---:B------:R-:W-:Y:S04]  /*9d90*/  HMMA.16816.F32.BF16 R32, R52.reuse, R70, R32 ;  /* 0x000000463420723c */ /* 0x040fe80000041820 */
[----:B------:R-:W-:Y:S04]  /*9da0*/  FADD.FTZ R3, R197, R3 ;  /* 0x00000003c5037221 */ /* 0x000fe80000010000 */
[-C--:B------:R-:W-:Y:S04]  /*9db0*/  HMMA.16816.F32.BF16 R36, R52, R72.reuse, R36 ;  /* 0x000000483424723c */ /* 0x080fe80000041824 */
[----:B------:R-:W-:Y:S04]  /*9dc0*/  FADD.FTZ R3, R196, R3 ;  /* 0x00000003c4037221 */ /* 0x000fe80000010000 */
[----:B------:R-:W-:Y:S01]  /*9dd0*/  FADD.FTZ R3, R198, R3 ;  /* 0x00000003c6037221 */ /* 0x000fe20000010000 */
[C---:B------:R-:W-:Y:S04]  /*9de0*/  HMMA.16816.F32.BF16 R48, R56.reuse, R72, R48 ;  /* 0x000000483830723c */ /* 0x040fe80000041830 */
[----:B------:R-:W-:Y:S04]  /*9df0*/  FADD.FTZ R3, R199, R3 ;  /* 0x00000003c7037221 */ /* 0x000fe80000010000 */
[-C--:B------:R-:W-:Y:S08]  /*9e00*/  HMMA.16816.F32.BF16 R116, R56, R74.reuse, R116 ;  /* 0x0000004a3874723c */ /* 0x080ff00000041874 */
[C---:B------:R-:W-:Y:S08]  /*9e10*/  HMMA.16816.F32.BF16 R120, R52.reuse, R74, R120 ;  /* 0x0000004a3478723c */ /* 0x040ff00000041878 */
[-C--:B--2---:R-:W-:Y:S08]  /*9e20*/  HMMA.16816.F32.BF16 R40, R52, R60.reuse, R40 ;  /* 0x0000003c3428723c */ /* 0x084ff00000041828 */
[C---:B------:R-:W-:Y:S07]  /*9e30*/  HMMA.16816.F32.BF16 R124, R56.reuse, R60, R124 ;  /* 0x0000003c387c723c */ /* 0x040fee000004187c */
[----:B------:R-:W-:Y:S01]  /*9e40*/  FADD.FTZ R60, R157, R137 ;  /* 0x000000899d3c7221 */ /* 0x000fe20000010000 */
[-C--:B------:R-:W-:Y:S04]  /*9e50*/  HMMA.16816.F32.BF16 R128, R56, R62.reuse, R128 ;  /* 0x0000003e3880723c */ /* 0x080fe80000041880 */
[----:B------:R-:W-:Y:S02]  /*9e60*/  FADD.FTZ R61, R148, R60 ;  /* 0x0000003c943d7221 */ /* 0x000fe40000010000 */
[----:B------:R-:W-:Y:S02]  /*9e70*/  FADD.FTZ R60, R149, R0 ;  /* 0x00000000953c7221 */ /* 0x000fe40000010000 */
[----:B------:R-:W-:Y:S01]  /*9e80*/  FADD.FTZ R56, R187, R65 ;  /* 0x00000041bb387221 */ /* 0x000fe20000010000 */
[----:B------:R-:W-:Y:S04]  /*9e90*/  HMMA.16816.F32.BF16 R44, R52, R62, R44 ;  /* 0x0000003e342c723c */ /* 0x000fe8000004182c */
[----:B------:R-:W-:Y:S01]  /*9ea0*/  FADD.FTZ R0, R186, R61 ;  /* 0x0000003dba007221 */ /* 0x000fe20000010000 */
[----:B------:R-:W-:Y:S01]  /*9eb0*/  F2FP.BF16.PACK_AB R186, R113, R112 ;  /* 0x0000007071ba723e */ /* 0x000fe200000010ff */
[----:B------:R-:W-:Y:S01]  /*9ec0*/  FADD.FTZ R60, R185, R60 ;  /* 0x0000003cb93c7221 */ /* 0x000fe20000010000 */
[----:B------:R-:W-:Y:S01]  /*9ed0*/  F2FP.BF16.PACK_AB R185, R103, R102 ;  /* 0x0000006667b9723e */ /* 0x000fe200000010ff */
[----:B------:R-:W-:Y:S01]  /*9ee0*/  FADD.FTZ R56, R184, R56 ;  /* 0x00000038b8387221 */ /* 0x000fe20000010000 */
[----:B------:R-:W-:Y:S03]  /*9ef0*/  F2FP.BF16.PACK_AB R184, R101, R100 ;  /* 0x0000006465b8723e */ /* 0x000fe600000010ff */
[----:B------:R-:W-:Y:S01]  /*9f00*/  FADD.FTZ R61, R162, R56 ;  /* 0x00000038a23d7221 */ /* 0x000fe20000010000 */
[----:B------:R-:W-:Y:S01]  /*9f10*/  F2FP.BF16.PACK_AB R187, R193, R114 ;  /* 0x00000072c1bb723e */ /* 0x000fe200000010ff */
[----:B------:R-:W-:Y:S01]  /*9f20*/  FADD.FTZ R0, R167, R0 ;  /* 0x00000000a7007221 */ /* 0x000fe20000010000 */
[----:B------:R-:W-:Y:S01]  /*9f30*/  F2FP.BF16.PACK_AB R52, R105, R104 ;  /* 0x000000686934723e */ /* 0x000fe200000010ff */
[----:B------:R-:W-:Y:S01]  /*9f40*/  FADD.FTZ R60, R163, R60 ;  /* 0x0000003ca33c7221 */ /* 0x000fe20000010000 */
[----:B------:R-:W-:Y:S01]  /*9f50*/  F2FP.BF16.PACK_AB R54, R138, R108 ;  /* 0x0000006c8a36723e */ /* 0x000fe200000010ff */
[----:B------:R-:W-:Y:S01]  /*9f60*/  FADD.FTZ R0, R161, R0 ;  /* 0x00000000a1007221 */ /* 0x000fe20000010000 */
[----:B------:R-:W-:Y:S01]  /*9f70*/  F2FP.BF16.PACK_AB R53, R107, R106 ;  /* 0x0000006a6b35723e */ /* 0x000fe200000010ff */
[-C--:B------:R-:W-:Y:S01]  /*9f80*/  HMMA.16816.F32.BF16 R144, R184, R152.reuse, R4 ;  /* 0x00000098b890723c */ /* 0x080fe20000041804 */
[----:B------:R-:W1:Y:S04]  /*9f90*/  LDSM.16.MT88.4 R56, [R229+0x3100] ;  /* 0x00310000e538783b */ /* 0x000e680000004200 */
[----:B------:R-:W-:Y:S01]  /*9fa0*/  FADD.FTZ R0, R251, R0 ;  /* 0x00000000fb007221 */ /* 0x000fe20000010000 */
[----:B---3--:R-:W-:Y:S01]  /*9fb0*/  F2FP.BF16.PACK_AB R55, R66, R67 ;  /* 0x000000434237723e */ /* 0x008fe200000010ff */
[----:B------:R-:W-:Y:S02]  /*9fc0*/  FADD.FTZ R4, R166, R61 ;  /* 0x0000003da6047221 */ /* 0x000fe40000010000 */
[----:B------:R-:W-:Y:S03]  /*9fd0*/  FADD.FTZ R6, R164, R3 ;  /* 0x00000003a4067221 */ /* 0x000fe60000010000 */
        /* <DEDUP_REMOVED lines=14> */
[----:B------:R-:W2:Y:S02]  /*a0c0*/  LDSM.16.MT88.4 R4, [R230+0x3100] ;  /* 0x00310000e604783b */ /* 0x000ea40000004200 */
        /* <DEDUP_REMOVED lines=80> */
[----:B------:R-:W-:Y:S03]  /*a5d0*/  FADD.FTZ R0, R67, R7 ;  /* 0x0000000743007221 */ /* 0x000fe60000010000 */
[----:B------:R-:W-:Y:S01]  /*a5e0*/  STL [R1], R4 ;  /* 0x0000000401007387 */ /* 0x000fe20000100800 */
[----:B------:R-:W-:Y:S03]  /*a5f0*/  FADD.FTZ R0, R66, R0 ;  /* 0x0000000042007221 */ /* 0x000fe60000010000 */
[----:B------:R1:W-:Y:S04]  /*a600*/  STL [R1+0x8], R3 ;  /* 0x0000080301007387 */ /* 0x0003e80000100800 */
[----:B------:R2:W-:Y:S01]  /*a610*/  STL [R1+0xc], R0 ;  /* 0x00000c0001007387 */ /* 0x0005e20000100800 */
[----:B-1----:R-:W-:Y:S02]  /*a620*/  MOV R3, R134 ;  /* 0x0000008600037202 */ /* 0x002fe40000000f00 */
[----:B--2---:R-:W-:Y:S01]  /*a630*/  MOV R0, R135 ;  /* 0x0000008700007202 */ /* 0x004fe20000000f00 */
[----:B------:R-:W-:-:S05]  /*a640*/  @P1 BRA `(.L_x_738) ;  /* 0xffffc1a000001947 */ /* 0x000fca000383ffff */
.L_x_737:
[----:B----4-:R-:W2:Y:S04]  /*a650*/  LDL.LU R10, [R1+0x4] ;  /* 0x00000400010a7983 */ /* 0x010ea80000300800 */
[----:B------:R-:W3:Y:S04]  /*a660*/  LDL.LU R8, [R1] ;  /* 0x0000000001087983 */ /* 0x000ee80000300800 */
[----:B------:R-:W4:Y:S04]  /*a670*/  LDL.LU R5, [R1+0x8] ;  /* 0x0000080001057983 */ /* 0x000f280000300800 */
[----:B------:R-:W4:Y:S04]  /*a680*/  LDL.LU R4, [R1+0xc] ;  /* 0x00000c0001047983 */ /* 0x000f280000300800 */
[----:B------:R-:W4:Y:S01]  /*a690*/  LDL.LU R13, [R1+0x50] ;  /* 0x00005000010d7983 */ /* 0x000f220000300800 */
[----:B------:R-:W-:-:S03]  /*a6a0*/  MOV R56, c[0x0][0x4e8] ;  /* 0x00013a0000387a02 */ /* 0x000fc60000000f00 */
[----:B------:R-:W4:Y:S01]  /*a6b0*/  LDL.LU R57, [R1+0x54] ;  /* 0x0000540001397983 */ /* 0x000f220000300800 */
[----:B------:R-:W-:Y:S01]  /*a6c0*/  ISETP.NE.AND P0, PT, R56, 0x1, PT ;  /* 0x000000013800780c */ /* 0x000fe20003f05270 */
[----:B------:R-:W-:Y:S01]  /*a6d0*/  IMAD.MOV.U32 R49, RZ, RZ, -0x800000 ;  /* 0xff800000ff317424 */ /* 0x000fe200078e00ff */
[----:B------:R-:W-:Y:S01]  /*a6e0*/  MOV R50, 0xff800000 ;  /* 0xff80000000327802 */ /* 0x000fe20000000f00 */
[----:B------:R-:W1:Y:S01]  /*a6f0*/  S2R R55, SR_CTAID.X ;  /* 0x0000000000377919 */ /* 0x000e620000002500 */
[----:B------:R-:W-:Y:S01]  /*a700*/  MOV R52, 0xff800000 ;  /* 0xff80000000347802 */ /* 0x000fe20000000f00 */
[----:B------:R-:W-:Y:S02]  /*a710*/  IMAD.MOV.U32 R51, RZ, RZ, -0x800000 ;  /* 0xff800000ff337424 */ /* 0x000fe400078e00ff */
[----:B------:R-:W-:Y:S06]  /*a720*/  BAR.SYNC.DEFER_BLOCKING 0x1, 0x80 ;  /* 0x0042000000007b1d */ /* 0x000fec0000010000 */
[----:B--2---:R-:W2:Y:S04]  /*a730*/  SHFL.BFLY PT, R12, R10, 0x2, 0x1f ;  /* 0x0c401f000a0c7f89 */ /* 0x004ea800000e0000 */
[----:B---3--:R-:W3:Y:S04]  /*a740*/  SHFL.BFLY PT, R9, R8, 0x2, 0x1f ;  /* 0x0c401f0008097f89 */ /* 0x008ee800000e0000 */
[----:B----4-:R-:W4:Y:S04]  /*a750*/  SHFL.BFLY PT, R7, R5, 0x2, 0x1f ;  /* 0x0c401f0005077f89 */ /* 0x010f2800000e0000 */
[----:B------:R-:W1:Y:S01]  /*a760*/  SHFL.BFLY PT, R6, R4, 0x2, 0x1f ;  /* 0x0c401f0004067f89 */ /* 0x000e6200000e0000 */
[----:B------:R-:W-:-:S02]  /*a770*/  IMAD.MOV.U32 R17, RZ, RZ, R13 ;  /* 0x000000ffff117224 */ /* 0x000fc400078e000d */
[----:B--2---:R-:W-:Y:S02]  /*a780*/  FADD.FTZ R12, R12, R10 ;  /* 0x0000000a0c0c7221 */ /* 0x004fe40000010000 */
[----:B------:R-:W2:Y:S01]  /*a790*/  S2R R10, SR_CTAID.Y ;  /* 0x00000000000a7919 */ /* 0x000ea20000002600 */
[----:B---3--:R-:W-:-:S03]  /*a7a0*/  FADD.FTZ R9, R9, R8 ;  /* 0x0000000809097221 */ /* 0x008fc60000010000 */
[----:B------:R-:W3:Y:S01]  /*a7b0*/  SHFL.BFLY PT, R0, R12, 0x1, 0x1f ;  /* 0x0c201f000c007f89 */ /* 0x000ee200000e0000 */
[----:B----4-:R-:W-:-:S03]  /*a7c0*/  FADD.FTZ R7, R7, R5 ;  /* 0x0000000507077221 */ /* 0x010fc60000010000 */
[----:B------:R-:W4:Y:S01]  /*a7d0*/  S2R R8, SR_TID.X ;  /* 0x0000000000087919 */ /* 0x000f220000002100 */
[----:B-1----:R-:W-:-:S03]  /*a7e0*/  FADD.FTZ R6, R6, R4 ;  /* 0x0000000406067221 */ /* 0x002fc60000010000 */
[----:B------:R-:W1:Y:S04]  /*a7f0*/  SHFL.BFLY PT, R3, R9, 0x1, 0x1f ;  /* 0x0c201f0009037f89 */ /* 0x000e6800000e0000 */
[----:B------:R-:W1:Y:S04]  /*a800*/  SHFL.BFLY PT, R4, R7, 0x1, 0x1f ;  /* 0x0c201f0007047f89 */ /* 0x000e6800000e0000 */
[----:B------:R-:W1:Y:S01]  /*a810*/  SHFL.BFLY PT, R5, R6, 0x1, 0x1f ;  /* 0x0c201f0006057f89 */ /* 0x000e6200000e0000 */
[----:B--2---:R-:W-:-:S04]  /*a820*/  IMAD.WIDE.U32 R20, R10, c[0x0][0x490], RZ ;  /* 0x000124000a147a25 */ /* 0x004fc800078e00ff */
[----:B---3--:R-:W-:Y:S02]  /*a830*/  FADD.FTZ R12, R12, R0 ;  /* 0x000000000c0c7221 */ /* 0x008fe40000010000 */
[----:B------:R-:W-:Y:S01]  /*a840*/  @P0 IMAD.HI.U32 R0, R13, c[0x0][0x4ec], RZ ;  /* 0x00013b000d000a27 */ /* 0x000fe200078e00ff */
[----:B----4-:R-:W-:Y:S02]  /*a850*/  SHF.R.S32.HI R54, RZ, 0x1f, R8 ;  /* 0x0000001fff367819 */ /* 0x010fe40000011408 */
[----:B------:R-:W-:Y:S01]  /*a860*/  FSETP.NE.FTZ.AND P5, PT, R12, RZ, PT ;  /* 0x000000ff0c00720b */ /* 0x000fe20003fb5000 */
[----:B-1----:R-:W-:Y:S01]  /*a870*/  FADD.FTZ R9, R9, R3 ;  /* 0x0000000309097221 */ /* 0x002fe20000010000 */
[----:B------:R-:W-:Y:S02]  /*a880*/  SHF.R.S32.HI R3, RZ, 0x1f, R10 ;  /* 0x0000001fff037819 */ /* 0x000fe4000001140a */
[-C--:B------:R-:W-:Y:S01]  /*a890*/  LEA.HI R38, R54, R8.reuse, RZ, 0x5 ;  /* 0x0000000836267211 */ /* 0x080fe200078f28ff */
[----:B------:R-:W-:Y:S01]  /*a8a0*/  FADD.FTZ R7, R7, R4 ;  /* 0x0000000407077221 */ /* 0x000fe20000010000 */
[----:B------:R-:W-:Y:S01]  /*a8b0*/  @P0 SHF.R.U32.HI R17, RZ, c[0x0][0x4f0], R0 ;  /* 0x00013c00ff110a19 */ /* 0x000fe20000011600 */
[C---:B------:R-:W-:Y:S01]  /*a8c0*/  IMAD R18, R3.reuse, c[0x0][0x490], RZ ;  /* 0x0001240003127a24 */ /* 0x040fe200078e02ff */
[----:B------:R-:W-:Y:S01]  /*a8d0*/  MOV R0, RZ ;  /* 0x000000ff00007202 */ /* 0x000fe20000000f00 */
[----:B------:R-:W-:Y:S01]  /*a8e0*/  FADD.FTZ R6, R6, R5 ;  /* 0x0000000506067221 */ /* 0x000fe20000010000 */
[-C--:B------:R-:W-:Y:S01]  /*a8f0*/  LEA.HI R5, R54, R8.reuse, RZ, 0x2 ;  /* 0x0000000836057211 */ /* 0x080fe200078f10ff */
[----:B------:R-:W-:Y:S01]  /*a900*/  IMAD R14, R3, c[0x0][0x3e8], RZ ;  /* 0x0000fa00030e7a24 */ /* 0x000fe200078e02ff */
[----:B------:R-:W-:Y:S01]  /*a910*/  LOP3.LUT R3, R38, 0xffffffe0, RZ, 0xc0, !PT ;  /* 0xffffffe026037812 */ /* 0x000fe200078ec0ff */
[----:B------:R-:W-:Y:S01]  /*a920*/  IMAD.MOV.U32 R4, RZ, RZ, RZ ;  /* 0x000000ffff047224 */ /* 0x000fe200078e00ff */
[----:B------:R-:W-:Y:S01]  /*a930*/  LOP3.LUT R24, R5, 0xfffffffc, RZ, 0xc0, !PT ;  /* 0xfffffffc05187812 */ /* 0x000fe200078ec0ff */
[----:B------:R-:W1:Y:S01]  /*a940*/  @P5 MUFU.RCP R0, R12 ;  /* 0x0000000c00005308 */ /* 0x000e620000001000 */
[----:B------:R-:W-:Y:S01]  /*a950*/  FSETP.NE.FTZ.AND P4, PT, R9, RZ, PT ;  /* 0x000000ff0900720b */ /* 0x000fe20003f95000 */
[----:B------:R-:W-:Y:S01]  /*a960*/  IMAD.IADD R3, R8, 0x1, -R3 ;  /* 0x0000000108037824 */ /* 0x000fe200078e0a03 */
[----:B------:R-:W-:Y:S01]  /*a970*/  FSETP.NE.FTZ.AND P2, PT, R7, RZ, PT ;  /* 0x000000ff0700720b */ /* 0x000fe20003f55000 */
[----:B------:R-:W-:Y:S01]  /*a980*/  IMAD R18, R10, c[0x0][0x494], R18 ;  /* 0x000125000a127a24 */ /* 0x000fe200078e0212 */
[-C--:B------:R-:W-:Y:S01]  /*a990*/  LEA.HI R54, R54, R8.reuse, RZ, 0x3 ;  /* 0x0000000836367211 */ /* 0x080fe200078f18ff */
[----:B------:R-:W-:Y:S01]  /*a9a0*/  IMAD R14, R10, c[0x0][0x3ec], R14 ;  /* 0x0000fb000a0e7a24 */ /* 0x000fe200078e020e */
[----:B------:R-:W-:Y:S01]  /*a9b0*/  IADD3 R24, -R24, R8, RZ ;  /* 0x0000000818187210 */ /* 0x000fe20007ffe1ff */
[----:B------:R-:W-:Y:S01]  /*a9c0*/  IMAD.MOV R8, RZ, RZ, -R17 ;  /* 0x000000ffff087224 */ /* 0x000fe200078e0a11 */
[----:B------:R-:W-:Y:S01]  /*a9d0*/  LOP3.LUT P3, RZ, R3, 0x3, RZ, 0xc0, !PT ;  /* 0x0000000303ff7812 */ /* 0x000fe2000786c0ff */
[----:B------:R-:W-:-:S02]  /*a9e0*/  IMAD.MOV.U32 R3, RZ, RZ, RZ ;  /* 0x000000ffff037224 */ /* 0x000fc400078e00ff */
[----:B------:R-:W-:Y:S02]  /*a9f0*/  IMAD R48, R8, c[0x0][0x4e8], R13 ;  /* 0x00013a0008307a24 */ /* 0x000fe400078e020d */
[----:B------:R-:W2:Y:S01]  /*aa00*/  S2R R8, SR_CTAID.Z ;  /* 0x0000000000087919 */ /* 0x000ea20000002700 */
[----:B------:R-:W3:Y:S01]  /*aa10*/  @P4 MUFU.RCP R4, R9 ;  /* 0x0000000900044308 */ /* 0x000ee20000001000 */
[----:B------:R-:W-:Y:S01]  /*aa20*/  FSETP.NE.FTZ.AND P1, PT, R6, RZ, PT ;  /* 0x000000ff0600720b */ /* 0x000fe20003f35000 */
[C---:B-1----:R-:W-:Y:S02]  /*aa30*/  FMUL.FTZ R145, R0.reuse, R145 ;  /* 0x0000009100917220 */ /* 0x042fe40000410000 */
[C---:B------:R-:W-:Y:S02]  /*aa40*/  FMUL.FTZ R144, R0.reuse, R144 ;  /* 0x0000009000907220 */ /* 0x040fe40000410000 */
[C---:B------:R-:W-:Y:S02]  /*aa50*/  FMUL.FTZ R153, R0.reuse, R153 ;  /* 0x0000009900997220 */ /* 0x040fe40000410000 */
[----:B------:R-:W1:Y:S01]  /*aa60*/  @P2 MUFU.RCP R3, R7 ;  /* 0x0000000700032308 */ /* 0x000e620000001000 */
        /* <DEDUP_REMOVED lines=14> */
[----:B------:R-:W-:Y:S01]  /*ab50*/  IMAD.IADD R19, R21, 0x1, R18 ;  /* 0x0000000115137824 */ /* 0x000fe200078e0212 */
[----:B------:R-:W-:Y:S01]  /*ab60*/  MOV R18, R20 ;  /* 0x0000001400127202 */ /* 0x000fe20000000f00 */
[----:B---3--:R-:W-:-:S02]  /*ab70*/  FMUL.FTZ R147, R4, R147 ;  /* 0x0000009304937220 */ /* 0x008fc40000410000 */
[----:B------:R-:W-:Y:S01]  /*ab80*/  IMAD.WIDE.U32 R10, R10, c[0x0][0x3e8], RZ ;  /* 0x0000fa000a0a7a25 */ /* 0x000fe200078e00ff */
[----:B------:R-:W3:Y:S03]  /*ab90*/  @P1 MUFU.RCP R0, R6 ;  /* 0x0000000600001308 */ /* 0x000ee60000001000 */
[C---:B------:R-:W-:Y:S01]  /*aba0*/  FMUL.FTZ R146, R4.reuse, R146 ;  /* 0x0000009204927220 */ /* 0x040fe20000410000 */
        /* <DEDUP_REMOVED lines=16> */
[----:B------:R-:W-:Y:S01]  /*acb0*/  SHF.R.S32.HI R4, RZ, 0x2, R5 ;  /* 0x00000002ff047819 */ /* 0x000fe20000011405 */
        /* <DEDUP_REMOVED lines=16> */
[----:B------:R-:W-:Y:S01]  /*adc0*/  SHF.R.S32.HI R3, RZ, 0x1f, R5 ;  /* 0x0000001fff037819 */ /* 0x000fe20000011405 */
[----:B------:R-:W1:Y:S01]  /*add0*/  @P1 MUFU.LG2 R6, R6 ;  /* 0x0000000600061308 */ /* 0x000e620000000c00 */
[----:B--2---:R-:W-:Y:S02]  /*ade0*/  SHF.R.S32.HI R5, RZ, 0x1f, R8 ;  /* 0x0000001fff057819 */ /* 0x004fe40000011408 */
[----:B------:R-:W-:-:S04]  /*adf0*/  LEA.HI R3, R3, R4, RZ, 0x3 ;  /* 0x0000000403037211 */ /* 0x000fc800078f18ff */
[----:B------:R-:W-:Y:S01]  /*ae00*/  LOP3.LUT R3, R3, 0xfffffff8, RZ, 0xc0, !PT ;  /* 0xfffffff803037812 */ /* 0x000fe200078ec0ff */
[C---:B------:R-:W-:Y:S02]  /*ae10*/  IMAD R53, R5.reuse, c[0x0][0x498], RZ ;  /* 0x0001260005357a24 */ /* 0x040fe400078e02ff */
[----:B------:R-:W-:Y:S02]  /*ae20*/  IMAD R47, R5, c[0x0][0x3f0], RZ ;  /* 0x0000fc00052f7a24 */ /* 0x000fe400078e02ff */
[C---:B---3--:R-:W-:Y:S02]  /*ae30*/  FMUL.FTZ R143, R0.reuse, R143 ;  /* 0x0000008f008f7220 */ /* 0x048fe40000410000 */
        /* <DEDUP_REMOVED lines=21> */
[----:B------:R-:W2:Y:S03]  /*af90*/  @P2 MUFU.LG2 R7, R7 ;  /* 0x0000000700072308 */ /* 0x000ea60000000c00 */
[----:B------:R-:W-:Y:S01]  /*afa0*/  IMAD.WIDE.U32 R14, R8, c[0x0][0x3f0], R14 ;  /* 0x0000fc00080e7a25 */ /* 0x000fe200078e000e */
[----:B------:R-:W-:-:S03]  /*afb0*/  @P1 MOV R8, 0x3f317218 ;  /* 0x3f31721800081802 */ /* 0x000fc60000000f00 */
[----:B------:R-:W-:Y:S02]  /*afc0*/  @P4 IMAD.MOV.U32 R3, RZ, RZ, 0x3f317218 ;  /* 0x3f317218ff034424 */ /* 0x000fe400078e00ff */
[----:B------:R-:W-:Y:S02]  /*afd0*/  @P5 FMUL.FTZ R10, R4, c[0x0][0x2d0] ;  /* 0x0000b400040a5a20 */ /* 0x000fe40000410000 */
[----:B------:R-:W-:Y:S02]  /*afe0*/  @P4 FMUL.FTZ R5, R3, c[0x0][0x2d0] ;  /* 0x0000b40003054a20 */ /* 0x000fe40000410000 */
[----:B------:R-:W-:Y:S02]  /*aff0*/  @P2 FMUL.FTZ R3, R0, c[0x0][0x2d0] ;  /* 0x0000b40000032a20 */ /* 0x000fe40000410000 */
[----:B-1----:R-:W-:Y:S02]  /*b000*/  @P1 FMUL.FTZ R4, R6, 0.69314718246459960938 ;  /* 0x3f31721806041820 */ /* 0x002fe40000410000 */
[----:B------:R-:W-:-:S04]  /*b010*/  @P1 FMUL.FTZ R0, R8, c[0x0][0x2d0] ;  /* 0x0000b40008001a20 */ /* 0x000fc80000410000 */
[----:B------:R-:W-:Y:S01]  /*b020*/  @P1 FFMA.FTZ R49, R0, R2, R4 ;  /* 0x0000000200311223 */ /* 0x000fe20000010004 */
[----:B------:R-:W-:Y:S01]  /*b030*/  SHF.R.S32.HI R0, RZ, 0x5, R38 ;  /* 0x00000005ff007819 */ /* 0x000fe20000011426 */
[----:B--2---:R-:W-:-:S03]  /*b040*/  @P2 FMUL.FTZ R7, R7, 0.69314718246459960938 ;  /* 0x3f31721807072820 */ /* 0x004fc60000410000 */
        /* <DEDUP_REMOVED lines=223> */
.L_x_739:
        /* <DEDUP_REMOVED lines=12> */
.L_x_1481:


//--------------------- .text._ZN7cutlass13device_kernelIN5flash19enable_sm80_to_sm89INS1_16FlashAttnFwdSm80INS1_25CollectiveMainloopFwdSm80ILi4ELi1ELb0EN4cute5tupleIJNS5_1CILi128EEENS7_ILi112EEENS7_ILi64EEEEEELi64ENS_10bfloat16_tEfNS_4arch4Sm80ELb0ELb0ELb0ELb1ELb0ELb0ELb1ELb0EEENS1_21CollectiveEpilogueFwdINS6_IJS8_SA_S9_EEENS6_IJNS7_ILi1EEESI_SI_EEESC_SE_Li128ELb1ELb1ELb0ELb0EEENS1_19SingleTileSchedulerILb1ELb0ELb1ELi128EEEEEEEEEvNT_6ParamsE --------------------------
	.section	.text._ZN7cutlass13device_kernelIN5flash19enable_sm80_to_sm89INS1_16FlashAttnFwdSm80INS1_25CollectiveMainloopFwdSm80ILi4ELi1ELb0EN4cute5tupleIJNS5_1CILi128EEENS7_ILi112EEENS7_ILi64EEEEEELi64ENS_10bfloat16_tEfNS_4arch4Sm80ELb0ELb0ELb0ELb1ELb0ELb0ELb1ELb0EEENS1_21CollectiveEpilogueFwdINS6_IJS8_SA_S9_EEENS6_IJNS7_ILi1EEESI_SI_EEESC_SE_Li128ELb1ELb1ELb0ELb0EEENS1_19SingleTileSchedulerILb1ELb0ELb1ELi128EEEEEEEEEvNT_6ParamsE,"ax",@progbits
	.sectioninfo	@"SHI_REGISTERS=255"
	.align	128
.text._ZN7cutlass13device_kernelIN5flash19enable_sm80_to_sm89INS1_16FlashAttnFwdSm80INS1_25CollectiveMainloopFwdSm80ILi4ELi1ELb0EN4cute5tupleIJNS5_1CILi128EEENS7_ILi112EEENS7_ILi64EEEEEELi64ENS_10bfloat16_tEfNS_4arch4Sm80ELb0ELb0ELb0ELb1ELb0ELb0ELb1ELb0EEENS1_21CollectiveEpilogueFwdINS6_IJS8_SA_S9_EEENS6_IJNS7_ILi1EEESI_SI_EEESC_SE_Li128ELb1ELb1ELb0ELb0EEENS1_19SingleTileSchedulerILb1ELb0ELb1ELi128EEEEEEEEEvNT_6ParamsE:
        .type           _ZN7cutlass13device_kernelIN5flash19enable_sm80_to_sm89INS1_16FlashAttnFwdSm80INS1_25CollectiveMainloopFwdSm80ILi4ELi1ELb0EN4cute5tupleIJNS5_1CILi128EEENS7_ILi112EEENS7_ILi64EEEEEELi64ENS_10bfloat16_tEfNS_4arch4Sm80ELb0ELb0ELb0ELb1ELb0ELb0ELb1ELb0EEENS1_21CollectiveEpilogueFwdINS6_IJS8_SA_S9_EEENS6_IJNS7_ILi1EEESI_SI_EEESC_SE_Li128ELb1ELb1ELb0ELb0EEENS1_19SingleTileSchedulerILb1ELb0ELb1ELi128EEEEEEEEEvNT_6ParamsE,@function
        .size           _ZN7cutlass13device_kernelIN5flash19enable_sm80_to_sm89INS1_16FlashAttnFwdSm80INS1_25CollectiveMainloopFwdSm80ILi4ELi1ELb0EN4cute5tupleIJNS5_1CILi128EEENS7_ILi112EEENS7_ILi64EEEEEELi64ENS_10bfloat16_tEfNS_4arch4Sm80ELb0ELb0ELb0ELb1ELb0ELb0ELb1ELb0EEENS1_21CollectiveEpilogueFwdINS6_IJS8_SA_S9_EEENS6_IJNS7_ILi1EEESI_SI_EEESC_SE_Li128ELb1ELb1ELb0ELb0EEENS1_19SingleTileSchedulerILb1ELb0ELb1ELi128EEEEEEEEEvNT_6ParamsE,(.L_x_1482 - _ZN7cutlass13device_kernelIN5flash19enable_sm80_to_sm89INS1_16FlashAttnFwdSm80INS1_25CollectiveMainloopFwdSm80ILi4ELi1ELb0EN4cute5tupleIJNS5_1CILi128EEENS7_ILi112EEENS7_ILi64EEEEEELi64ENS_10bfloat16_tEfNS_4arch4Sm80ELb0ELb0ELb0ELb1ELb0ELb0ELb1ELb0EEENS1_21CollectiveEpilogueFwdINS6_IJS8_SA_S9_EEENS6_IJNS7_ILi1EEESI_SI_EEESC_SE_Li128ELb1ELb1ELb0ELb0EEENS1_19SingleTileSchedulerILb1ELb0ELb1ELi128EEEEEEEEEvNT_6ParamsE)
        .other          _ZN7cutlass13device_kernelIN5flash19enable_sm80_to_sm89INS1_16FlashAttnFwdSm80INS1_25CollectiveMainloopFwdSm80ILi4ELi1ELb0EN4cute5tupleIJNS5_1CILi128EEENS7_ILi112EEENS7_ILi64EEEEEELi64ENS_10bfloat16_tEfNS_4arch4Sm80ELb0ELb0ELb0ELb1ELb0ELb0ELb1ELb0EEENS1_21CollectiveEpilogueFwdINS6_IJS8_SA_S9_EEENS6_IJNS7_ILi1EEESI_SI_EEESC_SE_Li128ELb1ELb1ELb0ELb0EEENS1_19SingleTileSchedulerILb1ELb0ELb1ELi128EEEEEEEEEvNT_6ParamsE,@"STO_CUDA_ENTRY STV_DEFAULT"
_ZN7cutlass13device_kernelIN5flash19enable_sm80_to_sm89INS1_16FlashAttnFwdSm80INS1_25CollectiveMainloopFwdSm80ILi4ELi1ELb0EN4cute5tupleIJNS5_1CILi128EEENS7_ILi112EEENS7_ILi64EEEEEELi64ENS_10bfloat16_tEfNS_4arch4Sm80ELb0ELb0ELb0ELb1ELb0ELb0ELb1ELb0EEENS1_21CollectiveEpilogueFwdINS6_IJS8_SA_S9_EEENS6_IJNS7_ILi1EEESI_SI_EEESC_SE_Li128ELb1ELb1ELb0ELb0EEENS1_19SingleTileSchedulerILb1ELb0ELb1ELi128EEEEEEEEEvNT_6ParamsE:
        /* <DEDUP_REMOVED lines=17> */
.L_x_741:
        /* <DEDUP_REMOVED lines=8> */
.L_x_743:
[----:B------:R-:W-:-:S05]  /*0190*/  MOV R0, c[0x0][0x54c] ;  /* 0x0001530000007a02 */ /* 0x000fca0000000f00 */
.L_x_742:
[----:B-----5:R-:W-:Y:S01]  /*01a0*/  IMAD R0, R0, c[0x0][0x548], RZ ;  /* 0x0001520000007a24 */ /* 0x020fe200078e02ff */
[----:B-1----:R-:W-:-:S04]  /*01b0*/  SHF.L.U32 R2, R35, 0x7, RZ ;  /* 0x0000000723027819 */ /* 0x002fc800000006ff */
[----:B------:R-:W-:-:S04]  /*01c0*/  ISETP.GE.AND P0, PT, R2, R0, PT ;  /* 0x000000000200720c */ /* 0x000fc80003f06270 */
[----:B------:R-:W-:-:S05]  /*01d0*/  SEL R0, R5, 0xffffffff, !P0 ;  /* 0xffffffff05007807 */ /* 0x000fca0004000000 */
[----:B------:R1:W-:Y:S01]  /*01e0*/  STL [R1+0x10], R0 ;  /* 0x0000100001007387 */ /* 0x0003e20000100800 */
[----:B------:R-:W-:Y:S05]  /*01f0*/  BRA `(.L_x_744) ;  /* 0x0000013000007947 */ /* 0x000fea0003800000 */
.L_x_740:
[----:B---3--:R-:W-:-:S04]  /*0200*/  ISETP.NE.U32.AND P0, PT, RZ, c[0x0][0x568], PT ;  /* 0x00015a00ff007a0c */ /* 0x008fc80003f05070 */
[----:B------:R-:W-:-:S13]  /*0210*/  ISETP.NE.AND.EX P0, PT, RZ, c[0x0][0x56c], PT, P0 ;  /* 0x00015b00ff007a0c */ /* 0x000fda0003f05300 */
[----:B------:R-:W-:Y:S05]  /*0220*/  @!P0 BRA `(.L_x_745) ;  /* 0x0000002000008947 */ /* 0x000fea0003800000 */
[----:B------:R1:W5:Y:S01]  /*0230*/  LDG.E R0, [R2.64] ;  /* 0x0000000802007981 */ /* 0x000362000c1e1900 */
[----:B------:R-:W-:Y:S05]  /*0240*/  BRA `(.L_x_746) ;  /* 0x0000009000007947 */ /* 0x000fea0003800000 */
.L_x_745:
        /* <DEDUP_REMOVED lines=8> */
.L_x_747:
[----:B------:R-:W-:-:S05]  /*02d0*/  MOV R0, c[0x0][0x54c] ;  /* 0x0001530000007a02 */ /* 0x000fca0000000f00 */
.L_x_746:
[----:B-----5:R-:W-:Y:S01]  /*02e0*/  IMAD R0, R0, c[0x0][0x548], RZ ;  /* 0x0001520000007a24 */ /* 0x020fe200078e02ff */
[----:B-1----:R-:W-:-:S04]  /*02f0*/  SHF.L.U32 R2, R35, 0x7, RZ ;  /* 0x0000000723027819 */ /* 0x002fc800000006ff */
[----:B------:R-:W-:-:S04]  /*0300*/  ISETP.GE.AND P0, PT, R2, R0, PT ;  /* 0x000000000200720c */ /* 0x000fc80003f06270 */
[----:B------:R-:W-:-:S05]  /*0310*/  SEL R0, R5, 0xffffffff, !P0 ;  /* 0xffffffff05007807 */ /* 0x000fca0004000000 */
[----:B------:R1:W-:Y:S04]  /*0320*/  STL [R1+0x10], R0 ;  /* 0x0000100001007387 */ /* 0x0003e80000100800 */
.L_x_744:
        /* <DEDUP_REMOVED lines=28> */
.L_x_748:
[----:B------:R-:W-:-:S04]  /*04f0*/  ISETP.NE.U32.AND P2, PT, RZ, c[0x0][0x368], PT ;  /* 0x0000da00ff007a0c */ /* 0x000fc80003f45070 */
[----:B------:R-:W-:-:S13]  /*0500*/  ISETP.NE.AND.EX P2, PT, RZ, c[0x0][0x36c], PT, P2 ;  /* 0x0000db00ff007a0c */ /* 0x000fda0003f45320 */
[----:B------:R-:W-:Y:S05]  /*0510*/  @!P2 BRA `(.L_x_749) ;  /* 0x000000300000a947 */ /* 0x000fea0003800000 */
[----:B--2---:R-:W-:-:S05]  /*0520*/  IMAD.WIDE R2, R36, R18, c[0x0][0x368] ;  /* 0x0000da0024027625 */ /* 0x004fca00078e0212 */
[----:B------:R1:W5:Y:S01]  /*0530*/  LDG.E R0, [R2.64] ;  /* 0x0000000802007981 */ /* 0x000362000c1e1900 */
[----:B------:R-:W-:Y:S05]  /*0540*/  BRA `(.L_x_750) ;  /* 0x0000004000007947 */ /* 0x000fea0003800000 */
.L_x_749:
[----:B------:R-:W-:Y:S05]  /*0550*/  @!P0 BRA `(.L_x_750) ;  /* 0x0000003000008947 */ /* 0x000fea0003800000 */
[----:B------:R1:W3:Y:S04]  /*0560*/  LDG.E R0, [R2.64] ;  /* 0x0000000802007981 */ /* 0x0002e8000c1e1900 */
[----:B-12---:R-:W3:Y:S02]  /*0570*/  LDG.E R2, [R2.64+0x4] ;  /* 0x0000040802027981 */ /* 0x006ee4000c1e1900 */
[----:B---3--:R-:W-:-:S05]  /*0580*/  IADD3 R0, -R0, R2, RZ ;  /* 0x0000000200007210 */ /* 0x008fca0007ffe1ff */
.L_x_750:
        /* <DEDUP_REMOVED lines=20> */
[----:B------:R-:W-:Y:S01]  /*06d0*/  IMAD.MOV.U32 R124, RZ, RZ, RZ ;  /* 0x000000ffff7c7224 */ /* 0x000fe200078e00ff */
[----:B------:R-:W-:Y:S01]  /*06e0*/  MOV R19, RZ ;  /* 0x000000ff00137202 */ /* 0x000fe20000000f00 */
[----:B------:R-:W-:Y:S01]  /*06f0*/  CS2R R20, SRZ ;  /* 0x0000000000147805 */ /* 0x000fe2000001ff00 */
[----:B------:R-:W-:Y:S01]  /*0700*/  MOV R118, RZ ;  /* 0x000000ff00767202 */ /* 0x000fe20000000f00 */
[----:B------:R1:W-:Y:S01]  /*0710*/  STL [R1+0x38], R247 ;  /* 0x000038f701007387 */ /* 0x0003e20000100800 */
[----:B------:R-:W-:Y:S01]  /*0720*/  IMAD.MOV.U32 R116, RZ, RZ, RZ ;  /* 0x000000ffff747224 */ /* 0x000fe200078e00ff */
        /* <DEDUP_REMOVED lines=78> */
[----:B------:R-:W-:Y:S01]  /*0c10*/  IMAD.WIDE.U32 R2, R8, c[0x0][0x1c0], R2 ;  /* 0x0000700008027a25 */ /* 0x000fe200078e0002 */
[----:B------:R-:W-:-:S03]  /*0c20*/  ISETP.GE.AND P3, PT, R20, c[0x0][0x198], PT ;  /* 0x0000660014007a0c */ /* 0x000fc60003f66270 */
        /* <DEDUP_REMOVED lines=50> */
[----:B------:R-:W-:-:S03]  /*0f50*/  IMAD.WIDE.U32 R30, R0, c[0x0][0x1f0], R8 ;  /* 0x00007c00001e7a25 */ /* 0x000fc600078e0008 */
[----:B------:R-:W-:Y:S01]  /*0f60*/  R2P PR, R23, 0x6 ;  /* 0x0000000617007804 */ /* 0x000fe20000000000 */
[C---:B------:R-:W-:Y:S01]  /*0f70*/  IMAD R3, R2.reuse, c[0x0][0x1f0], RZ ;  /* 0x00007c0002037a24 */ /* 0x040fe200078e02ff */
[----:B------:R1:W-:Y:S01]  /*0f80*/  STL.64 [R1+0x28], R30 ;  /* 0x0000281e01007387 */ /* 0x0003e20000100a00 */
[----:B------:R-:W-:Y:S02]  /*0f90*/  IMAD R2, R2, c[0x0][0x218], RZ ;  /* 0x0000860002027a24 */ /* 0x000fe400078e02ff */
[----:B------:R-:W-:Y:S01]  /*0fa0*/  IMAD R12, R0, c[0x0][0x1f4], R3 ;  /* 0x00007d00000c7a24 */ /* 0x000fe200078e0203 */
[----:B------:R-:W-:Y:S01]  /*0fb0*/  SEL R3, R16, 0xfffffff0, !P1 ;  /* 0xfffffff010037807 */ /* 0x000fe20004800000 */
[C---:B------:R-:W-:Y:S02]  /*0fc0*/  IMAD R2, R0.reuse, c[0x0][0x21c], R2 ;  /* 0x0000870000027a24 */ /* 0x040fe400078e0202 */
[----:B------:R-:W-:Y:S01]  /*0fd0*/  IMAD.WIDE.U32 R92, R0, c[0x0][0x218], R6 ;  /* 0x00008600005c7a25 */ /* 0x000fe200078e0006 */
[----:B------:R-:W-:-:S02]  /*0fe0*/  IADD3 R33, R31, R12, RZ ;  /* 0x0000000c1f217210 */ /* 0x000fc40007ffe0ff */
[----:B------:R-:W-:Y:S01]  /*0ff0*/  LOP3.LUT R0, R18, 0xfffffe00, R4, 0xf8, !PT ;  /* 0xfffffe0012007812 */ /* 0x000fe200078ef804 */
[----:B------:R-:W-:Y:S01]  /*1000*/  IMAD.IADD R29, R93, 0x1, R2 ;  /* 0x000000015d1d7824 */ /* 0x000fe200078e0202 */
[----:B------:R1:W-:Y:S01]  /*1010*/  STL.64 [R1+0x40], R92 ;  /* 0x0000405c01007387 */ /* 0x0003e20000100a00 */
[----:B------:R-:W-:-:S03]  /*1020*/  SEL R4, R17, 0xffffffe0, !P2 ;  /* 0xffffffe011047807 */ /* 0x000fc60005000000 */
        /* <DEDUP_REMOVED lines=8> */
.L_x_753:
[----:B---34-:R-:W-:Y:S05]  /*10b0*/  BSYNC B0 ;  /* 0x0000000000007941 */ /* 0x018fea0003800000 */
.L_x_752:
        /* <DEDUP_REMOVED lines=11> */
.L_x_755:
[----:B------:R-:W-:Y:S05]  /*1170*/  BSYNC B0 ;  /* 0x0000000000007941 */ /* 0x000fea0003800000 */
.L_x_754:
        /* <DEDUP_REMOVED lines=11> */
.L_x_757:
[----:B------:R-:W-:Y:S05]  /*1230*/  BSYNC B0 ;  /* 0x0000000000007941 */ /* 0x000fea0003800000 */
.L_x_756:
        /* <DEDUP_REMOVED lines=11> */
.L_x_759:
[----:B------:R-:W-:Y:S05]  /*12f0*/  BSYNC B0 ;  /* 0x0000000000007941 */ /* 0x000fea0003800000 */
.L_x_758:
        /* <DEDUP_REMOVED lines=11> */
.L_x_761:
[----:B------:R-:W-:Y:S05]  /*13b0*/  BSYNC B0 ;  /* 0x0000000000007941 */ /* 0x000fea0003800000 */
.L_x_760:
        /* <DEDUP_REMOVED lines=11> */
.L_x_763:
[----:B------:R-:W-:Y:S05]  /*1470*/  BSYNC B0 ;  /* 0x0000000000007941 */ /* 0x000fea0003800000 */
.L_x_762:
        /* <DEDUP_REMOVED lines=11> */
.L_x_765:
[----:B------:R-:W-:Y:S05]  /*1530*/  BSYNC B0 ;  /* 0x0000000000007941 */ /* 0x000fea0003800000 */
.L_x_764:
[----:B------:R-:W5:Y:S01]  /*1540*/  SHFL.IDX PT, R8, R11, 0x7, 0x181f ;  /* 0x00f81f000b087f89 */ /* 0x000f6200000e0000 */
[----:B-1--4-:R-:W-:Y:S01]  /*1550*/  IADD3 R6, R15, 0x70, RZ ;  /* 0x000000700f067810 */ /* 0x012fe20007ffe0ff */
[----:B------:R-:W-:Y:S01]  /*1560*/  IMAD.SHL.U32 R245, R0, 0x2, RZ ;  /* 0x0000000200f57824 */ /* 0x000fe200078e00ff */
[----:B------:R-:W-:Y:S01]  /*1570*/  ISETP.GE.AND P2, PT, R20, c[0x0][0x1d4], PT ;  /* 0x0000750014007a0c */ /* 0x000fe20003f46270 */
[----:B------:R-:W1:Y:S01]  /*1580*/  SHFL.IDX PT, R2, R10, 0x7, 0x181f ;  /* 0x00f81f000a027f89 */ /* 0x000e6200000e0000 */
        /* <DEDUP_REMOVED lines=8> */
[----:B------:R-:W-:Y:S01]  /*1610*/  USHF.L.U32 UR7, UR4, 0x5, URZ ;  /* 0x0000000504077899 */ /* 0x000fe2000800063f */
[----:B------:R-:W-:Y:S01]  /*1620*/  IMAD.WIDE.U32 R248, R5, c[0x0][0x1e0], RZ ;  /* 0x0000780005f87a25 */ /* 0x000fe200078e00ff */
[----:B------:R-:W-:Y:S01]  /*1630*/  IADD3 R22, R142, R140, -R19 ;  /* 0x0000008c8e167210 */ /* 0x000fe20007ffe813 */
[----:B------:R-:W-:-:S02]  /*1640*/  UMOV UR6, 0x5 ;  /* 0x0000000500067882 */ /* 0x000fc40000000000 */
[----:B------:R-:W-:Y:S01]  /*1650*/  IMAD.IADD R229, R249, 0x1, R6 ;  /* 0x00000001f9e57824 */ /* 0x000fe200078e0206 */
[C---:B------:R-:W-:Y:S01]  /*1660*/  ISETP.GE.AND P6, PT, R22.reuse, 0x21, PT ;  /* 0x000000211600780c */ /* 0x040fe20003fc6270 */
[----:B------:R-:W-:Y:S01]  /*1670*/  IMAD.MOV.U32 R251, RZ, RZ, R33 ;  /* 0x000000fffffb7224 */ /* 0x000fe200078e0021 */
[----:B------:R-:W-:Y:S01]  /*1680*/  ISETP.GE.AND P4, PT, R22, 0x1, PT ;  /* 0x000000011600780c */ /* 0x000fe20003f86270 */
[----:B------:R-:W-:Y:S01]  /*1690*/  IMAD.MOV.U32 R250, RZ, RZ, R30 ;  /* 0x000000fffffa7224 */ /* 0x000fe200078e001e */
[----:B------:R-:W-:Y:S01]  /*16a0*/  USHF.L.U64.HI UR5, UR4, UR6, UR5 ;  /* 0x0000000604057299 */ /* 0x000fe20008010205 */
[C---:B-----5:R-:W-:Y:S01]  /*16b0*/  @!P1 LEA R8, P0, R20.reuse, R8, 0x1 ;  /* 0x0000000814089211 */ /* 0x060fe200078008ff */
[----:B------:R-:W-:Y:S02]  /*16c0*/  IMAD.MOV.U32 R231, RZ, RZ, c[0x0][0x1e0] ;  /* 0x00007800ffe77624 */ /* 0x000fe400078e00ff */
[----:B------:R-:W-:Y:S01]  /*16d0*/  IMAD.MOV.U32 R246, RZ, RZ, c[0x0][0x1e4] ;  /* 0x00007900fff67624 */ /* 0x000fe200078e00ff */
[----:B-1----:R-:W-:Y:S01]  /*16e0*/  @!P1 LEA.HI.X R9, R20, R2, R21, 0x1, P0 ;  /* 0x0000000214099211 */ /* 0x002fe200000f0c15 */
[----:B------:R-:W-:Y:S01]  /*16f0*/  IMAD.MOV.U32 R70, RZ, RZ, R28 ;  /* 0x000000ffff467224 */ /* 0x000fe200078e001c */
[----:B------:R-:W-:Y:S01]  /*1700*/  IADD3 R21, R247, -0x1, RZ ;  /* 0xfffffffff7157810 */ /* 0x000fe20007ffe0ff */
[----:B------:R-:W-:Y:S01]  /*1710*/  IMAD.SHL.U32 R12, R246, 0x20, RZ ;  /* 0x00000020f60c7824 */ /* 0x000fe200078e00ff */
[----:B------:R-:W-:Y:S01]  /*1720*/  ISETP.GE.AND P0, PT, R22, 0x11, PT ;  /* 0x000000111600780c */ /* 0x000fe20003f06270 */
[----:B------:R-:W-:Y:S01]  /*1730*/  @!PT LDS RZ, [RZ] ;  /* 0x00000000fffff984 */ /* 0x000fe20000000800 */
[----:B------:R1:W-:Y:S01]  /*1740*/  @!P1 LDGSTS.E.BYPASS.LTC128B.128 [R245+0xa900], [R8.64], !P3 ;  /* 0x0a90000008f59fae */ /* 0x0003e2000d901d48 */
[----:B------:R-:W-:Y:S01]  /*1750*/  SHF.R.S32.HI R69, RZ, 0x1f, R21 ;  /* 0x0000001fff457819 */ /* 0x000fe20000011415 */
[----:B------:R-:W-:-:S02]  /*1760*/  IMAD R0, R229, R21, RZ ;  /* 0x00000015e5007224 */ /* 0x000fc400078e02ff */
[----:B------:R-:W0:Y:S01]  /*1770*/  LDGDEPBAR ;  /* 0x00000000000079af */ /* 0x000e220000000000 */
[----:B------:R-:W-:-:S03]  /*1780*/  IMAD.WIDE.U32 R6, R21, R248, R250 ;  /* 0x000000f815067225 */ /* 0x000fc600078e00fa */
[----:B------:R-:W-:Y:S01]  /*1790*/  STL.64 [R1+0x20], R250 ;  /* 0x000020fa01007387 */ /* 0x000fe20000100a00 */
[----:B------:R-:W-:Y:S02]  /*17a0*/  IMAD R0, R69, R248, R0 ;  /* 0x000000f845007224 */ /* 0x000fe400078e0200 */
[----:B------:R-:W-:Y:S01]  /*17b0*/  IMAD.MOV.U32 R71, RZ, RZ, R29 ;  /* 0x000000ffff477224 */ /* 0x000fe200078e001d */
[----:B------:R-:W-:Y:S01]  /*17c0*/  BAR.SYNC.DEFER_BLOCKING 0x0 ;  /* 0x0000000000007b1d */ /* 0x000fe20000010000 */
[----:B------:R-:W-:Y:S01]  /*17d0*/  IMAD.IADD R7, R7, 0x1, R0 ;  /* 0x0000000107077824 */ /* 0x000fe200078e0200 */
[----:B------:R-:W-:Y:S01]  /*17e0*/  @P0 LEA R2, P1, R231, R6, 0x4 ;  /* 0x00000006e7020211 */ /* 0x000fe200078220ff */
[----:B------:R-:W-:-:S03]  /*17f0*/  IMAD.MOV.U32 R70, RZ, RZ, R92 ;  /* 0x000000ffff467224 */ /* 0x000fc600078e005c */
[C---:B--23--:R-:W-:Y:S02]  /*1800*/  @P0 LEA R10, P5, R2.reuse, c[0x0][0x1c8], 0x1 ;  /* 0x00007200020a0a11 */ /* 0x04cfe400078a08ff */
[C---:B------:R-:W-:Y:S01]  /*1810*/  @P0 LEA.HI.X R5, R231.reuse, R7, R246, 0x4, P1 ;  /* 0x00000007e7050211 */ /* 0x040fe200008f24f6 */
[----:B------:R-:W-:Y:S03]  /*1820*/  STL.64 [R1+0x30], R70 ;  /* 0x0000304601007387 */ /* 0x000fe60000100a00 */
[----:B------:R-:W-:Y:S02]  /*1830*/  @P0 LEA.HI.X R11, R2, c[0x0][0x1cc], R5, 0x1, P5 ;  /* 0x00007300020b0a11 */ /* 0x000fe400028f0c05 */
[----:B------:R-:W-:Y:S01]  /*1840*/  ISETP.GE.AND P5, PT, R22, 0x31, PT ;  /* 0x000000311600780c */ /* 0x000fe20003fa6270 */
[----:B-1----:R-:W-:-:S05]  /*1850*/  IMAD.WIDE.U32 R8, R231, 0x20, RZ ;  /* 0x00000020e7087825 */ /* 0x002fca00078e00ff */
[C---:B------:R-:W-:Y:S02]  /*1860*/  @P6 IADD3 R0, P1, R6.reuse, R8, RZ ;  /* 0x0000000806006210 */ /* 0x040fe40007f3e0ff */
[C---:B------:R-:W-:Y:S02]  /*1870*/  @P4 LEA R8, P3, R6.reuse, c[0x0][0x1c8], 0x1 ;  /* 0x0000720006084a11 */ /* 0x040fe400078608ff */
[----:B------:R-:W-:Y:S02]  /*1880*/  @P6 IADD3.X R2, R7, R9, R12, P1, !PT ;  /* 0x0000000907026210 */ /* 0x000fe40000ffe40c */
[----:B------:R-:W-:Y:S02]  /*1890*/  @P4 LEA.HI.X R9, R6, c[0x0][0x1cc], R7, 0x1, P3 ;  /* 0x0000730006094a11 */ /* 0x000fe400018f0c07 */
[----:B------:R-:W-:Y:S02]  /*18a0*/  @P6 LEA R16, P1, R0, c[0x0][0x1c8], 0x1 ;  /* 0x0000720000106a11 */ /* 0x000fe400078208ff */
[C---:B------:R-:W-:Y:S01]  /*18b0*/  ISETP.GE.AND P3, PT, R22.reuse, 0x51, PT ;  /* 0x000000511600780c */ /* 0x040fe20003f66270 */
[----:B------:R-:W-:Y:S01]  /*18c0*/  @!PT LDS RZ, [RZ] ;  /* 0x00000000fffff984 */ /* 0x000fe20000000800 */
[----:B------:R-:W-:Y:S01]  /*18d0*/  @!PT LDS RZ, [RZ] ;  /* 0x00000000fffff984 */ /* 0x000fe20000000800 */
[----:B------:R-:W-:Y:S01]  /*18e0*/  @!PT LDS RZ, [RZ] ;  /* 0x00000000fffff984 */ /* 0x000fe20000000800 */
[----:B------:R1:W-:Y:S01]  /*18f0*/  @P4 LDGSTS.E.BYPASS.LTC128B.128 [R245+0x3900], [R8.64], !P2 ;  /* 0x0390000008f54fae */ /* 0x0003e2000d101d48 */
[----:B------:R-:W-:-:S02]  /*1900*/  ISETP.GE.AND P4, PT, R22, 0x41, PT ;  /* 0x000000411600780c */ /* 0x000fc40003f86270 */
[----:B------:R-:W-:Y:S01]  /*1910*/  @P6 LEA.HI.X R17, R0, c[0x0][0x1cc], R2, 0x1, P1 ;  /* 0x0000730000116a11 */ /* 0x000fe200008f0c02 */
[----:B------:R-:W-:Y:S01]  /*1920*/  @P5 IMAD R0, R246, 0x30, RZ ;  /* 0x00000030f6005824 */ /* 0x000fe200078e02ff */
[----:B------:R2:W-:Y:S01]  /*1930*/  @P0 LDGSTS.E.BYPASS.LTC128B.128 [R245+0x4100], [R10.64], !P2 ;  /* 0x041000000af50fae */ /* 0x0005e2000d101d48 */
[----:B------:R-:W-:-:S03]  /*1940*/  ISETP.GE.AND P1, PT, R22, 0x61, PT ;  /* 0x000000611600780c */ /* 0x000fc60003f26270 */
[----:B------:R3:W-:Y:S10]  /*1950*/  @P6 LDGSTS.E.BYPASS.LTC128B.128 [R245+0x4900], [R16.64], !P2 ;  /* 0x0490000010f56fae */ /* 0x0007f4000d101d48 */
[----:B------:R-:W-:-:S02]  /*1960*/  @P1 IMAD R5, R246, 0x60, RZ ;  /* 0x00000060f6051824 */ /* 0x000fc400078e02ff */
[----:B-1----:R-:W-:-:S04]  /*1970*/  @P5 IMAD.WIDE.U32 R8, R231, 0x30, R6 ;  /* 0x00000030e7085825 */ /* 0x002fc800078e0006 */
[----:B------:R-:W-:Y:S01]  /*1980*/  @P5 IMAD.IADD R0, R9, 0x1, R0 ;  /* 0x0000000109005824 */ /* 0x000fe200078e0200 */
[----:B------:R-:W-:Y:S01]  /*1990*/  @P5 LEA R14, P0, R8, c[0x0][0x1c8], 0x1 ;  /* 0x00007200080e5a11 */ /* 0x000fe200078008ff */
[----:B--2---:R-:W-:-:S03]  /*19a0*/  @P3 IMAD R10, R246, 0x50, RZ ;  /* 0x00000050f60a3824 */ /* 0x004fc600078e02ff */
[----:B------:R-:W-:Y:S01]  /*19b0*/  @P5 LEA.HI.X R15, R8, c[0x0][0x1cc], R0, 0x1, P0 ;  /* 0x00007300080f5a11 */ /* 0x000fe200000f0c00 */
[C---:B------:R-:W-:Y:S01]  /*19c0*/  @P3 IMAD.WIDE.U32 R8, R231.reuse, 0x50, R6 ;  /* 0x00000050e7083825 */ /* 0x040fe200078e0006 */
[----:B------:R-:W-:-:S03]  /*19d0*/  @P4 LEA R0, P0, R231, R6, 0x6 ;  /* 0x00000006e7004211 */ /* 0x000fc600078030ff */
[----:B------:R1:W-:Y:S01]  /*19e0*/  @P5 LDGSTS.E.BYPASS.LTC128B.128 [R245+0x5100], [R14.64], !P2 ;  /* 0x051000000ef55fae */ /* 0x0003e2000d101d48 */
[C---:B------:R-:W-:Y:S01]  /*19f0*/  @P4 LEA.HI.X R2, R231.reuse, R7, R246, 0x6, P0 ;  /* 0x00000007e7024211 */ /* 0x040fe200000f34f6 */
[----:B------:R-:W-:Y:S01]  /*1a00*/  @P1 IMAD.WIDE.U32 R6, R231, 0x60, R6 ;  /* 0x00000060e7061825 */ /* 0x000fe200078e0006 */
[----:B------:R-:W-:-:S04]  /*1a10*/  @P4 LEA R12, P0, R0, c[0x0][0x1c8], 0x1 ;  /* 0x00007200000c4a11 */ /* 0x000fc800078008ff */
[----:B------:R-:W-:Y:S01]  /*1a20*/  @P4 LEA.HI.X R13, R0, c[0x0][0x1cc], R2, 0x1, P0 ;  /* 0x00007300000d4a11 */ /* 0x000fe200000f0c02 */
[----:B------:R-:W-:Y:S01]  /*1a30*/  @P3 IMAD.IADD R0, R9, 0x1, R10 ;  /* 0x0000000109003824 */ /* 0x000fe200078e020a */
[C---:B------:R-:W-:Y:S02]  /*1a40*/  @P3 LEA R10, P0, R8.reuse, c[0x0][0x1c8], 0x1 ;  /* 0x00007200080a3a11 */ /* 0x040fe400078008ff */
[----:B------:R-:W-:Y:S01]  /*1a50*/  LEA.HI R2, R25, R18, RZ, 0x1 ;  /* 0x0000001219027211 */ /* 0x000fe200078f08ff */
[----:B------:R1:W-:Y:S01]  /*1a60*/  @P4 LDGSTS.E.BYPASS.LTC128B.128 [R245+0x5900], [R12.64], !P2 ;  /* 0x059000000cf54fae */ /* 0x0003e2000d101d48 */
[----:B------:R-:W-:Y:S01]  /*1a70*/  @P3 LEA.HI.X R11, R8, c[0x0][0x1cc], R0, 0x1, P0 ;  /* 0x00007300080b3a11 */ /* 0x000fe200000f0c00 */
[----:B------:R-:W-:Y:S01]  /*1a80*/  @P1 IMAD.IADD R0, R7, 0x1, R5 ;  /* 0x0000000107001824 */ /* 0x000fe200078e0205 */
[----:B------:R-:W-:Y:S02]  /*1a90*/  @P1 LEA R8, P0, R6, c[0x0][0x1c8], 0x1 ;  /* 0x0000720006081a11 */ /* 0x000fe400078008ff */
[----:B------:R-:W-:Y:S01]  /*1aa0*/  LOP3.LUT R2, R2, 0xfffffffe, RZ, 0xc0, !PT ;  /* 0xfffffffe02027812 */ /* 0x000fe200078ec0ff */
[----:B------:R2:W-:Y:S01]  /*1ab0*/  @P3 LDGSTS.E.BYPASS.LTC128B.128 [R245+0x6100], [R10.64], !P2 ;  /* 0x061000000af53fae */ /* 0x0005e2000d101d48 */
[----:B------:R-:W-:Y:S01]  /*1ac0*/  @P1 LEA.HI.X R9, R6, c[0x0][0x1cc], R0, 0x1, P0 ;  /* 0x0000730006091a11 */ /* 0x000fe200000f0c00 */
[C---:B------:R-:W-:Y:S01]  /*1ad0*/  IMAD.SHL.U32 R0, R68.reuse, 0x40, RZ ;  /* 0x0000004044007824 */ /* 0x040fe200078e00ff */
[----:B------:R-:W-:Y:S01]  /*1ae0*/  LOP3.LUT P0, RZ, R68, 0x2, RZ, 0xc0, !PT ;  /* 0x0000000244ff7812 */ /* 0x000fe2000780c0ff */
[----:B------:R-:W-:Y:S01]  /*1af0*/  IMAD.IADD R18, R18, 0x1, -R2 ;  /* 0x0000000112127824 */ /* 0x000fe200078e0a02 */
[----:B------:R-:W-:Y:S01]  /*1b00*/  ISETP.GE.AND P3, PT, R20, c[0x0][0x1d4], PT ;  /* 0x0000750014007a0c */ /* 0x000fe20003f66270 */
[----:B------:R4:W-:Y:S01]  /*1b10*/  @P1 LDGSTS.E.BYPASS.LTC128B.128 [R245+0x6900], [R8.64], !P2 ;  /* 0x0690000008f51fae */ /* 0x0009e2000d101d48 */
[----:B------:R-:W-:Y:S01]  /*1b20*/  IMAD.SHL.U32 R2, R23, 0x40, RZ ;  /* 0x0000004017027824 */ /* 0x000fe200078e00ff */
[----:B------:R-:W-:Y:S01]  /*1b30*/  LOP3.LUT R0, R0, 0x1c0, RZ, 0xc0, !PT ;  /* 0x000001c000007812 */ /* 0x000fe200078ec0ff */
[----:B------:R-:W-:Y:S01]  /*1b40*/  IMAD.SHL.U32 R5, R18, 0x8, RZ ;  /* 0x0000000812057824 */ /* 0x000fe200078e00ff */
[----:B------:R-:W0:Y:S01]  /*1b50*/  LDGDEPBAR ;  /* 0x00000000000079af */ /* 0x000e220000000000 */
[----:B------:R-:W-:-:S02]  /*1b60*/  ISETP.LT.OR P6, PT, R22, 0x1, P3 ;  /* 0x000000011600780c */ /* 0x000fc40001fc1670 */
[----:B------:R-:W-:Y:S02]  /*1b70*/  LOP3.LUT R2, R2, 0x1c0, RZ, 0xc0, !PT ;  /* 0x000001c002027812 */ /* 0x000fe400078ec0ff */
[----:B------:R-:W-:Y:S02]  /*1b80*/  SHF.R.U32.HI R6, RZ, 0x3, R0 ;  /* 0x00000003ff067819 */ /* 0x000fe40000011600 */
[----:B------:R-:W-:Y:S01]  /*1b90*/  LOP3.LUT R7, R2, 0x8, R5, 0xf8, !PT ;  /* 0x0000000802077812 */ /* 0x000fe200078ef805 */
[----:B------:R-:W-:Y:S01]  /*1ba0*/  IMAD.SHL.U32 R5, R24, 0x40, RZ ;  /* 0x0000004018057824 */ /* 0x000fe200078e00ff */
[----:B------:R-:W-:Y:S02]  /*1bb0*/  SHF.R.U32.HI R2, RZ, 0x3, R2 ;  /* 0x00000003ff027819 */ /* 0x000fe40000011602 */
[----:B------:R-:W-:Y:S02]  /*1bc0*/  ISETP.LT.OR P5, PT, R22, 0x11, P3 ;  /* 0x000000111600780c */ /* 0x000fe40001fa1670 */
[----:B------:R-:W-:-:S02]  /*1bd0*/  LOP3.LUT R141, R7, R2, RZ, 0x3c, !PT ;  /* 0x00000002078d7212 */ /* 0x000fc400078e3cff */
[----:B------:R-:W-:Y:S01]  /*1be0*/  LOP3.LUT R5, R5, 0xfffffe00, RZ, 0xc0, !PT ;  /* 0xfffffe0005057812 */ /* 0x000fe200078ec0ff */
[----:B----4-:R-:W-:Y:S01]  /*1bf0*/  IMAD.SHL.U32 R8, R19, 0x8, RZ ;  /* 0x0000000813087824 */ /* 0x010fe200078e00ff */
[----:B------:R-:W-:-:S04]  /*1c00*/  DEPBAR.LE SB0, 0x1 ;  /* 0x000080400000791a */ /* 0x000fc80000000000 */
[----:B------:R-:W-:-:S04]  /*1c10*/  DEPBAR.LE SB0, 0x0 ;  /* 0x000080000000791a */ /* 0x000fc80000000000 */
[----:B------:R-:W-:Y:S01]  /*1c20*/  LOP3.LUT R8, R0, 0x8, R8, 0xf8, !PT ;  /* 0x0000000800087812 */ /* 0x000fe200078ef808 */
[----:B------:R-:W-:-:S03]  /*1c30*/  IMAD.SHL.U32 R0, R228, 0x20, RZ ;  /* 0x00000020e4007824 */ /* 0x000fc600078e00ff */
[----:B------:R-:W-:Y:S02]  /*1c40*/  LOP3.LUT R6, R8, R6, RZ, 0x3c, !PT ;  /* 0x0000000608067212 */ /* 0x000fe400078e3cff */
[----:B------:R-:W-:-:S03]  /*1c50*/  LOP3.LUT R2, R0, 0x7ffffc00, RZ, 0xc0, !PT ;  /* 0x7ffffc0000027812 */ /* 0x000fc600078ec0ff */
[----:B------:R-:W-:Y:S01]  /*1c60*/  IMAD R0, R18, 0x200, R6 ;  /* 0x0000020012007824 */ /* 0x000fe200078e0206 */
[----:B------:R-:W-:Y:S01]  /*1c70*/  IADD3 R2, R141, R5, R2 ;  /* 0x000000058d027210 */ /* 0x000fe20007ffe002 */
[----:B------:R-:W-:-:S04]  /*1c80*/  IMAD.WIDE.U32 R6, R21, c[0x0][0x208], RZ ;  /* 0x0000820015067a25 */ /* 0x000fc800078e00ff */
[----:B------:R-:W-:Y:S01]  /*1c90*/  IMAD.SHL.U32 R143, R0, 0x2, RZ ;  /* 0x00000002008f7824 */ /* 0x000fe200078e00ff */
[----:B------:R-:W-:Y:S01]  /*1ca0*/  BAR.SYNC.DEFER_BLOCKING 0x0 ;  /* 0x0000000000007b1d */ /* 0x000fe20000010000 */
[----:B------:R-:W-:-:S03]  /*1cb0*/  IMAD.SHL.U32 R234, R2, 0x2, RZ ;  /* 0x0000000202ea7824 */ /* 0x000fc600078e00ff */
[----:B------:R-:W-:Y:S01]  /*1cc0*/  IADD3 R0, R143, 0x3900, RZ ;  /* 0x000039008f007810 */ /* 0x000fe20007ffe0ff */
[--C-:B------:R-:W-:Y:S01]  /*1cd0*/  IMAD R237, R3, 0x2, R234.reuse ;  /* 0x0000000203ed7824 */ /* 0x100fe200078e02ea */
[----:B------:R-:W-:Y:S01]  /*1ce0*/  IADD3 R238, R143, 0x3920, RZ ;  /* 0x000039208fee7810 */ /* 0x000fe20007ffe0ff */
[----:B------:R-:W-:Y:S01]  /*1cf0*/  IMAD R235, R4, 0x2, R234 ;  /* 0x0000000204eb7824 */ /* 0x000fe200078e02ea */
[----:B------:R-:W-:Y:S01]  /*1d00*/  @P0 IADD3 R238, R0, -0x20, RZ ;  /* 0xffffffe000ee0810 */ /* 0x000fe20007ffe0ff */
[----:B------:R-:W-:Y:S02]  /*1d10*/  IMAD R0, R69, c[0x0][0x208], RZ ;  /* 0x0000820045007a24 */ /* 0x000fe400078e02ff */
[----:B------:R-:W-:Y:S01]  /*1d20*/  IMAD R236, R3, 0x2, R235 ;  /* 0x0000000203ec7824 */ /* 0x000fe200078e02eb */
[C---:B------:R-:W-:Y:S01]  /*1d30*/  IADD3 R244, R238.reuse, 0x800, RZ ;  /* 0x00000800eef47810 */ /* 0x040fe20007ffe0ff */
[----:B------:R-:W-:Y:S01]  /*1d40*/  IMAD R0, R21, c[0x0][0x20c], R0 ;  /* 0x0000830015007a24 */ /* 0x000fe200078e0200 */
[----:B------:R-:W-:-:S02]  /*1d50*/  IADD3 R243, R238, 0x1000, RZ ;  /* 0x00001000eef37810 */ /* 0x000fc40007ffe0ff */
[C---:B------:R-:W-:Y:S01]  /*1d60*/  IADD3 R242, R238.reuse, 0x1800, RZ ;  /* 0x00001800eef27810 */ /* 0x040fe20007ffe0ff */
[----:B------:R-:W-:Y:S01]  /*1d70*/  IMAD.IADD R0, R7, 0x1, R0 ;  /* 0x0000000107007824 */ /* 0x000fe200078e0200 */
[C---:B------:R-:W-:Y:S02]  /*1d80*/  IADD3 R241, R238.reuse, 0x2000, RZ ;  /* 0x00002000eef17810 */ /* 0x040fe40007ffe0ff */
[----:B------:R-:W-:Y:S01]  /*1d90*/  IADD3 R240, R238, 0x2800, RZ ;  /* 0x00002800eef07810 */ /* 0x000fe20007ffe0ff */
[----:B------:R-:W-:Y:S01]  /*1da0*/  IMAD R0, R0, 0x70, RZ ;  /* 0x0000007000007824 */ /* 0x000fe200078e02ff */
[----:B------:R-:W-:Y:S01]  /*1db0*/  IADD3 R239, R238, 0x3000, RZ ;  /* 0x00003000eeef7810 */ /* 0x000fe20007ffe0ff */
[----:B--2---:R-:W-:Y:S04]  /*1dc0*/  LDSM.16.M88.4 R8, [R234+0x9100] ;  /* 0x00910000ea08783b */ /* 0x004fe80000000200 */
[----:B------:R-:W2:Y:S04]  /*1dd0*/  LDSM.16.M88.4 R28, [R143+0x3900] ;  /* 0x003900008f1c783b */ /* 0x000ea80000000200 */
[----:B------:R-:W4:Y:S04]  /*1de0*/  LDSM.16.M88.4 R24, [R143+0x4100] ;  /* 0x004100008f18783b */ /* 0x000f280000000200 */
[----:B---3--:R-:W3:Y:S04]  /*1df0*/  LDSM.16.M88.4 R16, [R143+0x4900] ;  /* 0x004900008f10783b */ /* 0x008ee80000000200 */
[----:B------:R-:W5:Y:S04]  /*1e00*/  LDSM.16.M88.4 R32, [R143+0x5100] ;  /* 0x005100008f20783b */ /* 0x000f680000000200 */
[----:B------:R-:W3:Y:S04]  /*1e10*/  LDSM.16.M88.4 R36, [R143+0x5900] ;  /* 0x005900008f24783b */ /* 0x000ee80000000200 */
[----:B------:R-:W5:Y:S04]  /*1e20*/  LDSM.16.M88.4 R44, [R143+0x6100] ;  /* 0x006100008f2c783b */ /* 0x000f680000000200 */
[----:B------:R-:W5:Y:S04]  /*1e30*/  LDSM.16.M88.4 R40, [R143+0x6900] ;  /* 0x006900008f28783b */ /* 0x000f680000000200 */
[----:B-1----:R-:W1:Y:S04]  /*1e40*/  LDSM.16.M88.4 R12, [R234+0x7100] ;  /* 0x00710000ea0c783b */ /* 0x002e680000000200 */
[----:B------:R-:W-:Y:S04]  /*1e50*/  LDSM.16.M88.4 R52, [R238+0x800] ;  /* 0x00080000ee34783b */ /* 0x000fe80000000200 */
[----:B------:R-:W-:Y:S01]  /*1e60*/  LDSM.16.M88.4 R48, [R238+0x1000] ;  /* 0x00100000ee30783b */ /* 0x000fe20000000200 */
[C---:B--2---:R-:W-:Y:S03]  /*1e70*/  HMMA.16816.F32.BF16 R60, R8.reuse, R28, RZ ;  /* 0x0000001c083c723c */ /* 0x044fe600000418ff */
[----:B------:R-:W-:Y:S05]  /*1e80*/  LDSM.16.M88.4 R56, [R238] ;  /* 0x00000000ee38783b */ /* 0x000fea0000000200 */
[C---:B----4-:R-:W-:Y:S08]  /*1e90*/  HMMA.16816.F32.BF16 R64, R8.reuse, R24, RZ ;  /* 0x000000180840723c */ /* 0x050ff000000418ff */
[C---:B---3--:R-:W-:Y:S08]  /*1ea0*/  HMMA.16816.F32.BF16 R72, R8.reuse, R16, RZ ;  /* 0x000000100848723c */ /* 0x048ff000000418ff */
[C---:B-----5:R-:W-:Y:S08]  /*1eb0*/  HMMA.16816.F32.BF16 R76, R8.reuse, R32, RZ ;  /* 0x00000020084c723c */ /* 0x060ff000000418ff */
        /* <DEDUP_REMOVED lines=9> */
[----:B------:R-:W-:Y:S07]  /*1f50*/  HMMA.16816.F32.BF16 R188, R8, R42, RZ ;  /* 0x0000002a08bc723c */ /* 0x000fee00000418ff */
[----:B------:R-:W-:Y:S01]  /*1f60*/  IMAD.WIDE.U32 R8, R6, 0x70, R70 ;  /* 0x0000007006087825 */ /* 0x000fe200078e0046 */
[----:B-1----:R-:W-:Y:S03]  /*1f70*/  HMMA.16816.F32.BF16 R184, R12, R28, RZ ;  /* 0x0000001c0cb8723c */ /* 0x002fe600000418ff */
[----:B------:R-:W-:Y:S01]  /*1f80*/  IMAD.IADD R0, R9, 0x1, R0 ;  /* 0x0000000109007824 */ /* 0x000fe200078e0200 */
[----:B------:R-:W-:-:S04]  /*1f90*/  LEA R6, P1, R8, c[0x0][0x1f8], 0x1 ;  /* 0x00007e0008067a11 */ /* 0x000fc800078208ff */
[C---:B------:R-:W-:Y:S01]  /*1fa0*/  HMMA.16816.F32.BF16 R180, R12.reuse, R30, RZ ;  /* 0x0000001e0cb4723c */ /* 0x040fe200000418ff */
[----:B------:R-:W-:Y:S01]  /*1fb0*/  LDSM.16.M88.4 R28, [R238+0x2800] ;  /* 0x00280000ee1c783b */ /* 0x000fe20000000200 */
[----:B------:R-:W-:Y:S02]  /*1fc0*/  IADD3 R20, P0, R6, UR7, RZ ;  /* 0x0000000706147c10 */ /* 0x000fe4000ff1e0ff */
[----:B------:R-:W-:Y:S01]  /*1fd0*/  LEA.HI.X R7, R8, c[0x0][0x1fc], R0, 0x1, P1 ;  /* 0x00007f0008077a11 */ /* 0x000fe200008f0c00 */
[----:B------:R-:W-:Y:S01]  /*1fe0*/  IMAD.MOV.U32 R0, RZ, RZ, 0x40 ;  /* 0x00000040ff007424 */ /* 0x000fe200078e00ff */
[----:B------:R-:W-:Y:S01]  /*1ff0*/  LDSM.16.M88.4 R8, [R237+0x7100] ;  /* 0x00710000ed08783b */ /* 0x000fe20000000200 */
[----:B------:R-:W-:Y:S01]  /*2000*/  LOP3.LUT P1, RZ, R68, 0x4, RZ, 0xc0, !PT ;  /* 0x0000000444ff7812 */ /* 0x000fe2000782c0ff */
[----:B------:R-:W-:Y:S01]  /*2010*/  HMMA.16816.F32.BF16 R148, R12, R16, RZ ;  /* 0x000000100c94723c */ /* 0x000fe200000418ff */
[----:B------:R-:W-:Y:S02]  /*2020*/  IADD3.X R21, R7, UR5, RZ, P0, !PT ;  /* 0x0000000507157c10 */ /* 0x000fe400087fe4ff */
[----:B------:R-:W-:-:S02]  /*2030*/  ISETP.LT.OR P0, PT, R22, 0x21, P3 ;  /* 0x000000211600780c */ /* 0x000fc40001f01670 */
[----:B------:R-:W-:-:S03]  /*2040*/  SEL R0, R0, 0xffffffc0, !P1 ;  /* 0xffffffc000007807 */ /* 0x000fc60004800000 */
[----:B------:R-:W-:Y:S01]  /*2050*/  HMMA.16816.F32.BF16 R172, R12, R18, RZ ;  /* 0x000000120cac723c */ /* 0x000fe200000418ff */
[----:B------:R-:W1:Y:S01]  /*2060*/  LDSM.16.M88.4 R16, [R237+0x9100] ;  /* 0x00910000ed10783b */ /* 0x000e620000000200 */
[----:B------:R-:W-:Y:S02]  /*2070*/  IMAD.IADD R233, R143, 0x1, R0 ;  /* 0x000000018fe97824 */ /* 0x000fe400078e0200 */
[----:B------:R-:W-:Y:S01]  /*2080*/  IMAD.IADD R232, R0, 0x1, R238 ;  /* 0x0000000100e87824 */ /* 0x000fe200078e02ee */
[----:B------:R-:W-:-:S03]  /*2090*/  LOP3.LUT R0, R141, R5, RZ, 0xfc, !PT ;  /* 0x000000058d007212 */ /* 0x000fc600078efcff */
[C---:B------:R-:W-:Y:S08]  /*20a0*/  HMMA.16816.F32.BF16 R144, R12.reuse, R32, RZ ;  /* 0x000000200c90723c */ /* 0x040ff000000418ff */
[C---:B------:R-:W-:Y:S01]  /*20b0*/  HMMA.16816.F32.BF16 R168, R12.reuse, R34, RZ ;  /* 0x000000220ca8723c */ /* 0x040fe200000418ff */
[----:B------:R-:W2:Y:S07]  /*20c0*/  LDSM.16.M88.4 R32, [R238+0x2000] ;  /* 0x00200000ee20783b */ /* 0x000eae0000000200 */
[C---:B------:R-:W-:Y:S08]  /*20d0*/  HMMA.16816.F32.BF16 R156, R12.reuse, R24, RZ ;  /* 0x000000180c9c723c */ /* 0x040ff000000418ff */
[C---:B------:R-:W-:Y:S01]  /*20e0*/  HMMA.16816.F32.BF16 R176, R12.reuse, R26, RZ ;  /* 0x0000001a0cb0723c */ /* 0x040fe200000418ff */
[----:B------:R-:W-:Y:S07]  /*20f0*/  LDSM.16.M88.4 R24, [R238+0x3000] ;  /* 0x00300000ee18783b */ /* 0x000fee0000000200 */
[C---:B------:R-:W-:Y:S08]  /*2100*/  HMMA.16816.F32.BF16 R136, R12.reuse, R36, RZ ;  /* 0x000000240c88723c */ /* 0x040ff000000418ff */
[----:B------:R-:W-:Y:S01]  /*2110*/  HMMA.16816.F32.BF16 R160, R12, R38, RZ ;  /* 0x000000260ca0723c */ /* 0x000fe200000418ff */
[----:B------:R-:W3:Y:S04]  /*2120*/  LDSM.16.M88.4 R36, [R238+0x1800] ;  /* 0x00180000ee24783b */ /* 0x000ee80000000200 */
[----:B------:R-:W-:Y:S01]  /*2130*/  @!PT LDS RZ, [RZ] ;  /* 0x00000000fffff984 */ /* 0x000fe20000000800 */
[----:B------:R-:W-:Y:S01]  /*2140*/  @!PT LDS RZ, [RZ] ;  /* 0x00000000fffff984 */ /* 0x000fe20000000800 */
[----:B------:R-:W-:Y:S01]  /*2150*/  @!PT LDS RZ, [RZ] ;  /* 0x00000000fffff984 */ /* 0x000fe20000000800 */
[----:B------:R4:W-:Y:S01]  /*2160*/  LDGSTS.E.BYPASS.LTC128B.128 [R245+0x100], [R6.64], !P6 ;  /* 0x0010000006f57fae */ /* 0x0009e2000f101d48 */
[----:B------:R-:W-:-:S02]  /*2170*/  ISETP.LT.OR P6, PT, R22, 0x31, P3 ;  /* 0x000000311600780c */ /* 0x000fc40001fc1670 */
[----:B------:R-:W-:Y:S01]  /*2180*/  HMMA.16816.F32.BF16 R128, R12, R44, RZ ;  /* 0x0000002c0c80723c */ /* 0x000fe200000418ff */
[----:B------:R5:W-:Y:S01]  /*2190*/  LDGSTS.E.BYPASS.LTC128B.128 [R245+0x900], [R20.64], !P5 ;  /* 0x0090000014f57fae */ /* 0x000be2000e901d48 */
[----:B------:R-:W-:-:S06]  /*21a0*/  ISETP.LT.OR P5, PT, R22, 0x41, P3 ;  /* 0x000000411600780c */ /* 0x000fcc0001fa1670 */
[C---:B------:R-:W-:Y:S08]  /*21b0*/  HMMA.16816.F32.BF16 R152, R12.reuse, R46, RZ ;  /* 0x0000002e0c98723c */ /* 0x040ff000000418ff */
[C---:B------:R-:W-:Y:S08]  /*21c0*/  HMMA.16816.F32.BF16 R124, R12.reuse, R40, RZ ;  /* 0x000000280c7c723c */ /* 0x040ff000000418ff */
[----:B------:R-:W-:Y:S07]  /*21d0*/  HMMA.16816.F32.BF16 R132, R12, R42, RZ ;  /* 0x0000002a0c84723c */ /* 0x000fee00000418ff */
[----:B------:R-:W-:Y:S01]  /*21e0*/  IADD3 R12, P4, R20, UR7, RZ ;  /* 0x00000007140c7c10 */ /* 0x000fe2000ff9e0ff */
[----:B-1----:R-:W-:Y:S03]  /*21f0*/  HMMA.16816.F32.BF16 R44, R16, R28, R84 ;  /* 0x0000001c102c723c */ /* 0x002fe60000041854 */
[----:B------:R-:W-:-:S02]  /*2200*/  IADD3.X R13, R21, UR5, RZ, P4, !PT ;  /* 0x00000005150d7c10 */ /* 0x000fc4000a7fe4ff */
[----:B------:R-:W-:-:S03]  /*2210*/  IADD3 R14, P4, R12, UR7, RZ ;  /* 0x000000070c0e7c10 */ /* 0x000fc6000ff9e0ff */
[----:B------:R1:W-:Y:S01]  /*2220*/  LDGSTS.E.BYPASS.LTC128B.128 [R245+0x1100], [R12.64], !P0 ;  /* 0x011000000cf57fae */ /* 0x0003e2000c101d48 */
[----:B------:R-:W-:Y:S01]  /*2230*/  IADD3.X R15, R13, UR5, RZ, P4, !PT ;  /* 0x000000050d0f7c10 */ /* 0x000fe2000a7fe4ff */
[----:B--2---:R-:W-:Y:S01]  /*2240*/  HMMA.16816.F32.BF16 R40, R16, R32, R80 ;  /* 0x000000201028723c */ /* 0x004fe20000041850 */
[----:B----4-:R-:W-:-:S03]  /*2250*/  IADD3 R6, P4, R14, UR7, RZ ;  /* 0x000000070e067c10 */ /* 0x010fc6000ff9e0ff */
[----:B------:R2:W-:Y:S01]  /*2260*/  LDGSTS.E.BYPASS.LTC128B.128 [R245+0x1900], [R14.64], !P6 ;  /* 0x019000000ef57fae */ /* 0x0005e2000f101d48 */
[----:B------:R-:W-:Y:S02]  /*2270*/  IADD3.X R7, R15, UR5, RZ, P4, !PT ;  /* 0x000000050f077c10 */ /* 0x000fe4000a7fe4ff */
[C---:B------:R-:W-:Y:S01]  /*2280*/  ISETP.LT.OR P4, PT, R22.reuse, 0x51, P3 ;  /* 0x000000511600780c */ /* 0x040fe20001f81670 */
[C---:B------:R-:W-:Y:S01]  /*2290*/  HMMA.16816.F32.BF16 R100, R16.reuse, R48, R72 ;  /* 0x000000301064723c */ /* 0x040fe20000041848 */
[----:B------:R-:W-:Y:S01]  /*22a0*/  ISETP.LT.OR P3, PT, R22, 0x61, P3 ;  /* 0x000000611600780c */ /* 0x000fe20001f61670 */
[----:B------:R4:W-:Y:S06]  /*22b0*/  LDGSTS.E.BYPASS.LTC128B.128 [R245+0x2100], [R6.64], !P5 ;  /* 0x0210000006f57fae */ /* 0x0009ec000e901d48 */
[C---:B---3--:R-:W-:Y:S08]  /*22c0*/  HMMA.16816.F32.BF16 R92, R16.reuse, R36, R76 ;  /* 0x00000024105c723c */ /* 0x048ff0000004184c */
[----:B------:R-:W-:Y:S01]  /*22d0*/  HMMA.16816.F32.BF16 R220, R16, R54, R108 ;  /* 0x0000003610dc723c */ /* 0x000fe2000004186c */
[----:B-1----:R-:W-:-:S04]  /*22e0*/  IADD3 R12, P0, R6, UR7, RZ ;  /* 0x00000007060c7c10 */ /* 0x002fc8000ff1e0ff */
[----:B------:R-:W-:Y:S02]  /*22f0*/  IADD3.X R13, R7, UR5, RZ, P0, !PT ;  /* 0x00000005070d7c10 */ /* 0x000fe400087fe4ff */
[----:B--2---:R-:W-:Y:S01]  /*2300*/  IADD3 R14, P0, R12, UR7, RZ ;  /* 0x000000070c0e7c10 */ /* 0x004fe2000ff1e0ff */
[----:B------:R-:W-:Y:S02]  /*2310*/  HMMA.16816.F32.BF16 R116, R16, R56, R60 ;  /* 0x000000381074723c */ /* 0x000fe4000004183c */
[----:B------:R1:W-:Y:S01]  /*2320*/  LDGSTS.E.BYPASS.LTC128B.128 [R245+0x2900], [R12.64], !P4 ;  /* 0x029000000cf57fae */ /* 0x0003e2000e101d48 */
[----:B------:R-:W-:Y:S02]  /*2330*/  IADD3.X R15, R13, UR5, RZ, P0, !PT ;  /* 0x000000050d0f7c10 */ /* 0x000fe400087fe4ff */
[----:B------:R-:W-:-:S03]  /*2340*/  ISETP.GE.AND P0, PT, R140, 0x71, PT ;  /* 0x000000718c00780c */ /* 0x000fc60003f06270 */
[----:B------:R1:W-:Y:S01]  /*2350*/  LDGSTS.E.BYPASS.LTC128B.128 [R245+0x3100], [R14.64], !P3 ;  /* 0x031000000ef57fae */ /* 0x0003e2000d901d48 */
[C---:B------:R-:W-:Y:S03]  /*2360*/  HMMA.16816.F32.BF16 R104, R16.reuse, R52, R64 ;  /* 0x000000341068723c */ /* 0x040fe60000041840 */
[----:B-----5:R-:W-:Y:S04]  /*2370*/  LDSM.16.M88.4 R20, [R235+0x9100] ;  /* 0x00910000eb14783b */ /* 0x020fe80000000200 */
[----:B------:R-:W2:Y:S01]  /*2380*/  LDSM.16.M88.4 R84, [R233+0x5900] ;  /* 0x00590000e954783b */ /* 0x000ea20000000200 */
[C---:B------:R-:W-:Y:S03]  /*2390*/  HMMA.16816.F32.BF16 R88, R16.reuse, R24, R88 ;  /* 0x000000181058723c */ /* 0x040fe60000041858 */
[----:B------:R-:W3:Y:S04]  /*23a0*/  LDSM.16.M88.4 R80, [R233+0x6100] ;  /* 0x00610000e950783b */ /* 0x000ee80000000200 */
[----:B------:R-:W5:Y:S01]  /*23b0*/  LDSM.16.M88.4 R72, [R233+0x5100] ;  /* 0x00510000e948783b */ /* 0x000f620000000200 */
        /* <DEDUP_REMOVED lines=8> */
[----:B------:R-:W0:Y:S01]  /*2440*/  LDGDEPBAR ;  /* 0x00000000000079af */ /* 0x000e220000000000 */
[C---:B------:R-:W-:Y:S08]  /*2450*/  HMMA.16816.F32.BF16 R204, R16.reuse, R34, R164 ;  /* 0x0000002210cc723c */ /* 0x040ff000000418a4 */
[C---:B------:R-:W-:Y:S08]  /*2460*/  HMMA.16816.F32.BF16 R200, R16.reuse, R30, R192 ;  /* 0x0000001e10c8723c */ /* 0x040ff000000418c0 */
[----:B------:R-:W-:Y:S01]  /*2470*/  HMMA.16816.F32.BF16 R188, R16, R26, R188 ;  /* 0x0000001a10bc723c */ /* 0x000fe200000418bc */
[----:B------:R-:W1:Y:S07]  /*2480*/  LDSM.16.M88.4 R16, [R235+0x7100] ;  /* 0x00710000eb10783b */ /* 0x000e6e0000000200 */
        /* <DEDUP_REMOVED lines=17> */
[----:B------:R-:W-:Y:S01]  /*25a0*/  HMMA.16816.F32.BF16 R164, R8, R26, R132 ;  /* 0x0000001a08a4723c */ /* 0x000fe20000041884 */
[----:B------:R-:W1:Y:S04]  /*25b0*/  LDSM.16.M88.4 R8, [R236+0x9100] ;  /* 0x00910000ec08783b */ /* 0x000e680000000200 */
[----:B------:R-:W-:Y:S03]  /*25c0*/  LDSM.16.M88.4 R24, [R232+0x3000] ;  /* 0x00300000e818783b */ /* 0x000fe60000000200 */
[C---:B--2---:R-:W-:Y:S01]  /*25d0*/  HMMA.16816.F32.BF16 R144, R20.reuse, R84, R40 ;  /* 0x000000541490723c */ /* 0x044fe20000041828 */
[----:B------:R-:W2:Y:S07]  /*25e0*/  LDSM.16.M88.4 R40, [R232+0x1000] ;  /* 0x00100000e828783b */ /* 0x000eae0000000200 */
[----:B---3--:R-:W-:Y:S01]  /*25f0*/  HMMA.16816.F32.BF16 R132, R20, R80, R44 ;  /* 0x000000501484723c */ /* 0x008fe2000004182c */
[----:B------:R-:W3:Y:S01]  /*2600*/  LDSM.16.M88.4 R44, [R232+0x800] ;  /* 0x00080000e82c783b */ /* 0x000ee20000000200 */
[----:B------:R-:W-:-:S06]  /*2610*/  DEPBAR.LE SB0, 0x0 ;  /* 0x000080000000791a */ /* 0x000fcc0000000000 */
[C---:B-----5:R-:W-:Y:S08]  /*2620*/  HMMA.16816.F32.BF16 R148, R20.reuse, R72, R92 ;  /* 0x000000481494723c */ /* 0x060ff0000004185c */
[C---:B------:R-:W-:Y:S08]  /*2630*/  HMMA.16816.F32.BF16 R124, R20.reuse, R76, R88 ;  /* 0x0000004c147c723c */ /* 0x040ff00000041858 */
[C---:B------:R-:W-:Y:S08]  /*2640*/  HMMA.16816.F32.BF16 R160, R20.reuse, R64, R116 ;  /* 0x0000004014a0723c */ /* 0x040ff00000041874 */
[C---:B------:R-:W-:Y:S08]  /*2650*/  HMMA.16816.F32.BF16 R156, R20.reuse, R60, R104 ;  /* 0x0000003c149c723c */ /* 0x040ff00000041868 */
[C---:B------:R-:W-:Y:S08]  /*2660*/  HMMA.16816.F32.BF16 R152, R20.reuse, R68, R100 ;  /* 0x000000441498723c */ /* 0x040ff00000041864 */
[----:B------:R-:W-:Y:S08]  /*2670*/  HMMA.16816.F32.BF16 R120, R20, R66, R96 ;  /* 0x000000421478723c */ /* 0x000ff00000041860 */
[C---:B-1----:R-:W-:Y:S08]  /*2680*/  HMMA.16816.F32.BF16 R92, R16.reuse, R64, R184 ;  /* 0x00000040105c723c */ /* 0x042ff000000418b8 */
        /* <DEDUP_REMOVED lines=23> */
[C---:B--2---:R-:W-:Y:S08]  /*2800*/  HMMA.16816.F32.BF16 R152, R8.reuse, R40, R152 ;  /* 0x000000280898723c */ /* 0x044ff00000041898 */
        /* <DEDUP_REMOVED lines=57> */
.L_x_766:
[----:B----4-:R-:W-:Y:S01]  /*2ba0*/  LOP3.LUT R2, R228, 0xffffffe0, RZ, 0xc0, !PT ;  /* 0xffffffe0e4027812 */ /* 0x010fe200078ec0ff */
[----:B---3--:R-:W-:Y:S01]  /*2bb0*/  IMAD.IADD R6, R140, 0x1, R142 ;  /* 0x000000018c067824 */ /* 0x008fe200078e028e */
        /* <DEDUP_REMOVED lines=59> */
[----:B------:R-:W-:Y:S02]  /*2f70*/  FSEL R101, R63, -INF , P4 ;  /* 0xff8000003f657808 */ /* 0x000fe40002000000 */
[----:B------:R-:W-:Y:S02]  /*2f80*/  ISETP.GT.AND P4, PT, R2, 0x28, PT ;  /* 0x000000280200780c */ /* 0x000fe40003f84270 */
[----:B------:R-:W-:Y:S02]  /*2f90*/  FSEL R116, R57, -INF , P1 ;  /* 0xff80000039747808 */ /* 0x000fe40000800000 */
[----:B------:R-:W-:Y:S02]  /*2fa0*/  FMNMX.FTZ R5, R118, R5, !PT ;  /* 0x0000000576057209 */ /* 0x000fe40007810000 */
        /* <DEDUP_REMOVED lines=33> */
[----:B------:R-:W-:Y:S01]  /*31c0*/  ISETP.GT.AND P4, PT, R2, 0x40, PT ;  /* 0x000000400200780c */ /* 0x000fe20003f84270 */
[----:B------:R-:W-:Y:S01]  /*31d0*/  LDSM.16.MT88.4 R20, [R228+0x900] ;  /* 0x00090000e414783b */ /* 0x000fe20000004200 */
[----:B------:R-:W-:Y:S02]  /*31e0*/  FSEL R141, R37, -INF , P1 ;  /* 0xff800000258d7808 */ /* 0x000fe40000800000 */
[----:B------:R-:W-:Y:S02]  /*31f0*/  FMNMX.FTZ R5, R142, R5, !PT ;  /* 0x000000058e057209 */ /* 0x000fe40007810000 */
[----:B------:R-:W-:Y:S02]  /*3200*/  FSEL R126, R148, -INF , P3 ;  /* 0xff800000947e7808 */ /* 0x000fe40001800000 */
        /* <DEDUP_REMOVED lines=22> */
[----:B------:R-:W-:Y:S01]  /*3370*/  ISETP.GT.AND P4, PT, R2, 0x50, PT ;  /* 0x000000500200780c */ /* 0x000fe20003f84270 */
[----:B------:R-:W-:Y:S01]  /*3380*/  LDSM.16.MT88.4 R16, [R228+0x100] ;  /* 0x00010000e410783b */ /* 0x000fe20000004200 */
        /* <DEDUP_REMOVED lines=37> */
[----:B------:R-:W-:Y:S02]  /*35e0*/  FMNMX.FTZ R5, R111, R5, !PT ;  /* 0x000000056f057209 */ /* 0x000fe40007810000 */
[----:B------:R-:W-:Y:S02]  /*35f0*/  FMNMX.FTZ R8, R46, R47, !PT ;  /* 0x0000002f2e087209 */ /* 0x000fe40007810000 */
[----:B------:R-:W-:-:S02]  /*3600*/  FMNMX.FTZ R5, R152, R5, !PT ;  /* 0x0000000598057209 */ /* 0x000fc40007810000 */
[----:B------:R-:W-:Y:S02]  /*3610*/  FMNMX.FTZ R8, R80, R8, !PT ;  /* 0x0000000850087209 */ /* 0x000fe40007810000 */
[----:B------:R-:W-:Y:S01]  /*3620*/  FSEL R174, R174, -INF , P1 ;  /* 0xff800000aeae7808 */ /* 0x000fe20000800000 */
[----:B------:R-:W1:Y:S01]  /*3630*/  SHFL.BFLY PT, R6, R5, 0x2, 0x1f ;  /* 0x0c401f0005067f89 */ /* 0x000e6200000e0000 */
[----:B------:R-:W-:Y:S02]  /*3640*/  FSEL R172, R172, -INF , P1 ;  /* 0xff800000acac7808 */ /* 0x000fe40000800000 */
[----:B------:R-:W-:Y:S02]  /*3650*/  FSEL R166, R50, -INF , P1 ;  /* 0xff80000032a67808 */ /* 0x000fe40000800000 */
        /* <DEDUP_REMOVED lines=10> */
[----:B-1----:R-:W-:Y:S02]  /*3700*/  FMNMX.FTZ R5, R5, R6, !PT ;  /* 0x0000000605057209 */ /* 0x002fe40007810000 */
[----:B------:R-:W-:Y:S02]  /*3710*/  FSEL R249, R70, -INF , P6 ;  /* 0xff80000046f97808 */ /* 0x000fe40003000000 */
[----:B------:R-:W-:Y:S01]  /*3720*/  FSEL R248, R71, -INF , P5 ;  /* 0xff80000047f87808 */ /* 0x000fe20002800000 */
[----:B------:R-:W1:Y:S01]  /*3730*/  SHFL.BFLY PT, R6, R5, 0x1, 0x1f ;  /* 0x0c201f0005067f89 */ /* 0x000e6200000e0000 */
[----:B------:R-:W-:-:S02]  /*3740*/  FSEL R222, R78, -INF , P4 ;  /* 0xff8000004ede7808 */ /* 0x000fc40002000000 */
[----:B------:R-:W-:Y:S02]  /*3750*/  FSEL R219, R79, -INF , P3 ;  /* 0xff8000004fdb7808 */ /* 0x000fe40001800000 */
[----:B-1----:R-:W-:Y:S02]  /*3760*/  FMNMX.FTZ R138, R5, R6, !PT ;  /* 0x00000006058a7209 */ /* 0x002fe40007810000 */
[----:B------:R-:W-:Y:S02]  /*3770*/  FMNMX.FTZ R5, R15, R24, !PT ;  /* 0x000000180f057209 */ /* 0x000fe40007810000 */
[----:B------:R-:W-:Y:S01]  /*3780*/  FMNMX.FTZ R6, R27, R28, !PT ;  /* 0x0000001c1b067209 */ /* 0x000fe20007810000 */
[----:B------:R-:W-:Y:S01]  /*3790*/  FMUL.FTZ R7, R138, c[0x0][0x2d0] ;  /* 0x0000b4008a077a20 */ /* 0x000fe20000410000 */
        /* <DEDUP_REMOVED lines=29> */
[----:B------:R-:W-:Y:S02]  /*3970*/  FSETP.NEU.FTZ.AND P1, PT, R138, -INF , PT ;  /* 0xff8000008a00780b */ /* 0x000fe40003f3d000 */
[----:B------:R-:W-:Y:S02]  /*3980*/  FMNMX.FTZ R5, R161, R5, !PT ;  /* 0x00000005a1057209 */ /* 0x000fe40007810000 */
[----:B------:R-:W-:-:S02]  /*3990*/  FMNMX.FTZ R6, R163, R6, !PT ;  /* 0x00000006a3067209 */ /* 0x000fc40007810000 */
[----:B------:R-:W-:Y:S02]  /*39a0*/  FMNMX.FTZ R5, R160, R5, !PT ;  /* 0x00000005a0057209 */ /* 0x000fe40007810000 */
[----:B------:R-:W-:Y:S02]  /*39b0*/  FSEL R7, R7, RZ, P1 ;  /* 0x000000ff07077208 */ /* 0x000fe40000800000 */
[----:B------:R-:W-:Y:S02]  /*39c0*/  FMNMX.FTZ R5, R162, R5, !PT ;  /* 0x00000005a2057209 */ /* 0x000fe40007810000 */
[----:B------:R-:W-:Y:S02]  /*39d0*/  ISETP.GT.AND P1, PT, R2, 0x59, PT ;  /* 0x000000590200780c */ /* 0x000fe40003f24270 */
[----:B------:R-:W-:Y:S02]  /*39e0*/  FMNMX.FTZ R5, R134, R5, !PT ;  /* 0x0000000586057209 */ /* 0x000fe40007810000 */
[----:B------:R-:W-:-:S02]  /*39f0*/  FSEL R173, R173, -INF , P1 ;  /* 0xff800000adad7808 */ /* 0x000fc40000800000 */
        /* <DEDUP_REMOVED lines=21> */
[----:B------:R-:W-:Y:S01]  /*3b50*/  FMNMX.FTZ R2, R175, R2, !PT ;  /* 0x00000002af027209 */ /* 0x000fe20007810000 */
[----:B------:R-:W1:Y:S01]  /*3b60*/  SHFL.BFLY PT, R6, R136, 0x2, 0x1f ;  /* 0x0c401f0088067f89 */ /* 0x000e6200000e0000 */
        /* <DEDUP_REMOVED lines=9> */
[----:B------:R-:W-:Y:S01]  /*3c00*/  FSEL R132, R51, -INF , P1 ;  /* 0xff80000033847808 */ /* 0x000fe20000800000 */
[----:B------:R-:W2:Y:S01]  /*3c10*/  SHFL.BFLY PT, R8, R2, 0x2, 0x1f ;  /* 0x0c401f0002087f89 */ /* 0x000ea200000e0000 */
[----:B------:R-:W-:Y:S02]  /*3c20*/  FMNMX.FTZ R5, R187, R5, !PT ;  /* 0x00000005bb057209 */ /* 0x000fe40007810000 */
[----:B-1----:R-:W-:Y:S01]  /*3c30*/  FMNMX.FTZ R136, R136, R6, !PT ;  /* 0x0000000688887209 */ /* 0x002fe20007810000 */
[----:B------:R-:W-:Y:S01]  /*3c40*/  FFMA.FTZ R6, R10, c[0x0][0x2d0], -R7 ;  /* 0x0000b4000a067a23 */ /* 0x000fe20000010807 */
[----:B------:R-:W-:-:S03]  /*3c50*/  FMNMX.FTZ R5, R202, R5, !PT ;  /* 0x00000005ca057209 */ /* 0x000fc60007810000 */
[----:B------:R-:W1:Y:S01]  /*3c60*/  SHFL.BFLY PT, R9, R136, 0x1, 0x1f ;  /* 0x0c201f0088097f89 */ /* 0x000e6200000e0000 */
[----:B------:R-:W-:Y:S01]  /*3c70*/  FMNMX.FTZ R5, R204, R5, !PT ;  /* 0x00000005cc057209 */ /* 0x000fe20007810000 */
[----:B------:R3:W-:Y:S01]  /*3c80*/  MUFU.EX2 R197, R6 ;  /* 0x0000000600c57308 */ /* 0x0007e20000000800 */
[----:B--2---:R-:W-:Y:S02]  /*3c90*/  FMNMX.FTZ R2, R2, R8, !PT ;  /* 0x0000000802027209 */ /* 0x004fe40007810000 */
[----:B---3--:R-:W-:Y:S01]  /*3ca0*/  FMNMX.FTZ R6, R167, R5, !PT ;  /* 0x00000005a7067209 */ /* 0x008fe20007810000 */
[----:B------:R-:W-:Y:S02]  /*3cb0*/  FFMA.FTZ R5, R11, c[0x0][0x2d0], -R7 ;  /* 0x0000b4000b057a23 */ /* 0x000fe40000010807 */
[----:B------:R-:W2:Y:S01]  /*3cc0*/  SHFL.BFLY PT, R11, R2, 0x1, 0x1f ;  /* 0x0c201f00020b7f89 */ /* 0x000ea200000e0000 */
[----:B------:R-:W-:Y:S01]  /*3cd0*/  FMNMX.FTZ R6, R170, R6, !PT ;  /* 0x00000006aa067209 */ /* 0x000fe20007810000 */
[----:B------:R3:W4:Y:S01]  /*3ce0*/  MUFU.EX2 R182, R5 ;  /* 0x0000000500b67308 */ /* 0x0007220000000800 */
[----:B-1----:R-:W-:-:S02]  /*3cf0*/  FMNMX.FTZ R136, R136, R9, !PT ;  /* 0x0000000988887209 */ /* 0x002fc40007810000 */
[----:B------:R-:W-:Y:S02]  /*3d00*/  FMNMX.FTZ R6, R166, R6, !PT ;  /* 0x00000006a6067209 */ /* 0x000fe40007810000 */
[C---:B------:R-:W-:Y:S01]  /*3d10*/  FSETP.NEU.FTZ.AND P1, PT, R136.reuse, -INF , PT ;  /* 0xff8000008800780b */ /* 0x040fe20003f3d000 */
[----:B------:R-:W-:Y:S01]  /*3d20*/  FMUL.FTZ R9, R136, c[0x0][0x2d0] ;  /* 0x0000b40088097a20 */ /* 0x000fe20000410000 */
[----:B------:R-:W-:Y:S01]  /*3d30*/  FMNMX.FTZ R6, R132, R6, !PT ;  /* 0x0000000684067209 */ /* 0x000fe20007810000 */
[----:B---3--:R-:W-:Y:S01]  /*3d40*/  FFMA.FTZ R5, R12, c[0x0][0x2d0], -R7 ;  /* 0x0000b4000c057a23 */ /* 0x008fe20000010807 */
[----:B----4-:R-:W-:-:S03]  /*3d50*/  F2FP.BF16.PACK_AB R12, R182, R197 ;  /* 0x000000c5b60c723e */ /* 0x010fc600000010ff */
        /* <DEDUP_REMOVED lines=21> */
[----:B--2---:R-:W-:-:S07]  /*3eb0*/  FFMA.FTZ R5, R24, c[0x0][0x2d0], -R6 ;  /* 0x0000b40018057a23 */ /* 0x004fce0000010806 */
[----:B------:R2:W3:Y:S01]  /*3ec0*/  MUFU.EX2 R192, R5 ;  /* 0x0000000500c07308 */ /* 0x0004e20000000800 */
[----:B-1----:R-:W-:-:S05]  /*3ed0*/  IMAD.MOV.U32 R4, RZ, RZ, R72 ;  /* 0x000000ffff047224 */ /* 0x002fca00078e0048 */
[----:B------:R-:W-:Y:S01]  /*3ee0*/  F2FP.BF16.PACK_AB R10, R4, R189 ;  /* 0x000000bd040a723e */ /* 0x000fe200000010ff */
[----:B--2---:R-:W-:-:S05]  /*3ef0*/  FMUL.FTZ R5, R2, c[0x0][0x2d0] ;  /* 0x0000b40002057a20 */ /* 0x004fca0000410000 */
[----:B------:R-:W-:-:S05]  /*3f00*/  FSEL R5, R5, RZ, P1 ;  /* 0x000000ff05057208 */ /* 0x000fca0000800000 */
[--C-:B------:R-:W-:Y:S02]  /*3f10*/  FFMA.FTZ R9, R27, c[0x0][0x2d0], -R5.reuse ;  /* 0x0000b4001b097a23 */ /* 0x100fe40000010805 */
[--C-:B------:R-:W-:Y:S01]  /*3f20*/  FFMA.FTZ R0, R28, c[0x0][0x2d0], -R5.reuse ;  /* 0x0000b4001c007a23 */ /* 0x100fe20000010805 */
[----:B------:R-:W-:Y:S01]  /*3f30*/  LDSM.16.MT88.4 R24, [R231+0x100] ;  /* 0x00010000e718783b */ /* 0x000fe20000004200 */
[----:B------:R1:W-:Y:S08]  /*3f40*/  MUFU.EX2 R155, R9 ;  /* 0x00000009009b7308 */ /* 0x0003f00000000800 */
[----:B------:R2:W4:Y:S01]  /*3f50*/  MUFU.EX2 R154, R0 ;  /* 0x00000000009a7308 */ /* 0x0005220000000800 */
[----:B-1----:R-:W1:Y:S01]  /*3f60*/  SHFL.BFLY PT, R9, R8, 0x1, 0x1f ;  /* 0x0c201f0008097f89 */ /* 0x002e6200000e0000 */
[----:B--2---:R-:W-:-:S06]  /*3f70*/  FFMA.FTZ R0, R29, c[0x0][0x2d0], -R5 ;  /* 0x0000b4001d007a23 */ /* 0x004fcc0000010805 */
[----:B------:R2:W-:Y:S01]  /*3f80*/  MUFU.EX2 R188, R0 ;  /* 0x0000000000bc7308 */ /* 0x0005e20000000800 */
[----:B-1----:R-:W-:Y:S02]  /*3f90*/  FMNMX.FTZ R137, R8, R9, !PT ;  /* 0x0000000908897209 */ /* 0x002fe40007810000 */
[----:B---3--:R-:W-:Y:S01]  /*3fa0*/  F2FP.BF16.PACK_AB R8, R192, R191 ;  /* 0x000000bfc008723e */ /* 0x008fe200000010ff */
[----:B--2---:R-:W-:Y:S01]  /*3fb0*/  FFMA.FTZ R0, R44, c[0x0][0x2d0], -R5 ;  /* 0x0000b4002c007a23 */ /* 0x004fe20000010805 */
[C---:B------:R-:W-:Y:S01]  /*3fc0*/  FSETP.NEU.FTZ.AND P1, PT, R137.reuse, -INF , PT ;  /* 0xff8000008900780b */ /* 0x040fe20003f3d000 */
[----:B------:R-:W-:Y:S01]  /*3fd0*/  FMUL.FTZ R3, R137, c[0x0][0x2d0] ;  /* 0x0000b40089037a20 */ /* 0x000fe20000410000 */
[----:B----4-:R-:W-:Y:S01]  /*3fe0*/  F2FP.BF16.PACK_AB R9, R154, R155 ;  /* 0x0000009b9a09723e */ /* 0x010fe200000010ff */
[----:B------:R1:W2:Y:S02]  /*3ff0*/  MUFU.EX2 R109, R0 ;  /* 0x00000000006d7308 */ /* 0x0002a40000000800 */
[----:B-1----:R-:W-:Y:S01]  /*4000*/  FFMA.FTZ R0, R31, c[0x0][0x2d0], -R7 ;  /* 0x0000b4001f007a23 */ /* 0x002fe20000010807 */
[----:B--2---:R-:W-:-:S05]  /*4010*/  F2FP.BF16.PACK_AB R11, R109, R188 ;  /* 0x000000bc6d0b723e */ /* 0x004fca00000010ff */
[----:B------:R1:W-:Y:S02]  /*4020*/  MUFU.EX2 R153, R0 ;  /* 0x0000000000997308 */ /* 0x0003e40000000800 */
[C---:B------:R-:W-:Y:S08]  /*4030*/  HMMA.16816.F32.BF16 R76, R8.reuse, R16, RZ ;  /* 0x00000010084c723c */ /* 0x040ff000000418ff */
[----:B------:R-:W-:Y:S01]  /*4040*/  HMMA.16816.F32.BF16 R60, R8, R18, RZ ;  /* 0x00000012083c723c */ /* 0x000fe200000418ff */
[----:B-1----:R-:W-:-:S02]  /*4050*/  FFMA.FTZ R0, R30, c[0x0][0x2d0], -R7 ;  /* 0x0000b4001e007a23 */ /* 0x002fc40000010807 */
[----:B------:R-:W1:Y:S02]  /*4060*/  LDSM.16.MT88.4 R28, [R230+0x900] ;  /* 0x00090000e61c783b */ /* 0x000e640000004200 */
[----:B------:R2:W-:Y:S03]  /*4070*/  MUFU.EX2 R169, R0 ;  /* 0x0000000000a97308 */ /* 0x0005e60000000800 */
[C---:B------:R-:W-:Y:S08]  /*4080*/  HMMA.16816.F32.BF16 R72, R8.reuse, R24, RZ ;  /* 0x000000180848723c */ /* 0x040ff000000418ff */
[----:B------:R-:W-:Y:S01]  /*4090*/  HMMA.16816.F32.BF16 R56, R8, R26, RZ ;  /* 0x0000001a0838723c */ /* 0x000fe200000418ff */
[----:B--2---:R-:W-:Y:S01]  /*40a0*/  FSEL R0, R3, RZ, P1 ;  /* 0x000000ff03007208 */ /* 0x004fe20000800000 */
[----:B------:R-:W-:-:S06]  /*40b0*/  FFMA.FTZ R3, R45, c[0x0][0x2d0], -R7 ;  /* 0x0000b4002d037a23 */ /* 0x000fcc0000010807 */
[C---:B------:R-:W-:Y:S01]  /*40c0*/  HMMA.16816.F32.BF16 R68, R8.reuse, R32, RZ ;  /* 0x000000200844723c */ /* 0x040fe200000418ff */
[----:B------:R2:W-:Y:S07]  /*40d0*/  MUFU.EX2 R196, R3 ;  /* 0x0000000300c47308 */ /* 0x0005ee0000000800 */
[C---:B------:R-:W-:Y:S08]  /*40e0*/  HMMA.16816.F32.BF16 R64, R8.reuse, R36, RZ ;  /* 0x000000240840723c */ /* 0x040ff000000418ff */
[----:B------:R-:W-:Y:S01]  /*40f0*/  HMMA.16816.F32.BF16 R52, R8, R34, RZ ;  /* 0x000000220834723c */ /* 0x000fe200000418ff */
[----:B--2---:R-:W-:-:S04]  /*4100*/  FFMA.FTZ R3, R46, c[0x0][0x2d0], -R0 ;  /* 0x0000b4002e037a23 */ /* 0x004fc80000010800 */
[----:B------:R2:W-:Y:S03]  /*4110*/  MUFU.EX2 R176, R3 ;  /* 0x0000000300b07308 */ /* 0x0005e60000000800 */
[----:B------:R-:W-:Y:S01]  /*4120*/  HMMA.16816.F32.BF16 R48, R8, R38, RZ ;  /* 0x000000260830723c */ /* 0x000fe200000418ff */
[----:B--2---:R-:W-:-:S04]  /*4130*/  FFMA.FTZ R3, R47, c[0x0][0x2d0], -R0 ;  /* 0x0000b4002f037a23 */ /* 0x004fc80000010800 */
[----:B------:R2:W3:Y:S02]  /*4140*/  MUFU.EX2 R135, R3 ;  /* 0x0000000300877308 */ /* 0x0004e40000000800 */
[----:B--2---:R-:W-:Y:S01]  /*4150*/  FFMA.FTZ R3, R80, c[0x0][0x2d0], -R0 ;  /* 0x0000b40050037a23 */ /* 0x004fe20000010800 */
[----:B---3--:R-:W-:-:S05]  /*4160*/  F2FP.BF16.PACK_AB R13, R135, R176 ;  /* 0x000000b0870d723e */ /* 0x008fca00000010ff */
        /* <DEDUP_REMOVED lines=8> */
[----:B--2---:R-:W-:-:S04]  /*41f0*/  FFMA.FTZ R3, R83, c[0x0][0x2d0], -R6 ;  /* 0x0000b40053037a23 */ /* 0x004fc80000010806 */
[----:B------:R2:W3:Y:S03]  /*4200*/  MUFU.EX2 R110, R3 ;  /* 0x00000003006e7308 */ /* 0x0004e60000000800 */
[C---:B------:R-:W-:Y:S08]  /*4210*/  HMMA.16816.F32.BF16 R80, R12.reuse, R16, RZ ;  /* 0x000000100c50723c */ /* 0x040ff000000418ff */
[----:B------:R-:W-:Y:S01]  /*4220*/  HMMA.16816.F32.BF16 R96, R12, R34, RZ ;  /* 0x000000220c60723c */ /* 0x000fe200000418ff */
[----:B--2---:R-:W-:-:S07]  /*4230*/  FFMA.FTZ R3, R84, c[0x0][0x2d0], -R6 ;  /* 0x0000b40054037a23 */ /* 0x004fce0000010806 */
[----:B------:R-:W-:Y:S01]  /*4240*/  HMMA.16816.F32.BF16 R32, R12, R36, RZ ;  /* 0x000000240c20723c */ /* 0x000fe200000418ff */
[----:B---3--:R-:W-:Y:S01]  /*4250*/  F2FP.BF16.PACK_AB R8, R110, R171 ;  /* 0x000000ab6e08723e */ /* 0x008fe200000010ff */
[----:B------:R2:W-:Y:S02]  /*4260*/  MUFU.EX2 R194, R3 ;  /* 0x0000000300c27308 */ /* 0x0005e40000000800 */
[----:B--2---:R-:W-:-:S04]  /*4270*/  FFMA.FTZ R3, R85, c[0x0][0x2d0], -R6 ;  /* 0x0000b40055037a23 */ /* 0x004fc80000010806 */
[----:B------:R-:W-:Y:S01]  /*4280*/  HMMA.16816.F32.BF16 R84, R12, R18, RZ ;  /* 0x000000120c54723c */ /* 0x000fe200000418ff */
[----:B------:R-:W2:Y:S01]  /*4290*/  LDSM.16.MT88.4 R16, [R231+0x900] ;  /* 0x00090000e710783b */ /* 0x000ea20000004200 */
[----:B------:R3:W4:Y:S02]  /*42a0*/  MUFU.EX2 R180, R3 ;  /* 0x0000000300b47308 */ /* 0x0007240000000800 */
[----:B---3--:R-:W-:Y:S01]  /*42b0*/  FFMA.FTZ R3, R88, c[0x0][0x2d0], -R5 ;  /* 0x0000b40058037a23 */ /* 0x008fe20000010805 */
[----:B----4-:R-:W-:-:S05]  /*42c0*/  F2FP.BF16.PACK_AB R10, R180, R194 ;  /* 0x000000c2b40a723e */ /* 0x010fca00000010ff */
[----:B------:R3:W-:Y:S02]  /*42d0*/  MUFU.EX2 R165, R3 ;  /* 0x0000000300a57308 */ /* 0x0007e40000000800 */
[--C-:B---3--:R-:W-:Y:S02]  /*42e0*/  FFMA.FTZ R3, R89, c[0x0][0x2d0], -R5.reuse ;  /* 0x0000b40059037a23 */ /* 0x108fe40000010805 */
[----:B------:R-:W-:Y:S01]  /*42f0*/  HMMA.16816.F32.BF16 R88, R12, R26, RZ ;  /* 0x0000001a0c58723c */ /* 0x000fe200000418ff */
[----:B------:R-:W3:Y:S03]  /*4300*/  LDSM.16.MT88.4 R24, [R229+0x900] ;  /* 0x00090000e518783b */ /* 0x000ee60000004200 */
[----:B------:R4:W5:Y:S02]  /*4310*/  MUFU.EX2 R190, R3 ;  /* 0x0000000300be7308 */ /* 0x0009640000000800 */
[----:B----4-:R-:W-:Y:S01]  /*4320*/  FFMA.FTZ R3, R92, c[0x0][0x2d0], -R5 ;  /* 0x0000b4005c037a23 */ /* 0x010fe20000010805 */
[----:B-----5:R-:W-:-:S05]  /*4330*/  F2FP.BF16.PACK_AB R9, R190, R165 ;  /* 0x000000a5be09723e */ /* 0x020fca00000010ff */
[----:B------:R4:W-:Y:S02]  /*4340*/  MUFU.EX2 R183, R3 ;  /* 0x0000000300b77308 */ /* 0x0009e40000000800 */
[----:B----4-:R-:W-:-:S06]  /*4350*/  FFMA.FTZ R3, R93, c[0x0][0x2d0], -R5 ;  /* 0x0000b4005d037a23 */ /* 0x010fcc0000010805 */
[----:B------:R4:W5:Y:S02]  /*4360*/  MUFU.EX2 R181, R3 ;  /* 0x0000000300b57308 */ /* 0x0009640000000800 */
[----:B----4-:R-:W-:Y:S01]  /*4370*/  FFMA.FTZ R3, R94, c[0x0][0x2d0], -R0 ;  /* 0x0000b4005e037a23 */ /* 0x010fe20000010800 */
[----:B-----5:R-:W-:-:S05]  /*4380*/  F2FP.BF16.PACK_AB R11, R181, R183 ;  /* 0x000000b7b50b723e */ /* 0x020fca00000010ff */
[----:B------:R4:W-:Y:S02]  /*4390*/  MUFU.EX2 R226, R3 ;  /* 0x0000000300e27308 */ /* 0x0009e40000000800 */
[C---:B------:R-:W-:Y:S08]  /*43a0*/  HMMA.16816.F32.BF16 R144, R8.reuse, R20, R76 ;  /* 0x000000140890723c */ /* 0x040ff0000004184c */
[----:B-1----:R-:W-:Y:S01]  /*43b0*/  HMMA.16816.F32.BF16 R48, R8, R30, R48 ;  /* 0x0000001e0830723c */ /* 0x002fe20000041830 */
[----:B----4-:R-:W-:-:S04]  /*43c0*/  FFMA.FTZ R3, R95, c[0x0][0x2d0], -R0 ;  /* 0x0000b4005f037a23 */ /* 0x010fc80000010800 */
[----:B------:R1:W4:Y:S03]  /*43d0*/  MUFU.EX2 R225, R3 ;  /* 0x0000000300e17308 */ /* 0x0003260000000800 */
[----:B------:R-:W-:Y:S01]  /*43e0*/  HMMA.16816.F32.BF16 R92, R12, R38, RZ ;  /* 0x000000260c5c723c */ /* 0x000fe200000418ff */
[----:B------:R-:W-:Y:S01]  /*43f0*/  LDSM.16.MT88.4 R12, [R228+0x1100] ;  /* 0x00110000e40c783b */ /* 0x000fe20000004200 */
[----:B-1----:R-:W-:-:S04]  /*4400*/  FFMA.FTZ R3, R100, c[0x0][0x2d0], -R0 ;  /* 0x0000b40064037a23 */ /* 0x002fc80000010800 */
[----:B------:R1:W-:Y:S02]  /*4410*/  MUFU.EX2 R227, R3 ;  /* 0x0000000300e37308 */ /* 0x0003e40000000800 */
[----:B-1----:R-:W-:Y:S02]  /*4420*/  FFMA.FTZ R3, R101, c[0x0][0x2d0], -R0 ;  /* 0x0000b40065037a23 */ /* 0x002fe40000010800 */
[C---:B--2---:R-:W-:Y:S04]  /*4430*/  HMMA.16816.F32.BF16 R100, R8.reuse, R16, R72 ;  /* 0x000000100864723c */ /* 0x044fe80000041848 */
[----:B------:R1:W2:Y:S04]  /*4440*/  MUFU.EX2 R224, R3 ;  /* 0x0000000300e07308 */ /* 0x0002a80000000800 */
        /* <DEDUP_REMOVED lines=10> */
[----:B----4-:R-:W-:Y:S02]  /*44f0*/  F2FP.BF16.PACK_AB R9, R225, R226 ;  /* 0x000000e2e109723e */ /* 0x010fe400000010ff */
[----:B------:R-:W-:-:S02]  /*4500*/  F2FP.BF16.PACK_AB R10, R196, R169 ;  /* 0x000000a9c40a723e */ /* 0x000fc400000010ff */
[----:B--2---:R-:W-:Y:S01]  /*4510*/  F2FP.BF16.PACK_AB R11, R224, R227 ;  /* 0x000000e3e00b723e */ /* 0x004fe200000010ff */
[----:B-1----:R-:W-:-:S06]  /*4520*/  FFMA.FTZ R3, R106, c[0x0][0x2d0], -R6 ;  /* 0x0000b4006a037a23 */ /* 0x002fcc0000010806 */
[C---:B------:R-:W-:Y:S01]  /*4530*/  HMMA.16816.F32.BF16 R76, R8.reuse, R24, R40 ;  /* 0x00000018084c723c */ /* 0x040fe20000041828 */
[----:B------:R1:W-:Y:S07]  /*4540*/  MUFU.EX2 R212, R3 ;  /* 0x0000000300d47308 */ /* 0x0003ee0000000800 */
[C---:B------:R-:W-:Y:S01]  /*4550*/  HMMA.16816.F32.BF16 R40, R8.reuse, R26, R96 ;  /* 0x0000001a0828723c */ /* 0x040fe20000041860 */
[----:B------:R-:W2:Y:S06]  /*4560*/  LDSM.16.MT88.4 R24, [R230+0x1100] ;  /* 0x00110000e618783b */ /* 0x000eac0000004200 */
[----:B------:R-:W-:Y:S01]  /*4570*/  IMAD.MOV.U32 R99, RZ, RZ, R111 ;  /* 0x000000ffff637224 */ /* 0x000fe200078e006f */
[----:B------:R-:W-:Y:S01]  /*4580*/  HMMA.16816.F32.BF16 R52, R8, R20, R80 ;  /* 0x000000140834723c */ /* 0x000fe20000041850 */
[----:B------:R-:W-:-:S02]  /*4590*/  IMAD.MOV.U32 R98, RZ, RZ, R110 ;  /* 0x000000ffff627224 */ /* 0x000fc400078e006e */
[----:B-1----:R-:W-:Y:S02]  /*45a0*/  FFMA.FTZ R3, R107, c[0x0][0x2d0], -R6 ;  /* 0x0000b4006b037a23 */ /* 0x002fe40000010806 */
[----:B------:R-:W-:Y:S02]  /*45b0*/  IMAD.MOV.U32 R97, RZ, RZ, R169 ;  /* 0x000000ffff617224 */ /* 0x000fe400078e00a9 */
[----:B------:R1:W4:Y:S01]  /*45c0*/  MUFU.EX2 R210, R3 ;  /* 0x0000000300d27308 */ /* 0x0003220000000800 */
[----:B------:R-:W-:Y:S01]  /*45d0*/  HMMA.16816.F32.BF16 R104, R8, R28, R32 ;  /* 0x0000001c0868723c */ /* 0x000fe20000041820 */
[----:B------:R-:W-:Y:S01]  /*45e0*/  LDSM.16.MT88.4 R32, [R229+0x1100] ;  /* 0x00110000e520783b */ /* 0x000fe20000004200 */
[----:B------:R-:W-:-:S05]  /*45f0*/  IMAD.MOV.U32 R96, RZ, RZ, R153 ;  /* 0x000000ffff607224 */ /* 0x000fca00078e0099 */
[----:B------:R-:W-:Y:S01]  /*4600*/  IMAD.MOV.U32 R28, RZ, RZ, R196 ;  /* 0x000000ffff1c7224 */ /* 0x000fe200078e00c4 */
[----:B------:R-:W-:Y:S01]  /*4610*/  HMMA.16816.F32.BF16 R36, R8, R22, R84 ;  /* 0x000000160824723c */ /* 0x000fe20000041854 */
[----:B------:R-:W5:Y:S01]  /*4620*/  LDSM.16.MT88.4 R20, [R231+0x1100] ;  /* 0x00110000e714783b */ /* 0x000f620000004200 */
[----:B------:R-:W-:Y:S02]  /*4630*/  IMAD.MOV.U32 R29, RZ, RZ, R183 ;  /* 0x000000ffff1d7224 */ /* 0x000fe400078e00b7 */
[----:B-1----:R-:W-:-:S04]  /*4640*/  FFMA.FTZ R3, R112, c[0x0][0x2d0], -R5 ;  /* 0x0000b40070037a23 */ /* 0x002fc80000010805 */
[C---:B------:R-:W-:Y:S01]  /*4650*/  HMMA.16816.F32.BF16 R44, R8.reuse, R16, R44 ;  /* 0x00000010082c723c */ /* 0x040fe2000004182c */
[----:B------:R-:W-:Y:S01]  /*4660*/  IMAD.MOV.U32 R112, RZ, RZ, R191 ;  /* 0x000000ffff707224 */ /* 0x000fe200078e00bf */
[----:B------:R1:W-:Y:S06]  /*4670*/  MUFU.EX2 R209, R3 ;  /* 0x0000000300d17308 */ /* 0x0003ec0000000800 */
[C---:B------:R-:W-:Y:S07]  /*4680*/  HMMA.16816.F32.BF16 R16, R8.reuse, R18, R88 ;  /* 0x000000120810723c */ /* 0x040fee0000041858 */
[----:B------:R-:W-:Y:S01]  /*4690*/  IMAD.MOV.U32 R91, RZ, RZ, R193 ;  /* 0x000000ffff5b7224 */ /* 0x000fe200078e00c1 */
[----:B------:R-:W-:Y:S01]  /*46a0*/  HMMA.16816.F32.BF16 R80, R8, R30, R92 ;  /* 0x0000001e0850723c */ /* 0x000fe2000004185c */
[----:B------:R-:W-:-:S02]  /*46b0*/  IMAD.MOV.U32 R90, RZ, RZ, R192 ;  /* 0x000000ffff5a7224 */ /* 0x000fc400078e00c0 */
[----:B-1----:R-:W-:Y:S02]  /*46c0*/  FFMA.FTZ R3, R113, c[0x0][0x2d0], -R5 ;  /* 0x0000b40071037a23 */ /* 0x002fe40000010805 */
[----:B------:R-:W-:Y:S02]  /*46d0*/  IMAD.MOV.U32 R113, RZ, RZ, R194 ;  /* 0x000000ffff717224 */ /* 0x000fe400078e00c2 */
[----:B------:R1:W1:Y:S01]  /*46e0*/  MUFU.EX2 R208, R3 ;  /* 0x0000000300d07308 */ /* 0x0002620000000800 */
[----:B------:R-:W-:Y:S01]  /*46f0*/  IMAD.MOV.U32 R89, RZ, RZ, R190 ;  /* 0x000000ffff597224 */ /* 0x000fe200078e00be */
[----:B---3--:R-:W-:Y:S01]  /*4700*/  F2FP.BF16.PACK_AB R8, R213, R215 ;  /* 0x000000d7d508723e */ /* 0x008fe200000010ff */
[----:B------:R-:W-:Y:S01]  /*4710*/  IMAD.MOV.U32 R88, RZ, RZ, R189 ;  /* 0x000000ffff587224 */ /* 0x000fe200078e00bd */
[----:B----4-:R-:W-:Y:S01]  /*4720*/  F2FP.BF16.PACK_AB R10, R210, R212 ;  /* 0x000000d4d20a723e */ /* 0x010fe200000010ff */
[----:B------:R-:W-:Y:S02]  /*4730*/  IMAD.MOV.U32 R95, RZ, RZ, R165 ;  /* 0x000000ffff5f7224 */ /* 0x000fe400078e00a5 */
[----:B-1----:R-:W-:Y:S01]  /*4740*/  FFMA.FTZ R3, R114, c[0x0][0x2d0], -R5 ;  /* 0x0000b40072037a23 */ /* 0x002fe20000010805 */
[----:B------:R-:W-:Y:S01]  /*4750*/  F2FP.BF16.PACK_AB R9, R208, R209 ;  /* 0x000000d1d009723e */ /* 0x000fe200000010ff */
[----:B------:R-:W-:-:S02]  /*4760*/  IMAD.MOV.U32 R114, RZ, RZ, R188 ;  /* 0x000000ffff727224 */ /* 0x000fc400078e00bc */
        /* <DEDUP_REMOVED lines=9> */
[----:B-1----:R-:W-:-:S02]  /*4800*/  FFMA.FTZ R3, R116, c[0x0][0x2d0], -R7 ;  /* 0x0000b40074037a23 */ /* 0x002fc40000010807 */
[----:B------:R-:W-:Y:S02]  /*4810*/  IMAD.MOV.U32 R116, RZ, RZ, R197 ;  /* 0x000000ffff747224 */ /* 0x000fe400078e00c5 */
[----:B------:R1:W2:Y:S03]  /*4820*/  MUFU.EX2 R201, R3 ;  /* 0x0000000300c97308 */ /* 0x0002a60000000800 */
[C---:B-----5:R-:W-:Y:S08]  /*4830*/  HMMA.16816.F32.BF16 R100, R8.reuse, R20, R100 ;  /* 0x000000140864723c */ /* 0x060ff00000041864 */
[----:B------:R-:W-:Y:S01]  /*4840*/  HMMA.16816.F32.BF16 R68, R8, R22, R60 ;  /* 0x000000160844723c */ /* 0x000fe2000004183c */
[----:B-1----:R-:W-:-:S02]  /*4850*/  FFMA.FTZ R3, R117, c[0x0][0x2d0], -R7 ;  /* 0x0000b40075037a23 */ /* 0x002fc40000010807 */
[----:B------:R-:W-:Y:S02]  /*4860*/  IMAD.MOV.U32 R117, RZ, RZ, R182 ;  /* 0x000000ffff757224 */ /* 0x000fe400078e00b6 */
[----:B------:R1:W-:Y:S02]  /*4870*/  MUFU.EX2 R200, R3 ;  /* 0x0000000300c87308 */ /* 0x0003e40000000800 */
[----:B-1----:R-:W-:Y:S02]  /*4880*/  FFMA.FTZ R3, R119, c[0x0][0x2d0], -R7 ;  /* 0x0000b40077037a23 */ /* 0x002fe40000010807 */
[----:B------:R-:W-:-:S04]  /*4890*/  IMAD.MOV.U32 R119, RZ, RZ, R181 ;  /* 0x000000ffff777224 */ /* 0x000fc800078e00b5 */
[----:B------:R1:W3:Y:S02]  /*48a0*/  MUFU.EX2 R199, R3 ;  /* 0x0000000300c77308 */ /* 0x0002e40000000800 */
[----:B-1----:R-:W-:Y:S02]  /*48b0*/  FFMA.FTZ R3, R122, c[0x0][0x2d0], -R0 ;  /* 0x0000b4007a037a23 */ /* 0x002fe40000010800 */
[----:B------:R-:W-:-:S04]  /*48c0*/  IMAD.MOV.U32 R122, RZ, RZ, R180 ;  /* 0x000000ffff7a7224 */ /* 0x000fc800078e00b4 */
[----:B------:R1:W-:Y:S01]  /*48d0*/  MUFU.EX2 R198, R3 ;  /* 0x0000000300c67308 */ /* 0x0003e20000000800 */
[C---:B------:R-:W-:Y:S08]  /*48e0*/  HMMA.16816.F32.BF16 R180, R8.reuse, R32, R72 ;  /* 0x0000002008b4723c */ /* 0x040ff00000041848 */
[----:B------:R-:W-:Y:S01]  /*48f0*/  HMMA.16816.F32.BF16 R72, R8, R14, R64 ;  /* 0x0000000e0848723c */ /* 0x000fe20000041840 */
[----:B-1----:R-:W-:-:S07]  /*4900*/  FFMA.FTZ R3, R125, c[0x0][0x2d0], -R0 ;  /* 0x0000b4007d037a23 */ /* 0x002fce0000010800 */
[C---:B------:R-:W-:Y:S01]  /*4910*/  HMMA.16816.F32.BF16 R64, R8.reuse, R34, R56 ;  /* 0x000000220840723c */ /* 0x040fe20000041838 */
[----:B------:R-:W-:Y:S01]  /*4920*/  IMAD.MOV.U32 R125, RZ, RZ, R97 ;  /* 0x000000ffff7d7224 */ /* 0x000fe200078e0061 */
[----:B------:R1:W4:Y:S06]  /*4930*/  MUFU.EX2 R197, R3 ;  /* 0x0000000300c57308 */ /* 0x00032c0000000800 */
[----:B------:R-:W-:Y:S07]  /*4940*/  HMMA.16816.F32.BF16 R56, R8, R26, R48 ;  /* 0x0000001a0838723c */ /* 0x000fee0000041830 */
[----:B--2---:R-:W-:-:S02]  /*4950*/  F2FP.BF16.PACK_AB R8, R201, R205 ;  /* 0x000000cdc908723e */ /* 0x004fc400000010ff */
[----:B---3--:R-:W-:Y:S01]  /*4960*/  F2FP.BF16.PACK_AB R10, R199, R200 ;  /* 0x000000c8c70a723e */ /* 0x008fe200000010ff */
[--C-:B-1----:R-:W-:Y:S01]  /*4970*/  FFMA.FTZ R3, R123, c[0x0][0x2d0], -R0.reuse ;  /* 0x0000b4007b037a23 */ /* 0x102fe20000010800 */
[----:B----4-:R-:W-:Y:S01]  /*4980*/  F2FP.BF16.PACK_AB R9, R197, R198 ;  /* 0x000000c6c509723e */ /* 0x010fe200000010ff */
[----:B------:R-:W-:Y:S02]  /*4990*/  IMAD.MOV.U32 R123, RZ, RZ, R195 ;  /* 0x000000ffff7b7224 */ /* 0x000fe400078e00c3 */
[----:B------:R1:W-:Y:S02]  /*49a0*/  MUFU.EX2 R196, R3 ;  /* 0x0000000300c47308 */ /* 0x0003e40000000800 */
[----:B-1----:R-:W-:Y:S02]  /*49b0*/  FFMA.FTZ R3, R124, c[0x0][0x2d0], -R0 ;  /* 0x0000b4007c037a23 */ /* 0x002fe40000010800 */
[----:B------:R-:W-:-:S04]  /*49c0*/  IMAD.MOV.U32 R124, RZ, RZ, R89 ;  /* 0x000000ffff7c7224 */ /* 0x000fc800078e0059 */
[----:B------:R1:W2:Y:S01]  /*49d0*/  MUFU.EX2 R195, R3 ;  /* 0x0000000300c37308 */ /* 0x0002a20000000800 */
[----:B------:R-:W-:Y:S02]  /*49e0*/  IMAD.MOV.U32 R89, RZ, RZ, R166 ;  /* 0x000000ffff597224 */ /* 0x000fe400078e00a6 */
[----:B-1----:R-:W-:Y:S01]  /*49f0*/  FFMA.FTZ R3, R120, c[0x0][0x2d0], -R7 ;  /* 0x0000b40078037a23 */ /* 0x002fe20000010807 */
[----:B--2---:R-:W-:Y:S01]  /*4a00*/  F2FP.BF16.PACK_AB R11, R195, R196 ;  /* 0x000000c4c30b723e */ /* 0x004fe200000010ff */
[----:B------:R-:W-:-:S03]  /*4a10*/  IMAD.MOV.U32 R120, RZ, RZ, R28 ;  /* 0x000000ffff787224 */ /* 0x000fc600078e001c */
[----:B------:R1:W-:Y:S03]  /*4a20*/  MUFU.EX2 R194, R3 ;  /* 0x0000000300c27308 */ /* 0x0003e60000000800 */
[C---:B------:R-:W-:Y:S08]  /*4a30*/  HMMA.16816.F32.BF16 R52, R8.reuse, R12, R52 ;  /* 0x0000000c0834723c */ /* 0x040ff00000041834 */
[----:B------:R-:W-:Y:S01]  /*4a40*/  HMMA.16816.F32.BF16 R48, R8, R14, R36 ;  /* 0x0000000e0830723c */ /* 0x000fe20000041824 */
[----:B------:R-:W-:Y:S01]  /*4a50*/  LDSM.16.MT88.4 R12, [R231+0x1900] ;  /* 0x00190000e70c783b */ /* 0x000fe20000004200 */
[----:B-1----:R-:W-:-:S02]  /*4a60*/  FFMA.FTZ R3, R121, c[0x0][0x2d0], -R7 ;  /* 0x0000b40079037a23 */ /* 0x002fc40000010807 */
[----:B------:R-:W-:Y:S02]  /*4a70*/  IMAD.MOV.U32 R121, RZ, RZ, R29 ;  /* 0x000000ffff797224 */ /* 0x000fe400078e001d */
[----:B------:R1:W-:Y:S02]  /*4a80*/  MUFU.EX2 R193, R3 ;  /* 0x0000000300c17308 */ /* 0x0003e40000000800 */
[C---:B------:R-:W-:Y:S08]  /*4a90*/  HMMA.16816.F32.BF16 R60, R8.reuse, R24, R104 ;  /* 0x00000018083c723c */ /* 0x040ff00000041868 */
[----:B------:R-:W-:Y:S01]  /*4aa0*/  HMMA.16816.F32.BF16 R44, R8, R20, R44 ;  /* 0x00000014082c723c */ /* 0x000fe2000004182c */
[----:B-1----:R-:W-:-:S07]  /*4ab0*/  FFMA.FTZ R3, R127, c[0x0][0x2d0], -R6 ;  /* 0x0000b4007f037a23 */ /* 0x002fce0000010806 */
[C---:B------:R-:W-:Y:S01]  /*4ac0*/  HMMA.16816.F32.BF16 R36, R8.reuse, R22, R16 ;  /* 0x000000160824723c */ /* 0x040fe20000041810 */
[----:B------:R-:W1:Y:S01]  /*4ad0*/  LDSM.16.MT88.4 R16, [R228+0x1900] ;  /* 0x00190000e410783b */ /* 0x000e620000004200 */
[----:B------:R-:W-:Y:S01]  /*4ae0*/  IMAD.MOV.U32 R127, RZ, RZ, R98 ;  /* 0x000000ffff7f7224 */ /* 0x000fe200078e0062 */
[----:B------:R2:W-:Y:S02]  /*4af0*/  MUFU.EX2 R192, R3 ;  /* 0x0000000300c07308 */ /* 0x0005e40000000800 */
        /* <DEDUP_REMOVED lines=11> */
[----:B------:R2:W-:Y:S02]  /*4bb0*/  MUFU.EX2 R190, R3 ;  /* 0x0000000300be7308 */ /* 0x0005e40000000800 */
[----:B--2---:R-:W-:Y:S02]  /*4bc0*/  FFMA.FTZ R3, R128, c[0x0][0x2d0], -R6 ;  /* 0x0000b40080037a23 */ /* 0x004fe40000010806 */
[----:B------:R-:W-:-:S04]  /*4bd0*/  IMAD.MOV.U32 R128, RZ, RZ, R4 ;  /* 0x000000ffff807224 */ /* 0x000fc800078e0004 */
[----:B------:R2:W4:Y:S01]  /*4be0*/  MUFU.EX2 R189, R3 ;  /* 0x0000000300bd7308 */ /* 0x0005220000000800 */
[----:B------:R-:W-:-:S04]  /*4bf0*/  IMAD.MOV.U32 R4, RZ, RZ, R168 ;  /* 0x000000ffff047224 */ /* 0x000fc800078e00a8 */
[----:B------:R-:W-:Y:S02]  /*4c00*/  FFMA.FTZ R4, R4, c[0x0][0x2d0], -R7 ;  /* 0x0000b40004047a23 */ /* 0x000fe40000010807 */
[----:B--2---:R-:W-:Y:S01]  /*4c10*/  FFMA.FTZ R3, R131, c[0x0][0x2d0], -R5 ;  /* 0x0000b40083037a23 */ /* 0x004fe20000010805 */
[----:B----4-:R-:W-:Y:S01]  /*4c20*/  F2FP.BF16.PACK_AB R10, R189, R190 ;  /* 0x000000bebd0a723e */ /* 0x010fe200000010ff */
[----:B------:R-:W-:Y:S02]  /*4c30*/  IMAD.MOV.U32 R131, RZ, RZ, R91 ;  /* 0x000000ffff837224 */ /* 0x000fe400078e005b */
[----:B------:R2:W-:Y:S01]  /*4c40*/  MUFU.EX2 R188, R3 ;  /* 0x0000000300bc7308 */ /* 0x0005e20000000800 */
[----:B------:R-:W-:Y:S02]  /*4c50*/  IMAD.MOV.U32 R91, RZ, RZ, R167 ;  /* 0x000000ffff5b7224 */ /* 0x000fe400078e00a7 */
[----:B--2---:R-:W-:Y:S02]  /*4c60*/  FFMA.FTZ R3, R140, c[0x0][0x2d0], -R5 ;  /* 0x0000b4008c037a23 */ /* 0x004fe40000010805 */
[----:B------:R-:W-:-:S03]  /*4c70*/  IMAD.MOV.U32 R140, RZ, RZ, R113 ;  /* 0x000000ffff8c7224 */ /* 0x000fc600078e0071 */
        /* <DEDUP_REMOVED lines=11> */
[----:B------:R2:W-:Y:S01]  /*4d30*/  MUFU.EX2 R112, R3 ;  /* 0x0000000300707308 */ /* 0x0005e20000000800 */
[----:B------:R-:W-:Y:S01]  /*4d40*/  IMAD.MOV.U32 R88, RZ, RZ, R152 ;  /* 0x000000ffff587224 */ /* 0x000fe200078e0098 */
[C---:B-1----:R-:W-:Y:S08]  /*4d50*/  HMMA.16816.F32.BF16 R144, R8.reuse, R16, R144 ;  /* 0x000000100890723c */ /* 0x042ff00000041890 */
[----:B---3--:R-:W-:Y:S01]  /*4d60*/  HMMA.16816.F32.BF16 R180, R8, R20, R180 ;  /* 0x0000001408b4723c */ /* 0x008fe200000418b4 */
[----:B--2---:R-:W-:-:S02]  /*4d70*/  FFMA.FTZ R3, R141, c[0x0][0x2d0], -R7 ;  /* 0x0000b4008d037a23 */ /* 0x004fc40000010807 */
[----:B------:R-:W-:Y:S02]  /*4d80*/  IMAD.MOV.U32 R141, RZ, RZ, R90 ;  /* 0x000000ffff8d7224 */ /* 0x000fe400078e005a */
[----:B------:R1:W-:Y:S01]  /*4d90*/  MUFU.EX2 R111, R3 ;  /* 0x00000003006f7308 */ /* 0x0003e20000000800 */
[----:B------:R-:W-:Y:S02]  /*4da0*/  IMAD.MOV.U32 R90, RZ, RZ, R170 ;  /* 0x000000ffff5a7224 */ /* 0x000fe400078e00aa */
[----:B------:R-:W-:Y:S01]  /*4db0*/  HMMA.16816.F32.BF16 R76, R8, R22, R64 ;  /* 0x00000016084c723c */ /* 0x000fe20000041840 */
[----:B-1----:R-:W-:Y:S02]  /*4dc0*/  FFMA.FTZ R3, R148, c[0x0][0x2d0], -R7 ;  /* 0x0000b40094037a23 */ /* 0x002fe40000010807 */
[----:B------:R-:W-:Y:S02]  /*4dd0*/  IMAD.MOV.U32 R148, RZ, RZ, R155 ;  /* 0x000000ffff947224 */ /* 0x000fe400078e009b */
[----:B------:R1:W-:Y:S02]  /*4de0*/  MUFU.EX2 R110, R3 ;  /* 0x00000003006e7308 */ /* 0x0003e40000000800 */
[----:B-1----:R-:W-:-:S02]  /*4df0*/  FFMA.FTZ R3, R149, c[0x0][0x2d0], -R7 ;  /* 0x0000b40095037a23 */ /* 0x002fc40000010807 */
[----:B------:R-:W-:-:S04]  /*4e00*/  IMAD.MOV.U32 R149, RZ, RZ, R154 ;  /* 0x000000ffff957224 */ /* 0x000fc800078e009a */
[----:B------:R1:W-:Y:S01]  /*4e10*/  MUFU.EX2 R109, R3 ;  /* 0x00000003006d7308 */ /* 0x0003e20000000800 */
[C---:B------:R-:W-:Y:S08]  /*4e20*/  HMMA.16816.F32.BF16 R152, R8.reuse, R18, R72 ;  /* 0x000000120898723c */ /* 0x040ff00000041848 */
[----:B-----5:R-:W-:Y:S01]  /*4e30*/  HMMA.16816.F32.BF16 R72, R8, R24, R84 ;  /* 0x000000180848723c */ /* 0x020fe20000041854 */
[----:B-1----:R-:W-:-:S02]  /*4e40*/  FFMA.FTZ R3, R156, c[0x0][0x2d0], -R0 ;  /* 0x0000b4009c037a23 */ /* 0x002fc40000010800 */
[----:B------:R-:W-:Y:S02]  /*4e50*/  IMAD.MOV.U32 R156, RZ, RZ, R164 ;  /* 0x000000ffff9c7224 */ /* 0x000fe400078e00a4 */
[----:B------:R1:W-:Y:S03]  /*4e60*/  MUFU.EX2 R107, R3 ;  /* 0x00000003006b7308 */ /* 0x0003e60000000800 */
[C---:B------:R-:W-:Y:S01]  /*4e70*/  HMMA.16816.F32.BF16 R164, R8.reuse, R12, R100 ;  /* 0x0000000c08a4723c */ /* 0x040fe20000041864 */
[--C-:B-1----:R-:W-:Y:S02]  /*4e80*/  FFMA.FTZ R3, R158, c[0x0][0x2d0], -R0.reuse ;  /* 0x0000b4009e037a23 */ /* 0x102fe40000010800 */
[----:B------:R-:W-:Y:S02]  /*4e90*/  IMAD.MOV.U32 R158, RZ, RZ, R171 ;  /* 0x000000ffff9e7224 */ /* 0x000fe400078e00ab */
[----:B------:R1:W2:Y:S03]  /*4ea0*/  MUFU.EX2 R106, R3 ;  /* 0x00000003006a7308 */ /* 0x0002a60000000800 */
[C---:B------:R-:W-:Y:S08]  /*4eb0*/  HMMA.16816.F32.BF16 R168, R8.reuse, R14, R68 ;  /* 0x0000000e08a8723c */ /* 0x040ff00000041844 */
[----:B------:R-:W-:Y:S01]  /*4ec0*/  HMMA.16816.F32.BF16 R68, R8, R26, R56 ;  /* 0x0000001a0844723c */ /* 0x000fe20000041838 */
[----:B-1----:R-:W-:-:S06]  /*4ed0*/  FFMA.FTZ R3, R151, c[0x0][0x2d0], -R0 ;  /* 0x0000b40097037a23 */ /* 0x002fcc0000010800 */
[----:B------:R-:W-:Y:S01]  /*4ee0*/  F2FP.BF16.PACK_AB R8, R193, R194 ;  /* 0x000000c2c108723e */ /* 0x000fe200000010ff */
[----:B------:R-:W-:Y:S01]  /*4ef0*/  IMAD.MOV.U32 R151, RZ, RZ, R95 ;  /* 0x000000ffff977224 */ /* 0x000fe200078e005f */
[----:B--2---:R-:W-:Y:S01]  /*4f00*/  F2FP.BF16.PACK_AB R9, R106, R107 ;  /* 0x0000006b6a09723e */ /* 0x004fe200000010ff */
[----:B------:R1:W-:Y:S01]  /*4f10*/  MUFU.EX2 R104, R3 ;  /* 0x0000000300687308 */ /* 0x0003e20000000800 */
[----:B------:R-:W-:Y:S01]  /*4f20*/  F2FP.BF16.PACK_AB R10, R111, R112 ;  /* 0x000000706f0a723e */ /* 0x000fe200000010ff */
        /* <DEDUP_REMOVED lines=8> */
[----:B------:R-:W2:Y:S01]  /*4fb0*/  LDSM.16.MT88.4 R16, [R228+0x2100] ;  /* 0x00210000e410783b */ /* 0x000ea20000004200 */
[----:B-1----:R-:W-:-:S02]  /*4fc0*/  FFMA.FTZ R3, R150, c[0x0][0x2d0], -R7 ;  /* 0x0000b40096037a23 */ /* 0x002fc40000010807 */
[----:B------:R-:W-:Y:S02]  /*4fd0*/  IMAD.MOV.U32 R150, RZ, RZ, R88 ;  /* 0x000000ffff967224 */ /* 0x000fe400078e0058 */
[----:B------:R1:W-:Y:S02]  /*4fe0*/  MUFU.EX2 R105, R3 ;  /* 0x0000000300697308 */ /* 0x0003e40000000800 */
[C---:B------:R-:W-:Y:S08]  /*4ff0*/  HMMA.16816.F32.BF16 R52, R8.reuse, R12, R44 ;  /* 0x0000000c0834723c */ /* 0x040ff0000004182c */
[----:B------:R-:W-:Y:S01]  /*5000*/  HMMA.16816.F32.BF16 R48, R8, R14, R36 ;  /* 0x0000000e0830723c */ /* 0x000fe20000041824 */
[----:B------:R-:W3:Y:S01]  /*5010*/  LDSM.16.MT88.4 R12, [R231+0x2100] ;  /* 0x00210000e70c783b */ /* 0x000ee20000004200 */
[----:B-1----:R-:W-:-:S06]  /*5020*/  FFMA.FTZ R3, R159, c[0x0][0x2d0], -R6 ;  /* 0x0000b4009f037a23 */ /* 0x002fcc0000010806 */
[C---:B------:R-:W-:Y:S01]  /*5030*/  HMMA.16816.F32.BF16 R32, R8.reuse, R20, R28 ;  /* 0x000000140820723c */ /* 0x040fe2000004181c */
[----:B------:R-:W-:Y:S01]  /*5040*/  LDSM.16.MT88.4 R28, [R230+0x2100] ;  /* 0x00210000e61c783b */ /* 0x000fe20000004200 */
[----:B------:R-:W-:Y:S01]  /*5050*/  IMAD.MOV.U32 R159, RZ, RZ, R89 ;  /* 0x000000ffff9f7224 */ /* 0x000fe200078e0059 */
[----:B------:R1:W-:Y:S05]  /*5060*/  MUFU.EX2 R102, R3 ;  /* 0x0000000300667308 */ /* 0x0003ea0000000800 */
[C---:B------:R-:W-:Y:S01]  /*5070*/  HMMA.16816.F32.BF16 R40, R8.reuse, R22, R40 ;  /* 0x000000160828723c */ /* 0x040fe20000041828 */
[----:B------:R-:W4:Y:S07]  /*5080*/  LDSM.16.MT88.4 R20, [R229+0x2100] ;  /* 0x00210000e514783b */ /* 0x000f2e0000004200 */
[----:B------:R-:W-:Y:S01]  /*5090*/  HMMA.16816.F32.BF16 R36, R8, R26, R80 ;  /* 0x0000001a0824723c */ /* 0x000fe20000041850 */
[----:B-1----:R-:W-:-:S02]  /*50a0*/  FFMA.FTZ R3, R161, c[0x0][0x2d0], -R6 ;  /* 0x0000b400a1037a23 */ /* 0x002fc40000010806 */
[----:B------:R-:W-:Y:S02]  /*50b0*/  IMAD.MOV.U32 R161, RZ, RZ, R90 ;  /* 0x000000ffffa17224 */ /* 0x000fe400078e005a */
[----:B------:R1:W5:Y:S03]  /*50c0*/  MUFU.EX2 R101, R3 ;  /* 0x0000000300657308 */ /* 0x0003660000000800 */
[----:B------:R-:W-:Y:S01]  /*50d0*/  HMMA.16816.F32.BF16 R44, R8, R24, R60 ;  /* 0x00000018082c723c */ /* 0x000fe2000004183c */
[----:B------:R-:W2:Y:S01]  /*50e0*/  LDSM.16.MT88.4 R24, [R228+0x2900] ;  /* 0x00290000e418783b */ /* 0x000ea20000004200 */
[----:B-1----:R-:W-:-:S05]  /*50f0*/  FFMA.FTZ R3, R160, c[0x0][0x2d0], -R6 ;  /* 0x0000b400a0037a23 */ /* 0x002fca0000010806 */
[----:B-----5:R-:W-:Y:S01]  /*5100*/  F2FP.BF16.PACK_AB R8, R101, R102 ;  /* 0x000000666508723e */ /* 0x020fe200000010ff */
[----:B------:R-:W-:Y:S01]  /*5110*/  IMAD.MOV.U32 R160, RZ, RZ, R91 ;  /* 0x000000ffffa07224 */ /* 0x000fe200078e005b */
[----:B------:R1:W-:Y:S02]  /*5120*/  MUFU.EX2 R100, R3 ;  /* 0x0000000300647308 */ /* 0x0003e40000000800 */
[----:B-1----:R-:W-:Y:S02]  /*5130*/  FFMA.FTZ R3, R162, c[0x0][0x2d0], -R6 ;  /* 0x0000b400a2037a23 */ /* 0x002fe40000010806 */
[----:B------:R-:W-:-:S04]  /*5140*/  IMAD.MOV.U32 R162, RZ, RZ, R156 ;  /* 0x000000ffffa27224 */ /* 0x000fc800078e009c */
[----:B------:R1:W5:Y:S02]  /*5150*/  MUFU.EX2 R99, R3 ;  /* 0x0000000300637308 */ /* 0x0003640000000800 */
[----:B-1----:R-:W-:Y:S01]  /*5160*/  FFMA.FTZ R3, R163, c[0x0][0x2d0], -R5 ;  /* 0x0000b400a3037a23 */ /* 0x002fe20000010805 */
[----:B-----5:R-:W-:Y:S01]  /*5170*/  F2FP.BF16.PACK_AB R10, R99, R100 ;  /* 0x00000064630a723e */ /* 0x020fe200000010ff */
[----:B------:R-:W-:-:S04]  /*5180*/  IMAD.MOV.U32 R163, RZ, RZ, R148 ;  /* 0x000000ffffa37224 */ /* 0x000fc800078e0094 */
[----:B------:R1:W-:Y:S01]  /*5190*/  MUFU.EX2 R98, R3 ;  /* 0x0000000300627308 */ /* 0x0003e20000000800 */
[----:B------:R-:W-:Y:S02]  /*51a0*/  IMAD.MOV.U32 R148, RZ, RZ, R123 ;  /* 0x000000ffff947224 */ /* 0x000fe400078e007b */
[----:B-1----:R-:W-:Y:S02]  /*51b0*/  FFMA.FTZ R3, R186, c[0x0][0x2d0], -R5 ;  /* 0x0000b400ba037a23 */ /* 0x002fe40000010805 */
[----:B------:R-:W-:-:S03]  /*51c0*/  IMAD.MOV.U32 R186, RZ, RZ, R149 ;  /* 0x000000ffffba7224 */ /* 0x000fc600078e0095 */
[----:B------:R1:W5:Y:S01]  /*51d0*/  MUFU.EX2 R97, R3 ;  /* 0x0000000300617308 */ /* 0x0003620000000800 */
[----:B------:R-:W-:Y:S02]  /*51e0*/  IMAD.MOV.U32 R149, RZ, RZ, R140 ;  /* 0x000000ffff957224 */ /* 0x000fe400078e008c */
[----:B------:R-:W-:Y:S02]  /*51f0*/  IMAD.MOV.U32 R140, RZ, RZ, R119 ;  /* 0x000000ffff8c7224 */ /* 0x000fe400078e0077 */
[----:B-1----:R-:W-:Y:S01]  /*5200*/  FFMA.FTZ R3, R185, c[0x0][0x2d0], -R5 ;  /* 0x0000b400b9037a23 */ /* 0x002fe20000010805 */
[----:B-----5:R-:W-:Y:S01]  /*5210*/  F2FP.BF16.PACK_AB R9, R97, R98 ;  /* 0x000000626109723e */ /* 0x020fe200000010ff */
[----:B------:R-:W-:Y:S02]  /*5220*/  IMAD.MOV.U32 R185, RZ, RZ, R141 ;  /* 0x000000ffffb97224 */ /* 0x000fe400078e008d */
[----:B------:R1:W-:Y:S01]  /*5230*/  MUFU.EX2 R96, R3 ;  /* 0x0000000300607308 */ /* 0x0003e20000000800 */
[----:B------:R-:W-:-:S02]  /*5240*/  IMAD.MOV.U32 R141, RZ, RZ, R121 ;  /* 0x000000ffff8d7224 */ /* 0x000fc400078e0079 */
[----:B-1----:R-:W-:Y:S02]  /*5250*/  FFMA.FTZ R3, R184, c[0x0][0x2d0], -R5 ;  /* 0x0000b400b8037a23 */ /* 0x002fe40000010805 */
[----:B------:R-:W-:-:S03]  /*5260*/  IMAD.MOV.U32 R184, RZ, RZ, R116 ;  /* 0x000000ffffb87224 */ /* 0x000fc600078e0074 */
[----:B------:R1:W5:Y:S02]  /*5270*/  MUFU.EX2 R95, R3 ;  /* 0x00000003005f7308 */ /* 0x0003640000000800 */
[----:B-1----:R-:W-:Y:S01]  /*5280*/  FFMA.FTZ R3, R203, c[0x0][0x2d0], -R0 ;  /* 0x0000b400cb037a23 */ /* 0x002fe20000010800 */
[----:B-----5:R-:W-:Y:S01]  /*5290*/  F2FP.BF16.PACK_AB R11, R95, R96 ;  /* 0x000000605f0b723e */ /* 0x020fe200000010ff */
[----:B------:R-:W-:-:S04]  /*52a0*/  IMAD.MOV.U32 R203, RZ, RZ, R117 ;  /* 0x000000ffffcb7224 */ /* 0x000fc800078e0075 */
[----:B------:R1:W-:Y:S02]  /*52b0*/  MUFU.EX2 R94, R3 ;  /* 0x00000003005e7308 */ /* 0x0003e40000000800 */
[C---:B--2---:R-:W-:Y:S08]  /*52c0*/  HMMA.16816.F32.BF16 R144, R8.reuse, R16, R144 ;  /* 0x000000100890723c */ /* 0x044ff00000041890 */
[----:B------:R-:W-:Y:S01]  /*52d0*/  HMMA.16816.F32.BF16 R152, R8, R18, R152 ;  /* 0x000000120898723c */ /* 0x000fe20000041898 */
[----:B-1----:R-:W-:-:S02]  /*52e0*/  FFMA.FTZ R3, R187, c[0x0][0x2d0], -R0 ;  /* 0x0000b400bb037a23 */ /* 0x002fc40000010800 */
[----:B------:R-:W-:Y:S02]  /*52f0*/  IMAD.MOV.U32 R187, RZ, RZ, R150 ;  /* 0x000000ffffbb7224 */ /* 0x000fe400078e0096 */
[----:B------:R1:W2:Y:S03]  /*5300*/  MUFU.EX2 R93, R3 ;  /* 0x00000003005d7308 */ /* 0x0002a60000000800 */
[----:B---3--:R-:W-:Y:S01]  /*5310*/  HMMA.16816.F32.BF16 R164, R8, R12, R164 ;  /* 0x0000000c08a4723c */ /* 0x008fe200000418a4 */
[----:B------:R-:W-:Y:S02]  /*5320*/  IMAD.MOV.U32 R150, RZ, RZ, R142 ;  /* 0x000000ffff967224 */ /* 0x000fe400078e008e */
[----:B------:R-:W-:-:S05]  /*5330*/  IMAD.MOV.U32 R142, RZ, RZ, R120 ;  /* 0x000000ffff8e7224 */ /* 0x000fca00078e0078 */
[----:B------:R-:W-:Y:S01]  /*5340*/  HMMA.16816.F32.BF16 R168, R8, R14, R168 ;  /* 0x0000000e08a8723c */ /* 0x000fe200000418a8 */
[----:B-1----:R-:W-:-:S07]  /*5350*/  FFMA.FTZ R3, R202, c[0x0][0x2d0], -R0 ;  /* 0x0000b400ca037a23 */ /* 0x002fce0000010800 */
[C---:B----4-:R-:W-:Y:S01]  /*5360*/  HMMA.16816.F32.BF16 R180, R8.reuse, R20, R180 ;  /* 0x0000001408b4723c */ /* 0x050fe200000418b4 */
[----:B------:R-:W-:Y:S01]  /*5370*/  IMAD.MOV.U32 R202, RZ, RZ, R157 ;  /* 0x000000ffffca7224 */ /* 0x000fe200078e009d */
[----:B------:R1:W-:Y:S06]  /*5380*/  MUFU.EX2 R92, R3 ;  /* 0x00000003005c7308 */ /* 0x0003ec0000000800 */
[C---:B------:R-:W-:Y:S08]  /*5390*/  HMMA.16816.F32.BF16 R76, R8.reuse, R22, R76 ;  /* 0x00000016084c723c */ /* 0x040ff0000004184c */
[----:B------:R-:W-:Y:S01]  /*53a0*/  HMMA.16816.F32.BF16 R72, R8, R28, R72 ;  /* 0x0000001c0848723c */ /* 0x000fe20000041848 */
[----:B-1----:R-:W-:-:S02]  /*53b0*/  FFMA.FTZ R3, R204, c[0x0][0x2d0], -R0 ;  /* 0x0000b400cc037a23 */ /* 0x002fc40000010800 */
[----:B------:R-:W-:Y:S02]  /*53c0*/  IMAD.MOV.U32 R204, RZ, RZ, R118 ;  /* 0x000000ffffcc7224 */ /* 0x000fe400078e0076 */
        /* <DEDUP_REMOVED lines=10> */
[----:B------:R-:W-:Y:S01]  /*5470*/  LDSM.16.MT88.4 R16, [R229+0x2900] ;  /* 0x00290000e510783b */ /* 0x000fe20000004200 */
[----:B-1----:R-:W-:-:S04]  /*5480*/  FFMA.FTZ R3, R133, c[0x0][0x2d0], -R6 ;  /* 0x0000b40085037a23 */ /* 0x002fc80000010806 */
[----:B------:R1:W2:Y:S02]  /*5490*/  MUFU.EX2 R89, R3 ;  /* 0x0000000300597308 */ /* 0x0002a40000000800 */
[C---:B------:R-:W-:Y:S08]  /*54a0*/  HMMA.16816.F32.BF16 R52, R8.reuse, R12, R52 ;  /* 0x0000000c0834723c */ /* 0x040ff00000041834 */
[----:B------:R-:W-:Y:S01]  /*54b0*/  HMMA.16816.F32.BF16 R48, R8, R14, R48 ;  /* 0x0000000e0830723c */ /* 0x000fe20000041830 */
[----:B------:R-:W-:Y:S01]  /*54c0*/  LDSM.16.MT88.4 R12, [R230+0x2900] ;  /* 0x00290000e60c783b */ /* 0x000fe20000004200 */
[----:B-1----:R-:W-:-:S06]  /*54d0*/  FFMA.FTZ R3, R172, c[0x0][0x2d0], -R6 ;  /* 0x0000b400ac037a23 */ /* 0x002fcc0000010806 */
[C---:B------:R-:W-:Y:S01]  /*54e0*/  HMMA.16816.F32.BF16 R32, R8.reuse, R20, R32 ;  /* 0x000000140820723c */ /* 0x040fe20000041820 */
[----:B------:R1:W-:Y:S07]  /*54f0*/  MUFU.EX2 R88, R3 ;  /* 0x0000000300587308 */ /* 0x0003ee0000000800 */
        /* <DEDUP_REMOVED lines=10> */
[----:B------:R1:W-:Y:S02]  /*55a0*/  MUFU.EX2 R86, R3 ;  /* 0x0000000300567308 */ /* 0x0003e40000000800 */
[----:B-1----:R-:W-:Y:S02]  /*55b0*/  FFMA.FTZ R3, R214, c[0x0][0x2d0], -R5 ;  /* 0x0000b400d6037a23 */ /* 0x002fe40000010805 */
[----:B------:R-:W-:-:S04]  /*55c0*/  IMAD.MOV.U32 R214, RZ, RZ, R129 ;  /* 0x000000ffffd67224 */ /* 0x000fc800078e0081 */
[----:B------:R1:W2:Y:S02]  /*55d0*/  MUFU.EX2 R85, R3 ;  /* 0x0000000300557308 */ /* 0x0002a40000000800 */
[----:B-1----:R-:W-:Y:S01]  /*55e0*/  FFMA.FTZ R3, R174, c[0x0][0x2d0], -R5 ;  /* 0x0000b400ae037a23 */ /* 0x002fe20000010805 */
[----:B--2---:R-:W-:-:S05]  /*55f0*/  F2FP.BF16.PACK_AB R9, R85, R86 ;  /* 0x000000565509723e */ /* 0x004fca00000010ff */
[----:B------:R1:W-:Y:S02]  /*5600*/  MUFU.EX2 R83, R3 ;  /* 0x0000000300537308 */ /* 0x0003e40000000800 */
[----:B-1----:R-:W-:Y:S02]  /*5610*/  FFMA.FTZ R3, R175, c[0x0][0x2d0], -R5 ;  /* 0x0000b400af037a23 */ /* 0x002fe40000010805 */
[----:B------:R-:W-:Y:S04]  /*5620*/  LDSM.16.MT88.4 R172, [R231+0x3100] ;  /* 0x00310000e7ac783b */ /* 0x000fe80000004200 */
[----:B------:R1:W2:Y:S02]  /*5630*/  MUFU.EX2 R84, R3 ;  /* 0x0000000300547308 */ /* 0x0002a40000000800 */
[----:B-1----:R-:W-:Y:S01]  /*5640*/  FFMA.FTZ R3, R223, c[0x0][0x2d0], -R7 ;  /* 0x0000b400df037a23 */ /* 0x002fe20000010807 */
[----:B--2---:R-:W-:Y:S01]  /*5650*/  F2FP.BF16.PACK_AB R11, R84, R83 ;  /* 0x00000053540b723e */ /* 0x004fe200000010ff */
[----:B------:R-:W-:-:S04]  /*5660*/  IMAD.MOV.U32 R223, RZ, RZ, R128 ;  /* 0x000000ffffdf7224 */ /* 0x000fc800078e0080 */
[----:B------:R1:W-:Y:S02]  /*5670*/  MUFU.EX2 R82, R3 ;  /* 0x0000000300527308 */ /* 0x0003e40000000800 */
[C---:B------:R-:W-:Y:S08]  /*5680*/  HMMA.16816.F32.BF16 R144, R8.reuse, R24, R144 ;  /* 0x000000180890723c */ /* 0x040ff00000041890 */
[----:B------:R-:W-:Y:S01]  /*5690*/  HMMA.16816.F32.BF16 R152, R8, R26, R152 ;  /* 0x0000001a0898723c */ /* 0x000fe20000041898 */
[----:B-1----:R-:W-:-:S04]  /*56a0*/  FFMA.FTZ R3, R221, c[0x0][0x2d0], -R7 ;  /* 0x0000b400dd037a23 */ /* 0x002fc80000010807 */
[----:B------:R1:W2:Y:S03]  /*56b0*/  MUFU.EX2 R81, R3 ;  /* 0x0000000300517308 */ /* 0x0002a60000000800 */
[C---:B---3--:R-:W-:Y:S08]  /*56c0*/  HMMA.16816.F32.BF16 R164, R8.reuse, R20, R164 ;  /* 0x0000001408a4723c */ /* 0x048ff000000418a4 */
        /* <DEDUP_REMOVED lines=16> */
[----:B------:R1:W2:Y:S01]  /*57d0*/  MUFU.EX2 R61, R3 ;  /* 0x00000003003d7308 */ /* 0x0002a20000000800 */
[----:B------:R-:W-:Y:S02]  /*57e0*/  IMAD.MOV.U32 R151, RZ, RZ, R139 ;  /* 0x000000ffff977224 */ /* 0x000fe400078e008b */
[----:B------:R-:W-:Y:S02]  /*57f0*/  IMAD.MOV.U32 R139, RZ, RZ, R122 ;  /* 0x000000ffff8b7224 */ /* 0x000fe400078e007a */
[----:B------:R-:W-:Y:S01]  /*5800*/  LDSM.16.MT88.4 R120, [R229+0x3100] ;  /* 0x00310000e578783b */ /* 0x000fe20000004200 */
[--C-:B-1----:R-:W-:Y:S01]  /*5810*/  FFMA.FTZ R3, R159, c[0x0][0x2d0], -R0.reuse ;  /* 0x0000b4009f037a23 */ /* 0x102fe20000010800 */
[----:B--2---:R-:W-:Y:S02]  /*5820*/  F2FP.BF16.PACK_AB R9, R61, R62 ;  /* 0x0000003e3d09723e */ /* 0x004fe400000010ff */
[----:B------:R-:W1:Y:S01]  /*5830*/  LDSM.16.MT88.4 R156, [R228+0x3100] ;  /* 0x00310000e49c783b */ /* 0x000e620000004200 */
[----:B------:R2:W-:Y:S02]  /*5840*/  MUFU.EX2 R60, R3 ;  /* 0x00000003003c7308 */ /* 0x0005e40000000800 */
[----:B--2---:R-:W-:-:S06]  /*5850*/  FFMA.FTZ R3, R132, c[0x0][0x2d0], -R0 ;  /* 0x0000b40084037a23 */ /* 0x004fcc0000010800 */
[----:B------:R2:W3:Y:S02]  /*5860*/  MUFU.EX2 R31, R3 ;  /* 0x00000003001f7308 */ /* 0x0004e40000000800 */
[----:B--2---:R-:W-:Y:S01]  /*5870*/  FFMA.FTZ R3, R216, c[0x0][0x2d0], -R6 ;  /* 0x0000b400d8037a23 */ /* 0x004fe20000010806 */
[----:B---3--:R-:W-:-:S05]  /*5880*/  F2FP.BF16.PACK_AB R11, R31, R60 ;  /* 0x0000003c1f0b723e */ /* 0x008fca00000010ff */
[----:B------:R2:W-:Y:S02]  /*5890*/  MUFU.EX2 R29, R3 ;  /* 0x00000003001d7308 */ /* 0x0005e40000000800 */
[C---:B------:R-:W-:Y:S08]  /*58a0*/  HMMA.16816.F32.BF16 R56, R8.reuse, R26, R56 ;  /* 0x0000001a0838723c */ /* 0x040ff00000041838 */
[----:B------:R-:W-:Y:S01]  /*58b0*/  HMMA.16816.F32.BF16 R64, R8, R24, R64 ;  /* 0x000000180840723c */ /* 0x000fe20000041840 */
[----:B--2---:R-:W-:-:S04]  /*58c0*/  FFMA.FTZ R3, R177, c[0x0][0x2d0], -R6 ;  /* 0x0000b400b1037a23 */ /* 0x004fc80000010806 */
[----:B------:R2:W3:Y:S03]  /*58d0*/  MUFU.EX2 R30, R3 ;  /* 0x00000003001e7308 */ /* 0x0004e60000000800 */
[C---:B------:R-:W-:Y:S05]  /*58e0*/  HMMA.16816.F32.BF16 R48, R8.reuse, R22, R48 ;  /* 0x000000160830723c */ /* 0x040fea0000041830 */
[----:B------:R4:W-:Y:S03]  /*58f0*/  MUFU.EX2 R22, R4 ;  /* 0x0000000400167308 */ /* 0x0009e60000000800 */
[----:B------:R-:W-:Y:S01]  /*5900*/  HMMA.16816.F32.BF16 R44, R8, R12, R44 ;  /* 0x0000000c082c723c */ /* 0x000fe2000004182c */
[----:B--2---:R-:W-:-:S07]  /*5910*/  FFMA.FTZ R3, R217, c[0x0][0x2d0], -R6 ;  /* 0x0000b400d9037a23 */ /* 0x004fce0000010806 */
[C---:B------:R-:W-:Y:S01]  /*5920*/  HMMA.16816.F32.BF16 R52, R8.reuse, R20, R52 ;  /* 0x000000140834723c */ /* 0x040fe20000041834 */
[--C-:B------:R-:W-:Y:S01]  /*5930*/  FFMA.FTZ R12, R222, c[0x0][0x2d0], -R0.reuse ;  /* 0x0000b400de0c7a23 */ /* 0x100fe20000010800 */
[----:B---3--:R-:W-:Y:S01]  /*5940*/  F2FP.BF16.PACK_AB R132, R30, R29 ;  /* 0x0000001d1e84723e */ /* 0x008fe200000010ff */
[----:B------:R2:W-:Y:S01]  /*5950*/  MUFU.EX2 R28, R3 ;  /* 0x00000003001c7308 */ /* 0x0005e20000000800 */
[----:B------:R-:W-:Y:S02]  /*5960*/  FADD.FTZ R13, R184, R203 ;  /* 0x000000cbb80d7221 */ /* 0x000fe40000010000 */
[----:B------:R-:W-:Y:S02]  /*5970*/  IMAD.MOV.U32 R203, RZ, RZ, R149 ;  /* 0x000000ffffcb7224 */ /* 0x000fe400078e0095 */
[----:B----4-:R-:W-:Y:S01]  /*5980*/  FFMA.FTZ R4, R249, c[0x0][0x2d0], -R0 ;  /* 0x0000b400f9047a23 */ /* 0x010fe20000010800 */
[----:B------:R-:W-:Y:S01]  /*5990*/  HMMA.16816.F32.BF16 R36, R8, R14, R36 ;  /* 0x0000000e0824723c */ /* 0x000fe20000041824 */
[----:B------:R-:W-:-:S07]  /*59a0*/  FADD.FTZ R20, R176, R135 ;  /* 0x00000087b0147221 */ /* 0x000fce0000010000 */
[C---:B------:R-:W-:Y:S01]  /*59b0*/  HMMA.16816.F32.BF16 R32, R8.reuse, R16, R32 ;  /* 0x000000100820723c */ /* 0x040fe20000041820 */
[----:B--2---:R-:W-:Y:S02]  /*59c0*/  FFMA.FTZ R3, R218, c[0x0][0x2d0], -R6 ;  /* 0x0000b400da037a23 */ /* 0x004fe40000010806 */
[--C-:B------:R-:W-:Y:S02]  /*59d0*/  FFMA.FTZ R6, R248, c[0x0][0x2d0], -R0.reuse ;  /* 0x0000b400f8067a23 */ /* 0x100fe40000010800 */
[----:B------:R2:W3:Y:S01]  /*59e0*/  MUFU.EX2 R27, R3 ;  /* 0x00000003001b7308 */ /* 0x0004e20000000800 */
[----:B------:R-:W-:Y:S02]  /*59f0*/  FFMA.FTZ R0, R219, c[0x0][0x2d0], -R0 ;  /* 0x0000b400db007a23 */ /* 0x000fe40000010800 */
[----:B------:R-:W-:Y:S01]  /*5a00*/  HMMA.16816.F32.BF16 R40, R8, R18, R40 ;  /* 0x000000120828723c */ /* 0x000fe20000041828 */
[----:B------:R-:W4:Y:S04]  /*5a10*/  LDSM.16.MT88.4 R16, [R230+0x3100] ;  /* 0x00310000e610783b */ /* 0x000f280000004200 */
[----:B------:R5:W-:Y:S01]  /*5a20*/  MUFU.EX2 R10, R4 ;  /* 0x00000004000a7308 */ /* 0x000be20000000800 */
[----:B--2---:R-:W-:-:S07]  /*5a30*/  FFMA.FTZ R3, R178, c[0x0][0x2d0], -R5 ;  /* 0x0000b400b2037a23 */ /* 0x004fce0000010805 */
[----:B------:R-:W-:Y:S01]  /*5a40*/  MUFU.EX2 R11, R12 ;  /* 0x0000000c000b7308 */ /* 0x000fe20000000800 */
[----:B---3--:R-:W-:Y:S01]  /*5a50*/  F2FP.BF16.PACK_AB R134, R27, R28 ;  /* 0x0000001c1b86723e */ /* 0x008fe200000010ff */
[----:B-----5:R-:W-:-:S06]  /*5a60*/  FADD.FTZ R4, R163, R186 ;  /* 0x000000baa3047221 */ /* 0x020fcc0000010000 */
[----:B------:R2:W-:Y:S01]  /*5a70*/  MUFU.EX2 R26, R3 ;  /* 0x00000003001a7308 */ /* 0x0005e20000000800 */
[----:B------:R-:W-:-:S07]  /*5a80*/  FADD.FTZ R4, R151, R4 ;  /* 0x0000000497047221 */ /* 0x000fce0000010000 */
[----:B------:R3:W-:Y:S01]  /*5a90*/  MUFU.EX2 R12, R0 ;  /* 0x00000000000c7308 */ /* 0x0007e20000000800 */
[----:B--2---:R-:W-:-:S07]  /*5aa0*/  FFMA.FTZ R3, R179, c[0x0][0x2d0], -R5 ;  /* 0x0000b400b3037a23 */ /* 0x004fce0000010805 */
[----:B------:R2:W-:Y:S01]  /*5ab0*/  MUFU.EX2 R9, R6 ;  /* 0x0000000600097308 */ /* 0x0005e20000000800 */
[----:B---3--:R-:W-:-:S07]  /*5ac0*/  FADD.FTZ R0, R246, R20 ;  /* 0x00000014f6007221 */ /* 0x008fce0000010000 */
[----:B------:R3:W5:Y:S01]  /*5ad0*/  MUFU.EX2 R25, R3 ;  /* 0x0000000300197308 */ /* 0x0007620000000800 */
[----:B--2---:R-:W-:-:S04]  /*5ae0*/  FADD.FTZ R6, R247, R0 ;  /* 0x00000000f7067221 */ /* 0x004fc80000010000 */
[----:B------:R-:W-:Y:S02]  /*5af0*/  FADD.FTZ R6, R226, R6 ;  /* 0x00000006e2067221 */ /* 0x000fe40000010000 */
[--C-:B---3--:R-:W-:Y:S01]  /*5b00*/  FFMA.FTZ R3, R220, c[0x0][0x2d0], -R5.reuse ;  /* 0x0000b400dc037a23 */ /* 0x108fe20000010805 */
[----:B-----5:R-:W-:Y:S01]  /*5b10*/  F2FP.BF16.PACK_AB R133, R25, R26 ;  /* 0x0000001a1985723e */ /* 0x020fe200000010ff */
[----:B------:R-:W-:Y:S02]  /*5b20*/  FADD.FTZ R8, R225, R6 ;  /* 0x00000006e1087221 */ /* 0x000fe40000010000 */
[----:B------:R2:W-:Y:S02]  /*5b30*/  MUFU.EX2 R24, R3 ;  /* 0x0000000300187308 */ /* 0x0005e40000000800 */
[----:B--2---:R-:W-:Y:S02]  /*5b40*/  FFMA.FTZ R3, R250, c[0x0][0x2d0], -R5 ;  /* 0x0000b400fa037a23 */ /* 0x004fe40000010805 */
[----:B------:R-:W-:-:S04]  /*5b50*/  FFMA.FTZ R5, R202, c[0x0][0x2d0], -R7 ;  /* 0x0000b400ca057a23 */ /* 0x000fc80000010807 */
[----:B------:R2:W3:Y:S01]  /*5b60*/  MUFU.EX2 R23, R3 ;  /* 0x0000000300177308 */ /* 0x0004e20000000800 */
[----:B------:R-:W-:-:S07]  /*5b70*/  IMAD.MOV.U32 R202, RZ, RZ, R161 ;  /* 0x000000ffffca7224 */ /* 0x000fce00078e00a1 */
[----:B------:R5:W-:Y:S01]  /*5b80*/  MUFU.EX2 R15, R5 ;  /* 0x00000005000f7308 */ /* 0x000be20000000800 */
[--C-:B--2---:R-:W-:Y:S01]  /*5b90*/  FFMA.FTZ R3, R204, c[0x0][0x2d0], -R7.reuse ;  /* 0x0000b400cc037a23 */ /* 0x104fe20000010807 */
[----:B---3--:R-:W-:Y:S01]  /*5ba0*/  F2FP.BF16.PACK_AB R135, R23, R24 ;  /* 0x000000181787723e */ /* 0x008fe200000010ff */
[----:B------:R-:W-:Y:S01]  /*5bb0*/  FFMA.FTZ R7, R187, c[0x0][0x2d0], -R7 ;  /* 0x0000b400bb077a23 */ /* 0x000fe20000010807 */
[----:B------:R-:W-:-:S04]  /*5bc0*/  F2FP.BF16.PACK_AB R187, R12, R11 ;  /* 0x0000000b0cbb723e */ /* 0x000fc800000010ff */
[----:B------:R2:W3:Y:S01]  /*5bd0*/  MUFU.EX2 R21, R3 ;  /* 0x0000000300157308 */ /* 0x0004e20000000800 */
[----:B------:R-:W-:Y:S02]  /*5be0*/  IMAD.MOV.U32 R204, RZ, RZ, R160 ;  /* 0x000000ffffcc7224 */ /* 0x000fe400078e00a0 */
[----:B-----5:R-:W-:Y:S01]  /*5bf0*/  FADD.FTZ R5, R130, R185 ;  /* 0x000000b982057221 */ /* 0x020fe20000010000 */
[----:B------:R-:W-:Y:S01]  /*5c00*/  F2FP.BF16.PACK_AB R185, R9, R10 ;  /* 0x0000000a09b9723e */ /* 0x000fe200000010ff */
[C---:B-1----:R-:W-:Y:S03]  /*5c10*/  HMMA.16816.F32.BF16 R144, R132.reuse, R156, R144 ;  /* 0x0000009c8490723c */ /* 0x042fe60000041890 */
[----:B------:R1:W5:Y:S05]  /*5c20*/  MUFU.EX2 R14, R7 ;  /* 0x00000007000e7308 */ /* 0x00036a0000000800 */
[----:B------:R-:W-:Y:S01]  /*5c30*/  HMMA.16816.F32.BF16 R152, R132, R158, R152 ;  /* 0x0000009e8498723c */ /* 0x000fe20000041898 */
[----:B--2---:R-:W-:Y:S01]  /*5c40*/  FADD.FTZ R3, R162, R13 ;  /* 0x0000000da2037221 */ /* 0x004fe20000010000 */
[----:B---3--:R-:W-:-:S06]  /*5c50*/  F2FP.BF16.PACK_AB R184, R21, R22 ;  /* 0x0000001615b8723e */ /* 0x008fcc00000010ff */
[C---:B------:R-:W-:Y:S01]  /*5c60*/  HMMA.16816.F32.BF16 R164, R132.reuse, R172, R164 ;  /* 0x000000ac84a4723c */ /* 0x040fe200000418a4 */
[----:B-1----:R-:W-:Y:S01]  /*5c70*/  FADD.FTZ R7, R150, R5 ;  /* 0x0000000596077221 */ /* 0x002fe20000010000 */
[----:B-----5:R-:W-:Y:S01]  /*5c80*/  F2FP.BF16.PACK_AB R186, R14, R15 ;  /* 0x0000000f0eba723e */ /* 0x020fe200000010ff */
        /* <DEDUP_REMOVED lines=33> */
[----:B----4-:R-:W-:Y:S01]  /*5ea0*/  HMMA.16816.F32.BF16 R128, R132, R16, R72 ;  /* 0x000000108480723c */ /* 0x010fe20000041848 */
        /* <DEDUP_REMOVED lines=75> */
[----:B------:R1:W-:Y:S01]  /*6360*/  STL [R1], R6 ;  /* 0x0000000601007387 */ /* 0x0003e20000100800 */
[----:B------:R-:W-:-:S03]  /*6370*/  FADD.FTZ R0, R23, R5 ;  /* 0x0000000517007221 */ /* 0x000fc60000010000 */
[----:B------:R1:W-:Y:S04]  /*6380*/  STL [R1+0x8], R4 ;  /* 0x0000080401007387 */ /* 0x0003e80000100800 */
[----:B------:R1:W-:Y:S04]  /*6390*/  STL [R1+0xc], R0 ;  /* 0x00000c0001007387 */ /* 0x0003e80000100800 */
[----:B------:R1:W-:Y:S01]  /*63a0*/  STL [R1+0x4], R3 ;  /* 0x0000040301007387 */ /* 0x0003e20000100800 */
[----:B------:R-:W-:Y:S05]  /*63b0*/  @!P0 BRA `(.L_x_767) ;  /* 0x00003ef000008947 */ /* 0x000fea0003800000 */
[----:B------:R-:W2:Y:S01]  /*63c0*/  LDL.LU R140, [R1+0x38] ;  /* 0x00003800018c7983 */ /* 0x000ea20000300800 */
[----:B-1----:R-:W-:Y:S01]  /*63d0*/  IMAD.MOV.U32 R3, RZ, RZ, R137 ;  /* 0x000000ffff037224 */ /* 0x002fe200078e0089 */
[----:B------:R-:W-:Y:S01]  /*63e0*/  MOV R142, R2 ;  /* 0x00000002008e7202 */ /* 0x000fe20000000f00 */
[----:B------:R-:W-:Y:S01]  /*63f0*/  IMAD.MOV.U32 R0, RZ, RZ, R138 ;  /* 0x000000ffff007224 */ /* 0x000fe200078e008a */
[----:B------:R-:W3:Y:S01]  /*6400*/  LDL.LU.64 R202, [R1+0x30] ;  /* 0x0000300001ca7983 */ /* 0x000ee20000300a00 */
[----:B------:R-:W-:Y:S01]  /*6410*/  IMAD.MOV.U32 R139, RZ, RZ, R136 ;  /* 0x000000ffff8b7224 */ /* 0x000fe200078e0088 */
[----:B--2---:R-:W-:-:S02]  /*6420*/  IADD3 R246, R140, -0x2, RZ ;  /* 0xfffffffe8cf67810 */ /* 0x004fc40007ffe0ff */
[----:B------:R-:W2:Y:S01]  /*6430*/  LDL.LU.64 R140, [R1+0x40] ;  /* 0x00004000018c7983 */ /* 0x000ea20000300a00 */
[----:B---3--:R-:W-:Y:S02]  /*6440*/  MOV R5, R203 ;  /* 0x000000cb00057202 */ /* 0x008fe40000000f00 */
[----:B--2---:R-:W-:-:S05]  /*6450*/  MOV R4, R140 ;  /* 0x0000008c00047202 */ /* 0x004fca0000000f00 */
[----:B------:R1:W-:Y:S02]  /*6460*/  STL.64 [R1+0x18], R4 ;  /* 0x0000180401007387 */ /* 0x0003e40000100a00 */
.L_x_768:
        /* <DEDUP_REMOVED lines=10> */
[----:B------:R-:W-:Y:S08]  /*6510*/  LDSM.16.M88.4 R112, [R234+0x7100] ;  /* 0x00710000ea70783b */ /* 0x000ff00000000200 */
[----:B------:R-:W3:Y:S08]  /*6520*/  LDSM.16.M88.4 R16, [R143+0x3900] ;  /* 0x003900008f10783b */ /* 0x000ef00000000200 */
[----:B------:R-:W4:Y:S08]  /*6530*/  LDSM.16.M88.4 R108, [R234+0x9100] ;  /* 0x00910000ea6c783b */ /* 0x000f300000000200 */
[----:B------:R-:W5:Y:S08]  /*6540*/  LDSM.16.M88.4 R32, [R143+0x4100] ;  /* 0x004100008f20783b */ /* 0x000f700000000200 */
        /* <DEDUP_REMOVED lines=10> */
[-C--:B-----5:R-:W-:Y:S06]  /*65f0*/  HMMA.16816.F32.BF16 R20, R112, R32.reuse, RZ ;  /* 0x000000207014723c */ /* 0x0a0fec00000418ff */
[----:B------:R-:W5:Y:S02]  /*6600*/  LDSM.16.M88.4 R196, [R238] ;  /* 0x00000000eec4783b */ /* 0x000f640000000200 */
        /* <DEDUP_REMOVED lines=15> */
[----:B------:R-:W5:Y:S06]  /*6700*/  LDL.64 R250, [R1+0x20] ;  /* 0x0000200001fa7983 */ /* 0x000f6c0000100a00 */
[----:B------:R-:W5:Y:S01]  /*6710*/  LDL.64 R248, [R1+0x28] ;  /* 0x0000280001f87983 */ /* 0x000f620000100a00 */
[C---:B------:R-:W-:Y:S08]  /*6720*/  HMMA.16816.F32.BF16 R56, R108.reuse, R64, RZ ;  /* 0x000000406c38723c */ /* 0x040ff000000418ff */
[-C--:B------:R-:W-:Y:S08]  /*6730*/  HMMA.16816.F32.BF16 R60, R108, R66.reuse, RZ ;  /* 0x000000426c3c723c */ /* 0x080ff000000418ff */
[C---:B------:R-:W-:Y:S08]  /*6740*/  HMMA.16816.F32.BF16 R64, R112.reuse, R66, RZ ;  /* 0x000000427040723c */ /* 0x040ff000000418ff */
[-C--:B-1----:R-:W-:Y:S01]  /*6750*/  HMMA.16816.F32.BF16 R68, R112, R80.reuse, RZ ;  /* 0x000000507044723c */ /* 0x082fe200000418ff */
[----:B--2---:R-:W-:Y:S07]  /*6760*/  IMAD.WIDE.U32 R84, R84, 0x70, R72 ;  /* 0x0000007054547825 */ /* 0x004fee00078e0048 */
[C---:B------:R-:W-:Y:S04]  /*6770*/  HMMA.16816.F32.BF16 R72, R108.reuse, R80, RZ ;  /* 0x000000506c48723c */ /* 0x040fe800000418ff */
[----:B------:R-:W-:Y:S02]  /*6780*/  LEA R88, P0, R84, c[0x0][0x1f8], 0x1 ;  /* 0x00007e0054587a11 */ /* 0x000fe400078008ff */
[----:B------:R-:W-:Y:S02]  /*6790*/  IADD3 R2, R85, R2, RZ ;  /* 0x0000000255027210 */ /* 0x000fe40007ffe0ff */
[----:B------:R-:W-:Y:S01]  /*67a0*/  IADD3 R92, P1, R88, UR7, RZ ;  /* 0x00000007585c7c10 */ /* 0x000fe2000ff3e0ff */
[-C--:B------:R-:W-:Y:S03]  /*67b0*/  HMMA.16816.F32.BF16 R76, R108, R82.reuse, RZ ;  /* 0x000000526c4c723c */ /* 0x080fe600000418ff */
[----:B------:R-:W-:Y:S02]  /*67c0*/  LEA.HI.X R89, R84, c[0x0][0x1fc], R2, 0x1, P0 ;  /* 0x00007f0054597a11 */ /* 0x000fe400000f0c02 */
[----:B------:R-:W-:Y:S03]  /*67d0*/  IADD3 R94, P0, R92, UR7, RZ ;  /* 0x000000075c5e7c10 */ /* 0x000fe6000ff1e0ff */
[----:B------:R-:W-:Y:S01]  /*67e0*/  @!PT LDS RZ, [RZ] ;  /* 0x00000000fffff984 */ /* 0x000fe20000000800 */
[----:B------:R-:W-:Y:S01]  /*67f0*/  @!PT LDS RZ, [RZ] ;  /* 0x00000000fffff984 */ /* 0x000fe20000000800 */
[----:B------:R-:W-:Y:S01]  /*6800*/  @!PT LDS RZ, [RZ] ;  /* 0x00000000fffff984 */ /* 0x000fe20000000800 */
[----:B------:R1:W-:Y:S01]  /*6810*/  LDGSTS.E.BYPASS.LTC128B.128 [R245+0x100], [R88.64], !P2 ;  /* 0x0010000058f57fae */ /* 0x0003e2000d101d48 */
[----:B------:R-:W-:Y:S01]  /*6820*/  IADD3.X R93, R89, UR5, RZ, P1, !PT ;  /* 0x00000005595d7c10 */ /* 0x000fe20008ffe4ff */
[C---:B------:R-:W-:Y:S03]  /*6830*/  HMMA.16816.F32.BF16 R80, R112.reuse, R82, RZ ;  /* 0x000000527050723c */ /* 0x040fe600000418ff */
[----:B------:R-:W-:Y:S03]  /*6840*/  IADD3.X R95, R93, UR5, RZ, P0, !PT ;  /* 0x000000055d5f7c10 */ /* 0x000fe600087fe4ff */
[----:B------:R2:W-:Y:S01]  /*6850*/  LDGSTS.E.BYPASS.LTC128B.128 [R245+0x900], [R92.64], !P2 ;  /* 0x009000005cf57fae */ /* 0x0005e2000d101d48 */
[----:B------:R-:W-:Y:S01]  /*6860*/  IADD3 R102, P1, R94, UR7, RZ ;  /* 0x000000075e667c10 */ /* 0x000fe2000ff3e0ff */
[-C--:B---3--:R-:W-:Y:S04]  /*6870*/  HMMA.16816.F32.BF16 R84, R112, R96.reuse, RZ ;  /* 0x000000607054723c */ /* 0x088fe800000418ff */
[----:B------:R-:W-:Y:S02]  /*6880*/  IADD3.X R103, R95, UR5, RZ, P1, !PT ;  /* 0x000000055f677c10 */ /* 0x000fe40008ffe4ff */
[----:B------:R2:W-:Y:S08]  /*6890*/  LDGSTS.E.BYPASS.LTC128B.128 [R245+0x1100], [R94.64], !P2 ;  /* 0x011000005ef57fae */ /* 0x0005f0000d101d48 */
[----:B------:R3:W-:Y:S01]  /*68a0*/  LDGSTS.E.BYPASS.LTC128B.128 [R245+0x1900], [R102.64], !P2 ;  /* 0x0190000066f57fae */ /* 0x0007e2000d101d48 */
[C---:B-1----:R-:W-:Y:S07]  /*68b0*/  HMMA.16816.F32.BF16 R88, R108.reuse, R96, RZ ;  /* 0x000000606c58723c */ /* 0x042fee00000418ff */
[----:B------:R-:W-:Y:S05]  /*68c0*/  IADD3 R96, P0, R102, UR7, RZ ;  /* 0x0000000766607c10 */ /* 0x000fea000ff1e0ff */
[----:B------:R-:W-:Y:S02]  /*68d0*/  IADD3.X R97, R103, UR5, RZ, P0, !PT ;  /* 0x0000000567617c10 */ /* 0x000fe400087fe4ff */
[----:B------:R-:W-:Y:S01]  /*68e0*/  IADD3 R100, P1, R96, UR7, RZ ;  /* 0x0000000760647c10 */ /* 0x000fe2000ff3e0ff */
[-C--:B--2---:R-:W-:Y:S02]  /*68f0*/  HMMA.16816.F32.BF16 R92, R108, R98.reuse, RZ ;  /* 0x000000626c5c723c */ /* 0x084fe400000418ff */
[----:B------:R1:W-:Y:S01]  /*6900*/  LDGSTS.E.BYPASS.LTC128B.128 [R245+0x2100], [R96.64], !P2 ;  /* 0x0210000060f57fae */ /* 0x0003e2000d101d48 */
[----:B------:R-:W-:Y:S02]  /*6910*/  IADD3.X R101, R97, UR5, RZ, P1, !PT ;  /* 0x0000000561657c10 */ /* 0x000fe40008ffe4ff */
[----:B---3--:R-:W-:Y:S05]  /*6920*/  IADD3 R102, P0, R100, UR7, RZ ;  /* 0x0000000764667c10 */ /* 0x008fea000ff1e0ff */
[----:B------:R4:W-:Y:S02]  /*6930*/  LDGSTS.E.BYPASS.LTC128B.128 [R245+0x2900], [R100.64], !P2 ;  /* 0x0290000064f57fae */ /* 0x0009e4000d101d48 */
[----:B------:R-:W-:Y:S02]  /*6940*/  IADD3.X R103, R101, UR5, RZ, P0, !PT ;  /* 0x0000000565677c10 */ /* 0x000fe400087fe4ff */
[C---:B------:R-:W-:Y:S02]  /*6950*/  ISETP.GT.AND P0, PT, R246.reuse, RZ, PT ;  /* 0x000000fff600720c */ /* 0x040fe40003f04270 */
[----:B------:R-:W-:Y:S02]  /*6960*/  IADD3 R246, R246, -0x1, RZ ;  /* 0xfffffffff6f67810 */ /* 0x000fe40007ffe0ff */
[----:B------:R4:W-:Y:S08]  /*6970*/  LDGSTS.E.BYPASS.LTC128B.128 [R245+0x3100], [R102.64], !P2 ;  /* 0x0310000066f57fae */ /* 0x0009f0000d101d48 */
[----:B------:R-:W0:Y:S01]  /*6980*/  LDGDEPBAR ;  /* 0x00000000000079af */ /* 0x000e220000000000 */
[C---:B-1----:R-:W-:Y:S08]  /*6990*/  HMMA.16816.F32.BF16 R96, R112.reuse, R98, RZ ;  /* 0x000000627060723c */ /* 0x042ff000000418ff */
[-C--:B----4-:R-:W-:Y:S08]  /*69a0*/  HMMA.16816.F32.BF16 R100, R112, R188.reuse, RZ ;  /* 0x000000bc7064723c */ /* 0x090ff000000418ff */
[C---:B------:R-:W-:Y:S08]  /*69b0*/  HMMA.16816.F32.BF16 R104, R108.reuse, R188, RZ ;  /* 0x000000bc6c68723c */ /* 0x040ff000000418ff */
[-C--:B------:R-:W-:Y:S08]  /*69c0*/  HMMA.16816.F32.BF16 R108, R108, R190.reuse, RZ ;  /* 0x000000be6c6c723c */ /* 0x080ff000000418ff */
[----:B------:R-:W-:Y:S01]  /*69d0*/  HMMA.16816.F32.BF16 R112, R112, R190, RZ ;  /* 0x000000be7070723c */ /* 0x000fe200000418ff */
[----:B------:R-:W-:Y:S07]  /*69e0*/  LDSM.16.M88.4 R188, [R235+0x7100] ;  /* 0x00710000ebbc783b */ /* 0x000fee0000000200 */
[-C--:B-----5:R-:W-:Y:S08]  /*69f0*/  HMMA.16816.F32.BF16 R4, R192, R196.reuse, R4 ;  /* 0x000000c4c004723c */ /* 0x0a0ff00000041804 */
        /* <DEDUP_REMOVED lines=32> */
[----:B------:R-:W5:Y:S07]  /*6c00*/  LDSM.16.M88.4 R200, [R233+0x5100] ;  /* 0x00510000e9c8783b */ /* 0x000f6e0000000200 */
        /* <DEDUP_REMOVED lines=17> */
[-C--:B-----5:R-:W-:Y:S08]  /*6d20*/  HMMA.16816.F32.BF16 R52, R188, R200.reuse, R52 ;  /* 0x000000c8bc34723c */ /* 0x0a0ff00000041834 */
        /* <DEDUP_REMOVED lines=165> */
[----:B------:R-:W-:Y:S01]  /*7780*/  FADD.FTZ R0, -R138, R0 ;  /* 0x000000008a007221 */ /* 0x000fe20000010100 */
        /* <DEDUP_REMOVED lines=23> */
[----:B------:R-:W-:Y:S02]  /*7900*/  FFMA.FTZ R4, R4, c[0x0][0x2d0], -R192 ;  /* 0x0000b40004047a23 */ /* 0x000fe400000108c0 */
[--C-:B------:R-:W-:Y:S02]  /*7910*/  FFMA.FTZ R22, R22, c[0x0][0x2d0], -R194.reuse ;  /* 0x0000b40016167a23 */ /* 0x100fe400000108c2 */
[--C-:B------:R-:W-:Y:S01]  /*7920*/  FFMA.FTZ R23, R23, c[0x0][0x2d0], -R194.reuse ;  /* 0x0000b40017177a23 */ /* 0x100fe200000108c2 */
[----:B-1----:R-:W-:Y:S01]  /*7930*/  FMNMX.FTZ R136, R136, R189, !PT ;  /* 0x000000bd88887209 */ /* 0x002fe20007810000 */
[--C-:B------:R-:W-:Y:S02]  /*7940*/  FFMA.FTZ R54, R54, c[0x0][0x2d0], -R194.reuse ;  /* 0x0000b40036367a23 */ /* 0x100fe400000108c2 */
[--C-:B------:R-:W-:Y:S01]  /*7950*/  FFMA.FTZ R55, R55, c[0x0][0x2d0], -R194.reuse ;  /* 0x0000b40037377a23 */ /* 0x100fe200000108c2 */
[----:B------:R1:W-:Y:S01]  /*7960*/  MUFU.EX2 R221, R4 ;  /* 0x0000000400dd7308 */ /* 0x0003e20000000800 */
[--C-:B------:R-:W-:Y:S02]  /*7970*/  FFMA.FTZ R6, R6, c[0x0][0x2d0], -R194.reuse ;  /* 0x0000b40006067a23 */ /* 0x100fe400000108c2 */
[--C-:B------:R-:W-:Y:S02]  /*7980*/  FFMA.FTZ R66, R66, c[0x0][0x2d0], -R194.reuse ;  /* 0x0000b40042427a23 */ /* 0x100fe400000108c2 */
[----:B--2---:R-:W-:Y:S02]  /*7990*/  FADD.FTZ R2, -R137, R3 ;  /* 0x0000000389027221 */ /* 0x004fe40000010100 */
[----:B------:R-:W2:Y:S01]  /*79a0*/  SHFL.BFLY PT, R3, R0, 0x2, 0x1f ;  /* 0x0c401f0000037f89 */ /* 0x000ea200000e0000 */
[--C-:B------:R-:W-:Y:S02]  /*79b0*/  FFMA.FTZ R67, R67, c[0x0][0x2d0], -R194.reuse ;  /* 0x0000b40043437a23 */ /* 0x100fe400000108c2 */
[----:B------:R-:W-:Y:S01]  /*79c0*/  MUFU.EX2 R219, R6 ;  /* 0x0000000600db7308 */ /* 0x000fe20000000800 */
[----:B------:R-:W-:Y:S02]  /*79d0*/  FMUL.FTZ R2, R2, c[0x0][0x2d0] ;  /* 0x0000b40002027a20 */ /* 0x000fe40000410000 */
[--C-:B------:R-:W-:Y:S02]  /*79e0*/  FFMA.FTZ R70, R70, c[0x0][0x2d0], -R194.reuse ;  /* 0x0000b40046467a23 */ /* 0x100fe400000108c2 */
[--C-:B------:R-:W-:Y:S02]  /*79f0*/  FFMA.FTZ R71, R71, c[0x0][0x2d0], -R194.reuse ;  /* 0x0000b40047477a23 */ /* 0x100fe400000108c2 */
[----:B------:R-:W-:Y:S02]  /*7a00*/  FFMA.FTZ R7, R7, c[0x0][0x2d0], -R194 ;  /* 0x0000b40007077a23 */ /* 0x000fe400000108c2 */
[----:B------:R-:W-:Y:S01]  /*7a10*/  FMUL.FTZ R193, R136, c[0x0][0x2d0] ;  /* 0x0000b40088c17a20 */ /* 0x000fe20000410000 */
[----:B------:R4:W5:Y:S01]  /*7a20*/  MUFU.EX2 R140, R2 ;  /* 0x00000002008c7308 */ /* 0x0009620000000800 */
[----:B------:R-:W-:Y:S02]  /*7a30*/  FFMA.FTZ R5, R5, c[0x0][0x2d0], -R192 ;  /* 0x0000b40005057a23 */ /* 0x000fe400000108c0 */
[--C-:B------:R-:W-:Y:S01]  /*7a40*/  FFMA.FTZ R60, R60, c[0x0][0x2d0], -R193.reuse ;  /* 0x0000b4003c3c7a23 */ /* 0x100fe200000108c1 */
[----:B-1----:R-:W-:Y:S01]  /*7a50*/  @P0 SHF.R.S32.HI R4, RZ, 0x1f, R246 ;  /* 0x0000001fff040819 */ /* 0x002fe200000114f6 */
[--C-:B------:R-:W-:Y:S02]  /*7a60*/  FFMA.FTZ R61, R61, c[0x0][0x2d0], -R193.reuse ;  /* 0x0000b4003d3d7a23 */ /* 0x100fe400000108c1 */
[--C-:B------:R-:W-:Y:S02]  /*7a70*/  FFMA.FTZ R16, R16, c[0x0][0x2d0], -R192.reuse ;  /* 0x0000b40010107a23 */ /* 0x100fe400000108c0 */
[----:B------:R-:W-:Y:S01]  /*7a80*/  FFMA.FTZ R17, R17, c[0x0][0x2d0], -R192 ;  /* 0x0000b40011117a23 */ /* 0x000fe200000108c0 */
[----:B------:R-:W-:Y:S01]  /*7a90*/  MUFU.EX2 R220, R7 ;  /* 0x0000000700dc7308 */ /* 0x000fe20000000800 */
[----:B--2---:R-:W-:Y:S01]  /*7aa0*/  FMNMX.FTZ R0, R0, R3, !PT ;  /* 0x0000000300007209 */ /* 0x004fe20007810000 */
[--C-:B------:R-:W-:Y:S02]  /*7ab0*/  FFMA.FTZ R18, R18, c[0x0][0x2d0], -R194.reuse ;  /* 0x0000b40012127a23 */ /* 0x100fe400000108c2 */
[----:B------:R-:W-:Y:S02]  /*7ac0*/  FFMA.FTZ R19, R19, c[0x0][0x2d0], -R194 ;  /* 0x0000b40013137a23 */ /* 0x000fe400000108c2 */
[C---:B---3--:R-:W-:Y:S02]  /*7ad0*/  FMUL.FTZ R120, R141.reuse, R120 ;  /* 0x000000788d787220 */ /* 0x048fe40000410000 */
[----:B------:R-:W-:Y:S02]  /*7ae0*/  FMUL.FTZ R121, R141, R121 ;  /* 0x000000798d797220 */ /* 0x000fe40000410000 */
[----:B------:R-:W-:Y:S01]  /*7af0*/  MUFU.EX2 R224, R5 ;  /* 0x0000000500e07308 */ /* 0x000fe20000000800 */
[--C-:B------:R-:W-:Y:S02]  /*7b00*/  FFMA.FTZ R8, R8, c[0x0][0x2d0], -R193.reuse ;  /* 0x0000b40008087a23 */ /* 0x100fe400000108c1 */
[----:B------:R-:W-:Y:S02]  /*7b10*/  FFMA.FTZ R9, R9, c[0x0][0x2d0], -R193 ;  /* 0x0000b40009097a23 */ /* 0x000fe400000108c1 */
[----:B----4-:R-:W-:Y:S02]  /*7b20*/  FADD.FTZ R2, -R136, R139 ;  /* 0x0000008b88027221 */ /* 0x010fe40000010100 */
[----:B-----5:R-:W-:Y:S02]  /*7b30*/  FMUL.FTZ R122, R140, R122 ;  /* 0x0000007a8c7a7220 */ /* 0x020fe40000410000 */
[----:B------:R-:W-:Y:S01]  /*7b40*/  FMUL.FTZ R2, R2, c[0x0][0x2d0] ;  /* 0x0000b40002027a20 */ /* 0x000fe20000410000 */
[----:B------:R1:W-:Y:S01]  /*7b50*/  MUFU.EX2 R217, R8 ;  /* 0x0000000800d97308 */ /* 0x0003e20000000800 */
[C---:B------:R-:W-:Y:S02]  /*7b60*/  FMUL.FTZ R123, R140.reuse, R123 ;  /* 0x0000007b8c7b7220 */ /* 0x040fe40000410000 */
[C---:B------:R-:W-:Y:S02]  /*7b70*/  FMUL.FTZ R124, R141.reuse, R124 ;  /* 0x0000007c8d7c7220 */ /* 0x040fe40000410000 */
[----:B------:R-:W-:Y:S02]  /*7b80*/  FMUL.FTZ R125, R141, R125 ;  /* 0x0000007d8d7d7220 */ /* 0x000fe40000410000 */
[C---:B------:R-:W-:Y:S02]  /*7b90*/  FMUL.FTZ R126, R140.reuse, R126 ;  /* 0x0000007e8c7e7220 */ /* 0x040fe40000410000 */
[----:B------:R-:W-:Y:S01]  /*7ba0*/  FMUL.FTZ R127, R140, R127 ;  /* 0x0000007f8c7f7220 */ /* 0x000fe20000410000 */
[----:B------:R2:W3:Y:S01]  /*7bb0*/  MUFU.EX2 R139, R2 ;  /* 0x00000002008b7308 */ /* 0x0004e20000000800 */
[--C-:B------:R-:W-:Y:S02]  /*7bc0*/  FFMA.FTZ R56, R56, c[0x0][0x2d0], -R193.reuse ;  /* 0x0000b40038387a23 */ /* 0x100fe400000108c1 */
[--C-:B------:R-:W-:Y:S02]  /*7bd0*/  FFMA.FTZ R57, R57, c[0x0][0x2d0], -R193.reuse ;  /* 0x0000b40039397a23 */ /* 0x100fe400000108c1 */
[----:B------:R-:W-:Y:S02]  /*7be0*/  FFMA.FTZ R81, R81, c[0x0][0x2d0], -R192 ;  /* 0x0000b40051517a23 */ /* 0x000fe400000108c0 */
[--C-:B------:R-:W-:Y:S02]  /*7bf0*/  FFMA.FTZ R13, R13, c[0x0][0x2d0], -R193.reuse ;  /* 0x0000b4000d0d7a23 */ /* 0x100fe400000108c1 */
[--C-:B------:R-:W-:Y:S01]  /*7c00*/  FFMA.FTZ R25, R25, c[0x0][0x2d0], -R193.reuse ;  /* 0x0000b40019197a23 */ /* 0x100fe200000108c1 */
[----:B------:R4:W-:Y:S01]  /*7c10*/  MUFU.EX2 R218, R9 ;  /* 0x0000000900da7308 */ /* 0x0009e20000000800 */
[--C-:B------:R-:W-:Y:S02]  /*7c20*/  FFMA.FTZ R12, R12, c[0x0][0x2d0], -R193.reuse ;  /* 0x0000b4000c0c7a23 */ /* 0x100fe400000108c1 */
[--C-:B------:R-:W-:Y:S01]  /*7c30*/  FFMA.FTZ R24, R24, c[0x0][0x2d0], -R193.reuse ;  /* 0x0000b40018187a23 */ /* 0x100fe200000108c1 */
[----:B-1----:R-:W-:Y:S01]  /*7c40*/  @P0 MOV R8, R248 ;  /* 0x000000f800080202 */ /* 0x002fe20000000f00 */
[--C-:B------:R-:W-:Y:S01]  /*7c50*/  FFMA.FTZ R28, R28, c[0x0][0x2d0], -R193.reuse ;  /* 0x0000b4001c1c7a23 */ /* 0x100fe200000108c1 */
[----:B------:R-:W-:Y:S01]  /*7c60*/  MOV R248, c[0x0][0x1e4] ;  /* 0x0000790000f87a02 */ /* 0x000fe20000000f00 */
[----:B------:R-:W-:Y:S02]  /*7c70*/  FFMA.FTZ R29, R29, c[0x0][0x2d0], -R193 ;  /* 0x0000b4001d1d7a23 */ /* 0x000fe400000108c1 */
[----:B------:R-:W-:Y:S01]  /*7c80*/  FFMA.FTZ R35, R35, c[0x0][0x2d0], -R194 ;  /* 0x0000b40023237a23 */ /* 0x000fe200000108c2 */
[----:B------:R1:W-:Y:S01]  /*7c90*/  MUFU.EX2 R209, R13 ;  /* 0x0000000d00d17308 */ /* 0x0003e20000000800 */
[----:B------:R-:W-:Y:S02]  /*7ca0*/  @P0 IMAD R6, R4, c[0x0][0x1e0], RZ ;  /* 0x0000780004060a24 */ /* 0x000fe400078e02ff */
[----:B------:R-:W-:Y:S01]  /*7cb0*/  FFMA.FTZ R36, R36, c[0x0][0x2d0], -R192 ;  /* 0x0000b40024247a23 */ /* 0x000fe200000108c0 */
[----:B--2---:R-:W2:Y:S01]  /*7cc0*/  SHFL.BFLY PT, R2, R0, 0x1, 0x1f ;  /* 0x0c201f0000027f89 */ /* 0x004ea200000e0000 */
[C---:B---3--:R-:W-:Y:S02]  /*7cd0*/  FMUL.FTZ R116, R139.reuse, R116 ;  /* 0x000000748b747220 */ /* 0x048fe40000410000 */
[C---:B------:R-:W-:Y:S02]  /*7ce0*/  FMUL.FTZ R117, R139.reuse, R117 ;  /* 0x000000758b757220 */ /* 0x040fe40000410000 */
[C---:B------:R-:W-:Y:S01]  /*7cf0*/  FMUL.FTZ R128, R139.reuse, R128 ;  /* 0x000000808b807220 */ /* 0x040fe20000410000 */
[----:B------:R3:W-:Y:S01]  /*7d00*/  MUFU.EX2 R210, R12 ;  /* 0x0000000c00d27308 */ /* 0x0007e20000000800 */
[C---:B------:R-:W-:Y:S01]  /*7d10*/  @P0 IMAD.WIDE.U32 R4, R246.reuse, c[0x0][0x1e0], RZ ;  /* 0x00007800f6040a25 */ /* 0x040fe200078e00ff */
[----:B----4-:R-:W-:Y:S03]  /*7d20*/  @P0 MOV R9, R251 ;  /* 0x000000fb00090202 */ /* 0x010fe60000000f00 */
[----:B------:R-:W-:Y:S02]  /*7d30*/  @P0 IMAD R6, R246, c[0x0][0x1e4], R6 ;  /* 0x00007900f6060a24 */ /* 0x000fe400078e0206 */
[----:B------:R-:W-:Y:S02]  /*7d40*/  FMUL.FTZ R129, R139, R129 ;  /* 0x000000818b817220 */ /* 0x000fe40000410000 */
[----:B------:R-:W-:Y:S01]  /*7d50*/  @P0 IMAD.WIDE.U32 R8, R4, 0x70, R8 ;  /* 0x0000007004080825 */ /* 0x000fe200078e0008 */
[----:B------:R-:W-:Y:S01]  /*7d60*/  MUFU.EX2 R205, R22 ;  /* 0x0000001600cd7308 */ /* 0x000fe20000000800 */
[----:B------:R-:W-:Y:S02]  /*7d70*/  @P0 IADD3 R6, R5, R6, RZ ;  /* 0x0000000605060210 */ /* 0x000fe40007ffe0ff */
[----:B------:R-:W-:Y:S01]  /*7d80*/  FMUL.FTZ R132, R139, R132 ;  /* 0x000000848b847220 */ /* 0x000fe20000410000 */
[----:B-1----:R-:W-:Y:S01]  /*7d90*/  @P0 SHF.L.U32 R13, R247, 0x5, RZ ;  /* 0x00000005f70d0819 */ /* 0x002fe200000006ff */
[----:B------:R-:W-:Y:S02]  /*7da0*/  FMUL.FTZ R133, R139, R133 ;  /* 0x000000858b857220 */ /* 0x000fe40000410000 */
[----:B------:R-:W-:Y:S01]  /*7db0*/  @P0 IMAD R4, R6, 0x70, RZ ;  /* 0x0000007006040824 */ /* 0x000fe200078e02ff */
[----:B--2---:R-:W-:Y:S01]  /*7dc0*/  FMNMX.FTZ R2, R0, R2, !PT ;  /* 0x0000000200027209 */ /* 0x004fe20007810000 */
[----:B------:R-:W-:Y:S01]  /*7dd0*/  FFMA.FTZ R37, R37, c[0x0][0x2d0], -R192 ;  /* 0x0000b40025257a23 */ /* 0x000fe200000108c0 */
[----:B------:R-:W-:Y:S01]  /*7de0*/  MUFU.EX2 R207, R23 ;  /* 0x0000001700cf7308 */ /* 0x000fe20000000800 */
[----:B------:R-:W-:Y:S01]  /*7df0*/  @P0 LEA R6, P3, R8, c[0x0][0x1c8], 0x1 ;  /* 0x0000720008060a11 */ /* 0x000fe200078608ff */
[--C-:B------:R-:W-:Y:S01]  /*7e00*/  FFMA.FTZ R38, R38, c[0x0][0x2d0], -R194.reuse ;  /* 0x0000b40026267a23 */ /* 0x100fe200000108c2 */
[----:B------:R-:W-:Y:S01]  /*7e10*/  @P0 IADD3 R5, R9, R4, RZ ;  /* 0x0000000409050210 */ /* 0x000fe20007ffe0ff */
[----:B------:R-:W-:Y:S01]  /*7e20*/  FMUL.FTZ R3, R2, c[0x0][0x2d0] ;  /* 0x0000b40002037a20 */ /* 0x000fe20000410000 */
[-C--:B------:R-:W-:Y:S01]  /*7e30*/  @P0 IADD3 R4, P1, R6, R13.reuse, RZ ;  /* 0x0000000d06040210 */ /* 0x080fe20007f3e0ff */
[----:B------:R-:W-:Y:S01]  /*7e40*/  FFMA.FTZ R39, R39, c[0x0][0x2d0], -R194 ;  /* 0x0000b40027277a23 */ /* 0x000fe200000108c2 */
[----:B------:R-:W-:Y:S01]  /*7e50*/  @P0 LEA.HI.X R7, R8, c[0x0][0x1cc], R5, 0x1, P3 ;  /* 0x0000730008070a11 */ /* 0x000fe200018f0c05 */
[--C-:B------:R-:W-:Y:S01]  /*7e60*/  FFMA.FTZ R10, R10, c[0x0][0x2d0], -R3.reuse ;  /* 0x0000b4000a0a7a23 */ /* 0x100fe20000010803 */
[----:B---3--:R-:W-:Y:S01]  /*7e70*/  @P0 SHF.L.U64.HI R12, R247, 0x5, R248 ;  /* 0x00000005f70c0819 */ /* 0x008fe200000102f8 */
[----:B------:R1:W-:Y:S01]  /*7e80*/  MUFU.EX2 R227, R16 ;  /* 0x0000001000e37308 */ /* 0x0003e20000000800 */
[--C-:B------:R-:W-:Y:S01]  /*7e90*/  FFMA.FTZ R62, R62, c[0x0][0x2d0], -R3.reuse ;  /* 0x0000b4003e3e7a23 */ /* 0x100fe20000010803 */
[----:B------:R2:W-:Y:S01]  /*7ea0*/  @P0 LDGSTS.E.BYPASS.LTC128B.128 [R245+0x3900], [R6.64], !P2 ;  /* 0x0390000006f50fae */ /* 0x0005e2000d101d48 */
[----:B------:R-:W-:Y:S01]  /*7eb0*/  @P0 IADD3.X R5, R7, R12, RZ, P1, !PT ;  /* 0x0000000c07050210 */ /* 0x000fe20000ffe4ff */
[--C-:B------:R-:W-:Y:S02]  /*7ec0*/  FFMA.FTZ R63, R63, c[0x0][0x2d0], -R3.reuse ;  /* 0x0000b4003f3f7a23 */ /* 0x100fe40000010803 */
[--C-:B------:R-:W-:Y:S02]  /*7ed0*/  FFMA.FTZ R11, R11, c[0x0][0x2d0], -R3.reuse ;  /* 0x0000b4000b0b7a23 */ /* 0x100fe40000010803 */
[--C-:B------:R-:W-:Y:S02]  /*7ee0*/  FFMA.FTZ R14, R14, c[0x0][0x2d0], -R3.reuse ;  /* 0x0000b4000e0e7a23 */ /* 0x100fe40000010803 */
[----:B------:R3:W-:Y:S01]  /*7ef0*/  MUFU.EX2 R195, R10 ;  /* 0x0000000a00c37308 */ /* 0x0007e20000000800 */
[----:B------:R4:W-:Y:S01]  /*7f00*/  @P0 LDGSTS.E.BYPASS.LTC128B.128 [R245+0x4100], [R4.64], !P2 ;  /* 0x0410000004f50fae */ /* 0x0009e2000d101d48 */
[--C-:B------:R-:W-:Y:S02]  /*7f10*/  FFMA.FTZ R15, R15, c[0x0][0x2d0], -R3.reuse ;  /* 0x0000b4000f0f7a23 */ /* 0x100fe40000010803 */
[--C-:B------:R-:W-:Y:S02]  /*7f20*/  FFMA.FTZ R58, R58, c[0x0][0x2d0], -R3.reuse ;  /* 0x0000b4003a3a7a23 */ /* 0x100fe40000010803 */
[--C-:B------:R-:W-:Y:S02]  /*7f30*/  FFMA.FTZ R59, R59, c[0x0][0x2d0], -R3.reuse ;  /* 0x0000b4003b3b7a23 */ /* 0x100fe40000010803 */
[--C-:B------:R-:W-:Y:S02]  /*7f40*/  FFMA.FTZ R30, R30, c[0x0][0x2d0], -R3.reuse ;  /* 0x0000b4001e1e7a23 */ /* 0x100fe40000010803 */
[----:B------:R5:W-:Y:S01]  /*7f50*/  MUFU.EX2 R211, R17 ;  /* 0x0000001100d37308 */ /* 0x000be20000000800 */
[--C-:B------:R-:W-:Y:S02]  /*7f60*/  FFMA.FTZ R26, R26, c[0x0][0x2d0], -R3.reuse ;  /* 0x0000b4001a1a7a23 */ /* 0x100fe40000010803 */
[--C-:B------:R-:W-:Y:S02]  /*7f70*/  FFMA.FTZ R27, R27, c[0x0][0x2d0], -R3.reuse ;  /* 0x0000b4001b1b7a23 */ /* 0x100fe40000010803 */
[----:B-1----:R-:W-:Y:S02]  /*7f80*/  FMUL.FTZ R16, R141, R156 ;  /* 0x0000009c8d107220 */ /* 0x002fe40000410000 */
[----:B------:R-:W-:Y:S02]  /*7f90*/  FFMA.FTZ R31, R31, c[0x0][0x2d0], -R3 ;  /* 0x0000b4001f1f7a23 */ /* 0x000fe40000010803 */
[----:B------:R-:W-:Y:S01]  /*7fa0*/  FFMA.FTZ R48, R48, c[0x0][0x2d0], -R192 ;  /* 0x0000b40030307a23 */ /* 0x000fe200000108c0 */
[----:B------:R1:W-:Y:S01]  /*7fb0*/  MUFU.EX2 R196, R11 ;  /* 0x0000000b00c47308 */ /* 0x0003e20000000800 */
[----:B------:R-:W-:Y:S02]  /*7fc0*/  FADD.FTZ R0, -R2, R142 ;  /* 0x0000008e02007221 */ /* 0x000fe40000010100 */
[----:B------:R-:W-:Y:S01]  /*7fd0*/  FFMA.FTZ R49, R49, c[0x0][0x2d0], -R192 ;  /* 0x0000b40031317a23 */ /* 0x000fe200000108c0 */
[-C--:B---3--:R-:W-:Y:S01]  /*7fe0*/  @P0 IADD3 R10, P4, R4, R13.reuse, RZ ;  /* 0x0000000d040a0210 */ /* 0x088fe20007f9e0ff */
[----:B------:R-:W-:Y:S02]  /*7ff0*/  FMUL.FTZ R0, R0, c[0x0][0x2d0] ;  /* 0x0000b40000007a20 */ /* 0x000fe40000410000 */
[--C-:B------:R-:W-:Y:S01]  /*8000*/  FFMA.FTZ R50, R50, c[0x0][0x2d0], -R194.reuse ;  /* 0x0000b40032327a23 */ /* 0x100fe200000108c2 */
[-C--:B------:R-:W-:Y:S01]  /*8010*/  @P0 IADD3 R8, P3, R10, R13.reuse, RZ ;  /* 0x0000000d0a080210 */ /* 0x080fe20007f7e0ff */
[----:B------:R-:W-:Y:S01]  /*8020*/  FFMA.FTZ R51, R51, c[0x0][0x2d0], -R194 ;  /* 0x0000b40033337a23 */ /* 0x000fe200000108c2 */
[----:B------:R3:W-:Y:S01]  /*8030*/  MUFU.EX2 R213, R18 ;  /* 0x0000001200d57308 */ /* 0x0007e20000000800 */
[--C-:B------:R-:W-:Y:S01]  /*8040*/  FFMA.FTZ R40, R40, c[0x0][0x2d0], -R193.reuse ;  /* 0x0000b40028287a23 */ /* 0x100fe200000108c1 */
[----:B--2---:R-:W-:Y:S01]  /*8050*/  @P0 IADD3 R6, P1, R8, R13, RZ ;  /* 0x0000000d08060210 */ /* 0x004fe20007f3e0ff */
[----:B------:R-:W-:Y:S02]  /*8060*/  FFMA.FTZ R41, R41, c[0x0][0x2d0], -R193 ;  /* 0x0000b40029297a23 */ /* 0x000fe400000108c1 */
[----:B-----5:R-:W-:Y:S02]  /*8070*/  FMUL.FTZ R17, R141, R157 ;  /* 0x0000009d8d117220 */ /* 0x020fe40000410000 */
[--C-:B------:R-:W-:Y:S02]  /*8080*/  FFMA.FTZ R42, R42, c[0x0][0x2d0], -R3.reuse ;  /* 0x0000b4002a2a7a23 */ /* 0x100fe40000010803 */
[----:B------:R-:W-:Y:S01]  /*8090*/  FFMA.FTZ R43, R43, c[0x0][0x2d0], -R3 ;  /* 0x0000b4002b2b7a23 */ /* 0x000fe20000010803 */
[----:B------:R2:W-:Y:S01]  /*80a0*/  MUFU.EX2 R208, R19 ;  /* 0x0000001300d07308 */ /* 0x0005e20000000800 */
[--C-:B------:R-:W-:Y:S02]  /*80b0*/  FFMA.FTZ R44, R44, c[0x0][0x2d0], -R193.reuse ;  /* 0x0000b4002c2c7a23 */ /* 0x100fe400000108c1 */
[----:B------:R-:W-:Y:S01]  /*80c0*/  FFMA.FTZ R45, R45, c[0x0][0x2d0], -R193 ;  /* 0x0000b4002d2d7a23 */ /* 0x000fe200000108c1 */
[-C--:B-1----:R-:W-:Y:S01]  /*80d0*/  @P0 IADD3.X R11, R5, R12.reuse, RZ, P4, !PT ;  /* 0x0000000c050b0210 */ /* 0x082fe200027fe4ff */
[----:B------:R-:W-:Y:S02]  /*80e0*/  FFMA.FTZ R46, R46, c[0x0][0x2d0], -R3 ;  /* 0x0000b4002e2e7a23 */ /* 0x000fe40000010803 */
[--C-:B------:R-:W-:Y:S01]  /*80f0*/  FFMA.FTZ R72, R72, c[0x0][0x2d0], -R193.reuse ;  /* 0x0000b40048487a23 */ /* 0x100fe200000108c1 */
[-C--:B------:R-:W-:Y:S01]  /*8100*/  @P0 IADD3.X R9, R11, R12.reuse, RZ, P3, !PT ;  /* 0x0000000c0b090210 */ /* 0x080fe20001ffe4ff */
[----:B------:R1:W-:Y:S01]  /*8110*/  @P0 LDGSTS.E.BYPASS.LTC128B.128 [R245+0x4900], [R10.64], !P2 ;  /* 0x049000000af50fae */ /* 0x0003e2000d101d48 */
[----:B------:R-:W5:Y:S01]  /*8120*/  MUFU.EX2 R0, R0 ;  /* 0x0000000000007308 */ /* 0x000f620000000800 */
[----:B----4-:R-:W-:Y:S01]  /*8130*/  @P0 IADD3 R4, P3, R6, R13, RZ ;  /* 0x0000000d06040210 */ /* 0x010fe20007f7e0ff */
[----:B------:R-:W-:Y:S01]  /*8140*/  FFMA.FTZ R113, R113, c[0x0][0x2d0], -R192 ;  /* 0x0000b40071717a23 */ /* 0x000fe200000108c0 */
[----:B------:R-:W-:Y:S01]  /*8150*/  @P0 IADD3.X R7, R9, R12, RZ, P1, !PT ;  /* 0x0000000c09070210 */ /* 0x000fe20000ffe4ff */
[----:B---3--:R-:W-:Y:S02]  /*8160*/  FMUL.FTZ R18, R140, R158 ;  /* 0x0000009e8c127220 */ /* 0x008fe40000410000 */
[----:B------:R-:W-:Y:S01]  /*8170*/  FFMA.FTZ R115, R115, c[0x0][0x2d0], -R194 ;  /* 0x0000b40073737a23 */ /* 0x000fe200000108c2 */
[----:B------:R3:W-:Y:S01]  /*8180*/  @P0 LDGSTS.E.BYPASS.LTC128B.128 [R245+0x5100], [R8.64], !P2 ;  /* 0x0510000008f50fae */ /* 0x0007e2000d101d48 */
[----:B------:R-:W-:Y:S01]  /*8190*/  @P0 IADD3.X R5, R7, R12, RZ, P3, !PT ;  /* 0x0000000c07050210 */ /* 0x000fe20001ffe4ff */
[--C-:B------:R-:W-:Y:S01]  /*81a0*/  FFMA.FTZ R109, R109, c[0x0][0x2d0], -R193.reuse ;  /* 0x0000b4006d6d7a23 */ /* 0x100fe200000108c1 */
[----:B------:R4:W-:Y:S01]  /*81b0*/  MUFU.EX2 R201, R14 ;  /* 0x0000000e00c97308 */ /* 0x0009e20000000800 */
[--C-:B------:R-:W-:Y:S02]  /*81c0*/  FFMA.FTZ R32, R32, c[0x0][0x2d0], -R192.reuse ;  /* 0x0000b40020207a23 */ /* 0x100fe400000108c0 */
[----:B------:R-:W-:Y:S02]  /*81d0*/  FFMA.FTZ R33, R33, c[0x0][0x2d0], -R192 ;  /* 0x0000b40021217a23 */ /* 0x000fe400000108c0 */
[----:B------:R4:W-:Y:S01]  /*81e0*/  @P0 LDGSTS.E.BYPASS.LTC128B.128 [R245+0x5900], [R6.64], !P2 ;  /* 0x0590000006f50fae */ /* 0x0009e2000d101d48 */
[----:B--2---:R-:W-:Y:S02]  /*81f0*/  FMUL.FTZ R19, R140, R159 ;  /* 0x0000009f8c137220 */ /* 0x004fe40000410000 */
[--C-:B------:R-:W-:Y:S02]  /*8200*/  FFMA.FTZ R34, R34, c[0x0][0x2d0], -R194.reuse ;  /* 0x0000b40022227a23 */ /* 0x100fe400000108c2 */
[----:B------:R2:W2:Y:S01]  /*8210*/  MUFU.EX2 R202, R15 ;  /* 0x0000000f00ca7308 */ /* 0x0004a20000000800 */
[--C-:B------:R-:W-:Y:S02]  /*8220*/  FFMA.FTZ R82, R82, c[0x0][0x2d0], -R194.reuse ;  /* 0x0000b40052527a23 */ /* 0x100fe400000108c2 */
[----:B------:R2:W-:Y:S01]  /*8230*/  @P0 LDGSTS.E.BYPASS.LTC128B.128 [R245+0x6100], [R4.64], !P2 ;  /* 0x0610000004f50fae */ /* 0x0005e2000d101d48 */
[----:B-----5:R-:W-:Y:S01]  /*8240*/  FMUL.FTZ R118, R0, R118 ;  /* 0x0000007600767220 */ /* 0x020fe20000410000 */
[----:B-1----:R-:W-:Y:S01]  /*8250*/  @P0 IADD3 R10, P1, R4, R13, RZ ;  /* 0x0000000d040a0210 */ /* 0x002fe20007f3e0ff */
[----:B------:R-:W-:Y:S02]  /*8260*/  FMUL.FTZ R13, R139, R153 ;  /* 0x000000998b0d7220 */ /* 0x000fe40000410000 */
[----:B------:R-:W-:Y:S02]  /*8270*/  FMUL.FTZ R119, R0, R119 ;  /* 0x0000007700777220 */ /* 0x000fe40000410000 */
[----:B------:R-:W-:Y:S01]  /*8280*/  MUFU.EX2 R225, R32 ;  /* 0x0000002000e17308 */ /* 0x000fe20000000800 */
[----:B------:R-:W-:Y:S01]  /*8290*/  @P0 IADD3.X R11, R5, R12, RZ, P1, !PT ;  /* 0x0000000c050b0210 */ /* 0x000fe20000ffe4ff */
[C---:B------:R-:W-:Y:S02]  /*82a0*/  FMUL.FTZ R12, R139.reuse, R152 ;  /* 0x000000988b0c7220 */ /* 0x040fe40000410000 */
[C---:B---3--:R-:W-:Y:S01]  /*82b0*/  FMUL.FTZ R8, R139.reuse, R144 ;  /* 0x000000908b087220 */ /* 0x048fe20000410000 */
[----:B------:R-:W-:Y:S01]  /*82c0*/  F2FP.BF16.PACK_AB R144, R218, R217 ;  /* 0x000000d9da90723e */ /* 0x000fe200000010ff */
[----:B------:R1:W-:Y:S01]  /*82d0*/  @P0 LDGSTS.E.BYPASS.LTC128B.128 [R245+0x6900], [R10.64], !P2 ;  /* 0x069000000af50fae */ /* 0x0003e2000d101d48 */
[----:B------:R-:W-:Y:S01]  /*82e0*/  FMUL.FTZ R9, R139, R145 ;  /* 0x000000918b097220 */ /* 0x000fe20000410000 */
[----:B------:R-:W-:Y:S01]  /*82f0*/  F2FP.BF16.PACK_AB R145, R196, R195 ;  /* 0x000000c3c491723e */ /* 0x000fe200000010ff */
[C---:B----4-:R-:W-:Y:S01]  /*8300*/  FMUL.FTZ R14, R0.reuse, R154 ;  /* 0x0000009a000e7220 */ /* 0x050fe20000410000 */
[----:B------:R-:W3:Y:S01]  /*8310*/  MUFU.EX2 R226, R33 ;  /* 0x0000002100e27308 */ /* 0x000ee20000000800 */
[----:B------:R-:W-:Y:S02]  /*8320*/  FMUL.FTZ R130, R0, R130 ;  /* 0x0000008200827220 */ /* 0x000fe40000410000 */
[C---:B------:R-:W-:Y:S01]  /*8330*/  FMUL.FTZ R6, R140.reuse, R150 ;  /* 0x000000968c067220 */ /* 0x040fe20000410000 */
[----:B------:R-:W4:Y:S01]  /*8340*/  LDSM.16.MT88.4 R20, [R228+0x100] ;  /* 0x00010000e414783b */ /* 0x000f220000004200 */
[----:B------:R-:W-:Y:S01]  /*8350*/  F2FP.BF16.PACK_AB R150, R211, R227 ;  /* 0x000000e3d396723e */ /* 0x000fe200000010ff */
[----:B------:R-:W-:Y:S01]  /*8360*/  FMUL.FTZ R7, R140, R151 ;  /* 0x000000978c077220 */ /* 0x000fe20000410000 */
[----:B------:R-:W-:Y:S01]  /*8370*/  F2FP.BF16.PACK_AB R151, R208, R213 ;  /* 0x000000d5d097723e */ /* 0x000fe200000010ff */
[----:B--2---:R-:W-:Y:S02]  /*8380*/  FMUL.FTZ R15, R0, R155 ;  /* 0x0000009b000f7220 */ /* 0x004fe40000410000 */
[----:B------:R2:W-:Y:S01]  /*8390*/  MUFU.EX2 R32, R25 ;  /* 0x0000001900207308 */ /* 0x0005e20000000800 */
[C---:B------:R-:W-:Y:S01]  /*83a0*/  FMUL.FTZ R4, R141.reuse, R148 ;  /* 0x000000948d047220 */ /* 0x040fe20000410000 */
[----:B------:R-:W-:Y:S01]  /*83b0*/  F2FP.BF16.PACK_AB R148, R224, R221 ;  /* 0x000000dde094723e */ /* 0x000fe200000010ff */
[----:B------:R-:W-:Y:S01]  /*83c0*/  FMUL.FTZ R5, R141, R149 ;  /* 0x000000958d057220 */ /* 0x000fe20000410000 */
[----:B------:R-:W-:Y:S01]  /*83d0*/  F2FP.BF16.PACK_AB R149, R220, R219 ;  /* 0x000000dbdc95723e */ /* 0x000fe200000010ff */
[----:B------:R-:W5:Y:S01]  /*83e0*/  LDSM.16.MT88.4 R188, [R231+0x100] ;  /* 0x00010000e7bc783b */ /* 0x000f620000004200 */
[C---:B------:R-:W-:Y:S02]  /*83f0*/  FMUL.FTZ R131, R0.reuse, R131 ;  /* 0x0000008300837220 */ /* 0x040fe40000410000 */
[C---:B------:R-:W-:Y:S02]  /*8400*/  FMUL.FTZ R134, R0.reuse, R134 ;  /* 0x0000008600867220 */ /* 0x040fe40000410000 */
[----:B------:R-:W-:Y:S01]  /*8410*/  MUFU.EX2 R206, R60 ;  /* 0x0000003c00ce7308 */ /* 0x000fe20000000800 */
[C---:B------:R-:W-:Y:S02]  /*8420*/  FMUL.FTZ R135, R0.reuse, R135 ;  /* 0x0000008700877220 */ /* 0x040fe40000410000 */
[----:B------:R-:W5:Y:S01]  /*8430*/  LDSM.16.MT88.4 R152, [R229+0x100] ;  /* 0x00010000e598783b */ /* 0x000f620000004200 */
[C---:B-1----:R-:W-:Y:S01]  /*8440*/  FMUL.FTZ R10, R0.reuse, R146 ;  /* 0x00000092000a7220 */ /* 0x042fe20000410000 */
[----:B------:R-:W-:Y:S01]  /*8450*/  F2FP.BF16.PACK_AB R146, R209, R210 ;  /* 0x000000d2d192723e */ /* 0x000fe200000010ff */
[----:B------:R-:W-:Y:S01]  /*8460*/  FMUL.FTZ R11, R0, R147 ;  /* 0x00000093000b7220 */ /* 0x000fe20000410000 */
[----:B------:R-:W-:Y:S01]  /*8470*/  F2FP.BF16.PACK_AB R147, R202, R201 ;  /* 0x000000c9ca93723e */ /* 0x000fe200000010ff */
[----:B------:R-:W-:Y:S02]  /*8480*/  FFMA.FTZ R83, R83, c[0x0][0x2d0], -R194 ;  /* 0x0000b40053537a23 */ /* 0x000fe400000108c2 */
[----:B------:R1:W-:Y:S01]  /*8490*/  MUFU.EX2 R249, R37 ;  /* 0x0000002500f97308 */ /* 0x0003e20000000800 */
[----:B------:R-:W5:Y:S01]  /*84a0*/  LDSM.16.MT88.4 R156, [R230+0x100] ;  /* 0x00010000e69c783b */ /* 0x000f620000004200 */
[--C-:B------:R-:W-:Y:S02]  /*84b0*/  FFMA.FTZ R80, R80, c[0x0][0x2d0], -R192.reuse ;  /* 0x0000b40050507a23 */ /* 0x100fe400000108c0 */
[----:B--2---:R-:W-:Y:S01]  /*84c0*/  FMUL.FTZ R25, R139, R165 ;  /* 0x000000a58b197220 */ /* 0x004fe20000410000 */
[----:B---3--:R-:W-:Y:S01]  /*84d0*/  MOV R165, R226 ;  /* 0x000000e200a57202 */ /* 0x008fe20000000f00 */
[--C-:B------:R-:W-:Y:S02]  /*84e0*/  FFMA.FTZ R73, R73, c[0x0][0x2d0], -R193.reuse ;  /* 0x0000b40049497a23 */ /* 0x100fe400000108c1 */
[--C-:B------:R-:W-:Y:S01]  /*84f0*/  FFMA.FTZ R76, R76, c[0x0][0x2d0], -R193.reuse ;  /* 0x0000b4004c4c7a23 */ /* 0x100fe200000108c1 */
[----:B------:R-:W0:Y:S01]  /*8500*/  LDGDEPBAR ;  /* 0x00000000000079af */ /* 0x000e220000000000 */
[----:B------:R2:W-:Y:S01]  /*8510*/  MUFU.EX2 R248, R48 ;  /* 0x0000003000f87308 */ /* 0x0005e20000000800 */
[----:B------:R-:W-:Y:S02]  /*8520*/  FFMA.FTZ R77, R77, c[0x0][0x2d0], -R193 ;  /* 0x0000b4004d4d7a23 */ /* 0x000fe400000108c1 */
[--C-:B------:R-:W-:Y:S01]  /*8530*/  FFMA.FTZ R74, R74, c[0x0][0x2d0], -R3.reuse ;  /* 0x0000b4004a4a7a23 */ /* 0x100fe20000010803 */
[-C--:B----4-:R-:W-:Y:S05]  /*8540*/  HMMA.16816.F32.BF16 R4, R148, R20.reuse, R4 ;  /* 0x000000149404723c */ /* 0x090fea0000041804 */
[--C-:B------:R-:W-:Y:S01]  /*8550*/  FFMA.FTZ R75, R75, c[0x0][0x2d0], -R3.reuse ;  /* 0x0000b4004b4b7a23 */ /* 0x100fe20000010803 */
[----:B------:R3:W-:Y:S01]  /*8560*/  MUFU.EX2 R223, R50 ;  /* 0x0000003200df7308 */ /* 0x0007e20000000800 */
[--C-:B------:R-:W-:Y:S01]  /*8570*/  FFMA.FTZ R78, R78, c[0x0][0x2d0], -R3.reuse ;  /* 0x0000b4004e4e7a23 */ /* 0x100fe20000010803 */
[C---:B------:R-:W-:Y:S04]  /*8580*/  HMMA.16816.F32.BF16 R8, R144.reuse, R20, R8 ;  /* 0x000000149008723c */ /* 0x040fe80000041808 */
[----:B-1----:R-:W-:Y:S02]  /*8590*/  FMUL.FTZ R37, R141, R177 ;  /* 0x000000b18d257220 */ /* 0x002fe40000410000 */
[--C-:B------:R-:W-:Y:S02]  /*85a0*/  FFMA.FTZ R79, R79, c[0x0][0x2d0], -R3.reuse ;  /* 0x0000b4004f4f7a23 */ /* 0x100fe40000010803 */
[-C--:B------:R-:W-:Y:S01]  /*85b0*/  HMMA.16816.F32.BF16 R12, R144, R22.reuse, R12 ;  /* 0x00000016900c723c */ /* 0x080fe2000004180c */
[----:B------:R1:W-:Y:S03]  /*85c0*/  MUFU.EX2 R199, R30 ;  /* 0x0000001e00c77308 */ /* 0x0003e60000000800 */
[C---:B------:R-:W-:Y:S02]  /*85d0*/  FMUL.FTZ R20, R141.reuse, R160 ;  /* 0x000000a08d147220 */ /* 0x040fe40000410000 */
[----:B------:R-:W-:Y:S02]  /*85e0*/  FMUL.FTZ R21, R141, R161 ;  /* 0x000000a18d157220 */ /* 0x000fe40000410000 */
[C---:B------:R-:W-:Y:S03]  /*85f0*/  HMMA.16816.F32.BF16 R16, R148.reuse, R22, R16 ;  /* 0x000000169410723c */ /* 0x040fe60000041810 */
[----:B------:R4:W-:Y:S01]  /*8600*/  MUFU.EX2 R251, R24 ;  /* 0x0000001800fb7308 */ /* 0x0009e20000000800 */
[----:B--2---:R-:W-:Y:S02]  /*8610*/  FMUL.FTZ R48, R139, R180 ;  /* 0x000000b48b307220 */ /* 0x004fe40000410000 */
[----:B---3--:R-:W-:Y:S02]  /*8620*/  FMUL.FTZ R50, R0, R182 ;  /* 0x000000b600327220 */ /* 0x008fe40000410000 */
[C---:B------:R-:W-:Y:S04]  /*8630*/  FMUL.FTZ R22, R140.reuse, R162 ;  /* 0x000000a28c167220 */ /* 0x040fe80000410000 */
[----:B------:R-:W-:Y:S01]  /*8640*/  FMUL.FTZ R23, R140, R163 ;  /* 0x000000a38c177220 */ /* 0x000fe20000410000 */
[----:B------:R2:W-:Y:S01]  /*8650*/  MUFU.EX2 R197, R26 ;  /* 0x0000001a00c57308 */ /* 0x0005e20000000800 */
[----:B------:R-:W-:Y:S01]  /*8660*/  LDSM.16.MT88.4 R160, [R231+0x900] ;  /* 0x00090000e7a0783b */ /* 0x000fe20000004200 */
[--C-:B------:R-:W-:Y:S02]  /*8670*/  FFMA.FTZ R84, R84, c[0x0][0x2d0], -R192.reuse ;  /* 0x0000b40054547a23 */ /* 0x100fe400000108c0 */
[----:B-1----:R-:W-:Y:S01]  /*8680*/  FMUL.FTZ R30, R0, R170 ;  /* 0x000000aa001e7220 */ /* 0x002fe20000410000 */
[----:B------:R-:W-:Y:S01]  /*8690*/  MOV R170, R225 ;  /* 0x000000e100aa7202 */ /* 0x000fe20000000f00 */
[-C--:B-----5:R-:W-:Y:S03]  /*86a0*/  HMMA.16816.F32.BF16 R20, R148, R188.reuse, R20 ;  /* 0x000000bc9414723c */ /* 0x0a0fe60000041814 */
[--C-:B------:R-:W-:Y:S01]  /*86b0*/  FFMA.FTZ R85, R85, c[0x0][0x2d0], -R192.reuse ;  /* 0x0000b40055557a23 */ /* 0x100fe200000108c0 */
[----:B------:R1:W-:Y:S01]  /*86c0*/  MUFU.EX2 R198, R27 ;  /* 0x0000001b00c67308 */ /* 0x0003e20000000800 */
[--C-:B------:R-:W-:Y:S02]  /*86d0*/  FFMA.FTZ R96, R96, c[0x0][0x2d0], -R192.reuse ;  /* 0x0000b40060607a23 */ /* 0x100fe400000108c0 */
[----:B------:R-:W-:Y:S02]  /*86e0*/  FFMA.FTZ R97, R97, c[0x0][0x2d0], -R192 ;  /* 0x0000b40061617a23 */ /* 0x000fe400000108c0 */
[----:B----4-:R-:W-:Y:S03]  /*86f0*/  FMUL.FTZ R24, R139, R164 ;  /* 0x000000a48b187220 */ /* 0x010fe60000410000 */
[--C-:B------:R-:W-:Y:S02]  /*8700*/  FFMA.FTZ R86, R86, c[0x0][0x2d0], -R194.reuse ;  /* 0x0000b40056567a23 */ /* 0x100fe400000108c2 */
[----:B------:R-:W3:Y:S01]  /*8710*/  MUFU.EX2 R33, R34 ;  /* 0x0000002200217308 */ /* 0x000ee20000000800 */
[--C-:B------:R-:W-:Y:S02]  /*8720*/  FFMA.FTZ R87, R87, c[0x0][0x2d0], -R194.reuse ;  /* 0x0000b40057577a23 */ /* 0x100fe400000108c2 */
[--C-:B------:R-:W-:Y:S02]  /*8730*/  FFMA.FTZ R98, R98, c[0x0][0x2d0], -R194.reuse ;  /* 0x0000b40062627a23 */ /* 0x100fe400000108c2 */
[----:B--2---:R-:W-:Y:S02]  /*8740*/  FMUL.FTZ R26, R0, R166 ;  /* 0x000000a6001a7220 */ /* 0x004fe40000410000 */
[----:B------:R-:W-:Y:S02]  /*8750*/  FFMA.FTZ R99, R99, c[0x0][0x2d0], -R194 ;  /* 0x0000b40063637a23 */ /* 0x000fe400000108c2 */
[--C-:B------:R-:W-:Y:S01]  /*8760*/  FFMA.FTZ R90, R90, c[0x0][0x2d0], -R3.reuse ;  /* 0x0000b4005a5a7a23 */ /* 0x100fe20000010803 */
[----:B------:R2:W4:Y:S01]  /*8770*/  MUFU.EX2 R34, R28 ;  /* 0x0000001c00227308 */ /* 0x0005220000000800 */
[--C-:B------:R-:W-:Y:S02]  /*8780*/  FFMA.FTZ R91, R91, c[0x0][0x2d0], -R3.reuse ;  /* 0x0000b4005b5b7a23 */ /* 0x100fe40000010803 */
[--C-:B------:R-:W-:Y:S02]  /*8790*/  FFMA.FTZ R94, R94, c[0x0][0x2d0], -R3.reuse ;  /* 0x0000b4005e5e7a23 */ /* 0x100fe40000010803 */
[----:B-1----:R-:W-:Y:S02]  /*87a0*/  FMUL.FTZ R27, R0, R167 ;  /* 0x000000a7001b7220 */ /* 0x002fe40000410000 */
[--C-:B------:R-:W-:Y:S02]  /*87b0*/  FFMA.FTZ R95, R95, c[0x0][0x2d0], -R3.reuse ;  /* 0x0000b4005f5f7a23 */ /* 0x100fe40000010803 */
[--C-:B------:R-:W-:Y:S01]  /*87c0*/  FFMA.FTZ R106, R106, c[0x0][0x2d0], -R3.reuse ;  /* 0x0000b4006a6a7a23 */ /* 0x100fe20000010803 */
[----:B------:R1:W-:Y:S01]  /*87d0*/  MUFU.EX2 R252, R29 ;  /* 0x0000001d00fc7308 */ /* 0x0003e20000000800 */
[--C-:B------:R-:W-:Y:S01]  /*87e0*/  FFMA.FTZ R107, R107, c[0x0][0x2d0], -R3.reuse ;  /* 0x0000b4006b6b7a23 */ /* 0x100fe20000010803 */
[C---:B------:R-:W-:Y:S04]  /*87f0*/  HMMA.16816.F32.BF16 R24, R144.reuse, R188, R24 ;  /* 0x000000bc9018723c */ /* 0x040fe80000041818 */
[----:B---3--:R-:W-:Y:S01]  /*8800*/  MOV R167, R33 ;  /* 0x0000002100a77202 */ /* 0x008fe20000000f00 */
[----:B------:R-:W-:Y:S01]  /*8810*/  FMUL.FTZ R33, R141, R173 ;  /* 0x000000ad8d217220 */ /* 0x000fe20000410000 */
[----:B------:R-:W-:Y:S01]  /*8820*/  MOV R173, R210 ;  /* 0x000000d200ad7202 */ /* 0x000fe20000000f00 */
[----:B------:R-:W-:Y:S01]  /*8830*/  FFMA.FTZ R110, R110, c[0x0][0x2d0], -R3 ;  /* 0x0000b4006e6e7a23 */ /* 0x000fe20000010803 */
[----:B------:R3:W-:Y:S01]  /*8840*/  MUFU.EX2 R200, R31 ;  /* 0x0000001f00c87308 */ /* 0x0007e20000000800 */
[--C-:B------:R-:W-:Y:S03]  /*8850*/  FFMA.FTZ R100, R100, c[0x0][0x2d0], -R192.reuse ;  /* 0x0000b40064647a23 */ /* 0x100fe600000108c0 */
[----:B--2---:R-:W-:Y:S01]  /*8860*/  FMUL.FTZ R28, R139, R168 ;  /* 0x000000a88b1c7220 */ /* 0x004fe20000410000 */
[----:B----4-:R-:W-:Y:S01]  /*8870*/  MOV R166, R34 ;  /* 0x0000002200a67202 */ /* 0x010fe20000000f00 */
[----:B------:R-:W-:Y:S01]  /*8880*/  FMUL.FTZ R34, R140, R174 ;  /* 0x000000ae8c227220 */ /* 0x000fe20000410000 */
[----:B------:R-:W-:Y:S01]  /*8890*/  MOV R174, R213 ;  /* 0x000000d500ae7202 */ /* 0x000fe20000000f00 */
[--C-:B------:R-:W-:Y:S02]  /*88a0*/  FFMA.FTZ R101, R101, c[0x0][0x2d0], -R192.reuse ;  /* 0x0000b40065657a23 */ /* 0x100fe400000108c0 */
[----:B------:R2:W4:Y:S01]  /*88b0*/  MUFU.EX2 R142, R35 ;  /* 0x00000023008e7308 */ /* 0x0005220000000800 */
[----:B------:R-:W-:Y:S02]  /*88c0*/  FFMA.FTZ R112, R112, c[0x0][0x2d0], -R192 ;  /* 0x0000b40070707a23 */ /* 0x000fe400000108c0 */
[--C-:B------:R-:W-:Y:S02]  /*88d0*/  FFMA.FTZ R102, R102, c[0x0][0x2d0], -R194.reuse ;  /* 0x0000b40066667a23 */ /* 0x100fe400000108c2 */
[----:B-1----:R-:W-:Y:S02]  /*88e0*/  FMUL.FTZ R29, R139, R169 ;  /* 0x000000a98b1d7220 */ /* 0x002fe40000410000 */
[--C-:B------:R-:W-:Y:S02]  /*88f0*/  FFMA.FTZ R103, R103, c[0x0][0x2d0], -R194.reuse ;  /* 0x0000b40067677a23 */ /* 0x100fe400000108c2 */
[----:B------:R-:W-:Y:S01]  /*8900*/  FFMA.FTZ R114, R114, c[0x0][0x2d0], -R194 ;  /* 0x0000b40072727a23 */ /* 0x000fe200000108c2 */
[----:B------:R1:W-:Y:S01]  /*8910*/  MUFU.EX2 R225, R39 ;  /* 0x0000002700e17308 */ /* 0x0003e20000000800 */
[--C-:B------:R-:W-:Y:S02]  /*8920*/  FFMA.FTZ R105, R105, c[0x0][0x2d0], -R193.reuse ;  /* 0x0000b40069697a23 */ /* 0x100fe400000108c1 */
[--C-:B------:R-:W-:Y:S02]  /*8930*/  FFMA.FTZ R108, R108, c[0x0][0x2d0], -R193.reuse ;  /* 0x0000b4006c6c7a23 */ /* 0x100fe400000108c1 */
[----:B---3--:R-:W-:Y:S01]  /*8940*/  FMUL.FTZ R31, R0, R171 ;  /* 0x000000ab001f7220 */ /* 0x008fe20000410000 */
[----:B------:R-:W-:Y:S01]  /*8950*/  MOV R171, R32 ;  /* 0x0000002000ab7202 */ /* 0x000fe20000000f00 */
[----:B------:R-:W-:Y:S01]  /*8960*/  FMUL.FTZ R32, R141, R172 ;  /* 0x000000ac8d207220 */ /* 0x000fe20000410000 */
[----:B------:R-:W-:Y:S01]  /*8970*/  MOV R172, R211 ;  /* 0x000000d300ac7202 */ /* 0x000fe20000000f00 */
[--C-:B------:R-:W-:Y:S01]  /*8980*/  FFMA.FTZ R88, R88, c[0x0][0x2d0], -R193.reuse ;  /* 0x0000b40058587a23 */ /* 0x100fe200000108c1 */
[----:B------:R3:W5:Y:S01]  /*8990*/  MUFU.EX2 R250, R36 ;  /* 0x0000002400fa7308 */ /* 0x0007620000000800 */
[--C-:B------:R-:W-:Y:S01]  /*89a0*/  FFMA.FTZ R89, R89, c[0x0][0x2d0], -R193.reuse ;  /* 0x0000b40059597a23 */ /* 0x100fe200000108c1 */
[-C--:B------:R-:W-:Y:S03]  /*89b0*/  HMMA.16816.F32.BF16 R28, R144, R190.reuse, R28 ;  /* 0x000000be901c723c */ /* 0x080fe6000004181c */
[----:B--2---:R-:W-:Y:S01]  /*89c0*/  FMUL.FTZ R35, R140, R175 ;  /* 0x000000af8c237220 */ /* 0x004fe20000410000 */
[----:B------:R-:W-:Y:S01]  /*89d0*/  MOV R175, R208 ;  /* 0x000000d000af7202 */ /* 0x000fe20000000f00 */
[----:B------:R-:W-:Y:S01]  /*89e0*/  FFMA.FTZ R92, R92, c[0x0][0x2d0], -R193 ;  /* 0x0000b4005c5c7a23 */ /* 0x000fe200000108c1 */
[----:B----4-:R-:W-:Y:S01]  /*89f0*/  MOV R164, R142 ;  /* 0x0000008e00a47202 */ /* 0x010fe20000000f00 */
[--C-:B------:R-:W-:Y:S01]  /*8a00*/  FFMA.FTZ R142, R47, c[0x0][0x2d0], -R3.reuse ;  /* 0x0000b4002f8e7a23 */ /* 0x100fe20000010803 */
[----:B------:R2:W-:Y:S01]  /*8a10*/  MUFU.EX2 R226, R38 ;  /* 0x0000002600e27308 */ /* 0x0005e20000000800 */
[----:B------:R-:W-:Y:S01]  /*8a20*/  FFMA.FTZ R3, R111, c[0x0][0x2d0], -R3 ;  /* 0x0000b4006f037a23 */ /* 0x000fe20000010803 */
[C---:B------:R-:W-:Y:S04]  /*8a30*/  HMMA.16816.F32.BF16 R32, R148.reuse, R190, R32 ;  /* 0x000000be9420723c */ /* 0x040fe80000041820 */
[----:B-1----:R-:W-:Y:S01]  /*8a40*/  FMUL.FTZ R39, R140, R179 ;  /* 0x000000b38c277220 */ /* 0x002fe20000410000 */
[----:B------:R-:W-:Y:S01]  /*8a50*/  F2FP.BF16.PACK_AB R47, R164, R167 ;  /* 0x000000a7a42f723e */ /* 0x000fe200000010ff */
[--C-:B------:R-:W-:Y:S02]  /*8a60*/  FFMA.FTZ R93, R93, c[0x0][0x2d0], -R193.reuse ;  /* 0x0000b4005d5d7a23 */ /* 0x100fe400000108c1 */
[----:B------:R1:W2:Y:S01]  /*8a70*/  MUFU.EX2 R247, R49 ;  /* 0x0000003100f77308 */ /* 0x0002a20000000800 */
[----:B------:R-:W-:Y:S03]  /*8a80*/  FFMA.FTZ R104, R104, c[0x0][0x2d0], -R193 ;  /* 0x0000b40068687a23 */ /* 0x000fe600000108c1 */
[----:B---3--:R-:W-:Y:S06]  /*8a90*/  FMUL.FTZ R36, R141, R176 ;  /* 0x000000b08d247220 */ /* 0x008fec0000410000 */
[----:B------:R3:W3:Y:S01]  /*8aa0*/  MUFU.EX2 R222, R51 ;  /* 0x0000003300de7308 */ /* 0x0006e20000000800 */
[----:B--2---:R-:W-:Y:S09]  /*8ab0*/  FMUL.FTZ R38, R140, R178 ;  /* 0x000000b28c267220 */ /* 0x004ff20000410000 */
[----:B------:R-:W-:Y:S01]  /*8ac0*/  MUFU.EX2 R213, R52 ;  /* 0x0000003400d57308 */ /* 0x000fe20000000800 */
[-C--:B------:R-:W-:Y:S03]  /*8ad0*/  HMMA.16816.F32.BF16 R36, R148, R152.reuse, R36 ;  /* 0x000000989424723c */ /* 0x080fe60000041824 */
[----:B-1----:R-:W-:Y:S06]  /*8ae0*/  FMUL.FTZ R49, R139, R181 ;  /* 0x000000b58b317220 */ /* 0x002fec0000410000 */
[----:B------:R1:W-:Y:S03]  /*8af0*/  MUFU.EX2 R169, R40 ;  /* 0x0000002800a97308 */ /* 0x0003e60000000800 */
[----:B---3--:R-:W-:Y:S07]  /*8b00*/  FMUL.FTZ R51, R0, R183 ;  /* 0x000000b700337220 */ /* 0x008fee0000410000 */
[----:B------:R-:W-:Y:S01]  /*8b10*/  MUFU.EX2 R208, R55 ;  /* 0x0000003700d07308 */ /* 0x000fe20000000800 */
[C---:B------:R-:W-:Y:S08]  /*8b20*/  HMMA.16816.F32.BF16 R48, R144.reuse, R152, R48 ;  /* 0x000000989030723c */ /* 0x040ff00000041830 */
[-C--:B------:R-:W-:Y:S01]  /*8b30*/  HMMA.16816.F32.BF16 R116, R144, R154.reuse, R116 ;  /* 0x0000009a9074723c */ /* 0x080fe20000041874 */
[----:B------:R-:W-:Y:S03]  /*8b40*/  MUFU.EX2 R211, R64 ;  /* 0x0000004000d37308 */ /* 0x000fe60000000800 */
[C---:B-1----:R-:W-:Y:S01]  /*8b50*/  FMUL.FTZ R40, R141.reuse, R184 ;  /* 0x000000b88d287220 */ /* 0x042fe20000410000 */
[----:B------:R-:W-:Y:S03]  /*8b60*/  MOV R184, R207 ;  /* 0x000000cf00b87202 */ /* 0x000fe60000000f00 */
[C---:B------:R-:W-:Y:S01]  /*8b70*/  HMMA.16816.F32.BF16 R120, R148.reuse, R154, R120 ;  /* 0x0000009a9478723c */ /* 0x040fe20000041878 */
[----:B------:R-:W1:Y:S02]  /*8b80*/  LDSM.16.MT88.4 R152, [R228+0x900] ;  /* 0x00090000e498783b */ /* 0x000e640000004200 */
[----:B------:R2:W3:Y:S05]  /*8b90*/  MUFU.EX2 R216, R41 ;  /* 0x0000002900d87308 */ /* 0x0004ea0000000800 */
[-C--:B------:R-:W-:Y:S05]  /*8ba0*/  HMMA.16816.F32.BF16 R124, R148, R156.reuse, R124 ;  /* 0x0000009c947c723c */ /* 0x080fea000004187c */
[----:B------:R3:W-:Y:S03]  /*8bb0*/  MUFU.EX2 R168, R42 ;  /* 0x0000002a00a87308 */ /* 0x0007e60000000800 */
[C---:B------:R-:W-:Y:S01]  /*8bc0*/  HMMA.16816.F32.BF16 R128, R144.reuse, R156, R128 ;  /* 0x0000009c9080723c */ /* 0x040fe20000041880 */
[----:B------:R-:W4:Y:S06]  /*8bd0*/  LDL.LU R156, [R1+0xc] ;  /* 0x00000c00019c7983 */ /* 0x000f2c0000300800 */
[----:B------:R1:W1:Y:S01]  /*8be0*/  MUFU.EX2 R178, R43 ;  /* 0x0000002b00b27308 */ /* 0x0002620000000800 */
[-C--:B------:R-:W-:Y:S04]  /*8bf0*/  HMMA.16816.F32.BF16 R132, R144, R158.reuse, R132 ;  /* 0x0000009e9084723c */ /* 0x080fe80000041884 */
[----:B--2---:R-:W-:Y:S01]  /*8c00*/  FMUL.FTZ R41, R141, R185 ;  /* 0x000000b98d297220 */ /* 0x004fe20000410000 */
[----:B------:R-:W-:Y:S02]  /*8c10*/  MOV R185, R204 ;  /* 0x000000cc00b97202 */ /* 0x000fe40000000f00 */
[----:B------:R-:W-:Y:S02]  /*8c20*/  F2FP.BF16.PACK_AB R144, R171, R251 ;  /* 0x000000fbab90723e */ /* 0x000fe400000010ff */
[----:B------:R2:W-:Y:S03]  /*8c30*/  MUFU.EX2 R215, R44 ;  /* 0x0000002c00d77308 */ /* 0x0005e60000000800 */
[----:B------:R-:W-:Y:S01]  /*8c40*/  F2FP.BF16.PACK_AB R146, R252, R166 ;  /* 0x000000a6fc92723e */ /* 0x000fe200000010ff */
[----:B---3--:R-:W-:Y:S01]  /*8c50*/  FMUL.FTZ R42, R140, R186 ;  /* 0x000000ba8c2a7220 */ /* 0x008fe20000410000 */
[----:B------:R-:W-:Y:S02]  /*8c60*/  MOV R186, R205 ;  /* 0x000000cd00ba7202 */ /* 0x000fe40000000f00 */
[----:B------:R-:W-:Y:S02]  /*8c70*/  F2FP.BF16.PACK_AB R145, R198, R197 ;  /* 0x000000c5c691723e */ /* 0x000fe400000010ff */
[----:B------:R-:W-:Y:S01]  /*8c80*/  F2FP.BF16.PACK_AB R147, R200, R199 ;  /* 0x000000c7c893723e */ /* 0x000fe200000010ff */
[----:B------:R3:W3:Y:S01]  /*8c90*/  MUFU.EX2 R214, R45 ;  /* 0x0000002d00d67308 */ /* 0x0006e20000000800 */
[----:B------:R-:W-:Y:S01]  /*8ca0*/  MOV R157, R209 ;  /* 0x000000d1009d7202 */ /* 0x000fe20000000f00 */
[----:B-1----:R-:W-:Y:S01]  /*8cb0*/  FMUL.FTZ R43, R140, R187 ;  /* 0x000000bb8c2b7220 */ /* 0x002fe20000410000 */
[----:B------:R-:W-:Y:S07]  /*8cc0*/  MOV R187, R212 ;  /* 0x000000d400bb7202 */ /* 0x000fee0000000f00 */
[----:B------:R1:W-:Y:S01]  /*8cd0*/  MUFU.EX2 R177, R46 ;  /* 0x0000002e00b17308 */ /* 0x0003e20000000800 */
[----:B------:R-:W-:Y:S01]  /*8ce0*/  HMMA.16816.F32.BF16 R40, R148, R158, R40 ;  /* 0x0000009e9428723c */ /* 0x000fe20000041828 */
[----:B------:R-:W5:Y:S03]  /*8cf0*/  LDSM.16.MT88.4 R148, [R229+0x900] ;  /* 0x00090000e594783b */ /* 0x000f660000004200 */
[----:B--2---:R-:W-:Y:S05]  /*8d00*/  F2FP.BF16.PACK_AB R44, R185, R187 ;  /* 0x000000bbb92c723e */ /* 0x004fea00000010ff */
[----:B------:R-:W2:Y:S01]  /*8d10*/  LDL.LU R158, [R1+0x8] ;  /* 0x00000800019e7983 */ /* 0x000ea20000300800 */
[----:B------:R-:W-:Y:S02]  /*8d20*/  MUFU.EX2 R212, R53 ;  /* 0x0000003500d47308 */ /* 0x000fe40000000800 */
[----:B---3--:R-:W-:Y:S01]  /*8d30*/  F2FP.BF16.PACK_AB R45, R184, R186 ;  /* 0x000000bab82d723e */ /* 0x008fe200000010ff */
[----:B------:R-:W3:Y:S07]  /*8d40*/  LDL.LU R159, [R1+0x4] ;  /* 0x00000400019f7983 */ /* 0x000eee0000300800 */
[----:B------:R5:W-:Y:S01]  /*8d50*/  MUFU.EX2 R209, R54 ;  /* 0x0000003600d17308 */ /* 0x000be20000000800 */
[----:B-1----:R-:W-:Y:S07]  /*8d60*/  F2FP.BF16.PACK_AB R46, R165, R170 ;  /* 0x000000aaa52e723e */ /* 0x002fee00000010ff */
[-C--:B------:R-:W-:Y:S02]  /*8d70*/  HMMA.16816.F32.BF16 R4, R44, R152.reuse, R4 ;  /* 0x000000982c04723c */ /* 0x080fe40000041804 */
[----:B------:R-:W-:Y:S06]  /*8d80*/  MUFU.EX2 R210, R65 ;  /* 0x0000004100d27308 */ /* 0x000fec0000000800 */
[C---:B------:R-:W-:Y:S04]  /*8d90*/  HMMA.16816.F32.BF16 R8, R144.reuse, R152, R8 ;  /* 0x000000989008723c */ /* 0x040fe80000041808 */
[----:B------:R-:W-:Y:S01]  /*8da0*/  MUFU.EX2 R183, R66 ;  /* 0x0000004200b77308 */ /* 0x000fe20000000800 */
[----:B-----5:R-:W-:Y:S03]  /*8db0*/  LDSM.16.MT88.4 R52, [R228+0x1100] ;  /* 0x00110000e434783b */ /* 0x020fe60000004200 */
[-C--:B------:R-:W-:Y:S06]  /*8dc0*/  HMMA.16816.F32.BF16 R12, R144, R154.reuse, R12 ;  /* 0x0000009a900c723c */ /* 0x080fec000004180c */
[----:B------:R1:W-:Y:S02]  /*8dd0*/  MUFU.EX2 R207, R67 ;  /* 0x0000004300cf7308 */ /* 0x0003e40000000800 */
[C---:B------:R-:W-:Y:S01]  /*8de0*/  HMMA.16816.F32.BF16 R16, R44.reuse, R154, R16 ;  /* 0x0000009a2c10723c */ /* 0x040fe20000041810 */
[----:B------:R-:W5:Y:S07]  /*8df0*/  LDSM.16.MT88.4 R152, [R230+0x900] ;  /* 0x00090000e698783b */ /* 0x000f6e0000004200 */
[----:B------:R-:W-:Y:S01]  /*8e00*/  MUFU.EX2 R205, R61 ;  /* 0x0000003d00cd7308 */ /* 0x000fe20000000800 */
[-C--:B------:R-:W-:Y:S08]  /*8e10*/  HMMA.16816.F32.BF16 R20, R44, R160.reuse, R20 ;  /* 0x000000a02c14723c */ /* 0x080ff00000041814 */
[C---:B------:R-:W-:Y:S01]  /*8e20*/  HMMA.16816.F32.BF16 R24, R144.reuse, R160, R24 ;  /* 0x000000a09018723c */ /* 0x040fe20000041818 */
[----:B------:R-:W3:Y:S01]  /*8e30*/  LDL.LU R161, [R1] ;  /* 0x0000000001a17983 */ /* 0x000ee20000300800 */
[----:B------:R-:W-:Y:S03]  /*8e40*/  MUFU.EX2 R188, R62 ;  /* 0x0000003e00bc7308 */ /* 0x000fe60000000800 */
[----:B-1----:R-:W1:Y:S02]  /*8e50*/  LDSM.16.MT88.4 R64, [R231+0x1100] ;  /* 0x00110000e740783b */ /* 0x002e640000004200 */
[----:B------:R-:W-:Y:S01]  /*8e60*/  MOV R160, R175 ;  /* 0x000000af00a07202 */ /* 0x000fe20000000f00 */
[-C--:B------:R-:W-:Y:S04]  /*8e70*/  HMMA.16816.F32.BF16 R28, R144, R162.reuse, R28 ;  /* 0x000000a2901c723c */ /* 0x080fe8000004181c */
[----:B------:R-:W-:Y:S04]  /*8e80*/  MUFU.EX2 R191, R68 ;  /* 0x0000004400bf7308 */ /* 0x000fe80000000800 */
[C---:B------:R-:W-:Y:S06]  /*8e90*/  HMMA.16816.F32.BF16 R32, R44.reuse, R162, R32 ;  /* 0x000000a22c20723c */ /* 0x040fec0000041820 */
[----:B------:R-:W-:Y:S02]  /*8ea0*/  MUFU.EX2 R204, R69 ;  /* 0x0000004500cc7308 */ /* 0x000fe40000000800 */
[-C--:B------:R-:W-:Y:S08]  /*8eb0*/  HMMA.16816.F32.BF16 R36, R44, R148.reuse, R36 ;  /* 0x000000942c24723c */ /* 0x080ff00000041824 */
[C---:B------:R-:W-:Y:S01]  /*8ec0*/  HMMA.16816.F32.BF16 R48, R144.reuse, R148, R48 ;  /* 0x000000949030723c */ /* 0x040fe20000041830 */
[----:B------:R-:W-:Y:S07]  /*8ed0*/  MUFU.EX2 R189, R70 ;  /* 0x0000004600bd7308 */ /* 0x000fee0000000800 */
[-C--:B------:R-:W-:Y:S03]  /*8ee0*/  HMMA.16816.F32.BF16 R116, R144, R150.reuse, R116 ;  /* 0x000000969074723c */ /* 0x080fe60000041874 */
[----:B------:R-:W1:Y:S05]  /*8ef0*/  MUFU.EX2 R176, R142 ;  /* 0x0000008e00b07308 */ /* 0x000e6a0000000800 */
[C---:B------:R-:W-:Y:S05]  /*8f00*/  HMMA.16816.F32.BF16 R120, R44.reuse, R150, R120 ;  /* 0x000000962c78723c */ /* 0x040fea0000041878 */
[----:B------:R1:W-:Y:S03]  /*8f10*/  MUFU.EX2 R142, R63 ;  /* 0x0000003f008e7308 */ /* 0x0003e60000000800 */
[-C--:B-----5:R-:W-:Y:S07]  /*8f20*/  HMMA.16816.F32.BF16 R124, R44, R152.reuse, R124 ;  /* 0x000000982c7c723c */ /* 0x0a0fee000004187c */
[----:B------:R5:W-:Y:S01]  /*8f30*/  MUFU.EX2 R179, R56 ;  /* 0x0000003800b37308 */ /* 0x000be20000000800 */
[C---:B------:R-:W-:Y:S08]  /*8f40*/  HMMA.16816.F32.BF16 R128, R144.reuse, R152, R128 ;  /* 0x000000989080723c */ /* 0x040ff00000041880 */
[-C--:B------:R-:W-:Y:S01]  /*8f50*/  HMMA.16816.F32.BF16 R132, R144, R154.reuse, R132 ;  /* 0x0000009a9084723c */ /* 0x080fe20000041884 */
[----:B------:R5:W4:Y:S01]  /*8f60*/  MUFU.EX2 R182, R57 ;  /* 0x0000003900b67308 */ /* 0x000b220000000800 */
[----:B-1----:R-:W1:Y:S06]  /*8f70*/  LDSM.16.MT88.4 R60, [R229+0x1100] ;  /* 0x00110000e53c783b */ /* 0x002e6c0000004200 */
[----:B------:R-:W-:Y:S03]  /*8f80*/  HMMA.16816.F32.BF16 R40, R44, R154, R40 ;  /* 0x0000009a2c28723c */ /* 0x000fe60000041828 */
[----:B------:R1:W-:Y:S04]  /*8f90*/  MUFU.EX2 R181, R58 ;  /* 0x0000003a00b57308 */ /* 0x0003e80000000800 */
[----:B------:R-:W-:Y:S02]  /*8fa0*/  F2FP.BF16.PACK_AB R44, R249, R250 ;  /* 0x000000faf92c723e */ /* 0x000fe400000010ff */
[----:B------:R-:W-:Y:S03]  /*8fb0*/  F2FP.BF16.PACK_AB R46, R247, R248 ;  /* 0x000000f8f72e723e */ /* 0x000fe600000010ff */
[----:B------:R-:W-:Y:S01]  /*8fc0*/  F2FP.BF16.PACK_AB R45, R225, R226 ;  /* 0x000000e2e12d723e */ /* 0x000fe200000010ff */
[----:B------:R1:W1:Y:S01]  /*8fd0*/  MUFU.EX2 R180, R59 ;  /* 0x0000003b00b47308 */ /* 0x0002620000000800 */
[----:B------:R-:W-:Y:S02]  /*8fe0*/  F2FP.BF16.PACK_AB R47, R222, R223 ;  /* 0x000000dfde2f723e */ /* 0x000fe400000010ff */
[----:B-----5:R-:W-:Y:S02]  /*8ff0*/  F2FP.BF16.PACK_AB R56, R216, R169 ;  /* 0x000000a9d838723e */ /* 0x020fe400000010ff */
[----:B------:R-:W-:Y:S03]  /*9000*/  F2FP.BF16.PACK_AB R57, R178, R168 ;  /* 0x000000a8b239723e */ /* 0x000fe600000010ff */
[-C--:B------:R-:W-:Y:S02]  /*9010*/  HMMA.16816.F32.BF16 R4, R44, R52.reuse, R4 ;  /* 0x000000342c04723c */ /* 0x080fe40000041804 */
[----:B------:R-:W-:Y:S01]  /*9020*/  MUFU.EX2 R190, R81 ;  /* 0x0000005100be7308 */ /* 0x000fe20000000800 */
[----:B-1----:R-:W-:Y:S09]  /*9030*/  F2FP.BF16.PACK_AB R58, R214, R215 ;  /* 0x000000d7d63a723e */ /* 0x002ff200000010ff */
[----:B------:R1:W-:Y:S01]  /*9040*/  MUFU.EX2 R81, R71 ;  /* 0x0000004700517308 */ /* 0x0003e20000000800 */
[----:B------:R-:W-:Y:S09]  /*9050*/  F2FP.BF16.PACK_AB R59, R176, R177 ;  /* 0x000000b1b03b723e */ /* 0x000ff200000010ff */
[----:B------:R-:W-:Y:S01]  /*9060*/  MUFU.EX2 R113, R113 ;  /* 0x0000007100717308 */ /* 0x000fe20000000800 */
[C---:B------:R-:W-:Y:S08]  /*9070*/  HMMA.16816.F32.BF16 R8, R56.reuse, R52, R8 ;  /* 0x000000343808723c */ /* 0x040ff00000041808 */
[-C--:B------:R-:W-:Y:S01]  /*9080*/  HMMA.16816.F32.BF16 R12, R56, R54.reuse, R12 ;  /* 0x00000036380c723c */ /* 0x080fe2000004180c */
[----:B------:R-:W-:Y:S01]  /*9090*/  MUFU.EX2 R115, R115 ;  /* 0x0000007300737308 */ /* 0x000fe20000000800 */
[----:B-1----:R-:W-:Y:S06]  /*90a0*/  LDSM.16.MT88.4 R68, [R229+0x2100] ;  /* 0x00210000e544783b */ /* 0x002fec0000004200 */
[C---:B------:R-:W-:Y:S03]  /*90b0*/  HMMA.16816.F32.BF16 R16, R44.reuse, R54, R16 ;  /* 0x000000362c10723c */ /* 0x040fe60000041810 */
[----:B------:R-:W-:Y:S01]  /*90c0*/  MUFU.EX2 R109, R109 ;  /* 0x0000006d006d7308 */ /* 0x000fe20000000800 */
[----:B------:R-:W1:Y:S04]  /*90d0*/  LDSM.16.MT88.4 R52, [R230+0x1100] ;  /* 0x00110000e634783b */ /* 0x000e680000004200 */
[-C--:B------:R-:W-:Y:S05]  /*90e0*/  HMMA.16816.F32.BF16 R20, R44, R64.reuse, R20 ;  /* 0x000000402c14723c */ /* 0x080fea0000041814 */
[----:B------:R-:W-:Y:S03]  /*90f0*/  MUFU.EX2 R203, R80 ;  /* 0x0000005000cb7308 */ /* 0x000fe60000000800 */
[C---:B------:R-:W-:Y:S07]  /*9100*/  HMMA.16816.F32.BF16 R24, R56.reuse, R64, R24 ;  /* 0x000000403818723c */ /* 0x040fee0000041818 */
[----:B------:R-:W-:Y:S01]  /*9110*/  MUFU.EX2 R82, R82 ;  /* 0x0000005200527308 */ /* 0x000fe20000000800 */
[-C--:B------:R-:W-:Y:S08]  /*9120*/  HMMA.16816.F32.BF16 R28, R56, R66.reuse, R28 ;  /* 0x00000042381c723c */ /* 0x080ff0000004181c */
[C---:B------:R-:W-:Y:S01]  /*9130*/  HMMA.16816.F32.BF16 R32, R44.reuse, R66, R32 ;  /* 0x000000422c20723c */ /* 0x040fe20000041820 */
[----:B------:R-:W5:Y:S01]  /*9140*/  LDSM.16.MT88.4 R64, [R228+0x1900] ;  /* 0x00190000e440783b */ /* 0x000f620000004200 */
[----:B------:R-:W-:Y:S06]  /*9150*/  MUFU.EX2 R83, R83 ;  /* 0x0000005300537308 */ /* 0x000fec0000000800 */
[-C--:B------:R-:W-:Y:S04]  /*9160*/  HMMA.16816.F32.BF16 R36, R44, R60.reuse, R36 ;  /* 0x0000003c2c24723c */ /* 0x080fe80000041824 */
[----:B------:R1:W-:Y:S04]  /*9170*/  MUFU.EX2 R80, R72 ;  /* 0x0000004800507308 */ /* 0x0003e80000000800 */
[C---:B------:R-:W-:Y:S04]  /*9180*/  HMMA.16816.F32.BF16 R48, R56.reuse, R60, R48 ;  /* 0x0000003c3830723c */ /* 0x040fe80000041830 */
[----:B----4-:R-:W-:Y:S02]  /*9190*/  FFMA.FTZ R0, R0, R156, R195 ;  /* 0x0000009c00007223 */ /* 0x010fe400000100c3 */
[----:B------:R-:W4:Y:S02]  /*91a0*/  MUFU.EX2 R73, R73 ;  /* 0x0000004900497308 */ /* 0x000f240000000800 */
[-C--:B------:R-:W-:Y:S08]  /*91b0*/  HMMA.16816.F32.BF16 R116, R56, R62.reuse, R116 ;  /* 0x0000003e3874723c */ /* 0x080ff00000041874 */
[C---:B------:R-:W-:Y:S01]  /*91c0*/  HMMA.16816.F32.BF16 R120, R44.reuse, R62, R120 ;  /* 0x0000003e2c78723c */ /* 0x040fe20000041878 */
[----:B------:R-:W-:Y:S01]  /*91d0*/  LDSM.16.MT88.4 R60, [R229+0x1900] ;  /* 0x00190000e53c783b */ /* 0x000fe20000004200 */
[----:B------:R-:W-:Y:S02]  /*91e0*/  MUFU.EX2 R76, R76 ;  /* 0x0000004c004c7308 */ /* 0x000fe40000000800 */
[----:B-1----:R-:W-:Y:S04]  /*91f0*/  FADD.FTZ R72, R196, R0 ;  /* 0x00000000c4487221 */ /* 0x002fe80000010000 */
[-C--:B------:R-:W-:Y:S04]  /*9200*/  HMMA.16816.F32.BF16 R124, R44, R52.reuse, R124 ;  /* 0x000000342c7c723c */ /* 0x080fe8000004187c */
[----:B------:R-:W1:Y:S04]  /*9210*/  MUFU.EX2 R77, R77 ;  /* 0x0000004d004d7308 */ /* 0x000e680000000800 */
[C---:B------:R-:W-:Y:S06]  /*9220*/  HMMA.16816.F32.BF16 R128, R56.reuse, R52, R128 ;  /* 0x000000343880723c */ /* 0x040fec0000041880 */
[----:B------:R-:W-:Y:S01]  /*9230*/  MUFU.EX2 R74, R74 ;  /* 0x0000004a004a7308 */ /* 0x000fe20000000800 */
[----:B------:R-:W-:Y:S01]  /*9240*/  F2FP.BF16.PACK_AB R52, R182, R179 ;  /* 0x000000b3b634723e */ /* 0x000fe200000010ff */
[-C--:B------:R-:W-:Y:S01]  /*9250*/  HMMA.16816.F32.BF16 R132, R56, R54.reuse, R132 ;  /* 0x000000363884723c */ /* 0x080fe20000041884 */
[----:B------:R-:W1:Y:S03]  /*9260*/  LDSM.16.MT88.4 R56, [R231+0x1900] ;  /* 0x00190000e738783b */ /* 0x000e660000004200 */
[----:B------:R-:W-:Y:S04]  /*9270*/  F2FP.BF16.PACK_AB R53, R180, R181 ;  /* 0x000000b5b435723e */ /* 0x000fe800000010ff */
[----:B------:R-:W-:Y:S01]  /*9280*/  HMMA.16816.F32.BF16 R40, R44, R54, R40 ;  /* 0x000000362c28723c */ /* 0x000fe20000041828 */
[----:B------:R-:W1:Y:S03]  /*9290*/  MUFU.EX2 R75, R75 ;  /* 0x0000004b004b7308 */ /* 0x000e660000000800 */
[----:B--2---:R-:W-:Y:S03]  /*92a0*/  FFMA.FTZ R140, R140, R158, R219 ;  /* 0x0000009e8c8c7223 */ /* 0x004fe600000100db */
[----:B------:R-:W-:Y:S01]  /*92b0*/  F2FP.BF16.PACK_AB R44, R212, R213 ;  /* 0x000000d5d42c723e */ /* 0x000fe200000010ff */
[----:B---3--:R-:W-:Y:S01]  /*92c0*/  FFMA.FTZ R139, R139, R159, R217 ;  /* 0x0000009f8b8b7223 */ /* 0x008fe200000100d9 */
[----:B------:R-:W-:Y:S02]  /*92d0*/  F2FP.BF16.PACK_AB R46, R210, R211 ;  /* 0x000000d3d22e723e */ /* 0x000fe400000010ff */
[----:B------:R-:W-:Y:S01]  /*92e0*/  MUFU.EX2 R78, R78 ;  /* 0x0000004e004e7308 */ /* 0x000fe20000000800 */
[----:B------:R-:W-:Y:S01]  /*92f0*/  F2FP.BF16.PACK_AB R45, R208, R209 ;  /* 0x000000d1d02d723e */ /* 0x000fe200000010ff */
[----:B------:R-:W-:Y:S01]  /*9300*/  FADD.FTZ R140, R220, R140 ;  /* 0x0000008cdc8c7221 */ /* 0x000fe20000010000 */
[----:B------:R-:W-:Y:S01]  /*9310*/  F2FP.BF16.PACK_AB R47, R207, R183 ;  /* 0x000000b7cf2f723e */ /* 0x000fe200000010ff */
[----:B------:R-:W-:Y:S01]  /*9320*/  FADD.FTZ R139, R218, R139 ;  /* 0x0000008bda8b7221 */ /* 0x000fe20000010000 */
[----:B------:R-:W-:Y:S02]  /*9330*/  F2FP.BF16.PACK_AB R54, R205, R206 ;  /* 0x000000cecd36723e */ /* 0x000fe400000010ff */
[----:B------:R-:W-:Y:S01]  /*9340*/  F2FP.BF16.PACK_AB R55, R142, R188 ;  /* 0x000000bc8e37723e */ /* 0x000fe200000010ff */
[----:B------:R-:W-:Y:S01]  /*9350*/  FADD.FTZ R0, R173, R139 ;  /* 0x0000008bad007221 */ /* 0x000fe20000010000 */
[----:B------:R-:W-:Y:S01]  /*9360*/  MOV R139, R136 ;  /* 0x00000088008b7202 */ /* 0x000fe20000000f00 */
[-C--:B-----5:R-:W-:Y:S01]  /*9370*/  HMMA.16816.F32.BF16 R4, R44, R64.reuse, R4 ;  /* 0x000000402c04723c */ /* 0x0a0fe20000041804 */
[----:B------:R-:W2:Y:S07]  /*9380*/  MUFU.EX2 R79, R79 ;  /* 0x0000004f004f7308 */ /* 0x000eae0000000800 */
[C---:B------:R-:W-:Y:S03]  /*9390*/  HMMA.16816.F32.BF16 R8, R52.reuse, R64, R8 ;  /* 0x000000403408723c */ /* 0x040fe60000041808 */
[----:B------:R-:W-:Y:S05]  /*93a0*/  MUFU.EX2 R84, R84 ;  /* 0x0000005400547308 */ /* 0x000fea0000000800 */
[-C--:B------:R-:W-:Y:S05]  /*93b0*/  HMMA.16816.F32.BF16 R12, R52, R66.reuse, R12 ;  /* 0x00000042340c723c */ /* 0x080fea000004180c */
[----:B------:R-:W-:Y:S03]  /*93c0*/  MUFU.EX2 R85, R85 ;  /* 0x0000005500557308 */ /* 0x000fe60000000800 */
[C---:B------:R-:W-:Y:S01]  /*93d0*/  HMMA.16816.F32.BF16 R16, R44.reuse, R66, R16 ;  /* 0x000000422c10723c */ /* 0x040fe20000041810 */
[----:B------:R-:W3:Y:S06]  /*93e0*/  LDSM.16.MT88.4 R64, [R230+0x1900] ;  /* 0x00190000e640783b */ /* 0x000eec0000004200 */
[----:B------:R-:W-:Y:S01]  /*93f0*/  MUFU.EX2 R96, R96 ;  /* 0x0000006000607308 */ /* 0x000fe20000000800 */
[-C--:B-1----:R-:W-:Y:S08]  /*9400*/  HMMA.16816.F32.BF16 R20, R44, R56.reuse, R20 ;  /* 0x000000382c14723c */ /* 0x082ff00000041814 */
[C---:B------:R-:W-:Y:S01]  /*9410*/  HMMA.16816.F32.BF16 R24, R52.reuse, R56, R24 ;  /* 0x000000383418723c */ /* 0x040fe20000041818 */
[----:B------:R-:W-:Y:S03]  /*9420*/  MUFU.EX2 R97, R97 ;  /* 0x0000006100617308 */ /* 0x000fe60000000800 */
[----:B------:R-:W-:Y:S01]  /*9430*/  FFMA.FTZ R141, R141, R161, R221 ;  /* 0x000000a18d8d7223 */ /* 0x000fe200000100dd */
[----:B------:R-:W-:Y:S02]  /*9440*/  MOV R161, R157 ;  /* 0x0000009d00a17202 */ /* 0x000fe40000000f00 */
[----:B------:R-:W-:Y:S01]  /*9450*/  LDSM.16.MT88.4 R156, [R228+0x3100] ;  /* 0x00310000e49c783b */ /* 0x000fe20000004200 */
[-C--:B------:R-:W-:Y:S03]  /*9460*/  HMMA.16816.F32.BF16 R28, R52, R58.reuse, R28 ;  /* 0x0000003a341c723c */ /* 0x080fe6000004181c */
[----:B------:R-:W-:Y:S01]  /*9470*/  MUFU.EX2 R86, R86 ;  /* 0x0000005600567308 */ /* 0x000fe20000000800 */
[----:B------:R-:W-:Y:S04]  /*9480*/  FADD.FTZ R141, R224, R141 ;  /* 0x0000008de08d7221 */ /* 0x000fe80000010000 */
[C---:B------:R-:W-:Y:S01]  /*9490*/  HMMA.16816.F32.BF16 R32, R44.reuse, R58, R32 ;  /* 0x0000003a2c20723c */ /* 0x040fe20000041820 */
[----:B------:R-:W1:Y:S03]  /*94a0*/  LDSM.16.MT88.4 R56, [R228+0x2100] ;  /* 0x00210000e438783b */ /* 0x000e660000004200 */
[----:B------:R-:W-:Y:S01]  /*94b0*/  FADD.FTZ R141, R227, R141 ;  /* 0x0000008de38d7221 */ /* 0x000fe20000010000 */
[----:B------:R-:W-:Y:S03]  /*94c0*/  MUFU.EX2 R87, R87 ;  /* 0x0000005700577308 */ /* 0x000fe60000000800 */
[-C--:B------:R-:W-:Y:S07]  /*94d0*/  HMMA.16816.F32.BF16 R36, R44, R60.reuse, R36 ;  /* 0x0000003c2c24723c */ /* 0x080fee0000041824 */
[----:B------:R-:W-:Y:S01]  /*94e0*/  MUFU.EX2 R98, R98 ;  /* 0x0000006200627308 */ /* 0x000fe20000000800 */
[C---:B------:R-:W-:Y:S08]  /*94f0*/  HMMA.16816.F32.BF16 R48, R52.reuse, R60, R48 ;  /* 0x0000003c3430723c */ /* 0x040ff00000041830 */
[-C--:B------:R-:W-:Y:S01]  /*9500*/  HMMA.16816.F32.BF16 R116, R52, R62.reuse, R116 ;  /* 0x0000003e3474723c */ /* 0x080fe20000041874 */
[----:B------:R-:W-:Y:S07]  /*9510*/  MUFU.EX2 R99, R99 ;  /* 0x0000006300637308 */ /* 0x000fee0000000800 */
[C---:B------:R-:W-:Y:S01]  /*9520*/  HMMA.16816.F32.BF16 R120, R44.reuse, R62, R120 ;  /* 0x0000003e2c78723c */ /* 0x040fe20000041878 */
[----:B------:R-:W5:Y:S02]  /*9530*/  LDSM.16.MT88.4 R60, [R231+0x2100] ;  /* 0x00210000e73c783b */ /* 0x000f640000004200 */
[----:B------:R-:W-:Y:S05]  /*9540*/  MUFU.EX2 R100, R100 ;  /* 0x0000006400647308 */ /* 0x000fea0000000800 */
[-C--:B---3--:R-:W-:Y:S05]  /*9550*/  HMMA.16816.F32.BF16 R124, R44, R64.reuse, R124 ;  /* 0x000000402c7c723c */ /* 0x088fea000004187c */
[----:B------:R-:W-:Y:S03]  /*9560*/  MUFU.EX2 R101, R101 ;  /* 0x0000006500657308 */ /* 0x000fe60000000800 */
[C---:B------:R-:W-:Y:S07]  /*9570*/  HMMA.16816.F32.BF16 R128, R52.reuse, R64, R128 ;  /* 0x000000403480723c */ /* 0x040fee0000041880 */
[----:B------:R-:W-:Y:S01]  /*9580*/  MUFU.EX2 R112, R112 ;  /* 0x0000007000707308 */ /* 0x000fe20000000800 */
[-C--:B------:R-:W-:Y:S07]  /*9590*/  HMMA.16816.F32.BF16 R132, R52, R66.reuse, R132 ;  /* 0x000000423484723c */ /* 0x080fee0000041884 */
[----:B----4-:R-:W-:Y:S01]  /*95a0*/  F2FP.BF16.PACK_AB R52, R73, R80 ;  /* 0x000000504934723e */ /* 0x010fe200000010ff */
[----:B------:R-:W-:Y:S01]  /*95b0*/  HMMA.16816.F32.BF16 R40, R44, R66, R40 ;  /* 0x000000422c28723c */ /* 0x000fe20000041828 */
[----:B------:R-:W3:Y:S01]  /*95c0*/  LDSM.16.MT88.4 R64, [R230+0x2100] ;  /* 0x00210000e640783b */ /* 0x000ee20000004200 */
[----:B------:R-:W-:Y:S02]  /*95d0*/  MUFU.EX2 R102, R102 ;  /* 0x0000006600667308 */ /* 0x000fe40000000800 */
[----:B------:R-:W-:Y:S02]  /*95e0*/  F2FP.BF16.PACK_AB R54, R77, R76 ;  /* 0x0000004c4d36723e */ /* 0x000fe400000010ff */
[----:B------:R-:W-:Y:S02]  /*95f0*/  F2FP.BF16.PACK_AB R53, R75, R74 ;  /* 0x0000004a4b35723e */ /* 0x000fe400000010ff */
[----:B------:R-:W-:Y:S04]  /*9600*/  F2FP.BF16.PACK_AB R44, R204, R191 ;  /* 0x000000bfcc2c723e */ /* 0x000fe800000010ff */
[----:B------:R-:W-:Y:S01]  /*9610*/  F2FP.BF16.PACK_AB R46, R190, R203 ;  /* 0x000000cbbe2e723e */ /* 0x000fe200000010ff */
[----:B------:R-:W-:Y:S01]  /*9620*/  MUFU.EX2 R103, R103 ;  /* 0x0000006700677308 */ /* 0x000fe20000000800 */
[----:B------:R-:W-:Y:S02]  /*9630*/  F2FP.BF16.PACK_AB R45, R81, R189 ;  /* 0x000000bd512d723e */ /* 0x000fe400000010ff */
[----:B------:R-:W-:Y:S02]  /*9640*/  F2FP.BF16.PACK_AB R47, R83, R82 ;  /* 0x00000052532f723e */ /* 0x000fe400000010ff */
[----:B--2---:R-:W-:Y:S05]  /*9650*/  F2FP.BF16.PACK_AB R55, R79, R78 ;  /* 0x0000004e4f37723e */ /* 0x004fea00000010ff */
[-C--:B-1----:R-:W-:Y:S01]  /*9660*/  HMMA.16816.F32.BF16 R4, R44, R56.reuse, R4 ;  /* 0x000000382c04723c */ /* 0x082fe20000041804 */
[----:B------:R-:W-:Y:S07]  /*9670*/  MUFU.EX2 R114, R114 ;  /* 0x0000007200727308 */ /* 0x000fee0000000800 */
[C---:B------:R-:W-:Y:S03]  /*9680*/  HMMA.16816.F32.BF16 R8, R52.reuse, R56, R8 ;  /* 0x000000383408723c */ /* 0x040fe60000041808 */
[----:B------:R-:W-:Y:S05]  /*9690*/  MUFU.EX2 R105, R105 ;  /* 0x0000006900697308 */ /* 0x000fea0000000800 */
[-C--:B------:R-:W-:Y:S05]  /*96a0*/  HMMA.16816.F32.BF16 R12, R52, R58.reuse, R12 ;  /* 0x0000003a340c723c */ /* 0x080fea000004180c */
[----:B------:R-:W-:Y:S03]  /*96b0*/  MUFU.EX2 R108, R108 ;  /* 0x0000006c006c7308 */ /* 0x000fe60000000800 */
[C---:B------:R-:W-:Y:S01]  /*96c0*/  HMMA.16816.F32.BF16 R16, R44.reuse, R58, R16 ;  /* 0x0000003a2c10723c */ /* 0x040fe20000041810 */
[----:B------:R-:W1:Y:S06]  /*96d0*/  LDSM.16.MT88.4 R56, [R228+0x2900] ;  /* 0x00290000e438783b */ /* 0x000e6c0000004200 */
[----:B------:R-:W-:Y:S01]  /*96e0*/  MUFU.EX2 R88, R88 ;  /* 0x0000005800587308 */ /* 0x000fe20000000800 */
[-C--:B-----5:R-:W-:Y:S08]  /*96f0*/  HMMA.16816.F32.BF16 R20, R44, R60.reuse, R20 ;  /* 0x0000003c2c14723c */ /* 0x0a0ff00000041814 */
[C---:B------:R-:W-:Y:S01]  /*9700*/  HMMA.16816.F32.BF16 R24, R52.reuse, R60, R24 ;  /* 0x0000003c3418723c */ /* 0x040fe20000041818 */
[----:B------:R-:W2:Y:S07]  /*9710*/  MUFU.EX2 R89, R89 ;  /* 0x0000005900597308 */ /* 0x000eae0000000800 */
[-C--:B------:R-:W-:Y:S03]  /*9720*/  HMMA.16816.F32.BF16 R28, R52, R62.reuse, R28 ;  /* 0x0000003e341c723c */ /* 0x080fe6000004181c */
[----:B------:R-:W-:Y:S05]  /*9730*/  MUFU.EX2 R92, R92 ;  /* 0x0000005c005c7308 */ /* 0x000fea0000000800 */
[C---:B------:R-:W-:Y:S01]  /*9740*/  HMMA.16816.F32.BF16 R32, R44.reuse, R62, R32 ;  /* 0x0000003e2c20723c */ /* 0x040fe20000041820 */
[----:B------:R-:W4:Y:S04]  /*9750*/  LDSM.16.MT88.4 R60, [R231+0x2900] ;  /* 0x00290000e73c783b */ /* 0x000f280000004200 */
[----:B------:R-:W5:Y:S03]  /*9760*/  MUFU.EX2 R93, R93 ;  /* 0x0000005d005d7308 */ /* 0x000f660000000800 */
[-C--:B------:R-:W-:Y:S07]  /*9770*/  HMMA.16816.F32.BF16 R36, R44, R68.reuse, R36 ;  /* 0x000000442c24723c */ /* 0x080fee0000041824 */
[----:B------:R-:W-:Y:S01]  /*9780*/  MUFU.EX2 R90, R90 ;  /* 0x0000005a005a7308 */ /* 0x000fe20000000800 */
[C---:B------:R-:W-:Y:S08]  /*9790*/  HMMA.16816.F32.BF16 R48, R52.reuse, R68, R48 ;  /* 0x000000443430723c */ /* 0x040ff00000041830 */
[-C--:B------:R-:W-:Y:S01]  /*97a0*/  HMMA.16816.F32.BF16 R116, R52, R70.reuse, R116 ;  /* 0x000000463474723c */ /* 0x080fe20000041874 */
[----:B------:R-:W1:Y:S07]  /*97b0*/  MUFU.EX2 R91, R91 ;  /* 0x0000005b005b7308 */ /* 0x000e6e0000000800 */
[C---:B------:R-:W-:Y:S01]  /*97c0*/  HMMA.16816.F32.BF16 R120, R44.reuse, R70, R120 ;  /* 0x000000462c78723c */ /* 0x040fe20000041878 */
[----:B------:R-:W4:Y:S02]  /*97d0*/  LDSM.16.MT88.4 R68, [R229+0x2900] ;  /* 0x00290000e544783b */ /* 0x000f240000004200 */
[----:B------:R-:W-:Y:S05]  /*97e0*/  MUFU.EX2 R94, R94 ;  /* 0x0000005e005e7308 */ /* 0x000fea0000000800 */
[-C--:B---3--:R-:W-:Y:S05]  /*97f0*/  HMMA.16816.F32.BF16 R124, R44, R64.reuse, R124 ;  /* 0x000000402c7c723c */ /* 0x088fea000004187c */
[----:B------:R-:W3:Y:S03]  /*9800*/  MUFU.EX2 R95, R95 ;  /* 0x0000005f005f7308 */ /* 0x000ee60000000800 */
[C---:B------:R-:W-:Y:S07]  /*9810*/  HMMA.16816.F32.BF16 R128, R52.reuse, R64, R128 ;  /* 0x000000403480723c */ /* 0x040fee0000041880 */
[----:B------:R-:W3:Y:S01]  /*9820*/  MUFU.EX2 R104, R104 ;  /* 0x0000006800687308 */ /* 0x000ee20000000800 */
[-C--:B------:R-:W-:Y:S07]  /*9830*/  HMMA.16816.F32.BF16 R132, R52, R66.reuse, R132 ;  /* 0x000000423484723c */ /* 0x080fee0000041884 */
[----:B--2---:R-:W-:Y:S01]  /*9840*/  F2FP.BF16.PACK_AB R52, R89, R88 ;  /* 0x000000585934723e */ /* 0x004fe200000010ff */
[----:B------:R-:W-:Y:S01]  /*9850*/  HMMA.16816.F32.BF16 R40, R44, R66, R40 ;  /* 0x000000422c28723c */ /* 0x000fe20000041828 */
[----:B------:R-:W2:Y:S01]  /*9860*/  LDSM.16.MT88.4 R64, [R230+0x2900] ;  /* 0x00290000e640783b */ /* 0x000ea20000004200 */
[----:B------:R-:W-:Y:S02]  /*9870*/  MUFU.EX2 R106, R106 ;  /* 0x0000006a006a7308 */ /* 0x000fe40000000800 */
[----:B-----5:R-:W-:Y:S02]  /*9880*/  F2FP.BF16.PACK_AB R54, R93, R92 ;  /* 0x0000005c5d36723e */ /* 0x020fe400000010ff */
[----:B-1----:R-:W-:Y:S02]  /*9890*/  F2FP.BF16.PACK_AB R53, R91, R90 ;  /* 0x0000005a5b35723e */ /* 0x002fe400000010ff */
[----:B------:R-:W-:Y:S04]  /*98a0*/  F2FP.BF16.PACK_AB R44, R85, R84 ;  /* 0x00000054552c723e */ /* 0x000fe800000010ff */
[----:B------:R-:W-:Y:S01]  /*98b0*/  F2FP.BF16.PACK_AB R46, R97, R96 ;  /* 0x00000060612e723e */ /* 0x000fe200000010ff */
[----:B------:R-:W1:Y:S01]  /*98c0*/  MUFU.EX2 R107, R107 ;  /* 0x0000006b006b7308 */ /* 0x000e620000000800 */
[----:B------:R-:W-:Y:S02]  /*98d0*/  F2FP.BF16.PACK_AB R45, R87, R86 ;  /* 0x00000056572d723e */ /* 0x000fe400000010ff */
[----:B------:R-:W-:Y:S02]  /*98e0*/  F2FP.BF16.PACK_AB R47, R99, R98 ;  /* 0x00000062632f723e */ /* 0x000fe400000010ff */
[----:B---3--:R-:W-:Y:S05]  /*98f0*/  F2FP.BF16.PACK_AB R55, R95, R94 ;  /* 0x0000005e5f37723e */ /* 0x008fea00000010ff */
[-C--:B------:R-:W-:Y:S08]  /*9900*/  HMMA.16816.F32.BF16 R4, R44, R56.reuse, R4 ;  /* 0x000000382c04723c */ /* 0x080ff00000041804 */
[C---:B------:R-:W-:Y:S07]  /*9910*/  HMMA.16816.F32.BF16 R8, R52.reuse, R56, R8 ;  /* 0x000000383408723c */ /* 0x040fee0000041808 */
[----:B------:R-:W-:Y:S01]  /*9920*/  FADD.FTZ R57, R174, R140 ;  /* 0x0000008cae397221 */ /* 0x000fe20000010000 */
[-C--:B------:R-:W-:Y:S04]  /*9930*/  HMMA.16816.F32.BF16 R12, R52, R58.reuse, R12 ;  /* 0x0000003a340c723c */ /* 0x080fe8000004180c */
[----:B------:R-:W-:Y:S04]  /*9940*/  FADD.FTZ R56, R201, R72 ;  /* 0x00000048c9387221 */ /* 0x000fe80000010000 */
[C---:B------:R-:W-:Y:S07]  /*9950*/  HMMA.16816.F32.BF16 R16, R44.reuse, R58, R16 ;  /* 0x0000003a2c10723c */ /* 0x040fee0000041810 */
[----:B------:R-:W-:Y:S01]  /*9960*/  FADD.FTZ R59, R172, R141 ;  /* 0x0000008dac3b7221 */ /* 0x000fe20000010000 */
[-C--:B----4-:R-:W-:Y:S01]  /*9970*/  HMMA.16816.F32.BF16 R20, R44, R60.reuse, R20 ;  /* 0x0000003c2c14723c */ /* 0x090fe20000041814 */
[----:B------:R-:W3:Y:S03]  /*9980*/  LDSM.16.MT88.4 R172, [R231+0x3100] ;  /* 0x00310000e7ac783b */ /* 0x000ee60000004200 */
[----:B------:R-:W-:Y:S02]  /*9990*/  FADD.FTZ R58, R160, R57 ;  /* 0x00000039a03a7221 */ /* 0x000fe40000010000 */
[----:B------:R-:W-:Y:S02]  /*99a0*/  FADD.FTZ R57, R161, R0 ;  /* 0x00000000a1397221 */ /* 0x000fe40000010000 */
[C---:B------:R-:W-:Y:S01]  /*99b0*/  HMMA.16816.F32.BF16 R24, R52.reuse, R60, R24 ;  /* 0x0000003c3418723c */ /* 0x040fe20000041818 */
[----:B------:R4:W-:Y:S03]  /*99c0*/  MUFU.EX2 R60, R3 ;  /* 0x00000003003c7308 */ /* 0x0009e60000000800 */
[----:B------:R-:W-:Y:S01]  /*99d0*/  FADD.FTZ R0, R186, R58 ;  /* 0x0000003aba007221 */ /* 0x000fe20000010000 */
[----:B------:R-:W-:Y:S01]  /*99e0*/  F2FP.BF16.PACK_AB R186, R113, R112 ;  /* 0x0000007071ba723e */ /* 0x000fe200000010ff */
[----:B------:R-:W-:Y:S02]  /*99f0*/  FADD.FTZ R57, R251, R57 ;  /* 0x00000039fb397221 */ /* 0x000fe40000010000 */
[-C--:B------:R-:W-:Y:S03]  /*9a00*/  HMMA.16816.F32.BF16 R28, R52, R62.reuse, R28 ;  /* 0x0000003e341c723c */ /* 0x080fe6000004181c */
[----:B------:R-:W5:Y:S01]  /*9a10*/  MUFU.EX2 R61, R110 ;  /* 0x0000006e003d7308 */ /* 0x000f620000000800 */
[----:B------:R-:W-:Y:S01]  /*9a20*/  FADD.FTZ R0, R184, R0 ;  /* 0x00000000b8007221 */ /* 0x000fe20000010000 */
[----:B------:R-:W-:Y:S01]  /*9a30*/  F2FP.BF16.PACK_AB R184, R101, R100 ;  /* 0x0000006465b8723e */ /* 0x000fe200000010ff */
[----:B------:R-:W-:Y:S02]  /*9a40*/  FADD.FTZ R57, R171, R57 ;  /* 0x00000039ab397221 */ /* 0x000fe40000010000 */
[C---:B------:R-:W-:Y:S04]  /*9a50*/  HMMA.16816.F32.BF16 R32, R44.reuse, R62, R32 ;  /* 0x0000003e2c20723c */ /* 0x040fe80000041820 */
[----:B------:R-:W-:Y:S04]  /*9a60*/  FADD.FTZ R0, R167, R0 ;  /* 0x00000000a7007221 */ /* 0x000fe80000010000 */
[-C--:B------:R-:W-:Y:S04]  /*9a70*/  HMMA.16816.F32.BF16 R36, R44, R68.reuse, R36 ;  /* 0x000000442c24723c */ /* 0x080fe80000041824 */
[----:B----4-:R-:W-:Y:S01]  /*9a80*/  FADD.FTZ R3, R187, R59 ;  /* 0x0000003bbb037221 */ /* 0x010fe20000010000 */
[----:B------:R-:W-:Y:S03]  /*9a90*/  F2FP.BF16.PACK_AB R187, R115, R114 ;  /* 0x0000007273bb723e */ /* 0x000fe600000010ff */
[C---:B------:R-:W-:Y:S04]  /*9aa0*/  HMMA.16816.F32.BF16 R48, R52.reuse, R68, R48 ;  /* 0x000000443430723c */ /* 0x040fe80000041830 */
[----:B------:R-:W-:Y:S01]  /*9ab0*/  FADD.FTZ R3, R185, R3 ;  /* 0x00000003b9037221 */ /* 0x000fe20000010000 */
[----:B------:R-:W-:Y:S03]  /*9ac0*/  F2FP.BF16.PACK_AB R185, R103, R102 ;  /* 0x0000006667b9723e */ /* 0x000fe600000010ff */
[-C--:B------:R-:W-:Y:S08]  /*9ad0*/  HMMA.16816.F32.BF16 R116, R52, R70.reuse, R116 ;  /* 0x000000463474723c */ /* 0x080ff00000041874 */
[C---:B------:R-:W-:Y:S08]  /*9ae0*/  HMMA.16816.F32.BF16 R120, R44.reuse, R70, R120 ;  /* 0x000000462c78723c */ /* 0x040ff00000041878 */
[-C--:B--2---:R-:W-:Y:S08]  /*9af0*/  HMMA.16816.F32.BF16 R124, R44, R64.reuse, R124 ;  /* 0x000000402c7c723c */ /* 0x084ff0000004187c */
[C---:B------:R-:W-:Y:S08]  /*9b00*/  HMMA.16816.F32.BF16 R128, R52.reuse, R64, R128 ;  /* 0x000000403480723c */ /* 0x040ff00000041880 */
[-C--:B------:R-:W-:Y:S07]  /*9b10*/  HMMA.16816.F32.BF16 R132, R52, R66.reuse, R132 ;  /* 0x000000423484723c */ /* 0x080fee0000041884 */
[----:B------:R-:W-:Y:S01]  /*9b20*/  FADD.FTZ R52, R202, R56 ;  /* 0x00000038ca347221 */ /* 0x000fe20000010000 */
[----:B------:R-:W-:Y:S04]  /*9b30*/  HMMA.16816.F32.BF16 R40, R44, R66, R40 ;  /* 0x000000422c28723c */ /* 0x000fe80000041828 */
[----:B------:R-:W-:Y:S03]  /*9b40*/  FADD.FTZ R52, R197, R52 ;  /* 0x00000034c5347221 */ /* 0x000fe60000010000 */
[----:B------:R-:W-:Y:S01]  /*9b50*/  F2FP.BF16.PACK_AB R44, R105, R104 ;  /* 0x00000068692c723e */ /* 0x000fe200000010ff */
[----:B------:R-:W-:Y:S01]  /*9b60*/  FADD.FTZ R53, R198, R52 ;  /* 0x00000034c6357221 */ /* 0x000fe20000010000 */
[-C--:B------:R-:W-:Y:S01]  /*9b70*/  HMMA.16816.F32.BF16 R148, R184, R156.reuse, R4 ;  /* 0x0000009cb894723c */ /* 0x080fe20000041804 */
[----:B------:R-:W2:Y:S04]  /*9b80*/  LDSM.16.MT88.4 R4, [R229+0x3100] ;  /* 0x00310000e504783b */ /* 0x000ea80000004200 */
[----:B------:R-:W-:Y:S01]  /*9b90*/  FADD.FTZ R52, R170, R3 ;  /* 0x00000003aa347221 */ /* 0x000fe20000010000 */
[----:B------:R-:W-:Y:S01]  /*9ba0*/  F2FP.BF16.PACK_AB R46, R109, R108 ;  /* 0x0000006c6d2e723e */ /* 0x000fe200000010ff */
[----:B------:R-:W-:Y:S01]  /*9bb0*/  FADD.FTZ R3, R199, R53 ;  /* 0x00000035c7037221 */ /* 0x000fe20000010000 */
[----:B-1----:R-:W-:Y:S04]  /*9bc0*/  F2FP.BF16.PACK_AB R45, R107, R106 ;  /* 0x0000006a6b2d723e */ /* 0x002fe800000010ff */
[----:B------:R-:W-:Y:S01]  /*9bd0*/  FADD.FTZ R3, R200, R3 ;  /* 0x00000003c8037221 */ /* 0x000fe20000010000 */
[----:B-----5:R-:W-:Y:S07]  /*9be0*/  F2FP.BF16.PACK_AB R47, R60, R61 ;  /* 0x0000003d3c2f723e */ /* 0x020fee00000010ff */
        /* <DEDUP_REMOVED lines=98> */
[----:B------:R-:W-:Y:S01]  /*a210*/  STL [R1], R5 ;  /* 0x0000000501007387 */ /* 0x000fe20000100800 */
[----:B------:R-:W-:Y:S02]  /*a220*/  FADD.FTZ R3, R109, R3 ;  /* 0x000000036d037221 */ /* 0x000fe40000010000 */
[----:B------:R-:W-:Y:S01]  /*a230*/  FADD.FTZ R0, R61, R7 ;  /* 0x000000073d007221 */ /* 0x000fe20000010000 */
[----:B------:R-:W-:Y:S03]  /*a240*/  STL [R1+0x8], R4 ;  /* 0x0000080401007387 */ /* 0x000fe60000100800 */
[----:B------:R-:W-:Y:S01]  /*a250*/  FADD.FTZ R0, R60, R0 ;  /* 0x000000003c007221 */ /* 0x000fe20000010000 */
[----:B------:R1:W-:Y:S04]  /*a260*/  STL [R1+0x4], R3 ;  /* 0x0000040301007387 */ /* 0x0003e80000100800 */
[----:B------:R2:W-:Y:S01]  /*a270*/  STL [R1+0xc], R0 ;  /* 0x00000c0001007387 */ /* 0x0005e20000100800 */
[----:B-1----:R-:W-:Y:S02]  /*a280*/  MOV R3, R137 ;  /* 0x0000008900037202 */ /* 0x002fe40000000f00 */
[----:B--2---:R-:W-:Y:S01]  /*a290*/  MOV R0, R138 ;  /* 0x0000008a00007202 */ /* 0x004fe20000000f00 */
[----:B------:R-:W-:-:S05]  /*a2a0*/  @P0 BRA `(.L_x_768) ;  /* 0xffffc1c000000947 */ /* 0x000fca000383ffff */
.L_x_767:
[----:B------:R-:W2:Y:S04]  /*a2b0*/  LDL.LU R7, [R1] ;  /* 0x0000000001077983 */ /* 0x000ea80000300800 */
[----:B-1----:R-:W3:Y:S04]  /*a2c0*/  LDL.LU R4, [R1+0x8] ;  /* 0x0000080001047983 */ /* 0x002ee80000300800 */
[----:B------:R-:W4:Y:S04]  /*a2d0*/  LDL.LU R10, [R1+0x4] ;  /* 0x00000400010a7983 */ /* 0x000f280000300800 */
[----:B------:R-:W5:Y:S01]  /*a2e0*/  LDL.LU R9, [R1+0xc] ;  /* 0x00000c0001097983 */ /* 0x000f620000300800 */
[----:B------:R-:W-:-:S02]  /*a2f0*/  MOV R37, 0xff800000 ;  /* 0xff80000000257802 */ /* 0x000fc40000000f00 */
[----:B------:R-:W-:Y:S02]  /*a300*/  MOV R38, 0xff800000 ;  /* 0xff80000000267802 */ /* 0x000fe40000000f00 */
[----:B------:R-:W-:Y:S02]  /*a310*/  MOV R39, 0xff800000 ;  /* 0xff80000000277802 */ /* 0x000fe40000000f00 */
[----:B------:R-:W-:Y:S02]  /*a320*/  MOV R40, 0xff800000 ;  /* 0xff80000000287802 */ /* 0x000fe40000000f00 */
[----:B------:R-:W-:Y:S01]  /*a330*/  PLOP3.LUT P4, PT, PT, PT, PT, 0x8, 0x0 ;  /* 0x000000000000781c */ /* 0x000fe20003f8e170 */
[----:B--2---:R-:W1:Y:S04]  /*a340*/  SHFL.BFLY PT, R5, R7, 0x2, 0x1f ;  /* 0x0c401f0007057f89 */ /* 0x004e6800000e0000 */
[----:B---3--:R-:W2:Y:S04]  /*a350*/  SHFL.BFLY PT, R6, R4, 0x2, 0x1f ;  /* 0x0c401f0004067f89 */ /* 0x008ea800000e0000 */
[----:B-----5:R-:W3:Y:S01]  /*a360*/  SHFL.BFLY PT, R8, R9, 0x2, 0x1f ;  /* 0x0c401f0009087f89 */ /* 0x020ee200000e0000 */
[----:B-1----:R-:W-:-:S03]  /*a370*/  FADD.FTZ R5, R5, R7 ;  /* 0x0000000705057221 */ /* 0x002fc60000010000 */
[----:B----4-:R-:W1:Y:S01]  /*a380*/  SHFL.BFLY PT, R7, R10, 0x2, 0x1f ;  /* 0x0c401f000a077f89 */ /* 0x010e6200000e0000 */
[----:B--2---:R-:W-:-:S03]  /*a390*/  FADD.FTZ R6, R6, R4 ;  /* 0x0000000406067221 */ /* 0x004fc60000010000 */
[----:B------:R-:W2:Y:S04]  /*a3a0*/  SHFL.BFLY PT, R0, R5, 0x1, 0x1f ;  /* 0x0c201f0005007f89 */ /* 0x000ea800000e0000 */
[----:B------:R-:W4:Y:S01]  /*a3b0*/  SHFL.BFLY PT, R4, R6, 0x1, 0x1f ;  /* 0x0c201f0006047f89 */ /* 0x000f2200000e0000 */
[----:B---3--:R-:W-:-:S05]  /*a3c0*/  FADD.FTZ R8, R8, R9 ;  /* 0x0000000908087221 */ /* 0x008fca0000010000 */
[----:B------:R-:W3:Y:S01]  /*a3d0*/  SHFL.BFLY PT, R9, R8, 0x1, 0x1f ;  /* 0x0c201f0008097f89 */ /* 0x000ee200000e0000 */
[----:B-1----:R-:W-:Y:S02]  /*a3e0*/  FADD.FTZ R7, R7, R10 ;  /* 0x0000000a07077221 */ /* 0x002fe40000010000 */
[----:B--2---:R-:W-:-:S03]  /*a3f0*/  FADD.FTZ R5, R5, R0 ;  /* 0x0000000005057221 */ /* 0x004fc60000010000 */
[----:B------:R-:W1:Y:S01]  /*a400*/  SHFL.BFLY PT, R3, R7, 0x1, 0x1f ;  /* 0x0c201f0007037f89 */ /* 0x000e6200000e0000 */
[----:B------:R-:W-:Y:S01]  /*a410*/  MOV R0, RZ ;  /* 0x000000ff00007202 */ /* 0x000fe20000000f00 */
[----:B----4-:R-:W-:Y:S01]  /*a420*/  FADD.FTZ R6, R6, R4 ;  /* 0x0000000406067221 */ /* 0x010fe20000010000 */
[----:B------:R-:W-:Y:S02]  /*a430*/  FSETP.NE.FTZ.AND P3, PT, R5, RZ, PT ;  /* 0x000000ff0500720b */ /* 0x000fe40003f75000 */
[----:B------:R-:W-:Y:S02]  /*a440*/  MOV R4, RZ ;  /* 0x000000ff00047202 */ /* 0x000fe40000000f00 */
[----:B------:R-:W-:Y:S01]  /*a450*/  FSETP.NE.FTZ.AND P2, PT, R6, RZ, PT ;  /* 0x000000ff0600720b */ /* 0x000fe20003f55000 */
[----:B---3--:R-:W-:-:S05]  /*a460*/  FADD.FTZ R8, R9, R8 ;  /* 0x0000000809087221 */ /* 0x008fca0000010000 */
[----:B------:R-:W-:-:S03]  /*a470*/  FSETP.NE.FTZ.AND P0, PT, R8, RZ, PT ;  /* 0x000000ff0800720b */ /* 0x000fc60003f15000 */
[----:B------:R-:W2:Y:S01]  /*a480*/  @P3 MUFU.RCP R0, R5 ;  /* 0x0000000500003308 */ /* 0x000ea20000001000 */
[----:B-1----:R-:W-:Y:S01]  /*a490*/  FADD.FTZ R7, R7, R3 ;  /* 0x0000000307077221 */ /* 0x002fe20000010000 */
[----:B------:R-:W-:-:S06]  /*a4a0*/  MOV R3, RZ ;  /* 0x000000ff00037202 */ /* 0x000fcc0000000f00 */
[----:B------:R-:W-:Y:S01]  /*a4b0*/  @P2 MUFU.RCP R4, R6 ;  /* 0x0000000600042308 */ /* 0x000fe20000001000 */
[----:B------:R-:W-:Y:S01]  /*a4c0*/  FSETP.NE.FTZ.AND P1, PT, R7, RZ, PT ;  /* 0x000000ff0700720b */ /* 0x000fe20003f35000 */
[----:B--2---:R-:W-:-:S06]  /*a4d0*/  FMUL.FTZ R148, R0, R148 ;  /* 0x0000009400947220 */ /* 0x004fcc0000410000 */
[----:B------:R-:W-:Y:S01]  /*a4e0*/  @P2 MUFU.LG2 R9, R6 ;  /* 0x0000000600092308 */ /* 0x000fe20000000c00 */
[C---:B------:R-:W-:Y:S02]  /*a4f0*/  FMUL.FTZ R149, R0.reuse, R149 ;  /* 0x0000009500957220 */ /* 0x040fe40000410000 */
[C---:B------:R-:W-:Y:S02]  /*a500*/  FMUL.FTZ R156, R0.reuse, R156 ;  /* 0x0000009c009c7220 */ /* 0x040fe40000410000 */
[C---:B------:R-:W-:Y:S02]  /*a510*/  FMUL.FTZ R157, R0.reuse, R157 ;  /* 0x0000009d009d7220 */ /* 0x040fe40000410000 */
[C---:B------:R-:W-:Y:S01]  /*a520*/  FMUL.FTZ R160, R0.reuse, R160 ;  /* 0x000000a000a07220 */ /* 0x040fe20000410000 */
[----:B------:R-:W1:Y:S01]  /*a530*/  @P1 MUFU.RCP R3, R7 ;  /* 0x0000000700031308 */ /* 0x000e620000001000 */
        /* <DEDUP_REMOVED lines=80> */
.L_x_751:
        /* <DEDUP_REMOVED lines=122> */
.L_x_770:
        /* <DEDUP_REMOVED lines=184> */
.L_x_769:
        /* <DEDUP_REMOVED lines=19> */
.L_x_771:
        /* <DEDUP_REMOVED lines=42> */
.L_x_773:
[----:B------:R-:W-:Y:S05]  /*c130*/  BSYNC B0 ;  /* 0x0000000000007941 */ /* 0x000fea0003800000 */
.L_x_772:
        /* <DEDUP_REMOVED lines=103> */
.L_x_774:
        /* <DEDUP_REMOVED lines=13> */
.L_x_1482:


//--------------------- .text._ZN7cutlass13device_kernelIN5flash19enable_sm80_to_sm89INS1_16FlashAttnFwdSm80INS1_25CollectiveMainloopFwdSm80ILi4ELi1ELb0EN4cute5tupleIJNS5_1CILi128EEENS7_ILi112EEENS7_ILi64EEEEEELi64ENS_10bfloat16_tEfNS_4arch4Sm80ELb0ELb0ELb0ELb1ELb0ELb1ELb1ELb0EEENS1_21CollectiveEpilogueFwdINS6_IJS8_SA_S9_EEENS6_IJNS7_ILi1EEESI_SI_EEESC_SE_Li128ELb1ELb1ELb0ELb0EEENS1_19SingleTileSchedulerILb1ELb0ELb1ELi128EEEEEEEEEvNT_6ParamsE --------------------------
	.section	.text._ZN7cutlass13device_kernelIN5flash19enable_sm80_to_sm89INS1_16FlashAttnFwdSm80INS1_25CollectiveMainloopFwdSm80ILi4ELi1ELb0EN4cute5tupleIJNS5_1CILi128EEENS7_ILi112EEENS7_ILi64EEEEEELi64ENS_10bfloat16_tEfNS_4arch4Sm80ELb0ELb0ELb0ELb1ELb0ELb1ELb1ELb0EEENS1_21CollectiveEpilogueFwdINS6_IJS8_SA_S9_EEENS6_IJNS7_ILi1EEESI_SI_EEESC_SE_Li128ELb1ELb1ELb0ELb0EEENS1_19SingleTileSchedulerILb1ELb0ELb1ELi128EEEEEEEEEvNT_6ParamsE,"ax",@progbits
	.sectioninfo	@"SHI_REGISTERS=255"
	.align	128
.text._ZN7cutlass13device_kernelIN5flash19enable_sm80_to_sm89INS1_16FlashAttnFwdSm80INS1_25CollectiveMainloopFwdSm80ILi4ELi1ELb0EN4cute5tupleIJNS5_1CILi128EEENS7_ILi112EEENS7_ILi64EEEEEELi64ENS_10bfloat16_tEfNS_4arch4Sm80ELb0ELb0ELb0ELb1ELb0ELb1ELb1ELb0EEENS1_21CollectiveEpilogueFwdINS6_IJS8_SA_S9_EEENS6_IJNS7_ILi1EEESI_SI_EEESC_SE_Li128ELb1ELb1ELb0ELb0EEENS1_19SingleTileSchedulerILb1ELb0ELb1ELi128EEEEEEEEEvNT_6ParamsE:
        .type           _ZN7cutlass13device_kernelIN5flash19enable_sm80_to_sm89INS1_16FlashAttnFwdSm80INS1_25CollectiveMainloopFwdSm80ILi4ELi1ELb0EN4cute5tupleIJNS5_1CILi128EEENS7_ILi112EEENS7_ILi64EEEEEELi64ENS_10bfloat16_tEfNS_4arch4Sm80ELb0ELb0ELb0ELb1ELb0ELb1ELb1ELb0EEENS1_21CollectiveEpilogueFwdINS6_IJS8_SA_S9_EEENS6_IJNS7_ILi1EEESI_SI_EEESC_SE_Li128ELb1ELb1ELb0ELb0EEENS1_19SingleTileSchedulerILb1ELb0ELb1ELi128EEEEEEEEEvNT_6ParamsE,@function
        .size           _ZN7cutlass13device_kernelIN5flash19enable_sm80_to_sm89INS1_16FlashAttnFwdSm80INS1_25CollectiveMainloopFwdSm80ILi4ELi1ELb0EN4cute5tupleIJNS5_1CILi128EEENS7_ILi112EEENS7_ILi64EEEEEELi64ENS_10bfloat16_tEfNS_4arch4Sm80ELb0ELb0ELb0ELb1ELb0ELb1ELb1ELb0EEENS1_21CollectiveEpilogueFwdINS6_IJS8_SA_S9_EEENS6_IJNS7_ILi1EEESI_SI_EEESC_SE_Li128ELb1ELb1ELb0ELb0EEENS1_19SingleTileSchedulerILb1ELb0ELb1ELi128EEEEEEEEEvNT_6ParamsE,(.L_x_1483 - _ZN7cutlass13device_kernelIN5flash19enable_sm80_to_sm89INS1_16FlashAttnFwdSm80INS1_25CollectiveMainloopFwdSm80ILi4ELi1ELb0EN4cute5tupleIJNS5_1CILi128EEENS7_ILi112EEENS7_ILi64EEEEEELi64ENS_10bfloat16_tEfNS_4arch4Sm80ELb0ELb0ELb0ELb1ELb0ELb1ELb1ELb0EEENS1_21CollectiveEpilogueFwdINS6_IJS8_SA_S9_EEENS6_IJNS7_ILi1EEESI_SI_EEESC_SE_Li128ELb1ELb1ELb0ELb0EEENS1_19SingleTileSchedulerILb1ELb0ELb1ELi128EEEEEEEEEvNT_6ParamsE)
        .other          _ZN7cutlass13device_kernelIN5flash19enable_sm80_to_sm89INS1_16FlashAttnFwdSm80INS1_25CollectiveMainloopFwdSm80ILi4ELi1ELb0EN4cute5tupleIJNS5_1CILi128EEENS7_ILi112EEENS7_ILi64EEEEEELi64ENS_10bfloat16_tEfNS_4arch4Sm80ELb0ELb0ELb0ELb1ELb0ELb1ELb1ELb0EEENS1_21CollectiveEpilogueFwdINS6_IJS8_SA_S9_EEENS6_IJNS7_ILi1EEESI_SI_EEESC_SE_Li128ELb1ELb1ELb0ELb0EEENS1_19SingleTileSchedulerILb1ELb0ELb1ELi128EEEEEEEEEvNT_6ParamsE,@"STO_CUDA_ENTRY STV_DEFAULT"
_ZN7cutlass13device_kernelIN5flash19enable_sm80_to_sm89INS1_16FlashAttnFwdSm80INS1_25CollectiveMainloopFwdSm80ILi4ELi1ELb0EN4cute5tupleIJNS5_1CILi128EEENS7_ILi112EEENS7_ILi64EEEEEELi64ENS_10bfloat16_tEfNS_4arch4Sm80ELb0ELb0ELb0ELb1ELb0ELb1ELb1ELb0EEENS1_21CollectiveEpilogueFwdINS6_IJS8_SA_S9_EEENS6_IJNS7_ILi1EEESI_SI_EEESC_SE_Li128ELb1ELb1ELb0ELb0EEENS1_19SingleTileSchedulerILb1ELb0ELb1ELi128EEEEEEEEEvNT_6ParamsE:
        /* <DEDUP_REMOVED lines=17> */
.L_x_776:
        /* <DEDUP_REMOVED lines=8> */
.L_x_778:
[----:B------:R-:W-:-:S05]  /*0190*/  MOV R0, c[0x0][0x54c] ;  /* 0x0001530000007a02 */ /* 0x000fca0000000f00 */
.L_x_777:
[----:B-----5:R-:W-:Y:S01]  /*01a0*/  IMAD R0, R0, c[0x0][0x548], RZ ;  /* 0x0001520000007a24 */ /* 0x020fe200078e02ff */
[----:B-1----:R-:W-:-:S04]  /*01b0*/  SHF.L.U32 R2, R213, 0x7, RZ ;  /* 0x00000007d5027819 */ /* 0x002fc800000006ff */
[----:B------:R-:W-:-:S04]  /*01c0*/  ISETP.GE.AND P0, PT, R2, R0, PT ;  /* 0x000000000200720c */ /* 0x000fc80003f06270 */
[----:B------:R-:W-:-:S05]  /*01d0*/  SEL R0, R5, 0xffffffff, !P0 ;  /* 0xffffffff05007807 */ /* 0x000fca0004000000 */
[----:B------:R1:W-:Y:S01]  /*01e0*/  STL [R1+0x10], R0 ;  /* 0x0000100001007387 */ /* 0x0003e20000100800 */
[----:B------:R-:W-:Y:S05]  /*01f0*/  BRA `(.L_x_779) ;  /* 0x0000013000007947 */ /* 0x000fea0003800000 */
.L_x_775:
[----:B---3--:R-:W-:-:S04]  /*0200*/  ISETP.NE.U32.AND P0, PT, RZ, c[0x0][0x568], PT ;  /* 0x00015a00ff007a0c */ /* 0x008fc80003f05070 */
[----:B------:R-:W-:-:S13]  /*0210*/  ISETP.NE.AND.EX P0, PT, RZ, c[0x0][0x56c], PT, P0 ;  /* 0x00015b00ff007a0c */ /* 0x000fda0003f05300 */
[----:B------:R-:W-:Y:S05]  /*0220*/  @!P0 BRA `(.L_x_780) ;  /* 0x0000002000008947 */ /* 0x000fea0003800000 */
[----:B------:R1:W5:Y:S01]  /*0230*/  LDG.E R0, [R2.64] ;  /* 0x0000000a02007981 */ /* 0x000362000c1e1900 */
[----:B------:R-:W-:Y:S05]  /*0240*/  BRA `(.L_x_781) ;  /* 0x0000009000007947 */ /* 0x000fea0003800000 */
.L_x_780:
        /* <DEDUP_REMOVED lines=8> */
.L_x_782:
[----:B------:R-:W-:-:S05]  /*02d0*/  MOV R0, c[0x0][0x54c] ;  /* 0x0001530000007a02 */ /* 0x000fca0000000f00 */
.L_x_781:
[----:B-----5:R-:W-:Y:S01]  /*02e0*/  IMAD R0, R0, c[0x0][0x548], RZ ;  /* 0x0001520000007a24 */ /* 0x020fe200078e02ff */
[----:B-1----:R-:W-:-:S04]  /*02f0*/  SHF.L.U32 R2, R213, 0x7, RZ ;  /* 0x00000007d5027819 */ /* 0x002fc800000006ff */
[----:B------:R-:W-:-:S04]  /*0300*/  ISETP.GE.AND P0, PT, R2, R0, PT ;  /* 0x000000000200720c */ /* 0x000fc80003f06270 */
[----:B------:R-:W-:-:S05]  /*0310*/  SEL R0, R5, 0xffffffff, !P0 ;  /* 0xffffffff05007807 */ /* 0x000fca0004000000 */
[----:B------:R1:W-:Y:S04]  /*0320*/  STL [R1+0x10], R0 ;  /* 0x0000100001007387 */ /* 0x0003e80000100800 */
.L_x_779:
        /* <DEDUP_REMOVED lines=37> */
.L_x_783:
[----:B--2---:R-:W-:-:S04]  /*0580*/  ISETP.NE.U32.AND P0, PT, RZ, c[0x0][0x368], PT ;  /* 0x0000da00ff007a0c */ /* 0x004fc80003f05070 */
[----:B------:R-:W-:-:S13]  /*0590*/  ISETP.NE.AND.EX P0, PT, RZ, c[0x0][0x36c], PT, P0 ;  /* 0x0000db00ff007a0c */ /* 0x000fda0003f05300 */
[----:B------:R-:W-:Y:S05]  /*05a0*/  @!P0 BRA `(.L_x_784) ;  /* 0x0000003000008947 */ /* 0x000fea0003800000 */
[----:B------:R-:W-:-:S05]  /*05b0*/  IMAD.WIDE R4, R38, R14, c[0x0][0x368] ;  /* 0x0000da0026047625 */ /* 0x000fca00078e020e */
[----:B------:R1:W5:Y:S01]  /*05c0*/  LDG.E R13, [R4.64] ;  /* 0x0000000a040d7981 */ /* 0x000362000c1e1900 */
[----:B------:R-:W-:Y:S05]  /*05d0*/  BRA `(.L_x_785) ;  /* 0x0000004000007947 */ /* 0x000fea0003800000 */
.L_x_784:
[----:B------:R-:W-:Y:S05]  /*05e0*/  @!P5 BRA `(.L_x_785) ;  /* 0x000000300000d947 */ /* 0x000fea0003800000 */
[----:B------:R1:W2:Y:S04]  /*05f0*/  LDG.E R6, [R4.64] ;  /* 0x0000000a04067981 */ /* 0x0002a8000c1e1900 */
[----:B-1----:R-:W2:Y:S02]  /*0600*/  LDG.E R4, [R4.64+0x4] ;  /* 0x0000040a04047981 */ /* 0x002ea4000c1e1900 */
[----:B--2---:R-:W-:Y:S02]  /*0610*/  IADD3 R13, -R6, R4, RZ ;  /* 0x00000004060d7210 */ /* 0x004fe40007ffe1ff */
.L_x_785:
        /* <DEDUP_REMOVED lines=18> */
[----:B------:R1:W-:Y:S03]  /*0740*/  STL [R1+0x30], R7 ;  /* 0x0000300701007387 */ /* 0x0003e60000100800 */
        /* <DEDUP_REMOVED lines=374> */
.L_x_833:
        /* <DEDUP_REMOVED lines=48> */
.L_x_791:
[----:B------:R-:W-:Y:S05]  /*21b0*/  BSYNC B0 ;  /* 0x0000000000007941 */ /* 0x000fea0003800000 */
.L_x_790:
        /* <DEDUP_REMOVED lines=37> */
.L_x_793:
[----:B------:R-:W-:Y:S05]  /*2410*/  BSYNC B0 ;  /* 0x0000000000007941 */ /* 0x000fea0003800000 */
.L_x_792:
        /* <DEDUP_REMOVED lines=40> */
.L_x_795:
[----:B------:R-:W-:Y:S05]  /*26a0*/  BSYNC B0 ;  /* 0x0000000000007941 */ /* 0x000fea0003800000 */
.L_x_794:
        /* <DEDUP_REMOVED lines=38> */
.L_x_797:
[----:B------:R-:W-:Y:S05]  /*2910*/  BSYNC B0 ;  /* 0x0000000000007941 */ /* 0x000fea0003800000 */
.L_x_796:
        /* <DEDUP_REMOVED lines=76> */
.L_x_801:
[----:B------:R-:W-:Y:S05]  /*2de0*/  BSYNC B0 ;  /* 0x0000000000007941 */ /* 0x000fea0003800000 */
.L_x_800:
        /* <DEDUP_REMOVED lines=59> */
.L_x_799:
[----:B------:R-:W-:Y:S05]  /*31a0*/  BSYNC B1 ;  /* 0x0000000000017941 */ /* 0x000fea0003800000 */
.L_x_798:
        /* <DEDUP_REMOVED lines=64> */
.L_x_805:
[----:B------:R-:W-:Y:S05]  /*35b0*/  BSYNC B0 ;  /* 0x0000000000007941 */ /* 0x000fea0003800000 */
.L_x_804:
        /* <DEDUP_REMOVED lines=59> */
.L_x_803:
[----:B------:R-:W-:Y:S05]  /*3970*/  BSYNC B1 ;  /* 0x0000000000017941 */ /* 0x000fea0003800000 */
.L_x_802:
        /* <DEDUP_REMOVED lines=63> */
.L_x_809:
[----:B------:R-:W-:Y:S05]  /*3d70*/  BSYNC B0 ;  /* 0x0000000000007941 */ /* 0x000fea0003800000 */
.L_x_808:
        /* <DEDUP_REMOVED lines=59> */
.L_x_807:
[----:B------:R-:W-:Y:S05]  /*4130*/  BSYNC B1 ;  /* 0x0000000000017941 */ /* 0x000fea0003800000 */
.L_x_806:
        /* <DEDUP_REMOVED lines=62> */
.L_x_812:
[----:B------:R-:W-:Y:S05]  /*4520*/  BSYNC B0 ;  /* 0x0000000000007941 */ /* 0x000fea0003800000 */
.L_x_811:
        /* <DEDUP_REMOVED lines=60> */
.L_x_789:
[-C--:B------:R-:W-:Y:S01]  /*48f0*/  ISETP.GE.AND P0, PT, R169, R76.reuse, PT ;  /* 0x0000004ca900720c */ /* 0x080fe20003f06270 */
[----:B------:R-:W-:Y:S01]  /*4900*/  CS2R R18, SRZ ;  /* 0x0000000000127805 */ /* 0x000fe2000001ff00 */
[----:B------:R-:W-:Y:S01]  /*4910*/  ISETP.NE.AND P4, PT, R98, RZ, PT ;  /* 0x000000ff6200720c */ /* 0x000fe20003f85270 */
[----:B------:R-:W-:Y:S01]  /*4920*/  CS2R R16, SRZ ;  /* 0x0000000000107805 */ /* 0x000fe2000001ff00 */
[----:B------:R-:W-:Y:S01]  /*4930*/  ISETP.GE.OR P2, PT, R26, c[0x0][0x27c], P0 ;  /* 0x00009f001a007a0c */ /* 0x000fe20000746670 */
        /* <DEDUP_REMOVED lines=218> */
.L_x_814:
[----:B------:R-:W-:Y:S05]  /*56e0*/  BSYNC B0 ;  /* 0x0000000000007941 */ /* 0x000fea0003800000 */
.L_x_813:
        /* <DEDUP_REMOVED lines=115> */
.L_x_816:
[----:B------:R-:W-:Y:S05]  /*5e20*/  BSYNC B0 ;  /* 0x0000000000007941 */ /* 0x000fea0003800000 */
.L_x_815:
        /* <DEDUP_REMOVED lines=115> */
.L_x_818:
[----:B------:R-:W-:Y:S05]  /*6560*/  BSYNC B0 ;  /* 0x0000000000007941 */ /* 0x000fea0003800000 */
.L_x_817:
        /* <DEDUP_REMOVED lines=115> */
.L_x_788:
        /* <DEDUP_REMOVED lines=20> */
.L_x_820:
[----:B------:R-:W-:Y:S05]  /*6de0*/  BSYNC B0 ;  /* 0x0000000000007941 */ /* 0x000fea0003800000 */
.L_x_819:
        /* <DEDUP_REMOVED lines=20> */
.L_x_822:
[----:B------:R-:W-:Y:S05]  /*6f30*/  BSYNC B0 ;  /* 0x0000000000007941 */ /* 0x000fea0003800000 */
.L_x_821:
        /* <DEDUP_REMOVED lines=20> */
.L_x_824:
[----:B------:R-:W-:Y:S05]  /*7080*/  BSYNC B0 ;  /* 0x0000000000007941 */ /* 0x000fea0003800000 */
.L_x_823:
        /* <DEDUP_REMOVED lines=19> */
.L_x_810:
[----:B------:R-:W-:Y:S05]  /*71c0*/  BSYNC B2 ;  /* 0x0000000000027941 */ /* 0x000fea0003800000 */
.L_x_787:
        /* <DEDUP_REMOVED lines=125> */
.L_x_826:
[----:B-1----:R-:W-:Y:S05]  /*79a0*/  BSYNC B0 ;  /* 0x0000000000007941 */ /* 0x002fea0003800000 */
.L_x_825:
        /* <DEDUP_REMOVED lines=20> */
.L_x_828:
[----:B------:R-:W-:Y:S05]  /*7af0*/  BSYNC B0 ;  /* 0x0000000000007941 */ /* 0x000fea0003800000 */
.L_x_827:
        /* <DEDUP_REMOVED lines=20> */
.L_x_830:
[----:B------:R-:W-:Y:S05]  /*7c40*/  BSYNC B0 ;  /* 0x0000000000007941 */ /* 0x000fea0003800000 */
.L_x_829:
        /* <DEDUP_REMOVED lines=20> */
.L_x_832:
[----:B------:R-:W-:Y:S05]  /*7d90*/  BSYNC B0 ;  /* 0x0000000000007941 */ /* 0x000fea0003800000 */
.L_x_831:
        /* <DEDUP_REMOVED lines=18> */
[----:B------:R-:W-:Y:S02]  /*7ec0*/  @P0 IADD3 R6, P2, R8, R170, RZ ;  /* 0x000000aa08060210 */ /* 0x000fe40007f5e0ff */
[----:B------:R2:W-:Y:S01]  /*7ed0*/  @P0 LDGSTS.E.BYPASS.LTC128B.128 [R94+0x4100], [R12.64], !P6 ;  /* 0x041000000c5e0fae */ /* 0x0005e2000f101d4a */
[----:B------:R-:W-:Y:S02]  /*7ee0*/  @P0 IADD3.X R9, R13, R166, RZ, P1, !PT ;  /* 0x000000a60d090210 */ /* 0x000fe40000ffe4ff */
[-C--:B------:R-:W-:Y:S03]  /*7ef0*/  @P0 IADD3 R4, P1, R6, R170.reuse, RZ ;  /* 0x000000aa06040210 */ /* 0x080fe60007f3e0ff */
[----:B------:R2:W-:Y:S01]  /*7f00*/  @P0 LDGSTS.E.BYPASS.LTC128B.128 [R94+0x4900], [R8.64], !P6 ;  /* 0x04900000085e0fae */ /* 0x0005e2000f101d4a */
[--C-:B------:R-:W-:Y:S01]  /*7f10*/  @P0 IMAD.X R7, R9, 0x1, R166.reuse, P2 ;  /* 0x0000000109070824 */ /* 0x100fe200010e06a6 */
[----:B------:R-:W-:Y:S03]  /*7f20*/  @P0 IADD3 R2, P2, R4, R170, RZ ;  /* 0x000000aa04020210 */ /* 0x000fe60007f5e0ff */
        /* <DEDUP_REMOVED lines=11> */
.L_x_786:
        /* <DEDUP_REMOVED lines=51> */
[----:B------:R-:W3:Y:S01]  /*8310*/  LDL R252, [R1+0x30] ;  /* 0x0000300001fc7983 */ /* 0x000ee20000100800 */
        /* <DEDUP_REMOVED lines=229> */
[----:B------:R-:W-:Y:S01]  /*9170*/  @P2 IMAD.SHL.U32 R5, R63, 0x2, RZ ;  /* 0x000000023f052824 */ /* 0x000fe200078e00ff */
        /* <DEDUP_REMOVED lines=34> */
.L_x_835:
        /* <DEDUP_REMOVED lines=47> */
.L_x_839:
[----:B------:R-:W-:Y:S05]  /*9690*/  BSYNC B0 ;  /* 0x0000000000007941 */ /* 0x000fea0003800000 */
.L_x_838:
        /* <DEDUP_REMOVED lines=87> */
.L_x_843:
[----:B------:R-:W-:Y:S05]  /*9c10*/  BSYNC B0 ;  /* 0x0000000000007941 */ /* 0x000fea0003800000 */
.L_x_842:
        /* <DEDUP_REMOVED lines=41> */
.L_x_841:
[----:B------:R-:W-:Y:S05]  /*9eb0*/  BSYNC B1 ;  /* 0x0000000000017941 */ /* 0x000fea0003800000 */
.L_x_840:
        /* <DEDUP_REMOVED lines=45> */
.L_x_847:
[----:B------:R-:W-:Y:S05]  /*a190*/  BSYNC B0 ;  /* 0x0000000000007941 */ /* 0x000fea0003800000 */
.L_x_846:
        /* <DEDUP_REMOVED lines=41> */
.L_x_845:
[----:B------:R-:W-:Y:S05]  /*a430*/  BSYNC B1 ;  /* 0x0000000000017941 */ /* 0x000fea0003800000 */
.L_x_844:
        /* <DEDUP_REMOVED lines=45> */
.L_x_851:
[----:B------:R-:W-:Y:S05]  /*a710*/  BSYNC B0 ;  /* 0x0000000000007941 */ /* 0x000fea0003800000 */
.L_x_850:
        /* <DEDUP_REMOVED lines=41> */
.L_x_849:
[----:B------:R-:W-:Y:S05]  /*a9b0*/  BSYNC B1 ;  /* 0x0000000000017941 */ /* 0x000fea0003800000 */
.L_x_848:
        /* <DEDUP_REMOVED lines=44> */
.L_x_854:
[----:B------:R-:W-:Y:S05]  /*ac80*/  BSYNC B0 ;  /* 0x0000000000007941 */ /* 0x000fea0003800000 */
.L_x_853:
        /* <DEDUP_REMOVED lines=42> */
.L_x_837:
        /* <DEDUP_REMOVED lines=14> */
.L_x_856:
[----:B------:R-:W-:Y:S05]  /*b010*/  BSYNC B0 ;  /* 0x0000000000007941 */ /* 0x000fea0003800000 */
.L_x_855:
        /* <DEDUP_REMOVED lines=119> */
.L_x_858:
[----:B------:R-:W-:Y:S05]  /*b790*/  BSYNC B0 ;  /* 0x0000000000007941 */ /* 0x000fea0003800000 */
.L_x_857:
        /* <DEDUP_REMOVED lines=94> */
.L_x_860:
[----:B------:R-:W-:Y:S05]  /*bd80*/  BSYNC B0 ;  /* 0x0000000000007941 */ /* 0x000fea0003800000 */
.L_x_859:
        /* <DEDUP_REMOVED lines=94> */
.L_x_862:
[----:B------:R-:W-:Y:S05]  /*c370*/  BSYNC B0 ;  /* 0x0000000000007941 */ /* 0x000fea0003800000 */
.L_x_861:
        /* <DEDUP_REMOVED lines=93> */
.L_x_852:
[----:B------:R-:W-:Y:S05]  /*c950*/  BSYNC B2 ;  /* 0x0000000000027941 */ /* 0x000fea0003800000 */
.L_x_836:
[----:B---3--:R-:W-:Y:S01]  /*c960*/  SHF.R.S32.HI R7, RZ, 0x4, R49 ;  /* 0x00000004ff077819 */ /* 0x008fe20000011431 */
[----:B------:R-:W-:Y:S01]  /*c970*/  IMAD.SHL.U32 R6, R136, 0x40, RZ ;  /* 0x0000004088067824 */ /* 0x000fe200078e00ff */
[----:B------:R-:W-:-:S04]  /*c980*/  DEPBAR.LE SB0, 0x0 ;  /* 0x000080000000791a */ /* 0x000fc80000000000 */
[----:B------:R-:W-:Y:S01]  /*c990*/  LEA.HI R0, R49, R7, RZ, 0x1 ;  /* 0x0000000731007211 */ /* 0x000fe200078f08ff */
        /* <DEDUP_REMOVED lines=31> */
[--C-:B------:R-:W-:Y:S01]  /*cb90*/  IMAD R237, R3, 0x2, R234.reuse ;  /* 0x0000000203ed7824 */ /* 0x100fe200078e02ea */
[----:B------:R-:W-:Y:S01]  /*cba0*/  @P0 IADD3 R238, R0, -0x20, RZ ;  /* 0xffffffe000ee0810 */ /* 0x000fe20007ffe0ff */
[----:B------:R-:W-:Y:S01]  /*cbb0*/  IMAD R0, R93, c[0x0][0x208], RZ ;  /* 0x000082005d007a24 */ /* 0x000fe200078e02ff */
[----:B------:R-:W-:Y:S01]  /*cbc0*/  ISETP.GE.AND P0, PT, R60, c[0x0][0x1d4], PT ;  /* 0x000075003c007a0c */ /* 0x000fe20003f06270 */
[----:B------:R-:W-:Y:S01]  /*cbd0*/  IMAD R235, R4, 0x2, R234 ;  /* 0x0000000204eb7824 */ /* 0x000fe200078e02ea */
[----:B------:R-:W-:Y:S01]  /*cbe0*/  IADD3 R244, R238, 0x800, RZ ;  /* 0x00000800eef47810 */ /* 0x000fe20007ffe0ff */
[----:B------:R-:W-:Y:S01]  /*cbf0*/  IMAD R0, R92, c[0x0][0x20c], R0 ;  /* 0x000083005c007a24 */ /* 0x000fe200078e0200 */
[C---:B------:R-:W-:Y:S01]  /*cc00*/  ISETP.LT.OR P4, PT, R62.reuse, 0x1, P0 ;  /* 0x000000013e00780c */ /* 0x040fe20000781670 */
[----:B------:R-:W-:Y:S01]  /*cc10*/  IMAD R236, R3, 0x2, R235 ;  /* 0x0000000203ec7824 */ /* 0x000fe200078e02eb */
[C---:B------:R-:W-:Y:S01]  /*cc20*/  ISETP.LT.OR P6, PT, R62.reuse, 0x21, P0 ;  /* 0x000000213e00780c */ /* 0x040fe200007c1670 */
[----:B------:R-:W-:Y:S01]  /*cc30*/  IMAD.IADD R0, R7, 0x1, R0 ;  /* 0x0000000107007824 */ /* 0x000fe200078e0200 */
[----:B------:R-:W-:Y:S01]  /*cc40*/  ISETP.LT.OR P5, PT, R62, 0x31, P0 ;  /* 0x000000313e00780c */ /* 0x000fe200007a1670 */
[----:B------:R-:W-:Y:S01]  /*cc50*/  IMAD.WIDE.U32 R6, R6, 0x70, R94 ;  /* 0x0000007006067825 */ /* 0x000fe200078e005e */
[----:B------:R-:W-:-:S02]  /*cc60*/  IADD3 R243, R238, 0x1000, RZ ;  /* 0x00001000eef37810 */ /* 0x000fc40007ffe0ff */
[----:B------:R-:W-:Y:S01]  /*cc70*/  IADD3 R242, R238, 0x1800, RZ ;  /* 0x00001800eef27810 */ /* 0x000fe20007ffe0ff */
[----:B------:R-:W-:Y:S01]  /*cc80*/  IMAD R0, R0, 0x70, RZ ;  /* 0x0000007000007824 */ /* 0x000fe200078e02ff */
[----:B------:R-:W-:Y:S01]  /*cc90*/  LDSM.16.M88.4 R24, [R139+0x3900] ;  /* 0x003900008b18783b */ /* 0x000fe20000000200 */
[C---:B------:R-:W-:Y:S02]  /*cca0*/  IADD3 R241, R238.reuse, 0x2000, RZ ;  /* 0x00002000eef17810 */ /* 0x040fe40007ffe0ff */
[----:B------:R-:W-:Y:S01]  /*ccb0*/  IMAD.IADD R0, R7, 0x1, R0 ;  /* 0x0000000107007824 */ /* 0x000fe200078e0200 */
[----:B------:R-:W1:Y:S01]  /*ccc0*/  LDSM.16.M88.4 R8, [R234+0x9100] ;  /* 0x00910000ea08783b */ /* 0x000e620000000200 */
[C---:B------:R-:W-:Y:S02]  /*ccd0*/  IADD3 R240, R238.reuse, 0x2800, RZ ;  /* 0x00002800eef07810 */ /* 0x040fe40007ffe0ff */
[----:B------:R-:W-:Y:S01]  /*cce0*/  IADD3 R239, R238, 0x3000, RZ ;  /* 0x00003000eeef7810 */ /* 0x000fe20007ffe0ff */
[----:B------:R-:W2:Y:S04]  /*ccf0*/  LDSM.16.M88.4 R20, [R139+0x4100] ;  /* 0x004100008b14783b */ /* 0x000ea80000000200 */
[----:B------:R-:W3:Y:S04]  /*cd00*/  LDSM.16.M88.4 R16, [R139+0x4900] ;  /* 0x004900008b10783b */ /* 0x000ee80000000200 */
[----:B------:R-:W4:Y:S04]  /*cd10*/  LDSM.16.M88.4 R28, [R139+0x5100] ;  /* 0x005100008b1c783b */ /* 0x000f280000000200 */
[----:B------:R-:W3:Y:S04]  /*cd20*/  LDSM.16.M88.4 R32, [R139+0x5900] ;  /* 0x005900008b20783b */ /* 0x000ee80000000200 */
[----:B------:R-:W4:Y:S04]  /*cd30*/  LDSM.16.M88.4 R40, [R139+0x6100] ;  /* 0x006100008b28783b */ /* 0x000f280000000200 */
[----:B------:R-:W4:Y:S04]  /*cd40*/  LDSM.16.M88.4 R36, [R139+0x6900] ;  /* 0x006900008b24783b */ /* 0x000f280000000200 */
[----:B------:R-:W4:Y:S04]  /*cd50*/  LDSM.16.M88.4 R12, [R234+0x7100] ;  /* 0x00710000ea0c783b */ /* 0x000f280000000200 */
[----:B------:R-:W-:Y:S04]  /*cd60*/  LDSM.16.M88.4 R48, [R238+0x800] ;  /* 0x00080000ee30783b */ /* 0x000fe80000000200 */
[----:B------:R-:W-:Y:S01]  /*cd70*/  LDSM.16.M88.4 R44, [R238+0x1000] ;  /* 0x00100000ee2c783b */ /* 0x000fe20000000200 */
[C---:B-1----:R-:W-:Y:S03]  /*cd80*/  HMMA.16816.F32.BF16 R56, R8.reuse, R24, RZ ;  /* 0x000000180838723c */ /* 0x042fe600000418ff */
[----:B------:R-:W-:Y:S05]  /*cd90*/  LDSM.16.M88.4 R52, [R238] ;  /* 0x00000000ee34783b */ /* 0x000fea0000000200 */
[C---:B--2---:R-:W-:Y:S08]  /*cda0*/  HMMA.16816.F32.BF16 R64, R8.reuse, R20, RZ ;  /* 0x000000140840723c */ /* 0x044ff000000418ff */
[C---:B---3--:R-:W-:Y:S08]  /*cdb0*/  HMMA.16816.F32.BF16 R68, R8.reuse, R16, RZ ;  /* 0x000000100844723c */ /* 0x048ff000000418ff */
[C---:B----4-:R-:W-:Y:S08]  /*cdc0*/  HMMA.16816.F32.BF16 R72, R8.reuse, R28, RZ ;  /* 0x0000001c0848723c */ /* 0x050ff000000418ff */
        /* <DEDUP_REMOVED lines=10> */
[----:B------:R-:W-:Y:S01]  /*ce70*/  IMAD.MOV.U32 R8, RZ, RZ, c[0x0][0x208] ;  /* 0x00008200ff087624 */ /* 0x000fe200078e00ff */
[----:B------:R-:W-:Y:S03]  /*ce80*/  HMMA.16816.F32.BF16 R184, R12, R24, RZ ;  /* 0x000000180cb8723c */ /* 0x000fe600000418ff */
[----:B------:R-:W-:-:S05]  /*ce90*/  IMAD.SHL.U32 R2, R8, 0x20, RZ ;  /* 0x0000002008027824 */ /* 0x000fca00078e00ff */
[C---:B------:R-:W-:Y:S01]  /*cea0*/  HMMA.16816.F32.BF16 R176, R12.reuse, R26, RZ ;  /* 0x0000001a0cb0723c */ /* 0x040fe200000418ff */
[----:B------:R-:W-:Y:S07]  /*ceb0*/  LDSM.16.M88.4 R24, [R238+0x3000] ;  /* 0x00300000ee18783b */ /* 0x000fee0000000200 */
[C---:B------:R-:W-:Y:S08]  /*cec0*/  HMMA.16816.F32.BF16 R152, R12.reuse, R20, RZ ;  /* 0x000000140c98723c */ /* 0x040ff000000418ff */
[C---:B------:R-:W-:Y:S07]  /*ced0*/  HMMA.16816.F32.BF16 R172, R12.reuse, R22, RZ ;  /* 0x000000160cac723c */ /* 0x040fee00000418ff */
[----:B------:R-:W-:Y:S01]  /*cee0*/  SHF.L.U64.HI R22, R8, R230, c[0x0][0x20c] ;  /* 0x0000830008167619 */ /* 0x000fe200000102e6 */
[C---:B------:R-:W-:Y:S01]  /*cef0*/  HMMA.16816.F32.BF16 R144, R12.reuse, R16, RZ ;  /* 0x000000100c90723c */ /* 0x040fe200000418ff */
[----:B------:R-:W-:Y:S07]  /*cf00*/  LDSM.16.M88.4 R8, [R237+0x7100] ;  /* 0x00710000ed08783b */ /* 0x000fee0000000200 */
[C---:B-----5:R-:W-:Y:S01]  /*cf10*/  HMMA.16816.F32.BF16 R168, R12.reuse, R18, RZ ;  /* 0x000000120ca8723c */ /* 0x060fe200000418ff */
[----:B------:R-:W1:Y:S07]  /*cf20*/  LDSM.16.M88.4 R16, [R237+0x9100] ;  /* 0x00910000ed10783b */ /* 0x000e6e0000000200 */
[C---:B------:R-:W-:Y:S08]  /*cf30*/  HMMA.16816.F32.BF16 R132, R12.reuse, R28, RZ ;  /* 0x0000001c0c84723c */ /* 0x040ff000000418ff */
[C---:B------:R-:W-:Y:S01]  /*cf40*/  HMMA.16816.F32.BF16 R164, R12.reuse, R30, RZ ;  /* 0x0000001e0ca4723c */ /* 0x040fe200000418ff */
[----:B------:R-:W-:Y:S07]  /*cf50*/  LDSM.16.M88.4 R28, [R238+0x2800] ;  /* 0x00280000ee1c783b */ /* 0x000fee0000000200 */
[C---:B------:R-:W-:Y:S08]  /*cf60*/  HMMA.16816.F32.BF16 R128, R12.reuse, R32, RZ ;  /* 0x000000200c80723c */ /* 0x040ff000000418ff */
[C---:B------:R-:W-:Y:S01]  /*cf70*/  HMMA.16816.F32.BF16 R156, R12.reuse, R34, RZ ;  /* 0x000000220c9c723c */ /* 0x040fe200000418ff */
[----:B------:R-:W2:Y:S07]  /*cf80*/  LDSM.16.M88.4 R32, [R238+0x2000] ;  /* 0x00200000ee20783b */ /* 0x000eae0000000200 */
[C---:B------:R-:W-:Y:S08]  /*cf90*/  HMMA.16816.F32.BF16 R124, R12.reuse, R40, RZ ;  /* 0x000000280c7c723c */ /* 0x040ff000000418ff */
[C---:B------:R-:W-:Y:S01]  /*cfa0*/  HMMA.16816.F32.BF16 R148, R12.reuse, R42, RZ ;  /* 0x0000002a0c94723c */ /* 0x040fe200000418ff */
[----:B------:R-:W3:Y:S07]  /*cfb0*/  LDSM.16.M88.4 R40, [R238+0x1800] ;  /* 0x00180000ee28783b */ /* 0x000eee0000000200 */
[C---:B------:R-:W-:Y:S08]  /*cfc0*/  HMMA.16816.F32.BF16 R120, R12.reuse, R36, RZ ;  /* 0x000000240c78723c */ /* 0x040ff000000418ff */
[----:B------:R-:W-:Y:S07]  /*cfd0*/  HMMA.16816.F32.BF16 R140, R12, R38, RZ ;  /* 0x000000260c8c723c */ /* 0x000fee00000418ff */
[C---:B------:R-:W-:Y:S01]  /*cfe0*/  LEA R14, P1, R6.reuse, c[0x0][0x1f8], 0x1 ;  /* 0x00007e00060e7a11 */ /* 0x040fe200078208ff */
[----:B-1----:R-:W-:Y:S03]  /*cff0*/  HMMA.16816.F32.BF16 R100, R16, R48, R64 ;  /* 0x000000301064723c */ /* 0x002fe60000041840 */
[----:B------:R-:W-:Y:S01]  /*d000*/  LEA.HI.X R15, R6, c[0x0][0x1fc], R0, 0x1, P1 ;  /* 0x00007f00060f7a11 */ /* 0x000fe200008f0c00 */
[----:B------:R-:W-:Y:S01]  /*d010*/  IMAD.MOV.U32 R0, RZ, RZ, 0x40 ;  /* 0x00000040ff007424 */ /* 0x000fe200078e00ff */
[----:B------:R-:W-:-:S03]  /*d020*/  IADD3 R12, P2, R2, R14, RZ ;  /* 0x0000000e020c7210 */ /* 0x000fc60007f5e0ff */
[----:B------:R-:W-:Y:S01]  /*d030*/  @!PT LDS RZ, [RZ] ;  /* 0x00000000fffff984 */ /* 0x000fe20000000800 */
[----:B------:R-:W-:Y:S01]  /*d040*/  @!PT LDS RZ, [RZ] ;  /* 0x00000000fffff984 */ /* 0x000fe20000000800 */
[----:B------:R-:W-:Y:S01]  /*d050*/  @!PT LDS RZ, [RZ] ;  /* 0x00000000fffff984 */ /* 0x000fe20000000800 */
[----:B------:R1:W-:Y:S01]  /*d060*/  LDGSTS.E.BYPASS.LTC128B.128 [R245+0x100], [R14.64], !P4 ;  /* 0x001000000ef57fae */ /* 0x0003e2000e101d4a */
[-C--:B------:R-:W-:Y:S01]  /*d070*/  IADD3 R6, P1, R12, R2.reuse, RZ ;  /* 0x000000020c067210 */ /* 0x080fe20007f3e0ff */
[----:B------:R-:W-:Y:S01]  /*d080*/  IMAD.X R13, R22, 0x1, R15, P2 ;  /* 0x00000001160d7824 */ /* 0x000fe200010e060f */
[C---:B------:R-:W-:Y:S01]  /*d090*/  ISETP.LT.OR P2, PT, R62.reuse, 0x11, P0 ;  /* 0x000000113e00780c */ /* 0x040fe20000741670 */
[----:B--2---:R-:W-:Y:S01]  /*d0a0*/  HMMA.16816.F32.BF16 R36, R16, R32, R76 ;  /* 0x000000201024723c */ /* 0x004fe2000004184c */
[----:B------:R-:W-:Y:S01]  /*d0b0*/  ISETP.LT.OR P4, PT, R62, 0x41, P0 ;  /* 0x000000413e00780c */ /* 0x000fe20000781670 */
[----:B------:R-:W-:Y:S01]  /*d0c0*/  IMAD.X R7, R13, 0x1, R22, P1 ;  /* 0x000000010d077824 */ /* 0x000fe200008e0616 */
[----:B------:R-:W-:-:S05]  /*d0d0*/  IADD3 R20, P1, R6, R2, RZ ;  /* 0x0000000206147210 */ /* 0x000fca0007f3e0ff */
[----:B------:R-:W-:Y:S01]  /*d0e0*/  IMAD.X R21, R7, 0x1, R22, P1 ;  /* 0x0000000107157824 */ /* 0x000fe200008e0616 */
[----:B------:R-:W-:Y:S03]  /*d0f0*/  HMMA.16816.F32.BF16 R96, R16, R44, R68 ;  /* 0x0000002c1060723c */ /* 0x000fe60000041844 */
[----:B------:R2:W-:Y:S01]  /*d100*/  LDGSTS.E.BYPASS.LTC128B.128 [R245+0x900], [R12.64], !P2 ;  /* 0x009000000cf57fae */ /* 0x0005e2000d101d4a */
[----:B------:R-:W-:-:S03]  /*d110*/  ISETP.LT.OR P2, PT, R62, 0x51, P0 ;  /* 0x000000513e00780c */ /* 0x000fc60000741670 */
[----:B------:R4:W-:Y:S01]  /*d120*/  LDGSTS.E.BYPASS.LTC128B.128 [R245+0x1100], [R6.64], !P6 ;  /* 0x0110000006f57fae */ /* 0x0009e2000f101d4a */
[----:B------:R-:W-:Y:S01]  /*d130*/  LOP3.LUT P6, RZ, R136, 0x4, RZ, 0xc0, !PT ;  /* 0x0000000488ff7812 */ /* 0x000fe200078cc0ff */
[C---:B---3--:R-:W-:Y:S02]  /*d140*/  HMMA.16816.F32.BF16 R92, R16.reuse, R40, R72 ;  /* 0x00000028105c723c */ /* 0x048fe40000041848 */
[----:B------:R3:W-:Y:S01]  /*d150*/  LDGSTS.E.BYPASS.LTC128B.128 [R245+0x1900], [R20.64], !P5 ;  /* 0x0190000014f57fae */ /* 0x0007e2000e901d4a */
[----:B------:R-:W-:Y:S02]  /*d160*/  SEL R0, R0, 0xffffffc0, !P6 ;  /* 0xffffffc000007807 */ /* 0x000fe40007000000 */
[----:B-1----:R-:W-:Y:S02]  /*d170*/  IADD3 R14, P1, R20, R2, RZ ;  /* 0x00000002140e7210 */ /* 0x002fe40007f3e0ff */
[----:B------:R-:W-:Y:S01]  /*d180*/  ISETP.GE.AND P6, PT, R228, 0x71, PT ;  /* 0x00000071e400780c */ /* 0x000fe20003fc6270 */
[----:B------:R-:W-:Y:S01]  /*d190*/  IMAD.IADD R233, R139, 0x1, R0 ;  /* 0x000000018be97824 */ /* 0x000fe200078e0200 */
[----:B------:R-:W-:Y:S01]  /*d1a0*/  HMMA.16816.F32.BF16 R220, R16, R50, R108 ;  /* 0x0000003210dc723c */ /* 0x000fe2000004186c */
[----:B------:R-:W-:Y:S01]  /*d1b0*/  IMAD.X R15, R21, 0x1, R22, P1 ;  /* 0x00000001150f7824 */ /* 0x000fe200008e0616 */
[----:B------:R-:W-:Y:S01]  /*d1c0*/  ISETP.LT.OR P1, PT, R62, 0x61, P0 ;  /* 0x000000613e00780c */ /* 0x000fe20000721670 */
[----:B------:R-:W-:Y:S01]  /*d1d0*/  IMAD.IADD R232, R0, 0x1, R238 ;  /* 0x0000000100e87824 */ /* 0x000fe200078e02ee */
[----:B------:R-:W-:-:S02]  /*d1e0*/  LOP3.LUT R0, R5, R137, RZ, 0xfc, !PT ;  /* 0x0000008905007212 */ /* 0x000fc400078efcff */
[----:B------:R1:W-:Y:S02]  /*d1f0*/  LDGSTS.E.BYPASS.LTC128B.128 [R245+0x2100], [R14.64], !P4 ;  /* 0x021000000ef57fae */ /* 0x0003e4000e101d4a */
[----:B------:R-:W-:Y:S01]  /*d200*/  HMMA.16816.F32.BF16 R104, R16, R52, R56 ;  /* 0x000000341068723c */ /* 0x000fe20000041838 */
[----:B----4-:R-:W-:-:S07]  /*d210*/  IADD3 R6, P0, R14, R2, RZ ;  /* 0x000000020e067210 */ /* 0x010fce0007f1e0ff */
[----:B------:R-:W-:Y:S01]  /*d220*/  HMMA.16816.F32.BF16 R84, R16, R28, R84 ;  /* 0x0000001c1054723c */ /* 0x000fe20000041854 */
[----:B------:R-:W-:Y:S01]  /*d230*/  IMAD.X R7, R15, 0x1, R22, P0 ;  /* 0x000000010f077824 */ /* 0x000fe200000e0616 */
[----:B--2---:R-:W-:-:S06]  /*d240*/  IADD3 R12, P0, R6, R2, RZ ;  /* 0x00000002060c7210 */ /* 0x004fcc0007f1e0ff */
[----:B------:R-:W-:Y:S01]  /*d250*/  HMMA.16816.F32.BF16 R88, R16, R24, R88 ;  /* 0x000000181058723c */ /* 0x000fe20000041858 */
[----:B------:R2:W-:Y:S01]  /*d260*/  LDGSTS.E.BYPASS.LTC128B.128 [R245+0x2900], [R6.64], !P2 ;  /* 0x0290000006f57fae */ /* 0x0005e2000d101d4a */
[----:B------:R-:W-:-:S05]  /*d270*/  IMAD.X R13, R7, 0x1, R22, P0 ;  /* 0x00000001070d7824 */ /* 0x000fca00000e0616 */
[----:B------:R1:W-:Y:S01]  /*d280*/  LDGSTS.E.BYPASS.LTC128B.128 [R245+0x3100], [R12.64], !P1 ;  /* 0x031000000cf57fae */ /* 0x0003e2000c901d4a */
[C---:B------:R-:W-:Y:S03]  /*d290*/  HMMA.16816.F32.BF16 R180, R16.reuse, R54, R80 ;  /* 0x0000003610b4723c */ /* 0x040fe60000041850 */
[----:B---3--:R-:W-:Y:S04]  /*d2a0*/  LDSM.16.M88.4 R20, [R235+0x9100] ;  /* 0x00910000eb14783b */ /* 0x008fe80000000200 */
[----:B------:R-:W3:Y:S01]  /*d2b0*/  LDSM.16.M88.4 R76, [R233+0x5900] ;  /* 0x00590000e94c783b */ /* 0x000ee20000000200 */
[C---:B------:R-:W-:Y:S03]  /*d2c0*/  HMMA.16816.F32.BF16 R112, R16.reuse, R46, R112 ;  /* 0x0000002e1070723c */ /* 0x040fe60000041870 */
[----:B------:R-:W4:Y:S04]  /*d2d0*/  LDSM.16.M88.4 R64, [R233+0x4900] ;  /* 0x00490000e940783b */ /* 0x000f280000000200 */
[----:B------:R-:W2:Y:S01]  /*d2e0*/  LDSM.16.M88.4 R72, [R233+0x6100] ;  /* 0x00610000e948783b */ /* 0x000ea20000000200 */
[C---:B------:R-:W-:Y:S03]  /*d2f0*/  HMMA.16816.F32.BF16 R108, R16.reuse, R42, R116 ;  /* 0x0000002a106c723c */ /* 0x040fe60000041874 */
[----:B------:R-:W2:Y:S04]  /*d300*/  LDSM.16.M88.4 R68, [R233+0x6900] ;  /* 0x00690000e944783b */ /* 0x000ea80000000200 */
[----:B------:R-:W2:Y:S01]  /*d310*/  LDSM.16.M88.4 R60, [R233+0x3900] ;  /* 0x00390000e93c783b */ /* 0x000ea20000000200 */
[C---:B------:R-:W-:Y:S03]  /*d320*/  HMMA.16816.F32.BF16 R204, R16.reuse, R34, R160 ;  /* 0x0000002210cc723c */ /* 0x040fe600000418a0 */
[----:B------:R-:W-:Y:S04]  /*d330*/  LDSM.16.M88.4 R56, [R233+0x4100] ;  /* 0x00410000e938783b */ /* 0x000fe80000000200 */
[----:B------:R-:W-:Y:S01]  /*d340*/  LDSM.16.M88.4 R80, [R233+0x5100] ;  /* 0x00510000e950783b */ /* 0x000fe20000000200 */
[C---:B------:R-:W-:Y:S03]  /*d350*/  HMMA.16816.F32.BF16 R200, R16.reuse, R30, R192 ;  /* 0x0000001e10c8723c */ /* 0x040fe600000418c0 */
[----:B-1----:R-:W-:Y:S04]  /*d360*/  LDSM.16.M88.4 R12, [R236+0x7100] ;  /* 0x00710000ec0c783b */ /* 0x002fe80000000200 */
[----:B------:R-:W0:Y:S01]  /*d370*/  LDGDEPBAR ;  /* 0x00000000000079af */ /* 0x000e220000000000 */
[----:B------:R-:W-:Y:S03]  /*d380*/  HMMA.16816.F32.BF16 R188, R16, R26, R188 ;  /* 0x0000001a10bc723c */ /* 0x000fe600000418bc */
[----:B------:R-:W1:Y:S05]  /*d390*/  LDSM.16.M88.4 R16, [R235+0x7100] ;  /* 0x00710000eb10783b */ /* 0x000e6a0000000200 */
[C---:B------:R-:W-:Y:S08]  /*d3a0*/  HMMA.16816.F32.BF16 R184, R8.reuse, R52, R184 ;  /* 0x0000003408b8723c */ /* 0x040ff000000418b8 */
        /* <DEDUP_REMOVED lines=11> */
[C---:B------:R-:W-:Y:S01]  /*d460*/  HMMA.16816.F32.BF16 R152, R8.reuse, R42, R164 ;  /* 0x0000002a0898723c */ /* 0x040fe200000418a4 */
[----:B------:R-:W-:Y:S07]  /*d470*/  LDSM.16.M88.4 R40, [R232+0x1000] ;  /* 0x00100000e828783b */ /* 0x000fee0000000200 */
[C---:B------:R-:W-:Y:S01]  /*d480*/  HMMA.16816.F32.BF16 R172, R8.reuse, R34, R156 ;  /* 0x0000002208ac723c */ /* 0x040fe2000004189c */
[----:B------:R-:W-:Y:S07]  /*d490*/  LDSM.16.M88.4 R32, [R232+0x2000] ;  /* 0x00200000e820783b */ /* 0x000fee0000000200 */
        /* <DEDUP_REMOVED lines=9> */
[C---:B--2---:R-:W-:Y:S08]  /*d530*/  HMMA.16816.F32.BF16 R124, R20.reuse, R72, R84 ;  /* 0x00000048147c723c */ /* 0x044ff00000041854 */
[C---:B------:R-:W-:Y:S08]  /*d540*/  HMMA.16816.F32.BF16 R96, R20.reuse, R68, R88 ;  /* 0x000000441460723c */ /* 0x040ff00000041858 */
[C---:B------:R-:W-:Y:S08]  /*d550*/  HMMA.16816.F32.BF16 R164, R20.reuse, R60, R104 ;  /* 0x0000003c14a4723c */ /* 0x040ff00000041868 */
[----:B------:R-:W-:Y:S08]  /*d560*/  HMMA.16816.F32.BF16 R120, R20, R62, R180 ;  /* 0x0000003e1478723c */ /* 0x000ff000000418b4 */
[C---:B-1----:R-:W-:Y:S08]  /*d570*/  HMMA.16816.F32.BF16 R88, R16.reuse, R60, R184 ;  /* 0x0000003c1058723c */ /* 0x042ff000000418b8 */
        /* <DEDUP_REMOVED lines=83> */
.L_x_863:
[----:B------:R-:W-:Y:S01]  /*dab0*/  LOP3.LUT R2, R229, 0xffffffe0, RZ, 0xc0, !PT ;  /* 0xffffffe0e5027812 */ /* 0x000fe200078ec0ff */
[----:B---3--:R-:W-:Y:S01]  /*dac0*/  IMAD.IADD R6, R228, 0x1, R138 ;  /* 0x00000001e4067824 */ /* 0x008fe200078e028a */
[----:B------:R-:W-:Y:S01]  /*dad0*/  STL [R1+0x70], R241 ;  /* 0x000070f101007387 */ /* 0x000fe20000100800 */
[----:B------:R-:W-:Y:S02]  /*dae0*/  SHF.L.U32 R228, R0, 0x1, RZ ;  /* 0x0000000100e47819 */ /* 0x000fe400000006ff */
[----:B------:R-:W-:Y:S01]  /*daf0*/  IMAD.IADD R2, R231, 0x1, -R2 ;  /* 0x00000001e7027824 */ /* 0x000fe200078e0a02 */
[----:B------:R-:W-:Y:S02]  /*db00*/  STL [R1+0x6c], R240 ;  /* 0x00006cf001007387 */ /* 0x000fe40000100800 */
[----:B------:R-:W-:-:S02]  /*db10*/  IMAD R229, R4, 0x2, R228 ;  /* 0x0000000204e57824 */ /* 0x000fc400078e02e4 */
[----:B------:R-:W-:Y:S01]  /*db20*/  SHF.R.S32.HI R5, RZ, 0x1f, R2 ;  /* 0x0000001fff057819 */ /* 0x000fe20000011402 */
[----:B------:R-:W-:Y:S01]  /*db30*/  STL [R1+0x68], R239 ;  /* 0x000068ef01007387 */ /* 0x000fe20000100800 */
[C---:B------:R-:W-:Y:S01]  /*db40*/  IMAD R231, R3.reuse, 0x2, R228 ;  /* 0x0000000203e77824 */ /* 0x040fe200078e02e4 */
[----:B------:R-:W-:Y:S02]  /*db50*/  LEA R230, R3, R229, 0x1 ;  /* 0x000000e503e67211 */ /* 0x000fe400078e08ff */
[----:B------:R-:W-:Y:S01]  /*db60*/  LEA.HI R5, R5, R2, RZ, 0x2 ;  /* 0x0000000205057211 */ /* 0x000fe200078f10ff */
[----:B------:R-:W-:Y:S03]  /*db70*/  STL [R1+0x64], R238 ;  /* 0x000064ee01007387 */ /* 0x000fe60000100800 */
        /* <DEDUP_REMOVED lines=16> */
[----:B------:R1:W-:Y:S01]  /*dc80*/  STL [R1+0x48], R139 ;  /* 0x0000488b01007387 */ /* 0x0003e20000100800 */
[----:B------:R-:W-:-:S02]  /*dc90*/  FMNMX.FTZ R5, R10, R12, !PT ;  /* 0x0000000c0a057209 */ /* 0x000fc40007810000 */
[----:B------:R-:W-:Y:S01]  /*dca0*/  FSEL R25, R166, -INF , P1 ;  /* 0xff800000a6197808 */ /* 0x000fe20000800000 */
[----:B------:R-:W0:Y:S01]  /*dcb0*/  LDGDEPBAR ;  /* 0x00000000000079af */ /* 0x000e220000000000 */
[----:B------:R-:W-:Y:S02]  /*dcc0*/  FSEL R13, R164, -INF , P1 ;  /* 0xff800000a40d7808 */ /* 0x000fe40000800000 */
[----:B------:R-:W-:Y:S02]  /*dcd0*/  FSEL R64, R90, -INF , P1 ;  /* 0xff8000005a407808 */ /* 0x000fe40000800000 */
[----:B------:R-:W-:Y:S02]  /*dce0*/  ISETP.GT.AND P1, PT, R2, 0x10, PT ;  /* 0x000000100200780c */ /* 0x000fe40003f24270 */
[----:B------:R-:W-:Y:S02]  /*dcf0*/  FSEL R29, R85, -INF , P2 ;  /* 0xff800000551d7808 */ /* 0x000fe40001000000 */
[----:B------:R-:W-:-:S02]  /*dd00*/  FMNMX.FTZ R5, R30, R5, !PT ;  /* 0x000000051e057209 */ /* 0x000fc40007810000 */
[----:B------:R-:W-:Y:S02]  /*dd10*/  FSEL R26, R167, -INF , P0 ;  /* 0xff800000a71a7808 */ /* 0x000fe40000000000 */
        /* <DEDUP_REMOVED lines=11> */
[----:B------:R-:W-:Y:S02]  /*ddd0*/  FMNMX.FTZ R6, R13, R14, !PT ;  /* 0x0000000e0d067209 */ /* 0x000fe40007810000 */
[----:B------:R-:W-:Y:S02]  /*dde0*/  FSEL R28, R123, -INF , P2 ;  /* 0xff8000007b1c7808 */ /* 0x000fe40001000000 */
[----:B------:R-:W-:Y:S02]  /*ddf0*/  FSEL R24, R121, -INF , P2 ;  /* 0xff80000079187808 */ /* 0x000fe40001000000 */
[----:B------:R-:W-:Y:S02]  /*de00*/  FSEL R67, R87, -INF , P2 ;  /* 0xff80000057437808 */ /* 0x000fe40001000000 */
[----:B------:R-:W-:Y:S02]  /*de10*/  FSEL R91, R162, -INF , P1 ;  /* 0xff800000a25b7808 */ /* 0x000fe40000800000 */
[----:B------:R-:W-:-:S02]  /*de20*/  FSEL R72, R160, -INF , P1 ;  /* 0xff800000a0487808 */ /* 0x000fc40000800000 */
[----:B------:R-:W-:Y:S02]  /*de30*/  ISETP.GT.AND P2, PT, R2, 0x19, PT ;  /* 0x000000190200780c */ /* 0x000fe40003f44270 */
[----:B------:R-:W-:Y:S02]  /*de40*/  FSEL R116, R62, -INF , P1 ;  /* 0xff8000003e747808 */ /* 0x000fe40000800000 */
[----:B------:R-:W-:Y:S02]  /*de50*/  FSEL R96, R163, -INF , P0 ;  /* 0xff800000a3607808 */ /* 0x000fe40000000000 */
[----:B------:R-:W-:Y:S02]  /*de60*/  FSEL R88, R161, -INF , P0 ;  /* 0xff800000a1587808 */ /* 0x000fe40000000000 */
[----:B------:R-:W-:Y:S02]  /*de70*/  FSEL R117, R63, -INF , P0 ;  /* 0xff8000003f757808 */ /* 0x000fe40000000000 */
[----:B------:R-:W-:-:S02]  /*de80*/  ISETP.GT.AND P1, PT, R2, 0x20, PT ;  /* 0x000000200200780c */ /* 0x000fc40003f24270 */
[----:B------:R-:W-:Y:S02]  /*de90*/  FSEL R101, R56, -INF , P4 ;  /* 0xff80000038657808 */ /* 0x000fe40002000000 */
[----:B------:R-:W-:Y:S02]  /*dea0*/  FMNMX.FTZ R5, R100, R5, !PT ;  /* 0x0000000564057209 */ /* 0x000fe40007810000 */
[----:B------:R-:W-:Y:S02]  /*deb0*/  ISETP.GT.AND P0, PT, R2, 0x21, PT ;  /* 0x000000210200780c */ /* 0x000fe40003f04270 */
        /* <DEDUP_REMOVED lines=14> */
[----:B------:R-:W-:-:S02]  /*dfa0*/  FMNMX.FTZ R6, R24, R6, !PT ;  /* 0x0000000618067209 */ /* 0x000fc40007810000 */
[----:B------:R-:W-:Y:S02]  /*dfb0*/  ISETP.GT.AND P0, PT, R2, 0x31, PT ;  /* 0x000000310200780c */ /* 0x000fe40003f04270 */
[----:B------:R-:W-:Y:S02]  /*dfc0*/  FSEL R98, R155, -INF , P2 ;  /* 0xff8000009b627808 */ /* 0x000fe40001000000 */
[----:B------:R-:W-:Y:S02]  /*dfd0*/  FMNMX.FTZ R5, R102, R5, !PT ;  /* 0x0000000566057209 */ /* 0x000fe40007810000 */
[----:B------:R-:W-:Y:S02]  /*dfe0*/  FSEL R155, R150, -INF , P1 ;  /* 0xff800000969b7808 */ /* 0x000fe40000800000 */
[----:B------:R-:W-:Y:S02]  /*dff0*/  FMNMX.FTZ R6, R72, R6, !PT ;  /* 0x0000000648067209 */ /* 0x000fe40007810000 */
[----:B------:R-:W-:-:S02]  /*e000*/  FSEL R157, R151, -INF , P0 ;  /* 0xff800000979d7808 */ /* 0x000fc40000000000 */
[----:B------:R-:W-:Y:S02]  /*e010*/  FSEL R150, R149, -INF , P0 ;  /* 0xff80000095967808 */ /* 0x000fe40000000000 */
[----:B------:R-:W-:Y:S02]  /*e020*/  FSEL R165, R43, -INF , P0 ;  /* 0xff8000002ba57808 */ /* 0x000fe40000000000 */
[----:B------:R-:W-:Y:S02]  /*e030*/  FSEL R159, R41, -INF , P0 ;  /* 0xff800000299f7808 */ /* 0x000fe40000000000 */
[----:B------:R-:W-:Y:S02]  /*e040*/  FSEL R97, R154, -INF , P4 ;  /* 0xff8000009a617808 */ /* 0x000fe40002000000 */
[----:B------:R-:W-:Y:S02]  /*e050*/  FSEL R118, R58, -INF , P4 ;  /* 0xff8000003a767808 */ /* 0x000fe40002000000 */
[----:B------:R-:W-:-:S02]  /*e060*/  FSEL R120, R59, -INF , P2 ;  /* 0xff8000003b787808 */ /* 0x000fc40001000000 */
[C---:B------:R-:W-:Y:S02]  /*e070*/  ISETP.GT.AND P0, PT, R2.reuse, 0x41, PT ;  /* 0x000000410200780c */ /* 0x040fe40003f04270 */
[C---:B------:R-:W-:Y:S02]  /*e080*/  ISETP.GT.AND P4, PT, R2.reuse, 0x28, PT ;  /* 0x000000280200780c */ /* 0x040fe40003f84270 */
[----:B------:R-:W-:Y:S02]  /*e090*/  ISETP.GT.AND P2, PT, R2, 0x29, PT ;  /* 0x000000290200780c */ /* 0x000fe40003f44270 */
[----:B------:R-:W-:Y:S02]  /*e0a0*/  FMNMX.FTZ R5, R103, R5, !PT ;  /* 0x0000000567057209 */ /* 0x000fe40007810000 */
[----:B------:R-:W-:Y:S02]  /*e0b0*/  FSEL R148, R148, -INF , P1 ;  /* 0xff80000094947808 */ /* 0x000fe40000800000 */
[----:B------:R-:W-:-:S02]  /*e0c0*/  FSEL R163, R42, -INF , P1 ;  /* 0xff8000002aa37808 */ /* 0x000fc40000800000 */
[----:B------:R-:W-:Y:S02]  /*e0d0*/  FSEL R160, R40, -INF , P1 ;  /* 0xff80000028a07808 */ /* 0x000fe40000800000 */
[----:B------:R-:W-:Y:S01]  /*e0e0*/  FMNMX.FTZ R6, R88, R6, !PT ;  /* 0x0000000658067209 */ /* 0x000fe20007810000 */
[----:B------:R-:W-:Y:S01]  /*e0f0*/  LDSM.16.MT88.4 R40, [R230+0x100] ;  /* 0x00010000e628783b */ /* 0x000fe20000004200 */
[----:B------:R-:W-:Y:S02]  /*e100*/  ISETP.GT.AND P1, PT, R2, 0x40, PT ;  /* 0x000000400200780c */ /* 0x000fe40003f24270 */
        /* <DEDUP_REMOVED lines=15> */
[----:B------:R-:W-:Y:S02]  /*e200*/  ISETP.GT.AND P0, PT, R2, 0x51, PT ;  /* 0x000000510200780c */ /* 0x000fe40003f04270 */
[----:B------:R-:W-:Y:S02]  /*e210*/  FMNMX.FTZ R7, R25, R26, !PT ;  /* 0x0000001a19077209 */ /* 0x000fe40007810000 */
[----:B------:R-:W-:Y:S02]  /*e220*/  FMNMX.FTZ R6, R89, R6, !PT ;  /* 0x0000000659067209 */ /* 0x000fe40007810000 */
[----:B------:R-:W-:Y:S02]  /*e230*/  FSEL R176, R146, -INF , P1 ;  /* 0xff80000092b07808 */ /* 0x000fe40000800000 */
[----:B------:R-:W-:Y:S02]  /*e240*/  FSEL R146, R144, -INF , P1 ;  /* 0xff80000090927808 */ /* 0x000fe40000800000 */
[----:B------:R-:W-:-:S02]  /*e250*/  FSEL R183, R22, -INF , P1 ;  /* 0xff80000016b77808 */ /* 0x000fc40000800000 */
[----:B------:R-:W-:Y:S02]  /*e260*/  FSEL R144, R20, -INF , P1 ;  /* 0xff80000014907808 */ /* 0x000fe40000800000 */
[----:B------:R-:W-:Y:S01]  /*e270*/  FMNMX.FTZ R5, R121, R5, !PT ;  /* 0x0000000579057209 */ /* 0x000fe20007810000 */
[----:B------:R-:W-:Y:S01]  /*e280*/  LDSM.16.MT88.4 R20, [R231+0x100] ;  /* 0x00010000e714783b */ /* 0x000fe20000004200 */
        /* <DEDUP_REMOVED lines=8> */
[----:B------:R-:W-:Y:S01]  /*e310*/  ISETP.GT.AND P1, PT, R2, 0x50, PT ;  /* 0x000000500200780c */ /* 0x000fe20003f24270 */
[----:B------:R-:W-:Y:S01]  /*e320*/  LDSM.16.MT88.4 R36, [R230+0x900] ;  /* 0x00090000e624783b */ /* 0x000fe20000004200 */
[----:B------:R-:W-:-:S02]  /*e330*/  FSEL R192, R127, -INF , P0 ;  /* 0xff8000007fc07808 */ /* 0x000fc40000000000 */
[----:B------:R-:W-:Y:S02]  /*e340*/  FSEL R226, R125, -INF , P0 ;  /* 0xff8000007de27808 */ /* 0x000fe40000000000 */
[----:B------:R-:W-:Y:S02]  /*e350*/  FSEL R196, R19, -INF , P0 ;  /* 0xff80000013c47808 */ /* 0x000fe40000000000 */
[----:B------:R-:W-:Y:S02]  /*e360*/  FSEL R184, R17, -INF , P0 ;  /* 0xff80000011b87808 */ /* 0x000fe40000000000 */
[----:B------:R-:W-:Y:S02]  /*e370*/  FMNMX.FTZ R7, R27, R7, !PT ;  /* 0x000000071b077209 */ /* 0x000fe40007810000 */
[----:B------:R-:W-:Y:S02]  /*e380*/  FMNMX.FTZ R6, R90, R6, !PT ;  /* 0x000000065a067209 */ /* 0x000fe40007810000 */
[----:B------:R-:W-:-:S02]  /*e390*/  ISETP.GT.AND P4, PT, R2, 0x48, PT ;  /* 0x000000480200780c */ /* 0x000fc40003f84270 */
[C---:B------:R-:W-:Y:S02]  /*e3a0*/  ISETP.GT.AND P2, PT, R2.reuse, 0x49, PT ;  /* 0x000000490200780c */ /* 0x040fe40003f44270 */
[----:B------:R-:W-:Y:S02]  /*e3b0*/  ISETP.GT.AND P0, PT, R2, 0x58, PT ;  /* 0x000000580200780c */ /* 0x000fe40003f04270 */
[----:B------:R-:W-:Y:S02]  /*e3c0*/  FMNMX.FTZ R5, R122, R5, !PT ;  /* 0x000000057a057209 */ /* 0x000fe40007810000 */
[----:B------:R-:W-:Y:S02]  /*e3d0*/  FSEL R225, R124, -INF , P1 ;  /* 0xff8000007ce17808 */ /* 0x000fe40000800000 */
[----:B------:R-:W-:Y:S02]  /*e3e0*/  FMNMX.FTZ R7, R28, R7, !PT ;  /* 0x000000071c077209 */ /* 0x000fe40007810000 */
        /* <DEDUP_REMOVED lines=9> */
[----:B------:R-:W-:Y:S01]  /*e480*/  FSEL R188, R126, -INF , P1 ;  /* 0xff8000007ebc7808 */ /* 0x000fe20000800000 */
[----:B------:R-:W-:Y:S01]  /*e490*/  LDSM.16.MT88.4 R32, [R229+0x100] ;  /* 0x00010000e520783b */ /* 0x000fe20000004200 */
[----:B------:R-:W-:Y:S02]  /*e4a0*/  FSEL R199, R18, -INF , P1 ;  /* 0xff80000012c77808 */ /* 0x000fe40000800000 */
[----:B------:R-:W-:Y:S02]  /*e4b0*/  FSEL R124, R16, -INF , P1 ;  /* 0xff800000107c7808 */ /* 0x000fe40000800000 */
[----:B------:R-:W-:Y:S01]  /*e4c0*/  FSEL R170, R170, -INF , P0 ;  /* 0xff800000aaaa7808 */ /* 0x000fe20000000000 */
[----:B------:R-:W-:Y:S01]  /*e4d0*/  LDSM.16.MT88.4 R16, [R228+0x100] ;  /* 0x00010000e410783b */ /* 0x000fe20000004200 */
        /* <DEDUP_REMOVED lines=45> */
[----:B------:R-:W-:Y:S02]  /*e7b0*/  FMNMX.FTZ R2, R126, R2, !PT ;  /* 0x000000027e027209 */ /* 0x000fe40007810000 */
[----:B------:R-:W-:Y:S02]  /*e7c0*/  FMNMX.FTZ R6, R158, R6, !PT ;  /* 0x000000069e067209 */ /* 0x000fe40007810000 */
[----:B------:R-:W-:Y:S02]  /*e7d0*/  FMNMX.FTZ R5, R225, R5, !PT ;  /* 0x00000005e1057209 */ /* 0x000fe40007810000 */
[----:B------:R-:W-:-:S02]  /*e7e0*/  FMNMX.FTZ R7, R67, R7, !PT ;  /* 0x0000000743077209 */ /* 0x000fc40007810000 */
[----:B-1----:R-:W-:Y:S02]  /*e7f0*/  FSEL R139, R141, -INF , P2 ;  /* 0xff8000008d8b7808 */ /* 0x002fe40001000000 */
[----:B------:R-:W-:Y:S02]  /*e800*/  FMNMX.FTZ R2, R212, R2, !PT ;  /* 0x00000002d4027209 */ /* 0x000fe40007810000 */
[----:B------:R-:W-:Y:S02]  /*e810*/  FMNMX.FTZ R6, R176, R6, !PT ;  /* 0x00000006b0067209 */ /* 0x000fe40007810000 */
[----:B------:R-:W-:Y:S02]  /*e820*/  FMNMX.FTZ R5, R226, R5, !PT ;  /* 0x00000005e2057209 */ /* 0x000fe40007810000 */
[----:B------:R-:W-:Y:S02]  /*e830*/  FMNMX.FTZ R7, R116, R7, !PT ;  /* 0x0000000774077209 */ /* 0x000fe40007810000 */
[----:B------:R-:W-:-:S02]  /*e840*/  FSEL R233, R68, -INF , P1 ;  /* 0xff80000044e97808 */ /* 0x000fc40000800000 */
[----:B------:R-:W-:Y:S02]  /*e850*/  FMNMX.FTZ R2, R139, R2, !PT ;  /* 0x000000028b027209 */ /* 0x000fe40007810000 */
[----:B------:R-:W-:Y:S02]  /*e860*/  FSEL R169, R169, -INF , P5 ;  /* 0xff800000a9a97808 */ /* 0x000fe40002800000 */
        /* <DEDUP_REMOVED lines=9> */
[----:B------:R-:W-:-:S02]  /*e900*/  FMNMX.FTZ R8, R206, R2, !PT ;  /* 0x00000002ce087209 */ /* 0x000fc40007810000 */
[----:B------:R-:W-:Y:S02]  /*e910*/  FSEL R203, R173, -INF , P2 ;  /* 0xff800000adcb7808 */ /* 0x000fe40001000000 */
[----:B------:R-:W-:Y:S01]  /*e920*/  FMNMX.FTZ R6, R179, R6, !PT ;  /* 0x00000006b3067209 */ /* 0x000fe20007810000 */
[----:B------:R-:W1:Y:S01]  /*e930*/  SHFL.BFLY PT, R135, R8, 0x2, 0x1f ;  /* 0x0c401f0008877f89 */ /* 0x000e6200000e0000 */
[----:B------:R-:W-:Y:S02]  /*e940*/  FMNMX.FTZ R2, R200, R5, !PT ;  /* 0x00000005c8027209 */ /* 0x000fe40007810000 */
        /* <DEDUP_REMOVED lines=60> */
[----:B------:R-:W-:Y:S01]  /*ed10*/  FFMA.FTZ R5, R12, c[0x0][0x2d0], -R7 ;  /* 0x0000b4000c057a23 */ /* 0x000fe20000010807 */
[----:B------:R-:W-:Y:S01]  /*ed20*/  MOV R4, R212 ;  /* 0x000000d400047202 */ /* 0x000fe20000000f00 */
[----:B------:R2:W-:Y:S02]  /*ed30*/  MUFU.EX2 R232, R6 ;  /* 0x0000000600e87308 */ /* 0x0005e40000000800 */
[----:B------:R-:W3:Y:S01]  /*ed40*/  SHFL.BFLY PT, R10, R8, 0x2, 0x1f ;  /* 0x0c401f00080a7f89 */ /* 0x000ee200000e0000 */
[----:B-1----:R-:W-:-:S05]  /*ed50*/  FMNMX.FTZ R2, R2, R11, !PT ;  /* 0x0000000b02027209 */ /* 0x002fca0007810000 */
[----:B------:R1:W4:Y:S01]  /*ed60*/  MUFU.EX2 R198, R5 ;  /* 0x0000000500c67308 */ /* 0x0003220000000800 */
[----:B------:R-:W-:Y:S02]  /*ed70*/  FSETP.NEU.FTZ.AND P0, PT, R2, -INF , PT ;  /* 0xff8000000200780b */ /* 0x000fe40003f1d000 */
[----:B--2---:R-:W-:-:S05]  /*ed80*/  FSEL R6, R9, RZ, P1 ;  /* 0x000000ff09067208 */ /* 0x004fca0000800000 */
        /* <DEDUP_REMOVED lines=19> */
[----:B------:R-:W-:Y:S03]  /*eec0*/  LDSM.16.MT88.4 R24, [R229+0x900] ;  /* 0x00090000e518783b */ /* 0x000fe60000004200 */
        /* <DEDUP_REMOVED lines=16> */
[C---:B------:R-:W-:Y:S01]  /*efd0*/  HMMA.16816.F32.BF16 R68, R8.reuse, R32, RZ ;  /* 0x000000200844723c */ /* 0x040fe200000418ff */
[----:B-1----:R-:W-:Y:S01]  /*efe0*/  FSEL R0, R3, RZ, P0 ;  /* 0x000000ff03007208 */ /* 0x002fe20000000000 */
[----:B------:R-:W-:Y:S01]  /*eff0*/  FFMA.FTZ R3, R31, c[0x0][0x2d0], -R7 ;  /* 0x0000b4001f037a23 */ /* 0x000fe20000010807 */
[----:B--2---:R-:W-:Y:S01]  /*f000*/  F2FP.BF16.PACK_AB R14, R236, R194 ;  /* 0x000000c2ec0e723e */ /* 0x004fe200000010ff */
        /* <DEDUP_REMOVED lines=8> */
[----:B--2---:R-:W-:Y:S01]  /*f090*/  FFMA.FTZ R3, R66, c[0x0][0x2d0], -R0 ;  /* 0x0000b40042037a23 */ /* 0x004fe20000010800 */
[----:B---3--:R-:W-:-:S05]  /*f0a0*/  F2FP.BF16.PACK_AB R13, R172, R173 ;  /* 0x000000adac0d723e */ /* 0x008fca00000010ff */
[----:B------:R2:W-:Y:S02]  /*f0b0*/  MUFU.EX2 R143, R3 ;  /* 0x00000003008f7308 */ /* 0x0005e40000000800 */
[----:B--2---:R-:W-:Y:S02]  /*f0c0*/  FFMA.FTZ R3, R67, c[0x0][0x2d0], -R0 ;  /* 0x0000b40043037a23 */ /* 0x004fe40000010800 */
[C---:B------:R-:W-:Y:S04]  /*f0d0*/  HMMA.16816.F32.BF16 R64, R8.reuse, R34, RZ ;  /* 0x000000220840723c */ /* 0x040fe800000418ff */
[----:B------:R2:W3:Y:S02]  /*f0e0*/  MUFU.EX2 R238, R3 ;  /* 0x0000000300ee7308 */ /* 0x0004e40000000800 */
[--C-:B--2---:R-:W-:Y:S01]  /*f0f0*/  FFMA.FTZ R3, R72, c[0x0][0x2d0], -R6.reuse ;  /* 0x0000b40048037a23 */ /* 0x104fe20000010806 */
[----:B---3--:R-:W-:Y:S01]  /*f100*/  F2FP.BF16.PACK_AB R15, R238, R143 ;  /* 0x0000008fee0f723e */ /* 0x008fe200000010ff */
[----:B------:R-:W-:Y:S04]  /*f110*/  HMMA.16816.F32.BF16 R72, R8, R22, RZ ;  /* 0x000000160848723c */ /* 0x000fe800000418ff */
[----:B------:R2:W-:Y:S04]  /*f120*/  MUFU.EX2 R207, R3 ;  /* 0x0000000300cf7308 */ /* 0x0005e80000000800 */
[C---:B------:R-:W-:Y:S08]  /*f130*/  HMMA.16816.F32.BF16 R56, R12.reuse, R16, RZ ;  /* 0x000000100c38723c */ /* 0x040ff000000418ff */
[----:B------:R-:W-:Y:S01]  /*f140*/  HMMA.16816.F32.BF16 R92, R12, R18, RZ ;  /* 0x000000120c5c723c */ /* 0x000fe200000418ff */
[----:B------:R-:W3:Y:S01]  /*f150*/  LDSM.16.MT88.4 R16, [R231+0x900] ;  /* 0x00090000e710783b */ /* 0x000ee20000004200 */
[----:B--2---:R-:W-:-:S04]  /*f160*/  FFMA.FTZ R3, R88, c[0x0][0x2d0], -R6 ;  /* 0x0000b40058037a23 */ /* 0x004fc80000010806 */
[----:B------:R2:W4:Y:S02]  /*f170*/  MUFU.EX2 R234, R3 ;  /* 0x0000000300ea7308 */ /* 0x0005240000000800 */
[C---:B------:R-:W-:Y:S08]  /*f180*/  HMMA.16816.F32.BF16 R48, R12.reuse, R20, RZ ;  /* 0x000000140c30723c */ /* 0x040ff000000418ff */
[----:B------:R-:W-:Y:S01]  /*f190*/  HMMA.16816.F32.BF16 R44, R12, R32, RZ ;  /* 0x000000200c2c723c */ /* 0x000fe200000418ff */
[----:B--2---:R-:W-:Y:S01]  /*f1a0*/  FFMA.FTZ R3, R89, c[0x0][0x2d0], -R6 ;  /* 0x0000b40059037a23 */ /* 0x004fe20000010806 */
[----:B----4-:R-:W-:-:S03]  /*f1b0*/  F2FP.BF16.PACK_AB R8, R234, R207 ;  /* 0x000000cfea08723e */ /* 0x010fc600000010ff */
[----:B------:R2:W-:Y:S02]  /*f1c0*/  MUFU.EX2 R237, R3 ;  /* 0x0000000300ed7308 */ /* 0x0005e40000000800 */
[----:B--2---:R-:W-:-:S06]  /*f1d0*/  FFMA.FTZ R3, R90, c[0x0][0x2d0], -R6 ;  /* 0x0000b4005a037a23 */ /* 0x004fcc0000010806 */
[----:B------:R2:W4:Y:S02]  /*f1e0*/  MUFU.EX2 R201, R3 ;  /* 0x0000000300c97308 */ /* 0x0005240000000800 */
[--C-:B--2---:R-:W-:Y:S01]  /*f1f0*/  FFMA.FTZ R3, R91, c[0x0][0x2d0], -R5.reuse ;  /* 0x0000b4005b037a23 */ /* 0x104fe20000010805 */
[----:B----4-:R-:W-:Y:S01]  /*f200*/  F2FP.BF16.PACK_AB R10, R201, R237 ;  /* 0x000000edc90a723e */ /* 0x010fe200000010ff */
[C---:B------:R-:W-:Y:S04]  /*f210*/  HMMA.16816.F32.BF16 R88, R12.reuse, R22, RZ ;  /* 0x000000160c58723c */ /* 0x040fe800000418ff */
[----:B------:R2:W-:Y:S04]  /*f220*/  MUFU.EX2 R235, R3 ;  /* 0x0000000300eb7308 */ /* 0x0005e80000000800 */
[----:B------:R-:W-:Y:S01]  /*f230*/  HMMA.16816.F32.BF16 R20, R12, R40, RZ ;  /* 0x000000280c14723c */ /* 0x000fe200000418ff */
[----:B--2---:R-:W-:-:S04]  /*f240*/  FFMA.FTZ R3, R96, c[0x0][0x2d0], -R5 ;  /* 0x0000b40060037a23 */ /* 0x004fc80000010805 */
[----:B------:R2:W4:Y:S02]  /*f250*/  MUFU.EX2 R190, R3 ;  /* 0x0000000300be7308 */ /* 0x0005240000000800 */
[----:B--2---:R-:W-:Y:S01]  /*f260*/  FFMA.FTZ R3, R97, c[0x0][0x2d0], -R5 ;  /* 0x0000b40061037a23 */ /* 0x004fe20000010805 */
[----:B----4-:R-:W-:-:S05]  /*f270*/  F2FP.BF16.PACK_AB R9, R190, R235 ;  /* 0x000000ebbe09723e */ /* 0x010fca00000010ff */
        /* <DEDUP_REMOVED lines=22> */
[----:B--2---:R-:W-:-:S02]  /*f3e0*/  F2FP.BF16.PACK_AB R10, R217, R189 ;  /* 0x000000bdd90a723e */ /* 0x004fc400000010ff */
[----:B------:R-:W-:Y:S01]  /*f3f0*/  F2FP.BF16.PACK_AB R8, R141, R215 ;  /* 0x000000d78d08723e */ /* 0x000fe200000010ff */
        /* <DEDUP_REMOVED lines=12> */
[C---:B------:R-:W-:Y:S07]  /*f4c0*/  HMMA.16816.F32.BF16 R32, R8.reuse, R30, R92 ;  /* 0x0000001e0820723c */ /* 0x040fee000004185c */
[----:B------:R-:W-:Y:S01]  /*f4d0*/  IMAD.MOV.U32 R95, RZ, RZ, R214 ;  /* 0x000000ffff5f7224 */ /* 0x000fe200078e00d6 */
[----:B------:R-:W-:Y:S01]  /*f4e0*/  HMMA.16816.F32.BF16 R68, R8, R28, R56 ;  /* 0x0000001c0844723c */ /* 0x000fe20000041838 */
[----:B------:R-:W-:-:S02]  /*f4f0*/  IMAD.MOV.U32 R94, RZ, RZ, R213 ;  /* 0x000000ffff5e7224 */ /* 0x000fc400078e00d5 */
[----:B------:R-:W-:Y:S02]  /*f500*/  IMAD.MOV.U32 R93, RZ, RZ, R211 ;  /* 0x000000ffff5d7224 */ /* 0x000fe400078e00d3 */
[--C-:B-1----:R-:W-:Y:S02]  /*f510*/  FFMA.FTZ R3, R121, c[0x0][0x2d0], -R7.reuse ;  /* 0x0000b40079037a23 */ /* 0x102fe40000010807 */
[----:B------:R-:W-:Y:S01]  /*f520*/  IMAD.MOV.U32 R92, RZ, RZ, R210 ;  /* 0x000000ffff5c7224 */ /* 0x000fe200078e00d2 */
[C---:B------:R-:W-:Y:S01]  /*f530*/  HMMA.16816.F32.BF16 R64, R8.reuse, R16, R48 ;  /* 0x000000100840723c */ /* 0x040fe20000041830 */
[----:B------:R1:W-:Y:S07]  /*f540*/  MUFU.EX2 R246, R3 ;  /* 0x0000000300f67308 */ /* 0x0003ee0000000800 */
[C---:B------:R-:W-:Y:S01]  /*f550*/  HMMA.16816.F32.BF16 R28, R8.reuse, R18, R88 ;  /* 0x00000012081c723c */ /* 0x040fe20000041858 */
[----:B------:R-:W-:Y:S06]  /*f560*/  LDSM.16.MT88.4 R16, [R231+0x1100] ;  /* 0x00110000e710783b */ /* 0x000fec0000004200 */
[----:B------:R-:W-:Y:S01]  /*f570*/  MOV R91, R209 ;  /* 0x000000d1005b7202 */ /* 0x000fe20000000f00 */
[----:B------:R-:W-:Y:S01]  /*f580*/  HMMA.16816.F32.BF16 R52, R8, R24, R44 ;  /* 0x000000180834723c */ /* 0x000fe2000004182c */
[----:B-1----:R-:W-:Y:S01]  /*f590*/  FFMA.FTZ R3, R122, c[0x0][0x2d0], -R7 ;  /* 0x0000b4007a037a23 */ /* 0x002fe20000010807 */
[----:B------:R-:W-:Y:S01]  /*f5a0*/  MOV R89, R206 ;  /* 0x000000ce00597202 */ /* 0x000fe20000000f00 */
[----:B------:R-:W-:-:S02]  /*f5b0*/  IMAD.MOV.U32 R90, RZ, RZ, R208 ;  /* 0x000000ffff5a7224 */ /* 0x000fc400078e00d0 */
[----:B------:R1:W-:Y:S01]  /*f5c0*/  MUFU.EX2 R249, R3 ;  /* 0x0000000300f97308 */ /* 0x0003e20000000800 */
[----:B------:R-:W-:Y:S02]  /*f5d0*/  IMAD.MOV.U32 R88, RZ, RZ, R205 ;  /* 0x000000ffff587224 */ /* 0x000fe400078e00cd */
[----:B------:R-:W-:Y:S01]  /*f5e0*/  HMMA.16816.F32.BF16 R40, R8, R26, R96 ;  /* 0x0000001a0828723c */ /* 0x000fe20000041860 */
[----:B------:R-:W-:Y:S01]  /*f5f0*/  LDSM.16.MT88.4 R24, [R230+0x1100] ;  /* 0x00110000e618783b */ /* 0x000fe20000004200 */
[----:B-1----:R-:W-:-:S06]  /*f600*/  FFMA.FTZ R3, R123, c[0x0][0x2d0], -R6 ;  /* 0x0000b4007b037a23 */ /* 0x002fcc0000010806 */
[C---:B------:R-:W-:Y:S01]  /*f610*/  HMMA.16816.F32.BF16 R120, R8.reuse, R36, R20 ;  /* 0x000000240878723c */ /* 0x040fe20000041814 */
[----:B------:R-:W1:Y:S01]  /*f620*/  LDSM.16.MT88.4 R20, [R228+0x1100] ;  /* 0x00110000e414783b */ /* 0x000e620000004200 */
[----:B------:R2:W-:Y:S06]  /*f630*/  MUFU.EX2 R224, R3 ;  /* 0x0000000300e07308 */ /* 0x0005ec0000000800 */
[----:B------:R-:W-:Y:S01]  /*f640*/  HMMA.16816.F32.BF16 R36, R8, R38, R12 ;  /* 0x000000260824723c */ /* 0x000fe2000004180c */
[----:B------:R-:W3:Y:S01]  /*f650*/  LDSM.16.MT88.4 R12, [R229+0x1100] ;  /* 0x00110000e50c783b */ /* 0x000ee20000004200 */
[----:B--2---:R-:W-:Y:S01]  /*f660*/  FFMA.FTZ R3, R128, c[0x0][0x2d0], -R6 ;  /* 0x0000b40080037a23 */ /* 0x004fe20000010806 */
[----:B------:R-:W-:-:S03]  /*f670*/  MOV R128, R215 ;  /* 0x000000d700807202 */ /* 0x000fc60000000f00 */
        /* <DEDUP_REMOVED lines=23> */
[----:B----4-:R-:W-:Y:S01]  /*f7f0*/  F2FP.BF16.PACK_AB R11, R217, R218 ;  /* 0x000000dad90b723e */ /* 0x010fe200000010ff */
[----:B------:R-:W-:-:S04]  /*f800*/  IMAD.MOV.U32 R153, RZ, RZ, R90 ;  /* 0x000000ffff997224 */ /* 0x000fc800078e005a */
[----:B------:R2:W-:Y:S02]  /*f810*/  MUFU.EX2 R215, R3 ;  /* 0x0000000300d77308 */ /* 0x0005e40000000800 */
[C---:B-1----:R-:W-:Y:S08]  /*f820*/  HMMA.16816.F32.BF16 R48, R8.reuse, R20, R112 ;  /* 0x000000140830723c */ /* 0x042ff00000041870 */
[----:B------:R-:W-:Y:S01]  /*f830*/  HMMA.16816.F32.BF16 R56, R8, R18, R80 ;  /* 0x000000120838723c */ /* 0x000fe20000041850 */
[----:B--2---:R-:W-:-:S02]  /*f840*/  FFMA.FTZ R3, R152, c[0x0][0x2d0], -R0 ;  /* 0x0000b40098037a23 */ /* 0x004fc40000010800 */
[----:B------:R-:W-:Y:S02]  /*f850*/  IMAD.MOV.U32 R152, RZ, RZ, R201 ;  /* 0x000000ffff987224 */ /* 0x000fe400078e00c9 */
[----:B------:R1:W2:Y:S03]  /*f860*/  MUFU.EX2 R216, R3 ;  /* 0x0000000300d87308 */ /* 0x0002a60000000800 */
[C---:B------:R-:W-:Y:S08]  /*f870*/  HMMA.16816.F32.BF16 R60, R8.reuse, R16, R108 ;  /* 0x00000010083c723c */ /* 0x040ff0000004186c */
[----:B---3--:R-:W-:Y:S01]  /*f880*/  HMMA.16816.F32.BF16 R112, R8, R12, R104 ;  /* 0x0000000c0870723c */ /* 0x008fe20000041868 */
        /* <DEDUP_REMOVED lines=19> */
[----:B-1----:R-:W-:Y:S01]  /*f9c0*/  FFMA.FTZ R3, R150, c[0x0][0x2d0], -R6 ;  /* 0x0000b40096037a23 */ /* 0x002fe20000010806 */
[----:B------:R-:W-:-:S03]  /*f9d0*/  MOV R150, R92 ;  /* 0x0000005c00967202 */ /* 0x000fc60000000f00 */
[----:B------:R1:W2:Y:S03]  /*f9e0*/  MUFU.EX2 R211, R3 ;  /* 0x0000000300d37308 */ /* 0x0002a60000000800 */
[C---:B------:R-:W-:Y:S01]  /*f9f0*/  HMMA.16816.F32.BF16 R28, R8.reuse, R18, R28 ;  /* 0x00000012081c723c */ /* 0x040fe2000004181c */
[----:B------:R-:W3:Y:S07]  /*fa00*/  LDSM.16.MT88.4 R16, [R228+0x1900] ;  /* 0x00190000e410783b */ /* 0x000eee0000004200 */
[----:B------:R-:W-:Y:S01]  /*fa10*/  HMMA.16816.F32.BF16 R96, R8, R24, R120 ;  /* 0x000000180860723c */ /* 0x000fe20000041878 */
[----:B-1----:R-:W-:-:S07]  /*fa20*/  FFMA.FTZ R3, R149, c[0x0][0x2d0], -R6 ;  /* 0x0000b40095037a23 */ /* 0x002fce0000010806 */
[C---:B------:R-:W-:Y:S01]  /*fa30*/  HMMA.16816.F32.BF16 R100, R8.reuse, R20, R68 ;  /* 0x000000140864723c */ /* 0x040fe20000041844 */
[----:B------:R-:W-:Y:S01]  /*fa40*/  IMAD.MOV.U32 R149, RZ, RZ, R93 ;  /* 0x000000ffff957224 */ /* 0x000fe200078e005d */
[----:B------:R-:W-:Y:S01]  /*fa50*/  LDSM.16.MT88.4 R20, [R229+0x1900] ;  /* 0x00190000e514783b */ /* 0x000fe20000004200 */
[----:B------:R1:W-:Y:S01]  /*fa60*/  MUFU.EX2 R210, R3 ;  /* 0x0000000300d27308 */ /* 0x0003e20000000800 */
[----:B------:R-:W-:Y:S01]  /*fa70*/  IMAD.MOV.U32 R120, RZ, RZ, R150 ;  /* 0x000000ffff787224 */ /* 0x000fe200078e0096 */
[----:B------:R-:W-:Y:S01]  /*fa80*/  MOV R121, R148 ;  /* 0x0000009400797202 */ /* 0x000fe20000000f00 */
[----:B------:R-:W-:Y:S01]  /*fa90*/  IMAD.MOV.U32 R150, RZ, RZ, R129 ;  /* 0x000000ffff967224 */ /* 0x000fe200078e0081 */
[----:B------:R-:W-:Y:S01]  /*faa0*/  MOV R122, R89 ;  /* 0x00000059007a7202 */ /* 0x000fe20000000f00 */
[----:B------:R-:W-:Y:S01]  /*fab0*/  HMMA.16816.F32.BF16 R68, R8, R12, R52 ;  /* 0x0000000c0844723c */ /* 0x000fe20000041834 */
[----:B------:R-:W-:Y:S02]  /*fac0*/  IMAD.MOV.U32 R129, RZ, RZ, R190 ;  /* 0x000000ffff817224 */ /* 0x000fe400078e00be */
[----:B------:R-:W-:-:S02]  /*fad0*/  IMAD.MOV.U32 R148, RZ, RZ, R128 ;  /* 0x000000ffff947224 */ /* 0x000fc400078e0080 */
[----:B------:R-:W-:Y:S02]  /*fae0*/  IMAD.MOV.U32 R128, RZ, RZ, R189 ;  /* 0x000000ffff807224 */ /* 0x000fe400078e00bd */
[----:B------:R-:W-:Y:S01]  /*faf0*/  IMAD.MOV.U32 R123, RZ, RZ, R88 ;  /* 0x000000ffff7b7224 */ /* 0x000fe200078e0058 */
[----:B------:R-:W-:Y:S01]  /*fb00*/  HMMA.16816.F32.BF16 R72, R8, R14, R40 ;  /* 0x0000000e0848723c */ /* 0x000fe20000041828 */
[----:B------:R-:W-:Y:S01]  /*fb10*/  LDSM.16.MT88.4 R12, [R231+0x1900] ;  /* 0x00190000e70c783b */ /* 0x000fe20000004200 */
[----:B-1----:R-:W-:Y:S02]  /*fb20*/  FFMA.FTZ R3, R151, c[0x0][0x2d0], -R6 ;  /* 0x0000b40097037a23 */ /* 0x002fe40000010806 */
[----:B------:R-:W-:Y:S02]  /*fb30*/  IMAD.MOV.U32 R151, RZ, RZ, R94 ;  /* 0x000000ffff977224 */ /* 0x000fe400078e005e */
[----:B------:R1:W4:Y:S02]  /*fb40*/  MUFU.EX2 R209, R3 ;  /* 0x0000000300d17308 */ /* 0x0003240000000800 */
[----:B-1----:R-:W-:Y:S01]  /*fb50*/  FFMA.FTZ R3, R155, c[0x0][0x2d0], -R5 ;  /* 0x0000b4009b037a23 */ /* 0x002fe20000010805 */
[----:B------:R-:W-:-:S02]  /*fb60*/  MOV R155, R95 ;  /* 0x0000005f009b7202 */ /* 0x000fc40000000f00 */
[----:B------:R-:W-:Y:S03]  /*fb70*/  HMMA.16816.F32.BF16 R92, R8, R26, R36 ;  /* 0x0000001a085c723c */ /* 0x000fe60000041824 */
[----:B------:R1:W-:Y:S01]  /*fb80*/  MUFU.EX2 R208, R3 ;  /* 0x0000000300d07308 */ /* 0x0003e20000000800 */
[----:B------:R-:W3:Y:S03]  /*fb90*/  LDSM.16.MT88.4 R24, [R230+0x1900] ;  /* 0x00190000e618783b */ /* 0x000ee60000004200 */
[----:B--2---:R-:W-:Y:S02]  /*fba0*/  F2FP.BF16.PACK_AB R8, R211, R212 ;  /* 0x000000d4d308723e */ /* 0x004fe400000010ff */
[----:B----4-:R-:W-:Y:S01]  /*fbb0*/  F2FP.BF16.PACK_AB R10, R209, R210 ;  /* 0x000000d2d10a723e */ /* 0x010fe200000010ff */
        /* <DEDUP_REMOVED lines=13> */
[C---:B---3--:R-:W-:Y:S08]  /*fc90*/  HMMA.16816.F32.BF16 R108, R8.reuse, R16, R48 ;  /* 0x00000010086c723c */ /* 0x048ff00000041830 */
[----:B------:R-:W-:Y:S01]  /*fca0*/  HMMA.16816.F32.BF16 R48, R8, R24, R116 ;  /* 0x000000180830723c */ /* 0x000fe20000041874 */
[----:B-1----:R-:W-:-:S02]  /*fcb0*/  FFMA.FTZ R3, R159, c[0x0][0x2d0], -R7 ;  /* 0x0000b4009f037a23 */ /* 0x002fc40000010807 */
[----:B------:R-:W-:-:S04]  /*fcc0*/  IMAD.MOV.U32 R159, RZ, RZ, R149 ;  /* 0x000000ffff9f7224 */ /* 0x000fc800078e0095 */
[----:B------:R-:W-:Y:S01]  /*fcd0*/  MOV R116, R156 ;  /* 0x0000009c00747202 */ /* 0x000fe20000000f00 */
[----:B------:R1:W2:Y:S01]  /*fce0*/  MUFU.EX2 R203, R3 ;  /* 0x0000000300cb7308 */ /* 0x0002a20000000800 */
        /* <DEDUP_REMOVED lines=10> */
[----:B------:R-:W-:-:S02]  /*fd90*/  IMAD.MOV.U32 R151, RZ, RZ, R133 ;  /* 0x000000ffff977224 */ /* 0x000fc400078e0085 */
[----:B-1----:R-:W-:-:S05]  /*fda0*/  FFMA.FTZ R3, R161, c[0x0][0x2d0], -R7 ;  /* 0x0000b400a1037a23 */ /* 0x002fca0000010807 */
[C---:B------:R-:W-:Y:S01]  /*fdb0*/  HMMA.16816.F32.BF16 R104, R8.reuse, R18, R44 ;  /* 0x000000120868723c */ /* 0x040fe2000004182c */
[----:B------:R1:W-:Y:S07]  /*fdc0*/  MUFU.EX2 R202, R3 ;  /* 0x0000000300ca7308 */ /* 0x0003ee0000000800 */
[C---:B------:R-:W-:Y:S08]  /*fdd0*/  HMMA.16816.F32.BF16 R88, R8.reuse, R12, R60 ;  /* 0x0000000c0858723c */ /* 0x040ff0000004183c */
[----:B------:R-:W-:Y:S01]  /*fde0*/  HMMA.16816.F32.BF16 R56, R8, R20, R112 ;  /* 0x000000140838723c */ /* 0x000fe20000041870 */
[----:B-1----:R-:W-:-:S04]  /*fdf0*/  FFMA.FTZ R3, R162, c[0x0][0x2d0], -R7 ;  /* 0x0000b400a2037a23 */ /* 0x002fc80000010807 */
[----:B------:R1:W3:Y:S03]  /*fe00*/  MUFU.EX2 R201, R3 ;  /* 0x0000000300c97308 */ /* 0x0002e60000000800 */
[C---:B------:R-:W-:Y:S08]  /*fe10*/  HMMA.16816.F32.BF16 R52, R8.reuse, R22, R76 ;  /* 0x000000160834723c */ /* 0x040ff0000004184c */
[----:B------:R-:W-:Y:S01]  /*fe20*/  HMMA.16816.F32.BF16 R40, R8, R26, R80 ;  /* 0x0000001a0828723c */ /* 0x000fe20000041850 */
[----:B-1----:R-:W-:-:S06]  /*fe30*/  FFMA.FTZ R3, R163, c[0x0][0x2d0], -R0 ;  /* 0x0000b400a3037a23 */ /* 0x002fcc0000010800 */
[----:B--2---:R-:W-:Y:S02]  /*fe40*/  F2FP.BF16.PACK_AB R8, R203, R204 ;  /* 0x000000cccb08723e */ /* 0x004fe400000010ff */
[----:B---3--:R-:W-:Y:S01]  /*fe50*/  F2FP.BF16.PACK_AB R10, R201, R202 ;  /* 0x000000cac90a723e */ /* 0x008fe200000010ff */
        /* <DEDUP_REMOVED lines=10> */
[----:B------:R-:W-:Y:S02]  /*ff00*/  IMAD.MOV.U32 R144, RZ, RZ, R153 ;  /* 0x000000ffff907224 */ /* 0x000fe400078e0099 */
[----:B------:R-:W-:Y:S01]  /*ff10*/  IMAD.MOV.U32 R153, RZ, RZ, R131 ;  /* 0x000000ffff997224 */ /* 0x000fe200078e0083 */
[----:B------:R-:W-:Y:S01]  /*ff20*/  MOV R131, R143 ;  /* 0x0000008f00837202 */ /* 0x000fe20000000f00 */
[----:B------:R-:W-:Y:S02]  /*ff30*/  IMAD.MOV.U32 R143, RZ, RZ, R195 ;  /* 0x000000ffff8f7224 */ /* 0x000fe400078e00c3 */
[----:B------:R1:W-:Y:S01]  /*ff40*/  MUFU.EX2 R195, R3 ;  /* 0x0000000300c37308 */ /* 0x0003e20000000800 */
[C---:B------:R-:W-:Y:S08]  /*ff50*/  HMMA.16816.F32.BF16 R32, R8.reuse, R12, R32 ;  /* 0x0000000c0820723c */ /* 0x040ff00000041820 */
[----:B------:R-:W-:Y:S01]  /*ff60*/  HMMA.16816.F32.BF16 R60, R8, R14, R28 ;  /* 0x0000000e083c723c */ /* 0x000fe2000004181c */
[----:B------:R-:W2:Y:S04]  /*ff70*/  LDSM.16.MT88.4 R12, [R231+0x2100] ;  /* 0x00210000e70c783b */ /* 0x000ea80000004200 */
[----:B------:R-:W-:Y:S01]  /*ff80*/  LDSM.16.MT88.4 R28, [R230+0x2100] ;  /* 0x00210000e61c783b */ /* 0x000fe20000004200 */
[----:B-1----:R-:W-:-:S02]  /*ff90*/  FFMA.FTZ R3, R146, c[0x0][0x2d0], -R6 ;  /* 0x0000b40092037a23 */ /* 0x002fc40000010806 */
[C---:B------:R-:W-:Y:S01]  /*ffa0*/  HMMA.16816.F32.BF16 R44, R8.reuse, R16, R100 ;  /* 0x00000010082c723c */ /* 0x040fe20000041864 */
[----:B------:R-:W-:Y:S02]  /*ffb0*/  IMAD.MOV.U32 R146, RZ, RZ, R196 ;  /* 0x000000ffff927224 */ /* 0x000fe400078e00c4 */
[----:B------:R1:W-:Y:S05]  /*ffc0*/  MUFU.EX2 R196, R3 ;  /* 0x0000000300c47308 */ /* 0x0003ea0000000800 */
[C---:B------:R-:W-:Y:S01]  /*ffd0*/  HMMA.16816.F32.BF16 R36, R8.reuse, R18, R84 ;  /* 0x000000120824723c */ /* 0x040fe20000041854 */
[----:B------:R-:W3:Y:S07]  /*ffe0*/  LDSM.16.MT88.4 R16, [R228+0x2100] ;  /* 0x00210000e410783b */ /* 0x000eee0000004200 */
[----:B------:R-:W-:Y:S01]  /*fff0*/  HMMA.16816.F32.BF16 R68, R8, R20, R68 ;  /* 0x000000140844723c */ /* 0x000fe20000041844 */
[----:B-1----:R-:W-:Y:S01]  /*10000*/  FFMA.FTZ R3, R147, c[0x0][0x2d0], -R6 ;  /* 0x0000b40093037a23 */ /* 0x002fe20000010806 */
[----:B------:R-:W-:-:S02]  /*10010*/  MOV R147, R154 ;  /* 0x0000009a00937202 */ /* 0x000fc40000000f00 */
[----:B------:R-:W-:Y:S02]  /*10020*/  MOV R154, R194 ;  /* 0x000000c2009a7202 */ /* 0x000fe40000000f00 */
[----:B------:R1:W4:Y:S02]  /*10030*/  MUFU.EX2 R194, R3 ;  /* 0x0000000300c27308 */ /* 0x0003240000000800 */
[C---:B------:R-:W-:Y:S01]  /*10040*/  HMMA.16816.F32.BF16 R72, R8.reuse, R22, R72 ;  /* 0x000000160848723c */ /* 0x040fe20000041848 */
[----:B------:R-:W2:Y:S07]  /*10050*/  LDSM.16.MT88.4 R20, [R229+0x2100] ;  /* 0x00210000e514783b */ /* 0x000eae0000004200 */
[----:B------:R-:W-:Y:S01]  /*10060*/  HMMA.16816.F32.BF16 R76, R8, R24, R96 ;  /* 0x00000018084c723c */ /* 0x000fe20000041860 */
[----:B-1----:R-:W-:-:S07]  /*10070*/  FFMA.FTZ R3, R145, c[0x0][0x2d0], -R6 ;  /* 0x0000b40091037a23 */ /* 0x002fce0000010806 */
[----:B------:R-:W-:Y:S01]  /*10080*/  HMMA.16816.F32.BF16 R80, R8, R26, R92 ;  /* 0x0000001a0850723c */ /* 0x000fe2000004185c */
[----:B------:R-:W-:Y:S01]  /*10090*/  IMAD.MOV.U32 R145, RZ, RZ, R192 ;  /* 0x000000ffff917224 */ /* 0x000fe200078e00c0 */
[----:B------:R-:W-:Y:S01]  /*100a0*/  LDSM.16.MT88.4 R24, [R228+0x2900] ;  /* 0x00290000e418783b */ /* 0x000fe20000004200 */
[----:B------:R1:W-:Y:S04]  /*100b0*/  MUFU.EX2 R193, R3 ;  /* 0x0000000300c17308 */ /* 0x0003e80000000800 */
[----:B----4-:R-:W-:Y:S01]  /*100c0*/  F2FP.BF16.PACK_AB R8, R194, R196 ;  /* 0x000000c4c208723e */ /* 0x010fe200000010ff */
[----:B-1----:R-:W-:-:S04]  /*100d0*/  FFMA.FTZ R3, R167, c[0x0][0x2d0], -R6 ;  /* 0x0000b400a7037a23 */ /* 0x002fc80000010806 */
[----:B------:R1:W4:Y:S02]  /*100e0*/  MUFU.EX2 R192, R3 ;  /* 0x0000000300c07308 */ /* 0x0003240000000800 */
[----:B-1----:R-:W-:Y:S01]  /*100f0*/  FFMA.FTZ R3, R176, c[0x0][0x2d0], -R5 ;  /* 0x0000b400b0037a23 */ /* 0x002fe20000010805 */
[----:B------:R-:W-:Y:S02]  /*10100*/  MOV R176, R188 ;  /* 0x000000bc00b07202 */ /* 0x000fe40000000f00 */
[----:B----4-:R-:W-:-:S03]  /*10110*/  F2FP.BF16.PACK_AB R10, R192, R193 ;  /* 0x000000c1c00a723e */ /* 0x010fc600000010ff */
        /* <DEDUP_REMOVED lines=60> */
[----:B-1----:R-:W-:Y:S02]  /*104e0*/  FFMA.FTZ R3, R176, c[0x0][0x2d0], -R5 ;  /* 0x0000b400b0037a23 */ /* 0x002fe40000010805 */
[----:B------:R-:W-:-:S03]  /*104f0*/  IMAD.MOV.U32 R176, RZ, RZ, R145 ;  /* 0x000000ffffb07224 */ /* 0x000fc600078e0091 */
[----:B------:R1:W-:Y:S01]  /*10500*/  MUFU.EX2 R96, R3 ;  /* 0x0000000300607308 */ /* 0x0003e20000000800 */
[----:B------:R-:W-:Y:S01]  /*10510*/  IMAD.MOV.U32 R145, RZ, RZ, R147 ;  /* 0x000000ffff917224 */ /* 0x000fe200078e0093 */
[----:B------:R-:W-:Y:S01]  /*10520*/  MOV R147, R146 ;  /* 0x0000009200937202 */ /* 0x000fe20000000f00 */
[----:B------:R-:W-:Y:S02]  /*10530*/  IMAD.MOV.U32 R146, RZ, RZ, R144 ;  /* 0x000000ffff927224 */ /* 0x000fe400078e0090 */
[----:B------:R-:W-:Y:S01]  /*10540*/  IMAD.MOV.U32 R144, RZ, RZ, R122 ;  /* 0x000000ffff907224 */ /* 0x000fe200078e007a */
[----:B------:R-:W-:Y:S01]  /*10550*/  MOV R122, R123 ;  /* 0x0000007b007a7202 */ /* 0x000fe20000000f00 */
[----:B------:R-:W-:Y:S02]  /*10560*/  IMAD.MOV.U32 R123, RZ, RZ, R241 ;  /* 0x000000ffff7b7224 */ /* 0x000fe400078e00f1 */
[----:B------:R-:W-:Y:S02]  /*10570*/  IMAD.MOV.U32 R180, RZ, RZ, R158 ;  /* 0x000000ffffb47224 */ /* 0x000fe400078e009e */
[----:B------:R-:W-:-:S02]  /*10580*/  IMAD.MOV.U32 R179, RZ, RZ, R150 ;  /* 0x000000ffffb37224 */ /* 0x000fc400078e0096 */
[----:B------:R-:W-:Y:S02]  /*10590*/  IMAD.MOV.U32 R181, RZ, RZ, R155 ;  /* 0x000000ffffb57224 */ /* 0x000fe400078e009b */
[----:B------:R-:W-:Y:S02]  /*105a0*/  IMAD.MOV.U32 R177, RZ, RZ, R152 ;  /* 0x000000ffffb17224 */ /* 0x000fe400078e0098 */
[----:B-1----:R-:W-:Y:S02]  /*105b0*/  FFMA.FTZ R3, R176, c[0x0][0x2d0], -R5 ;  /* 0x0000b400b0037a23 */ /* 0x002fe40000010805 */
[----:B------:R-:W-:Y:S01]  /*105c0*/  IMAD.MOV.U32 R178, RZ, RZ, R143 ;  /* 0x000000ffffb27224 */ /* 0x000fe200078e008f */
[----:B------:R-:W-:Y:S01]  /*105d0*/  HMMA.16816.F32.BF16 R48, R8, R28, R76 ;  /* 0x0000001c0830723c */ /* 0x000fe2000004184c */
[----:B------:R1:W4:Y:S01]  /*105e0*/  MUFU.EX2 R71, R3 ;  /* 0x0000000300477308 */ /* 0x0003220000000800 */
        /* <DEDUP_REMOVED lines=11> */
[----:B------:R-:W-:Y:S02]  /*106a0*/  IMAD.MOV.U32 R124, RZ, RZ, R177 ;  /* 0x000000ffff7c7224 */ /* 0x000fe400078e00b1 */
[----:B-1----:R-:W-:Y:S02]  /*106b0*/  FFMA.FTZ R3, R170, c[0x0][0x2d0], -R5 ;  /* 0x0000b400aa037a23 */ /* 0x002fe40000010805 */
[----:B------:R-:W-:-:S02]  /*106c0*/  IMAD.MOV.U32 R182, RZ, RZ, R178 ;  /* 0x000000ffffb67224 */ /* 0x000fc400078e00b2 */
[----:B------:R1:W-:Y:S01]  /*106d0*/  MUFU.EX2 R70, R3 ;  /* 0x0000000300467308 */ /* 0x0003e20000000800 */
[----:B------:R-:W-:Y:S02]  /*106e0*/  IMAD.MOV.U32 R158, RZ, RZ, R156 ;  /* 0x000000ffff9e7224 */ /* 0x000fe400078e009c */
[----:B------:R-:W-:Y:S02]  /*106f0*/  IMAD.MOV.U32 R152, RZ, RZ, R153 ;  /* 0x000000ffff987224 */ /* 0x000fe400078e0099 */
[----:B------:R-:W-:Y:S02]  /*10700*/  IMAD.MOV.U32 R155, RZ, RZ, R148 ;  /* 0x000000ffff9b7224 */ /* 0x000fe400078e0094 */
[----:B------:R-:W-:Y:S02]  /*10710*/  FFMA.FTZ R4, R4, c[0x0][0x2d0], -R7 ;  /* 0x0000b40004047a23 */ /* 0x000fe40000010807 */
[----:B------:R-:W-:Y:S02]  /*10720*/  IMAD.MOV.U32 R130, RZ, RZ, R129 ;  /* 0x000000ffff827224 */ /* 0x000fe400078e0081 */
[----:B-1----:R-:W-:Y:S01]  /*10730*/  FFMA.FTZ R3, R171, c[0x0][0x2d0], -R5 ;  /* 0x0000b400ab037a23 */ /* 0x002fe20000010805 */
[----:B--2---:R-:W-:-:S02]  /*10740*/  F2FP.BF16.PACK_AB R8, R99, R100 ;  /* 0x000000646308723e */ /* 0x004fc400000010ff */
[----:B----4-:R-:W-:Y:S01]  /*10750*/  F2FP.BF16.PACK_AB R9, R71, R96 ;  /* 0x000000604709723e */ /* 0x010fe200000010ff */
[----:B------:R1:W2:Y:S01]  /*10760*/  MUFU.EX2 R69, R3 ;  /* 0x0000000300457308 */ /* 0x0002a20000000800 */
[----:B------:R-:W-:Y:S02]  /*10770*/  F2FP.BF16.PACK_AB R10, R97, R98 ;  /* 0x00000062610a723e */ /* 0x000fe400000010ff */
[----:B------:R-:W-:Y:S01]  /*10780*/  MOV R177, R146 ;  /* 0x0000009200b17202 */ /* 0x000fe20000000f00 */
[----:B------:R-:W-:Y:S01]  /*10790*/  IMAD.MOV.U32 R178, RZ, RZ, R144 ;  /* 0x000000ffffb27224 */ /* 0x000fe200078e0090 */
[----:B------:R-:W-:Y:S02]  /*107a0*/  MOV R156, R149 ;  /* 0x00000095009c7202 */ /* 0x000fe40000000f00 */
[----:B------:R-:W-:Y:S02]  /*107b0*/  MOV R153, R141 ;  /* 0x0000008d00997202 */ /* 0x000fe40000000f00 */
[----:B------:R-:W-:Y:S01]  /*107c0*/  MOV R129, R128 ;  /* 0x0000008000817202 */ /* 0x000fe20000000f00 */
[----:B------:R-:W-:-:S02]  /*107d0*/  IMAD.MOV.U32 R128, RZ, RZ, R240 ;  /* 0x000000ffff807224 */ /* 0x000fc400078e00f0 */
[----:B------:R4:W5:Y:S01]  /*107e0*/  LDL.LU R240, [R1+0x6c] ;  /* 0x00006c0001f07983 */ /* 0x0009620000300800 */
[----:B-1----:R-:W-:Y:S01]  /*107f0*/  FFMA.FTZ R3, R176, c[0x0][0x2d0], -R0 ;  /* 0x0000b400b0037a23 */ /* 0x002fe20000010800 */
[----:B--2---:R-:W-:Y:S01]  /*10800*/  F2FP.BF16.PACK_AB R11, R69, R70 ;  /* 0x00000046450b723e */ /* 0x004fe200000010ff */
[----:B------:R-:W-:Y:S02]  /*10810*/  IMAD.MOV.U32 R176, RZ, RZ, R140 ;  /* 0x000000ffffb07224 */ /* 0x000fe400078e008c */
[----:B------:R1:W-:Y:S04]  /*10820*/  MUFU.EX2 R61, R3 ;  /* 0x00000003003d7308 */ /* 0x0003e80000000800 */
[C---:B---3--:R-:W-:Y:S08]  /*10830*/  HMMA.16816.F32.BF16 R160, R8.reuse, R20, R160 ;  /* 0x0000001408a0723c */ /* 0x048ff000000418a0 */
[----:B------:R-:W-:Y:S01]  /*10840*/  HMMA.16816.F32.BF16 R164, R8, R22, R164 ;  /* 0x0000001608a4723c */ /* 0x000fe200000418a4 */
[----:B-1----:R-:W-:Y:S01]  /*10850*/  FFMA.FTZ R3, R145, c[0x0][0x2d0], -R0 ;  /* 0x0000b40091037a23 */ /* 0x002fe20000010800 */
[----:B------:R-:W-:-:S02]  /*10860*/  MOV R145, R123 ;  /* 0x0000007b00917202 */ /* 0x000fc40000000f00 */
[----:B------:R-:W-:Y:S01]  /*10870*/  MOV R123, R154 ;  /* 0x0000009a007b7202 */ /* 0x000fe20000000f00 */
[----:B------:R1:W2:Y:S01]  /*10880*/  MUFU.EX2 R68, R3 ;  /* 0x0000000300447308 */ /* 0x0002a20000000800 */
[----:B------:R-:W-:Y:S01]  /*10890*/  MOV R154, R131 ;  /* 0x00000083009a7202 */ /* 0x000fe20000000f00 */
[----:B------:R-:W-:Y:S01]  /*108a0*/  IMAD.MOV.U32 R181, RZ, RZ, R145 ;  /* 0x000000ffffb57224 */ /* 0x000fe200078e0091 */
[----:B------:R-:W-:Y:S01]  /*108b0*/  HMMA.16816.F32.BF16 R92, R8, R16, R92 ;  /* 0x00000010085c723c */ /* 0x000fe2000004185c */
[----:B------:R-:W-:-:S07]  /*108c0*/  IMAD.MOV.U32 R131, RZ, RZ, R142 ;  /* 0x000000ffff837224 */ /* 0x000fce00078e008e */
[C---:B------:R-:W-:Y:S01]  /*108d0*/  HMMA.16816.F32.BF16 R140, R8.reuse, R24, R108 ;  /* 0x00000018088c723c */ /* 0x040fe2000004186c */
[----:B-1----:R-:W-:Y:S02]  /*108e0*/  FFMA.FTZ R3, R147, c[0x0][0x2d0], -R0 ;  /* 0x0000b40093037a23 */ /* 0x002fe40000010800 */
[----:B------:R-:W-:Y:S01]  /*108f0*/  IMAD.MOV.U32 R147, RZ, RZ, R122 ;  /* 0x000000ffff937224 */ /* 0x000fe200078e007a */
[----:B------:R-:W-:Y:S01]  /*10900*/  MOV R122, R157 ;  /* 0x0000009d007a7202 */ /* 0x000fe20000000f00 */
[----:B------:R1:W-:Y:S01]  /*10910*/  MUFU.EX2 R63, R3 ;  /* 0x00000003003f7308 */ /* 0x0003e20000000800 */
[----:B------:R-:W-:Y:S02]  /*10920*/  IMAD.MOV.U32 R157, RZ, RZ, R151 ;  /* 0x000000ffff9d7224 */ /* 0x000fe400078e0097 */
[----:B------:R-:W-:Y:S01]  /*10930*/  HMMA.16816.F32.BF16 R88, R8, R18, R88 ;  /* 0x000000120858723c */ /* 0x000fe20000041858 */
[----:B------:R-:W-:-:S07]  /*10940*/  IMAD.MOV.U32 R179, RZ, RZ, R147 ;  /* 0x000000ffffb37224 */ /* 0x000fce00078e0093 */
[----:B------:R-:W-:Y:S01]  /*10950*/  HMMA.16816.F32.BF16 R148, R8, R26, R104 ;  /* 0x0000001a0894723c */ /* 0x000fe20000041868 */
[----:B-1----:R-:W-:-:S07]  /*10960*/  FFMA.FTZ R3, R125, c[0x0][0x2d0], -R0 ;  /* 0x0000b4007d037a23 */ /* 0x002fce0000010800 */
[C---:B------:R-:W-:Y:S01]  /*10970*/  HMMA.16816.F32.BF16 R84, R8.reuse, R12, R84 ;  /* 0x0000000c0854723c */ /* 0x040fe20000041854 */
[----:B------:R1:W3:Y:S07]  /*10980*/  MUFU.EX2 R62, R3 ;  /* 0x00000003003e7308 */ /* 0x0002ee0000000800 */
[----:B------:R-:W-:Y:S07]  /*10990*/  HMMA.16816.F32.BF16 R64, R8, R14, R64 ;  /* 0x0000000e0840723c */ /* 0x000fee0000041840 */
[----:B------:R-:W-:-:S02]  /*109a0*/  F2FP.BF16.PACK_AB R8, R114, R133 ;  /* 0x000000857208723e */ /* 0x000fc400000010ff */
[----:B--2---:R-:W-:Y:S01]  /*109b0*/  F2FP.BF16.PACK_AB R9, R68, R61 ;  /* 0x0000003d4409723e */ /* 0x004fe200000010ff */
[----:B-1----:R-:W-:Y:S01]  /*109c0*/  FFMA.FTZ R3, R180, c[0x0][0x2d0], -R6 ;  /* 0x0000b400b4037a23 */ /* 0x002fe20000010806 */
[----:B------:R-:W-:Y:S01]  /*109d0*/  MOV R180, R176 ;  /* 0x000000b000b47202 */ /* 0x000fe20000000f00 */
[----:B------:R-:W-:Y:S01]  /*109e0*/  IMAD.MOV.U32 R176, RZ, RZ, R116 ;  /* 0x000000ffffb07224 */ /* 0x000fe200078e0074 */
[----:B------:R-:W-:Y:S01]  /*109f0*/  MOV R116, R117 ;  /* 0x0000007500747202 */ /* 0x000fe20000000f00 */
[----:B------:R1:W-:Y:S01]  /*10a00*/  MUFU.EX2 R60, R3 ;  /* 0x00000003003c7308 */ /* 0x0003e20000000800 */
[----:B------:R-:W-:Y:S01]  /*10a10*/  F2FP.BF16.PACK_AB R10, R103, R101 ;  /* 0x00000065670a723e */ /* 0x000fe200000010ff */
[----:B------:R-:W-:Y:S01]  /*10a20*/  IMAD.MOV.U32 R117, RZ, RZ, R118 ;  /* 0x000000ffff757224 */ /* 0x000fe200078e0076 */
[----:B---3--:R-:W-:Y:S01]  /*10a30*/  F2FP.BF16.PACK_AB R11, R62, R63 ;  /* 0x0000003f3e0b723e */ /* 0x008fe200000010ff */
[----:B------:R-:W-:Y:S01]  /*10a40*/  IMAD.MOV.U32 R118, RZ, RZ, R119 ;  /* 0x000000ffff767224 */ /* 0x000fe200078e0077 */
[----:B------:R-:W-:Y:S01]  /*10a50*/  MOV R119, R159 ;  /* 0x0000009f00777202 */ /* 0x000fe20000000f00 */
[----:B------:R-:W-:-:S02]  /*10a60*/  IMAD.MOV.U32 R159, RZ, RZ, R120 ;  /* 0x000000ffff9f7224 */ /* 0x000fc400078e0078 */
[----:B------:R-:W-:Y:S01]  /*10a70*/  IMAD.MOV.U32 R120, RZ, RZ, R121 ;  /* 0x000000ffff787224 */ /* 0x000fe200078e0079 */
[----:B------:R-:W-:Y:S01]  /*10a80*/  MOV R121, R239 ;  /* 0x000000ef00797202 */ /* 0x000fe20000000f00 */
[----:B-1----:R-:W-:Y:S01]  /*10a90*/  FFMA.FTZ R3, R186, c[0x0][0x2d0], -R6 ;  /* 0x0000b400ba037a23 */ /* 0x002fe20000010806 */
[----:B------:R-:W-:Y:S01]  /*10aa0*/  HMMA.16816.F32.BF16 R144, R8, R24, R56 ;  /* 0x000000180890723c */ /* 0x000fe20000041838 */
[----:B------:R-:W-:Y:S01]  /*10ab0*/  IMAD.MOV.U32 R186, RZ, RZ, R183 ;  /* 0x000000ffffba7224 */ /* 0x000fe200078e00b7 */
[----:B------:R-:W-:Y:S01]  /*10ac0*/  MOV R76, R128 ;  /* 0x00000080004c7202 */ /* 0x000fe20000000f00 */
        /* <DEDUP_REMOVED lines=13> */
[----:B------:R1:W2:Y:S01]  /*10ba0*/  MUFU.EX2 R57, R3 ;  /* 0x0000000300397308 */ /* 0x0002a20000000800 */
        /* <DEDUP_REMOVED lines=8> */
[----:B------:R-:W-:Y:S02]  /*10c30*/  IMAD.MOV.U32 R158, RZ, RZ, R238 ;  /* 0x000000ffff9e7224 */ /* 0x000fe400078e00ee */
[----:B-1----:R-:W-:Y:S01]  /*10c40*/  FFMA.FTZ R3, R186, c[0x0][0x2d0], -R6 ;  /* 0x0000b400ba037a23 */ /* 0x002fe20000010806 */
[----:B------:R-:W-:Y:S01]  /*10c50*/  MOV R186, R181 ;  /* 0x000000b500ba7202 */ /* 0x000fe20000000f00 */
[----:B------:R-:W-:Y:S01]  /*10c60*/  IMAD.MOV.U32 R185, RZ, RZ, R180 ;  /* 0x000000ffffb97224 */ /* 0x000fe200078e00b4 */
[----:B------:R-:W-:Y:S01]  /*10c70*/  MOV R182, R178 ;  /* 0x000000b200b67202 */ /* 0x000fe20000000f00 */
[----:B------:R1:W-:Y:S01]  /*10c80*/  MUFU.EX2 R56, R3 ;  /* 0x0000000300387308 */ /* 0x0003e20000000800 */
        /* <DEDUP_REMOVED lines=9> */
[----:B------:R-:W-:Y:S02]  /*10d20*/  IMAD.MOV.U32 R116, RZ, RZ, R120 ;  /* 0x000000ffff747224 */ /* 0x000fe400078e0078 */
[----:B------:R-:W-:Y:S01]  /*10d30*/  IMAD.MOV.U32 R117, RZ, RZ, R121 ;  /* 0x000000ffff757224 */ /* 0x000fe200078e0079 */
[----:B------:R-:W-:Y:S01]  /*10d40*/  MOV R121, R157 ;  /* 0x0000009d00797202 */ /* 0x000fe20000000f00 */
[----:B------:R-:W-:Y:S02]  /*10d50*/  IMAD.MOV.U32 R119, RZ, RZ, R158 ;  /* 0x000000ffff777224 */ /* 0x000fe400078e009e */
[----:B-1----:R-:W-:Y:S02]  /*10d60*/  FFMA.FTZ R3, R127, c[0x0][0x2d0], -R6 ;  /* 0x0000b4007f037a23 */ /* 0x002fe40000010806 */
[----:B------:R-:W-:Y:S01]  /*10d70*/  IMAD.MOV.U32 R127, RZ, RZ, R184 ;  /* 0x000000ffff7f7224 */ /* 0x000fe200078e00b8 */
[----:B------:R-:W-:Y:S01]  /*10d80*/  MOV R184, R187 ;  /* 0x000000bb00b87202 */ /* 0x000fe20000000f00 */
[----:B------:R-:W-:-:S02]  /*10d90*/  IMAD.MOV.U32 R120, RZ, RZ, R156 ;  /* 0x000000ffff787224 */ /* 0x000fc400078e009c */
[----:B------:R-:W-:Y:S01]  /*10da0*/  IMAD.MOV.U32 R187, RZ, RZ, R185 ;  /* 0x000000ffffbb7224 */ /* 0x000fe200078e00b9 */
[----:B------:R-:W-:Y:S01]  /*10db0*/  HMMA.16816.F32.BF16 R156, R8, R20, R44 ;  /* 0x00000014089c723c */ /* 0x000fe2000004182c */
[----:B------:R-:W-:Y:S01]  /*10dc0*/  IMAD.MOV.U32 R185, RZ, RZ, R186 ;  /* 0x000000ffffb97224 */ /* 0x000fe200078e00ba */
[----:B------:R-:W-:Y:S01]  /*10dd0*/  MOV R186, R183 ;  /* 0x000000b700ba7202 */ /* 0x000fe20000000f00 */
[----:B------:R1:W-:Y:S01]  /*10de0*/  MUFU.EX2 R45, R3 ;  /* 0x00000003002d7308 */ /* 0x0003e20000000800 */
[----:B------:R-:W-:Y:S01]  /*10df0*/  IMAD.MOV.U32 R177, RZ, RZ, R118 ;  /* 0x000000ffffb17224 */ /* 0x000fe200078e0076 */
[----:B------:R-:W-:Y:S01]  /*10e00*/  MOV R118, R122 ;  /* 0x0000007a00767202 */ /* 0x000fe20000000f00 */
[----:B------:R-:W-:Y:S02]  /*10e10*/  IMAD.MOV.U32 R183, RZ, RZ, R124 ;  /* 0x000000ffffb77224 */ /* 0x000fe400078e007c */
[----:B------:R-:W-:Y:S01]  /*10e20*/  IMAD.MOV.U32 R124, RZ, RZ, R182 ;  /* 0x000000ffff7c7224 */ /* 0x000fe200078e00b6 */
[----:B------:R-:W-:Y:S01]  /*10e30*/  MOV R182, R180 ;  /* 0x000000b400b67202 */ /* 0x000fe20000000f00 */
[----:B------:R-:W-:-:S02]  /*10e40*/  IMAD.MOV.U32 R180, RZ, RZ, R181 ;  /* 0x000000ffffb47224 */ /* 0x000fc400078e00b5 */
[----:B------:R-:W-:Y:S01]  /*10e50*/  IMAD.MOV.U32 R181, RZ, RZ, R179 ;  /* 0x000000ffffb57224 */ /* 0x000fe200078e00b3 */
[----:B------:R-:W-:Y:S01]  /*10e60*/  MOV R179, R177 ;  /* 0x000000b100b37202 */ /* 0x000fe20000000f00 */
[----:B-1----:R-:W-:Y:S02]  /*10e70*/  FFMA.FTZ R3, R127, c[0x0][0x2d0], -R5 ;  /* 0x0000b4007f037a23 */ /* 0x002fe40000010805 */
        /* <DEDUP_REMOVED lines=27> */
[----:B------:R-:W-:Y:S01]  /*11030*/  MUFU.EX2 R24, R4 ;  /* 0x0000000400187308 */ /* 0x000fe20000000800 */
[----:B------:R-:W-:Y:S01]  /*11040*/  IMAD.MOV.U32 R176, RZ, RZ, R116 ;  /* 0x000000ffffb07224 */ /* 0x000fe200078e0074 */
[----:B------:R-:W-:Y:S01]  /*11050*/  MOV R116, R117 ;  /* 0x0000007500747202 */ /* 0x000fe20000000f00 */
[----:B------:R-:W-:Y:S01]  /*11060*/  IMAD.MOV.U32 R122, RZ, RZ, R123 ;  /* 0x000000ffff7a7224 */ /* 0x000fe200078e007b */
[C---:B------:R-:W-:Y:S01]  /*11070*/  HMMA.16816.F32.BF16 R40, R8.reuse, R22, R40 ;  /* 0x000000160828723c */ /* 0x040fe20000041828 */
[----:B------:R-:W-:Y:S01]  /*11080*/  IMAD.MOV.U32 R123, RZ, RZ, R155 ;  /* 0x000000ffff7b7224 */ /* 0x000fe200078e009b */
[----:B------:R-:W-:Y:S01]  /*11090*/  MOV R155, R236 ;  /* 0x000000ec009b7202 */ /* 0x000fe20000000f00 */
[----:B------:R-:W-:Y:S01]  /*110a0*/  IMAD.MOV.U32 R117, RZ, RZ, R118 ;  /* 0x000000ffff757224 */ /* 0x000fe200078e0076 */
[----:B------:R4:W5:Y:S01]  /*110b0*/  LDL.LU R237, [R1+0x60] ;  /* 0x0000600001ed7983 */ /* 0x0009620000300800 */
[----:B-1----:R-:W-:Y:S01]  /*110c0*/  FFMA.FTZ R3, R127, c[0x0][0x2d0], -R5 ;  /* 0x0000b4007f037a23 */ /* 0x002fe20000010805 */
[----:B------:R-:W-:Y:S01]  /*110d0*/  MOV R127, R183 ;  /* 0x000000b7007f7202 */ /* 0x000fe20000000f00 */
[----:B------:R-:W-:Y:S01]  /*110e0*/  IMAD.MOV.U32 R118, RZ, RZ, R119 ;  /* 0x000000ffff767224 */ /* 0x000fe200078e0077 */
[----:B------:R-:W-:Y:S01]  /*110f0*/  MOV R119, R120 ;  /* 0x0000007800777202 */ /* 0x000fe20000000f00 */
[----:B------:R-:W-:Y:S01]  /*11100*/  IMAD.MOV.U32 R225, RZ, RZ, R186 ;  /* 0x000000ffffe17224 */ /* 0x000fe200078e00ba */
[----:B------:R1:W3:Y:S01]  /*11110*/  MUFU.EX2 R27, R3 ;  /* 0x00000003001b7308 */ /* 0x0002e20000000800 */
[----:B------:R-:W-:Y:S01]  /*11120*/  IMAD.MOV.U32 R120, RZ, RZ, R121 ;  /* 0x000000ffff787224 */ /* 0x000fe200078e0079 */
[C---:B------:R-:W-:Y:S01]  /*11130*/  HMMA.16816.F32.BF16 R28, R8.reuse, R14, R28 ;  /* 0x0000000e081c723c */ /* 0x040fe2000004181c */
        /* <DEDUP_REMOVED lines=11> */
[----:B-1----:R-:W-:Y:S01]  /*111f0*/  FFMA.FTZ R3, R168, c[0x0][0x2d0], -R5 ;  /* 0x0000b400a8037a23 */ /* 0x002fe20000010805 */
        /* <DEDUP_REMOVED lines=12> */
[----:B------:R-:W-:Y:S01]  /*112c0*/  LDSM.16.MT88.4 R168, [R231+0x3100] ;  /* 0x00310000e7a8783b */ /* 0x000fe20000004200 */
[----:B------:R-:W-:-:S02]  /*112d0*/  IMAD.MOV.U32 R179, RZ, RZ, R117 ;  /* 0x000000ffffb37224 */ /* 0x000fc400078e0075 */
[----:B------:R-:W-:Y:S02]  /*112e0*/  IMAD.MOV.U32 R116, RZ, RZ, R121 ;  /* 0x000000ffff747224 */ /* 0x000fe400078e0079 */
[----:B------:R-:W-:Y:S02]  /*112f0*/  IMAD.MOV.U32 R177, RZ, RZ, R118 ;  /* 0x000000ffffb17224 */ /* 0x000fe400078e0076 */
[----:B------:R-:W-:Y:S02]  /*11300*/  IMAD.MOV.U32 R119, RZ, RZ, R155 ;  /* 0x000000ffff777224 */ /* 0x000fe400078e009b */
[----:B------:R-:W-:Y:S02]  /*11310*/  IMAD.MOV.U32 R75, RZ, RZ, R185 ;  /* 0x000000ffff4b7224 */ /* 0x000fe400078e00b9 */
[----:B-1----:R-:W-:Y:S01]  /*11320*/  FFMA.FTZ R3, R79, c[0x0][0x2d0], -R5 ;  /* 0x0000b4004f037a23 */ /* 0x002fe20000010805 */
        /* <DEDUP_REMOVED lines=8> */
[----:B------:R-:W-:Y:S01]  /*113b0*/  IMAD.MOV.U32 R185, RZ, RZ, R124 ;  /* 0x000000ffffb97224 */ /* 0x000fe200078e007c */
[----:B------:R-:W-:Y:S01]  /*113c0*/  LDSM.16.MT88.4 R16, [R230+0x3100] ;  /* 0x00310000e610783b */ /* 0x000fe20000004200 */
        /* <DEDUP_REMOVED lines=12> */
[----:B------:R-:W-:Y:S01]  /*11490*/  IMAD.MOV.U32 R180, RZ, RZ, R178 ;  /* 0x000000ffffb47224 */ /* 0x000fe200078e00b2 */
[----:B------:R1:W1:Y:S01]  /*114a0*/  MUFU.EX2 R25, R3 ;  /* 0x0000000300197308 */ /* 0x0002620000000800 */
[----:B------:R-:W-:Y:S01]  /*114b0*/  IMAD.MOV.U32 R187, RZ, RZ, R182 ;  /* 0x000000ffffbb7224 */ /* 0x000fe200078e00b6 */
[----:B------:R-:W-:Y:S01]  /*114c0*/  MOV R182, R177 ;  /* 0x000000b100b67202 */ /* 0x000fe20000000f00 */
[----:B------:R-:W-:Y:S02]  /*114d0*/  IMAD.MOV.U32 R178, RZ, RZ, R118 ;  /* 0x000000ffffb27224 */ /* 0x000fe400078e0076 */
[----:B------:R-:W-:Y:S02]  /*114e0*/  FFMA.FTZ R5, R79, c[0x0][0x2d0], -R7 ;  /* 0x0000b4004f057a23 */ /* 0x000fe40000010807 */
[--C-:B------:R-:W-:Y:S01]  /*114f0*/  FFMA.FTZ R4, R75, c[0x0][0x2d0], -R0.reuse ;  /* 0x0000b4004b047a23 */ /* 0x100fe20000010800 */
[----:B------:R-:W-:Y:S01]  /*11500*/  MOV R120, R154 ;  /* 0x0000009a00787202 */ /* 0x000fe20000000f00 */
[----:B------:R-:W-:Y:S01]  /*11510*/  IMAD.MOV.U32 R119, RZ, RZ, R123 ;  /* 0x000000ffff777224 */ /* 0x000fe200078e007b */
[----:B------:R4:W5:Y:S01]  /*11520*/  LDL.LU R235, [R1+0x58] ;  /* 0x0000580001eb7983 */ /* 0x0009620000300800 */
[----:B------:R-:W-:-:S02]  /*11530*/  FFMA.FTZ R6, R73, c[0x0][0x2d0], -R0 ;  /* 0x0000b40049067a23 */ /* 0x000fc40000010800 */
[--C-:B------:R-:W-:Y:S02]  /*11540*/  FFMA.FTZ R12, R74, c[0x0][0x2d0], -R0.reuse ;  /* 0x0000b4004a0c7a23 */ /* 0x100fe40000010800 */
[----:B------:R-:W-:Y:S02]  /*11550*/  FFMA.FTZ R13, R226, c[0x0][0x2d0], -R0 ;  /* 0x0000b400e20d7a23 */ /* 0x000fe40000010800 */
[----:B------:R-:W-:Y:S02]  /*11560*/  FADD.FTZ R21, R127, R252 ;  /* 0x000000fc7f157221 */ /* 0x000fe40000010000 */
[----:B------:R-:W-:Y:S02]  /*11570*/  IMAD.MOV.U32 R177, RZ, RZ, R117 ;  /* 0x000000ffffb17224 */ /* 0x000fe400078e0075 */
[----:B------:R-:W-:Y:S02]  /*11580*/  FADD.FTZ R0, R126, R225 ;  /* 0x000000e17e007221 */ /* 0x000fe40000010000 */
[----:B------:R-:W-:-:S02]  /*11590*/  IMAD.MOV.U32 R127, RZ, RZ, R179 ;  /* 0x000000ffff7f7224 */ /* 0x000fc400078e00b3 */
[----:B------:R-:W-:Y:S02]  /*115a0*/  IMAD.MOV.U32 R121, RZ, RZ, R152 ;  /* 0x000000ffff797224 */ /* 0x000fe400078e0098 */
[----:B-1----:R-:W-:Y:S02]  /*115b0*/  FFMA.FTZ R3, R139, c[0x0][0x2d0], -R7 ;  /* 0x0000b4008b037a23 */ /* 0x002fe40000010807 */
[----:B------:R-:W-:Y:S02]  /*115c0*/  FADD.FTZ R20, R173, R172 ;  /* 0x000000acad147221 */ /* 0x000fe40000010000 */
[----:B------:R-:W-:Y:S01]  /*115d0*/  IMAD.MOV.U32 R82, RZ, RZ, R176 ;  /* 0x000000ffff527224 */ /* 0x000fe200078e00b0 */
[----:B------:R-:W-:Y:S01]  /*115e0*/  MOV R226, R124 ;  /* 0x0000007c00e27202 */ /* 0x000fe20000000f00 */
[----:B------:R-:W-:Y:S01]  /*115f0*/  IMAD.MOV.U32 R122, RZ, RZ, R153 ;  /* 0x000000ffff7a7224 */ /* 0x000fe200078e0099 */
[----:B------:R1:W-:Y:S01]  /*11600*/  MUFU.EX2 R15, R5 ;  /* 0x00000005000f7308 */ /* 0x0003e20000000800 */
[----:B------:R-:W-:Y:S01]  /*11610*/  FFMA.FTZ R7, R72, c[0x0][0x2d0], -R7 ;  /* 0x0000b40048077a23 */ /* 0x000fe20000010807 */
[----:B------:R-:W-:Y:S01]  /*11620*/  MOV R72, R178 ;  /* 0x000000b200487202 */ /* 0x000fe20000000f00 */
[----:B------:R-:W-:-:S02]  /*11630*/  IMAD.MOV.U32 R83, RZ, RZ, R119 ;  /* 0x000000ffff537224 */ /* 0x000fc400078e0077 */
[----:B------:R-:W-:Y:S02]  /*11640*/  FADD.FTZ R22, R175, R174 ;  /* 0x000000aeaf167221 */ /* 0x000fe40000010000 */
[----:B------:R-:W-:Y:S01]  /*11650*/  IMAD.MOV.U32 R124, RZ, RZ, R177 ;  /* 0x000000ffff7c7224 */ /* 0x000fe200078e00b1 */
[----:B------:R2:W-:Y:S01]  /*11660*/  MUFU.EX2 R11, R4 ;  /* 0x00000004000b7308 */ /* 0x0005e20000000800 */
[----:B------:R-:W-:Y:S01]  /*11670*/  IMAD.MOV.U32 R117, RZ, RZ, R121 ;  /* 0x000000ffff757224 */ /* 0x000fe200078e0079 */
[----:B------:R-:W-:Y:S01]  /*11680*/  MOV R118, R122 ;  /* 0x0000007a00767202 */ /* 0x000fe20000000f00 */
[----:B------:R-:W-:Y:S02]  /*11690*/  IMAD.MOV.U32 R116, RZ, RZ, R120 ;  /* 0x000000ffff747224 */ /* 0x000fe400078e0078 */
[----:B------:R-:W-:Y:S01]  /*116a0*/  IMAD.MOV.U32 R131, RZ, RZ, R234 ;  /* 0x000000ffff837224 */ /* 0x000fe200078e00ea */
[----:B------:R-:W-:Y:S02]  /*116b0*/  MOV R73, R181 ;  /* 0x000000b500497202 */ /* 0x000fe40000000f00 */
[----:B------:R-:W-:Y:S01]  /*116c0*/  MUFU.EX2 R9, R6 ;  /* 0x0000000600097308 */ /* 0x000fe20000000800 */
[----:B-1----:R-:W-:Y:S01]  /*116d0*/  FADD.FTZ R5, R127, R0 ;  /* 0x000000007f057221 */ /* 0x002fe20000010000 */
[----:B------:R-:W1:Y:S01]  /*116e0*/  LDSM.16.MT88.4 R152, [R228+0x3100] ;  /* 0x00310000e498783b */ /* 0x000e620000004200 */
[----:B------:R-:W-:-:S02]  /*116f0*/  FADD.FTZ R0, R76, R22 ;  /* 0x000000164c007221 */ /* 0x000fc40000010000 */
[----:B------:R-:W-:-:S03]  /*11700*/  IMAD.MOV.U32 R77, RZ, RZ, R124 ;  /* 0x000000ffff4d7224 */ /* 0x000fc600078e007c */
[----:B------:R3:W1:Y:S01]  /*11710*/  MUFU.EX2 R23, R3 ;  /* 0x0000000300177308 */ /* 0x0006620000000800 */
[----:B--2---:R-:W-:Y:S01]  /*11720*/  FADD.FTZ R4, R82, R20 ;  /* 0x0000001452047221 */ /* 0x004fe20000010000 */
[----:B------:R-:W-:Y:S01]  /*11730*/  MOV R79, R117 ;  /* 0x00000075004f7202 */ /* 0x000fe20000000f00 */
[----:B------:R-:W-:Y:S01]  /*11740*/  FADD.FTZ R5, R72, R5 ;  /* 0x0000000548057221 */ /* 0x000fe20000010000 */
[----:B------:R-:W2:Y:S01]  /*11750*/  LDSM.16.MT88.4 R120, [R229+0x3100] ;  /* 0x00310000e578783b */ /* 0x000ea20000004200 */
[----:B------:R-:W-:Y:S02]  /*11760*/  FADD.FTZ R4, R226, R4 ;  /* 0x00000004e2047221 */ /* 0x000fe40000010000 */
[----:B------:R-:W-:Y:S02]  /*11770*/  IMAD.MOV.U32 R78, RZ, RZ, R116 ;  /* 0x000000ffff4e7224 */ /* 0x000fe400078e0074 */
[----:B------:R-:W-:Y:S02]  /*11780*/  IMAD.MOV.U32 R225, RZ, RZ, R183 ;  /* 0x000000ffffe17224 */ /* 0x000fe400078e00b7 */
[----:B------:R-:W-:-:S02]  /*11790*/  IMAD.MOV.U32 R75, RZ, RZ, R182 ;  /* 0x000000ffff4b7224 */ /* 0x000fc400078e00b6 */
[----:B------:R-:W-:Y:S01]  /*117a0*/  IMAD.MOV.U32 R74, RZ, RZ, R180 ;  /* 0x000000ffff4a7224 */ /* 0x000fe200078e00b4 */
[----:B------:R1:W1:Y:S01]  /*117b0*/  MUFU.EX2 R14, R7 ;  /* 0x00000007000e7308 */ /* 0x0002620000000800 */
[----:B------:R4:W5:Y:S01]  /*117c0*/  LDL.LU R234, [R1+0x54] ;  /* 0x0000540001ea7983 */ /* 0x0009620000300800 */
[----:B---3--:R-:W-:Y:S01]  /*117d0*/  FADD.FTZ R3, R83, R21 ;  /* 0x0000001553037221 */ /* 0x008fe20000010000 */
[----:B------:R-:W-:Y:S01]  /*117e0*/  MOV R182, R131 ;  /* 0x0000008300b67202 */ /* 0x000fe20000000f00 */
[----:B------:R-:W-:Y:S02]  /*117f0*/  IMAD.MOV.U32 R183, RZ, RZ, R118 ;  /* 0x000000ffffb77224 */ /* 0x000fe400078e0076 */
[----:B------:R-:W-:Y:S02]  /*11800*/  IMAD.MOV.U32 R181, RZ, RZ, R129 ;  /* 0x000000ffffb57224 */ /* 0x000fe400078e0081 */
[----:B------:R-:W-:Y:S01]  /*11810*/  IMAD.MOV.U32 R72, RZ, RZ, R73 ;  /* 0x000000ffff487224 */ /* 0x000fe200078e0049 */
[----:B------:R-:W-:Y:S01]  /*11820*/  MOV R226, R184 ;  /* 0x000000b800e27202 */ /* 0x000fe20000000f00 */
[----:B------:R-:W-:Y:S01]  /*11830*/  FADD.FTZ R6, R187, R3 ;  /* 0x00000003bb067221 */ /* 0x000fe20000010000 */
[----:B------:R-:W-:Y:S01]  /*11840*/  MUFU.EX2 R10, R12 ;  /* 0x0000000c000a7308 */ /* 0x000fe20000000800 */
[----:B------:R-:W-:Y:S01]  /*11850*/  FADD.FTZ R3, R186, R0 ;  /* 0x00000000ba037221 */ /* 0x000fe20000010000 */
[----:B------:R4:W5:Y:S01]  /*11860*/  LDL.LU R233, [R1+0x50] ;  /* 0x0000500001e97983 */ /* 0x0009620000300800 */
[----:B------:R-:W-:-:S02]  /*11870*/  FADD.FTZ R0, R77, R5 ;  /* 0x000000054d007221 */ /* 0x000fc40000010000 */
[----:B------:R-:W-:Y:S02]  /*11880*/  FADD.FTZ R5, R227, R4 ;  /* 0x00000004e3057221 */ /* 0x000fe40000010000 */
[----:B------:R-:W-:Y:S01]  /*11890*/  IMAD.MOV.U32 R180, RZ, RZ, R130 ;  /* 0x000000ffffb47224 */ /* 0x000fe200078e0082 */
[----:B------:R-:W-:Y:S01]  /*118a0*/  MOV R73, R74 ;  /* 0x0000004a00497202 */ /* 0x000fe20000000f00 */
[----:B------:R-:W-:Y:S01]  /*118b0*/  FADD.FTZ R4, R78, R6 ;  /* 0x000000064e047221 */ /* 0x000fe20000010000 */
[----:B------:R-:W3:Y:S01]  /*118c0*/  MUFU.EX2 R13, R13 ;  /* 0x0000000d000d7308 */ /* 0x000ee20000000800 */
[----:B------:R-:W-:Y:S01]  /*118d0*/  FADD.FTZ R3, R79, R3 ;  /* 0x000000034f037221 */ /* 0x000fe20000010000 */
[----:B------:R4:W5:Y:S01]  /*118e0*/  LDL.LU R232, [R1+0x4c] ;  /* 0x00004c0001e87983 */ /* 0x0009620000300800 */
[----:B------:R-:W-:Y:S02]  /*118f0*/  FADD.FTZ R0, R183, R0 ;  /* 0x00000000b7007221 */ /* 0x000fe40000010000 */
[----:B------:R-:W-:Y:S01]  /*11900*/  FADD.FTZ R8, R248, R5 ;  /* 0x00000005f8087221 */ /* 0x000fe20000010000 */
[----:B------:R4:W5:Y:S01]  /*11910*/  LDL.LU R139, [R1+0x48] ;  /* 0x00004800018b7983 */ /* 0x0009620000300800 */
[----:B-1----:R-:W-:Y:S01]  /*11920*/  FADD.FTZ R7, R182, R4 ;  /* 0x00000004b6077221 */ /* 0x002fe20000010000 */
[----:B------:R-:W-:Y:S01]  /*11930*/  F2FP.BF16.PACK_AB R128, R57, R60 ;  /* 0x0000003c3980723e */ /* 0x000fe200000010ff */
[----:B------:R-:W-:Y:S01]  /*11940*/  FADD.FTZ R6, R180, R3 ;  /* 0x00000003b4067221 */ /* 0x000fe20000010000 */
[----:B------:R-:W-:Y:S01]  /*11950*/  F2FP.BF16.PACK_AB R129, R27, R44 ;  /* 0x0000002c1b81723e */ /* 0x000fe200000010ff */
[----:B------:R-:W-:Y:S01]  /*11960*/  IMAD.MOV.U32 R74, RZ, RZ, R75 ;  /* 0x000000ffff4a7224 */ /* 0x000fe200078e004b */
[----:B------:R-:W-:Y:S01]  /*11970*/  F2FP.BF16.PACK_AB R130, R45, R56 ;  /* 0x000000382d82723e */ /* 0x000fe200000010ff */
[----:B------:R-:W-:Y:S01]  /*11980*/  FADD.FTZ R5, R181, R0 ;  /* 0x00000000b5057221 */ /* 0x000fe20000010000 */
[----:B------:R-:W-:Y:S01]  /*11990*/  F2FP.BF16.PACK_AB R131, R25, R26 ;  /* 0x0000001a1983723e */ /* 0x000fe200000010ff */
[----:B------:R-:W-:Y:S01]  /*119a0*/  FADD.FTZ R4, R250, R8 ;  /* 0x00000008fa047221 */ /* 0x000fe20000010000 */
[----:B------:R-:W-:Y:S01]  /*119b0*/  F2FP.BF16.PACK_AB R184, R23, R24 ;  /* 0x0000001817b8723e */ /* 0x000fe200000010ff */
[----:B------:R-:W-:Y:S01]  /*119c0*/  IMAD.MOV.U32 R75, RZ, RZ, R225 ;  /* 0x000000ffff4b7224 */ /* 0x000fe200078e00e1 */
[----:B------:R-:W-:Y:S01]  /*119d0*/  F2FP.BF16.PACK_AB R186, R14, R15 ;  /* 0x0000000f0eba723e */ /* 0x000fe200000010ff */
[----:B------:R-:W-:Y:S01]  /*119e0*/  FADD.FTZ R3, R72, R7 ;  /* 0x0000000748037221 */ /* 0x000fe20000010000 */
[----:B---3--:R-:W-:Y:S01]  /*119f0*/  F2FP.BF16.PACK_AB R187, R13, R11 ;  /* 0x0000000b0dbb723e */ /* 0x008fe200000010ff */
[----:B------:R-:W-:Y:S01]  /*11a00*/  FADD.FTZ R0, R73, R6 ;  /* 0x0000000649007221 */ /* 0x000fe20000010000 */
[----:B------:R-:W-:Y:S01]  /*11a10*/  HMMA.16816.F32.BF16 R140, R128, R152, R140 ;  /* 0x00000098808c723c */ /* 0x000fe2000004188c */
[----:B------:R-:W-:Y:S01]  /*11a20*/  IMAD.MOV.U32 R225, RZ, RZ, R185 ;  /* 0x000000ffffe17224 */ /* 0x000fe200078e00b9 */
[----:B------:R-:W-:Y:S01]  /*11a30*/  F2FP.BF16.PACK_AB R185, R10, R9 ;  /* 0x000000090ab9723e */ /* 0x000fe200000010ff */
        /* <DEDUP_REMOVED lines=18> */
[C---:B--2---:R-:W-:Y:S01]  /*11b60*/  HMMA.16816.F32.BF16 R176, R128.reuse, R120, R92 ;  /* 0x0000007880b0723c */ /* 0x044fe2000004185c */
        /* <DEDUP_REMOVED lines=85> */
[----:B------:R-:W2:Y:S04]  /*120c0*/  LDL.LU R225, [R1+0x30] ;  /* 0x0000300001e17983 */ /* 0x000ea80000300800 */
[----:B------:R-:W3:Y:S04]  /*120d0*/  LDL.LU.64 R72, [R1+0x38] ;  /* 0x0000380001487983 */ /* 0x000ee80000300a00 */
[----:B----4-:R-:W4:Y:S01]  /*120e0*/  LDL.LU.64 R74, [R1+0x40] ;  /* 0x00004000014a7983 */ /* 0x010f220000300a00 */
        /* <DEDUP_REMOVED lines=11> */
.L_x_865:
[----:B------:R-:W2:Y:S01]  /*121a0*/  LDL.64 R72, [R1+0x18] ;  /* 0x0000180001487983 */ /* 0x000ea20000100a00 */
[----:B------:R-:W-:Y:S04]  /*121b0*/  DEPBAR.LE SB0, 0x0 ;  /* 0x000080000000791a */ /* 0x000fe80000000000 */
[----:B------:R-:W-:Y:S01]  /*121c0*/  SHF.R.S32.HI R2, RZ, 0x1f, R246 ;  /* 0x0000001fff027819 */ /* 0x000fe200000114f6 */
[----:B------:R-:W-:Y:S01]  /*121d0*/  BAR.SYNC.DEFER_BLOCKING 0x0 ;  /* 0x0000000000007b1d */ /* 0x000fe20000010000 */
[----:B------:R-:W-:Y:S01]  /*121e0*/  IMAD.WIDE.U32 R84, R246, c[0x0][0x208], RZ ;  /* 0x00008200f6547a25 */ /* 0x000fe200078e00ff */
[----:B------:R-:W-:Y:S02]  /*121f0*/  MOV R105, 0x5 ;  /* 0x0000000500697802 */ /* 0x000fe40000000f00 */
[----:B------:R-:W-:Y:S01]  /*12200*/  MOV R104, c[0x0][0x208] ;  /* 0x0000820000687a02 */ /* 0x000fe20000000f00 */
[----:B------:R-:W-:Y:S01]  /*12210*/  IMAD R2, R2, c[0x0][0x208], RZ ;  /* 0x0000820002027a24 */ /* 0x000fe200078e02ff */
[----:B------:R-:W-:Y:S02]  /*12220*/  MOV R247, c[0x0][0x1e0] ;  /* 0x0000780000f77a02 */ /* 0x000fe40000000f00 */
[----:B------:R-:W-:Y:S01]  /*12230*/  SHF.L.U64.HI R104, R104, R105, c[0x0][0x20c] ;  /* 0x0000830068687619 */ /* 0x000fe20000010269 */
        /* <DEDUP_REMOVED lines=52> */
[-C--:B------:R-:W-:Y:S02]  /*12580*/  IADD3.X R89, R91, R104.reuse, RZ, P0, !PT ;  /* 0x000000685b597210 */ /* 0x080fe400007fe4ff */
[----:B------:R-:W-:Y:S04]  /*12590*/  IADD3 R94, P1, R88, UR4, RZ ;  /* 0x00000004585e7c10 */ /* 0x000fe8000ff3e0ff */
[-C--:B---3--:R-:W-:Y:S01]  /*125a0*/  HMMA.16816.F32.BF16 R84, R112, R96.reuse, RZ ;  /* 0x000000607054723c */ /* 0x088fe200000418ff */
[----:B------:R1:W-:Y:S03]  /*125b0*/  LDGSTS.E.BYPASS.LTC128B.128 [R245+0x900], [R88.64], !P3 ;  /* 0x0090000058f57fae */ /* 0x0003e6000d901d46 */
[-C--:B------:R-:W-:Y:S02]  /*125c0*/  IADD3.X R95, R89, R104.reuse, RZ, P1, !PT ;  /* 0x00000068595f7210 */ /* 0x080fe40000ffe4ff */
[----:B------:R-:W-:Y:S03]  /*125d0*/  IADD3 R92, P0, R94, UR4, RZ ;  /* 0x000000045e5c7c10 */ /* 0x000fe6000ff1e0ff */
[----:B------:R2:W-:Y:S03]  /*125e0*/  LDGSTS.E.BYPASS.LTC128B.128 [R245+0x1100], [R94.64], !P3 ;  /* 0x011000005ef57fae */ /* 0x0005e6000d901d46 */
[-C--:B------:R-:W-:Y:S02]  /*125f0*/  IADD3.X R93, R95, R104.reuse, RZ, P0, !PT ;  /* 0x000000685f5d7210 */ /* 0x080fe400007fe4ff */
[----:B------:R-:W-:Y:S03]  /*12600*/  IADD3 R100, P1, R92, UR4, RZ ;  /* 0x000000045c647c10 */ /* 0x000fe6000ff3e0ff */
[----:B------:R2:W-:Y:S01]  /*12610*/  LDGSTS.E.BYPASS.LTC128B.128 [R245+0x1900], [R92.64], !P3 ;  /* 0x019000005cf57fae */ /* 0x0005e2000d901d46 */
[-C--:B------:R-:W-:Y:S02]  /*12620*/  IADD3.X R101, R93, R104.reuse, RZ, P1, !PT ;  /* 0x000000685d657210 */ /* 0x080fe40000ffe4ff */
[----:B------:R-:W-:Y:S04]  /*12630*/  IADD3 R102, P0, R100, UR4, RZ ;  /* 0x0000000464667c10 */ /* 0x000fe8000ff1e0ff */
[-C--:B------:R-:W-:Y:S01]  /*12640*/  IADD3.X R103, R101, R104.reuse, RZ, P0, !PT ;  /* 0x0000006865677210 */ /* 0x080fe200007fe4ff */
[----:B------:R3:W-:Y:S01]  /*12650*/  LDGSTS.E.BYPASS.LTC128B.128 [R245+0x2100], [R100.64], !P3 ;  /* 0x0210000064f57fae */ /* 0x0007e2000d901d46 */
[C---:B-1----:R-:W-:Y:S07]  /*12660*/  HMMA.16816.F32.BF16 R88, R108.reuse, R96, RZ ;  /* 0x000000606c58723c */ /* 0x042fee00000418ff */
[----:B------:R4:W-:Y:S01]  /*12670*/  LDGSTS.E.BYPASS.LTC128B.128 [R245+0x2900], [R102.64], !P3 ;  /* 0x0290000066f57fae */ /* 0x0009e2000d901d46 */
[-C--:B--2---:R-:W-:Y:S08]  /*12680*/  HMMA.16816.F32.BF16 R92, R108, R98.reuse, RZ ;  /* 0x000000626c5c723c */ /* 0x084ff000000418ff */
[C---:B------:R-:W-:Y:S04]  /*12690*/  HMMA.16816.F32.BF16 R96, R112.reuse, R98, RZ ;  /* 0x000000627060723c */ /* 0x040fe800000418ff */
[----:B---3--:R-:W-:Y:S04]  /*126a0*/  IADD3 R100, P0, R102, UR4, RZ ;  /* 0x0000000466647c10 */ /* 0x008fe8000ff1e0ff */
[----:B------:R-:W-:Y:S02]  /*126b0*/  IADD3.X R101, R103, R104, RZ, P0, !PT ;  /* 0x0000006867657210 */ /* 0x000fe400007fe4ff */
        /* <DEDUP_REMOVED lines=353> */
[----:B------:R-:W-:Y:S01]  /*13cd0*/  MOV R248, 0x5 ;  /* 0x0000000500f87802 */ /* 0x000fe20000000f00 */
        /* <DEDUP_REMOVED lines=21> */
[--C-:B------:R-:W-:Y:S01]  /*13e30*/  FFMA.FTZ R57, R57, c[0x0][0x2d0], -R138.reuse ;  /* 0x0000b40039397a23 */ /* 0x100fe2000001088a */
[----:B--2---:R-:W-:Y:S01]  /*13e40*/  @P0 SHF.L.U64.HI R12, R247, R248, c[0x0][0x1e4] ;  /* 0x00007900f70c0619 */ /* 0x004fe200000102f8 */
        /* <DEDUP_REMOVED lines=12> */
[C---:B------:R-:W-:Y:S01]  /*13f10*/  FMUL.FTZ R130, R0.reuse, R130 ;  /* 0x0000008200827220 */ /* 0x040fe20000410000 */
[----:B---3--:R-:W-:Y:S01]  /*13f20*/  @P0 IADD3 R10, P2, R13, R4, RZ ;  /* 0x000000040d0a0210 */ /* 0x008fe20007f5e0ff */
[----:B------:R-:W-:Y:S02]  /*13f30*/  FMUL.FTZ R131, R0, R131 ;  /* 0x0000008300837220 */ /* 0x000fe40000410000 */
[--C-:B------:R-:W-:Y:S01]  /*13f40*/  FFMA.FTZ R93, R93, c[0x0][0x2d0], -R138.reuse ;  /* 0x0000b4005d5d7a23 */ /* 0x100fe2000001088a */
[----:B------:R-:W-:Y:S01]  /*13f50*/  @P0 IADD3 R8, P1, R13, R10, RZ ;  /* 0x0000000a0d080210 */ /* 0x000fe20007f3e0ff */
[--C-:B------:R-:W-:Y:S01]  /*13f60*/  FFMA.FTZ R90, R90, c[0x0][0x2d0], -R3.reuse ;  /* 0x0000b4005a5a7a23 */ /* 0x100fe20000010803 */
[----:B------:R3:W3:Y:S01]  /*13f70*/  MUFU.EX2 R201, R15 ;  /* 0x0000000f00c97308 */ /* 0x0006e20000000800 */
[--C-:B------:R-:W-:Y:S02]  /*13f80*/  FFMA.FTZ R25, R25, c[0x0][0x2d0], -R138.reuse ;  /* 0x0000b40019197a23 */ /* 0x100fe4000001088a */
[--C-:B------:R-:W-:Y:S01]  /*13f90*/  FFMA.FTZ R26, R26, c[0x0][0x2d0], -R3.reuse ;  /* 0x0000b4001a1a7a23 */ /* 0x100fe20000010803 */
[----:B--2---:R-:W-:Y:S01]  /*13fa0*/  @P0 IADD3 R6, P4, R13, R8, RZ ;  /* 0x000000080d060210 */ /* 0x004fe20007f9e0ff */
[----:B----4-:R-:W-:Y:S02]  /*13fb0*/  FMUL.FTZ R14, R0, R150 ;  /* 0x00000096000e7220 */ /* 0x010fe40000410000 */
[--C-:B------:R-:W-:Y:S03]  /*13fc0*/  FFMA.FTZ R27, R27, c[0x0][0x2d0], -R3.reuse ;  /* 0x0000b4001b1b7a23 */ /* 0x100fe60000010803 */
[----:B------:R2:W-:Y:S01]  /*13fd0*/  MUFU.EX2 R202, R24 ;  /* 0x0000001800ca7308 */ /* 0x0005e20000000800 */
[--C-:B------:R-:W-:Y:S02]  /*13fe0*/  FFMA.FTZ R91, R91, c[0x0][0x2d0], -R3.reuse ;  /* 0x0000b4005b5b7a23 */ /* 0x100fe40000010803 */
[--C-:B------:R-:W-:Y:S01]  /*13ff0*/  FFMA.FTZ R94, R94, c[0x0][0x2d0], -R3.reuse ;  /* 0x0000b4005e5e7a23 */ /* 0x100fe20000010803 */
[C---:B-1----:R-:W-:Y:S01]  /*14000*/  @P0 IADD3.X R11, R12.reuse, R5, RZ, P2, !PT ;  /* 0x000000050c0b0210 */ /* 0x042fe200017fe4ff */
[--C-:B------:R-:W-:Y:S01]  /*14010*/  FFMA.FTZ R95, R95, c[0x0][0x2d0], -R3.reuse ;  /* 0x0000b4005f5f7a23 */ /* 0x100fe20000010803 */
[----:B------:R-:W-:Y:S01]  /*14020*/  @P0 IADD3 R4, P2, R13, R6, RZ ;  /* 0x000000060d040210 */ /* 0x000fe20007f5e0ff */
[--C-:B------:R-:W-:Y:S01]  /*14030*/  FFMA.FTZ R31, R31, c[0x0][0x2d0], -R3.reuse ;  /* 0x0000b4001f1f7a23 */ /* 0x100fe20000010803 */
[----:B------:R-:W-:Y:S01]  /*14040*/  @P0 IADD3.X R9, R12, R11, RZ, P1, !PT ;  /* 0x0000000b0c090210 */ /* 0x000fe20000ffe4ff */
[----:B------:R1:W-:Y:S01]  /*14050*/  @P0 LDGSTS.E.BYPASS.LTC128B.128 [R245+0x4900], [R10.64], !P3 ;  /* 0x049000000af50fae */ /* 0x0003e2000d901d46 */
[----:B------:R4:W-:Y:S01]  /*14060*/  MUFU.EX2 R203, R25 ;  /* 0x0000001900cb7308 */ /* 0x0009e20000000800 */
[--C-:B------:R-:W-:Y:S01]  /*14070*/  FFMA.FTZ R28, R28, c[0x0][0x2d0], -R138.reuse ;  /* 0x0000b4001c1c7a23 */ /* 0x100fe2000001088a */
[----:B------:R-:W-:Y:S01]  /*14080*/  @P0 IADD3.X R7, R12, R9, RZ, P4, !PT ;  /* 0x000000090c070210 */ /* 0x000fe200027fe4ff */
[--C-:B------:R-:W-:Y:S02]  /*14090*/  FFMA.FTZ R29, R29, c[0x0][0x2d0], -R138.reuse ;  /* 0x0000b4001d1d7a23 */ /* 0x100fe4000001088a */
[----:B---3--:R-:W-:Y:S01]  /*140a0*/  FMUL.FTZ R15, R0, R151 ;  /* 0x00000097000f7220 */ /* 0x008fe20000410000 */
[----:B------:R-:W-:Y:S01]  /*140b0*/  @P0 IADD3.X R5, R12, R7, RZ, P2, !PT ;  /* 0x000000070c050210 */ /* 0x000fe200017fe4ff */
[----:B------:R3:W-:Y:S01]  /*140c0*/  @P0 LDGSTS.E.BYPASS.LTC128B.128 [R245+0x5100], [R8.64], !P3 ;  /* 0x0510000008f50fae */ /* 0x0007e2000d901d46 */
[--C-:B------:R-:W-:Y:S02]  /*140d0*/  FFMA.FTZ R30, R30, c[0x0][0x2d0], -R3.reuse ;  /* 0x0000b4001e1e7a23 */ /* 0x100fe40000010803 */
        /* <DEDUP_REMOVED lines=9> */
[----:B----4-:R-:W-:Y:S01]  /*14170*/  FMUL.FTZ R25, R133, R161 ;  /* 0x000000a185197220 */ /* 0x010fe20000410000 */
[----:B-1----:R-:W-:Y:S01]  /*14180*/  @P0 IADD3 R10, P1, R13, R4, RZ ;  /* 0x000000040d0a0210 */ /* 0x002fe20007f3e0ff */
[C---:B------:R-:W-:Y:S02]  /*14190*/  FMUL.FTZ R13, R133.reuse, R149 ;  /* 0x00000095850d7220 */ /* 0x040fe40000410000 */
        /* <DEDUP_REMOVED lines=154> */
[----:B------:R-:W2:Y:S04]  /*14b40*/  LDL.LU R150, [R1+0x4] ;  /* 0x0000040001967983 */ /* 0x000ea80000300800 */
[----:B------:R-:W2:Y:S03]  /*14b50*/  LDL.LU R151, [R1+0x8] ;  /* 0x0000080001977983 */ /* 0x000ea60000300800 */
[-C--:B-1----:R-:W-:Y:S01]  /*14b60*/  HMMA.16816.F32.BF16 R20, R140, R152.reuse, R20 ;  /* 0x000000988c14723c */ /* 0x082fe20000041814 */
[----:B------:R-:W-:Y:S01]  /*14b70*/  MUFU.EX2 R205, R61 ;  /* 0x0000003d00cd7308 */ /* 0x000fe20000000800 */
[----:B---3--:R-:W-:Y:S06]  /*14b80*/  LDSM.16.MT88.4 R64, [R228+0x1100] ;  /* 0x00110000e440783b */ /* 0x008fec0000004200 */
[C---:B------:R-:W-:Y:S03]  /*14b90*/  HMMA.16816.F32.BF16 R24, R144.reuse, R152, R24 ;  /* 0x000000989018723c */ /* 0x040fe60000041818 */
[----:B------:R-:W-:Y:S01]  /*14ba0*/  MUFU.EX2 R181, R62 ;  /* 0x0000003e00b57308 */ /* 0x000fe20000000800 */
[----:B------:R-:W3:Y:S04]  /*14bb0*/  LDL.LU R153, [R1] ;  /* 0x0000000001997983 */ /* 0x000ee80000300800 */
        /* <DEDUP_REMOVED lines=316> */
[----:B------:R-:W-:Y:S01]  /*15f80*/  FADD.FTZ R3, R138, R3 ;  /* 0x000000038a037221 */ /* 0x000fe20000010000 */
[----:B------:R-:W-:Y:S01]  /*15f90*/  MOV R138, R2 ;  /* 0x00000002008a7202 */ /* 0x000fe20000000f00 */
[----:B------:R-:W-:Y:S02]  /*15fa0*/  FADD.FTZ R4, R193, R4 ;  /* 0x00000004c1047221 */ /* 0x000fe40000010000 */
[----:B------:R-:W-:Y:S03]  /*15fb0*/  FADD.FTZ R0, R67, R7 ;  /* 0x0000000743007221 */ /* 0x000fe60000010000 */
[----:B------:R-:W-:Y:S01]  /*15fc0*/  STL [R1+0x4], R4 ;  /* 0x0000040401007387 */ /* 0x000fe20000100800 */
[----:B------:R-:W-:Y:S03]  /*15fd0*/  FADD.FTZ R0, R66, R0 ;  /* 0x0000000042007221 */ /* 0x000fe60000010000 */
[----:B------:R1:W-:Y:S04]  /*15fe0*/  STL [R1+0x8], R3 ;  /* 0x0000080301007387 */ /* 0x0003e80000100800 */
[----:B------:R2:W-:Y:S01]  /*15ff0*/  STL [R1+0xc], R0 ;  /* 0x00000c0001007387 */ /* 0x0005e20000100800 */
[----:B-1----:R-:W-:Y:S02]  /*16000*/  MOV R3, R134 ;  /* 0x0000008600037202 */ /* 0x002fe40000000f00 */
[----:B--2---:R-:W-:Y:S01]  /*16010*/  MOV R0, R135 ;  /* 0x0000008700007202 */ /* 0x004fe20000000f00 */
[----:B------:R-:W-:-:S05]  /*16020*/  @P0 BRA `(.L_x_865) ;  /* 0xffffc17000000947 */ /* 0x000fca000383ffff */
.L_x_864:
[----:B----4-:R-:W2:Y:S04]  /*16030*/  LDL.LU R7, [R1] ;  /* 0x0000000001077983 */ /* 0x010ea80000300800 */
        /* <DEDUP_REMOVED lines=10> */
[----:B----4-:R-:W3:Y:S01]  /*160e0*/  SHFL.BFLY PT, R8, R9, 0x2, 0x1f ;  /* 0x0c401f0009087f89 */ /* 0x010ee200000e0000 */
[----:B-1----:R-:W-:-:S03]  /*160f0*/  FADD.FTZ R5, R5, R7 ;  /* 0x0000000705057221 */ /* 0x002fc60000010000 */
[----:B------:R-:W1:Y:S01]  /*16100*/  SHFL.BFLY PT, R7, R10, 0x2, 0x1f ;  /* 0x0c401f000a077f89 */ /* 0x000e6200000e0000 */
        /* <DEDUP_REMOVED lines=107> */
.L_x_834:
        /* <DEDUP_REMOVED lines=125> */
.L_x_867:
        /* <DEDUP_REMOVED lines=184> */
.L_x_866:
        /* <DEDUP_REMOVED lines=19> */
.L_x_868:
        /* <DEDUP_REMOVED lines=40> */
.L_x_870:
[----:B------:R-:W-:Y:S05]  /*17ec0*/  BSYNC B0 ;  /* 0x0000000000007941 */ /* 0x000fea0003800000 */
.L_x_869:
        /* <DEDUP_REMOVED lines=103> */
.L_x_871:
        /* <DEDUP_REMOVED lines=12> */
.L_x_1483:


//--------------------- .text._ZN7cutlass13device_kernelIN5flash19enable_sm80_to_sm89INS1_16FlashAttnFwdSm80INS1_25CollectiveMainloopFwdSm80ILi4ELi1ELb0EN4cute5tupleIJNS5_1CILi128EEENS7_ILi96EEENS7_ILi64EEEEEELi64ENS_10bfloat16_tEfNS_4arch4Sm80ELb0ELb1ELb0ELb0ELb0ELb0ELb1ELb0EEENS1_21CollectiveEpilogueFwdINS6_IJS8_SA_S9_EEENS6_IJNS7_ILi1EEESI_SI_EEESC_SE_Li128ELb0ELb1ELb0ELb0EEENS1_19SingleTileSchedulerILb0ELb0ELb1ELi128EEEEEEEEEvNT_6ParamsE --------------------------
	.section	.text._ZN7cutlass13device_kernelIN5flash19enable_sm80_to_sm89INS1_16FlashAttnFwdSm80INS1_25CollectiveMainloopFwdSm80ILi4ELi1ELb0EN4cute5tupleIJNS5_1CILi128EEENS7_ILi96EEENS7_ILi64EEEEEELi64ENS_10bfloat16_tEfNS_4arch4Sm80ELb0ELb1ELb0ELb0ELb0ELb0ELb1ELb0EEENS1_21CollectiveEpilogueFwdINS6_IJS8_SA_S9_EEENS6_IJNS7_ILi1EEESI_SI_EEESC_SE_Li128ELb0ELb1ELb0ELb0EEENS1_19SingleTileSchedulerILb0ELb0ELb1ELi128EEEEEEEEEvNT_6ParamsE,"ax",@progbits
	.sectioninfo	@"SHI_REGISTERS=255"
	.align	128
.text._ZN7cutlass13device_kernelIN5flash19enable_sm80_to_sm89INS1_16FlashAttnFwdSm80INS1_25CollectiveMainloopFwdSm80ILi4ELi1ELb0EN4cute5tupleIJNS5_1CILi128EEENS7_ILi96EEENS7_ILi64EEEEEELi64ENS_10bfloat16_tEfNS_4arch4Sm80ELb0ELb1ELb0ELb0ELb0ELb0ELb1ELb0EEENS1_21CollectiveEpilogueFwdINS6_IJS8_SA_S9_EEENS6_IJNS7_ILi1EEESI_SI_EEESC_SE_Li128ELb0ELb1ELb0ELb0EEENS1_19SingleTileSchedulerILb0ELb0ELb1ELi128EEEEEEEEEvNT_6ParamsE:
        .type           _ZN7cutlass13device_kernelIN5flash19enable_sm80_to_sm89INS1_16FlashAttnFwdSm80INS1_25CollectiveMainloopFwdSm80ILi4ELi1ELb0EN4cute5tupleIJNS5_1CILi128EEENS7_ILi96EEENS7_ILi64EEEEEELi64ENS_10bfloat16_tEfNS_4arch4Sm80ELb0ELb1ELb0ELb0ELb0ELb0ELb1ELb0EEENS1_21CollectiveEpilogueFwdINS6_IJS8_SA_S9_EEENS6_IJNS7_ILi1EEESI_SI_EEESC_SE_Li128ELb0ELb1ELb0ELb0EEENS1_19SingleTileSchedulerILb0ELb0ELb1ELi128EEEEEEEEEvNT_6ParamsE,@function
        .size           _ZN7cutlass13device_kernelIN5flash19enable_sm80_to_sm89INS1_16FlashAttnFwdSm80INS1_25CollectiveMainloopFwdSm80ILi4ELi1ELb0EN4cute5tupleIJNS5_1CILi128EEENS7_ILi96EEENS7_ILi64EEEEEELi64ENS_10bfloat16_tEfNS_4arch4Sm80ELb0ELb1ELb0ELb0ELb0ELb0ELb1ELb0EEENS1_21CollectiveEpilogueFwdINS6_IJS8_SA_S9_EEENS6_IJNS7_ILi1EEESI_SI_EEESC_SE_Li128ELb0ELb1ELb0ELb0EEENS1_19SingleTileSchedulerILb0ELb0ELb1ELi128EEEEEEEEEvNT_6ParamsE,(.L_x_1484 - _ZN7cutlass13device_kernelIN5flash19enable_sm80_to_sm89INS1_16FlashAttnFwdSm80INS1_25CollectiveMainloopFwdSm80ILi4ELi1ELb0EN4cute5tupleIJNS5_1CILi128EEENS7_ILi96EEENS7_ILi64EEEEEELi64ENS_10bfloat16_tEfNS_4arch4Sm80ELb0ELb1ELb0ELb0ELb0ELb0ELb1ELb0EEENS1_21CollectiveEpilogueFwdINS6_IJS8_SA_S9_EEENS6_IJNS7_ILi1EEESI_SI_EEESC_SE_Li128ELb0ELb1ELb0ELb0EEENS1_19SingleTileSchedulerILb0ELb0ELb1ELi128EEEEEEEEEvNT_6ParamsE)
        .other          _ZN7cutlass13device_kernelIN5flash19enable_sm80_to_sm89INS1_16FlashAttnFwdSm80INS1_25CollectiveMainloopFwdSm80ILi4ELi1ELb0EN4cute5tupleIJNS5_1CILi128EEENS7_ILi96EEENS7_ILi64EEEEEELi64ENS_10bfloat16_tEfNS_4arch4Sm80ELb0ELb1ELb0ELb0ELb0ELb0ELb1ELb0EEENS1_21CollectiveEpilogueFwdINS6_IJS8_SA_S9_EEENS6_IJNS7_ILi1EEESI_SI_EEESC_SE_Li128ELb0ELb1ELb0ELb0EEENS1_19SingleTileSchedulerILb0ELb0ELb1ELi128EEEEEEEEEvNT_6ParamsE,@"STO_CUDA_ENTRY STV_DEFAULT"
_ZN7cutlass13device_kernelIN5flash19enable_sm80_to_sm89INS1_16FlashAttnFwdSm80INS1_25CollectiveMainloopFwdSm80ILi4ELi1ELb0EN4cute5tupleIJNS5_1CILi128EEENS7_ILi96EEENS7_ILi64EEEEEELi64ENS_10bfloat16_tEfNS_4arch4Sm80ELb0ELb1ELb0ELb0ELb0ELb0ELb1ELb0EEENS1_21CollectiveEpilogueFwdINS6_IJS8_SA_S9_EEENS6_IJNS7_ILi1EEESI_SI_EEESC_SE_Li128ELb0ELb1ELb0ELb0EEENS1_19SingleTileSchedulerILb0ELb0ELb1ELi128EEEEEEEEEvNT_6ParamsE:
        /* <DEDUP_REMOVED lines=37> */
.L_x_873:
[----:B------:R-:W-:Y:S02]  /*0250*/  ULDC UR4, c[0x0][0x32c] ;  /* 0x0000cb0000047ab9 */ /* 0x000fe40000000800 */
[----:B------:R-:W-:-:S03]  /*0260*/  UISETP.NE.AND UP0, UPT, UR8, UR4, UPT ;  /* 0x000000040800728c */ /* 0x000fc6000bf05270 */
[----:B------:R-:W-:Y:S02]  /*0270*/  ULDC.64 UR4, c[0x0][0x330] ;  /* 0x0000cc0000047ab9 */ /* 0x000fe40000000a00 */
[----:B------:R-:W-:-:S06]  /*0280*/  UIMAD.WIDE.U32 UR10, UR6, UR4, URZ ;  /* 0x00000004060a72a5 */ /* 0x000fcc000f8e003f */
[----:B------:R-:W-:Y:S02]  /*0290*/  @UP0 USHF.R.U32.HI UR6, URZ, UR5, UR11 ;  /* 0x000000053f060299 */ /* 0x000fe4000801160b */
.L_x_874:
[----:B------:R-:W-:Y:S02]  /*02a0*/  ULDC UR4, c[0x0][0x32c] ;  /* 0x0000cb0000047ab9 */ /* 0x000fe40000000800 */
[----:B------:R-:W-:-:S06]  /*02b0*/  UIMAD UR4, UR6, UR4, UR4 ;  /* 0x00000004060472a4 */ /* 0x000fcc000f8e0204 */
[----:B------:R-:W-:-:S03]  /*02c0*/  IMNMX R0, R0, UR4, PT ;  /* 0x0000000400007c17 */ /* 0x000fc6000b800200 */
.L_x_872:
        /* <DEDUP_REMOVED lines=34> */
.L_x_876:
[----:B------:R-:W-:Y:S02]  /*04f0*/  ULDC UR4, c[0x0][0x32c] ;  /* 0x0000cb0000047ab9 */ /* 0x000fe40000000800 */
[----:B------:R-:W-:-:S03]  /*0500*/  UISETP.NE.AND UP0, UPT, UR4, 0x1, UPT ;  /* 0x000000010400788c */ /* 0x000fc6000bf05270 */
[----:B------:R-:W-:Y:S02]  /*0510*/  ULDC.64 UR4, c[0x0][0x330] ;  /* 0x0000cc0000047ab9 */ /* 0x000fe40000000a00 */
[----:B------:R-:W-:-:S06]  /*0520*/  UIMAD.WIDE.U32 UR12, UR10, UR4, URZ ;  /* 0x000000040a0c72a5 */ /* 0x000fcc000f8e003f */
[----:B------:R-:W-:Y:S02]  /*0530*/  @UP0 USHF.R.U32.HI UR10, URZ, UR5, UR13 ;  /* 0x000000053f0a0299 */ /* 0x000fe4000801160d */
.L_x_877:
[----:B------:R-:W-:Y:S02]  /*0540*/  ULDC UR4, c[0x0][0x32c] ;  /* 0x0000cb0000047ab9 */ /* 0x000fe40000000800 */
[----:B------:R-:W-:-:S04]  /*0550*/  UIMAD UR4, UR10, UR4, URZ ;  /* 0x000000040a0472a4 */ /* 0x000fc8000f8e023f */
[----:B------:R-:W-:-:S04]  /*0560*/  UISETP.LT.AND UP0, UPT, UR8, UR4, UPT ;  /* 0x000000040800728c */ /* 0x000fc8000bf01270 */
[----:B------:R-:W-:-:S04]  /*0570*/  USEL UR8, UR8, UR4, !UP0 ;  /* 0x0000000408087287 */ /* 0x000fc8000c000000 */
.L_x_875:
        /* <DEDUP_REMOVED lines=384> */
[----:B------:R-:W-:Y:S01]  /*1d80*/  HMMA.16816.F32.BF16 R96, R16, R50, R96 ;  /* 0x000000321060723c */ /* 0x000fe20000041860 */
[----:B------:R2:W-:Y:S01]  /*1d90*/  LDGSTS.E.BYPASS.LTC128B.128 [R231+0x1100], [R10.64], !P0 ;  /* 0x011000000ae77fae */ /* 0x0005e2000c101d4c */
[----:B------:R-:W-:-:S03]  /*1da0*/  IMAD.IADD R217, R0, 0x1, R223 ;  /* 0x0000000100d97824 */ /* 0x000fc600078e02df */
        /* <DEDUP_REMOVED lines=17> */
[----:B------:R-:W-:Y:S02]  /*1ec0*/  HMMA.16816.F32.BF16 R80, R16, R48, R80 ;  /* 0x000000301050723c */ /* 0x000fe40000041850 */
[----:B------:R-:W5:Y:S04]  /*1ed0*/  LDSM.16.M88.4 R72, [R218+0x5100] ;  /* 0x00510000da48783b */ /* 0x000f680000000200 */
[----:B------:R-:W-:Y:S02]  /*1ee0*/  LDSM.16.M88.4 R84, [R218+0x5900] ;  /* 0x00590000da54783b */ /* 0x000fe40000000200 */
[----:B------:R-:W-:Y:S02]  /*1ef0*/  HMMA.16816.F32.BF16 R68, R4, R70, R156 ;  /* 0x000000460444723c */ /* 0x000fe4000004189c */
[----:B------:R-:W-:Y:S04]  /*1f00*/  LDSM.16.M88.4 R64, [R218+0x3100] ;  /* 0x00310000da40783b */ /* 0x000fe80000000200 */
[----:B------:R-:W0:Y:S02]  /*1f10*/  LDGDEPBAR ;  /* 0x00000000000079af */ /* 0x000e240000000000 */
[C---:B-1----:R-:W-:Y:S02]  /*1f20*/  HMMA.16816.F32.BF16 R8, R16.reuse, R32, R60 ;  /* 0x000000201008723c */ /* 0x042fe4000004183c */
[----:B------:R-:W1:Y:S06]  /*1f30*/  LDSM.16.M88.4 R60, [R218+0x3900] ;  /* 0x00390000da3c783b */ /* 0x000e6c0000000200 */
[----:B------:R-:W-:Y:S08]  /*1f40*/  HMMA.16816.F32.BF16 R76, R16, R28, R76 ;  /* 0x0000001c104c723c */ /* 0x000ff0000004184c */
[----:B------:R-:W-:Y:S08]  /*1f50*/  HMMA.16816.F32.BF16 R176, R4, R48, R176 ;  /* 0x0000003004b0723c */ /* 0x000ff000000418b0 */
[----:B--2---:R-:W-:Y:S01]  /*1f60*/  HMMA.16816.F32.BF16 R132, R24, R52, R12 ;  /* 0x000000341884723c */ /* 0x004fe2000004180c */
[----:B------:R-:W2:Y:S07]  /*1f70*/  LDSM.16.M88.4 R12, [R220+0x6100] ;  /* 0x00610000dc0c783b */ /* 0x000eae0000000200 */
[C---:B------:R-:W-:Y:S08]  /*1f80*/  HMMA.16816.F32.BF16 R180, R4.reuse, R40, R180 ;  /* 0x0000002804b4723c */ /* 0x040ff000000418b4 */
[C---:B------:R-:W-:Y:S08]  /*1f90*/  HMMA.16816.F32.BF16 R48, R4.reuse, R50, R148 ;  /* 0x000000320430723c */ /* 0x040ff00000041894 */
[----:B------:R-:W-:Y:S01]  /*1fa0*/  HMMA.16816.F32.BF16 R140, R4, R42, R140 ;  /* 0x0000002a048c723c */ /* 0x000fe2000004188c */
[----:B------:R-:W-:Y:S07]  /*1fb0*/  LDSM.16.M88.4 R40, [R217+0x800] ;  /* 0x00080000d928783b */ /* 0x000fee0000000200 */
[C---:B------:R-:W-:Y:S08]  /*1fc0*/  HMMA.16816.F32.BF16 R124, R16.reuse, R38, R124 ;  /* 0x00000026107c723c */ /* 0x040ff0000004187c */
[----:B------:R-:W-:Y:S01]  /*1fd0*/  HMMA.16816.F32.BF16 R152, R16, R34, R116 ;  /* 0x000000221098723c */ /* 0x000fe20000041874 */
        /* <DEDUP_REMOVED lines=8> */
[----:B------:R-:W2:Y:S04]  /*2060*/  LDSM.16.M88.4 R4, [R221+0x8100] ;  /* 0x00810000dd04783b */ /* 0x000ea80000000200 */
[----:B------:R-:W-:Y:S03]  /*2070*/  LDSM.16.M88.4 R28, [R217+0x2000] ;  /* 0x00200000d91c783b */ /* 0x000fe60000000200 */
[C---:B---3--:R-:W-:Y:S01]  /*2080*/  HMMA.16816.F32.BF16 R148, R24.reuse, R56, R44 ;  /* 0x000000381894723c */ /* 0x048fe2000004182c */
[----:B------:R-:W-:Y:S07]  /*2090*/  LDSM.16.M88.4 R44, [R217] ;  /* 0x00000000d92c783b */ /* 0x000fee0000000200 */
[----:B-----5:R-:W-:Y:S01]  /*20a0*/  HMMA.16816.F32.BF16 R128, R24, R72, R8 ;  /* 0x000000481880723c */ /* 0x020fe20000041808 */
[----:B------:R-:W3:Y:S01]  /*20b0*/  LDSM.16.M88.4 R8, [R221+0x6100] ;  /* 0x00610000dd08783b */ /* 0x000ee20000000200 */
[----:B------:R-:W-:-:S06]  /*20c0*/  DEPBAR.LE SB0, 0x0 ;  /* 0x000080000000791a */ /* 0x000fcc0000000000 */
[C---:B-1----:R-:W-:Y:S08]  /*20d0*/  HMMA.16816.F32.BF16 R112, R24.reuse, R62, R96 ;  /* 0x0000003e1870723c */ /* 0x042ff00000041860 */
[C---:B------:R-:W-:Y:S08]  /*20e0*/  HMMA.16816.F32.BF16 R108, R24.reuse, R58, R92 ;  /* 0x0000003a186c723c */ /* 0x040ff0000004185c */
[C---:B------:R-:W-:Y:S08]  /*20f0*/  HMMA.16816.F32.BF16 R96, R24.reuse, R86, R136 ;  /* 0x000000561860723c */ /* 0x040ff00000041888 */
[----:B------:R-:W-:Y:S08]  /*2100*/  HMMA.16816.F32.BF16 R116, R24, R66, R88 ;  /* 0x000000421874723c */ /* 0x000ff00000041858 */
[----:B--2---:R-:W-:Y:S08]  /*2110*/  HMMA.16816.F32.BF16 R92, R12, R64, R144 ;  /* 0x000000400c5c723c */ /* 0x004ff00000041890 */
        /* <DEDUP_REMOVED lines=16> */
[----:B------:R-:W-:Y:S08]  /*2220*/  HMMA.16816.F32.BF16 R168, R4, R18, R96 ;  /* 0x0000001204a8723c */ /* 0x000ff00000041860 */
[C---:B---3--:R-:W-:Y:S08]  /*2230*/  HMMA.16816.F32.BF16 R96, R8.reuse, R44, R92 ;  /* 0x0000002c0860723c */ /* 0x048ff0000004185c */
[C---:B------:R-:W-:Y:S08]  /*2240*/  HMMA.16816.F32.BF16 R92, R8.reuse, R46, R88 ;  /* 0x0000002e085c723c */ /* 0x040ff00000041858 */
[C---:B------:R-:W-:Y:S08]  /*2250*/  HMMA.16816.F32.BF16 R88, R8.reuse, R40, R80 ;  /* 0x000000280858723c */ /* 0x040ff00000041850 */
[C---:B------:R-:W-:Y:S08]  /*2260*/  HMMA.16816.F32.BF16 R84, R8.reuse, R42, R76 ;  /* 0x0000002a0854723c */ /* 0x040ff0000004184c */
[----:B------:R-:W-:Y:S08]  /*2270*/  HMMA.16816.F32.BF16 R80, R8, R36, R68 ;  /* 0x000000240850723c */ /* 0x000ff00000041844 */
[----:B------:R-:W-:Y:S08]  /*2280*/  HMMA.16816.F32.BF16 R140, R4, R32, R132 ;  /* 0x00000020048c723c */ /* 0x000ff00000041884 */
        /* <DEDUP_REMOVED lines=48> */
.L_x_879:
[----:B----4-:R-:W-:Y:S01]  /*2590*/  LOP3.LUT R0, R199, 0xffffffe0, RZ, 0xc0, !PT ;  /* 0xffffffe0c7007812 */ /* 0x010fe200078ec0ff */
[----:B------:R-:W-:Y:S01]  /*25a0*/  ULDC UR11, c[0x0][0x324] ;  /* 0x0000c900000b7ab9 */ /* 0x000fe20000000800 */
[----:B--2---:R-:W-:Y:S01]  /*25b0*/  LEA.HI R5, R201, R202, RZ, 0x2 ;  /* 0x000000cac9057211 */ /* 0x004fe200078f10ff */
[----:B------:R-:W-:Y:S01]  /*25c0*/  ULOP3.LUT UR11, URZ, UR11, URZ, 0x33, !UPT ;  /* 0x0000000b3f0b7292 */ /* 0x000fe2000f8e333f */
[----:B------:R-:W-:Y:S01]  /*25d0*/  SHF.R.S32.HI R4, RZ, 0x1f, R198 ;  /* 0x0000001fff047819 */ /* 0x000fe200000114c6 */
[----:B------:R-:W-:Y:S01]  /*25e0*/  IMAD.IADD R0, R202, 0x1, -R0 ;  /* 0x00000001ca007824 */ /* 0x000fe200078e0a00 */
[----:B------:R-:W-:Y:S01]  /*25f0*/  LOP3.LUT R5, R5, 0xfffffffc, RZ, 0xc0, !PT ;  /* 0xfffffffc05057812 */ /* 0x000fe200078ec0ff */
[----:B------:R-:W0:Y:S01]  /*2600*/  LDGDEPBAR ;  /* 0x00000000000079af */ /* 0x000e220000000000 */
[----:B------:R-:W-:Y:S02]  /*2610*/  LEA.HI R4, R4, R198, RZ, 0x2 ;  /* 0x000000c604047211 */ /* 0x000fe400078f10ff */
[----:B------:R-:W-:Y:S01]  /*2620*/  SHF.R.S32.HI R7, RZ, 0x1f, R0 ;  /* 0x0000001fff077819 */ /* 0x000fe20000011400 */
[----:B------:R-:W-:Y:S01]  /*2630*/  IMAD.IADD R5, R202, 0x1, -R5 ;  /* 0x00000001ca057824 */ /* 0x000fe200078e0a05 */
[----:B------:R-:W-:-:S02]  /*2640*/  LOP3.LUT R6, R4, 0xffffffc, RZ, 0xc0, !PT ;  /* 0x0ffffffc04067812 */ /* 0x000fc400078ec0ff */
[----:B------:R-:W-:Y:S02]  /*2650*/  LEA.HI R7, R7, R0, RZ, 0x2 ;  /* 0x0000000007077211 */ /* 0x000fe400078f10ff */
[----:B------:R-:W-:Y:S01]  /*2660*/  LEA.HI R4, R5, R5, RZ, 0x1 ;  /* 0x0000000505047211 */ /* 0x000fe200078f08ff */
[----:B------:R-:W-:Y:S01]  /*2670*/  IMAD.IADD R8, R198, 0x1, -R6 ;  /* 0x00000001c6087824 */ /* 0x000fe200078e0a06 */
[----:B------:R-:W-:Y:S02]  /*2680*/  LEA.HI.SX32 R6, R7, UR7, 0x1e ;  /* 0x0000000707067c11 */ /* 0x000fe4000f8ff2ff */
[----:B------:R-:W-:Y:S01]  /*2690*/  PLOP3.LUT P1, PT, PT, PT, UP2, 0x80, 0x0 ;  /* 0x000000000000781c */ /* 0x000fe20003f2f028 */
[C---:B------:R-:W-:Y:S01]  /*26a0*/  IMAD.SHL.U32 R9, R4.reuse, 0x20, RZ ;  /* 0x0000002004097824 */ /* 0x040fe200078e00ff */
[----:B------:R-:W-:Y:S01]  /*26b0*/  LOP3.LUT R4, R4, 0x1ffffffe, RZ, 0xc0, !PT ;  /* 0x1ffffffe04047812 */ /* 0x000fe200078ec0ff */
[----:B------:R-:W-:Y:S01]  /*26c0*/  IMAD R8, R8, 0x10, R6 ;  /* 0x0000001008087824 */ /* 0x000fe200078e0206 */
[----:B------:R-:W-:-:S02]  /*26d0*/  PLOP3.LUT P0, PT, PT, PT, UP2, 0x80, 0x0 ;  /* 0x000000000000781c */ /* 0x000fc40003f0f028 */
[----:B------:R-:W-:Y:S01]  /*26e0*/  LOP3.LUT R6, R9, 0xffffffc0, RZ, 0xc0, !PT ;  /* 0xffffffc009067812 */ /* 0x000fe200078ec0ff */
[----:B------:R-:W-:-:S04]  /*26f0*/  IMAD.IADD R5, R5, 0x1, -R4 ;  /* 0x0000000105057824 */ /* 0x000fc800078e0a04 */
[----:B------:R-:W-:-:S04]  /*2700*/  IMAD.IADD R4, R6, 0x1, R8 ;  /* 0x0000000106047824 */ /* 0x000fc800078e0208 */
[----:B------:R-:W-:-:S04]  /*2710*/  IMAD R10, R5, 0x8, R4 ;  /* 0x00000008050a7824 */ /* 0x000fc800078e0204 */
[----:B------:R-:W-:Y:S01]  /*2720*/  @P1 IMAD.HI.U32 R4, R10, c[0x0][0x2c8], RZ ;  /* 0x0000b2000a041a27 */ /* 0x000fe200078e00ff */
[----:B------:R1:W-:Y:S03]  /*2730*/  STL [R1+0x20], R10 ;  /* 0x0000200a01007387 */ /* 0x0003e60000100800 */
[----:B------:R-:W-:Y:S01]  /*2740*/  IMAD.MOV.U32 R9, RZ, RZ, R10 ;  /* 0x000000ffff097224 */ /* 0x000fe200078e000a */
[----:B------:R-:W-:Y:S02]  /*2750*/  @P0 SHF.R.U32.HI R9, RZ, c[0x0][0x2cc], R4 ;  /* 0x0000b300ff090a19 */ /* 0x000fe40000011604 */
[----:B------:R-:W-:Y:S02]  /*2760*/  LOP3.LUT R4, R7, 0x7ffffffc, RZ, 0xc0, !PT ;  /* 0x7ffffffc07047812 */ /* 0x000fe400078ec0ff */
[----:B------:R-:W-:Y:S01]  /*2770*/  PLOP3.LUT P0, PT, PT, PT, UP1, 0x40, 0x0 ;  /* 0x000000000000781c */ /* 0x000fe20003f0e818 */
[----:B------:R-:W2:Y:S02]  /*2780*/  SHFL.IDX PT, R6, R9, RZ, 0x1c1f ;  /* 0x001c1fff09067589 */ /* 0x000ea400000e0000 */
[----:B------:R-:W-:Y:S01]  /*2790*/  IMAD.IADD R4, R0, 0x1, -R4 ;  /* 0x0000000100047824 */ /* 0x000fe200078e0a04 */
[----:B------:R-:W-:-:S03]  /*27a0*/  IADD3.X R0, R20, c[0x0][0x1d0], RZ, PT, !PT ;  /* 0x0000740014007a10 */ /* 0x000fc60003ffe4ff */
[----:B------:R-:W-:-:S04]  /*27b0*/  IMAD.SHL.U32 R8, R4, 0x2, RZ ;  /* 0x0000000204087824 */ /* 0x000fc800078e00ff */
[--C-:B------:R-:W-:Y:S01]  /*27c0*/  IMAD.IADD R13, R20, 0x1, -R8.reuse ;  /* 0x00000001140d7824 */ /* 0x100fe200078e0a08 */
[----:B------:R3:W-:Y:S01]  /*27d0*/  STL [R1+0x18], R8 ;  /* 0x0000180801007387 */ /* 0x0007e20000100800 */
[----:B------:R-:W-:Y:S02]  /*27e0*/  IADD3 R0, R0, -c[0x0][0x168], -R8 ;  /* 0x80005a0000007a10 */ /* 0x000fe40007ffe808 */
[----:B------:R-:W-:Y:S02]  /*27f0*/  IADD3 R11, -R8, c[0x0][0x1d0], R20 ;  /* 0x00007400080b7a10 */ /* 0x000fe40007ffe114 */
[C---:B-1----:R-:W-:Y:S02]  /*2800*/  IADD3 R10, R0.reuse, c[0x0][0x328], RZ ;  /* 0x0000ca00000a7a10 */ /* 0x042fe40007ffe0ff */
[----:B------:R-:W-:Y:S01]  /*2810*/  IADD3 R12, R0, UR11, RZ ;  /* 0x0000000b000c7c10 */ /* 0x000fe2000fffe0ff */
[----:B------:R-:W-:Y:S02]  /*2820*/  IMAD.IADD R0, R196, 0x1, R21 ;  /* 0x00000001c4007824 */ /* 0x000fe400078e0215 */
[----:B--2---:R-:W-:-:S02]  /*2830*/  IMAD.IADD R5, R10, 0x1, R6 ;  /* 0x000000010a057824 */ /* 0x004fc400078e0206 */
[----:B------:R-:W-:-:S03]  /*2840*/  IMAD.IADD R4, R12, 0x1, R6 ;  /* 0x000000010c047824 */ /* 0x000fc600078e0206 */
[----:B------:R-:W-:Y:S01]  /*2850*/  IMNMX R5, R5, R11, PT ;  /* 0x0000000b05057217 */ /* 0x000fe20003800200 */
[----:B------:R-:W-:Y:S05]  /*2860*/  @P0 BRA `(.L_x_880) ;  /* 0x0000015000000947 */ /* 0x000fea0003800000 */
[----:B------:R-:W-:Y:S01]  /*2870*/  IADD3 R6, R6, c[0x0][0x1d0], RZ ;  /* 0x0000740006067a10 */ /* 0x000fe20007ffe0ff */
        /* <DEDUP_REMOVED lines=11> */
.L_x_882:
[----:B------:R-:W-:-:S04]  /*2930*/  MOV R7, c[0x0][0x32c] ;  /* 0x0000cb0000077a02 */ /* 0x000fc80000000f00 */
[----:B------:R-:W-:-:S13]  /*2940*/  ISETP.NE.AND P0, PT, R7, 0x1, PT ;  /* 0x000000010700780c */ /* 0x000fda0003f05270 */
[----:B------:R-:W-:-:S05]  /*2950*/  @P0 IMAD.HI.U32 R7, R6, c[0x0][0x330], RZ ;  /* 0x0000cc0006070a27 */ /* 0x000fca00078e00ff */
[----:B------:R-:W-:Y:S02]  /*2960*/  @P0 SHF.R.U32.HI R6, RZ, c[0x0][0x334], R7 ;  /* 0x0000cd00ff060a19 */ /* 0x000fe40000011607 */
.L_x_883:
[----:B------:R-:W-:Y:S05]  /*2970*/  BSYNC B0 ;  /* 0x0000000000007941 */ /* 0x000fea0003800000 */
.L_x_881:
[----:B------:R-:W-:-:S05]  /*2980*/  IMAD R6, R6, c[0x0][0x32c], R13 ;  /* 0x0000cb0006067a24 */ /* 0x000fca00078e020d */
[----:B------:R-:W-:Y:S02]  /*2990*/  IADD3 R7, R6, c[0x0][0x32c], RZ ;  /* 0x0000cb0006077a10 */ /* 0x000fe40007ffe0ff */
[----:B------:R-:W-:Y:S02]  /*29a0*/  IMNMX R4, R4, R6, !PT ;  /* 0x0000000604047217 */ /* 0x000fe40007800200 */
[----:B------:R-:W-:Y:S02]  /*29b0*/  IMNMX R5, R5, R7, PT ;  /* 0x0000000705057217 */ /* 0x000fe40003800200 */
.L_x_880:
[----:B---3--:R-:W1:Y:S01]  /*29c0*/  SHFL.IDX PT, R8, R9, 0x1, 0x1c1f ;  /* 0x003c1f0009087f89 */ /* 0x008e6200000e0000 */
[----:B------:R-:W-:Y:S01]  /*29d0*/  PLOP3.LUT P0, PT, PT, PT, UP1, 0x40, 0x0 ;  /* 0x000000000000781c */ /* 0x000fe20003f0e818 */
[--C-:B-1----:R-:W-:Y:S02]  /*29e0*/  IMAD.IADD R7, R10, 0x1, R8.reuse ;  /* 0x000000010a077824 */ /* 0x102fe400078e0208 */
[----:B------:R-:W-:-:S03]  /*29f0*/  IMAD.IADD R6, R12, 0x1, R8 ;  /* 0x000000010c067824 */ /* 0x000fc600078e0208 */
[----:B------:R-:W-:-:S07]  /*2a00*/  IMNMX R7, R7, R11, PT ;  /* 0x0000000b07077217 */ /* 0x000fce0003800200 */
        /* <DEDUP_REMOVED lines=13> */
.L_x_886:
[----:B------:R-:W-:-:S04]  /*2ae0*/  MOV R14, c[0x0][0x32c] ;  /* 0x0000cb00000e7a02 */ /* 0x000fc80000000f00 */
[----:B------:R-:W-:-:S13]  /*2af0*/  ISETP.NE.AND P0, PT, R14, 0x1, PT ;  /* 0x000000010e00780c */ /* 0x000fda0003f05270 */
[----:B------:R-:W-:-:S05]  /*2b00*/  @P0 IMAD.HI.U32 R14, R8, c[0x0][0x330], RZ ;  /* 0x0000cc00080e0a27 */ /* 0x000fca00078e00ff */
[----:B------:R-:W-:Y:S02]  /*2b10*/  @P0 SHF.R.U32.HI R8, RZ, c[0x0][0x334], R14 ;  /* 0x0000cd00ff080a19 */ /* 0x000fe4000001160e */
.L_x_887:
[----:B------:R-:W-:Y:S05]  /*2b20*/  BSYNC B0 ;  /* 0x0000000000007941 */ /* 0x000fea0003800000 */
.L_x_885:
[----:B------:R-:W-:-:S05]  /*2b30*/  IMAD R8, R8, c[0x0][0x32c], R13 ;  /* 0x0000cb0008087a24 */ /* 0x000fca00078e020d */
[----:B------:R-:W-:Y:S02]  /*2b40*/  IADD3 R14, R8, c[0x0][0x32c], RZ ;  /* 0x0000cb00080e7a10 */ /* 0x000fe40007ffe0ff */
[----:B------:R-:W-:Y:S02]  /*2b50*/  IMNMX R6, R6, R8, !PT ;  /* 0x0000000806067217 */ /* 0x000fe40007800200 */
[----:B------:R-:W-:Y:S02]  /*2b60*/  IMNMX R7, R7, R14, PT ;  /* 0x0000000e07077217 */ /* 0x000fe40003800200 */
.L_x_884:
[C---:B------:R-:W-:Y:S01]  /*2b70*/  ISETP.GE.AND P0, PT, R20.reuse, 0x9, PT ;  /* 0x000000091400780c */ /* 0x040fe20003f06270 */
[----:B------:R-:W1:Y:S01]  /*2b80*/  SHFL.IDX PT, R8, R9, 0x2, 0x1c1f ;  /* 0x005c1f0009087f89 */ /* 0x000e6200000e0000 */
[----:B------:R-:W-:Y:S02]  /*2b90*/  ISETP.GE.AND P1, PT, R20, 0x2, PT ;  /* 0x000000021400780c */ /* 0x000fe40003f26270 */
[----:B------:R-:W-:Y:S02]  /*2ba0*/  P2R R31, PR, RZ, 0x1 ;  /* 0x00000001ff1f7803 */ /* 0x000fe40000000000 */
[----:B------:R-:W-:-:S02]  /*2bb0*/  ISETP.GT.AND P0, PT, R4, 0x8, !P0 ;  /* 0x000000080400780c */ /* 0x000fc40004704270 */
[----:B------:R-:W-:Y:S02]  /*2bc0*/  P2R R32, PR, RZ, 0x2 ;  /* 0x00000002ff207803 */ /* 0x000fe40000000000 */
[C---:B------:R-:W-:Y:S02]  /*2bd0*/  ISETP.LT.OR P0, PT, R5.reuse, 0x9, P0 ;  /* 0x000000090500780c */ /* 0x040fe40000701670 */
        /* <DEDUP_REMOVED lines=12> */
[----:B------:R-:W-:Y:S02]  /*2ca0*/  ISETP.LT.OR P1, PT, R5, 0xa, P1 ;  /* 0x0000000a0500780c */ /* 0x000fe40000f21670 */
        /* <DEDUP_REMOVED lines=41> */
[C---:B------:R-:W-:Y:S02]  /*2f40*/  ISETP.GE.AND P5, PT, R20.reuse, 0x39, PT ;  /* 0x000000391400780c */ /* 0x040fe40003fa6270 */
        /* <DEDUP_REMOVED lines=52> */
[----:B-1----:R-:W-:-:S03]  /*3290*/  IMAD.IADD R4, R12, 0x1, R8 ;  /* 0x000000010c047824 */ /* 0x002fc600078e0208 */
[----:B------:R-:W-:Y:S01]  /*32a0*/  ISETP.LT.OR P0, PT, R5, 0x5a, P0 ;  /* 0x0000005a0500780c */ /* 0x000fe20000701670 */
[----:B------:R-:W-:-:S03]  /*32b0*/  IMAD.IADD R5, R10, 0x1, R8 ;  /* 0x000000010a057824 */ /* 0x000fc600078e0208 */
[----:B------:R-:W-:Y:S02]  /*32c0*/  FSEL R233, R49, -INF , !P0 ;  /* 0xff80000031e97808 */ /* 0x000fe40004000000 */
[----:B------:R-:W-:Y:S02]  /*32d0*/  PLOP3.LUT P0, PT, PT, PT, UP1, 0x40, 0x0 ;  /* 0x000000000000781c */ /* 0x000fe40003f0e818 */
[----:B------:R-:W-:-:S11]  /*32e0*/  IMNMX R5, R5, R11, PT ;  /* 0x0000000b05057217 */ /* 0x000fd60003800200 */
        /* <DEDUP_REMOVED lines=13> */
.L_x_890:
[----:B------:R-:W-:-:S04]  /*33c0*/  MOV R33, c[0x0][0x32c] ;  /* 0x0000cb0000217a02 */ /* 0x000fc80000000f00 */
[----:B------:R-:W-:-:S13]  /*33d0*/  ISETP.NE.AND P0, PT, R33, 0x1, PT ;  /* 0x000000012100780c */ /* 0x000fda0003f05270 */
[----:B------:R-:W-:-:S05]  /*33e0*/  @P0 IMAD.HI.U32 R33, R8, c[0x0][0x330], RZ ;  /* 0x0000cc0008210a27 */ /* 0x000fca00078e00ff */
[----:B------:R-:W-:Y:S02]  /*33f0*/  @P0 SHF.R.U32.HI R8, RZ, c[0x0][0x334], R33 ;  /* 0x0000cd00ff080a19 */ /* 0x000fe40000011621 */
.L_x_891:
[----:B------:R-:W-:Y:S05]  /*3400*/  BSYNC B0 ;  /* 0x0000000000007941 */ /* 0x000fea0003800000 */
.L_x_889:
[----:B------:R-:W-:-:S05]  /*3410*/  IMAD R8, R8, c[0x0][0x32c], R13 ;  /* 0x0000cb0008087a24 */ /* 0x000fca00078e020d */
[----:B------:R-:W-:Y:S02]  /*3420*/  IADD3 R33, R8, c[0x0][0x32c], RZ ;  /* 0x0000cb0008217a10 */ /* 0x000fe40007ffe0ff */
[----:B------:R-:W-:Y:S02]  /*3430*/  IMNMX R4, R4, R8, !PT ;  /* 0x0000000804047217 */ /* 0x000fe40007800200 */
[----:B------:R-:W-:Y:S02]  /*3440*/  IMNMX R5, R5, R33, PT ;  /* 0x0000002105057217 */ /* 0x000fe40003800200 */
.L_x_888:
[----:B------:R-:W-:Y:S02]  /*3450*/  ISETP.NE.AND P0, PT, R31, RZ, PT ;  /* 0x000000ff1f00720c */ /* 0x000fe40003f05270 */
[----:B------:R-:W-:Y:S02]  /*3460*/  P2R R33, PR, RZ, 0x20 ;  /* 0x00000020ff217803 */ /* 0x000fe40000000000 */
[----:B------:R-:W-:Y:S02]  /*3470*/  ISETP.GT.AND P0, PT, R6, 0x8, !P0 ;  /* 0x000000080600780c */ /* 0x000fe40004704270 */
[----:B------:R-:W-:-:S02]  /*3480*/  P2R R8, PR, RZ, 0x40 ;  /* 0x00000040ff087803 */ /* 0x000fc40000000000 */
[----:B------:R-:W-:Y:S02]  /*3490*/  ISETP.LT.OR P0, PT, R7, 0x9, P0 ;  /* 0x000000090700780c */ /* 0x000fe40000701670 */
[----:B------:R-:W-:Y:S02]  /*34a0*/  ISETP.NE.AND P6, PT, R20, RZ, PT ;  /* 0x000000ff1400720c */ /* 0x000fe40003fc5270 */
        /* <DEDUP_REMOVED lines=45> */
[----:B------:R-:W-:Y:S02]  /*3780*/  ISETP.GT.AND P0, PT, R6, 0x38, !P5 ;  /* 0x000000380600780c */ /* 0x000fe40006f04270 */
[----:B------:R-:W-:Y:S02]  /*3790*/  ISETP.NE.AND P5, PT, R32, RZ, PT ;  /* 0x000000ff2000720c */ /* 0x000fe40003fa5270 */
        /* <DEDUP_REMOVED lines=34> */
[----:B------:R-:W-:-:S04]  /*39c0*/  ISETP.GT.AND P0, PT, R6, 0x58, !P0 ;  /* 0x000000580600780c */ /* 0x000fc80004704270 */
[----:B------:R-:W-:-:S04]  /*39d0*/  ISETP.LT.OR P0, PT, R7, 0x59, P0 ;  /* 0x000000590700780c */ /* 0x000fc80000701670 */
[----:B------:R-:W-:Y:S02]  /*39e0*/  FSEL R210, R50, -INF , !P0 ;  /* 0xff80000032d27808 */ /* 0x000fe40004000000 */
[----:B------:R-:W-:Y:S02]  /*39f0*/  ISETP.GT.AND P0, PT, R6, 0x59, !P6 ;  /* 0x000000590600780c */ /* 0x000fe40007704270 */
[----:B------:R-:W1:Y:S02]  /*3a00*/  SHFL.IDX PT, R6, R9, 0x3, 0x1c1f ;  /* 0x007c1f0009067f89 */ /* 0x000e6400000e0000 */
[----:B------:R-:W-:-:S04]  /*3a10*/  ISETP.LT.OR P0, PT, R7, 0x5a, P0 ;  /* 0x0000005a0700780c */ /* 0x000fc80000701670 */
[----:B------:R-:W-:Y:S02]  /*3a20*/  FSEL R229, R51, -INF , !P0 ;  /* 0xff80000033e57808 */ /* 0x000fe40004000000 */
[----:B------:R-:W-:-:S04]  /*3a30*/  ISETP.GT.AND P0, PT, R4, RZ, !P1 ;  /* 0x000000ff0400720c */ /* 0x000fc80004f04270 */
[----:B------:R-:W-:-:S04]  /*3a40*/  ISETP.LT.OR P0, PT, R5, 0x1, P0 ;  /* 0x000000010500780c */ /* 0x000fc80000701670 */
[----:B------:R-:W-:Y:S02]  /*3a50*/  FSEL R85, R160, -INF , !P0 ;  /* 0xff800000a0557808 */ /* 0x000fe40004000000 */
[----:B------:R-:W-:Y:S02]  /*3a60*/  ISETP.GT.AND P0, PT, R4, 0x1, !P5 ;  /* 0x000000010400780c */ /* 0x000fe40006f04270 */
[----:B------:R-:W-:Y:S02]  /*3a70*/  ISETP.NE.AND P5, PT, R33, RZ, PT ;  /* 0x000000ff2100720c */ /* 0x000fe40003fa5270 */
        /* <DEDUP_REMOVED lines=82> */
[----:B------:R-:W-:Y:S01]  /*3fa0*/  ISETP.GT.AND P0, PT, R4, 0x59, !P6 ;  /* 0x000000590400780c */ /* 0x000fe20007704270 */
[--C-:B-1----:R-:W-:Y:S01]  /*3fb0*/  IMAD.IADD R4, R12, 0x1, R6.reuse ;  /* 0x000000010c047824 */ /* 0x102fe200078e0206 */
[----:B------:R-:W-:Y:S02]  /*3fc0*/  ISETP.NE.AND P6, PT, R8, RZ, PT ;  /* 0x000000ff0800720c */ /* 0x000fe40003fc5270 */
        /* <DEDUP_REMOVED lines=18> */
.L_x_894:
[----:B------:R-:W-:-:S04]  /*40f0*/  MOV R7, c[0x0][0x32c] ;  /* 0x0000cb0000077a02 */ /* 0x000fc80000000f00 */
[----:B------:R-:W-:-:S13]  /*4100*/  ISETP.NE.AND P0, PT, R7, 0x1, PT ;  /* 0x000000010700780c */ /* 0x000fda0003f05270 */
[----:B------:R-:W-:-:S05]  /*4110*/  @P0 IMAD.HI.U32 R7, R6, c[0x0][0x330], RZ ;  /* 0x0000cc0006070a27 */ /* 0x000fca00078e00ff */
[----:B------:R-:W-:Y:S02]  /*4120*/  @P0 SHF.R.U32.HI R6, RZ, c[0x0][0x334], R7 ;  /* 0x0000cd00ff060a19 */ /* 0x000fe40000011607 */
.L_x_895:
[----:B------:R-:W-:Y:S05]  /*4130*/  BSYNC B0 ;  /* 0x0000000000007941 */ /* 0x000fea0003800000 */
.L_x_893:
[----:B------:R-:W-:-:S05]  /*4140*/  IMAD R6, R6, c[0x0][0x32c], R13 ;  /* 0x0000cb0006067a24 */ /* 0x000fca00078e020d */
[----:B------:R-:W-:Y:S02]  /*4150*/  IADD3 R7, R6, c[0x0][0x32c], RZ ;  /* 0x0000cb0006077a10 */ /* 0x000fe40007ffe0ff */
[----:B------:R-:W-:Y:S02]  /*4160*/  IMNMX R4, R4, R6, !PT ;  /* 0x0000000604047217 */ /* 0x000fe40007800200 */
[----:B------:R-:W-:Y:S02]  /*4170*/  IMNMX R5, R5, R7, PT ;  /* 0x0000000705057217 */ /* 0x000fe40003800200 */
.L_x_892:
[----:B------:R-:W-:Y:S01]  /*4180*/  ISETP.NE.AND P0, PT, R31, RZ, PT ;  /* 0x000000ff1f00720c */ /* 0x000fe20003f05270 */
[----:B------:R-:W-:Y:S01]  /*4190*/  IMAD.SHL.U32 R213, R0, 0x2, RZ ;  /* 0x0000000200d57824 */ /* 0x000fe200078e00ff */
[----:B------:R-:W-:Y:S01]  /*41a0*/  FMNMX.FTZ R130, R37, R39, !PT ;  /* 0x0000002725827209 */ /* 0x000fe20007810000 */
[----:B------:R-:W-:Y:S01]  /*41b0*/  STL [R1+0x60], R222 ;  /* 0x000060de01007387 */ /* 0x000fe20000100800 */
[----:B------:R-:W-:Y:S01]  /*41c0*/  ISETP.GT.AND P0, PT, R4, 0x8, !P0 ;  /* 0x000000080400780c */ /* 0x000fe20004704270 */
[--C-:B------:R-:W-:Y:S01]  /*41d0*/  IMAD R214, R3, 0x2, R213.reuse ;  /* 0x0000000203d67824 */ /* 0x100fe200078e02d5 */
[----:B------:R-:W-:Y:S01]  /*41e0*/  FMNMX.FTZ R130, R40, R130, !PT ;  /* 0x0000008228827209 */ /* 0x000fe20007810000 */
[----:B------:R-:W-:Y:S01]  /*41f0*/  STL [R1+0x5c], R221 ;  /* 0x00005cdd01007387 */ /* 0x000fe20000100800 */
[----:B------:R-:W-:Y:S01]  /*4200*/  ISETP.LT.OR P0, PT, R5, 0x9, P0 ;  /* 0x000000090500780c */ /* 0x000fe20000701670 */
[----:B------:R-:W-:Y:S01]  /*4210*/  IMAD R216, R2, 0x2, R213 ;  /* 0x0000000202d87824 */ /* 0x000fe200078e02d5 */
[----:B------:R-:W-:Y:S01]  /*4220*/  FMNMX.FTZ R130, R41, R130, !PT ;  /* 0x0000008229827209 */ /* 0x000fe20007810000 */
[----:B------:R-:W-:Y:S01]  /*4230*/  STL [R1+0x58], R220 ;  /* 0x000058dc01007387 */ /* 0x000fe20000100800 */
[----:B------:R-:W-:Y:S01]  /*4240*/  FSEL R116, R154, -INF , !P0 ;  /* 0xff8000009a747808 */ /* 0x000fe20004000000 */
[----:B------:R-:W-:Y:S01]  /*4250*/  ULDC.64 UR4, c[0x0][0x2c8] ;  /* 0x0000b20000047ab9 */ /* 0x000fe20000000a00 */
[----:B------:R-:W-:Y:S01]  /*4260*/  ISETP.NE.AND P0, PT, R30, RZ, PT ;  /* 0x000000ff1e00720c */ /* 0x000fe20003f05270 */
[----:B------:R-:W-:Y:S01]  /*4270*/  STL [R1+0x54], R219 ;  /* 0x000054db01007387 */ /* 0x000fe20000100800 */
[----:B------:R-:W-:-:S02]  /*4280*/  FMNMX.FTZ R130, R42, R130, !PT ;  /* 0x000000822a827209 */ /* 0x000fc40007810000 */
[----:B------:R-:W-:Y:S01]  /*4290*/  ISETP.GT.AND P0, PT, R4, 0x9, !P0 ;  /* 0x000000090400780c */ /* 0x000fe20004704270 */
[----:B------:R-:W-:Y:S01]  /*42a0*/  STL [R1+0x50], R218 ;  /* 0x000050da01007387 */ /* 0x000fe20000100800 */
[----:B------:R-:W-:Y:S02]  /*42b0*/  FMNMX.FTZ R130, R43, R130, !PT ;  /* 0x000000822b827209 */ /* 0x000fe40007810000 */
[----:B------:R-:W-:Y:S01]  /*42c0*/  ISETP.LT.OR P0, PT, R5, 0xa, P0 ;  /* 0x0000000a0500780c */ /* 0x000fe20000701670 */
[----:B------:R-:W-:Y:S01]  /*42d0*/  STL [R1+0x4c], R217 ;  /* 0x00004cd901007387 */ /* 0x000fe20000100800 */
[----:B------:R-:W-:Y:S02]  /*42e0*/  FMNMX.FTZ R130, R44, R130, !PT ;  /* 0x000000822c827209 */ /* 0x000fe40007810000 */
[----:B------:R-:W-:Y:S01]  /*42f0*/  FSEL R115, R155, -INF , !P0 ;  /* 0xff8000009b737808 */ /* 0x000fe20004000000 */
[----:B------:R-:W-:Y:S01]  /*4300*/  STL [R1+0x48], R212 ;  /* 0x000048d401007387 */ /* 0x000fe20000100800 */
[----:B------:R-:W-:-:S02]  /*4310*/  ISETP.NE.AND P0, PT, R29, RZ, PT ;  /* 0x000000ff1d00720c */ /* 0x000fc40003f05270 */
[----:B------:R-:W-:Y:S01]  /*4320*/  FMNMX.FTZ R130, R46, R130, !PT ;  /* 0x000000822e827209 */ /* 0x000fe20007810000 */
[----:B------:R-:W-:Y:S01]  /*4330*/  LDSM.16.MT88.4 R72, [R213+0x100] ;  /* 0x00010000d548783b */ /* 0x000fe20000004200 */
[----:B------:R-:W-:Y:S02]  /*4340*/  ISETP.GT.AND P0, PT, R4, 0x10, !P0 ;  /* 0x000000100400780c */ /* 0x000fe40004704270 */
[----:B------:R-:W-:Y:S01]  /*4350*/  FMNMX.FTZ R130, R56, R130, !PT ;  /* 0x0000008238827209 */ /* 0x000fe20007810000 */
[----:B------:R-:W-:Y:S01]  /*4360*/  LDSM.16.MT88.4 R76, [R216+0x100] ;  /* 0x00010000d84c783b */ /* 0x000fe20000004200 */
[----:B------:R-:W-:Y:S02]  /*4370*/  ISETP.LT.OR P0, PT, R5, 0x11, P0 ;  /* 0x000000110500780c */ /* 0x000fe40000701670 */
[----:B------:R-:W-:Y:S01]  /*4380*/  FMNMX.FTZ R130, R57, R130, !PT ;  /* 0x0000008239827209 */ /* 0x000fe20007810000 */
[----:B------:R-:W-:Y:S01]  /*4390*/  LDSM.16.MT88.4 R96, [R214+0x100] ;  /* 0x00010000d660783b */ /* 0x000fe20000004200 */
[----:B------:R-:W-:-:S02]  /*43a0*/  FSEL R119, R158, -INF , !P0 ;  /* 0xff8000009e777808 */ /* 0x000fc40004000000 */
[----:B------:R-:W-:Y:S01]  /*43b0*/  ISETP.NE.AND P0, PT, R28, RZ, PT ;  /* 0x000000ff1c00720c */ /* 0x000fe20003f05270 */
[----:B------:R-:W-:Y:S01]  /*43c0*/  LDSM.16.MT88.4 R88, [R216+0x900] ;  /* 0x00090000d858783b */ /* 0x000fe20000004200 */
[----:B------:R-:W-:Y:S02]  /*43d0*/  FMNMX.FTZ R130, R58, R130, !PT ;  /* 0x000000823a827209 */ /* 0x000fe40007810000 */
[----:B------:R-:W-:Y:S01]  /*43e0*/  ISETP.GT.AND P0, PT, R4, 0x11, !P0 ;  /* 0x000000110400780c */ /* 0x000fe20004704270 */
[----:B------:R-:W-:Y:S01]  /*43f0*/  LDSM.16.MT88.4 R80, [R214+0x900] ;  /* 0x00090000d650783b */ /* 0x000fe20000004200 */
[----:B------:R-:W-:Y:S02]  /*4400*/  FMNMX.FTZ R130, R68, R130, !PT ;  /* 0x0000008244827209 */ /* 0x000fe40007810000 */
[----:B------:R-:W-:Y:S01]  /*4410*/  ISETP.LT.OR P0, PT, R5, 0x12, P0 ;  /* 0x000000120500780c */ /* 0x000fe20000701670 */
[----:B------:R-:W-:Y:S01]  /*4420*/  LDSM.16.MT88.4 R64, [R216+0x1100] ;  /* 0x00110000d840783b */ /* 0x000fe20000004200 */
[----:B------:R-:W-:-:S02]  /*4430*/  FMNMX.FTZ R130, R69, R130, !PT ;  /* 0x0000008245827209 */ /* 0x000fc40007810000 */
[----:B------:R-:W-:Y:S02]  /*4440*/  FSEL R124, R159, -INF , !P0 ;  /* 0xff8000009f7c7808 */ /* 0x000fe40004000000 */
[----:B------:R-:W-:Y:S01]  /*4450*/  ISETP.NE.AND P0, PT, R27, RZ, PT ;  /* 0x000000ff1b00720c */ /* 0x000fe20003f05270 */
[----:B------:R-:W-:Y:S01]  /*4460*/  LDSM.16.MT88.4 R156, [R213+0x1900] ;  /* 0x00190000d59c783b */ /* 0x000fe20000004200 */
[----:B------:R-:W-:Y:S02]  /*4470*/  FMNMX.FTZ R130, R112, R130, !PT ;  /* 0x0000008270827209 */ /* 0x000fe40007810000 */
[----:B------:R-:W-:Y:S02]  /*4480*/  ISETP.GT.AND P0, PT, R4, 0x18, !P0 ;  /* 0x000000180400780c */ /* 0x000fe40004704270 */
[----:B------:R-:W-:Y:S02]  /*4490*/  FMNMX.FTZ R130, R117, R130, !PT ;  /* 0x0000008275827209 */ /* 0x000fe40007810000 */
[----:B------:R-:W-:-:S02]  /*44a0*/  FMNMX.FTZ R129, R34, R35, !PT ;  /* 0x0000002322817209 */ /* 0x000fc40007810000 */
[----:B------:R-:W-:Y:S02]  /*44b0*/  P2R R62, PR, RZ, 0x40 ;  /* 0x00000040ff3e7803 */ /* 0x000fe40000000000 */
[----:B------:R-:W-:Y:S02]  /*44c0*/  ISETP.LT.OR P0, PT, R5, 0x19, P0 ;  /* 0x000000190500780c */ /* 0x000fe40000701670 */
[----:B------:R-:W-:Y:S02]  /*44d0*/  ISETP.NE.AND P6, PT, R26, RZ, PT ;  /* 0x000000ff1a00720c */ /* 0x000fe40003fc5270 */
[----:B------:R-:W-:Y:S02]  /*44e0*/  FMNMX.FTZ R130, R120, R130, !PT ;  /* 0x0000008278827209 */ /* 0x000fe40007810000 */
[----:B------:R-:W-:Y:S02]  /*44f0*/  FMNMX.FTZ R129, R36, R129, !PT ;  /* 0x0000008124817209 */ /* 0x000fe40007810000 */
[----:B------:R-:W-:-:S02]  /*4500*/  FSEL R126, R138, -INF , !P0 ;  /* 0xff8000008a7e7808 */ /* 0x000fc40004000000 */
[----:B------:R-:W-:Y:S02]  /*4510*/  ISETP.GT.AND P0, PT, R4, 0x19, !P6 ;  /* 0x000000190400780c */ /* 0x000fe40007704270 */
[----:B------:R-:W-:Y:S02]  /*4520*/  FMNMX.FTZ R130, R193, R130, !PT ;  /* 0x00000082c1827209 */ /* 0x000fe40007810000 */
[----:B------:R-:W-:Y:S02]  /*4530*/  FMNMX.FTZ R129, R38, R129, !PT ;  /* 0x0000008126817209 */ /* 0x000fe40007810000 */
[----:B------:R-:W-:Y:S02]  /*4540*/  ISETP.LT.OR P0, PT, R5, 0x1a, P0 ;  /* 0x0000001a0500780c */ /* 0x000fe40000701670 */
[----:B------:R-:W-:Y:S02]  /*4550*/  FMNMX.FTZ R130, R197, R130, !PT ;  /* 0x00000082c5827209 */ /* 0x000fe40007810000 */
[----:B------:R-:W-:-:S02]  /*4560*/  FMNMX.FTZ R129, R45, R129, !PT ;  /* 0x000000812d817209 */ /* 0x000fc40007810000 */
[----:B------:R-:W-:Y:S02]  /*4570*/  FSEL R137, R139, -INF , !P0 ;  /* 0xff8000008b897808 */ /* 0x000fe40004000000 */
[----:B------:R-:W-:Y:S02]  /*4580*/  FMNMX.FTZ R130, R196, R130, !PT ;  /* 0x00000082c4827209 */ /* 0x000fe40007810000 */
        /* <DEDUP_REMOVED lines=10> */
[----:B------:R-:W-:Y:S02]  /*4630*/  ISETP.NE.AND P0, PT, R24, RZ, PT ;  /* 0x000000ff1800720c */ /* 0x000fe40003f05270 */
[----:B------:R-:W-:Y:S02]  /*4640*/  FMNMX.FTZ R129, R59, R129, !PT ;  /* 0x000000813b817209 */ /* 0x000fe40007810000 */
[----:B------:R-:W-:Y:S02]  /*4650*/  FMNMX.FTZ R130, R230, R130, !PT ;  /* 0x00000082e6827209 */ /* 0x000fe40007810000 */
[----:B------:R-:W-:Y:S02]  /*4660*/  ISETP.GT.AND P0, PT, R4, 0x21, !P0 ;  /* 0x000000210400780c */ /* 0x000fe40004704270 */
[----:B------:R-:W-:Y:S02]  /*4670*/  FMNMX.FTZ R129, R60, R129, !PT ;  /* 0x000000813c817209 */ /* 0x000fe40007810000 */
[----:B------:R-:W-:-:S02]  /*4680*/  FMNMX.FTZ R130, R233, R130, !PT ;  /* 0x00000082e9827209 */ /* 0x000fc40007810000 */
[----:B------:R-:W-:Y:S02]  /*4690*/  ISETP.LT.OR P0, PT, R5, 0x22, P0 ;  /* 0x000000220500780c */ /* 0x000fe40000701670 */
[----:B------:R-:W-:Y:S01]  /*46a0*/  FMNMX.FTZ R129, R61, R129, !PT ;  /* 0x000000813d817209 */ /* 0x000fe20007810000 */
[----:B------:R-:W1:Y:S01]  /*46b0*/  SHFL.BFLY PT, R6, R130, 0x2, 0x1f ;  /* 0x0c401f0082067f89 */ /* 0x000e6200000e0000 */
[----:B------:R-:W-:Y:S02]  /*46c0*/  FSEL R138, R151, -INF , !P0 ;  /* 0xff800000978a7808 */ /* 0x000fe40004000000 */
[----:B------:R-:W-:Y:S02]  /*46d0*/  FMNMX.FTZ R129, R84, R129, !PT ;  /* 0x0000008154817209 */ /* 0x000fe40007810000 */
        /* <DEDUP_REMOVED lines=12> */
[----:B-1----:R-:W-:Y:S02]  /*47a0*/  FMNMX.FTZ R130, R130, R6, !PT ;  /* 0x0000000682827209 */ /* 0x002fe40007810000 */
[----:B------:R-:W-:-:S02]  /*47b0*/  FMNMX.FTZ R129, R195, R129, !PT ;  /* 0x00000081c3817209 */ /* 0x000fc40007810000 */
[----:B------:R-:W-:Y:S01]  /*47c0*/  FSEL R147, R147, -INF , !P0 ;  /* 0xff80000093937808 */ /* 0x000fe20004000000 */
[----:B------:R-:W1:Y:S01]  /*47d0*/  SHFL.BFLY PT, R6, R130, 0x1, 0x1f ;  /* 0x0c201f0082067f89 */ /* 0x000e6200000e0000 */
        /* <DEDUP_REMOVED lines=14> */
[----:B-1----:R-:W-:Y:S02]  /*48c0*/  FMNMX.FTZ R130, R130, R6, !PT ;  /* 0x0000000682827209 */ /* 0x002fe40007810000 */
[----:B------:R-:W-:Y:S01]  /*48d0*/  ISETP.GT.AND P0, PT, R4, 0x38, !P5 ;  /* 0x000000380400780c */ /* 0x000fe20006f04270 */
[----:B------:R-:W1:Y:S01]  /*48e0*/  SHFL.BFLY PT, R6, R129, 0x2, 0x1f ;  /* 0x0c401f0081067f89 */ /* 0x000e6200000e0000 */
[----:B------:R-:W-:Y:S01]  /*48f0*/  ISETP.NE.AND P6, PT, R32, RZ, PT ;  /* 0x000000ff2000720c */ /* 0x000fe20003fc5270 */
[----:B------:R-:W-:Y:S01]  /*4900*/  FMUL.FTZ R7, R130, c[0x0][0x2d0] ;  /* 0x0000b40082077a20 */ /* 0x000fe20000410000 */
[----:B------:R-:W-:-:S02]  /*4910*/  ISETP.LT.OR P0, PT, R5, 0x39, P0 ;  /* 0x000000390500780c */ /* 0x000fc40000701670 */
[----:B------:R-:W-:Y:S02]  /*4920*/  LEA R215, R2, R214, 0x1 ;  /* 0x000000d602d77211 */ /* 0x000fe400078e08ff */
[----:B------:R-:W-:Y:S02]  /*4930*/  FSEL R204, R134, -INF , !P0 ;  /* 0xff80000086cc7808 */ /* 0x000fe40004000000 */
[----:B------:R-:W-:Y:S01]  /*4940*/  ISETP.GT.AND P0, PT, R4, 0x39, !P4 ;  /* 0x000000390400780c */ /* 0x000fe20006704270 */
[----:B------:R-:W-:Y:S01]  /*4950*/  LDSM.16.MT88.4 R92, [R215+0x100] ;  /* 0x00010000d75c783b */ /* 0x000fe20000004200 */
[----:B------:R-:W-:Y:S02]  /*4960*/  FMNMX.FTZ R2, R85, R109, !PT ;  /* 0x0000006d55027209 */ /* 0x000fe40007810000 */
[----:B------:R-:W-:Y:S01]  /*4970*/  ISETP.LT.OR P0, PT, R5, 0x3a, P0 ;  /* 0x0000003a0500780c */ /* 0x000fe20000701670 */
[----:B------:R-:W-:Y:S01]  /*4980*/  LDSM.16.MT88.4 R100, [R215+0x900] ;  /* 0x00090000d764783b */ /* 0x000fe20000004200 */
[----:B------:R-:W-:-:S02]  /*4990*/  FMNMX.FTZ R2, R114, R2, !PT ;  /* 0x0000000272027209 */ /* 0x000fc40007810000 */
[----:B------:R-:W-:Y:S02]  /*49a0*/  FSEL R206, R135, -INF , !P0 ;  /* 0xff80000087ce7808 */ /* 0x000fe40004000000 */
[----:B------:R-:W-:Y:S02]  /*49b0*/  ISETP.GT.AND P0, PT, R4, 0x40, !P3 ;  /* 0x000000400400780c */ /* 0x000fe40005f04270 */
[----:B------:R-:W-:Y:S02]  /*49c0*/  ISETP.NE.AND P4, PT, R15, RZ, PT ;  /* 0x000000ff0f00720c */ /* 0x000fe40003f85270 */
[----:B------:R-:W-:Y:S02]  /*49d0*/  ISETP.LT.OR P0, PT, R5, 0x41, P0 ;  /* 0x000000410500780c */ /* 0x000fe40000701670 */
[----:B-1----:R-:W-:Y:S02]  /*49e0*/  FMNMX.FTZ R129, R129, R6, !PT ;  /* 0x0000000681817209 */ /* 0x002fe40007810000 */
[----:B------:R-:W-:-:S02]  /*49f0*/  FSEL R234, R106, -INF , !P0 ;  /* 0xff8000006aea7808 */ /* 0x000fc40004000000 */
[----:B------:R-:W-:Y:S01]  /*4a00*/  ISETP.GT.AND P0, PT, R4, 0x41, !P2 ;  /* 0x000000410400780c */ /* 0x000fe20005704270 */
[----:B------:R-:W1:Y:S01]  /*4a10*/  SHFL.BFLY PT, R6, R129, 0x1, 0x1f ;  /* 0x0c201f0081067f89 */ /* 0x000e6200000e0000 */
[----:B------:R-:W-:Y:S02]  /*4a20*/  ISETP.NE.AND P5, PT, R14, RZ, PT ;  /* 0x000000ff0e00720c */ /* 0x000fe40003fa5270 */
[----:B------:R-:W-:Y:S02]  /*4a30*/  ISETP.LT.OR P0, PT, R5, 0x42, P0 ;  /* 0x000000420500780c */ /* 0x000fe40000701670 */
[----:B------:R-:W-:Y:S02]  /*4a40*/  ISETP.NE.AND P3, PT, R18, RZ, PT ;  /* 0x000000ff1200720c */ /* 0x000fe40003f65270 */
[----:B------:R-:W-:Y:S02]  /*4a50*/  FSEL R235, R107, -INF , !P0 ;  /* 0xff8000006beb7808 */ /* 0x000fe40004000000 */
[----:B------:R-:W-:Y:S01]  /*4a60*/  ISETP.GT.AND P0, PT, R4, 0x1, !P6 ;  /* 0x000000010400780c */ /* 0x000fe20007704270 */
[----:B------:R-:W2:Y:S01]  /*4a70*/  LDSM.16.MT88.4 R104, [R213+0x900] ;  /* 0x00090000d568783b */ /* 0x000ea20000004200 */
[----:B------:R-:W-:-:S02]  /*4a80*/  ISETP.NE.AND P6, PT, R20, RZ, PT ;  /* 0x000000ff1400720c */ /* 0x000fc40003fc5270 */
[----:B------:R-:W-:Y:S02]  /*4a90*/  ISETP.LT.OR P0, PT, R5, 0x2, P0 ;  /* 0x000000020500780c */ /* 0x000fe40000701670 */
[----:B------:R-:W-:Y:S02]  /*4aa0*/  ISETP.NE.AND P2, PT, R17, RZ, PT ;  /* 0x000000ff1100720c */ /* 0x000fe40003f45270 */
[----:B------:R-:W-:Y:S02]  /*4ab0*/  FSEL R108, R163, -INF , !P0 ;  /* 0xff800000a36c7808 */ /* 0x000fe40004000000 */
[----:B------:R-:W-:Y:S02]  /*4ac0*/  ISETP.GT.AND P0, PT, R4, RZ, !P1 ;  /* 0x000000ff0400720c */ /* 0x000fe40004f04270 */
[----:B------:R-:W-:Y:S02]  /*4ad0*/  ISETP.NE.AND P1, PT, R16, RZ, PT ;  /* 0x000000ff1000720c */ /* 0x000fe40003f25270 */
[----:B------:R-:W-:-:S02]  /*4ae0*/  ISETP.LT.OR P0, PT, R5, 0x1, P0 ;  /* 0x000000010500780c */ /* 0x000fc40000701670 */
[----:B-1----:R-:W-:Y:S02]  /*4af0*/  FMNMX.FTZ R129, R129, R6, !PT ;  /* 0x0000000681817209 */ /* 0x002fe40007810000 */
[----:B------:R-:W-:Y:S02]  /*4b00*/  FSEL R87, R162, -INF , !P0 ;  /* 0xff800000a2577808 */ /* 0x000fe40004000000 */
[----:B------:R-:W-:Y:S01]  /*4b10*/  FSETP.NEU.FTZ.AND P0, PT, R130, -INF , PT ;  /* 0xff8000008200780b */ /* 0x000fe20003f1d000 */
[----:B------:R-:W-:Y:S01]  /*4b20*/  FMUL.FTZ R6, R129, c[0x0][0x2d0] ;  /* 0x0000b40081067a20 */ /* 0x000fe20000410000 */
[----:B------:R-:W-:Y:S02]  /*4b30*/  FMNMX.FTZ R3, R87, R108, !PT ;  /* 0x0000006c57037209 */ /* 0x000fe40007810000 */
[----:B------:R-:W-:Y:S02]  /*4b40*/  FSEL R7, R7, RZ, P0 ;  /* 0x000000ff07077208 */ /* 0x000fe40000000000 */
[----:B------:R-:W-:-:S02]  /*4b50*/  FSETP.NEU.FTZ.AND P0, PT, R129, -INF , PT ;  /* 0xff8000008100780b */ /* 0x000fc40003f1d000 */
[----:B------:R-:W-:Y:S01]  /*4b60*/  ISETP.GT.AND P3, PT, R4, 0x48, !P3 ;  /* 0x000000480400780c */ /* 0x000fe20005f64270 */
[----:B------:R-:W-:Y:S01]  /*4b70*/  FFMA.FTZ R8, R37, c[0x0][0x2d0], -R7 ;  /* 0x0000b40025087a23 */ /* 0x000fe20000010807 */
[----:B------:R-:W-:Y:S02]  /*4b80*/  FSEL R6, R6, RZ, P0 ;  /* 0x000000ff06067208 */ /* 0x000fe40000000000 */
[C---:B------:R-:W-:Y:S01]  /*4b90*/  ISETP.GT.AND P0, PT, R4.reuse, 0x51, !P4 ;  /* 0x000000510400780c */ /* 0x040fe20006704270 */
[----:B------:R1:W-:Y:S01]  /*4ba0*/  MUFU.EX2 R245, R8 ;  /* 0x0000000800f57308 */ /* 0x0003e20000000800 */
[C---:B------:R-:W-:Y:S01]  /*4bb0*/  ISETP.GT.AND P4, PT, R4.reuse, 0x58, !P5 ;  /* 0x000000580400780c */ /* 0x040fe20006f84270 */
[----:B------:R-:W-:Y:S01]  /*4bc0*/  FFMA.FTZ R0, R35, c[0x0][0x2d0], -R6 ;  /* 0x0000b40023007a23 */ /* 0x000fe20000010806 */
[C---:B------:R-:W-:Y:S02]  /*4bd0*/  ISETP.GT.AND P5, PT, R4.reuse, 0x59, !P6 ;  /* 0x000000590400780c */ /* 0x040fe400077a4270 */
[----:B------:R-:W-:-:S02]  /*4be0*/  ISETP.GT.AND P2, PT, R4, 0x49, !P2 ;  /* 0x000000490400780c */ /* 0x000fc40005744270 */
[----:B------:R-:W-:Y:S01]  /*4bf0*/  ISETP.GT.AND P1, PT, R4, 0x50, !P1 ;  /* 0x000000500400780c */ /* 0x000fe20004f24270 */
[----:B------:R3:W-:Y:S01]  /*4c00*/  MUFU.EX2 R168, R0 ;  /* 0x0000000000a87308 */ /* 0x0007e20000000800 */
[----:B------:R-:W-:Y:S02]  /*4c10*/  P2R R4, PR, RZ, 0x20 ;  /* 0x00000020ff047803 */ /* 0x000fe40000000000 */
[C---:B------:R-:W-:Y:S02]  /*4c20*/  ISETP.LT.OR P5, PT, R5.reuse, 0x4a, P2 ;  /* 0x0000004a0500780c */ /* 0x040fe400017a1670 */
[----:B------:R-:W-:Y:S02]  /*4c30*/  ISETP.LT.OR P2, PT, R5, 0x52, P0 ;  /* 0x000000520500780c */ /* 0x000fe40000741670 */
[----:B------:R-:W-:Y:S01]  /*4c40*/  ISETP.NE.AND P0, PT, R4, RZ, PT ;  /* 0x000000ff0400720c */ /* 0x000fe20003f05270 */
[----:B-1----:R-:W-:Y:S01]  /*4c50*/  FFMA.FTZ R8, R39, c[0x0][0x2d0], -R7 ;  /* 0x0000b40027087a23 */ /* 0x002fe20000010807 */
[----:B------:R-:W-:-:S02]  /*4c60*/  ISETP.LT.OR P6, PT, R5, 0x49, P3 ;  /* 0x000000490500780c */ /* 0x000fc40001fc1670 */
[----:B------:R-:W-:Y:S01]  /*4c70*/  ISETP.LT.OR P3, PT, R5, 0x51, P1 ;  /* 0x000000510500780c */ /* 0x000fe20000f61670 */
[----:B------:R1:W4:Y:S01]  /*4c80*/  MUFU.EX2 R133, R8 ;  /* 0x0000000800857308 */ /* 0x0003220000000800 */
[----:B------:R-:W-:Y:S02]  /*4c90*/  FSEL R187, R166, -INF , !P6 ;  /* 0xff800000a6bb7808 */ /* 0x000fe40007000000 */
[----:B------:R-:W-:Y:S01]  /*4ca0*/  FSEL R186, R167, -INF , !P5 ;  /* 0xff800000a7ba7808 */ /* 0x000fe20006800000 */
[----:B---3--:R-:W-:Y:S01]  /*4cb0*/  FFMA.FTZ R0, R36, c[0x0][0x2d0], -R6 ;  /* 0x0000b40024007a23 */ /* 0x008fe20000010806 */
[----:B------:R-:W-:Y:S02]  /*4cc0*/  FSEL R190, R190, -INF , !P3 ;  /* 0xff800000bebe7808 */ /* 0x000fe40005800000 */
[----:B------:R-:W-:Y:S01]  /*4cd0*/  ISETP.LT.OR P1, PT, R5, 0x59, P4 ;  /* 0x000000590500780c */ /* 0x000fe20002721670 */
[----:B------:R3:W-:Y:S01]  /*4ce0*/  MUFU.EX2 R212, R0 ;  /* 0x0000000000d47308 */ /* 0x0007e20000000800 */
[----:B------:R-:W-:-:S02]  /*4cf0*/  FSEL R189, R191, -INF , !P2 ;  /* 0xff800000bfbd7808 */ /* 0x000fc40005000000 */
[----:B------:R-:W-:Y:S02]  /*4d00*/  ISETP.LT.OR P0, PT, R5, 0x5a, P0 ;  /* 0x0000005a0500780c */ /* 0x000fe40000701670 */
[----:B------:R-:W-:Y:S02]  /*4d10*/  FSEL R191, R170, -INF , !P1 ;  /* 0xff800000aabf7808 */ /* 0x000fe40004800000 */
[----:B------:R-:W-:Y:S01]  /*4d20*/  FSEL R188, R171, -INF , !P0 ;  /* 0xff800000abbc7808 */ /* 0x000fe20004000000 */
[----:B-1----:R-:W-:Y:S01]  /*4d30*/  FFMA.FTZ R8, R40, c[0x0][0x2d0], -R7 ;  /* 0x0000b40028087a23 */ /* 0x002fe20000010807 */
[----:B----4-:R-:W-:Y:S02]  /*4d40*/  F2FP.BF16.PACK_AB R12, R133, R245 ;  /* 0x000000f5850c723e */ /* 0x010fe400000010ff */
[----:B------:R-:W-:Y:S01]  /*4d50*/  ISETP.NE.AND P6, PT, R62, RZ, PT ;  /* 0x000000ff3e00720c */ /* 0x000fe20003fc5270 */
[----:B------:R1:W-:Y:S01]  /*4d60*/  MUFU.EX2 R217, R8 ;  /* 0x0000000800d97308 */ /* 0x0003e20000000800 */
[----:B---3--:R-:W-:-:S07]  /*4d70*/  FFMA.FTZ R0, R38, c[0x0][0x2d0], -R6 ;  /* 0x0000b40026007a23 */ /* 0x008fce0000010806 */
[----:B------:R3:W4:Y:S01]  /*4d80*/  MUFU.EX2 R165, R0 ;  /* 0x0000000000a57308 */ /* 0x0007220000000800 */
[----:B-1----:R-:W-:-:S07]  /*4d90*/  FFMA.FTZ R8, R41, c[0x0][0x2d0], -R7 ;  /* 0x0000b40029087a23 */ /* 0x002fce0000010807 */
[----:B------:R1:W1:Y:S01]  /*4da0*/  MUFU.EX2 R121, R8 ;  /* 0x0000000800797308 */ /* 0x0002620000000800 */
[----:B---3--:R-:W-:Y:S01]  /*4db0*/  FFMA.FTZ R0, R42, c[0x0][0x2d0], -R7 ;  /* 0x0000b4002a007a23 */ /* 0x008fe20000010807 */
[----:B----4-:R-:W-:-:S06]  /*4dc0*/  F2FP.BF16.PACK_AB R15, R165, R212 ;  /* 0x000000d4a50f723e */ /* 0x010fcc00000010ff */
[----:B------:R3:W-:Y:S01]  /*4dd0*/  MUFU.EX2 R142, R0 ;  /* 0x00000000008e7308 */ /* 0x0007e20000000800 */
[----:B-1----:R-:W-:Y:S01]  /*4de0*/  FFMA.FTZ R8, R34, c[0x0][0x2d0], -R6 ;  /* 0x0000b40022087a23 */ /* 0x002fe20000010806 */
[----:B------:R-:W-:-:S06]  /*4df0*/  F2FP.BF16.PACK_AB R14, R121, R217 ;  /* 0x000000d9790e723e */ /* 0x000fcc00000010ff */
[----:B------:R-:W1:Y:S01]  /*4e00*/  MUFU.EX2 R149, R8 ;  /* 0x0000000800957308 */ /* 0x000e620000000800 */
[----:B---3--:R-:W-:-:S07]  /*4e10*/  FFMA.FTZ R0, R43, c[0x0][0x2d0], -R7 ;  /* 0x0000b4002b007a23 */ /* 0x008fce0000010807 */
[----:B------:R3:W4:Y:S01]  /*4e20*/  MUFU.EX2 R143, R0 ;  /* 0x00000000008f7308 */ /* 0x0007220000000800 */
[----:B-1----:R-:W-:-:S07]  /*4e30*/  F2FP.BF16.PACK_AB R13, R168, R149 ;  /* 0x00000095a80d723e */ /* 0x002fce00000010ff */
[----:B------:R-:W-:Y:S01]  /*4e40*/  HMMA.16816.F32.BF16 R16, R12, R72, RZ ;  /* 0x000000480c10723c */ /* 0x000fe200000418ff */
[----:B---3--:R-:W-:Y:S01]  /*4e50*/  FFMA.FTZ R0, R44, c[0x0][0x2d0], -R7 ;  /* 0x0000b4002c007a23 */ /* 0x008fe20000010807 */
[----:B----4-:R-:W-:-:S03]  /*4e60*/  F2FP.BF16.PACK_AB R8, R143, R142 ;  /* 0x0000008e8f08723e */ /* 0x010fc600000010ff */
[----:B------:R1:W-:Y:S03]  /*4e70*/  MUFU.EX2 R220, R0 ;  /* 0x0000000000dc7308 */ /* 0x0003e60000000800 */
[C---:B------:R-:W-:Y:S08]  /*4e80*/  HMMA.16816.F32.BF16 R20, R12.reuse, R76, RZ ;  /* 0x0000004c0c14723c */ /* 0x040ff000000418ff */
[----:B------:R-:W-:Y:S01]  /*4e90*/  HMMA.16816.F32.BF16 R24, R12, R96, RZ ;  /* 0x000000600c18723c */ /* 0x000fe200000418ff */
[----:B-1----:R-:W-:Y:S01]  /*4ea0*/  FMNMX.FTZ R0, R118, R2, !PT ;  /* 0x0000000276007209 */ /* 0x002fe20007810000 */
[----:B------:R-:W-:-:S06]  /*4eb0*/  FFMA.FTZ R2, R46, c[0x0][0x2d0], -R7 ;  /* 0x0000b4002e027a23 */ /* 0x000fcc0000010807 */
[----:B------:R-:W-:Y:S01]  /*4ec0*/  HMMA.16816.F32.BF16 R32, R12, R92, RZ ;  /* 0x0000005c0c20723c */ /* 0x000fe200000418ff */
[----:B------:R-:W-:Y:S01]  /*4ed0*/  FMNMX.FTZ R0, R125, R0, !PT ;  /* 0x000000007d007209 */ /* 0x000fe20007810000 */
[----:B------:R1:W3:Y:S03]  /*4ee0*/  MUFU.EX2 R176, R2 ;  /* 0x0000000200b07308 */ /* 0x0002e60000000800 */
[----:B------:R-:W-:-:S03]  /*4ef0*/  FMNMX.FTZ R0, R127, R0, !PT ;  /* 0x000000007f007209 */ /* 0x000fc60007810000 */
[----:B------:R-:W-:Y:S01]  /*4f00*/  HMMA.16816.F32.BF16 R36, R12, R74, RZ ;  /* 0x0000004a0c24723c */ /* 0x000fe200000418ff */
[----:B------:R-:W-:-:S04]  /*4f10*/  FMNMX.FTZ R0, R131, R0, !PT ;  /* 0x0000000083007209 */ /* 0x000fc80007810000 */
[----:B------:R-:W-:-:S03]  /*4f20*/  FMNMX.FTZ R0, R136, R0, !PT ;  /* 0x0000000088007209 */ /* 0x000fc60007810000 */
[----:B------:R-:W-:Y:S01]  /*4f30*/  HMMA.16816.F32.BF16 R40, R12, R78, RZ ;  /* 0x0000004e0c28723c */ /* 0x000fe200000418ff */
[----:B------:R-:W-:Y:S01]  /*4f40*/  FMNMX.FTZ R0, R161, R0, !PT ;  /* 0x00000000a1007209 */ /* 0x000fe20007810000 */
[----:B-1----:R-:W-:Y:S01]  /*4f50*/  FFMA.FTZ R2, R45, c[0x0][0x2d0], -R6 ;  /* 0x0000b4002d027a23 */ /* 0x002fe20000010806 */
[----:B---3--:R-:W-:Y:S02]  /*4f60*/  F2FP.BF16.PACK_AB R10, R176, R220 ;  /* 0x000000dcb00a723e */ /* 0x008fe400000010ff */
[----:B------:R-:W-:Y:S01]  /*4f70*/  FMNMX.FTZ R0, R160, R0, !PT ;  /* 0x00000000a0007209 */ /* 0x000fe20007810000 */
[----:B------:R1:W-:Y:S03]  /*4f80*/  MUFU.EX2 R169, R2 ;  /* 0x0000000200a97308 */ /* 0x0003e60000000800 */
[----:B------:R-:W-:-:S04]  /*4f90*/  FMNMX.FTZ R0, R144, R0, !PT ;  /* 0x0000000090007209 */ /* 0x000fc80007810000 */
[----:B------:R-:W-:-:S04]  /*4fa0*/  FMNMX.FTZ R0, R145, R0, !PT ;  /* 0x0000000091007209 */ /* 0x000fc80007810000 */
[----:B------:R-:W-:-:S04]  /*4fb0*/  FMNMX.FTZ R0, R207, R0, !PT ;  /* 0x00000000cf007209 */ /* 0x000fc80007810000 */
[----:B------:R-:W-:Y:S01]  /*4fc0*/  FMNMX.FTZ R0, R208, R0, !PT ;  /* 0x00000000d0007209 */ /* 0x000fe20007810000 */
[----:B-1----:R-:W-:Y:S02]  /*4fd0*/  FFMA.FTZ R2, R47, c[0x0][0x2d0], -R6 ;  /* 0x0000b4002f027a23 */ /* 0x002fe40000010806 */
[----:B------:R-:W-:Y:S01]  /*4fe0*/  HMMA.16816.F32.BF16 R44, R12, R94, RZ ;  /* 0x0000005e0c2c723c */ /* 0x000fe200000418ff */
[----:B------:R-:W-:Y:S01]  /*4ff0*/  FMNMX.FTZ R0, R211, R0, !PT ;  /* 0x00000000d3007209 */ /* 0x000fe20007810000 */
[----:B------:R1:W3:Y:S03]  /*5000*/  MUFU.EX2 R123, R2 ;  /* 0x00000002007b7308 */ /* 0x0002e60000000800 */
[----:B------:R-:W-:-:S04]  /*5010*/  FMNMX.FTZ R0, R232, R0, !PT ;  /* 0x00000000e8007209 */ /* 0x000fc80007810000 */
[----:B------:R-:W-:Y:S02]  /*5020*/  FMNMX.FTZ R0, R236, R0, !PT ;  /* 0x00000000ec007209 */ /* 0x000fe40007810000 */
[----:B-1----:R-:W-:Y:S01]  /*5030*/  FMNMX.FTZ R2, R116, R3, !PT ;  /* 0x0000000374027209 */ /* 0x002fe20007810000 */
[----:B------:R-:W-:Y:S01]  /*5040*/  FFMA.FTZ R3, R48, c[0x0][0x2d0], -R6 ;  /* 0x0000b40030037a23 */ /* 0x000fe20000010806 */
[----:B---3--:R-:W-:Y:S02]  /*5050*/  F2FP.BF16.PACK_AB R9, R123, R169 ;  /* 0x000000a97b09723e */ /* 0x008fe400000010ff */
[----:B------:R-:W-:Y:S01]  /*5060*/  FMNMX.FTZ R2, R115, R2, !PT ;  /* 0x0000000273027209 */ /* 0x000fe20007810000 */
[----:B------:R1:W-:Y:S03]  /*5070*/  MUFU.EX2 R148, R3 ;  /* 0x0000000300947308 */ /* 0x0003e60000000800 */
[----:B------:R-:W-:-:S04]  /*5080*/  FMNMX.FTZ R2, R119, R2, !PT ;  /* 0x0000000277027209 */ /* 0x000fc80007810000 */
[----:B------:R-:W-:Y:S01]  /*5090*/  FMNMX.FTZ R2, R124, R2, !PT ;  /* 0x000000027c027209 */ /* 0x000fe20007810000 */
[----:B-1----:R-:W-:Y:S02]  /*50a0*/  FFMA.FTZ R3, R49, c[0x0][0x2d0], -R6 ;  /* 0x0000b40031037a23 */ /* 0x002fe40000010806 */
[----:B------:R-:W-:Y:S02]  /*50b0*/  HMMA.16816.F32.BF16 R48, R12, R98, RZ ;  /* 0x000000620c30723c */ /* 0x000fe400000418ff */
[----:B------:R1:W3:Y:S02]  /*50c0*/  MUFU.EX2 R222, R3 ;  /* 0x0000000300de7308 */ /* 0x0002e40000000800 */
[----:B-1----:R-:W-:Y:S01]  /*50d0*/  FMNMX.FTZ R3, R126, R2, !PT ;  /* 0x000000027e037209 */ /* 0x002fe20007810000 */
[----:B------:R-:W-:Y:S01]  /*50e0*/  FFMA.FTZ R2, R56, c[0x0][0x2d0], -R7 ;  /* 0x0000b40038027a23 */ /* 0x000fe20000010807 */
[----:B---3--:R-:W-:Y:S02]  /*50f0*/  F2FP.BF16.PACK_AB R11, R222, R148 ;  /* 0x00000094de0b723e */ /* 0x008fe400000010ff */
[----:B------:R-:W-:-:S02]  /*5100*/  FMNMX.FTZ R3, R137, R3, !PT ;  /* 0x0000000389037209 */ /* 0x000fc40007810000 */
[----:B------:R1:W-:Y:S02]  /*5110*/  MUFU.EX2 R132, R2 ;  /* 0x0000000200847308 */ /* 0x0003e40000000800 */
[----:B------:R-:W-:Y:S01]  /*5120*/  FMNMX.FTZ R3, R139, R3, !PT ;  /* 0x000000038b037209 */ /* 0x000fe20007810000 */
[----:B--2---:R-:W-:Y:S03]  /*5130*/  HMMA.16816.F32.BF16 R52, R8, R104, R16 ;  /* 0x000000680834723c */ /* 0x004fe60000041810 */
[----:B------:R-:W-:-:S05]  /*5140*/  FMNMX.FTZ R3, R138, R3, !PT ;  /* 0x000000038a037209 */ /* 0x000fca0007810000 */
[----:B------:R-:W-:Y:S01]  /*5150*/  HMMA.16816.F32.BF16 R28, R8, R88, R20 ;  /* 0x00000058081c723c */ /* 0x000fe20000041814 */
[----:B-1----:R-:W-:-:S04]  /*5160*/  FFMA.FTZ R2, R57, c[0x0][0x2d0], -R7 ;  /* 0x0000b40039027a23 */ /* 0x002fc80000010807 */
[----:B------:R1:W2:Y:S03]  /*5170*/  MUFU.EX2 R162, R2 ;  /* 0x0000000200a27308 */ /* 0x0002a60000000800 */
[C---:B------:R-:W-:Y:S08]  /*5180*/  HMMA.16816.F32.BF16 R20, R8.reuse, R80, R24 ;  /* 0x000000500814723c */ /* 0x040ff00000041818 */
[----:B------:R-:W-:Y:S01]  /*5190*/  HMMA.16816.F32.BF16 R12, R8, R100, R32 ;  /* 0x00000064080c723c */ /* 0x000fe20000041820 */
[----:B-1----:R-:W-:Y:S01]  /*51a0*/  FMNMX.FTZ R2, R237, R0, !PT ;  /* 0x00000000ed027209 */ /* 0x002fe20007810000 */
[----:B------:R-:W-:-:S06]  /*51b0*/  FFMA.FTZ R0, R58, c[0x0][0x2d0], -R7 ;  /* 0x0000b4003a007a23 */ /* 0x000fcc0000010807 */
[C---:B------:R-:W-:Y:S01]  /*51c0*/  HMMA.16816.F32.BF16 R16, R8.reuse, R106, R36 ;  /* 0x0000006a0810723c */ /* 0x040fe20000041824 */
        /* <DEDUP_REMOVED lines=9> */
[----:B------:R1:W3:Y:S01]  /*5260*/  MUFU.EX2 R164, R3 ;  /* 0x0000000300a47308 */ /* 0x0002e20000000800 */
[----:B------:R-:W-:Y:S02]  /*5270*/  FMNMX.FTZ R0, R240, R0, !PT ;  /* 0x00000000f0007209 */ /* 0x000fe40007810000 */
[----:B------:R-:W-:Y:S02]  /*5280*/  FMNMX.FTZ R2, R199, R2, !PT ;  /* 0x00000002c7027209 */ /* 0x000fe40007810000 */
[----:B------:R-:W-:Y:S02]  /*5290*/  FMNMX.FTZ R0, R241, R0, !PT ;  /* 0x00000000f1007209 */ /* 0x000fe40007810000 */
[----:B------:R-:W-:Y:S02]  /*52a0*/  FMNMX.FTZ R2, R203, R2, !PT ;  /* 0x00000002cb027209 */ /* 0x000fe40007810000 */
[----:B------:R-:W-:-:S02]  /*52b0*/  FMNMX.FTZ R0, R243, R0, !PT ;  /* 0x00000000f3007209 */ /* 0x000fc40007810000 */
[----:B--2---:R-:W-:Y:S02]  /*52c0*/  F2FP.BF16.PACK_AB R8, R162, R132 ;  /* 0x00000084a208723e */ /* 0x004fe400000010ff */
[----:B------:R-:W-:Y:S01]  /*52d0*/  FMNMX.FTZ R0, R242, R0, !PT ;  /* 0x00000000f2007209 */ /* 0x000fe20007810000 */
[----:B-1----:R-:W-:Y:S01]  /*52e0*/  FFMA.FTZ R3, R69, c[0x0][0x2d0], -R7 ;  /* 0x0000b40045037a23 */ /* 0x002fe20000010807 */
[----:B---3--:R-:W-:-:S03]  /*52f0*/  F2FP.BF16.PACK_AB R10, R164, R141 ;  /* 0x0000008da40a723e */ /* 0x008fc600000010ff */
[----:B------:R-:W1:Y:S01]  /*5300*/  SHFL.BFLY PT, R4, R0, 0x2, 0x1f ;  /* 0x0c401f0000047f89 */ /* 0x000e6200000e0000 */
[----:B------:R2:W-:Y:S03]  /*5310*/  MUFU.EX2 R152, R3 ;  /* 0x0000000300987308 */ /* 0x0005e60000000800 */
[----:B------:R-:W-:Y:S01]  /*5320*/  LDSM.16.MT88.4 R68, [R213+0x1100] ;  /* 0x00110000d544783b */ /* 0x000fe20000004200 */
[----:B--2---:R-:W-:Y:S01]  /*5330*/  FMNMX.FTZ R3, R204, R2, !PT ;  /* 0x00000002cc037209 */ /* 0x004fe20007810000 */
[----:B------:R-:W-:Y:S02]  /*5340*/  FFMA.FTZ R2, R59, c[0x0][0x2d0], -R6 ;  /* 0x0000b4003b027a23 */ /* 0x000fe40000010806 */
[----:B------:R-:W-:Y:S01]  /*5350*/  LDSM.16.MT88.4 R56, [R215+0x1100] ;  /* 0x00110000d738783b */ /* 0x000fe20000004200 */
[----:B------:R-:W-:Y:S01]  /*5360*/  FMNMX.FTZ R3, R206, R3, !PT ;  /* 0x00000003ce037209 */ /* 0x000fe20007810000 */
[----:B------:R2:W-:Y:S01]  /*5370*/  MUFU.EX2 R122, R2 ;  /* 0x00000002007a7308 */ /* 0x0005e20000000800 */
[----:B-1----:R-:W-:-:S02]  /*5380*/  FMNMX.FTZ R0, R0, R4, !PT ;  /* 0x0000000400007209 */ /* 0x002fc40007810000 */
[----:B------:R-:W-:-:S03]  /*5390*/  FMNMX.FTZ R3, R234, R3, !PT ;  /* 0x00000003ea037209 */ /* 0x000fc60007810000 */
[----:B------:R-:W-:Y:S01]  /*53a0*/  SHFL.BFLY PT, R5, R0, 0x1, 0x1f ;  /* 0x0c201f0000057f89 */ /* 0x000fe200000e0000 */
[----:B------:R-:W-:-:S04]  /*53b0*/  FMNMX.FTZ R3, R235, R3, !PT ;  /* 0x00000003eb037209 */ /* 0x000fc80007810000 */
[----:B------:R-:W-:-:S04]  /*53c0*/  FMNMX.FTZ R3, R187, R3, !PT ;  /* 0x00000003bb037209 */ /* 0x000fc80007810000 */
[----:B------:R-:W-:Y:S01]  /*53d0*/  FMNMX.FTZ R3, R186, R3, !PT ;  /* 0x00000003ba037209 */ /* 0x000fe20007810000 */
[----:B--2---:R-:W-:-:S03]  /*53e0*/  FFMA.FTZ R2, R60, c[0x0][0x2d0], -R6 ;  /* 0x0000b4003c027a23 */ /* 0x004fc60000010806 */
[----:B------:R-:W-:Y:S01]  /*53f0*/  FMNMX.FTZ R3, R190, R3, !PT ;  /* 0x00000003be037209 */ /* 0x000fe20007810000 */
[----:B------:R1:W2:Y:S03]  /*5400*/  MUFU.EX2 R128, R2 ;  /* 0x0000000200807308 */ /* 0x0002a60000000800 */
[----:B------:R-:W-:-:S04]  /*5410*/  FMNMX.FTZ R3, R189, R3, !PT ;  /* 0x00000003bd037209 */ /* 0x000fc80007810000 */
[----:B------:R-:W-:-:S04]  /*5420*/  FMNMX.FTZ R3, R191, R3, !PT ;  /* 0x00000003bf037209 */ /* 0x000fc80007810000 */
[----:B------:R-:W-:Y:S01]  /*5430*/  FMNMX.FTZ R3, R188, R3, !PT ;  /* 0x00000003bc037209 */ /* 0x000fe20007810000 */
[----:B-1----:R-:W-:-:S04]  /*5440*/  FFMA.FTZ R2, R61, c[0x0][0x2d0], -R6 ;  /* 0x0000b4003d027a23 */ /* 0x002fc80000010806 */
[----:B------:R-:W1:Y:S01]  /*5450*/  SHFL.BFLY PT, R4, R3, 0x2, 0x1f ;  /* 0x0c401f0003047f89 */ /* 0x000e6200000e0000 */
[----:B--2---:R-:W-:Y:S01]  /*5460*/  F2FP.BF16.PACK_AB R9, R128, R122 ;  /* 0x0000007a8009723e */ /* 0x004fe200000010ff */
[----:B------:R2:W-:Y:S02]  /*5470*/  MUFU.EX2 R163, R2 ;  /* 0x0000000200a37308 */ /* 0x0005e40000000800 */
[----:B------:R-:W-:Y:S01]  /*5480*/  LDSM.16.MT88.4 R60, [R214+0x1100] ;  /* 0x00110000d63c783b */ /* 0x000fe20000004200 */
[----:B--2---:R-:W-:-:S05]  /*5490*/  FFMA.FTZ R2, R84, c[0x0][0x2d0], -R6 ;  /* 0x0000b40054027a23 */ /* 0x004fca0000010806 */
[----:B------:R2:W3:Y:S01]  /*54a0*/  MUFU.EX2 R153, R2 ;  /* 0x0000000200997308 */ /* 0x0004e20000000800 */
[----:B-1----:R-:W-:-:S05]  /*54b0*/  FMNMX.FTZ R3, R3, R4, !PT ;  /* 0x0000000403037209 */ /* 0x002fca0007810000 */
[----:B------:R-:W1:Y:S01]  /*54c0*/  SHFL.BFLY PT, R4, R3, 0x1, 0x1f ;  /* 0x0c201f0003047f89 */ /* 0x000e6200000e0000 */
[----:B--2---:R-:W-:Y:S01]  /*54d0*/  FFMA.FTZ R2, R112, c[0x0][0x2d0], -R7 ;  /* 0x0000b40070027a23 */ /* 0x004fe20000010807 */
[----:B---3--:R-:W-:-:S03]  /*54e0*/  F2FP.BF16.PACK_AB R11, R153, R163 ;  /* 0x000000a3990b723e */ /* 0x008fc600000010ff */
[----:B------:R2:W3:Y:S04]  /*54f0*/  MUFU.EX2 R173, R2 ;  /* 0x0000000200ad7308 */ /* 0x0004e80000000800 */
[----:B------:R-:W-:Y:S01]  /*5500*/  HMMA.16816.F32.BF16 R48, R8, R68, R52 ;  /* 0x000000440830723c */ /* 0x000fe20000041834 */
[----:B-1----:R-:W-:-:S06]  /*5510*/  FMNMX.FTZ R3, R3, R4, !PT ;  /* 0x0000000403037209 */ /* 0x002fcc0007810000 */
[----:B------:R-:W-:Y:S01]  /*5520*/  IMAD.MOV.U32 R54, RZ, RZ, R128 ;  /* 0x000000ffff367224 */ /* 0x000fe200078e0080 */
[----:B------:R-:W-:Y:S01]  /*5530*/  FMNMX.FTZ R128, R0, R5, !PT ;  /* 0x0000000500807209 */ /* 0x000fe20007810000 */
[----:B------:R-:W-:Y:S01]  /*5540*/  FFMA.FTZ R0, R111, c[0x0][0x2d0], -R6 ;  /* 0x0000b4006f007a23 */ /* 0x000fe20000010806 */
[C---:B------:R-:W-:Y:S01]  /*5550*/  HMMA.16816.F32.BF16 R40, R8.reuse, R60, R20 ;  /* 0x0000003c0828723c */ /* 0x040fe20000041814 */
[----:B------:R-:W-:Y:S01]  /*5560*/  IMAD.MOV.U32 R5, RZ, RZ, R133 ;  /* 0x000000ffff057224 */ /* 0x000fe200078e0085 */
[----:B------:R-:W-:Y:S01]  /*5570*/  FSETP.NEU.FTZ.AND P0, PT, R128, -INF , PT ;  /* 0xff8000008000780b */ /* 0x000fe20003f1d000 */
[----:B--2---:R-:W-:Y:S01]  /*5580*/  FFMA.FTZ R2, R117, c[0x0][0x2d0], -R7 ;  /* 0x0000b40075027a23 */ /* 0x004fe20000010807 */
[----:B------:R-:W-:Y:S01]  /*5590*/  MOV R111, R132 ;  /* 0x00000084006f7202 */ /* 0x000fe20000000f00 */
[----:B------:R-:W-:Y:S01]  /*55a0*/  IMAD.MOV.U32 R55, RZ, RZ, R123 ;  /* 0x000000ffff377224 */ /* 0x000fe200078e007b */
[----:B------:R-:W1:Y:S01]  /*55b0*/  LDSM.16.MT88.4 R132, [R216+0x1900] ;  /* 0x00190000d884783b */ /* 0x000e620000004200 */
[----:B------:R2:W4:Y:S01]  /*55c0*/  MUFU.EX2 R140, R2 ;  /* 0x00000002008c7308 */ /* 0x0005220000000800 */
[----:B------:R-:W-:Y:S01]  /*55d0*/  HMMA.16816.F32.BF16 R20, R8, R66, R36 ;  /* 0x000000420814723c */ /* 0x000fe20000041824 */
[----:B------:R-:W-:-:S06]  /*55e0*/  MOV R117, R168 ;  /* 0x000000a800757202 */ /* 0x000fcc0000000f00 */
[----:B---3--:R-:W-:Y:S01]  /*55f0*/  IMAD.MOV.U32 R36, RZ, RZ, R173 ;  /* 0x000000ffff247224 */ /* 0x008fe200078e00ad */
[----:B------:R-:W-:Y:S01]  /*5600*/  MOV R38, R122 ;  /* 0x0000007a00267202 */ /* 0x000fe20000000f00 */
[----:B------:R-:W-:Y:S01]  /*5610*/  IMAD.MOV.U32 R37, RZ, RZ, R121 ;  /* 0x000000ffff257224 */ /* 0x000fe200078e0079 */
[C---:B------:R-:W-:Y:S01]  /*5620*/  HMMA.16816.F32.BF16 R44, R8.reuse, R64, R28 ;  /* 0x00000040082c723c */ /* 0x040fe2000004181c */
[----:B--2---:R-:W-:Y:S02]  /*5630*/  FFMA.FTZ R2, R120, c[0x0][0x2d0], -R7 ;  /* 0x0000b40078027a23 */ /* 0x004fe40000010807 */
[----:B----4-:R-:W-:Y:S01]  /*5640*/  IMAD.MOV.U32 R53, RZ, RZ, R140 ;  /* 0x000000ffff357224 */ /* 0x010fe200078e008c */
[----:B------:R-:W-:Y:S01]  /*5650*/  LDSM.16.MT88.4 R120, [R214+0x1900] ;  /* 0x00190000d678783b */ /* 0x000fe20000004200 */
[----:B------:R2:W3:Y:S03]  /*5660*/  MUFU.EX2 R172, R2 ;  /* 0x0000000200ac7308 */ /* 0x0004e60000000800 */
[C---:B------:R-:W-:Y:S05]  /*5670*/  HMMA.16816.F32.BF16 R16, R8.reuse, R70, R16 ;  /* 0x000000460810723c */ /* 0x040fea0000041810 */
[----:B------:R4:W-:Y:S03]  /*5680*/  MUFU.EX2 R140, R0 ;  /* 0x00000000008c7308 */ /* 0x0009e60000000800 */
[----:B------:R-:W-:Y:S01]  /*5690*/  HMMA.16816.F32.BF16 R28, R8, R56, R12 ;  /* 0x00000038081c723c */ /* 0x000fe2000004180c */
[----:B--2---:R-:W-:-:S07]  /*56a0*/  FFMA.FTZ R2, R86, c[0x0][0x2d0], -R6 ;  /* 0x0000b40056027a23 */ /* 0x004fce0000010806 */
[----:B------:R-:W-:Y:S01]  /*56b0*/  HMMA.16816.F32.BF16 R24, R8, R62, R24 ;  /* 0x0000003e0818723c */ /* 0x000fe20000041818 */
[----:B---3--:R-:W-:Y:S01]  /*56c0*/  IMAD.MOV.U32 R39, RZ, RZ, R172 ;  /* 0x000000ffff277224 */ /* 0x008fe200078e00ac */
[----:B------:R2:W-:Y:S01]  /*56d0*/  MUFU.EX2 R112, R2 ;  /* 0x0000000200707308 */ /* 0x0005e20000000800 */
[----:B------:R-:W3:Y:S01]  /*56e0*/  LDSM.16.MT88.4 R172, [R215+0x1900] ;  /* 0x00190000d7ac783b */ /* 0x000ee20000004200 */
[----:B----4-:R-:W-:-:S04]  /*56f0*/  FFMA.FTZ R0, R113, c[0x0][0x2d0], -R6 ;  /* 0x0000b40071007a23 */ /* 0x010fc80000010806 */
[----:B------:R-:W-:Y:S02]  /*5700*/  HMMA.16816.F32.BF16 R12, R8, R58, R32 ;  /* 0x0000003a080c723c */ /* 0x000fe40000041820 */
[----:B------:R-:W4:Y:S05]  /*5710*/  MUFU.EX2 R248, R0 ;  /* 0x0000000000f87308 */ /* 0x000f2a0000000800 */
[----:B------:R-:W-:Y:S02]  /*5720*/  F2FP.BF16.PACK_AB R8, R36, R152 ;  /* 0x000000982408723e */ /* 0x000fe400000010ff */
[----:B------:R-:W-:Y:S01]  /*5730*/  F2FP.BF16.PACK_AB R10, R39, R53 ;  /* 0x00000035270a723e */ /* 0x000fe200000010ff */
[----:B--2---:R-:W-:-:S04]  /*5740*/  FFMA.FTZ R2, R110, c[0x0][0x2d0], -R6 ;  /* 0x0000b4006e027a23 */ /* 0x004fc80000010806 */
[----:B------:R2:W1:Y:S01]  /*5750*/  MUFU.EX2 R84, R2 ;  /* 0x0000000200547308 */ /* 0x0004620000000800 */
[----:B----4-:R-:W-:Y:S01]  /*5760*/  F2FP.BF16.PACK_AB R11, R248, R140 ;  /* 0x0000008cf80b723e */ /* 0x010fe200000010ff */
[----:B--2---:R-:W-:Y:S01]  /*5770*/  FMUL.FTZ R2, R128, c[0x0][0x2d0] ;  /* 0x0000b40080027a20 */ /* 0x004fe20000410000 */
[----:B-1----:R-:W-:-:S04]  /*5780*/  F2FP.BF16.PACK_AB R9, R84, R112 ;  /* 0x000000705409723e */ /* 0x002fc800000010ff */
[----:B------:R-:W-:Y:S02]  /*5790*/  FSEL R2, R2, RZ, P0 ;  /* 0x000000ff02027208 */ /* 0x000fe40000000000 */
[----:B------:R-:W-:Y:S01]  /*57a0*/  FSETP.NEU.FTZ.AND P0, PT, R3, -INF , PT ;  /* 0xff8000000300780b */ /* 0x000fe20003f1d000 */
[----:B------:R-:W-:Y:S02]  /*57b0*/  HMMA.16816.F32.BF16 R180, R8, R156, R48 ;  /* 0x0000009c08b4723c */ /* 0x000fe40000041830 */
[--C-:B------:R-:W-:Y:S02]  /*57c0*/  FFMA.FTZ R0, R85, c[0x0][0x2d0], -R2.reuse ;  /* 0x0000b40055007a23 */ /* 0x100fe40000010802 */
[----:B------:R-:W-:Y:S02]  /*57d0*/  FFMA.FTZ R4, R127, c[0x0][0x2d0], -R2 ;  /* 0x0000b4007f047a23 */ /* 0x000fe40000010802 */
[----:B------:R1:W-:Y:S01]  /*57e0*/  MUFU.EX2 R218, R0 ;  /* 0x0000000000da7308 */ /* 0x0003e20000000800 */
[----:B------:R-:W-:-:S02]  /*57f0*/  IMAD.MOV.U32 R49, RZ, RZ, R149 ;  /* 0x000000ffff317224 */ /* 0x000fc400078e0095 */
[----:B------:R-:W-:Y:S02]  /*5800*/  IMAD.MOV.U32 R48, RZ, RZ, R148 ;  /* 0x000000ffff307224 */ /* 0x000fe400078e0094 */
[C---:B------:R-:W-:Y:S01]  /*5810*/  HMMA.16816.F32.BF16 R148, R8.reuse, R158, R16 ;  /* 0x0000009e0894723c */ /* 0x040fe20000041810 */
[----:B------:R-:W-:Y:S02]  /*5820*/  IMAD.MOV.U32 R51, RZ, RZ, R176 ;  /* 0x000000ffff337224 */ /* 0x000fe400078e00b0 */
[----:B------:R-:W-:Y:S01]  /*5830*/  MUFU.EX2 R221, R4 ;  /* 0x0000000400dd7308 */ /* 0x000fe20000000800 */
[----:B------:R-:W-:Y:S02]  /*5840*/  IMAD.MOV.U32 R50, RZ, RZ, R169 ;  /* 0x000000ffff327224 */ /* 0x000fe400078e00a9 */
[----:B------:R-:W-:Y:S01]  /*5850*/  IMAD.MOV.U32 R127, RZ, RZ, R153 ;  /* 0x000000ffff7f7224 */ /* 0x000fe200078e0099 */
[----:B------:R-:W-:Y:S01]  /*5860*/  MOV R19, R164 ;  /* 0x000000a400137202 */ /* 0x000fe20000000f00 */
[----:B------:R-:W-:Y:S01]  /*5870*/  IMAD.MOV.U32 R18, RZ, RZ, R112 ;  /* 0x000000ffff127224 */ /* 0x000fe200078e0070 */
[----:B------:R-:W-:Y:S01]  /*5880*/  HMMA.16816.F32.BF16 R168, R8, R134, R20 ;  /* 0x0000008608a8723c */ /* 0x000fe20000041814 */
[----:B------:R-:W-:-:S02]  /*5890*/  IMAD.MOV.U32 R17, RZ, RZ, R84 ;  /* 0x000000ffff117224 */ /* 0x000fc400078e0054 */
[----:B-1----:R-:W-:-:S04]  /*58a0*/  FFMA.FTZ R0, R109, c[0x0][0x2d0], -R2 ;  /* 0x0000b4006d007a23 */ /* 0x002fc80000010802 */
[----:B------:R1:W2:Y:S01]  /*58b0*/  MUFU.EX2 R219, R0 ;  /* 0x0000000000db7308 */ /* 0x0002a20000000800 */
[----:B---3--:R-:W-:Y:S01]  /*58c0*/  HMMA.16816.F32.BF16 R176, R8, R172, R28 ;  /* 0x000000ac08b0723c */ /* 0x008fe2000004181c */
[----:B-1----:R-:W-:-:S06]  /*58d0*/  FFMA.FTZ R0, R114, c[0x0][0x2d0], -R2 ;  /* 0x0000b40072007a23 */ /* 0x002fcc0000010802 */
[----:B------:R1:W-:Y:S02]  /*58e0*/  MUFU.EX2 R52, R0 ;  /* 0x0000000000347308 */ /* 0x0003e40000000800 */
[----:B-1----:R-:W-:Y:S02]  /*58f0*/  FFMA.FTZ R0, R118, c[0x0][0x2d0], -R2 ;  /* 0x0000b40076007a23 */ /* 0x002fe40000010802 */
[----:B------:R-:W-:-:S04]  /*5900*/  IMAD.MOV.U32 R118, RZ, RZ, R165 ;  /* 0x000000ffff767224 */ /* 0x000fc800078e00a5 */
[----:B------:R1:W3:Y:S01]  /*5910*/  MUFU.EX2 R109, R0 ;  /* 0x00000000006d7308 */ /* 0x0002e20000000800 */
[----:B------:R-:W-:Y:S01]  /*5920*/  HMMA.16816.F32.BF16 R164, R8, R120, R40 ;  /* 0x0000007808a4723c */ /* 0x000fe20000041828 */
[----:B-1----:R-:W-:Y:S01]  /*5930*/  FFMA.FTZ R0, R125, c[0x0][0x2d0], -R2 ;  /* 0x0000b4007d007a23 */ /* 0x002fe20000010802 */
[----:B------:R-:W-:-:S06]  /*5940*/  MOV R125, R152 ;  /* 0x00000098007d7202 */ /* 0x000fcc0000000f00 */
[----:B------:R-:W-:Y:S01]  /*5950*/  HMMA.16816.F32.BF16 R152, R8, R132, R44 ;  /* 0x000000840898723c */ /* 0x000fe2000004182c */
[----:B------:R1:W-:Y:S02]  /*5960*/  MUFU.EX2 R110, R0 ;  /* 0x00000000006e7308 */ /* 0x0003e40000000800 */
[----:B-1----:R-:W-:-:S05]  /*5970*/  FMUL.FTZ R0, R3, c[0x0][0x2d0] ;  /* 0x0000b40003007a20 */ /* 0x002fca0000410000 */
[----:B------:R-:W-:-:S05]  /*5980*/  FSEL R0, R0, RZ, P0 ;  /* 0x000000ff00007208 */ /* 0x000fca0000000000 */
[--C-:B------:R-:W-:Y:S02]  /*5990*/  FFMA.FTZ R4, R87, c[0x0][0x2d0], -R0.reuse ;  /* 0x0000b40057047a23 */ /* 0x100fe40000010800 */
[----:B------:R-:W-:Y:S02]  /*59a0*/  HMMA.16816.F32.BF16 R84, R8, R174, R12 ;  /* 0x000000ae0854723c */ /* 0x000fe4000004180c */
[----:B------:R1:W-:Y:S02]  /*59b0*/  MUFU.EX2 R185, R4 ;  /* 0x0000000400b97308 */ /* 0x0003e40000000800 */
[----:B-1----:R-:W-:Y:S02]  /*59c0*/  FFMA.FTZ R4, R108, c[0x0][0x2d0], -R0 ;  /* 0x0000b4006c047a23 */ /* 0x002fe40000010800 */
[----:B------:R-:W-:-:S04]  /*59d0*/  IMAD.MOV.U32 R108, RZ, RZ, R18 ;  /* 0x000000ffff6c7224 */ /* 0x000fc800078e0012 */
[----:B------:R1:W4:Y:S02]  /*59e0*/  MUFU.EX2 R184, R4 ;  /* 0x0000000400b87308 */ /* 0x0003240000000800 */
[----:B-1----:R-:W-:Y:S02]  /*59f0*/  FFMA.FTZ R4, R116, c[0x0][0x2d0], -R0 ;  /* 0x0000b40074047a23 */ /* 0x002fe40000010800 */
[----:B------:R-:W-:-:S04]  /*5a00*/  IMAD.MOV.U32 R116, RZ, RZ, R49 ;  /* 0x000000ffff747224 */ /* 0x000fc800078e0031 */
[----:B------:R1:W-:Y:S02]  /*5a10*/  MUFU.EX2 R252, R4 ;  /* 0x0000000400fc7308 */ /* 0x0003e40000000800 */
[----:B-1----:R-:W-:Y:S02]  /*5a20*/  FFMA.FTZ R4, R115, c[0x0][0x2d0], -R0 ;  /* 0x0000b40073047a23 */ /* 0x002fe40000010800 */
[----:B------:R-:W-:Y:S04]  /*5a30*/  HMMA.16816.F32.BF16 R112, R8, R122, R24 ;  /* 0x0000007a0870723c */ /* 0x000fe80000041818 */
[----:B------:R1:W1:Y:S03]  /*5a40*/  MUFU.EX2 R250, R4 ;  /* 0x0000000400fa7308 */ /* 0x0002660000000800 */
[----:B--2---:R-:W-:-:S02]  /*5a50*/  F2FP.BF16.PACK_AB R8, R219, R218 ;  /* 0x000000dadb08723e */ /* 0x004fc400000010ff */
[----:B---3--:R-:W-:Y:S02]  /*5a60*/  F2FP.BF16.PACK_AB R10, R109, R52 ;  /* 0x000000346d0a723e */ /* 0x008fe400000010ff */
[----:B----4-:R-:W-:Y:S01]  /*5a70*/  F2FP.BF16.PACK_AB R9, R184, R185 ;  /* 0x000000b9b809723e */ /* 0x010fe200000010ff */
[----:B-1----:R-:W-:Y:S01]  /*5a80*/  FFMA.FTZ R4, R131, c[0x0][0x2d0], -R2 ;  /* 0x0000b40083047a23 */ /* 0x002fe20000010802 */
[----:B------:R-:W-:-:S03]  /*5a90*/  F2FP.BF16.PACK_AB R11, R250, R252 ;  /* 0x000000fcfa0b723e */ /* 0x000fc600000010ff */
[----:B------:R1:W-:Y:S04]  /*5aa0*/  MUFU.EX2 R251, R4 ;  /* 0x0000000400fb7308 */ /* 0x0003e80000000800 */
[C---:B------:R-:W-:Y:S07]  /*5ab0*/  HMMA.16816.F32.BF16 R24, R8.reuse, R76, RZ ;  /* 0x0000004c0818723c */ /* 0x040fee00000418ff */
[----:B------:R-:W-:Y:S01]  /*5ac0*/  IMAD.MOV.U32 R76, RZ, RZ, R248 ;  /* 0x000000ffff4c7224 */ /* 0x000fe200078e00f8 */
[----:B------:R-:W-:Y:S01]  /*5ad0*/  HMMA.16816.F32.BF16 R32, R8, R72, RZ ;  /* 0x000000480820723c */ /* 0x000fe200000418ff */
[----:B------:R-:W-:-:S02]  /*5ae0*/  IMAD.MOV.U32 R77, RZ, RZ, R38 ;  /* 0x000000ffff4d7224 */ /* 0x000fc400078e0026 */
[----:B-1----:R-:W-:Y:S02]  /*5af0*/  FFMA.FTZ R4, R136, c[0x0][0x2d0], -R2 ;  /* 0x0000b40088047a23 */ /* 0x002fe40000010802 */
[----:B------:R-:W-:Y:S02]  /*5b00*/  IMAD.MOV.U32 R136, RZ, RZ, R19 ;  /* 0x000000ffff887224 */ /* 0x000fe400078e0013 */
[----:B------:R1:W2:Y:S01]  /*5b10*/  MUFU.EX2 R249, R4 ;  /* 0x0000000400f97308 */ /* 0x0002a20000000800 */
[----:B------:R-:W-:Y:S01]  /*5b20*/  HMMA.16816.F32.BF16 R20, R8, R78, RZ ;  /* 0x0000004e0814723c */ /* 0x000fe200000418ff */
[----:B------:R-:W-:-:S06]  /*5b30*/  IMAD.MOV.U32 R73, RZ, RZ, R50 ;  /* 0x000000ffff497224 */ /* 0x000fcc00078e0032 */
[----:B------:R-:W-:Y:S01]  /*5b40*/  MOV R79, R39 ;  /* 0x00000027004f7202 */ /* 0x000fe20000000f00 */
[----:B------:R-:W-:Y:S01]  /*5b50*/  HMMA.16816.F32.BF16 R28, R8, R74, RZ ;  /* 0x0000004a081c723c */ /* 0x000fe200000418ff */
[----:B------:R-:W-:Y:S01]  /*5b60*/  IMAD.MOV.U32 R78, RZ, RZ, R111 ;  /* 0x000000ffff4e7224 */ /* 0x000fe200078e006f */
[----:B------:R-:W-:Y:S01]  /*5b70*/  MOV R111, R141 ;  /* 0x0000008d006f7202 */ /* 0x000fe20000000f00 */
[----:B-1----:R-:W-:-:S04]  /*5b80*/  FFMA.FTZ R4, R119, c[0x0][0x2d0], -R0 ;  /* 0x0000b40077047a23 */ /* 0x002fc80000010800 */
[----:B------:R-:W-:Y:S01]  /*5b90*/  MOV R75, R36 ;  /* 0x00000024004b7202 */ /* 0x000fe20000000f00 */
[----:B------:R-:W-:Y:S01]  /*5ba0*/  IMAD.MOV.U32 R74, RZ, RZ, R17 ;  /* 0x000000ffff4a7224 */ /* 0x000fe200078e0011 */
[----:B------:R-:W-:Y:S01]  /*5bb0*/  HMMA.16816.F32.BF16 R12, R8, R92, RZ ;  /* 0x0000005c080c723c */ /* 0x000fe200000418ff */
[----:B------:R1:W-:Y:S01]  /*5bc0*/  MUFU.EX2 R247, R4 ;  /* 0x0000000400f77308 */ /* 0x0003e20000000800 */
[----:B------:R-:W-:-:S06]  /*5bd0*/  MOV R119, R48 ;  /* 0x0000003000777202 */ /* 0x000fcc0000000f00 */
[C---:B------:R-:W-:Y:S07]  /*5be0*/  HMMA.16816.F32.BF16 R16, R8.reuse, R96, RZ ;  /* 0x000000600810723c */ /* 0x040fee00000418ff */
[----:B------:R-:W-:Y:S01]  /*5bf0*/  IMAD.MOV.U32 R97, RZ, RZ, R52 ;  /* 0x000000ffff617224 */ /* 0x000fe200078e0034 */
[----:B------:R-:W-:Y:S01]  /*5c00*/  HMMA.16816.F32.BF16 R40, R8, R94, RZ ;  /* 0x0000005e0828723c */ /* 0x000fe200000418ff */
[----:B-1----:R-:W-:Y:S02]  /*5c10*/  FFMA.FTZ R4, R124, c[0x0][0x2d0], -R0 ;  /* 0x0000b4007c047a23 */ /* 0x002fe40000010800 */
[----:B------:R-:W-:-:S02]  /*5c20*/  IMAD.MOV.U32 R124, RZ, RZ, R51 ;  /* 0x000000ffff7c7224 */ /* 0x000fc400078e0033 */
[----:B------:R1:W3:Y:S01]  /*5c30*/  MUFU.EX2 R246, R4 ;  /* 0x0000000400f67308 */ /* 0x0002e20000000800 */
[----:B------:R-:W-:Y:S02]  /*5c40*/  IMAD.MOV.U32 R52, RZ, RZ, R142 ;  /* 0x000000ffff347224 */ /* 0x000fe400078e008e */
[----:B-1----:R-:W-:Y:S02]  /*5c50*/  FFMA.FTZ R4, R126, c[0x0][0x2d0], -R0 ;  /* 0x0000b4007e047a23 */ /* 0x002fe40000010800 */
[----:B------:R-:W-:-:S03]  /*5c60*/  IMAD.MOV.U32 R126, RZ, RZ, R37 ;  /* 0x000000ffff7e7224 */ /* 0x000fc600078e0025 */
[----:B------:R1:W-:Y:S01]  /*5c70*/  MUFU.EX2 R248, R4 ;  /* 0x0000000400f87308 */ /* 0x0003e20000000800 */
[----:B------:R-:W-:Y:S07]  /*5c80*/  HMMA.16816.F32.BF16 R36, R8, R98, RZ ;  /* 0x000000620824723c */ /* 0x000fee00000418ff */
[----:B--2---:R-:W-:Y:S02]  /*5c90*/  F2FP.BF16.PACK_AB R10, R249, R251 ;  /* 0x000000fbf90a723e */ /* 0x004fe400000010ff */
[----:B---3--:R-:W-:-:S02]  /*5ca0*/  F2FP.BF16.PACK_AB R9, R246, R247 ;  /* 0x000000f7f609723e */ /* 0x008fc400000010ff */
[----:B------:R-:W-:Y:S01]  /*5cb0*/  MOV R99, R53 ;  /* 0x0000003500637202 */ /* 0x000fe20000000f00 */
[----:B------:R-:W-:Y:S02]  /*5cc0*/  IMAD.MOV.U32 R53, RZ, RZ, R143 ;  /* 0x000000ffff357224 */ /* 0x000fe400078e008f */
[----:B-1----:R-:W-:Y:S02]  /*5cd0*/  FFMA.FTZ R4, R137, c[0x0][0x2d0], -R0 ;  /* 0x0000b40089047a23 */ /* 0x002fe40000010800 */
[----:B------:R-:W-:Y:S02]  /*5ce0*/  IMAD.MOV.U32 R137, RZ, RZ, R110 ;  /* 0x000000ffff897224 */ /* 0x000fe400078e006e */
[----:B------:R1:W2:Y:S01]  /*5cf0*/  MUFU.EX2 R72, R4 ;  /* 0x0000000400487308 */ /* 0x0002a20000000800 */
[----:B------:R-:W-:Y:S02]  /*5d00*/  IMAD.MOV.U32 R110, RZ, RZ, R245 ;  /* 0x000000ffff6e7224 */ /* 0x000fe400078e00f5 */
[----:B------:R-:W-:Y:S01]  /*5d10*/  F2FP.BF16.PACK_AB R8, R221, R137 ;  /* 0x00000089dd08723e */ /* 0x000fe200000010ff */
[----:B-1----:R-:W-:Y:S01]  /*5d20*/  FFMA.FTZ R4, R193, c[0x0][0x2d0], -R7 ;  /* 0x0000b400c1047a23 */ /* 0x002fe20000010807 */
[----:B--2---:R-:W-:-:S03]  /*5d30*/  F2FP.BF16.PACK_AB R11, R72, R248 ;  /* 0x000000f8480b723e */ /* 0x004fc600000010ff */
[----:B------:R1:W-:Y:S04]  /*5d40*/  MUFU.EX2 R245, R4 ;  /* 0x0000000400f57308 */ /* 0x0003e80000000800 */
[C---:B------:R-:W-:Y:S08]  /*5d50*/  HMMA.16816.F32.BF16 R20, R8.reuse, R90, R20 ;  /* 0x0000005a0814723c */ /* 0x040ff00000041814 */
[----:B------:R-:W-:Y:S01]  /*5d60*/  HMMA.16816.F32.BF16 R48, R8, R104, R32 ;  /* 0x000000680830723c */ /* 0x000fe20000041820 */
[----:B-1----:R-:W-:-:S06]  /*5d70*/  FFMA.FTZ R4, R161, c[0x0][0x2d0], -R2 ;  /* 0x0000b400a1047a23 */ /* 0x002fcc0000010802 */
[----:B------:R-:W-:Y:S01]  /*5d80*/  IMAD.MOV.U32 R105, RZ, RZ, R140 ;  /* 0x000000ffff697224 */ /* 0x000fe200078e008c */
[----:B------:R1:W-:Y:S01]  /*5d90*/  MUFU.EX2 R90, R4 ;  /* 0x00000004005a7308 */ /* 0x0003e20000000800 */
[C---:B------:R-:W-:Y:S08]  /*5da0*/  HMMA.16816.F32.BF16 R44, R8.reuse, R88, R24 ;  /* 0x00000058082c723c */ /* 0x040ff00000041818 */
[----:B------:R-:W-:Y:S01]  /*5db0*/  HMMA.16816.F32.BF16 R32, R8, R80, R16 ;  /* 0x000000500820723c */ /* 0x000fe20000041810 */
[----:B-1----:R-:W-:-:S07]  /*5dc0*/  FFMA.FTZ R4, R160, c[0x0][0x2d0], -R2 ;  /* 0x0000b400a0047a23 */ /* 0x002fce0000010802 */
[C---:B------:R-:W-:Y:S01]  /*5dd0*/  HMMA.16816.F32.BF16 R24, R8.reuse, R100, R12 ;  /* 0x000000640818723c */ /* 0x040fe2000004180c */
[----:B------:R1:W2:Y:S07]  /*5de0*/  MUFU.EX2 R92, R4 ;  /* 0x00000004005c7308 */ /* 0x0002ae0000000800 */
[C---:B------:R-:W-:Y:S08]  /*5df0*/  HMMA.16816.F32.BF16 R28, R8.reuse, R106, R28 ;  /* 0x0000006a081c723c */ /* 0x040ff0000004181c */
        /* <DEDUP_REMOVED lines=26> */
[C---:B------:R-:W-:Y:S07]  /*5fa0*/  HMMA.16816.F32.BF16 R140, R8.reuse, R68, R48 ;  /* 0x00000044088c723c */ /* 0x040fee0000041830 */
[----:B------:R-:W-:Y:S01]  /*5fb0*/  IMAD.MOV.U32 R50, RZ, RZ, R99 ;  /* 0x000000ffff327224 */ /* 0x000fe200078e0063 */
[----:B------:R-:W-:Y:S01]  /*5fc0*/  MOV R49, R97 ;  /* 0x0000006100317202 */ /* 0x000fe20000000f00 */
[----:B------:R-:W-:Y:S01]  /*5fd0*/  HMMA.16816.F32.BF16 R44, R8, R64, R44 ;  /* 0x00000040082c723c */ /* 0x000fe2000004182c */
[----:B------:R-:W-:Y:S01]  /*5fe0*/  IMAD.MOV.U32 R51, RZ, RZ, R105 ;  /* 0x000000ffff337224 */ /* 0x000fe200078e0069 */
[----:B------:R-:W-:Y:S01]  /*5ff0*/  MOV R68, R124 ;  /* 0x0000007c00447202 */ /* 0x000fe20000000f00 */
[----:B-1----:R-:W-:Y:S01]  /*6000*/  FFMA.FTZ R4, R196, c[0x0][0x2d0], -R7 ;  /* 0x0000b400c4047a23 */ /* 0x002fe20000010807 */
[----:B------:R-:W-:Y:S01]  /*6010*/  MOV R196, R76 ;  /* 0x0000004c00c47202 */ /* 0x000fe20000000f00 */
[----:B------:R-:W-:-:S02]  /*6020*/  IMAD.MOV.U32 R124, RZ, RZ, R108 ;  /* 0x000000ffff7c7224 */ /* 0x000fc400078e006c */
[----:B------:R1:W-:Y:S01]  /*6030*/  MUFU.EX2 R131, R4 ;  /* 0x0000000400837308 */ /* 0x0003e20000000800 */
[----:B------:R-:W-:Y:S01]  /*6040*/  MOV R64, R162 ;  /* 0x000000a200407202 */ /* 0x000fe20000000f00 */
[C---:B------:R-:W-:Y:S01]  /*6050*/  HMMA.16816.F32.BF16 R144, R8.reuse, R70, R28 ;  /* 0x000000460890723c */ /* 0x040fe2000004181c */
[----:B------:R-:W-:Y:S01]  /*6060*/  LDSM.16.MT88.4 R28, [R214+0x2100] ;  /* 0x00210000d61c783b */ /* 0x000fe20000004200 */
[----:B------:R-:W-:Y:S02]  /*6070*/  IMAD.MOV.U32 R65, RZ, RZ, R54 ;  /* 0x000000ffff417224 */ /* 0x000fe400078e0036 */
[----:B------:R-:W-:Y:S02]  /*6080*/  IMAD.MOV.U32 R69, RZ, RZ, R73 ;  /* 0x000000ffff457224 */ /* 0x000fe400078e0049 */
[----:B------:R-:W-:Y:S02]  /*6090*/  IMAD.MOV.U32 R48, RZ, RZ, R137 ;  /* 0x000000ffff307224 */ /* 0x000fe400078e0089 */
[----:B------:R-:W-:Y:S01]  /*60a0*/  HMMA.16816.F32.BF16 R104, R8, R60, R32 ;  /* 0x0000003c0868723c */ /* 0x000fe20000041820 */
[----:B------:R-:W4:Y:S01]  /*60b0*/  LDSM.16.MT88.4 R32, [R216+0x2100] ;  /* 0x00210000d820783b */ /* 0x000f220000004200 */
[----:B------:R-:W-:-:S02]  /*60c0*/  IMAD.MOV.U32 R70, RZ, RZ, R77 ;  /* 0x000000ffff467224 */ /* 0x000fc400078e004d */
[----:B------:R-:W-:Y:S02]  /*60d0*/  IMAD.MOV.U32 R71, RZ, RZ, R75 ;  /* 0x000000ffff477224 */ /* 0x000fe400078e004b */
[----:B-1----:R-:W-:Y:S02]  /*60e0*/  FFMA.FTZ R4, R200, c[0x0][0x2d0], -R7 ;  /* 0x0000b400c8047a23 */ /* 0x002fe40000010807 */
[----:B------:R-:W-:Y:S02]  /*60f0*/  IMAD.MOV.U32 R200, RZ, RZ, R79 ;  /* 0x000000ffffc87224 */ /* 0x000fe400078e004f */
[----:B------:R1:W1:Y:S01]  /*6100*/  MUFU.EX2 R193, R4 ;  /* 0x0000000400c17308 */ /* 0x0002620000000800 */
[----:B------:R-:W-:Y:S02]  /*6110*/  IMAD.MOV.U32 R73, RZ, RZ, R136 ;  /* 0x000000ffff497224 */ /* 0x000fe400078e0088 */
[----:B-1----:R-:W-:Y:S02]  /*6120*/  FFMA.FTZ R4, R201, c[0x0][0x2d0], -R7 ;  /* 0x0000b400c9047a23 */ /* 0x002fe40000010807 */
[----:B------:R-:W-:-:S03]  /*6130*/  IMAD.MOV.U32 R201, RZ, RZ, R78 ;  /* 0x000000ffffc97224 */ /* 0x000fc600078e004e */
[----:B------:R1:W-:Y:S02]  /*6140*/  MUFU.EX2 R99, R4 ;  /* 0x0000000400637308 */ /* 0x0003e40000000800 */
[----:B-1----:R-:W-:Y:S02]  /*6150*/  FFMA.FTZ R4, R202, c[0x0][0x2d0], -R7 ;  /* 0x0000b400ca047a23 */ /* 0x002fe40000010807 */
[----:B------:R-:W-:Y:S01]  /*6160*/  IMAD.MOV.U32 R202, RZ, RZ, R126 ;  /* 0x000000ffffca7224 */ /* 0x000fe200078e007e */
[----:B------:R-:W-:-:S03]  /*6170*/  MOV R126, R127 ;  /* 0x0000007f007e7202 */ /* 0x000fc60000000f00 */
[----:B------:R1:W-:Y:S01]  /*6180*/  MUFU.EX2 R97, R4 ;  /* 0x0000000400617308 */ /* 0x0003e20000000800 */
[----:B------:R-:W-:Y:S02]  /*6190*/  IMAD.MOV.U32 R127, RZ, RZ, R111 ;  /* 0x000000ffff7f7224 */ /* 0x000fe400078e006f */
[C---:B------:R-:W-:Y:S01]  /*61a0*/  HMMA.16816.F32.BF16 R108, R8.reuse, R62, R16 ;  /* 0x0000003e086c723c */ /* 0x040fe20000041810 */
[----:B------:R-:W-:Y:S01]  /*61b0*/  LDSM.16.MT88.4 R16, [R213+0x2900] ;  /* 0x00290000d510783b */ /* 0x000fe20000004200 */
[----:B-1----:R-:W-:Y:S02]  /*61c0*/  FFMA.FTZ R4, R192, c[0x0][0x2d0], -R6 ;  /* 0x0000b400c0047a23 */ /* 0x002fe40000010806 */
[----:B------:R-:W-:Y:S02]  /*61d0*/  IMAD.MOV.U32 R192, RZ, RZ, R163 ;  /* 0x000000ffffc07224 */ /* 0x000fe400078e00a3 */
[----:B------:R1:W-:Y:S02]  /*61e0*/  MUFU.EX2 R89, R4 ;  /* 0x0000000400597308 */ /* 0x0003e40000000800 */
[C---:B------:R-:W-:Y:S01]  /*61f0*/  HMMA.16816.F32.BF16 R160, R8.reuse, R66, R20 ;  /* 0x0000004208a0723c */ /* 0x040fe20000041814 */
[----:B------:R-:W3:Y:S06]  /*6200*/  LDSM.16.MT88.4 R20, [R215+0x2100] ;  /* 0x00210000d714783b */ /* 0x000eec0000004200 */
[----:B------:R-:W-:Y:S01]  /*6210*/  IMAD.MOV.U32 R67, RZ, RZ, R55 ;  /* 0x000000ffff437224 */ /* 0x000fe200078e0037 */
[----:B------:R-:W-:Y:S01]  /*6220*/  MOV R66, R70 ;  /* 0x0000004600427202 */ /* 0x000fe20000000f00 */
[----:B------:R-:W-:Y:S01]  /*6230*/  HMMA.16816.F32.BF16 R52, R8, R56, R24 ;  /* 0x000000380834723c */ /* 0x000fe20000041818 */
[----:B------:R-:W3:Y:S01]  /*6240*/  LDSM.16.MT88.4 R24, [R216+0x2900] ;  /* 0x00290000d818783b */ /* 0x000ee20000004200 */
[----:B------:R-:W-:-:S03]  /*6250*/  IMAD.MOV.U32 R70, RZ, RZ, R222 ;  /* 0x000000ffff467224 */ /* 0x000fc600078e00de */
[----:B------:R3:W5:Y:S01]  /*6260*/  LDL.LU R222, [R1+0x60] ;  /* 0x0000600001de7983 */ /* 0x0007620000300800 */
[----:B-1----:R-:W-:Y:S02]  /*6270*/  FFMA.FTZ R4, R195, c[0x0][0x2d0], -R6 ;  /* 0x0000b400c3047a23 */ /* 0x002fe40000010806 */
[----:B------:R-:W-:Y:S01]  /*6280*/  HMMA.16816.F32.BF16 R56, R8, R58, R12 ;  /* 0x0000003a0838723c */ /* 0x000fe2000004180c */
[----:B------:R-:W-:Y:S01]  /*6290*/  IMAD.MOV.U32 R195, RZ, RZ, R202 ;  /* 0x000000ffffc37224 */ /* 0x000fe200078e00ca */
[----:B------:R1:W1:Y:S01]  /*62a0*/  MUFU.EX2 R88, R4 ;  /* 0x0000000400587308 */ /* 0x0002620000000800 */
[----:B------:R-:W-:-:S04]  /*62b0*/  MOV R202, R50 ;  /* 0x0000003200ca7202 */ /* 0x000fc80000000f00 */
[----:B--2---:R-:W-:Y:S02]  /*62c0*/  F2FP.BF16.PACK_AB R8, R197, R245 ;  /* 0x000000f5c508723e */ /* 0x004fe400000010ff */
[----:B------:R-:W-:Y:S01]  /*62d0*/  F2FP.BF16.PACK_AB R10, R193, R131 ;  /* 0x00000083c10a723e */ /* 0x000fe200000010ff */
[----:B-1----:R-:W-:Y:S01]  /*62e0*/  FFMA.FTZ R4, R194, c[0x0][0x2d0], -R6 ;  /* 0x0000b400c2047a23 */ /* 0x002fe20000010806 */
[----:B------:R-:W-:-:S03]  /*62f0*/  F2FP.BF16.PACK_AB R9, R88, R89 ;  /* 0x000000595809723e */ /* 0x000fc600000010ff */
[----:B------:R1:W-:Y:S02]  /*6300*/  MUFU.EX2 R83, R4 ;  /* 0x0000000400537308 */ /* 0x0003e40000000800 */
[----:B-1----:R-:W-:-:S06]  /*6310*/  FFMA.FTZ R4, R198, c[0x0][0x2d0], -R6 ;  /* 0x0000b400c6047a23 */ /* 0x002fcc0000010806 */
[----:B------:R1:W2:Y:S02]  /*6320*/  MUFU.EX2 R81, R4 ;  /* 0x0000000400517308 */ /* 0x0002a40000000800 */
[----:B-1----:R-:W-:Y:S01]  /*6330*/  FFMA.FTZ R4, R230, c[0x0][0x2d0], -R7 ;  /* 0x0000b400e6047a23 */ /* 0x002fe20000010807 */
[----:B--2---:R-:W-:Y:S01]  /*6340*/  F2FP.BF16.PACK_AB R11, R81, R83 ;  /* 0x00000053510b723e */ /* 0x004fe200000010ff */
[----:B------:R-:W-:-:S04]  /*6350*/  IMAD.MOV.U32 R50, RZ, RZ, R43 ;  /* 0x000000ffff327224 */ /* 0x000fc800078e002b */
[----:B------:R1:W-:Y:S01]  /*6360*/  MUFU.EX2 R82, R4 ;  /* 0x0000000400527308 */ /* 0x0003e20000000800 */
[----:B------:R-:W-:Y:S01]  /*6370*/  FFMA.FTZ R7, R233, c[0x0][0x2d0], -R7 ;  /* 0x0000b400e9077a23 */ /* 0x000fe20000010807 */
[----:B---3--:R-:W-:Y:S01]  /*6380*/  HMMA.16816.F32.BF16 R136, R8, R36, R180 ;  /* 0x000000240888723c */ /* 0x008fe200000418b4 */
[----:B------:R-:W-:Y:S01]  /*6390*/  IMAD.MOV.U32 R43, RZ, RZ, R118 ;  /* 0x000000ffff2b7224 */ /* 0x000fe200078e0076 */
[----:B------:R-:W-:-:S04]  /*63a0*/  MOV R198, R50 ;  /* 0x0000003200c67202 */ /* 0x000fc80000000f00 */
[----:B------:R-:W-:Y:S01]  /*63b0*/  MUFU.EX2 R80, R7 ;  /* 0x0000000700507308 */ /* 0x000fe20000000800 */
[----:B------:R-:W-:Y:S01]  /*63c0*/  IMAD.MOV.U32 R182, RZ, RZ, R65 ;  /* 0x000000ffffb67224 */ /* 0x000fe200078e0041 */
[C---:B------:R-:W-:Y:S01]  /*63d0*/  HMMA.16816.F32.BF16 R148, R8.reuse, R38, R148 ;  /* 0x000000260894723c */ /* 0x040fe20000041894 */
[----:B------:R-:W-:Y:S02]  /*63e0*/  IMAD.MOV.U32 R65, RZ, RZ, R74 ;  /* 0x000000ffff417224 */ /* 0x000fe400078e004a */
[----:B------:R-:W-:Y:S02]  /*63f0*/  IMAD.MOV.U32 R181, RZ, RZ, R64 ;  /* 0x000000ffffb57224 */ /* 0x000fe400078e0040 */
[----:B-1----:R-:W-:Y:S01]  /*6400*/  FFMA.FTZ R4, R205, c[0x0][0x2d0], -R6 ;  /* 0x0000b400cd047a23 */ /* 0x002fe20000010806 */
[----:B------:R-:W-:Y:S01]  /*6410*/  MOV R205, R192 ;  /* 0x000000c000cd7202 */ /* 0x000fe20000000f00 */
[----:B------:R-:W-:Y:S01]  /*6420*/  IMAD.MOV.U32 R192, RZ, RZ, R48 ;  /* 0x000000ffffc07224 */ /* 0x000fe200078e0030 */
[----:B----4-:R-:W-:Y:S01]  /*6430*/  HMMA.16816.F32.BF16 R152, R8, R32, R152 ;  /* 0x000000200898723c */ /* 0x010fe20000041898 */
[----:B------:R1:W-:Y:S01]  /*6440*/  MUFU.EX2 R79, R4 ;  /* 0x00000004004f7308 */ /* 0x0003e20000000800 */
[----:B------:R-:W-:-:S06]  /*6450*/  IMAD.MOV.U32 R64, RZ, RZ, R49 ;  /* 0x000000ffff407224 */ /* 0x000fcc00078e0031 */
[C---:B------:R-:W-:Y:S08]  /*6460*/  HMMA.16816.F32.BF16 R100, R8.reuse, R34, R168 ;  /* 0x000000220864723c */ /* 0x040ff000000418a8 */
[----:B------:R-:W-:Y:S01]  /*6470*/  HMMA.16816.F32.BF16 R164, R8, R28, R164 ;  /* 0x0000001c08a4723c */ /* 0x000fe200000418a4 */
[----:B-1----:R-:W-:-:S04]  /*6480*/  FFMA.FTZ R4, R209, c[0x0][0x2d0], -R6 ;  /* 0x0000b400d1047a23 */ /* 0x002fc80000010806 */
[----:B------:R1:W2:Y:S02]  /*6490*/  MUFU.EX2 R78, R4 ;  /* 0x00000004004e7308 */ /* 0x0002a40000000800 */
[----:B-1----:R-:W-:Y:S02]  /*64a0*/  FFMA.FTZ R4, R210, c[0x0][0x2d0], -R6 ;  /* 0x0000b400d2047a23 */ /* 0x002fe40000010806 */
[----:B------:R-:W-:-:S04]  /*64b0*/  IMAD.MOV.U32 R48, RZ, RZ, R41 ;  /* 0x000000ffff307224 */ /* 0x000fc800078e0029 */
[----:B------:R1:W-:Y:S01]  /*64c0*/  MUFU.EX2 R77, R4 ;  /* 0x00000004004d7308 */ /* 0x0003e20000000800 */
[----:B------:R-:W-:Y:S02]  /*64d0*/  IMAD.MOV.U32 R41, RZ, RZ, R73 ;  /* 0x000000ffff297224 */ /* 0x000fe400078e0049 */
[----:B------:R-:W-:Y:S01]  /*64e0*/  IMAD.MOV.U32 R49, RZ, RZ, R42 ;  /* 0x000000ffff317224 */ /* 0x000fe200078e002a */
[----:B------:R-:W-:Y:S01]  /*64f0*/  HMMA.16816.F32.BF16 R112, R8, R30, R112 ;  /* 0x0000001e0870723c */ /* 0x000fe20000041870 */
[----:B------:R-:W-:Y:S02]  /*6500*/  FFMA.FTZ R6, R229, c[0x0][0x2d0], -R6 ;  /* 0x0000b400e5067a23 */ /* 0x000fe40000010806 */
[--C-:B-1----:R-:W-:Y:S01]  /*6510*/  FFMA.FTZ R4, R207, c[0x0][0x2d0], -R2.reuse ;  /* 0x0000b400cf047a23 */ /* 0x102fe20000010802 */
[----:B------:R-:W-:Y:S01]  /*6520*/  MOV R233, R41 ;  /* 0x0000002900e97202 */ /* 0x000fe20000000f00 */
[----:B------:R-:W-:Y:S01]  /*6530*/  IMAD.MOV.U32 R42, RZ, RZ, R119 ;  /* 0x000000ffff2a7224 */ /* 0x000fe200078e0077 */
[----:B------:R-:W1:Y:S08]  /*6540*/  MUFU.EX2 R76, R6 ;  /* 0x00000006004c7308 */ /* 0x000e700000000800 */
[----:B------:R3:W-:Y:S02]  /*6550*/  MUFU.EX2 R75, R4 ;  /* 0x00000004004b7308 */ /* 0x0007e40000000800 */
[----:B---3--:R-:W-:-:S02]  /*6560*/  FFMA.FTZ R4, R208, c[0x0][0x2d0], -R2 ;  /* 0x0000b400d0047a23 */ /* 0x008fc40000010802 */
[----:B------:R-:W-:-:S04]  /*6570*/  IMAD.MOV.U32 R208, RZ, RZ, R67 ;  /* 0x000000ffffd07224 */ /* 0x000fc800078e0043 */
[----:B------:R3:W4:Y:S01]  /*6580*/  MUFU.EX2 R74, R4 ;  /* 0x00000004004a7308 */ /* 0x0007220000000800 */
[----:B------:R-:W-:Y:S02]  /*6590*/  IMAD.MOV.U32 R67, RZ, RZ, R201 ;  /* 0x000000ffff437224 */ /* 0x000fe400078e00c9 */
[----:B------:R-:W-:Y:S01]  /*65a0*/  IMAD.MOV.U32 R201, RZ, RZ, R51 ;  /* 0x000000ffffc97224 */ /* 0x000fe200078e0033 */
[----:B------:R-:W-:Y:S01]  /*65b0*/  MOV R51, R126 ;  /* 0x0000007e00337202 */ /* 0x000fe20000000f00 */
[----:B------:R-:W-:Y:S02]  /*65c0*/  IMAD.MOV.U32 R126, RZ, RZ, R117 ;  /* 0x000000ffff7e7224 */ /* 0x000fe400078e0075 */
[----:B---3--:R-:W-:Y:S01]  /*65d0*/  FFMA.FTZ R4, R211, c[0x0][0x2d0], -R2 ;  /* 0x0000b400d3047a23 */ /* 0x008fe20000010802 */
[----:B------:R-:W-:Y:S01]  /*65e0*/  MOV R211, R40 ;  /* 0x0000002800d37202 */ /* 0x000fe20000000f00 */
[----:B------:R-:W-:Y:S01]  /*65f0*/  IMAD.MOV.U32 R40, RZ, RZ, R124 ;  /* 0x000000ffff287224 */ /* 0x000fe200078e007c */
[----:B------:R-:W-:Y:S01]  /*6600*/  MOV R124, R116 ;  /* 0x00000074007c7202 */ /* 0x000fe20000000f00 */
[----:B------:R3:W-:Y:S01]  /*6610*/  MUFU.EX2 R73, R4 ;  /* 0x0000000400497308 */ /* 0x0007e20000000800 */
[----:B------:R-:W-:Y:S01]  /*6620*/  HMMA.16816.F32.BF16 R116, R8, R20, R176 ;  /* 0x000000140874723c */ /* 0x000fe200000418b0 */
[----:B------:R-:W-:-:S02]  /*6630*/  IMAD.MOV.U32 R230, RZ, RZ, R51 ;  /* 0x000000ffffe67224 */ /* 0x000fc400078e0033 */
[----:B------:R-:W-:-:S04]  /*6640*/  IMAD.MOV.U32 R194, RZ, RZ, R40 ;  /* 0x000000ffffc27224 */ /* 0x000fc800078e0028 */
[----:B------:R-:W-:Y:S01]  /*6650*/  MOV R179, R195 ;  /* 0x000000c300b37202 */ /* 0x000fe20000000f00 */
[----:B------:R-:W-:Y:S01]  /*6660*/  IMAD.MOV.U32 R195, RZ, RZ, R71 ;  /* 0x000000ffffc37224 */ /* 0x000fe200078e0047 */
[----:B------:R-:W-:Y:S01]  /*6670*/  HMMA.16816.F32.BF16 R8, R8, R22, R84 ;  /* 0x000000160808723c */ /* 0x000fe20000041854 */
[----:B---3--:R-:W-:Y:S02]  /*6680*/  FFMA.FTZ R4, R232, c[0x0][0x2d0], -R2 ;  /* 0x0000b400e8047a23 */ /* 0x008fe40000010802 */
[----:B------:R-:W-:Y:S02]  /*6690*/  IMAD.MOV.U32 R232, RZ, RZ, R48 ;  /* 0x000000ffffe87224 */ /* 0x000fe400078e0030 */
[----:B------:R3:W1:Y:S01]  /*66a0*/  MUFU.EX2 R71, R4 ;  /* 0x0000000400477308 */ /* 0x0006620000000800 */
[----:B------:R-:W-:Y:S02]  /*66b0*/  IMAD.MOV.U32 R207, RZ, RZ, R42 ;  /* 0x000000ffffcf7224 */ /* 0x000fe400078e002a */
[----:B------:R-:W-:-:S02]  /*66c0*/  IMAD.MOV.U32 R87, RZ, RZ, R43 ;  /* 0x000000ffff577224 */ /* 0x000fc400078e002b */
[----:B------:R-:W4:Y:S01]  /*66d0*/  LDSM.16.MT88.4 R40, [R214+0x2900] ;  /* 0x00290000d628783b */ /* 0x000f220000004200 */
[----:B---3--:R-:W-:Y:S02]  /*66e0*/  FFMA.FTZ R4, R199, c[0x0][0x2d0], -R0 ;  /* 0x0000b400c7047a23 */ /* 0x008fe40000010800 */
[----:B------:R-:W-:Y:S02]  /*66f0*/  IMAD.MOV.U32 R199, RZ, RZ, R49 ;  /* 0x000000ffffc77224 */ /* 0x000fe400078e0031 */
[----:B------:R-:W3:Y:S01]  /*6700*/  LDSM.16.MT88.4 R48, [R215+0x2900] ;  /* 0x00290000d730783b */ /* 0x000ee20000004200 */
[----:B------:R-:W-:Y:S02]  /*6710*/  F2FP.BF16.PACK_AB R168, R97, R99 ;  /* 0x0000006361a8723e */ /* 0x000fe400000010ff */
[----:B--2---:R-:W-:Y:S02]  /*6720*/  F2FP.BF16.PACK_AB R169, R78, R79 ;  /* 0x0000004f4ea9723e */ /* 0x004fe400000010ff */
[----:B------:R-:W-:-:S02]  /*6730*/  F2FP.BF16.PACK_AB R170, R80, R82 ;  /* 0x0000005250aa723e */ /* 0x000fc400000010ff */
[----:B-1----:R-:W-:Y:S02]  /*6740*/  F2FP.BF16.PACK_AB R171, R76, R77 ;  /* 0x0000004d4cab723e */ /* 0x002fe400000010ff */
[----:B------:R-:W-:Y:S02]  /*6750*/  MOV R176, R69 ;  /* 0x0000004500b07202 */ /* 0x000fe40000000f00 */
[----:B------:R1:W-:Y:S01]  /*6760*/  MUFU.EX2 R69, R4 ;  /* 0x0000000400457308 */ /* 0x0003e20000000800 */
[----:B------:R-:W-:Y:S02]  /*6770*/  MOV R210, R70 ;  /* 0x0000004600d27202 */ /* 0x000fe40000000f00 */
[C---:B------:R-:W-:Y:S08]  /*6780*/  HMMA.16816.F32.BF16 R136, R168.reuse, R16, R136 ;  /* 0x00000010a888723c */ /* 0x040ff00000041888 */
[----:B------:R-:W-:Y:S01]  /*6790*/  HMMA.16816.F32.BF16 R148, R168, R18, R148 ;  /* 0x00000012a894723c */ /* 0x000fe20000041894 */
[----:B-1----:R-:W-:-:S07]  /*67a0*/  FFMA.FTZ R4, R203, c[0x0][0x2d0], -R0 ;  /* 0x0000b400cb047a23 */ /* 0x002fce0000010800 */
[C---:B------:R-:W-:Y:S01]  /*67b0*/  HMMA.16816.F32.BF16 R152, R168.reuse, R24, R152 ;  /* 0x00000018a898723c */ /* 0x040fe20000041898 */
[----:B------:R1:W2:Y:S07]  /*67c0*/  MUFU.EX2 R70, R4 ;  /* 0x0000000400467308 */ /* 0x0002ae0000000800 */
[C---:B------:R-:W-:Y:S08]  /*67d0*/  HMMA.16816.F32.BF16 R100, R168.reuse, R26, R100 ;  /* 0x0000001aa864723c */ /* 0x040ff00000041864 */
[----:B----4-:R-:W-:Y:S01]  /*67e0*/  HMMA.16816.F32.BF16 R164, R168, R40, R164 ;  /* 0x00000028a8a4723c */ /* 0x010fe200000418a4 */
[----:B-1----:R-:W-:-:S07]  /*67f0*/  FFMA.FTZ R4, R204, c[0x0][0x2d0], -R0 ;  /* 0x0000b400cc047a23 */ /* 0x002fce0000010800 */
[C---:B------:R-:W-:Y:S01]  /*6800*/  HMMA.16816.F32.BF16 R112, R168.reuse, R42, R112 ;  /* 0x0000002aa870723c */ /* 0x040fe20000041870 */
[----:B------:R1:W-:Y:S07]  /*6810*/  MUFU.EX2 R61, R4 ;  /* 0x00000004003d7308 */ /* 0x0003ee0000000800 */
[C---:B---3--:R-:W-:Y:S08]  /*6820*/  HMMA.16816.F32.BF16 R116, R168.reuse, R48, R116 ;  /* 0x00000030a874723c */ /* 0x048ff00000041874 */
[----:B------:R-:W-:Y:S01]  /*6830*/  HMMA.16816.F32.BF16 R168, R168, R50, R8 ;  /* 0x00000032a8a8723c */ /* 0x000fe20000041808 */
[----:B-1----:R-:W-:-:S06]  /*6840*/  FFMA.FTZ R4, R206, c[0x0][0x2d0], -R0 ;  /* 0x0000b400ce047a23 */ /* 0x002fcc0000010800 */
[----:B------:R-:W-:-:S04]  /*6850*/  FFMA.FTZ R8, R236, c[0x0][0x2d0], -R2 ;  /* 0x0000b400ec087a23 */ /* 0x000fc80000010802 */
[----:B------:R1:W-:Y:S01]  /*6860*/  MUFU.EX2 R62, R8 ;  /* 0x00000008003e7308 */ /* 0x0003e20000000800 */
[----:B------:R-:W-:Y:S01]  /*6870*/  MOV R178, R192 ;  /* 0x000000c000b27202 */ /* 0x000fe20000000f00 */
[----:B------:R-:W-:-:S06]  /*6880*/  IMAD.MOV.U32 R192, RZ, RZ, R65 ;  /* 0x000000ffffc07224 */ /* 0x000fcc00078e0041 */
[----:B------:R-:W3:Y:S01]  /*6890*/  MUFU.EX2 R60, R4 ;  /* 0x00000004003c7308 */ /* 0x000ee20000000800 */
[----:B-1----:R-:W-:-:S07]  /*68a0*/  FFMA.FTZ R8, R237, c[0x0][0x2d0], -R2 ;  /* 0x0000b400ed087a23 */ /* 0x002fce0000010802 */
[----:B------:R1:W4:Y:S01]  /*68b0*/  MUFU.EX2 R63, R8 ;  /* 0x00000008003f7308 */ /* 0x0003220000000800 */
[----:B------:R-:W-:Y:S02]  /*68c0*/  IMAD.MOV.U32 R180, RZ, RZ, R66 ;  /* 0x000000ffffb47224 */ /* 0x000fe400078e0042 */
[----:B------:R-:W-:Y:S02]  /*68d0*/  IMAD.MOV.U32 R209, RZ, RZ, R67 ;  /* 0x000000ffffd17224 */ /* 0x000fe400078e0043 */
[----:B-1----:R-:W-:-:S04]  /*68e0*/  FFMA.FTZ R8, R238, c[0x0][0x2d0], -R2 ;  /* 0x0000b400ee087a23 */ /* 0x002fc80000010802 */
[----:B------:R1:W-:Y:S01]  /*68f0*/  MUFU.EX2 R65, R8 ;  /* 0x0000000800417308 */ /* 0x0003e20000000800 */
[----:B------:R-:W-:Y:S01]  /*6900*/  IMAD.MOV.U32 R203, RZ, RZ, R5 ;  /* 0x000000ffffcb7224 */ /* 0x000fe200078e0005 */
[----:B------:R-:W-:Y:S02]  /*6910*/  F2FP.BF16.PACK_AB R4, R74, R75 ;  /* 0x0000004b4a04723e */ /* 0x000fe400000010ff */
[----:B------:R-:W-:Y:S02]  /*6920*/  F2FP.BF16.PACK_AB R6, R71, R73 ;  /* 0x000000494706723e */ /* 0x000fe400000010ff */
[----:B--2---:R-:W-:Y:S01]  /*6930*/  F2FP.BF16.PACK_AB R5, R70, R69 ;  /* 0x000000454605723e */ /* 0x004fe200000010ff */
[----:B-1----:R-:W-:-:S04]  /*6940*/  FFMA.FTZ R8, R239, c[0x0][0x2d0], -R2 ;  /* 0x0000b400ef087a23 */ /* 0x002fc80000010802 */
[----:B------:R1:W2:Y:S01]  /*6950*/  MUFU.EX2 R66, R8 ;  /* 0x0000000800427308 */ /* 0x0002a20000000800 */
[----:B---3--:R-:W-:Y:S01]  /*6960*/  F2FP.BF16.PACK_AB R7, R60, R61 ;  /* 0x0000003d3c07723e */ /* 0x008fe200000010ff */
[----:B------:R-:W-:Y:S02]  /*6970*/  IMAD.MOV.U32 R229, RZ, RZ, R68 ;  /* 0x000000ffffe57224 */ /* 0x000fe400078e0044 */
[----:B-1----:R-:W-:-:S04]  /*6980*/  FFMA.FTZ R8, R240, c[0x0][0x2d0], -R2 ;  /* 0x0000b400f0087a23 */ /* 0x002fc80000010802 */
[----:B------:R1:W-:Y:S01]  /*6990*/  MUFU.EX2 R67, R8 ;  /* 0x0000000800437308 */ /* 0x0003e20000000800 */
[C---:B------:R-:W-:Y:S08]  /*69a0*/  HMMA.16816.F32.BF16 R140, R4.reuse, R156, R140 ;  /* 0x0000009c048c723c */ /* 0x040ff0000004188c */
[----:B------:R-:W-:Y:S01]  /*69b0*/  HMMA.16816.F32.BF16 R144, R4, R158, R144 ;  /* 0x0000009e0490723c */ /* 0x000fe20000041890 */
[----:B-1----:R-:W-:-:S04]  /*69c0*/  FFMA.FTZ R8, R241, c[0x0][0x2d0], -R2 ;  /* 0x0000b400f1087a23 */ /* 0x002fc80000010802 */
[----:B------:R1:W-:Y:S03]  /*69d0*/  MUFU.EX2 R68, R8 ;  /* 0x0000000800447308 */ /* 0x0003e60000000800 */
[----:B------:R-:W-:Y:S01]  /*69e0*/  HMMA.16816.F32.BF16 R156, R4, R132, R44 ;  /* 0x00000084049c723c */ /* 0x000fe2000004182c */
[----:B------:R-:W-:Y:S02]  /*69f0*/  IMAD.MOV.U32 R177, RZ, RZ, R64 ;  /* 0x000000ffffb17224 */ /* 0x000fe400078e0040 */
[----:B-1----:R-:W-:-:S04]  /*6a00*/  FFMA.FTZ R8, R234, c[0x0][0x2d0], -R0 ;  /* 0x0000b400ea087a23 */ /* 0x002fc80000010800 */
[----:B------:R1:W-:Y:S02]  /*6a10*/  MUFU.EX2 R44, R8 ;  /* 0x00000008002c7308 */ /* 0x0003e40000000800 */
[----:B-1----:R-:W-:-:S06]  /*6a20*/  FFMA.FTZ R8, R235, c[0x0][0x2d0], -R0 ;  /* 0x0000b400eb087a23 */ /* 0x002fcc0000010800 */
[----:B------:R1:W3:Y:S02]  /*6a30*/  MUFU.EX2 R45, R8 ;  /* 0x00000008002d7308 */ /* 0x0002e40000000800 */
[----:B-1----:R-:W-:-:S06]  /*6a40*/  FFMA.FTZ R8, R187, c[0x0][0x2d0], -R0 ;  /* 0x0000b400bb087a23 */ /* 0x002fcc0000010800 */
[----:B------:R1:W-:Y:S02]  /*6a50*/  MUFU.EX2 R64, R8 ;  /* 0x0000000800407308 */ /* 0x0003e40000000800 */
[----:B-1----:R-:W-:-:S06]  /*6a60*/  FFMA.FTZ R8, R186, c[0x0][0x2d0], -R0 ;  /* 0x0000b400ba087a23 */ /* 0x002fcc0000010800 */
[----:B------:R1:W1:Y:S01]  /*6a70*/  MUFU.EX2 R47, R8 ;  /* 0x00000008002f7308 */ /* 0x0002620000000800 */
        /* <DEDUP_REMOVED lines=9> */
[----:B----4-:R-:W-:Y:S01]  /*6b10*/  F2FP.BF16.PACK_AB R4, R63, R62 ;  /* 0x0000003e3f04723e */ /* 0x010fe200000010ff */
[----:B--2---:R-:W-:Y:S01]  /*6b20*/  FFMA.FTZ R2, R190, c[0x0][0x2d0], -R0 ;  /* 0x0000b400be027a23 */ /* 0x004fe20000010800 */
[----:B------:R-:W-:-:S02]  /*6b30*/  F2FP.BF16.PACK_AB R6, R66, R65 ;  /* 0x000000414206723e */ /* 0x000fc400000010ff */
[----:B---3--:R-:W-:Y:S02]  /*6b40*/  F2FP.BF16.PACK_AB R5, R45, R44 ;  /* 0x0000002c2d05723e */ /* 0x008fe400000010ff */
[----:B------:R-:W-:Y:S01]  /*6b50*/  F2FP.BF16.PACK_AB R7, R47, R64 ;  /* 0x000000402f07723e */ /* 0x000fe200000010ff */
[----:B------:R1:W2:Y:S01]  /*6b60*/  MUFU.EX2 R46, R2 ;  /* 0x00000002002e7308 */ /* 0x0002a20000000800 */
[----:B------:R-:W-:-:S05]  /*6b70*/  MOV R84, R125 ;  /* 0x0000007d00547202 */ /* 0x000fca0000000f00 */
[----:B------:R-:W-:Y:S01]  /*6b80*/  HMMA.16816.F32.BF16 R140, R4, R36, R140 ;  /* 0x00000024048c723c */ /* 0x000fe2000004188c */
[----:B------:R-:W-:Y:S01]  /*6b90*/  MOV R86, R126 ;  /* 0x0000007e00567202 */ /* 0x000fe20000000f00 */
[----:B------:R-:W-:Y:S02]  /*6ba0*/  IMAD.MOV.U32 R85, RZ, RZ, R124 ;  /* 0x000000ffff557224 */ /* 0x000fe400078e007c */
[----:B-1----:R-:W-:-:S04]  /*6bb0*/  FFMA.FTZ R2, R189, c[0x0][0x2d0], -R0 ;  /* 0x0000b400bd027a23 */ /* 0x002fc80000010800 */
[----:B------:R1:W3:Y:S01]  /*6bc0*/  MUFU.EX2 R37, R2 ;  /* 0x0000000200257308 */ /* 0x0002e20000000800 */
[----:B------:R-:W-:Y:S01]  /*6bd0*/  HMMA.16816.F32.BF16 R156, R4, R32, R156 ;  /* 0x00000020049c723c */ /* 0x000fe2000004189c */
[--C-:B-1----:R-:W-:Y:S02]  /*6be0*/  FFMA.FTZ R2, R191, c[0x0][0x2d0], -R0.reuse ;  /* 0x0000b400bf027a23 */ /* 0x102fe40000010800 */
[----:B------:R-:W-:-:S04]  /*6bf0*/  FFMA.FTZ R0, R188, c[0x0][0x2d0], -R0 ;  /* 0x0000b400bc007a23 */ /* 0x000fc80000010800 */
[----:B------:R1:W4:Y:S01]  /*6c00*/  MUFU.EX2 R36, R2 ;  /* 0x0000000200247308 */ /* 0x0003220000000800 */
[----:B------:R-:W-:Y:S07]  /*6c10*/  HMMA.16816.F32.BF16 R144, R4, R38, R144 ;  /* 0x000000260490723c */ /* 0x000fee0000041890 */
[----:B------:R2:W2:Y:S01]  /*6c20*/  MUFU.EX2 R32, R0 ;  /* 0x0000000000207308 */ /* 0x0004a20000000800 */
[----:B-1----:R-:W-:Y:S01]  /*6c30*/  FADD.FTZ R2, R84, R203 ;  /* 0x000000cb54027221 */ /* 0x002fe20000010000 */
[----:B------:R-:W-:Y:S01]  /*6c40*/  MOV R203, R86 ;  /* 0x0000005600cb7202 */ /* 0x000fe20000000f00 */
[----:B------:R-:W-:Y:S01]  /*6c50*/  IMAD.MOV.U32 R84, RZ, RZ, R85 ;  /* 0x000000ffff547224 */ /* 0x000fe200078e0055 */
[----:B------:R-:W-:Y:S01]  /*6c60*/  MOV R86, R179 ;  /* 0x000000b300567202 */ /* 0x000fe20000000f00 */
[----:B------:R-:W-:-:S02]  /*6c70*/  FADD.FTZ R2, R217, R2 ;  /* 0x00000002d9027221 */ /* 0x000fc40000010000 */
[----:B--2---:R-:W-:Y:S01]  /*6c80*/  FADD.FTZ R0, R84, R203 ;  /* 0x000000cb54007221 */ /* 0x004fe20000010000 */
[----:B------:R-:W-:Y:S03]  /*6c90*/  HMMA.16816.F32.BF16 R160, R4, R34, R160 ;  /* 0x0000002204a0723c */ /* 0x000fe600000418a0 */
[----:B------:R-:W-:Y:S02]  /*6ca0*/  FADD.FTZ R0, R212, R0 ;  /* 0x00000000d4007221 */ /* 0x000fe40000010000 */
[----:B------:R-:W-:-:S03]  /*6cb0*/  IMAD.MOV.U32 R85, RZ, RZ, R177 ;  /* 0x000000ffff557224 */ /* 0x000fc600078e00b1 */
[----:B------:R-:W-:Y:S01]  /*6cc0*/  HMMA.16816.F32.BF16 R104, R4, R28, R104 ;  /* 0x0000001c0468723c */ /* 0x000fe20000041868 */
[----:B------:R-:W-:Y:S02]  /*6cd0*/  FADD.FTZ R2, R86, R2 ;  /* 0x0000000256027221 */ /* 0x000fe40000010000 */
[----:B------:R-:W-:-:S05]  /*6ce0*/  FADD.FTZ R0, R87, R0 ;  /* 0x0000000057007221 */ /* 0x000fca0000010000 */
[----:B------:R-:W-:Y:S01]  /*6cf0*/  HMMA.16816.F32.BF16 R108, R4, R30, R108 ;  /* 0x0000001e046c723c */ /* 0x000fe2000004186c */
[----:B------:R-:W-:-:S07]  /*6d00*/  IMAD.MOV.U32 R177, RZ, RZ, R178 ;  /* 0x000000ffffb17224 */ /* 0x000fce00078e00b2 */
[----:B------:R-:W-:Y:S01]  /*6d10*/  HMMA.16816.F32.BF16 R12, R4, R20, R12 ;  /* 0x00000014040c723c */ /* 0x000fe2000004180c */
[----:B------:R-:W-:-:S07]  /*6d20*/  IMAD.MOV.U32 R178, RZ, RZ, R211 ;  /* 0x000000ffffb27224 */ /* 0x000fce00078e00d3 */
[----:B------:R-:W-:Y:S01]  /*6d30*/  HMMA.16816.F32.BF16 R8, R4, R22, R8 ;  /* 0x000000160408723c */ /* 0x000fe20000041808 */
[----:B------:R-:W-:-:S06]  /*6d40*/  FADD.FTZ R2, R232, R2 ;  /* 0x00000002e8027221 */ /* 0x000fcc0000010000 */
[----:B------:R-:W-:Y:S02]  /*6d50*/  FADD.FTZ R6, R218, R219 ;  /* 0x000000dbda067221 */ /* 0x000fe40000010000 */
[----:B------:R-:W-:Y:S02]  /*6d60*/  FADD.FTZ R5, R176, R0 ;  /* 0x00000000b0057221 */ /* 0x000fe40000010000 */
[----:B------:R-:W-:Y:S02]  /*6d70*/  FADD.FTZ R6, R85, R6 ;  /* 0x0000000655067221 */ /* 0x000fe40000010000 */
[----:B------:R-:W-:Y:S02]  /*6d80*/  FADD.FTZ R0, R185, R184 ;  /* 0x000000b8b9007221 */ /* 0x000fe40000010000 */
[----:B------:R-:W-:Y:S02]  /*6d90*/  FADD.FTZ R6, R199, R6 ;  /* 0x00000006c7067221 */ /* 0x000fe40000010000 */
[----:B------:R-:W-:-:S02]  /*6da0*/  IMAD.MOV.U32 R179, RZ, RZ, R208 ;  /* 0x000000ffffb37224 */ /* 0x000fc400078e00d0 */
[----:B------:R-:W-:Y:S01]  /*6db0*/  FADD.FTZ R4, R178, R2 ;  /* 0x00000002b2047221 */ /* 0x000fe20000010000 */
[----:B------:R-:W-:Y:S01]  /*6dc0*/  MOV R211, R221 ;  /* 0x000000dd00d37202 */ /* 0x000fe20000000f00 */
[----:B------:R-:W-:Y:S01]  /*6dd0*/  FADD.FTZ R2, R252, R0 ;  /* 0x00000000fc027221 */ /* 0x000fe20000010000 */
[----:B------:R1:W5:Y:S01]  /*6de0*/  LDL.LU R221, [R1+0x5c] ;  /* 0x00005c0001dd7983 */ /* 0x0003620000300800 */
[----:B------:R-:W-:Y:S02]  /*6df0*/  FADD.FTZ R6, R177, R6 ;  /* 0x00000006b1067221 */ /* 0x000fe40000010000 */
[----:B------:R-:W-:Y:S02]  /*6e00*/  FADD.FTZ R0, R179, R5 ;  /* 0x00000005b3007221 */ /* 0x000fe40000010000 */
[----:B------:R-:W-:Y:S02]  /*6e10*/  FADD.FTZ R2, R250, R2 ;  /* 0x00000002fa027221 */ /* 0x000fe40000010000 */
[----:B------:R-:W-:-:S02]  /*6e20*/  IMAD.MOV.U32 R208, RZ, RZ, R220 ;  /* 0x000000ffffd07224 */ /* 0x000fc400078e00dc */
        /* <DEDUP_REMOVED lines=20> */
[----:B------:R-:W-:Y:S02]  /*6f70*/  IMAD.MOV.U32 R183, RZ, RZ, R127 ;  /* 0x000000ffffb77224 */ /* 0x000fe400078e007f */
        /* <DEDUP_REMOVED lines=51> */
[----:B---3--:R-:W-:Y:S02]  /*72b0*/  FADD.FTZ R0, R37, R0 ;  /* 0x0000000025007221 */ /* 0x008fe40000010000 */
[----:B------:R-:W-:Y:S02]  /*72c0*/  FADD.FTZ R5, R82, R4 ;  /* 0x0000000452057221 */ /* 0x000fe40000010000 */
[----:B------:R-:W-:Y:S02]  /*72d0*/  FADD.FTZ R4, R77, R7 ;  /* 0x000000074d047221 */ /* 0x000fe40000010000 */
[----:B------:R-:W-:Y:S02]  /*72e0*/  FADD.FTZ R2, R53, R6 ;  /* 0x0000000635027221 */ /* 0x000fe40000010000 */
[----:B----4-:R-:W-:-:S02]  /*72f0*/  FADD.FTZ R0, R36, R0 ;  /* 0x0000000024007221 */ /* 0x010fc40000010000 */
[----:B------:R-:W-:Y:S02]  /*7300*/  FADD.FTZ R5, R80, R5 ;  /* 0x0000000550057221 */ /* 0x000fe40000010000 */
[----:B------:R-:W-:Y:S02]  /*7310*/  FADD.FTZ R4, R76, R4 ;  /* 0x000000044c047221 */ /* 0x000fe40000010000 */
[----:B------:R-:W-:Y:S02]  /*7320*/  FADD.FTZ R2, R52, R2 ;  /* 0x0000000234027221 */ /* 0x000fe40000010000 */
        /* <DEDUP_REMOVED lines=37> */
.L_x_897:
[----:B------:R-:W-:Y:S02]  /*7580*/  UISETP.NE.AND UP0, UPT, UR6, 0x1, UPT ;  /* 0x000000010600788c */ /* 0x000fe4000bf05270 */
[----:B------:R-:W-:Y:S02]  /*7590*/  ULDC.64 UR4, c[0x0][0x330] ;  /* 0x0000cc0000047ab9 */ /* 0x000fe40000000a00 */
[----:B------:R-:W-:-:S07]  /*75a0*/  UIMAD.WIDE.U32 UR16, UR14, UR4, URZ ;  /* 0x000000040e1072a5 */ /* 0x000fce000f8e003f */
[----:B------:R-:W-:Y:S02]  /*75b0*/  @UP0 UMOV UR15, UR17 ;  /* 0x00000011000f0c82 */ /* 0x000fe40008000000 */
[----:B------:R-:W-:Y:S02]  /*75c0*/  @UP0 USHF.R.U32.HI UR14, URZ, UR5, UR15 ;  /* 0x000000053f0e0299 */ /* 0x000fe4000801160f */
.L_x_898:
[----:B------:R-:W-:Y:S02]  /*75d0*/  ULDC UR4, c[0x0][0x32c] ;  /* 0x0000cb0000047ab9 */ /* 0x000fe40000000800 */
[----:B------:R-:W-:-:S04]  /*75e0*/  UIMAD UR4, UR14, UR6, UR4 ;  /* 0x000000060e0472a4 */ /* 0x000fc8000f8e0204 */
[----:B------:R-:W-:-:S04]  /*75f0*/  UISETP.LT.AND UP0, UPT, UR7, UR4, UPT ;  /* 0x000000040700728c */ /* 0x000fc8000bf01270 */
[----:B------:R-:W-:-:S04]  /*7600*/  USEL UR7, UR7, UR4, UP0 ;  /* 0x0000000407077287 */ /* 0x000fc80008000000 */
.L_x_896:
        /* <DEDUP_REMOVED lines=16> */
[----:B------:R1:W-:Y:S02]  /*7710*/  @P0 STL [R1+0x1c], R0 ;  /* 0x00001c0001000387 */ /* 0x0003e40000100800 */
.L_x_916:
[----:B------:R-:W-:Y:S04]  /*7720*/  DEPBAR.LE SB0, 0x0 ;  /* 0x000080000000791a */ /* 0x000fe80000000000 */
[----:B------:R-:W-:Y:S01]  /*7730*/  BAR.SYNC.DEFER_BLOCKING 0x0 ;  /* 0x0000000000007b1d */ /* 0x000fe20000010000 */
[C---:B------:R-:W-:Y:S01]  /*7740*/  ISETP.LT.AND P0, PT, R229.reuse, UR8, PT ;  /* 0x00000008e5007c0c */ /* 0x040fe2000bf01270 */
[----:B------:R-:W-:Y:S11]  /*7750*/  IMAD.MOV.U32 R230, RZ, RZ, c[0x0][0x1e0] ;  /* 0x00007800ffe67624 */ /* 0x000ff600078e00ff */
[----:B------:R-:W-:Y:S01]  /*7760*/  @!UPT UIADD3 URZ, URZ, URZ, URZ ;  /* 0x0000003f3f3ff290 */ /* 0x000fe2000fffe03f */
[----:B-1----:R-:W-:Y:S01]  /*7770*/  @!P0 SHF.R.S32.HI R0, RZ, 0x1f, R229 ;  /* 0x0000001fff008819 */ /* 0x002fe200000114e5 */
[C---:B------:R-:W-:Y:S04]  /*7780*/  @!P0 IMAD.WIDE.U32 R2, R229.reuse, c[0x0][0x208], RZ ;  /* 0x00008200e5028a25 */ /* 0x040fe800078e00ff */
[----:B------:R-:W-:Y:S04]  /*7790*/  @!P0 IMAD R0, R0, c[0x0][0x208], RZ ;  /* 0x0000820000008a24 */ /* 0x000fe800078e02ff */
[----:B------:R-:W-:Y:S01]  /*77a0*/  @!P0 IMAD R0, R229, c[0x0][0x20c], R0 ;  /* 0x00008300e5008a24 */ /* 0x000fe200078e0200 */
[----:B-----5:R-:W-:Y:S03]  /*77b0*/  LDSM.16.M88.4 R96, [R219+0x6100] ;  /* 0x00610000db60783b */ /* 0x020fe60000000200 */
[----:B------:R-:W-:Y:S03]  /*77c0*/  @!P0 IMAD.IADD R0, R3, 0x1, R0 ;  /* 0x0000000103008824 */ /* 0x000fe600078e0200 */
[----:B------:R-:W1:Y:S01]  /*77d0*/  LDSM.16.M88.4 R16, [R212+0x3100] ;  /* 0x00310000d410783b */ /* 0x000e620000000200 */
[----:B------:R-:W-:Y:S05]  /*77e0*/  @!P0 IMAD R0, R0, 0x60, RZ ;  /* 0x0000006000008824 */ /* 0x000fea00078e02ff */
[----:B------:R-:W2:Y:S06]  /*77f0*/  LDSM.16.M88.4 R92, [R219+0x8100] ;  /* 0x00810000db5c783b */ /* 0x000eac0000000200 */
[----:B------:R-:W3:Y:S06]  /*7800*/  LDL.64 R192, [R1+0x30] ;  /* 0x0000300001c07983 */ /* 0x000eec0000100a00 */
[----:B------:R-:W3:Y:S06]  /*7810*/  LDL.64 R128, [R1+0x40] ;  /* 0x0000400001807983 */ /* 0x000eec0000100a00 */
[----:B------:R-:W4:Y:S06]  /*7820*/  LDSM.16.M88.4 R32, [R212+0x3900] ;  /* 0x00390000d420783b */ /* 0x000f2c0000000200 */
[----:B------:R-:W3:Y:S06]  /*7830*/  LDL.64 R234, [R1+0x28] ;  /* 0x0000280001ea7983 */ /* 0x000eec0000100a00 */
[----:B------:R-:W4:Y:S01]  /*7840*/  LDSM.16.M88.4 R48, [R212+0x4100] ;  /* 0x00410000d430783b */ /* 0x000f220000000200 */
[-C--:B-1----:R-:W-:Y:S05]  /*7850*/  HMMA.16816.F32.BF16 R4, R96, R16.reuse, RZ ;  /* 0x000000106004723c */ /* 0x082fea00000418ff */
[----:B------:R-:W3:Y:S03]  /*7860*/  LDL.64 R232, [R1+0x38] ;  /* 0x0000380001e87983 */ /* 0x000ee60000100a00 */
[C---:B--2---:R-:W-:Y:S03]  /*7870*/  HMMA.16816.F32.BF16 R8, R92.reuse, R16, RZ ;  /* 0x000000105c08723c */ /* 0x044fe600000418ff */
[----:B------:R-:W1:Y:S06]  /*7880*/  LDSM.16.M88.4 R64, [R212+0x4900] ;  /* 0x00490000d440783b */ /* 0x000e6c0000000200 */
[----:B------:R-:W2:Y:S01]  /*7890*/  LDL R135, [R1+0x1c] ;  /* 0x00001c0001877983 */ /* 0x000ea20000100800 */
[-C--:B------:R-:W-:Y:S05]  /*78a0*/  HMMA.16816.F32.BF16 R12, R92, R18.reuse, RZ ;  /* 0x000000125c0c723c */ /* 0x080fea00000418ff */
[----:B------:R-:W1:Y:S03]  /*78b0*/  LDSM.16.M88.4 R80, [R212+0x5100] ;  /* 0x00510000d450783b */ /* 0x000e660000000200 */
[C---:B------:R-:W-:Y:S03]  /*78c0*/  HMMA.16816.F32.BF16 R16, R96.reuse, R18, RZ ;  /* 0x000000126010723c */ /* 0x040fe600000418ff */
[----:B------:R-:W1:Y:S05]  /*78d0*/  LDSM.16.M88.4 R172, [R212+0x5900] ;  /* 0x00590000d4ac783b */ /* 0x000e6a0000000200 */
[-C--:B----4-:R-:W-:Y:S01]  /*78e0*/  HMMA.16816.F32.BF16 R20, R96, R32.reuse, RZ ;  /* 0x000000206014723c */ /* 0x090fe200000418ff */
[----:B------:R-:W-:Y:S06]  /*78f0*/  LDSM.16.M88.4 R176, [R222+0x6100] ;  /* 0x00610000deb0783b */ /* 0x000fec0000000200 */
[----:B------:R-:W4:Y:S01]  /*7900*/  LDSM.16.M88.4 R180, [R223] ;  /* 0x00000000dfb4783b */ /* 0x000f220000000200 */
[C---:B------:R-:W-:Y:S05]  /*7910*/  HMMA.16816.F32.BF16 R24, R92.reuse, R32, RZ ;  /* 0x000000205c18723c */ /* 0x040fea00000418ff */
[----:B------:R-:W1:Y:S03]  /*7920*/  LDSM.16.M88.4 R184, [R222+0x8100] ;  /* 0x00810000deb8783b */ /* 0x000e660000000200 */
[-C--:B------:R-:W-:Y:S03]  /*7930*/  HMMA.16816.F32.BF16 R28, R92, R34.reuse, RZ ;  /* 0x000000225c1c723c */ /* 0x080fe600000418ff */
[----:B------:R-:W1:Y:S05]  /*7940*/  LDSM.16.M88.4 R188, [R228] ;  /* 0x00000000e4bc783b */ /* 0x000e6a0000000200 */
[C---:B------:R-:W-:Y:S08]  /*7950*/  HMMA.16816.F32.BF16 R32, R96.reuse, R34, RZ ;  /* 0x000000226020723c */ /* 0x040ff000000418ff */
[-C--:B------:R-:W-:Y:S08]  /*7960*/  HMMA.16816.F32.BF16 R36, R96, R48.reuse, RZ ;  /* 0x000000306024723c */ /* 0x080ff000000418ff */
[C---:B------:R-:W-:Y:S08]  /*7970*/  HMMA.16816.F32.BF16 R40, R92.reuse, R48, RZ ;  /* 0x000000305c28723c */ /* 0x040ff000000418ff */
        /* <DEDUP_REMOVED lines=15> */
[-C--:B----4-:R-:W-:Y:S08]  /*7a70*/  HMMA.16816.F32.BF16 R4, R176, R180.reuse, R4 ;  /* 0x000000b4b004723c */ /* 0x090ff00000041804 */
[C---:B------:R-:W-:Y:S08]  /*7a80*/  HMMA.16816.F32.BF16 R8, R184.reuse, R180, R8 ;  /* 0x000000b4b808723c */ /* 0x040ff00000041808 */
[-C--:B------:R-:W-:Y:S08]  /*7a90*/  HMMA.16816.F32.BF16 R12, R184, R182.reuse, R12 ;  /* 0x000000b6b80c723c */ /* 0x080ff0000004180c */
[C---:B------:R-:W-:Y:S01]  /*7aa0*/  HMMA.16816.F32.BF16 R16, R176.reuse, R182, R16 ;  /* 0x000000b6b010723c */ /* 0x040fe20000041810 */
[----:B------:R-:W4:Y:S07]  /*7ab0*/  LDSM.16.M88.4 R180, [R226] ;  /* 0x00000000e2b4783b */ /* 0x000f2e0000000200 */
[-C--:B------:R-:W-:Y:S08]  /*7ac0*/  HMMA.16816.F32.BF16 R20, R176, R188.reuse, R20 ;  /* 0x000000bcb014723c */ /* 0x080ff00000041814 */
[C---:B------:R-:W-:Y:S08]  /*7ad0*/  HMMA.16816.F32.BF16 R24, R184.reuse, R188, R24 ;  /* 0x000000bcb818723c */ /* 0x040ff00000041818 */
[-C--:B------:R-:W-:Y:S08]  /*7ae0*/  HMMA.16816.F32.BF16 R28, R184, R190.reuse, R28 ;  /* 0x000000beb81c723c */ /* 0x080ff0000004181c */
[C---:B------:R-:W-:Y:S01]  /*7af0*/  HMMA.16816.F32.BF16 R32, R176.reuse, R190, R32 ;  /* 0x000000beb020723c */ /* 0x040fe20000041820 */
[----:B------:R-:W2:Y:S07]  /*7b00*/  LDSM.16.M88.4 R188, [R225] ;  /* 0x00000000e1bc783b */ /* 0x000eae0000000200 */
[-C--:B-1----:R-:W-:Y:S08]  /*7b10*/  HMMA.16816.F32.BF16 R36, R176, R172.reuse, R36 ;  /* 0x000000acb024723c */ /* 0x082ff00000041824 */
[C---:B------:R-:W-:Y:S08]  /*7b20*/  HMMA.16816.F32.BF16 R40, R184.reuse, R172, R40 ;  /* 0x000000acb828723c */ /* 0x040ff00000041828 */
[-C--:B------:R-:W-:Y:S04]  /*7b30*/  HMMA.16816.F32.BF16 R44, R184, R174.reuse, R44 ;  /* 0x000000aeb82c723c */ /* 0x080fe8000004182c */
[----:B---3--:R-:W-:Y:S04]  /*7b40*/  @!P0 IMAD.MOV.U32 R129, RZ, RZ, R193 ;  /* 0x000000ffff818224 */ /* 0x008fe800078e00c1 */
[C---:B------:R-:W-:Y:S01]  /*7b50*/  HMMA.16816.F32.BF16 R48, R176.reuse, R174, R48 ;  /* 0x000000aeb030723c */ /* 0x040fe20000041830 */
[----:B------:R-:W1:Y:S03]  /*7b60*/  LDSM.16.M88.4 R192, [R224] ;  /* 0x00000000e0c0783b */ /* 0x000e660000000200 */
[----:B------:R-:W-:Y:S04]  /*7b70*/  @!P0 IMAD.WIDE.U32 R128, R2, 0x60, R128 ;  /* 0x0000006002808825 */ /* 0x000fe800078e0080 */
[-C--:B----4-:R-:W-:Y:S04]  /*7b80*/  HMMA.16816.F32.BF16 R52, R176, R180.reuse, R52 ;  /* 0x000000b4b034723c */ /* 0x090fe80000041834 */
[----:B------:R-:W-:Y:S01]  /*7b90*/  @!P0 IMAD.IADD R0, R129, 0x1, R0 ;  /* 0x0000000181008824 */ /* 0x000fe200078e0200 */
[C---:B------:R-:W-:Y:S03]  /*7ba0*/  @!P0 LEA R2, P1, R128.reuse, c[0x0][0x1f8], 0x1 ;  /* 0x00007e0080028a11 */ /* 0x040fe600078208ff */
[C---:B------:R-:W-:Y:S04]  /*7bb0*/  HMMA.16816.F32.BF16 R56, R184.reuse, R180, R56 ;  /* 0x000000b4b838723c */ /* 0x040fe80000041838 */
[----:B------:R-:W-:Y:S02]  /*7bc0*/  @!P0 LEA.HI.X R3, R128, c[0x0][0x1fc], R0, 0x1, P1 ;  /* 0x00007f0080038a11 */ /* 0x000fe400008f0c00 */
[----:B------:R-:W-:Y:S02]  /*7bd0*/  @!P0 IADD3 R198, P2, R2, UR10, RZ ;  /* 0x0000000a02c68c10 */ /* 0x000fe4000ff5e0ff */
[-C--:B------:R-:W-:Y:S01]  /*7be0*/  HMMA.16816.F32.BF16 R60, R184, R182.reuse, R60 ;  /* 0x000000b6b83c723c */ /* 0x080fe2000004183c */
[----:B------:R-:W-:Y:S01]  /*7bf0*/  @!PT LDS RZ, [RZ] ;  /* 0x00000000fffff984 */ /* 0x000fe20000000800 */
[----:B------:R-:W-:Y:S01]  /*7c00*/  @!PT LDS RZ, [RZ] ;  /* 0x00000000fffff984 */ /* 0x000fe20000000800 */
[----:B------:R-:W-:Y:S01]  /*7c10*/  @!PT LDS RZ, [RZ] ;  /* 0x00000000fffff984 */ /* 0x000fe20000000800 */
[----:B------:R3:W-:Y:S03]  /*7c20*/  @!P0 LDGSTS.E.BYPASS.LTC128B.128 [R231+0x100], [R2.64], !P6 ;  /* 0x0010000002e78fae */ /* 0x0007e6000f101d4c */
[----:B------:R-:W-:Y:S02]  /*7c30*/  @!P0 IADD3.X R199, R3, UR9, RZ, P2, !PT ;  /* 0x0000000903c78c10 */ /* 0x000fe400097fe4ff */
[----:B------:R-:W-:Y:S02]  /*7c40*/  @!P0 IADD3 R196, P1, R198, UR10, RZ ;  /* 0x0000000ac6c48c10 */ /* 0x000fe4000ff3e0ff */
[C---:B------:R-:W-:Y:S01]  /*7c50*/  HMMA.16816.F32.BF16 R64, R176.reuse, R182, R64 ;  /* 0x000000b6b040723c */ /* 0x040fe20000041840 */
[----:B------:R4:W-:Y:S03]  /*7c60*/  @!P0 LDGSTS.E.BYPASS.LTC128B.128 [R231+0x900], [R198.64], !P6 ;  /* 0x00900000c6e78fae */ /* 0x0009e6000f101d4c */
[----:B------:R-:W-:Y:S02]  /*7c70*/  @!P0 IADD3.X R197, R199, UR9, RZ, P1, !PT ;  /* 0x00000009c7c58c10 */ /* 0x000fe40008ffe4ff */
[----:B------:R-:W-:Y:S02]  /*7c80*/  @!P0 IADD3 R128, P3, R196, UR10, RZ ;  /* 0x0000000ac4808c10 */ /* 0x000fe4000ff7e0ff */
[-C--:B--2---:R-:W-:Y:S01]  /*7c90*/  HMMA.16816.F32.BF16 R68, R176, R188.reuse, R68 ;  /* 0x000000bcb044723c */ /* 0x084fe20000041844 */
[----:B------:R4:W-:Y:S03]  /*7ca0*/  @!P0 LDGSTS.E.BYPASS.LTC128B.128 [R231+0x1100], [R196.64], !P6 ;  /* 0x01100000c4e78fae */ /* 0x0009e6000f101d4c */
[----:B------:R-:W-:Y:S02]  /*7cb0*/  @!P0 IADD3.X R129, R197, UR9, RZ, P3, !PT ;  /* 0x00000009c5818c10 */ /* 0x000fe40009ffe4ff */
[----:B------:R-:W-:Y:S02]  /*7cc0*/  PLOP3.LUT P3, PT, PT, PT, UP2, 0x80, 0x0 ;  /* 0x000000000000781c */ /* 0x000fe40003f6f028 */
[C---:B------:R-:W-:Y:S01]  /*7cd0*/  HMMA.16816.F32.BF16 R72, R184.reuse, R188, R72 ;  /* 0x000000bcb848723c */ /* 0x040fe20000041848 */
[----:B------:R2:W-:Y:S03]  /*7ce0*/  @!P0 LDGSTS.E.BYPASS.LTC128B.128 [R231+0x1900], [R128.64], !P6 ;  /* 0x0190000080e78fae */ /* 0x0005e6000f101d4c */
[----:B---3--:R-:W-:Y:S04]  /*7cf0*/  @!P0 IADD3 R2, P2, R128, UR10, RZ ;  /* 0x0000000a80028c10 */ /* 0x008fe8000ff5e0ff */
[-C--:B------:R-:W-:Y:S04]  /*7d00*/  HMMA.16816.F32.BF16 R76, R184, R190.reuse, R76 ;  /* 0x000000beb84c723c */ /* 0x080fe8000004184c */
[----:B------:R-:W-:Y:S02]  /*7d10*/  @!P0 IADD3.X R3, R129, UR9, RZ, P2, !PT ;  /* 0x0000000981038c10 */ /* 0x000fe400097fe4ff */
[----:B------:R-:W-:Y:S02]  /*7d20*/  @!P0 IADD3 R172, P1, R2, UR10, RZ ;  /* 0x0000000a02ac8c10 */ /* 0x000fe4000ff3e0ff */
[C---:B------:R-:W-:Y:S01]  /*7d30*/  HMMA.16816.F32.BF16 R80, R176.reuse, R190, R80 ;  /* 0x000000beb050723c */ /* 0x040fe20000041850 */
[----:B------:R3:W-:Y:S03]  /*7d40*/  @!P0 LDGSTS.E.BYPASS.LTC128B.128 [R231+0x2100], [R2.64], !P6 ;  /* 0x0210000002e78fae */ /* 0x0007e6000f101d4c */
[----:B------:R-:W-:Y:S04]  /*7d50*/  @!P0 IADD3.X R173, R3, UR9, RZ, P1, !PT ;  /* 0x0000000903ad8c10 */ /* 0x000fe80008ffe4ff */
[-C--:B-1----:R-:W-:Y:S01]  /*7d60*/  HMMA.16816.F32.BF16 R84, R176, R192.reuse, R84 ;  /* 0x000000c0b054723c */ /* 0x082fe20000041854 */
[----:B------:R1:W-:Y:S02]  /*7d70*/  @!P0 LDGSTS.E.BYPASS.LTC128B.128 [R231+0x2900], [R172.64], !P6 ;  /* 0x02900000ace78fae */ /* 0x0003e4000f101d4c */
[C---:B------:R-:W-:Y:S04]  /*7d80*/  ISETP.GT.AND P0, PT, R229.reuse, UR8, PT ;  /* 0x00000008e5007c0c */ /* 0x040fe8000bf04270 */
[----:B----4-:R-:W-:Y:S01]  /*7d90*/  LDSM.16.M88.4 R196, [R220+0x6100] ;  /* 0x00610000dcc4783b */ /* 0x010fe20000000200 */
[C---:B------:R-:W-:Y:S05]  /*7da0*/  HMMA.16816.F32.BF16 R88, R184.reuse, R192, R88 ;  /* 0x000000c0b858723c */ /* 0x040fea0000041858 */
[----:B------:R-:W4:Y:S03]  /*7db0*/  LDSM.16.M88.4 R200, [R218+0x3100] ;  /* 0x00310000dac8783b */ /* 0x000f260000000200 */
[-C--:B------:R-:W-:Y:S03]  /*7dc0*/  HMMA.16816.F32.BF16 R92, R184, R194.reuse, R92 ;  /* 0x000000c2b85c723c */ /* 0x080fe6000004185c */
[----:B------:R-:W4:Y:S01]  /*7dd0*/  LDSM.16.M88.4 R204, [R220+0x8100] ;  /* 0x00810000dccc783b */ /* 0x000f220000000200 */
[----:B------:R-:W-:Y:S01]  /*7de0*/  @P0 IMAD.SHL.U32 R130, R230, 0x20, RZ ;  /* 0x00000020e6820824 */ /* 0x000fe200078e00ff */
[----:B------:R-:W-:Y:S01]  /*7df0*/  @P0 IADD3 R0, R229, -0x1, RZ ;  /* 0xffffffffe5000810 */ /* 0x000fe20007ffe0ff */
[----:B---3--:R-:W-:Y:S02]  /*7e00*/  @P0 IMAD.MOV.U32 R3, RZ, RZ, R235 ;  /* 0x000000ffff030224 */ /* 0x008fe400078e00eb */
[----:B------:R-:W-:Y:S01]  /*7e10*/  HMMA.16816.F32.BF16 R96, R176, R194, R96 ;  /* 0x000000c2b060723c */ /* 0x000fe20000041860 */
[----:B------:R-:W0:Y:S03]  /*7e20*/  LDGDEPBAR ;  /* 0x00000000000079af */ /* 0x000e260000000000 */
[----:B--2---:R-:W-:Y:S01]  /*7e30*/  @P0 IMAD.WIDE.U32 R128, R0, c[0x0][0x1e0], RZ ;  /* 0x0000780000800a25 */ /* 0x004fe200078e00ff */
[----:B------:R-:W-:Y:S02]  /*7e40*/  @P0 SHF.R.S32.HI R2, RZ, 0x1f, R0 ;  /* 0x0000001fff020819 */ /* 0x000fe40000011400 */
[----:B-1----:R-:W1:Y:S05]  /*7e50*/  LDSM.16.M88.4 R172, [R218+0x3900] ;  /* 0x00390000daac783b */ /* 0x002e6a0000000200 */
[----:B------:R-:W-:Y:S01]  /*7e60*/  @P0 IMAD R2, R2, c[0x0][0x1e0], RZ ;  /* 0x0000780002020a24 */ /* 0x000fe200078e02ff */
[----:B------:R-:W2:Y:S03]  /*7e70*/  LDSM.16.M88.4 R180, [R218+0x4100] ;  /* 0x00410000dab4783b */ /* 0x000ea60000000200 */
[----:B------:R-:W-:Y:S03]  /*7e80*/  @P0 IMAD R2, R0, c[0x0][0x1e4], R2 ;  /* 0x0000790000020a24 */ /* 0x000fe600078e0202 */
[----:B------:R-:W3:Y:S01]  /*7e90*/  LDSM.16.M88.4 R184, [R218+0x4900] ;  /* 0x00490000dab8783b */ /* 0x000ee20000000200 */
[----:B------:R-:W-:Y:S02]  /*7ea0*/  @P0 IMAD.IADD R0, R129, 0x1, R2 ;  /* 0x0000000181000824 */ /* 0x000fe400078e0202 */
[----:B------:R-:W-:Y:S02]  /*7eb0*/  @P0 IMAD.MOV.U32 R2, RZ, RZ, R232 ;  /* 0x000000ffff020224 */ /* 0x000fe400078e00e8 */
[----:B------:R-:W-:Y:S01]  /*7ec0*/  @P0 IMAD R0, R0, 0x60, RZ ;  /* 0x0000006000000824 */ /* 0x000fe200078e02ff */
[----:B------:R-:W2:Y:S01]  /*7ed0*/  LDSM.16.M88.4 R176, [R218+0x5100] ;  /* 0x00510000dab0783b */ /* 0x000ea20000000200 */
[----:B------:R-:W-:Y:S01]  /*7ee0*/  @P0 IMAD.WIDE.U32 R2, R128, 0x60, R2 ;  /* 0x0000006080020825 */ /* 0x000fe200078e0002 */
[-C--:B----4-:R-:W-:Y:S03]  /*7ef0*/  HMMA.16816.F32.BF16 R4, R196, R200.reuse, R4 ;  /* 0x000000c8c404723c */ /* 0x090fe60000041804 */
[----:B------:R-:W-:Y:S01]  /*7f00*/  IMAD.MOV.U32 R232, RZ, RZ, c[0x0][0x1e4] ;  /* 0x00007900ffe87624 */ /* 0x000fe200078e00ff */
[----:B------:R-:W-:Y:S01]  /*7f10*/  LDSM.16.M88.4 R188, [R221+0x6100] ;  /* 0x00610000ddbc783b */ /* 0x000fe20000000200 */
[C---:B------:R-:W-:Y:S01]  /*7f20*/  @P0 LEA R128, P1, R2.reuse, c[0x0][0x1c8], 0x1 ;  /* 0x0000720002800a11 */ /* 0x040fe200078208ff */
[----:B------:R-:W-:Y:S02]  /*7f30*/  @P0 IMAD.IADD R0, R3, 0x1, R0 ;  /* 0x0000000103000824 */ /* 0x000fe400078e0200 */
[C---:B------:R-:W-:Y:S02]  /*7f40*/  HMMA.16816.F32.BF16 R8, R204.reuse, R200, R8 ;  /* 0x000000c8cc08723c */ /* 0x040fe40000041808 */
[----:B------:R-:W-:Y:S02]  /*7f50*/  LDSM.16.M88.4 R192, [R217] ;  /* 0x00000000d9c0783b */ /* 0x000fe40000000200 */
[----:B------:R-:W-:Y:S02]  /*7f60*/  @P0 LEA.HI.X R129, R2, c[0x0][0x1cc], R0, 0x1, P1 ;  /* 0x0000730002810a11 */ /* 0x000fe400008f0c00 */
[-C--:B------:R-:W-:Y:S02]  /*7f70*/  @P0 IADD3 R2, P1, R128, R130.reuse, RZ ;  /* 0x0000008280020210 */ /* 0x080fe40007f3e0ff */
[----:B------:R-:W-:Y:S01]  /*7f80*/  LDSM.16.M88.4 R208, [R217+0x1000] ;  /* 0x00100000d9d0783b */ /* 0x000fe20000000200 */
[-C--:B------:R-:W-:Y:S03]  /*7f90*/  HMMA.16816.F32.BF16 R12, R204, R202.reuse, R12 ;  /* 0x000000cacc0c723c */ /* 0x080fe6000004180c */
[----:B------:R-:W-:Y:S05]  /*7fa0*/  @P0 SHF.L.U64.HI R0, R230, 0x5, R232 ;  /* 0x00000005e6000819 */ /* 0x000fea00000102e8 */
[C---:B------:R-:W-:Y:S01]  /*7fb0*/  HMMA.16816.F32.BF16 R16, R196.reuse, R202, R16 ;  /* 0x000000cac410723c */ /* 0x040fe20000041810 */
[----:B------:R-:W-:Y:S03]  /*7fc0*/  LDSM.16.M88.4 R200, [R221+0x8100] ;  /* 0x00810000ddc8783b */ /* 0x000fe60000000200 */
[--C-:B------:R-:W-:Y:S04]  /*7fd0*/  @P0 IMAD.X R3, R129, 0x1, R0.reuse, P1 ;  /* 0x0000000181030824 */ /* 0x100fe800008e0600 */
[-C--:B-1----:R-:W-:Y:S08]  /*7fe0*/  HMMA.16816.F32.BF16 R20, R196, R172.reuse, R20 ;  /* 0x000000acc414723c */ /* 0x082ff00000041814 */
[C---:B------:R-:W-:Y:S08]  /*7ff0*/  HMMA.16816.F32.BF16 R24, R204.reuse, R172, R24 ;  /* 0x000000accc18723c */ /* 0x040ff00000041818 */
[-C--:B------:R-:W-:Y:S08]  /*8000*/  HMMA.16816.F32.BF16 R28, R204, R174.reuse, R28 ;  /* 0x000000aecc1c723c */ /* 0x080ff0000004181c */
[C---:B------:R-:W-:Y:S01]  /*8010*/  HMMA.16816.F32.BF16 R32, R196.reuse, R174, R32 ;  /* 0x000000aec420723c */ /* 0x040fe20000041820 */
[----:B------:R-:W1:Y:S07]  /*8020*/  LDSM.16.M88.4 R172, [R218+0x5900] ;  /* 0x00590000daac783b */ /* 0x000e6e0000000200 */
[-C--:B--2---:R-:W-:Y:S08]  /*8030*/  HMMA.16816.F32.BF16 R36, R196, R180.reuse, R36 ;  /* 0x000000b4c424723c */ /* 0x084ff00000041824 */
[C---:B------:R-:W-:Y:S08]  /*8040*/  HMMA.16816.F32.BF16 R40, R204.reuse, R180, R40 ;  /* 0x000000b4cc28723c */ /* 0x040ff00000041828 */
[-C--:B------:R-:W-:Y:S08]  /*8050*/  HMMA.16816.F32.BF16 R44, R204, R182.reuse, R44 ;  /* 0x000000b6cc2c723c */ /* 0x080ff0000004182c */
[C---:B------:R-:W-:Y:S01]  /*8060*/  HMMA.16816.F32.BF16 R48, R196.reuse, R182, R48 ;  /* 0x000000b6c430723c */ /* 0x040fe20000041830 */
[----:B------:R-:W2:Y:S07]  /*8070*/  LDSM.16.M88.4 R180, [R217+0x800] ;  /* 0x00080000d9b4783b */ /* 0x000eae0000000200 */
[-C--:B---3--:R-:W-:Y:S08]  /*8080*/  HMMA.16816.F32.BF16 R52, R196, R184.reuse, R52 ;  /* 0x000000b8c434723c */ /* 0x088ff00000041834 */
        /* <DEDUP_REMOVED lines=9> */
[-C--:B-1----:R-:W-:Y:S08]  /*8120*/  HMMA.16816.F32.BF16 R84, R196, R172.reuse, R84 ;  /* 0x000000acc454723c */ /* 0x082ff00000041854 */
[C---:B------:R-:W-:Y:S08]  /*8130*/  HMMA.16816.F32.BF16 R88, R204.reuse, R172, R88 ;  /* 0x000000accc58723c */ /* 0x040ff00000041858 */
[-C--:B------:R-:W-:Y:S08]  /*8140*/  HMMA.16816.F32.BF16 R92, R204, R174.reuse, R92 ;  /* 0x000000aecc5c723c */ /* 0x080ff0000004185c */
[----:B------:R-:W-:Y:S01]  /*8150*/  HMMA.16816.F32.BF16 R96, R196, R174, R96 ;  /* 0x000000aec460723c */ /* 0x000fe20000041860 */
[----:B------:R-:W1:Y:S01]  /*8160*/  LDSM.16.M88.4 R172, [R217+0x2000] ;  /* 0x00200000d9ac783b */ /* 0x000e620000000200 */
[----:B------:R-:W-:Y:S05]  /*8170*/  DEPBAR.LE SB0, 0x0 ;  /* 0x000080000000791a */ /* 0x000fea0000000000 */
[----:B------:R-:W-:Y:S01]  /*8180*/  BAR.SYNC.DEFER_BLOCKING 0x0 ;  /* 0x0000000000007b1d */ /* 0x000fe20000010000 */
[-C--:B------:R-:W-:Y:S08]  /*8190*/  HMMA.16816.F32.BF16 R4, R188, R192.reuse, R4 ;  /* 0x000000c0bc04723c */ /* 0x080ff00000041804 */
[C---:B------:R-:W-:Y:S08]  /*81a0*/  HMMA.16816.F32.BF16 R8, R200.reuse, R192, R8 ;  /* 0x000000c0c808723c */ /* 0x040ff00000041808 */
[-C--:B------:R-:W-:Y:S08]  /*81b0*/  HMMA.16816.F32.BF16 R12, R200, R194.reuse, R12 ;  /* 0x000000c2c80c723c */ /* 0x080ff0000004180c */
[C---:B------:R-:W-:Y:S08]  /*81c0*/  HMMA.16816.F32.BF16 R16, R188.reuse, R194, R16 ;  /* 0x000000c2bc10723c */ /* 0x040ff00000041810 */
[-C--:B--2---:R-:W-:Y:S08]  /*81d0*/  HMMA.16816.F32.BF16 R20, R188, R180.reuse, R20 ;  /* 0x000000b4bc14723c */ /* 0x084ff00000041814 */
[C---:B------:R-:W-:Y:S07]  /*81e0*/  HMMA.16816.F32.BF16 R24, R200.reuse, R180, R24 ;  /* 0x000000b4c818723c */ /* 0x040fee0000041818 */
[-C--:B------:R-:W-:Y:S01]  /*81f0*/  @P0 IADD3 R180, P2, R2, R130.reuse, RZ ;  /* 0x0000008202b40210 */ /* 0x080fe20007f5e0ff */
[-C--:B------:R-:W-:Y:S04]  /*8200*/  HMMA.16816.F32.BF16 R28, R200, R182.reuse, R28 ;  /* 0x000000b6c81c723c */ /* 0x080fe8000004181c */
[--C-:B------:R-:W-:Y:S04]  /*8210*/  @P0 IMAD.X R181, R3, 0x1, R0.reuse, P2 ;  /* 0x0000000103b50824 */ /* 0x100fe800010e0600 */
[C---:B------:R-:W-:Y:S01]  /*8220*/  HMMA.16816.F32.BF16 R32, R188.reuse, R182, R32 ;  /* 0x000000b6bc20723c */ /* 0x040fe20000041820 */
[----:B------:R-:W2:Y:S06]  /*8230*/  LDL R183, [R1+0x18] ;  /* 0x0000180001b77983 */ /* 0x000eac0000100800 */
[----:B------:R-:W-:Y:S01]  /*8240*/  @!PT LDS RZ, [RZ] ;  /* 0x00000000fffff984 */ /* 0x000fe20000000800 */
[----:B------:R-:W-:Y:S01]  /*8250*/  @!PT LDS RZ, [RZ] ;  /* 0x00000000fffff984 */ /* 0x000fe20000000800 */
[----:B------:R-:W-:Y:S01]  /*8260*/  @!PT LDS RZ, [RZ] ;  /* 0x00000000fffff984 */ /* 0x000fe20000000800 */
[----:B------:R4:W-:Y:S01]  /*8270*/  @P0 LDGSTS.E.BYPASS.LTC128B.128 [R231+0x3100], [R128.64], !P6 ;  /* 0x0310000080e70fae */ /* 0x0009e2000f101d4c */
[-C--:B------:R-:W-:Y:S05]  /*8280*/  HMMA.16816.F32.BF16 R36, R188, R208.reuse, R36 ;  /* 0x000000d0bc24723c */ /* 0x080fea0000041824 */
[----:B------:R1:W-:Y:S03]  /*8290*/  @P0 LDGSTS.E.BYPASS.LTC128B.128 [R231+0x3900], [R2.64], !P6 ;  /* 0x0390000002e70fae */ /* 0x0003e6000f101d4c */
[C---:B------:R-:W-:Y:S03]  /*82a0*/  HMMA.16816.F32.BF16 R40, R200.reuse, R208, R40 ;  /* 0x000000d0c828723c */ /* 0x040fe60000041828 */
[----:B------:R2:W-:Y:S05]  /*82b0*/  @P0 LDGSTS.E.BYPASS.LTC128B.128 [R231+0x4100], [R180.64], !P6 ;  /* 0x04100000b4e70fae */ /* 0x0005ea000f101d4c */
[-C--:B------:R-:W-:Y:S08]  /*82c0*/  HMMA.16816.F32.BF16 R44, R200, R210.reuse, R44 ;  /* 0x000000d2c82c723c */ /* 0x080ff0000004182c */
[C---:B------:R-:W-:Y:S08]  /*82d0*/  HMMA.16816.F32.BF16 R48, R188.reuse, R210, R48 ;  /* 0x000000d2bc30723c */ /* 0x040ff00000041830 */
[-C--:B---3--:R-:W-:Y:S04]  /*82e0*/  HMMA.16816.F32.BF16 R52, R188, R184.reuse, R52 ;  /* 0x000000b8bc34723c */ /* 0x088fe80000041834 */
[----:B-1----:R-:W-:Y:S04]  /*82f0*/  IMAD R2, R229, -0x60, RZ ;  /* 0xffffffa0e5027824 */ /* 0x002fe800078e02ff */
[C---:B------:R-:W-:Y:S08]  /*8300*/  HMMA.16816.F32.BF16 R56, R200.reuse, R184, R56 ;  /* 0x000000b8c838723c */ /* 0x040ff00000041838 */
[-C--:B------:R-:W-:Y:S08]  /*8310*/  HMMA.16816.F32.BF16 R60, R200, R186.reuse, R60 ;  /* 0x000000bac83c723c */ /* 0x080ff0000004183c */
[C---:B------:R-:W-:Y:S08]  /*8320*/  HMMA.16816.F32.BF16 R64, R188.reuse, R186, R64 ;  /* 0x000000babc40723c */ /* 0x040ff00000041840 */
[-C--:B------:R-:W-:Y:S08]  /*8330*/  HMMA.16816.F32.BF16 R68, R188, R172.reuse, R68 ;  /* 0x000000acbc44723c */ /* 0x080ff00000041844 */
[C---:B------:R-:W-:Y:S01]  /*8340*/  HMMA.16816.F32.BF16 R72, R200.reuse, R172, R72 ;  /* 0x000000acc848723c */ /* 0x040fe20000041848 */
[----:B------:R1:W3:Y:S07]  /*8350*/  LDL R173, [R1+0x20] ;  /* 0x0000200001ad7983 */ /* 0x0002ee0000100800 */
[-C--:B------:R-:W-:Y:S08]  /*8360*/  HMMA.16816.F32.BF16 R76, R200, R174.reuse, R76 ;  /* 0x000000aec84c723c */ /* 0x080ff0000004184c */
[C---:B------:R-:W-:Y:S07]  /*8370*/  HMMA.16816.F32.BF16 R80, R188.reuse, R174, R80 ;  /* 0x000000aebc50723c */ /* 0x040fee0000041850 */
[-C--:B------:R-:W-:Y:S01]  /*8380*/  @P0 IADD3 R174, P1, R180, R130.reuse, RZ ;  /* 0x00000082b4ae0210 */ /* 0x080fe20007f3e0ff */
[-C--:B------:R-:W-:Y:S04]  /*8390*/  HMMA.16816.F32.BF16 R84, R188, R176.reuse, R84 ;  /* 0x000000b0bc54723c */ /* 0x080fe80000041854 */
[--C-:B------:R-:W-:Y:S01]  /*83a0*/  @P0 IMAD.X R175, R181, 0x1, R0.reuse, P1 ;  /* 0x00000001b5af0824 */ /* 0x100fe200008e0600 */
[-C--:B----4-:R-:W-:Y:S03]  /*83b0*/  @P0 IADD3 R128, P2, R174, R130.reuse, RZ ;  /* 0x00000082ae800210 */ /* 0x090fe60007f5e0ff */
[C---:B------:R-:W-:Y:S01]  /*83c0*/  HMMA.16816.F32.BF16 R88, R200.reuse, R176, R88 ;  /* 0x000000b0c858723c */ /* 0x040fe20000041858 */
[----:B------:R4:W-:Y:S03]  /*83d0*/  @P0 LDGSTS.E.BYPASS.LTC128B.128 [R231+0x4900], [R174.64], !P6 ;  /* 0x04900000aee70fae */ /* 0x0009e6000f101d4c */
[--C-:B------:R-:W-:Y:S03]  /*83e0*/  @P0 IMAD.X R129, R175, 0x1, R0.reuse, P2 ;  /* 0x00000001af810824 */ /* 0x100fe600010e0600 */
[----:B------:R-:W-:Y:S01]  /*83f0*/  @P0 IADD3 R176, P1, R128, R130, RZ ;  /* 0x0000008280b00210 */ /* 0x000fe20007f3e0ff */
[-C--:B------:R-:W-:Y:S01]  /*8400*/  HMMA.16816.F32.BF16 R92, R200, R178.reuse, R92 ;  /* 0x000000b2c85c723c */ /* 0x080fe2000004185c */
[----:B------:R1:W-:Y:S03]  /*8410*/  @P0 LDGSTS.E.BYPASS.LTC128B.128 [R231+0x5100], [R128.64], !P6 ;  /* 0x0510000080e70fae */ /* 0x0003e6000f101d4c */
[----:B------:R-:W-:Y:S04]  /*8420*/  @P0 IMAD.X R177, R129, 0x1, R0, P1 ;  /* 0x0000000181b10824 */ /* 0x000fe800008e0600 */
[----:B------:R-:W-:Y:S01]  /*8430*/  HMMA.16816.F32.BF16 R96, R188, R178, R96 ;  /* 0x000000b2bc60723c */ /* 0x000fe20000041860 */
[----:B------:R1:W-:Y:S01]  /*8440*/  @P0 LDGSTS.E.BYPASS.LTC128B.128 [R231+0x5900], [R176.64], !P6 ;  /* 0x05900000b0e70fae */ /* 0x0003e2000f101d4c */
[----:B------:R-:W-:Y:S05]  /*8450*/  PLOP3.LUT P0, PT, PT, PT, UP1, 0x40, 0x0 ;  /* 0x000000000000781c */ /* 0x000fea0003f0e818 */
[----:B------:R-:W0:Y:S01]  /*8460*/  LDGDEPBAR ;  /* 0x00000000000079af */ /* 0x000e220000000000 */
[----:B--2---:R-:W-:Y:S04]  /*8470*/  IADD3 R182, -R183, 0x1, R2 ;  /* 0x00000001b7b67810 */ /* 0x004fe80007ffe102 */
[----:B-1----:R-:W-:Y:S04]  /*8480*/  IADD3 R176, R182, c[0x0][0x1d0], RZ ;  /* 0x00007400b6b07a10 */ /* 0x002fe80007ffe0ff */
[----:B------:R-:W-:Y:S04]  /*8490*/  IADD3 R176, R176, -c[0x0][0x168], RZ ;  /* 0x80005a00b0b07a10 */ /* 0x000fe80007ffe0ff */
[C---:B----4-:R-:W-:Y:S02]  /*84a0*/  IADD3 R174, R176.reuse, c[0x0][0x328], RZ ;  /* 0x0000ca00b0ae7a10 */ /* 0x050fe40007ffe0ff */
[----:B------:R-:W-:Y:S01]  /*84b0*/  IADD3 R175, R176, UR11, RZ ;  /* 0x0000000bb0af7c10 */ /* 0x000fe2000fffe0ff */
[----:B---3--:R-:W-:Y:S05]  /*84c0*/  @P3 IMAD.MOV.U32 R173, RZ, RZ, R135 ;  /* 0x000000ffffad3224 */ /* 0x008fea00078e0087 */
[----:B------:R-:W1:Y:S02]  /*84d0*/  SHFL.IDX PT, R3, R173, RZ, 0x1c1f ;  /* 0x001c1fffad037589 */ /* 0x000e6400000e0000 */
[----:B-1----:R-:W-:Y:S02]  /*84e0*/  IMAD.IADD R135, R174, 0x1, R3 ;  /* 0x00000001ae877824 */ /* 0x002fe400078e0203 */
[----:B------:R-:W-:Y:S01]  /*84f0*/  IMAD.IADD R0, R3, 0x1, R175 ;  /* 0x0000000103007824 */ /* 0x000fe200078e02af */
        /* <DEDUP_REMOVED lines=15> */
.L_x_902:
[----:B------:R-:W-:Y:S04]  /*85f0*/  MOV R128, c[0x0][0x32c] ;  /* 0x0000cb0000807a02 */ /* 0x000fe80000000f00 */
[----:B------:R-:W-:Y:S11]  /*8600*/  ISETP.NE.AND P0, PT, R128, 0x1, PT ;  /* 0x000000018000780c */ /* 0x000ff60003f05270 */
[----:B------:R-:W-:Y:S02]  /*8610*/  @!UPT UIADD3 URZ, URZ, URZ, URZ ;  /* 0x0000003f3f3ff290 */ /* 0x000fe4000fffe03f */
[----:B------:R-:W-:Y:S05]  /*8620*/  @P0 IMAD.HI.U32 R128, R3, c[0x0][0x330], RZ ;  /* 0x0000cc0003800a27 */ /* 0x000fea00078e00ff */
[----:B------:R-:W-:Y:S02]  /*8630*/  @P0 SHF.R.U32.HI R3, RZ, c[0x0][0x334], R128 ;  /* 0x0000cd00ff030a19 */ /* 0x000fe40000011680 */
.L_x_903:
[----:B------:R-:W-:Y:S05]  /*8640*/  BSYNC B0 ;  /* 0x0000000000007941 */ /* 0x000fea0003800000 */
.L_x_901:
[----:B------:R-:W-:Y:S04]  /*8650*/  IMAD.IADD R128, R2, 0x1, -R183 ;  /* 0x0000000102807824 */ /* 0x000fe800078e0ab7 */
[----:B------:R-:W-:Y:S05]  /*8660*/  IMAD R3, R3, c[0x0][0x32c], R128 ;  /* 0x0000cb0003037a24 */ /* 0x000fea00078e0280 */
[----:B------:R-:W-:Y:S02]  /*8670*/  IADD3 R128, R3, c[0x0][0x32c], RZ ;  /* 0x0000cb0003807a10 */ /* 0x000fe40007ffe0ff */
[----:B------:R-:W-:Y:S02]  /*8680*/  IMNMX R0, R0, R3, !PT ;  /* 0x0000000300007217 */ /* 0x000fe40007800200 */
[----:B------:R-:W-:Y:S02]  /*8690*/  IMNMX R135, R135, R128, PT ;  /* 0x0000008087877217 */ /* 0x000fe40003800200 */
.L_x_900:
[----:B------:R-:W-:Y:S01]  /*86a0*/  PLOP3.LUT P0, PT, PT, PT, UP1, 0x40, 0x0 ;  /* 0x000000000000781c */ /* 0x000fe20003f0e818 */
[----:B------:R-:W1:Y:S02]  /*86b0*/  SHFL.IDX PT, R3, R173, 0x1, 0x1c1f ;  /* 0x003c1f00ad037f89 */ /* 0x000e6400000e0000 */
[----:B-1----:R-:W-:Y:S01]  /*86c0*/  IADD3 R128, R175, R3, RZ ;  /* 0x00000003af807210 */ /* 0x002fe20007ffe0ff */
[----:B------:R-:W-:Y:S09]  /*86d0*/  IMAD.IADD R130, R174, 0x1, R3 ;  /* 0x00000001ae827824 */ /* 0x000ff200078e0203 */
        /* <DEDUP_REMOVED lines=15> */
.L_x_906:
[----:B------:R-:W-:Y:S04]  /*87d0*/  MOV R129, c[0x0][0x32c] ;  /* 0x0000cb0000817a02 */ /* 0x000fe80000000f00 */
[----:B------:R-:W-:Y:S11]  /*87e0*/  ISETP.NE.AND P0, PT, R129, 0x1, PT ;  /* 0x000000018100780c */ /* 0x000ff60003f05270 */
[----:B------:R-:W-:Y:S02]  /*87f0*/  @!UPT UIADD3 URZ, URZ, URZ, URZ ;  /* 0x0000003f3f3ff290 */ /* 0x000fe4000fffe03f */
[----:B------:R-:W-:Y:S05]  /*8800*/  @P0 IMAD.HI.U32 R129, R3, c[0x0][0x330], RZ ;  /* 0x0000cc0003810a27 */ /* 0x000fea00078e00ff */
[----:B------:R-:W-:Y:S02]  /*8810*/  @P0 SHF.R.U32.HI R3, RZ, c[0x0][0x334], R129 ;  /* 0x0000cd00ff030a19 */ /* 0x000fe40000011681 */
.L_x_907:
[----:B------:R-:W-:Y:S05]  /*8820*/  BSYNC B0 ;  /* 0x0000000000007941 */ /* 0x000fea0003800000 */
.L_x_905:
[----:B------:R-:W-:Y:S04]  /*8830*/  IMAD.IADD R129, R2, 0x1, -R183 ;  /* 0x0000000102817824 */ /* 0x000fe800078e0ab7 */
[----:B------:R-:W-:Y:S05]  /*8840*/  IMAD R3, R3, c[0x0][0x32c], R129 ;  /* 0x0000cb0003037a24 */ /* 0x000fea00078e0281 */
[----:B------:R-:W-:Y:S02]  /*8850*/  IADD3 R129, R3, c[0x0][0x32c], RZ ;  /* 0x0000cb0003817a10 */ /* 0x000fe40007ffe0ff */
[----:B------:R-:W-:Y:S02]  /*8860*/  IMNMX R128, R128, R3, !PT ;  /* 0x0000000380807217 */ /* 0x000fe40007800200 */
[----:B------:R-:W-:Y:S02]  /*8870*/  IMNMX R130, R130, R129, PT ;  /* 0x0000008182827217 */ /* 0x000fe40003800200 */
.L_x_904:
        /* <DEDUP_REMOVED lines=19> */
.L_x_910:
[----:B------:R-:W-:Y:S04]  /*89b0*/  MOV R177, c[0x0][0x32c] ;  /* 0x0000cb0000b17a02 */ /* 0x000fe80000000f00 */
[----:B------:R-:W-:Y:S11]  /*89c0*/  ISETP.NE.AND P0, PT, R177, 0x1, PT ;  /* 0x00000001b100780c */ /* 0x000ff60003f05270 */
[----:B------:R-:W-:Y:S02]  /*89d0*/  @!UPT UIADD3 URZ, URZ, URZ, URZ ;  /* 0x0000003f3f3ff290 */ /* 0x000fe4000fffe03f */
[----:B------:R-:W-:Y:S05]  /*89e0*/  @P0 IMAD.HI.U32 R177, R172, c[0x0][0x330], RZ ;  /* 0x0000cc00acb10a27 */ /* 0x000fea00078e00ff */
[----:B------:R-:W-:Y:S02]  /*89f0*/  @P0 SHF.R.U32.HI R172, RZ, c[0x0][0x334], R177 ;  /* 0x0000cd00ffac0a19 */ /* 0x000fe400000116b1 */
.L_x_911:
[----:B------:R-:W-:Y:S05]  /*8a00*/  BSYNC B0 ;  /* 0x0000000000007941 */ /* 0x000fea0003800000 */
.L_x_909:
[----:B------:R-:W-:Y:S04]  /*8a10*/  IMAD.IADD R177, R2, 0x1, -R183 ;  /* 0x0000000102b17824 */ /* 0x000fe800078e0ab7 */
[----:B------:R-:W-:Y:S05]  /*8a20*/  IMAD R172, R172, c[0x0][0x32c], R177 ;  /* 0x0000cb00acac7a24 */ /* 0x000fea00078e02b1 */
[----:B------:R-:W-:Y:S02]  /*8a30*/  IADD3 R177, R172, c[0x0][0x32c], RZ ;  /* 0x0000cb00acb17a10 */ /* 0x000fe40007ffe0ff */
[----:B------:R-:W-:Y:S02]  /*8a40*/  IMNMX R3, R3, R172, !PT ;  /* 0x000000ac03037217 */ /* 0x000fe40007800200 */
[----:B------:R-:W-:Y:S02]  /*8a50*/  IMNMX R129, R129, R177, PT ;  /* 0x000000b181817217 */ /* 0x000fe40003800200 */
.L_x_908:
[C---:B------:R-:W-:Y:S02]  /*8a60*/  ISETP.GE.AND P1, PT, R2.reuse, 0x9, PT ;  /* 0x000000090200780c */ /* 0x040fe40003f26270 */
[----:B------:R-:W-:Y:S02]  /*8a70*/  ISETP.GE.AND P3, PT, R2, 0xa, PT ;  /* 0x0000000a0200780c */ /* 0x000fe40003f66270 */
[C---:B------:R-:W-:Y:S02]  /*8a80*/  ISETP.GT.AND P0, PT, R0.reuse, 0x8, !P1 ;  /* 0x000000080000780c */ /* 0x040fe40004f04270 */
[----:B------:R-:W-:Y:S02]  /*8a90*/  P2R R180, PR, RZ, 0x8 ;  /* 0x00000008ffb47803 */ /* 0x000fe40000000000 */
[----:B------:R-:W-:Y:S02]  /*8aa0*/  ISETP.LT.OR P0, PT, R135, 0x9, P0 ;  /* 0x000000098700780c */ /* 0x000fe40000701670 */
[----:B------:R-:W-:Y:S02]  /*8ab0*/  ISETP.GT.AND P2, PT, R0, 0x9, !P3 ;  /* 0x000000090000780c */ /* 0x000fe40005f44270 */
[----:B------:R-:W-:Y:S02]  /*8ac0*/  FSEL R184, R16, -INF , !P0 ;  /* 0xff80000010b87808 */ /* 0x000fe40004000000 */
[----:B------:R-:W-:Y:S02]  /*8ad0*/  ISETP.GT.AND P0, PT, R128, 0x9, !P3 ;  /* 0x000000098000780c */ /* 0x000fe40005f04270 */
[----:B------:R-:W-:Y:S02]  /*8ae0*/  ISETP.GE.AND P3, PT, R2, 0x12, PT ;  /* 0x000000120200780c */ /* 0x000fe40003f66270 */
[----:B------:R-:W-:Y:S02]  /*8af0*/  ISETP.LT.OR P0, PT, R130, 0xa, P0 ;  /* 0x0000000a8200780c */ /* 0x000fe40000701670 */
[----:B------:R-:W-:Y:S02]  /*8b00*/  P2R R178, PR, RZ, 0x8 ;  /* 0x00000008ffb27803 */ /* 0x000fe40000000000 */
[----:B------:R-:W-:Y:S02]  /*8b10*/  FSEL R187, R19, -INF , !P0 ;  /* 0xff80000013bb7808 */ /* 0x000fe40004000000 */
[----:B------:R-:W-:Y:S02]  /*8b20*/  ISETP.GT.AND P0, PT, R0, 0x11, !P3 ;  /* 0x000000110000780c */ /* 0x000fe40005f04270 */
[C---:B------:R-:W-:Y:S02]  /*8b30*/  ISETP.LT.OR P2, PT, R135.reuse, 0xa, P2 ;  /* 0x0000000a8700780c */ /* 0x040fe40001741670 */
[----:B------:R-:W-:Y:S02]  /*8b40*/  ISETP.LT.OR P0, PT, R135, 0x12, P0 ;  /* 0x000000128700780c */ /* 0x000fe40000701670 */
[----:B------:R-:W-:Y:S02]  /*8b50*/  FSEL R185, R17, -INF , !P2 ;  /* 0xff80000011b97808 */ /* 0x000fe40005000000 */
[----:B------:R-:W-:Y:S02]  /*8b60*/  FSEL R190, R21, -INF , !P0 ;  /* 0xff80000015be7808 */ /* 0x000fe40004000000 */
[----:B------:R-:W-:Y:S02]  /*8b70*/  ISETP.GT.AND P0, PT, R128, 0x11, !P3 ;  /* 0x000000118000780c */ /* 0x000fe40005f04270 */
[----:B------:R-:W-:Y:S02]  /*8b80*/  ISETP.GE.AND P3, PT, R2, 0x19, PT ;  /* 0x000000190200780c */ /* 0x000fe40003f66270 */
[----:B------:R-:W-:Y:S02]  /*8b90*/  ISETP.LT.OR P0, PT, R130, 0x12, P0 ;  /* 0x000000128200780c */ /* 0x000fe40000701670 */
[----:B------:R-:W-:Y:S02]  /*8ba0*/  ISETP.GE.AND P2, PT, R2, 0x1a, PT ;  /* 0x0000001a0200780c */ /* 0x000fe40003f46270 */
[----:B------:R-:W-:Y:S02]  /*8bb0*/  FSEL R191, R23, -INF , !P0 ;  /* 0xff80000017bf7808 */ /* 0x000fe40004000000 */
[----:B------:R-:W-:Y:S02]  /*8bc0*/  ISETP.GT.AND P0, PT, R0, 0x18, !P3 ;  /* 0x000000180000780c */ /* 0x000fe40005f04270 */
[----:B------:R-:W-:Y:S02]  /*8bd0*/  P2R R181, PR, RZ, 0x2 ;  /* 0x00000002ffb57803 */ /* 0x000fe40000000000 */
[C---:B------:R-:W-:Y:S02]  /*8be0*/  ISETP.LT.OR P0, PT, R135.reuse, 0x19, P0 ;  /* 0x000000198700780c */ /* 0x040fe40000701670 */
[----:B------:R-:W-:Y:S02]  /*8bf0*/  ISETP.GT.AND P1, PT, R128, 0x8, !P1 ;  /* 0x000000088000780c */ /* 0x000fe40004f24270 */
[----:B------:R-:W-:Y:S02]  /*8c00*/  FSEL R192, R32, -INF , !P0 ;  /* 0xff80000020c07808 */ /* 0x000fe40004000000 */
[----:B------:R-:W-:Y:S02]  /*8c10*/  ISETP.GT.AND P0, PT, R0, 0x19, !P2 ;  /* 0x000000190000780c */ /* 0x000fe40005704270 */
[----:B------:R-:W-:Y:S02]  /*8c20*/  ISETP.GE.AND P4, PT, R2, 0x11, PT ;  /* 0x000000110200780c */ /* 0x000fe40003f86270 */
[----:B------:R-:W-:Y:S02]  /*8c30*/  ISETP.LT.OR P0, PT, R135, 0x1a, P0 ;  /* 0x0000001a8700780c */ /* 0x000fe40000701670 */
[----:B------:R-:W-:Y:S02]  /*8c40*/  ISETP.LT.OR P1, PT, R130, 0x9, P1 ;  /* 0x000000098200780c */ /* 0x000fe40000f21670 */
[----:B------:R-:W-:Y:S02]  /*8c50*/  FSEL R193, R33, -INF , !P0 ;  /* 0xff80000021c17808 */ /* 0x000fe40004000000 */
[----:B------:R-:W-:Y:S02]  /*8c60*/  ISETP.GT.AND P0, PT, R128, 0x18, !P3 ;  /* 0x000000188000780c */ /* 0x000fe40005f04270 */
[----:B------:R-:W-:Y:S02]  /*8c70*/  FSEL R186, R18, -INF , !P1 ;  /* 0xff80000012ba7808 */ /* 0x000fe40004800000 */
[----:B------:R-:W-:Y:S02]  /*8c80*/  ISETP.GT.AND P1, PT, R0, 0x10, !P4 ;  /* 0x000000100000780c */ /* 0x000fe40006724270 */
[----:B------:R-:W-:Y:S02]  /*8c90*/  ISETP.LT.OR P0, PT, R130, 0x19, P0 ;  /* 0x000000198200780c */ /* 0x000fe40000701670 */
[----:B------:R-:W-:Y:S02]  /*8ca0*/  ISETP.LT.OR P1, PT, R135, 0x11, P1 ;  /* 0x000000118700780c */ /* 0x000fe40000f21670 */
[----:B------:R-:W-:Y:S02]  /*8cb0*/  FSEL R194, R34, -INF , !P0 ;  /* 0xff80000022c27808 */ /* 0x000fe40004000000 */
[----:B------:R-:W-:Y:S02]  /*8cc0*/  ISETP.GT.AND P0, PT, R128, 0x19, !P2 ;  /* 0x000000198000780c */ /* 0x000fe40005704270 */
[----:B------:R-:W-:Y:S02]  /*8cd0*/  FSEL R188, R20, -INF , !P1 ;  /* 0xff80000014bc7808 */ /* 0x000fe40004800000 */
[----:B------:R-:W-:Y:S02]  /*8ce0*/  ISETP.GT.AND P1, PT, R128, 0x10, !P4 ;  /* 0x000000108000780c */ /* 0x000fe40006724270 */
[----:B------:R-:W-:Y:S02]  /*8cf0*/  P2R R172, PR, RZ, 0x4 ;  /* 0x00000004ffac7803 */ /* 0x000fe40000000000 */
[----:B------:R-:W-:Y:S02]  /*8d00*/  ISETP.LT.OR P0, PT, R130, 0x1a, P0 ;  /* 0x0000001a8200780c */ /* 0x000fe40000701670 */
        /* <DEDUP_REMOVED lines=66> */
[----:B------:R-:W-:Y:S04]  /*9130*/  ISETP.GT.AND P0, PT, R0, 0x39, !P1 ;  /* 0x000000390000780c */ /* 0x000fe80004f04270 */
[----:B------:R-:W-:Y:S04]  /*9140*/  ISETP.LT.OR P0, PT, R135, 0x3a, P0 ;  /* 0x0000003a8700780c */ /* 0x000fe80000701670 */
        /* <DEDUP_REMOVED lines=35> */
[----:B------:R-:W-:Y:S04]  /*9380*/  ISETP.LT.OR P0, PT, R130, 0x49, P0 ;  /* 0x000000498200780c */ /* 0x000fe80000701670 */
[----:B------:R-:W-:Y:S02]  /*9390*/  FSEL R248, R82, -INF , !P0 ;  /* 0xff80000052f87808 */ /* 0x000fe40004000000 */
[----:B------:R-:W-:Y:S02]  /*93a0*/  ISETP.GT.AND P0, PT, R128, 0x49, !P1 ;  /* 0x000000498000780c */ /* 0x000fe40004f04270 */
[----:B------:R-:W-:Y:S02]  /*93b0*/  ISETP.GE.AND P1, PT, R2, 0x1, PT ;  /* 0x000000010200780c */ /* 0x000fe40003f26270 */
[----:B------:R-:W-:Y:S04]  /*93c0*/  ISETP.LT.OR P0, PT, R130, 0x4a, P0 ;  /* 0x0000004a8200780c */ /* 0x000fe80000701670 */
[----:B------:R-:W-:Y:S02]  /*93d0*/  FSEL R249, R83, -INF , !P0 ;  /* 0xff80000053f97808 */ /* 0x000fe40004000000 */
[----:B------:R-:W-:Y:S04]  /*93e0*/  ISETP.GT.AND P0, PT, R0, 0x50, !P3 ;  /* 0x000000500000780c */ /* 0x000fe80005f04270 */
[C---:B------:R-:W-:Y:S04]  /*93f0*/  ISETP.LT.OR P0, PT, R135.reuse, 0x51, P0 ;  /* 0x000000518700780c */ /* 0x040fe80000701670 */
        /* <DEDUP_REMOVED lines=10> */
[C---:B------:R-:W-:Y:S04]  /*94a0*/  ISETP.GT.AND P0, PT, R0.reuse, 0x1, !P2 ;  /* 0x000000010000780c */ /* 0x040fe80005704270 */
[----:B------:R-:W-:Y:S04]  /*94b0*/  ISETP.LT.OR P0, PT, R135, 0x2, P0 ;  /* 0x000000028700780c */ /* 0x000fe80000701670 */
[----:B------:R-:W-:Y:S02]  /*94c0*/  FSEL R37, R5, -INF , !P0 ;  /* 0xff80000005257808 */ /* 0x000fe40004000000 */
[----:B------:R-:W-:Y:S04]  /*94d0*/  ISETP.GT.AND P0, PT, R0, RZ, !P1 ;  /* 0x000000ff0000720c */ /* 0x000fe80004f04270 */
        /* <DEDUP_REMOVED lines=107> */
[----:B------:R-:W-:Y:S02]  /*9b90*/  ISETP.GT.AND P0, PT, R3, 0x59, !P6 ;  /* 0x000000590300780c */ /* 0x000fe40007704270 */
[----:B------:R-:W1:Y:S01]  /*9ba0*/  SHFL.IDX PT, R3, R173, 0x3, 0x1c1f ;  /* 0x007c1f00ad037f89 */ /* 0x000e6200000e0000 */
[----:B------:R-:W-:Y:S02]  /*9bb0*/  ISETP.NE.AND P6, PT, R183, RZ, PT ;  /* 0x000000ffb700720c */ /* 0x000fe40003fc5270 */
[----:B------:R-:W-:Y:S04]  /*9bc0*/  ISETP.LT.OR P0, PT, R129, 0x5a, P0 ;  /* 0x0000005a8100780c */ /* 0x000fe80000701670 */
        /* <DEDUP_REMOVED lines=19> */
.L_x_914:
[----:B------:R-:W-:Y:S04]  /*9d00*/  MOV R2, c[0x0][0x32c] ;  /* 0x0000cb0000027a02 */ /* 0x000fe80000000f00 */
[----:B------:R-:W-:Y:S11]  /*9d10*/  ISETP.NE.AND P0, PT, R2, 0x1, PT ;  /* 0x000000010200780c */ /* 0x000ff60003f05270 */
[----:B------:R-:W-:Y:S02]  /*9d20*/  @!UPT UIADD3 URZ, URZ, URZ, URZ ;  /* 0x0000003f3f3ff290 */ /* 0x000fe4000fffe03f */
[----:B------:R-:W-:Y:S05]  /*9d30*/  @P0 IMAD.HI.U32 R2, R0, c[0x0][0x330], RZ ;  /* 0x0000cc0000020a27 */ /* 0x000fea00078e00ff */
[----:B------:R-:W-:Y:S02]  /*9d40*/  @P0 SHF.R.U32.HI R0, RZ, c[0x0][0x334], R2 ;  /* 0x0000cd00ff000a19 */ /* 0x000fe40000011602 */
.L_x_915:
[----:B------:R-:W-:Y:S05]  /*9d50*/  BSYNC B0 ;  /* 0x0000000000007941 */ /* 0x000fea0003800000 */
.L_x_913:
[----:B------:R-:W-:Y:S02]  /*9d60*/  IADD3 R2, R182, -0x1, RZ ;  /* 0xffffffffb6027810 */ /* 0x000fe40007ffe0ff */
[C-C-:B------:R-:W-:Y:S02]  /*9d70*/  IADD3 R4, R3.reuse, UR11, R176.reuse ;  /* 0x0000000b03047c10 */ /* 0x140fe4000fffe0b0 */
[----:B------:R-:W-:Y:S01]  /*9d80*/  IADD3 R3, R3, c[0x0][0x328], R176 ;  /* 0x0000ca0003037a10 */ /* 0x000fe20007ffe0b0 */
[----:B------:R-:W-:Y:S05]  /*9d90*/  IMAD R0, R0, c[0x0][0x32c], R2 ;  /* 0x0000cb0000007a24 */ /* 0x000fea00078e0202 */
[----:B------:R-:W-:Y:S02]  /*9da0*/  IADD3 R2, R0, c[0x0][0x32c], RZ ;  /* 0x0000cb0000027a10 */ /* 0x000fe40007ffe0ff */
[----:B------:R-:W-:Y:S02]  /*9db0*/  IMNMX R0, R4, R0, !PT ;  /* 0x0000000004007217 */ /* 0x000fe40007800200 */
[----:B------:R-:W-:Y:S02]  /*9dc0*/  IMNMX R2, R3, R2, PT ;  /* 0x0000000203027217 */ /* 0x000fe40003800200 */
.L_x_912:
[----:B------:R-:W-:Y:S02]  /*9dd0*/  ISETP.GT.AND P0, PT, R0, RZ, !P1 ;  /* 0x000000ff0000720c */ /* 0x000fe40004f04270 */
[----:B------:R-:W-:Y:S02]  /*9de0*/  FMNMX.FTZ R130, R36, R131, !PT ;  /* 0x0000008324827209 */ /* 0x000fe40007810000 */
[----:B------:R-:W-:Y:S02]  /*9df0*/  ISETP.LT.OR P0, PT, R2, 0x1, P0 ;  /* 0x000000010200780c */ /* 0x000fe40000701670 */
[----:B------:R-:W-:Y:S02]  /*9e00*/  FMNMX.FTZ R130, R37, R130, !PT ;  /* 0x0000008225827209 */ /* 0x000fe40007810000 */
[----:B------:R-:W-:Y:S02]  /*9e10*/  FSEL R10, R10, -INF , !P0 ;  /* 0xff8000000a0a7808 */ /* 0x000fe40004000000 */
[----:B------:R-:W-:Y:S02]  /*9e20*/  ISETP.GT.AND P0, PT, R0, 0x1, !P2 ;  /* 0x000000010000780c */ /* 0x000fe40005704270 */
[----:B------:R-:W-:Y:S02]  /*9e30*/  FMNMX.FTZ R130, R184, R130, !PT ;  /* 0x00000082b8827209 */ /* 0x000fe40007810000 */
[----:B------:R-:W-:Y:S02]  /*9e40*/  ISETP.LT.OR P0, PT, R2, 0x2, P0 ;  /* 0x000000020200780c */ /* 0x000fe40000701670 */
[----:B------:R-:W-:Y:S02]  /*9e50*/  ISETP.NE.AND P2, PT, R178, RZ, PT ;  /* 0x000000ffb200720c */ /* 0x000fe40003f45270 */
[----:B------:R-:W-:Y:S02]  /*9e60*/  FSEL R11, R11, -INF , !P0 ;  /* 0xff8000000b0b7808 */ /* 0x000fe40004000000 */
[----:B------:R-:W-:Y:S02]  /*9e70*/  ISETP.NE.AND P0, PT, R181, RZ, PT ;  /* 0x000000ffb500720c */ /* 0x000fe40003f05270 */
[----:B------:R-:W-:Y:S02]  /*9e80*/  FMNMX.FTZ R130, R185, R130, !PT ;  /* 0x00000082b9827209 */ /* 0x000fe40007810000 */
        /* <DEDUP_REMOVED lines=66> */
[----:B------:R-:W-:Y:S02]  /*a2b0*/  FMNMX.FTZ R130, R80, R130, !PT ;  /* 0x0000008250827209 */ /* 0x000fe40007810000 */
[----:B------:R-:W-:Y:S02]  /*a2c0*/  ISETP.LT.OR P0, PT, R2, 0x2a, P0 ;  /* 0x0000002a0200780c */ /* 0x000fe40000701670 */
[----:B------:R-:W-:Y:S02]  /*a2d0*/  FMNMX.FTZ R3, R206, R3, !PT ;  /* 0x00000003ce037209 */ /* 0x000fe40007810000 */
[----:B------:R-:W-:Y:S02]  /*a2e0*/  FMNMX.FTZ R4, R9, R4, !PT ;  /* 0x0000000409047209 */ /* 0x000fe40007810000 */
[----:B------:R-:W-:Y:S02]  /*a2f0*/  FMNMX.FTZ R130, R82, R130, !PT ;  /* 0x0000008252827209 */ /* 0x000fe40007810000 */
[----:B------:R-:W-:Y:S02]  /*a300*/  FSEL R99, R47, -INF , !P0 ;  /* 0xff8000002f637808 */ /* 0x000fe40004000000 */
[----:B------:R-:W-:Y:S01]  /*a310*/  ISETP.NE.AND P0, PT, R23, RZ, PT ;  /* 0x000000ff1700720c */ /* 0x000fe20003f05270 */
[----:B------:R-:W1:Y:S01]  /*a320*/  SHFL.BFLY PT, R5, R130, 0x2, 0x1f ;  /* 0x0c401f0082057f89 */ /* 0x000e6200000e0000 */
        /* <DEDUP_REMOVED lines=25> */
[----:B-1----:R-:W-:Y:S02]  /*a4c0*/  FMNMX.FTZ R130, R130, R5, !PT ;  /* 0x0000000582827209 */ /* 0x002fe40007810000 */
[----:B------:R-:W-:Y:S02]  /*a4d0*/  ISETP.LT.OR P0, PT, R2, 0x39, P0 ;  /* 0x000000390200780c */ /* 0x000fe40000701670 */
[----:B------:R-:W-:Y:S01]  /*a4e0*/  FMNMX.FTZ R3, R252, R3, !PT ;  /* 0x00000003fc037209 */ /* 0x000fe20007810000 */
[----:B------:R-:W1:Y:S01]  /*a4f0*/  SHFL.BFLY PT, R6, R130, 0x1, 0x1f ;  /* 0x0c201f0082067f89 */ /* 0x000e6200000e0000 */
[----:B------:R-:W-:Y:S02]  /*a500*/  FMNMX.FTZ R4, R200, R4, !PT ;  /* 0x00000004c8047209 */ /* 0x000fe40007810000 */
[----:B------:R-:W-:Y:S02]  /*a510*/  FMNMX.FTZ R3, R87, R3, !PT ;  /* 0x0000000357037209 */ /* 0x000fe40007810000 */
[----:B------:R-:W-:Y:S02]  /*a520*/  FSEL R174, R62, -INF , !P0 ;  /* 0xff8000003eae7808 */ /* 0x000fe40004000000 */
[----:B------:R-:W-:Y:S02]  /*a530*/  MOV R62, R53 ;  /* 0x00000035003e7202 */ /* 0x000fe40000000f00 */
[----:B------:R-:W-:Y:S02]  /*a540*/  ISETP.NE.AND P0, PT, R20, RZ, PT ;  /* 0x000000ff1400720c */ /* 0x000fe40003f05270 */
[----:B------:R-:W-:Y:S02]  /*a550*/  FMNMX.FTZ R4, R201, R4, !PT ;  /* 0x00000004c9047209 */ /* 0x000fe40007810000 */
[----:B------:R-:W-:Y:S02]  /*a560*/  ISETP.GT.AND P0, PT, R0, 0x39, !P0 ;  /* 0x000000390000780c */ /* 0x000fe40004704270 */
[----:B------:R-:W-:Y:S02]  /*a570*/  FMNMX.FTZ R3, R62, R3, !PT ;  /* 0x000000033e037209 */ /* 0x000fe40007810000 */
[----:B------:R-:W-:Y:S02]  /*a580*/  FMNMX.FTZ R4, R209, R4, !PT ;  /* 0x00000004d1047209 */ /* 0x000fe40007810000 */
[----:B------:R-:W-:Y:S02]  /*a590*/  FMNMX.FTZ R3, R85, R3, !PT ;  /* 0x0000000355037209 */ /* 0x000fe40007810000 */
[----:B------:R-:W-:Y:S02]  /*a5a0*/  ISETP.NE.AND P2, PT, R19, RZ, PT ;  /* 0x000000ff1300720c */ /* 0x000fe40003f45270 */
[----:B------:R-:W-:Y:S01]  /*a5b0*/  ISETP.LT.OR P0, PT, R2, 0x3a, P0 ;  /* 0x0000003a0200780c */ /* 0x000fe20000701670 */
[----:B------:R-:W2:Y:S01]  /*a5c0*/  SHFL.BFLY PT, R129, R3, 0x2, 0x1f ;  /* 0x0c401f0003817f89 */ /* 0x000ea200000e0000 */
[----:B------:R-:W-:Y:S02]  /*a5d0*/  FMNMX.FTZ R4, R211, R4, !PT ;  /* 0x00000004d3047209 */ /* 0x000fe40007810000 */
[----:B------:R-:W-:Y:S02]  /*a5e0*/  FSEL R175, R63, -INF , !P0 ;  /* 0xff8000003faf7808 */ /* 0x000fe40004000000 */
[----:B------:R-:W-:Y:S02]  /*a5f0*/  ISETP.GT.AND P0, PT, R0, 0x40, !P2 ;  /* 0x000000400000780c */ /* 0x000fe40005704270 */
[----:B------:R-:W-:Y:S02]  /*a600*/  FMNMX.FTZ R4, R230, R4, !PT ;  /* 0x00000004e6047209 */ /* 0x000fe40007810000 */
[----:B------:R-:W-:Y:S02]  /*a610*/  ISETP.NE.AND P1, PT, R18, RZ, PT ;  /* 0x000000ff1200720c */ /* 0x000fe40003f25270 */
[----:B------:R-:W-:Y:S02]  /*a620*/  ISETP.LT.OR P0, PT, R2, 0x41, P0 ;  /* 0x000000410200780c */ /* 0x000fe40000701670 */
[----:B------:R-:W-:Y:S02]  /*a630*/  FMNMX.FTZ R4, R233, R4, !PT ;  /* 0x00000004e9047209 */ /* 0x000fe40007810000 */
[----:B------:R-:W-:Y:S02]  /*a640*/  FSEL R181, R74, -INF , !P0 ;  /* 0xff8000004ab57808 */ /* 0x000fe40004000000 */
[----:B------:R-:W-:Y:S02]  /*a650*/  ISETP.GT.AND P0, PT, R0, 0x41, !P1 ;  /* 0x000000410000780c */ /* 0x000fe40004f04270 */
[----:B------:R-:W-:Y:S02]  /*a660*/  FMNMX.FTZ R4, R241, R4, !PT ;  /* 0x00000004f1047209 */ /* 0x000fe40007810000 */
[----:B-1----:R-:W-:Y:S02]  /*a670*/  FMNMX.FTZ R130, R130, R6, !PT ;  /* 0x0000000682827209 */ /* 0x002fe40007810000 */
[----:B------:R-:W-:Y:S02]  /*a680*/  ISETP.NE.AND P2, PT, R17, RZ, PT ;  /* 0x000000ff1100720c */ /* 0x000fe40003f45270 */
[----:B------:R-:W-:Y:S01]  /*a690*/  ISETP.LT.OR P0, PT, R2, 0x42, P0 ;  /* 0x000000420200780c */ /* 0x000fe20000701670 */
[----:B------:R-:W-:Y:S01]  /*a6a0*/  FMUL.FTZ R71, R130, c[0x0][0x2d0] ;  /* 0x0000b40082477a20 */ /* 0x000fe20000410000 */
[----:B------:R-:W-:Y:S02]  /*a6b0*/  FMNMX.FTZ R5, R10, R134, !PT ;  /* 0x000000860a057209 */ /* 0x000fe40007810000 */
        /* <DEDUP_REMOVED lines=8> */
[----:B------:R-:W-:Y:S02]  /*a740*/  FMNMX.FTZ R5, R14, R5, !PT ;  /* 0x000000050e057209 */ /* 0x000fe40007810000 */
[----:B--2---:R-:W-:Y:S02]  /*a750*/  FMNMX.FTZ R129, R3, R129, !PT ;  /* 0x0000008103817209 */ /* 0x004fe40007810000 */
[----:B------:R-:W-:Y:S01]  /*a760*/  FMNMX.FTZ R3, R88, R4, !PT ;  /* 0x0000000458037209 */ /* 0x000fe20007810000 */
[--C-:B------:R-:W-:Y:S01]  /*a770*/  FFMA.FTZ R4, R36, c[0x0][0x2d0], -R71.reuse ;  /* 0x0000b40024047a23 */ /* 0x100fe20000010847 */
[----:B------:R-:W-:Y:S01]  /*a780*/  FMNMX.FTZ R5, R15, R5, !PT ;  /* 0x000000050f057209 */ /* 0x000fe20007810000 */
[----:B------:R-:W1:Y:S01]  /*a790*/  SHFL.BFLY PT, R6, R129, 0x1, 0x1f ;  /* 0x0c201f0081067f89 */ /* 0x000e6200000e0000 */
[----:B------:R-:W-:Y:S01]  /*a7a0*/  FMNMX.FTZ R3, R89, R3, !PT ;  /* 0x0000000359037209 */ /* 0x000fe20007810000 */
[----:B------:R2:W-:Y:S01]  /*a7b0*/  MUFU.EX2 R63, R4 ;  /* 0x00000004003f7308 */ /* 0x0005e20000000800 */
[----:B------:R-:W-:Y:S02]  /*a7c0*/  FMNMX.FTZ R5, R56, R5, !PT ;  /* 0x0000000538057209 */ /* 0x000fe40007810000 */
[----:B------:R-:W-:Y:S02]  /*a7d0*/  FMNMX.FTZ R3, R81, R3, !PT ;  /* 0x0000000351037209 */ /* 0x000fe40007810000 */
[----:B------:R-:W-:Y:S02]  /*a7e0*/  FMNMX.FTZ R5, R57, R5, !PT ;  /* 0x0000000539057209 */ /* 0x000fe40007810000 */
[----:B------:R-:W-:Y:S02]  /*a7f0*/  FMNMX.FTZ R3, R183, R3, !PT ;  /* 0x00000003b7037209 */ /* 0x000fe40007810000 */
[----:B------:R-:W-:Y:S02]  /*a800*/  FMNMX.FTZ R5, R60, R5, !PT ;  /* 0x000000053c057209 */ /* 0x000fe40007810000 */
[----:B------:R-:W-:Y:S01]  /*a810*/  ISETP.LT.OR P0, PT, R2, 0x49, P0 ;  /* 0x000000490200780c */ /* 0x000fe20000701670 */
[----:B------:R-:W3:Y:S01]  /*a820*/  SHFL.BFLY PT, R7, R3, 0x2, 0x1f ;  /* 0x0c401f0003077f89 */ /* 0x000ee200000e0000 */
[----:B------:R-:W-:Y:S02]  /*a830*/  FMNMX.FTZ R5, R84, R5, !PT ;  /* 0x0000000554057209 */ /* 0x000fe40007810000 */
[----:B------:R-:W-:Y:S01]  /*a840*/  ISETP.NE.AND P1, PT, R16, RZ, PT ;  /* 0x000000ff1000720c */ /* 0x000fe20003f25270 */
[--C-:B------:R-:W-:Y:S01]  /*a850*/  FFMA.FTZ R16, R192, c[0x0][0x2d0], -R71.reuse ;  /* 0x0000b400c0107a23 */ /* 0x100fe20000010847 */
[----:B------:R-:W-:Y:S02]  /*a860*/  FMNMX.FTZ R5, R96, R5, !PT ;  /* 0x0000000560057209 */ /* 0x000fe40007810000 */
[----:B------:R-:W-:Y:S01]  /*a870*/  FSEL R177, R78, -INF , !P0 ;  /* 0xff8000004eb17808 */ /* 0x000fe20004000000 */
[----:B------:R-:W-:Y:S01]  /*a880*/  MUFU.EX2 R34, R16 ;  /* 0x0000001000227308 */ /* 0x000fe20000000800 */
[----:B------:R-:W-:Y:S02]  /*a890*/  FMNMX.FTZ R5, R97, R5, !PT ;  /* 0x0000000561057209 */ /* 0x000fe40007810000 */
[----:B-1----:R-:W-:Y:S02]  /*a8a0*/  FMNMX.FTZ R129, R129, R6, !PT ;  /* 0x0000000681817209 */ /* 0x002fe40007810000 */
[----:B--2---:R-:W-:Y:S01]  /*a8b0*/  FMNMX.FTZ R4, R98, R5, !PT ;  /* 0x0000000562047209 */ /* 0x004fe20007810000 */
[--C-:B------:R-:W-:Y:S01]  /*a8c0*/  FFMA.FTZ R5, R37, c[0x0][0x2d0], -R71.reuse ;  /* 0x0000b40025057a23 */ /* 0x100fe20000010847 */
[C---:B------:R-:W-:Y:S01]  /*a8d0*/  ISETP.GT.AND P0, PT, R0.reuse, 0x49, !P1 ;  /* 0x000000490000780c */ /* 0x040fe20004f04270 */
[----:B------:R-:W-:Y:S01]  /*a8e0*/  FMUL.FTZ R92, R129, c[0x0][0x2d0] ;  /* 0x0000b400815c7a20 */ /* 0x000fe20000410000 */
[----:B------:R-:W-:Y:S01]  /*a8f0*/  ISETP.GT.AND P3, PT, R0, 0x50, !P3 ;  /* 0x000000500000780c */ /* 0x000fe20005f64270 */
[----:B------:R1:W-:Y:S01]  /*a900*/  MUFU.EX2 R24, R5 ;  /* 0x0000000500187308 */ /* 0x0003e20000000800 */
[----:B------:R-:W-:Y:S02]  /*a910*/  FMNMX.FTZ R4, R99, R4, !PT ;  /* 0x0000000463047209 */ /* 0x000fe40007810000 */
[----:B------:R-:W-:Y:S02]  /*a920*/  FSETP.NEU.FTZ.AND P1, PT, R129, -INF , PT ;  /* 0xff8000008100780b */ /* 0x000fe40003f3d000 */
[----:B------:R-:W-:Y:S02]  /*a930*/  ISETP.LT.OR P0, PT, R2, 0x4a, P0 ;  /* 0x0000004a0200780c */ /* 0x000fe40000701670 */
[----:B---3--:R-:W-:Y:S02]  /*a940*/  FMNMX.FTZ R3, R3, R7, !PT ;  /* 0x0000000703037209 */ /* 0x008fe40007810000 */
[----:B------:R-:W-:Y:S02]  /*a950*/  FSEL R92, R92, RZ, P1 ;  /* 0x000000ff5c5c7208 */ /* 0x000fe40000800000 */
[----:B------:R-:W-:Y:S01]  /*a960*/  FSEL R176, R79, -INF , !P0 ;  /* 0xff8000004fb07808 */ /* 0x000fe20004000000 */
[----:B------:R-:W2:Y:S01]  /*a970*/  SHFL.BFLY PT, R128, R3, 0x1, 0x1f ;  /* 0x0c201f0003807f89 */ /* 0x000ea200000e0000 */
[----:B------:R-:W-:Y:S01]  /*a980*/  ISETP.GT.AND P0, PT, R0, 0x51, !P4 ;  /* 0x000000510000780c */ /* 0x000fe20006704270 */
[--C-:B------:R-:W-:Y:S01]  /*a990*/  FFMA.FTZ R28, R195, c[0x0][0x2d0], -R92.reuse ;  /* 0x0000b400c31c7a23 */ /* 0x100fe2000001085c */
[----:B------:R-:W-:Y:S02]  /*a9a0*/  ISETP.NE.AND P4, PT, R52, RZ, PT ;  /* 0x000000ff3400720c */ /* 0x000fe40003f85270 */
[----:B------:R-:W-:Y:S02]  /*a9b0*/  ISETP.LT.OR P0, PT, R2, 0x52, P0 ;  /* 0x000000520200780c */ /* 0x000fe40000701670 */
[----:B------:R-:W-:Y:S01]  /*a9c0*/  ISETP.GT.AND P4, PT, R0, 0x59, !P4 ;  /* 0x000000590000780c */ /* 0x000fe20006784270 */
[----:B------:R-:W-:Y:S01]  /*a9d0*/  LDSM.16.MT88.4 R52, [R214+0x100] ;  /* 0x00010000d634783b */ /* 0x000fe20000004200 */
[----:B------:R-:W-:Y:S02]  /*a9e0*/  FSEL R179, R91, -INF , !P0 ;  /* 0xff8000005bb37808 */ /* 0x000fe40004000000 */
[----:B------:R-:W-:Y:S02]  /*a9f0*/  ISETP.LT.OR P0, PT, R2, 0x5a, P4 ;  /* 0x0000005a0200780c */ /* 0x000fe40002701670 */
[----:B-1----:R-:W-:Y:S01]  /*aa00*/  FMNMX.FTZ R5, R172, R4, !PT ;  /* 0x00000004ac057209 */ /* 0x002fe20007810000 */
[----:B------:R-:W-:Y:S01]  /*aa10*/  FFMA.FTZ R4, R184, c[0x0][0x2d0], -R71 ;  /* 0x0000b400b8047a23 */ /* 0x000fe20000010847 */
[----:B------:R-:W-:Y:S01]  /*aa20*/  FSEL R70, R95, -INF , !P0 ;  /* 0xff8000005f467808 */ /* 0x000fe20004000000 */
[----:B------:R-:W-:Y:S01]  /*aa30*/  LDSM.16.MT88.4 R76, [R215+0x100] ;  /* 0x00010000d74c783b */ /* 0x000fe20000004200 */
[----:B------:R-:W-:Y:S01]  /*aa40*/  MUFU.EX2 R95, R28 ;  /* 0x0000001c005f7308 */ /* 0x000fe20000000800 */
[----:B------:R-:W-:Y:S02]  /*aa50*/  FMNMX.FTZ R5, R173, R5, !PT ;  /* 0x00000005ad057209 */ /* 0x000fe40007810000 */
[----:B------:R-:W-:Y:S01]  /*aa60*/  ISETP.GT.AND P5, PT, R0, 0x58, !P5 ;  /* 0x000000580000780c */ /* 0x000fe20006fa4270 */
[--C-:B------:R-:W-:Y:S01]  /*aa70*/  FFMA.FTZ R0, R39, c[0x0][0x2d0], -R92.reuse ;  /* 0x0000b40027007a23 */ /* 0x100fe2000001085c */
[----:B------:R-:W-:Y:S02]  /*aa80*/  ISETP.LT.OR P3, PT, R2, 0x51, P3 ;  /* 0x000000510200780c */ /* 0x000fe40001f61670 */
[----:B--2---:R-:W-:Y:S01]  /*aa90*/  FMNMX.FTZ R128, R3, R128, !PT ;  /* 0x0000008003807209 */ /* 0x004fe20007810000 */
[--C-:B------:R-:W-:Y:S01]  /*aaa0*/  FFMA.FTZ R3, R187, c[0x0][0x2d0], -R92.reuse ;  /* 0x0000b400bb037a23 */ /* 0x100fe2000001085c */
[----:B------:R-:W-:Y:S01]  /*aab0*/  MOV R187, R82 ;  /* 0x0000005200bb7202 */ /* 0x000fe20000000f00 */
[----:B------:R1:W-:Y:S01]  /*aac0*/  MUFU.EX2 R86, R4 ;  /* 0x0000000400567308 */ /* 0x0003e20000000800 */
[----:B------:R-:W-:Y:S01]  /*aad0*/  FSEL R178, R90, -INF , !P3 ;  /* 0xff8000005ab27808 */ /* 0x000fe20005800000 */
[C---:B------:R-:W-:Y:S01]  /*aae0*/  FMUL.FTZ R93, R128.reuse, c[0x0][0x2d0] ;  /* 0x0000b400805d7a20 */ /* 0x040fe20000410000 */
[----:B------:R-:W-:Y:S02]  /*aaf0*/  FSETP.NEU.FTZ.AND P0, PT, R128, -INF , PT ;  /* 0xff8000008000780b */ /* 0x000fe40003f1d000 */
[----:B------:R-:W-:Y:S01]  /*ab00*/  ISETP.LT.OR P3, PT, R2, 0x59, P5 ;  /* 0x000000590200780c */ /* 0x000fe20002f61670 */
[--C-:B------:R-:W-:Y:S01]  /*ab10*/  FFMA.FTZ R2, R186, c[0x0][0x2d0], -R92.reuse ;  /* 0x0000b400ba027a23 */ /* 0x100fe2000001085c */
[----:B------:R-:W-:Y:S01]  /*ab20*/  FSEL R93, R93, RZ, P0 ;  /* 0x000000ff5d5d7208 */ /* 0x000fe20000000000 */
[----:B------:R-:W-:Y:S01]  /*ab30*/  IMAD.MOV.U32 R186, RZ, RZ, R81 ;  /* 0x000000ffffba7224 */ /* 0x000fe200078e0051 */
[----:B------:R-:W-:Y:S01]  /*ab40*/  FSEL R180, R94, -INF , !P3 ;  /* 0xff8000005eb47808 */ /* 0x000fe20005800000 */
[----:B------:R2:W3:Y:S01]  /*ab50*/  MUFU.EX2 R19, R3 ;  /* 0x0000000300137308 */ /* 0x0004e20000000800 */
[----:B------:R-:W-:Y:S01]  /*ab60*/  FMNMX.FTZ R5, R174, R5, !PT ;  /* 0x00000005ae057209 */ /* 0x000fe20007810000 */
[----:B------:R-:W-:Y:S02]  /*ab70*/  FFMA.FTZ R32, R48, c[0x0][0x2d0], -R93 ;  /* 0x0000b40030207a23 */ /* 0x000fe4000001085d */
[----:B------:R-:W-:Y:S01]  /*ab80*/  FFMA.FTZ R48, R196, c[0x0][0x2d0], -R71 ;  /* 0x0000b400c4307a23 */ /* 0x000fe20000010847 */
[----:B------:R-:W-:Y:S01]  /*ab90*/  FMNMX.FTZ R5, R175, R5, !PT ;  /* 0x00000005af057209 */ /* 0x000fe20007810000 */
[--C-:B------:R-:W-:Y:S02]  /*aba0*/  FFMA.FTZ R40, R50, c[0x0][0x2d0], -R93.reuse ;  /* 0x0000b40032287a23 */ /* 0x100fe4000001085d */
[----:B------:R-:W-:Y:S01]  /*abb0*/  FFMA.FTZ R44, R51, c[0x0][0x2d0], -R93 ;  /* 0x0000b400332c7a23 */ /* 0x000fe2000001085d */
[----:B------:R-:W-:Y:S01]  /*abc0*/  FMNMX.FTZ R5, R181, R5, !PT ;  /* 0x00000005b5057209 */ /* 0x000fe20007810000 */
[----:B------:R-:W-:Y:S03]  /*abd0*/  MUFU.EX2 R21, R0 ;  /* 0x0000000000157308 */ /* 0x000fe60000000800 */
[----:B------:R-:W-:Y:S01]  /*abe0*/  FMNMX.FTZ R5, R182, R5, !PT ;  /* 0x00000005b6057209 */ /* 0x000fe20007810000 */
[----:B-1----:R-:W-:Y:S06]  /*abf0*/  FFMA.FTZ R4, R185, c[0x0][0x2d0], -R71 ;  /* 0x0000b400b9047a23 */ /* 0x002fec0000010847 */
[----:B------:R1:W4:Y:S01]  /*ac00*/  MUFU.EX2 R83, R4 ;  /* 0x0000000400537308 */ /* 0x0003220000000800 */
[--C-:B--2---:R-:W-:Y:S02]  /*ac10*/  FFMA.FTZ R3, R8, c[0x0][0x2d0], -R93.reuse ;  /* 0x0000b40008037a23 */ /* 0x104fe4000001085d */
[--C-:B------:R-:W-:Y:S01]  /*ac20*/  FFMA.FTZ R8, R189, c[0x0][0x2d0], -R92.reuse ;  /* 0x0000b400bd087a23 */ /* 0x100fe2000001085c */
[----:B---3--:R-:W-:Y:S06]  /*ac30*/  MOV R189, R19 ;  /* 0x0000001300bd7202 */ /* 0x008fec0000000f00 */
[----:B------:R2:W-:Y:S10]  /*ac40*/  MUFU.EX2 R185, R3 ;  /* 0x0000000300b97308 */ /* 0x0005f40000000800 */
[----:B------:R-:W-:Y:S01]  /*ac50*/  MUFU.EX2 R25, R2 ;  /* 0x0000000200197308 */ /* 0x000fe20000000800 */
[--C-:B-1----:R-:W-:Y:S01]  /*ac60*/  FFMA.FTZ R4, R38, c[0x0][0x2d0], -R92.reuse ;  /* 0x0000b40026047a23 */ /* 0x102fe2000001085c */
[----:B----4-:R-:W-:Y:S01]  /*ac70*/  F2FP.BF16.PACK_AB R74, R83, R86 ;  /* 0x00000056534a723e */ /* 0x010fe200000010ff */
[----:B------:R-:W-:Y:S07]  /*ac80*/  LDSM.16.MT88.4 R36, [R216+0x100] ;  /* 0x00010000d824783b */ /* 0x000fee0000004200 */
[----:B------:R1:W3:Y:S01]  /*ac90*/  MUFU.EX2 R184, R4 ;  /* 0x0000000400b87308 */ /* 0x0002e20000000800 */
[--C-:B--2---:R-:W-:Y:S09]  /*aca0*/  FFMA.FTZ R3, R9, c[0x0][0x2d0], -R93.reuse ;  /* 0x0000b40009037a23 */ /* 0x104ff2000001085d */
[----:B------:R2:W4:Y:S10]  /*acb0*/  MUFU.EX2 R59, R3 ;  /* 0x00000003003b7308 */ /* 0x0005340000000800 */
[----:B------:R-:W-:Y:S01]  /*acc0*/  MUFU.EX2 R33, R8 ;  /* 0x0000000800217308 */ /* 0x000fe20000000800 */
[----:B-1----:R-:W-:Y:S02]  /*acd0*/  FMNMX.FTZ R4, R177, R5, !PT ;  /* 0x00000005b1047209 */ /* 0x002fe40007810000 */
[----:B---3--:R-:W-:Y:S02]  /*ace0*/  MOV R192, R184 ;  /* 0x000000b800c07202 */ /* 0x008fe40000000f00 */
[----:B------:R-:W-:Y:S04]  /*acf0*/  FMNMX.FTZ R4, R176, R4, !PT ;  /* 0x00000004b0047209 */ /* 0x000fe80007810000 */
[----:B------:R-:W-:Y:S01]  /*ad00*/  FMNMX.FTZ R4, R178, R4, !PT ;  /* 0x00000004b2047209 */ /* 0x000fe20007810000 */
[--C-:B--2---:R-:W-:Y:S01]  /*ad10*/  FFMA.FTZ R3, R12, c[0x0][0x2d0], -R93.reuse ;  /* 0x0000b4000c037a23 */ /* 0x104fe2000001085d */
[----:B----4-:R-:W-:Y:S01]  /*ad20*/  F2FP.BF16.PACK_AB R64, R59, R185 ;  /* 0x000000b93b40723e */ /* 0x010fe200000010ff */
[----:B------:R-:W-:Y:S01]  /*ad30*/  FFMA.FTZ R12, R191, c[0x0][0x2d0], -R92 ;  /* 0x0000b400bf0c7a23 */ /* 0x000fe2000001085c */
[----:B------:R-:W-:Y:S01]  /*ad40*/  FMNMX.FTZ R0, R179, R4, !PT ;  /* 0x00000004b3007209 */ /* 0x000fe20007810000 */
[----:B------:R1:W-:Y:S01]  /*ad50*/  MUFU.EX2 R61, R3 ;  /* 0x00000003003d7308 */ /* 0x0003e20000000800 */
[----:B------:R-:W-:Y:S02]  /*ad60*/  FFMA.FTZ R4, R13, c[0x0][0x2d0], -R93 ;  /* 0x0000b4000d047a23 */ /* 0x000fe4000001085d */
[----:B------:R-:W-:Y:S01]  /*ad70*/  FMNMX.FTZ R0, R180, R0, !PT ;  /* 0x00000000b4007209 */ /* 0x000fe20007810000 */
[----:B------:R-:W-:Y:S02]  /*ad80*/  IMAD.MOV.U32 R191, RZ, RZ, R185 ;  /* 0x000000ffffbf7224 */ /* 0x000fe400078e00b9 */
[----:B------:R-:W-:Y:S01]  /*ad90*/  IMAD.MOV.U32 R185, RZ, RZ, R89 ;  /* 0x000000ffffb97224 */ /* 0x000fe200078e0059 */
[----:B------:R-:W-:Y:S03]  /*ada0*/  FMNMX.FTZ R0, R70, R0, !PT ;  /* 0x0000000046007209 */ /* 0x000fe60007810000 */
[----:B------:R2:W-:Y:S02]  /*adb0*/  MUFU.EX2 R18, R4 ;  /* 0x0000000400127308 */ /* 0x0005e40000000800 */
[----:B------:R-:W1:Y:S02]  /*adc0*/  SHFL.BFLY PT, R2, R0, 0x2, 0x1f ;  /* 0x0c401f0000027f89 */ /* 0x000e6400000e0000 */
[----:B-1----:R-:W-:Y:S01]  /*add0*/  FMNMX.FTZ R3, R0, R2, !PT ;  /* 0x0000000200037209 */ /* 0x002fe20007810000 */
[----:B------:R-:W-:Y:S01]  /*ade0*/  FFMA.FTZ R2, R188, c[0x0][0x2d0], -R71 ;  /* 0x0000b400bc027a23 */ /* 0x000fe20000010847 */
[----:B------:R-:W-:Y:S01]  /*adf0*/  FSEL R0, R130, RZ, P2 ;  /* 0x000000ff82007208 */ /* 0x000fe20001000000 */
[----:B------:R-:W-:Y:S03]  /*ae00*/  IMAD.MOV.U32 R188, RZ, RZ, R21 ;  /* 0x000000ffffbc7224 */ /* 0x000fe600078e0015 */
[----:B------:R1:W-:Y:S01]  /*ae10*/  MUFU.EX2 R31, R2 ;  /* 0x00000002001f7308 */ /* 0x0003e20000000800 */
[----:B--2---:R-:W2:Y:S01]  /*ae20*/  SHFL.BFLY PT, R4, R3, 0x1, 0x1f ;  /* 0x0c201f0003047f89 */ /* 0x004ea200000e0000 */
[----:B------:R-:W-:Y:S01]  /*ae30*/  FADD.FTZ R0, -R0, R131 ;  /* 0x0000008300007221 */ /* 0x000fe20000010100 */
[----:B------:R-:W-:Y:S02]  /*ae40*/  F2FP.BF16.PACK_AB R73, R188, R184 ;  /* 0x000000b8bc49723e */ /* 0x000fe400000010ff */
[----:B------:R-:W-:Y:S01]  /*ae50*/  MOV R184, R87 ;  /* 0x0000005700b87202 */ /* 0x000fe20000000f00 */
[----:B------:R-:W-:Y:S03]  /*ae60*/  FMUL.FTZ R0, R0, c[0x0][0x2d0] ;  /* 0x0000b40000007a20 */ /* 0x000fe60000410000 */
        /* <DEDUP_REMOVED lines=9> */
[----:B------:R-:W-:Y:S01]  /*af00*/  MOV R149, R192 ;  /* 0x000000c000957202 */ /* 0x000fe20000000f00 */
[----:B------:R-:W1:Y:S01]  /*af10*/  MUFU.EX2 R68, R2 ;  /* 0x0000000200447308 */ /* 0x000e620000000800 */
[----:B------:R-:W-:Y:S01]  /*af20*/  FSETP.NEU.FTZ.AND P0, PT, R3, -INF , PT ;  /* 0xff8000000300780b */ /* 0x000fe20003f1d000 */
[----:B------:R-:W-:Y:S02]  /*af30*/  FADD.FTZ R0, -R0, R133 ;  /* 0x0000008500007221 */ /* 0x000fe40000010100 */
[----:B------:R-:W-:Y:S01]  /*af40*/  FMUL.FTZ R16, R69, R148 ;  /* 0x0000009445107220 */ /* 0x000fe20000410000 */
[----:B------:R-:W-:Y:S01]  /*af50*/  FSEL R94, R94, RZ, P0 ;  /* 0x000000ff5e5e7208 */ /* 0x000fe20000000000 */
[----:B------:R-:W-:Y:S01]  /*af60*/  FMUL.FTZ R0, R0, c[0x0][0x2d0] ;  /* 0x0000b40000007a20 */ /* 0x000fe20000410000 */
[----:B------:R-:W-:Y:S01]  /*af70*/  MOV R148, R88 ;  /* 0x0000005800947202 */ /* 0x000fe20000000f00 */
[----:B------:R-:W-:Y:S02]  /*af80*/  FFMA.FTZ R88, R202, c[0x0][0x2d0], -R92 ;  /* 0x0000b400ca587a23 */ /* 0x000fe4000001085c */
[----:B------:R2:W4:Y:S01]  /*af90*/  MUFU.EX2 R2, R0 ;  /* 0x0000000000027308 */ /* 0x0005220000000800 */
[--C-:B------:R-:W-:Y:S09]  /*afa0*/  FFMA.FTZ R4, R14, c[0x0][0x2d0], -R94.reuse ;  /* 0x0000b4000e047a23 */ /* 0x100ff2000001085e */
[----:B------:R5:W-:Y:S01]  /*afb0*/  MUFU.EX2 R5, R4 ;  /* 0x0000000400057308 */ /* 0x000be20000000800 */
[C---:B-1----:R-:W-:Y:S02]  /*afc0*/  FMUL.FTZ R6, R68.reuse, R138 ;  /* 0x0000008a44067220 */ /* 0x042fe40000410000 */
[C---:B------:R-:W-:Y:S01]  /*afd0*/  FMUL.FTZ R7, R68.reuse, R139 ;  /* 0x0000008b44077220 */ /* 0x040fe20000410000 */
[----:B------:R-:W-:Y:S01]  /*afe0*/  MOV R139, R18 ;  /* 0x00000012008b7202 */ /* 0x000fe20000000f00 */
[C---:B------:R-:W-:Y:S05]  /*aff0*/  FMUL.FTZ R18, R68.reuse, R150 ;  /* 0x0000009644127220 */ /* 0x040fea0000410000 */
[----:B------:R1:W-:Y:S01]  /*b000*/  MUFU.EX2 R138, R12 ;  /* 0x0000000c008a7308 */ /* 0x0003e20000000800 */
[----:B------:R-:W-:Y:S01]  /*b010*/  F2FP.BF16.PACK_AB R66, R139, R61 ;  /* 0x0000003d8b42723e */ /* 0x000fe200000010ff */
[----:B------:R-:W-:Y:S02]  /*b020*/  FMUL.FTZ R19, R68, R151 ;  /* 0x0000009744137220 */ /* 0x000fe40000410000 */
[--C-:B--2---:R-:W-:Y:S02]  /*b030*/  FFMA.FTZ R0, R10, c[0x0][0x2d0], -R94.reuse ;  /* 0x0000b4000a007a23 */ /* 0x104fe4000001085e */
[----:B------:R-:W-:Y:S02]  /*b040*/  IMAD.MOV.U32 R150, RZ, RZ, R191 ;  /* 0x000000ffff967224 */ /* 0x000fe400078e00bf */
[C---:B----4-:R-:W-:Y:S02]  /*b050*/  FMUL.FTZ R8, R2.reuse, R140 ;  /* 0x0000008c02087220 */ /* 0x050fe40000410000 */
[----:B------:R2:W-:Y:S01]  /*b060*/  MUFU.EX2 R131, R0 ;  /* 0x0000000000837308 */ /* 0x0005e20000000800 */
[C---:B------:R-:W-:Y:S02]  /*b070*/  FMUL.FTZ R9, R2.reuse, R141 ;  /* 0x0000008d02097220 */ /* 0x040fe40000410000 */
[C---:B------:R-:W-:Y:S01]  /*b080*/  FMUL.FTZ R13, R2.reuse, R145 ;  /* 0x00000091020d7220 */ /* 0x040fe20000410000 */
[----:B------:R-:W-:Y:S01]  /*b090*/  MOV R145, R86 ;  /* 0x0000005600917202 */ /* 0x000fe20000000f00 */
[--C-:B-----5:R-:W-:Y:S02]  /*b0a0*/  FFMA.FTZ R4, R15, c[0x0][0x2d0], -R94.reuse ;  /* 0x0000b4000f047a23 */ /* 0x120fe4000001085e */
[----:B------:R-:W-:Y:S02]  /*b0b0*/  IMAD.MOV.U32 R140, RZ, RZ, R83 ;  /* 0x000000ffff8c7224 */ /* 0x000fe400078e0053 */
[C---:B------:R-:W-:Y:S01]  /*b0c0*/  FMUL.FTZ R41, R2.reuse, R105 ;  /* 0x0000006902297220 */ /* 0x040fe20000410000 */
[----:B------:R4:W-:Y:S01]  /*b0d0*/  MUFU.EX2 R58, R4 ;  /* 0x00000004003a7308 */ /* 0x0009e20000000800 */
[C---:B------:R-:W-:Y:S02]  /*b0e0*/  FMUL.FTZ R28, R2.reuse, R160 ;  /* 0x000000a0021c7220 */ /* 0x040fe40000410000 */
[C---:B------:R-:W-:Y:S02]  /*b0f0*/  FMUL.FTZ R29, R2.reuse, R161 ;  /* 0x000000a1021d7220 */ /* 0x040fe40000410000 */
[----:B-1----:R-:W-:Y:S02]  /*b100*/  FMUL.FTZ R12, R2, R144 ;  /* 0x00000090020c7220 */ /* 0x002fe40000410000 */
[----:B------:R-:W-:Y:S02]  /*b110*/  FMUL.FTZ R35, R68, R103 ;  /* 0x0000006744237220 */ /* 0x000fe40000410000 */
[----:B------:R-:W-:Y:S01]  /*b120*/  FMUL.FTZ R45, R2, R109 ;  /* 0x0000006d022d7220 */ /* 0x000fe20000410000 */
[----:B------:R1:W-:Y:S01]  /*b130*/  MUFU.EX2 R133, R44 ;  /* 0x0000002c00857308 */ /* 0x0003e20000000800 */
[C---:B------:R-:W-:Y:S01]  /*b140*/  FMUL.FTZ R50, R68.reuse, R114 ;  /* 0x0000007244327220 */ /* 0x040fe20000410000 */
[----:B------:R-:W-:Y:S01]  /*b150*/  MOV R114, R95 ;  /* 0x0000005f00727202 */ /* 0x000fe20000000f00 */
[----:B------:R-:W-:Y:S01]  /*b160*/  FMUL.FTZ R51, R68, R115 ;  /* 0x0000007344337220 */ /* 0x000fe20000410000 */
[----:B------:R-:W-:Y:S01]  /*b170*/  MOV R95, R80 ;  /* 0x00000050005f7202 */ /* 0x000fe20000000f00 */
[----:B--2---:R-:W-:Y:S01]  /*b180*/  FFMA.FTZ R0, R11, c[0x0][0x2d0], -R94 ;  /* 0x0000b4000b007a23 */ /* 0x004fe2000001085e */
[----:B------:R-:W2:Y:S01]  /*b190*/  LDSM.16.MT88.4 R80, [R213+0x900] ;  /* 0x00090000d550783b */ /* 0x000ea20000004200 */
[----:B------:R-:W-:Y:S03]  /*b1a0*/  IMAD.MOV.U32 R144, RZ, RZ, R63 ;  /* 0x000000ffff907224 */ /* 0x000fe600078e003f */
[----:B------:R5:W3:Y:S01]  /*b1b0*/  MUFU.EX2 R132, R0 ;  /* 0x0000000000847308 */ /* 0x000ae20000000800 */
[----:B----4-:R-:W-:Y:S02]  /*b1c0*/  FFMA.FTZ R4, R190, c[0x0][0x2d0], -R71 ;  /* 0x0000b400be047a23 */ /* 0x010fe40000010847 */
[----:B------:R-:W-:Y:S02]  /*b1d0*/  IMAD.MOV.U32 R190, RZ, RZ, R24 ;  /* 0x000000ffffbe7224 */ /* 0x000fe400078e0018 */
[----:B------:R-:W-:Y:S05]  /*b1e0*/  FFMA.FTZ R24, R194, c[0x0][0x2d0], -R92 ;  /* 0x0000b400c2187a23 */ /* 0x000fea000001085c */
[----:B------:R4:W2:Y:S01]  /*b1f0*/  MUFU.EX2 R90, R4 ;  /* 0x00000004005a7308 */ /* 0x0008a20000000800 */
[----:B------:R-:W-:Y:S02]  /*b200*/  F2FP.BF16.PACK_AB R72, R190, R63 ;  /* 0x0000003fbe48723e */ /* 0x000fe400000010ff */
[----:B------:R-:W-:Y:S01]  /*b210*/  MOV R151, R190 ;  /* 0x000000be00977202 */ /* 0x000fe20000000f00 */
[----:B-1----:R-:W-:Y:S06]  /*b220*/  FMUL.FTZ R44, R2, R108 ;  /* 0x0000006c022c7220 */ /* 0x002fec0000410000 */
[----:B------:R-:W1:Y:S01]  /*b230*/  MUFU.EX2 R30, R24 ;  /* 0x00000018001e7308 */ /* 0x000e620000000800 */
[----:B-----5:R-:W-:Y:S02]  /*b240*/  FSEL R0, R3, RZ, P0 ;  /* 0x000000ff03007208 */ /* 0x020fe40000000000 */
[----:B---3--:R-:W-:Y:S02]  /*b250*/  F2FP.BF16.PACK_AB R65, R132, R131 ;  /* 0x000000838441723e */ /* 0x008fe400000010ff */
[C---:B------:R-:W-:Y:S01]  /*b260*/  ISETP.GT.AND P0, PT, R229.reuse, UR4, PT ;  /* 0x00000004e5007c0c */ /* 0x040fe2000bf04270 */
[----:B------:R-:W-:Y:S01]  /*b270*/  FADD.FTZ R0, -R0, R134 ;  /* 0x0000008600007221 */ /* 0x000fe20000010100 */
[----:B------:R-:W-:Y:S01]  /*b280*/  MOV R134, R25 ;  /* 0x0000001900867202 */ /* 0x000fe20000000f00 */
[----:B------:R-:W-:Y:S01]  /*b290*/  FMUL.FTZ R25, R2, R157 ;  /* 0x0000009d02197220 */ /* 0x000fe20000410000 */
[----:B------:R-:W-:Y:S01]  /*b2a0*/  IADD3 R229, R229, -0x1, RZ ;  /* 0xffffffffe5e57810 */ /* 0x000fe20007ffe0ff */
[----:B------:R-:W-:Y:S01]  /*b2b0*/  FMUL.FTZ R0, R0, c[0x0][0x2d0] ;  /* 0x0000b40000007a20 */ /* 0x000fe20000410000 */
[----:B------:R-:W-:Y:S01]  /*b2c0*/  F2FP.BF16.PACK_AB R75, R189, R134 ;  /* 0x00000086bd4b723e */ /* 0x000fe200000010ff */
[C---:B----4-:R-:W-:Y:S02]  /*b2d0*/  FMUL.FTZ R4, R69.reuse, R136 ;  /* 0x0000008845047220 */ /* 0x050fe40000410000 */
[----:B------:R-:W-:Y:S02]  /*b2e0*/  IMAD.MOV.U32 R136, RZ, RZ, R5 ;  /* 0x000000ffff887224 */ /* 0x000fe400078e0005 */
[----:B------:R-:W3:Y:S01]  /*b2f0*/  MUFU.EX2 R0, R0 ;  /* 0x0000000000007308 */ /* 0x000ee20000000800 */
[C---:B------:R-:W-:Y:S01]  /*b300*/  FMUL.FTZ R5, R69.reuse, R137 ;  /* 0x0000008945057220 */ /* 0x040fe20000410000 */
[----:B--2---:R-:W-:Y:S01]  /*b310*/  MOV R137, R90 ;  /* 0x0000005a00897202 */ /* 0x004fe20000000f00 */
[----:B------:R-:W-:Y:S01]  /*b320*/  IMAD.MOV.U32 R157, RZ, RZ, R33 ;  /* 0x000000ffff9d7224 */ /* 0x000fe200078e0021 */
[----:B------:R-:W-:Y:S01]  /*b330*/  F2FP.BF16.PACK_AB R67, R58, R136 ;  /* 0x000000883a43723e */ /* 0x000fe200000010ff */
[----:B-1----:R-:W-:Y:S02]  /*b340*/  IMAD.MOV.U32 R161, RZ, RZ, R30 ;  /* 0x000000ffffa17224 */ /* 0x002fe400078e001e */
[----:B------:R-:W-:Y:S01]  /*b350*/  FMUL.FTZ R24, R2, R156 ;  /* 0x0000009c02187220 */ /* 0x000fe20000410000 */
[-C--:B------:R-:W-:Y:S01]  /*b360*/  HMMA.16816.F32.BF16 R4, R72, R20.reuse, R4 ;  /* 0x000000144804723c */ /* 0x080fe20000041804 */
[----:B------:R-:W-:Y:S01]  /*b370*/  FMUL.FTZ R33, R69, R101 ;  /* 0x0000006545217220 */ /* 0x000fe20000410000 */
[----:B------:R1:W-:Y:S01]  /*b380*/  MUFU.EX2 R156, R32 ;  /* 0x00000020009c7308 */ /* 0x0003e20000000800 */
[C---:B---3--:R-:W-:Y:S01]  /*b390*/  FMUL.FTZ R10, R0.reuse, R142 ;  /* 0x0000008e000a7220 */ /* 0x048fe20000410000 */
[----:B------:R-:W-:Y:S01]  /*b3a0*/  MOV R142, R58 ;  /* 0x0000003a008e7202 */ /* 0x000fe20000000f00 */
[----:B------:R-:W-:Y:S02]  /*b3b0*/  FMUL.FTZ R11, R0, R143 ;  /* 0x0000008f000b7220 */ /* 0x000fe40000410000 */
[--C-:B------:R-:W-:Y:S02]  /*b3c0*/  FFMA.FTZ R58, R57, c[0x0][0x2d0], -R94.reuse ;  /* 0x0000b400393a7a23 */ /* 0x100fe4000001085e */
[----:B------:R-:W-:Y:S03]  /*b3d0*/  IMAD.MOV.U32 R143, RZ, RZ, R61 ;  /* 0x000000ffff8f7224 */ /* 0x000fe600078e003d */
[----:B------:R-:W-:Y:S01]  /*b3e0*/  FMUL.FTZ R61, R2, R125 ;  /* 0x0000007d023d7220 */ /* 0x000fe20000410000 */
[C---:B------:R-:W-:Y:S01]  /*b3f0*/  HMMA.16816.F32.BF16 R8, R64.reuse, R20, R8 ;  /* 0x000000144008723c */ /* 0x040fe20000041808 */
[C---:B------:R-:W-:Y:S01]  /*b400*/  FMUL.FTZ R14, R0.reuse, R146 ;  /* 0x00000092000e7220 */ /* 0x040fe20000410000 */
[----:B------:R-:W2:Y:S01]  /*b410*/  LDL.LU R125, [R1+0x8] ;  /* 0x00000800017d7983 */ /* 0x000ea20000300800 */
[----:B------:R-:W-:Y:S01]  /*b420*/  FMUL.FTZ R15, R0, R147 ;  /* 0x00000093000f7220 */ /* 0x000fe20000410000 */
[----:B------:R-:W-:Y:S01]  /*b430*/  MOV R147, R62 ;  /* 0x0000003e00937202 */ /* 0x000fe20000000f00 */
[----:B-1----:R-:W-:Y:S02]  /*b440*/  FMUL.FTZ R32, R69, R100 ;  /* 0x0000006445207220 */ /* 0x002fe40000410000 */
[----:B------:R-:W-:Y:S02]  /*b450*/  FFMA.FTZ R20, R193, c[0x0][0x2d0], -R71 ;  /* 0x0000b400c1147a23 */ /* 0x000fe40000010847 */
[----:B------:R-:W-:Y:S01]  /*b460*/  FFMA.FTZ R62, R60, c[0x0][0x2d0], -R94 ;  /* 0x0000b4003c3e7a23 */ /* 0x000fe2000001085e */
[-C--:B------:R-:W-:Y:S01]  /*b470*/  HMMA.16816.F32.BF16 R12, R64, R22.reuse, R12 ;  /* 0x00000016400c723c */ /* 0x080fe2000004180c */
[----:B------:R1:W3:Y:S01]  /*b480*/  MUFU.EX2 R91, R20 ;  /* 0x00000014005b7308 */ /* 0x0002e20000000800 */
[----:B------:R-:W-:Y:S02]  /*b490*/  FMUL.FTZ R60, R2, R124 ;  /* 0x0000007c023c7220 */ /* 0x000fe40000410000 */
[----:B------:R-:W4:Y:S01]  /*b4a0*/  LDL.LU R124, [R1+0xc] ;  /* 0x00000c00017c7983 */ /* 0x000f220000300800 */
[C---:B------:R-:W-:Y:S02]  /*b4b0*/  FMUL.FTZ R21, R69.reuse, R153 ;  /* 0x0000009945157220 */ /* 0x040fe40000410000 */
[C---:B------:R-:W-:Y:S01]  /*b4c0*/  FMUL.FTZ R26, R0.reuse, R158 ;  /* 0x0000009e001a7220 */ /* 0x040fe20000410000 */
[C---:B------:R-:W-:Y:S01]  /*b4d0*/  HMMA.16816.F32.BF16 R16, R72.reuse, R22, R16 ;  /* 0x000000164810723c */ /* 0x040fe20000041810 */
[C---:B------:R-:W-:Y:S02]  /*b4e0*/  FMUL.FTZ R27, R0.reuse, R159 ;  /* 0x0000009f001b7220 */ /* 0x040fe40000410000 */
[----:B------:R5:W-:Y:S01]  /*b4f0*/  MUFU.EX2 R153, R48 ;  /* 0x0000003000997308 */ /* 0x000be20000000800 */
[C---:B------:R-:W-:Y:S01]  /*b500*/  FMUL.FTZ R30, R0.reuse, R162 ;  /* 0x000000a2001e7220 */ /* 0x040fe20000410000 */
[----:B------:R-:W-:Y:S01]  /*b510*/  MOV R158, R31 ;  /* 0x0000001f009e7202 */ /* 0x000fe20000000f00 */
[----:B------:R-:W-:Y:S01]  /*b520*/  FMUL.FTZ R31, R0, R163 ;  /* 0x000000a3001f7220 */ /* 0x000fe20000410000 */
[----:B------:R-:W-:Y:S01]  /*b530*/  MOV R162, R34 ;  /* 0x0000002200a27202 */ /* 0x000fe20000000f00 */
[C---:B------:R-:W-:Y:S01]  /*b540*/  FMUL.FTZ R22, R68.reuse, R154 ;  /* 0x0000009a44167220 */ /* 0x040fe20000410000 */
[----:B------:R-:W-:Y:S03]  /*b550*/  MOV R163, R148 ;  /* 0x0000009400a37202 */ /* 0x000fe60000000f00 */
[C---:B------:R-:W-:Y:S01]  /*b560*/  FMUL.FTZ R23, R68.reuse, R155 ;  /* 0x0000009b44177220 */ /* 0x040fe20000410000 */
[----:B------:R5:W-:Y:S01]  /*b570*/  MUFU.EX2 R154, R40 ;  /* 0x00000028009a7308 */ /* 0x000be20000000800 */
[----:B------:R-:W-:Y:S02]  /*b580*/  FMUL.FTZ R34, R68, R102 ;  /* 0x0000006644227220 */ /* 0x000fe40000410000 */
[C---:B------:R-:W-:Y:S02]  /*b590*/  FMUL.FTZ R42, R0.reuse, R106 ;  /* 0x0000006a002a7220 */ /* 0x040fe40000410000 */
[C---:B-1----:R-:W-:Y:S02]  /*b5a0*/  FMUL.FTZ R20, R69.reuse, R152 ;  /* 0x0000009845147220 */ /* 0x042fe40000410000 */
[----:B---3--:R-:W-:Y:S02]  /*b5b0*/  IMAD.MOV.U32 R115, RZ, RZ, R91 ;  /* 0x000000ffff737224 */ /* 0x008fe400078e005b */
[----:B------:R-:W-:Y:S01]  /*b5c0*/  IMAD.MOV.U32 R148, RZ, RZ, R144 ;  /* 0x000000ffff947224 */ /* 0x000fe200078e0090 */
[----:B------:R-:W-:Y:S01]  /*b5d0*/  MOV R144, R143 ;  /* 0x0000008f00907202 */ /* 0x000fe20000000f00 */
[----:B------:R-:W-:Y:S01]  /*b5e0*/  IMAD.MOV.U32 R152, RZ, RZ, R188 ;  /* 0x000000ffff987224 */ /* 0x000fe200078e00bc */
[-C--:B------:R-:W-:Y:S01]  /*b5f0*/  HMMA.16816.F32.BF16 R20, R72, R36.reuse, R20 ;  /* 0x000000244814723c */ /* 0x080fe20000041814 */
[C---:B------:R-:W-:Y:S02]  /*b600*/  FMUL.FTZ R43, R0.reuse, R107 ;  /* 0x0000006b002b7220 */ /* 0x040fe40000410000 */
[----:B-----5:R-:W-:Y:S02]  /*b610*/  FMUL.FTZ R48, R69, R112 ;  /* 0x0000007045307220 */ /* 0x020fe40000410000 */
[----:B------:R1:W-:Y:S01]  /*b620*/  MUFU.EX2 R112, R58 ;  /* 0x0000003a00707308 */ /* 0x0003e20000000800 */
[C---:B------:R-:W-:Y:S02]  /*b630*/  FMUL.FTZ R46, R0.reuse, R110 ;  /* 0x0000006e002e7220 */ /* 0x040fe40000410000 */
[C---:B------:R-:W-:Y:S01]  /*b640*/  HMMA.16816.F32.BF16 R24, R64.reuse, R36, R24 ;  /* 0x000000244018723c */ /* 0x040fe20000041818 */
[----:B------:R-:W-:Y:S03]  /*b650*/  FMUL.FTZ R47, R0, R111 ;  /* 0x0000006f002f7220 */ /* 0x000fe60000410000 */
[C---:B------:R-:W-:Y:S02]  /*b660*/  FMUL.FTZ R40, R2.reuse, R104 ;  /* 0x0000006802287220 */ /* 0x040fe40000410000 */
[----:B------:R-:W-:Y:S01]  /*b670*/  FMUL.FTZ R57, R2, R121 ;  /* 0x0000007902397220 */ /* 0x000fe20000410000 */
[----:B------:R3:W-:Y:S01]  /*b680*/  MUFU.EX2 R104, R62 ;  /* 0x0000003e00687308 */ /* 0x0007e20000000800 */
[-C--:B------:R-:W-:Y:S01]  /*b690*/  HMMA.16816.F32.BF16 R28, R64, R38.reuse, R28 ;  /* 0x00000026401c723c */ /* 0x080fe2000004181c */
[----:B------:R-:W-:Y:S03]  /*b6a0*/  FFMA.FTZ R36, R49, c[0x0][0x2d0], -R93 ;  /* 0x0000b40031247a23 */ /* 0x000fe6000001085d */
[C---:B------:R-:W-:Y:S02]  /*b6b0*/  FMUL.FTZ R37, R69.reuse, R165 ;  /* 0x000000a545257220 */ /* 0x040fe40000410000 */
[C---:B------:R-:W-:Y:S02]  /*b6c0*/  FMUL.FTZ R49, R69.reuse, R113 ;  /* 0x0000007145317220 */ /* 0x040fe40000410000 */
[C---:B------:R-:W-:Y:S01]  /*b6d0*/  HMMA.16816.F32.BF16 R32, R72.reuse, R38, R32 ;  /* 0x000000264820723c */ /* 0x040fe20000041820 */
[----:B------:R5:W-:Y:S03]  /*b6e0*/  MUFU.EX2 R160, R36 ;  /* 0x0000002400a07308 */ /* 0x000be60000000800 */
[----:B------:R-:W-:Y:S02]  /*b6f0*/  IMAD.MOV.U32 R146, RZ, RZ, R59 ;  /* 0x000000ffff927224 */ /* 0x000fe400078e003b */
[----:B-1----:R-:W-:Y:S02]  /*b700*/  FMUL.FTZ R58, R0, R122 ;  /* 0x0000007a003a7220 */ /* 0x002fe40000410000 */
[C---:B------:R-:W-:Y:S03]  /*b710*/  FMUL.FTZ R38, R68.reuse, R166 ;  /* 0x000000a644267220 */ /* 0x040fe60000410000 */
[----:B------:R1:W-:Y:S01]  /*b720*/  MUFU.EX2 R166, R88 ;  /* 0x0000005800a67308 */ /* 0x0003e20000000800 */
[----:B------:R-:W-:Y:S02]  /*b730*/  FMUL.FTZ R39, R68, R167 ;  /* 0x000000a744277220 */ /* 0x000fe40000410000 */
[C---:B------:R-:W-:Y:S02]  /*b740*/  FMUL.FTZ R59, R0.reuse, R123 ;  /* 0x0000007b003b7220 */ /* 0x040fe40000410000 */
[C---:B---3--:R-:W-:Y:S02]  /*b750*/  FMUL.FTZ R62, R0.reuse, R126 ;  /* 0x0000007e003e7220 */ /* 0x048fe40000410000 */
[----:B------:R-:W-:Y:S02]  /*b760*/  FMUL.FTZ R63, R0, R127 ;  /* 0x0000007f003f7220 */ /* 0x000fe40000410000 */
[----:B------:R-:W-:Y:S02]  /*b770*/  IMAD.MOV.U32 R113, RZ, RZ, R133 ;  /* 0x000000ffff717224 */ /* 0x000fe400078e0085 */
[----:B------:R-:W-:Y:S02]  /*b780*/  IMAD.MOV.U32 R133, RZ, RZ, R85 ;  /* 0x000000ffff857224 */ /* 0x000fe400078e0055 */
[----:B------:R-:W-:Y:S01]  /*b790*/  IMAD.MOV.U32 R143, RZ, RZ, R142 ;  /* 0x000000ffff8f7224 */ /* 0x000fe200078e008e */
[----:B------:R-:W-:Y:S01]  /*b7a0*/  MOV R142, R140 ;  /* 0x0000008c008e7202 */ /* 0x000fe20000000f00 */
[C---:B-----5:R-:W-:Y:S02]  /*b7b0*/  FMUL.FTZ R36, R69.reuse, R164 ;  /* 0x000000a445247220 */ /* 0x060fe40000410000 */
[----:B------:R-:W-:Y:S02]  /*b7c0*/  IMAD.MOV.U32 R140, RZ, RZ, R189 ;  /* 0x000000ffff8c7224 */ /* 0x000fe400078e00bd */
[----:B------:R-:W-:Y:S02]  /*b7d0*/  IMAD.MOV.U32 R155, RZ, RZ, R186 ;  /* 0x000000ffff9b7224 */ /* 0x000fe400078e00ba */
[----:B------:R-:W-:Y:S01]  /*b7e0*/  IMAD.MOV.U32 R159, RZ, RZ, R185 ;  /* 0x000000ffff9f7224 */ /* 0x000fe200078e00b9 */
[-C--:B------:R-:W-:Y:S01]  /*b7f0*/  HMMA.16816.F32.BF16 R36, R72, R52.reuse, R36 ;  /* 0x000000344824723c */ /* 0x080fe20000041824 */
[----:B-1----:R-:W-:Y:S07]  /*b800*/  LDSM.16.MT88.4 R88, [R214+0x900] ;  /* 0x00090000d658783b */ /* 0x002fee0000004200 */
[C---:B------:R-:W-:Y:S07]  /*b810*/  HMMA.16816.F32.BF16 R40, R64.reuse, R52, R40 ;  /* 0x000000344028723c */ /* 0x040fee0000041828 */
        /* <DEDUP_REMOVED lines=8> */
[C---:B-1----:R-:W-:Y:S07]  /*b8a0*/  FMUL.FTZ R52, R69.reuse, R116 ;  /* 0x0000007445347220 */ /* 0x042fee0000410000 */
[-C--:B------:R-:W-:Y:S08]  /*b8b0*/  HMMA.16816.F32.BF16 R52, R72, R76.reuse, R52 ;  /* 0x0000004c4834723c */ /* 0x080ff00000041834 */
[C---:B------:R-:W-:Y:S07]  /*b8c0*/  HMMA.16816.F32.BF16 R56, R64.reuse, R76, R56 ;  /* 0x0000004c4038723c */ /* 0x040fee0000041838 */
[----:B------:R-:W-:Y:S01]  /*b8d0*/  FFMA.FTZ R76, R84, c[0x0][0x2d0], -R94 ;  /* 0x0000b400544c7a23 */ /* 0x000fe2000001085e */
[-C--:B------:R-:W-:Y:S01]  /*b8e0*/  HMMA.16816.F32.BF16 R60, R64, R78.reuse, R60 ;  /* 0x0000004e403c723c */ /* 0x080fe2000004183c */
[----:B---3--:R-:W-:Y:S01]  /*b8f0*/  F2FP.BF16.PACK_AB R77, R112, R100 ;  /* 0x00000064704d723e */ /* 0x008fe200000010ff */
[----:B------:R-:W1:Y:S01]  /*b900*/  LDSM.16.MT88.4 R84, [R216+0x900] ;  /* 0x00090000d854783b */ /* 0x000e620000004200 */
[----:B------:R3:W5:Y:S04]  /*b910*/  MUFU.EX2 R141, R76 ;  /* 0x0000004c008d7308 */ /* 0x0007680000000800 */
[C---:B------:R-:W-:Y:S02]  /*b920*/  FMUL.FTZ R64, R69.reuse, R168 ;  /* 0x000000a845407220 */ /* 0x040fe40000410000 */
[----:B------:R-:W-:Y:S03]  /*b930*/  FMUL.FTZ R65, R69, R169 ;  /* 0x000000a945417220 */ /* 0x000fe60000410000 */
[C---:B------:R-:W-:Y:S02]  /*b940*/  FMUL.FTZ R66, R68.reuse, R170 ;  /* 0x000000aa44427220 */ /* 0x040fe40000410000 */
[----:B------:R-:W-:Y:S07]  /*b950*/  FMUL.FTZ R67, R68, R171 ;  /* 0x000000ab44437220 */ /* 0x000fee0000410000 */
[----:B------:R-:W-:Y:S01]  /*b960*/  HMMA.16816.F32.BF16 R64, R72, R78, R64 ;  /* 0x0000004e4840723c */ /* 0x000fe20000041840 */
[--C-:B---3--:R-:W-:Y:S06]  /*b970*/  FFMA.FTZ R76, R197, c[0x0][0x2d0], -R71.reuse ;  /* 0x0000b400c54c7a23 */ /* 0x108fec0000010847 */
[----:B------:R-:W-:Y:S02]  /*b980*/  F2FP.BF16.PACK_AB R74, R115, R162 ;  /* 0x000000a2734a723e */ /* 0x000fe400000010ff */
[----:B------:R-:W-:Y:S01]  /*b990*/  F2FP.BF16.PACK_AB R75, R114, R161 ;  /* 0x000000a1724b723e */ /* 0x000fe200000010ff */
[----:B------:R3:W-:Y:S02]  /*b9a0*/  MUFU.EX2 R101, R76 ;  /* 0x0000004c00657308 */ /* 0x0007e40000000800 */
[----:B------:R-:W-:Y:S02]  /*b9b0*/  F2FP.BF16.PACK_AB R72, R137, R158 ;  /* 0x0000009e8948723e */ /* 0x000fe400000010ff */
[----:B------:R-:W-:Y:S02]  /*b9c0*/  F2FP.BF16.PACK_AB R73, R138, R157 ;  /* 0x0000009d8a49723e */ /* 0x000fe400000010ff */
[----:B------:R-:W-:Y:S02]  /*b9d0*/  F2FP.BF16.PACK_AB R78, R113, R154 ;  /* 0x0000009a714e723e */ /* 0x000fe400000010ff */
[----:B-----5:R-:W-:Y:S03]  /*b9e0*/  F2FP.BF16.PACK_AB R79, R141, R104 ;  /* 0x000000688d4f723e */ /* 0x020fe600000010ff */
[-C--:B------:R-:W-:Y:S01]  /*b9f0*/  HMMA.16816.F32.BF16 R4, R72, R80.reuse, R4 ;  /* 0x000000504804723c */ /* 0x080fe20000041804 */
[--C-:B---3--:R-:W-:Y:S04]  /*ba00*/  FFMA.FTZ R76, R198, c[0x0][0x2d0], -R92.reuse ;  /* 0x0000b400c64c7a23 */ /* 0x108fe8000001085c */
        /* <DEDUP_REMOVED lines=12> */
[----:B------:R1:W3:Y:S07]  /*bad0*/  MUFU.EX2 R103, R80 ;  /* 0x0000005000677308 */ /* 0x0002ee0000000800 */
        /* <DEDUP_REMOVED lines=8> */
[----:B-----5:R-:W-:Y:S06]  /*bb60*/  FFMA.FTZ R84, R200, c[0x0][0x2d0], -R93 ;  /* 0x0000b400c8547a23 */ /* 0x020fec000001085d */
[----:B------:R5:W-:Y:S01]  /*bb70*/  MUFU.EX2 R202, R88 ;  /* 0x0000005800ca7308 */ /* 0x000be20000000800 */
[C---:B------:R-:W-:Y:S09]  /*bb80*/  HMMA.16816.F32.BF16 R48, R72.reuse, R90, R48 ;  /* 0x0000005a4830723c */ /* 0x040ff20000041830 */
[----:B------:R2:W-:Y:S03]  /*bb90*/  MUFU.EX2 R107, R84 ;  /* 0x00000054006b7308 */ /* 0x0005e60000000800 */
[----:B-1----:R-:W-:Y:S02]  /*bba0*/  FFMA.FTZ R80, R206, c[0x0][0x2d0], -R92 ;  /* 0x0000b400ce507a23 */ /* 0x002fe4000001085c */
[----:B---3--:R-:W-:Y:S01]  /*bbb0*/  IMAD.MOV.U32 R206, RZ, RZ, R103 ;  /* 0x000000ffffce7224 */ /* 0x008fe200078e0067 */
[----:B------:R-:W-:Y:S04]  /*bbc0*/  MOV R103, R184 ;  /* 0x000000b800677202 */ /* 0x000fe80000000f00 */
[----:B------:R1:W-:Y:S01]  /*bbd0*/  MUFU.EX2 R204, R80 ;  /* 0x0000005000cc7308 */ /* 0x0003e20000000800 */
[----:B-----5:R-:W-:Y:S02]  /*bbe0*/  FFMA.FTZ R88, R98, c[0x0][0x2d0], -R94 ;  /* 0x0000b40062587a23 */ /* 0x020fe4000001085e */
[--C-:B--2---:R-:W-:Y:S07]  /*bbf0*/  FFMA.FTZ R84, R201, c[0x0][0x2d0], -R93.reuse ;  /* 0x0000b400c9547a23 */ /* 0x104fee000001085d */
[----:B------:R2:W-:Y:S01]  /*bc00*/  MUFU.EX2 R201, R88 ;  /* 0x0000005800c97308 */ /* 0x0005e20000000800 */
[----:B-1----:R-:W-:Y:S09]  /*bc10*/  FFMA.FTZ R80, R135, c[0x0][0x2d0], -R93 ;  /* 0x0000b40087507a23 */ /* 0x002ff2000001085d */
[----:B------:R1:W3:Y:S10]  /*bc20*/  MUFU.EX2 R106, R84 ;  /* 0x00000054006a7308 */ /* 0x0002f40000000800 */
[----:B------:R5:W-:Y:S01]  /*bc30*/  MUFU.EX2 R165, R80 ;  /* 0x0000005000a57308 */ /* 0x000be20000000800 */
[----:B--2---:R-:W-:Y:S01]  /*bc40*/  FFMA.FTZ R88, R232, c[0x0][0x2d0], -R92 ;  /* 0x0000b400e8587a23 */ /* 0x004fe2000001085c */
[----:B------:R-:W-:Y:S08]  /*bc50*/  MOV R232, R153 ;  /* 0x0000009900e87202 */ /* 0x000ff00000000f00 */
[----:B------:R2:W-:Y:S01]  /*bc60*/  MUFU.EX2 R109, R88 ;  /* 0x00000058006d7308 */ /* 0x0005e20000000800 */
[--C-:B-1----:R-:W-:Y:S01]  /*bc70*/  FFMA.FTZ R84, R207, c[0x0][0x2d0], -R71.reuse ;  /* 0x0000b400cf547a23 */ /* 0x102fe20000010847 */
[----:B------:R-:W-:Y:S02]  /*bc80*/  MOV R207, R102 ;  /* 0x0000006600cf7202 */ /* 0x000fe40000000f00 */
[----:B------:R-:W-:Y:S06]  /*bc90*/  MOV R102, R95 ;  /* 0x0000005f00667202 */ /* 0x000fec0000000f00 */
[----:B------:R1:W-:Y:S01]  /*bca0*/  MUFU.EX2 R203, R84 ;  /* 0x0000005400cb7308 */ /* 0x0003e20000000800 */
[----:B-----5:R-:W5:Y:S08]  /*bcb0*/  LDSM.16.MT88.4 R80, [R215+0x900] ;  /* 0x00090000d750783b */ /* 0x020f700000004200 */
[----:B--2---:R-:W-:Y:S01]  /*bcc0*/  LDSM.16.MT88.4 R88, [R214+0x1100] ;  /* 0x00110000d658783b */ /* 0x004fe20000004200 */
[--C-:B-1----:R-:W-:Y:S04]  /*bcd0*/  FFMA.FTZ R84, R96, c[0x0][0x2d0], -R94.reuse ;  /* 0x0000b40060547a23 */ /* 0x102fe8000001085e */
[----:B------:R1:W2:Y:S01]  /*bce0*/  MUFU.EX2 R105, R84 ;  /* 0x0000005400697308 */ /* 0x0002a20000000800 */
[-C--:B-----5:R-:W-:Y:S08]  /*bcf0*/  HMMA.16816.F32.BF16 R52, R72, R80.reuse, R52 ;  /* 0x000000504834723c */ /* 0x0a0ff00000041834 */
[C---:B------:R-:W-:Y:S01]  /*bd00*/  HMMA.16816.F32.BF16 R56, R76.reuse, R80, R56 ;  /* 0x000000504c38723c */ /* 0x040fe20000041838 */
[----:B-1----:R-:W1:Y:S06]  /*bd10*/  LDSM.16.MT88.4 R84, [R213+0x1100] ;  /* 0x00110000d554783b */ /* 0x002e6c0000004200 */
[----:B------:R-:W-:Y:S01]  /*bd20*/  FFMA.FTZ R80, R99, c[0x0][0x2d0], -R94 ;  /* 0x0000b40063507a23 */ /* 0x000fe2000001085e */
[-C--:B------:R-:W-:Y:S03]  /*bd30*/  HMMA.16816.F32.BF16 R60, R76, R82.reuse, R60 ;  /* 0x000000524c3c723c */ /* 0x080fe6000004183c */
[----:B------:R5:W4:Y:S04]  /*bd40*/  MUFU.EX2 R200, R80 ;  /* 0x0000005000c87308 */ /* 0x000b280000000800 */
[----:B------:R-:W-:Y:S01]  /*bd50*/  FFMA.FTZ R76, R208, c[0x0][0x2d0], -R71 ;  /* 0x0000b400d04c7a23 */ /* 0x000fe20000010847 */
[----:B------:R-:W-:Y:S01]  /*bd60*/  HMMA.16816.F32.BF16 R64, R72, R82, R64 ;  /* 0x000000524840723c */ /* 0x000fe20000041840 */
[----:B---3--:R-:W-:Y:S03]  /*bd70*/  F2FP.BF16.PACK_AB R78, R106, R107 ;  /* 0x0000006b6a4e723e */ /* 0x008fe600000010ff */
[----:B--2---:R-:W-:Y:S01]  /*bd80*/  F2FP.BF16.PACK_AB R77, R202, R105 ;  /* 0x00000069ca4d723e */ /* 0x004fe200000010ff */
[----:B------:R2:W-:Y:S01]  /*bd90*/  MUFU.EX2 R111, R76 ;  /* 0x0000004c006f7308 */ /* 0x0005e20000000800 */
[----:B------:R-:W-:Y:S02]  /*bda0*/  MOV R208, R141 ;  /* 0x0000008d00d07202 */ /* 0x000fe40000000f00 */
[----:B------:R-:W-:Y:S04]  /*bdb0*/  F2FP.BF16.PACK_AB R73, R166, R167 ;  /* 0x000000a7a649723e */ /* 0x000fe800000010ff */
[----:B------:R-:W-:Y:S02]  /*bdc0*/  F2FP.BF16.PACK_AB R74, R206, R207 ;  /* 0x000000cfce4a723e */ /* 0x000fe400000010ff */
[----:B------:R-:W-:Y:S01]  /*bdd0*/  F2FP.BF16.PACK_AB R75, R204, R205 ;  /* 0x000000cdcc4b723e */ /* 0x000fe200000010ff */
[----:B-----5:R-:W3:Y:S01]  /*bde0*/  LDSM.16.MT88.4 R80, [R216+0x1100] ;  /* 0x00110000d850783b */ /* 0x020ee20000004200 */
[----:B----4-:R-:W-:Y:S01]  /*bdf0*/  F2FP.BF16.PACK_AB R79, R200, R201 ;  /* 0x000000c9c84f723e */ /* 0x010fe200000010ff */
[----:B--2---:R-:W-:Y:S02]  /*be00*/  FFMA.FTZ R76, R210, c[0x0][0x2d0], -R92 ;  /* 0x0000b400d24c7a23 */ /* 0x004fe4000001085c */
[----:B------:R-:W-:Y:S01]  /*be10*/  IMAD.MOV.U32 R210, RZ, RZ, R101 ;  /* 0x000000ffffd27224 */ /* 0x000fe200078e0065 */
[----:B------:R-:W-:Y:S01]  /*be20*/  MOV R101, R187 ;  /* 0x000000bb00657202 */ /* 0x000fe20000000f00 */
[----:B------:R2:W-:Y:S03]  /*be30*/  MUFU.EX2 R110, R76 ;  /* 0x0000004c006e7308 */ /* 0x0005e60000000800 */
[----:B------:R-:W-:Y:S01]  /*be40*/  F2FP.BF16.PACK_AB R72, R210, R153 ;  /* 0x00000099d248723e */ /* 0x000fe200000010ff */
[----:B------:R-:W-:Y:S04]  /*be50*/  IMAD.MOV.U32 R153, RZ, RZ, R149 ;  /* 0x000000ffff997224 */ /* 0x000fe800078e0095 */
[----:B------:R-:W-:Y:S02]  /*be60*/  FFMA.FTZ R68, R68, R124, R153 ;  /* 0x0000007c44447223 */ /* 0x000fe40000010099 */
[-C--:B-1----:R-:W-:Y:S01]  /*be70*/  HMMA.16816.F32.BF16 R4, R72, R84.reuse, R4 ;  /* 0x000000544804723c */ /* 0x082fe20000041804 */
[----:B--2---:R-:W-:Y:S07]  /*be80*/  F2FP.BF16.PACK_AB R76, R164, R165 ;  /* 0x000000a5a44c723e */ /* 0x004fee00000010ff */
[C---:B------:R-:W-:Y:S07]  /*be90*/  HMMA.16816.F32.BF16 R8, R76.reuse, R84, R8 ;  /* 0x000000544c08723c */ /* 0x040fee0000041808 */
[--C-:B------:R-:W-:Y:S01]  /*bea0*/  FFMA.FTZ R84, R234, c[0x0][0x2d0], -R71.reuse ;  /* 0x0000b400ea547a23 */ /* 0x100fe20000010847 */
[-C--:B------:R-:W-:Y:S01]  /*beb0*/  HMMA.16816.F32.BF16 R12, R76, R86.reuse, R12 ;  /* 0x000000564c0c723c */ /* 0x080fe2000004180c */
[----:B------:R-:W-:Y:S02]  /*bec0*/  IMAD.MOV.U32 R234, RZ, RZ, R100 ;  /* 0x000000ffffea7224 */ /* 0x000fe400078e0064 */
[----:B------:R1:W-:Y:S05]  /*bed0*/  MUFU.EX2 R199, R84 ;  /* 0x0000005400c77308 */ /* 0x0003ea0000000800 */
[C---:B------:R-:W-:Y:S08]  /*bee0*/  HMMA.16816.F32.BF16 R16, R72.reuse, R86, R16 ;  /* 0x000000564810723c */ /* 0x040ff00000041810 */
[-C--:B---3--:R-:W-:Y:S08]  /*bef0*/  HMMA.16816.F32.BF16 R20, R72, R80.reuse, R20 ;  /* 0x000000504814723c */ /* 0x088ff00000041814 */
[C---:B------:R-:W-:Y:S01]  /*bf00*/  HMMA.16816.F32.BF16 R24, R76.reuse, R80, R24 ;  /* 0x000000504c18723c */ /* 0x040fe20000041818 */
[----:B-1----:R-:W-:Y:S03]  /*bf10*/  FFMA.FTZ R84, R235, c[0x0][0x2d0], -R71 ;  /* 0x0000b400eb547a23 */ /* 0x002fe60000010847 */
[----:B------:R-:W-:Y:S03]  /*bf20*/  MOV R235, R154 ;  /* 0x0000009a00eb7202 */ /* 0x000fe60000000f00 */
[--C-:B------:R-:W-:Y:S01]  /*bf30*/  FFMA.FTZ R80, R209, c[0x0][0x2d0], -R93.reuse ;  /* 0x0000b400d1507a23 */ /* 0x100fe2000001085d */
[-C--:B------:R-:W-:Y:S01]  /*bf40*/  HMMA.16816.F32.BF16 R28, R76, R82.reuse, R28 ;  /* 0x000000524c1c723c */ /* 0x080fe2000004181c */
[----:B------:R1:W-:Y:S03]  /*bf50*/  MUFU.EX2 R198, R84 ;  /* 0x0000005400c67308 */ /* 0x0003e60000000800 */
[----:B------:R-:W-:Y:S01]  /*bf60*/  MOV R154, R148 ;  /* 0x00000094009a7202 */ /* 0x000fe20000000f00 */
[----:B------:R-:W-:Y:S01]  /*bf70*/  IMAD.MOV.U32 R209, RZ, RZ, R234 ;  /* 0x000000ffffd17224 */ /* 0x000fe200078e00ea */
[----:B------:R-:W-:Y:S02]  /*bf80*/  MOV R234, R112 ;  /* 0x0000007000ea7202 */ /* 0x000fe40000000f00 */
[C---:B------:R-:W-:Y:S01]  /*bf90*/  HMMA.16816.F32.BF16 R32, R72.reuse, R82, R32 ;  /* 0x000000524820723c */ /* 0x040fe20000041820 */
[----:B------:R-:W-:Y:S02]  /*bfa0*/  FFMA.FTZ R69, R69, R125, R154 ;  /* 0x0000007d45457223 */ /* 0x000fe4000001009a */
[----:B------:R2:W-:Y:S05]  /*bfb0*/  MUFU.EX2 R108, R80 ;  /* 0x00000050006c7308 */ /* 0x0005ea0000000800 */
[-C--:B------:R-:W-:Y:S08]  /*bfc0*/  HMMA.16816.F32.BF16 R36, R72, R88.reuse, R36 ;  /* 0x000000584824723c */ /* 0x080ff00000041824 */
[C---:B------:R-:W-:Y:S01]  /*bfd0*/  HMMA.16816.F32.BF16 R40, R76.reuse, R88, R40 ;  /* 0x000000584c28723c */ /* 0x040fe20000041828 */
[----:B-1----:R-:W-:Y:S03]  /*bfe0*/  FFMA.FTZ R84, R236, c[0x0][0x2d0], -R92 ;  /* 0x0000b400ec547a23 */ /* 0x002fe6000001085c */
[----:B------:R-:W-:Y:S01]  /*bff0*/  IMAD.MOV.U32 R236, RZ, RZ, R152 ;  /* 0x000000ffffec7224 */ /* 0x000fe200078e0098 */
[----:B------:R1:W-:Y:S01]  /*c000*/  MUFU.EX2 R196, R84 ;  /* 0x0000005400c47308 */ /* 0x0003e20000000800 */
[----:B------:R-:W-:Y:S01]  /*c010*/  MOV R152, R150 ;  /* 0x0000009600987202 */ /* 0x000fe20000000f00 */
[----:B------:R-:W-:Y:S01]  /*c020*/  FFMA.FTZ R88, R173, c[0x0][0x2d0], -R94 ;  /* 0x0000b400ad587a23 */ /* 0x000fe2000001085e */
[-C--:B------:R-:W-:Y:S01]  /*c030*/  HMMA.16816.F32.BF16 R44, R76, R90.reuse, R44 ;  /* 0x0000005a4c2c723c */ /* 0x080fe2000004182c */
[----:B--2---:R-:W-:Y:S03]  /*c040*/  FFMA.FTZ R80, R211, c[0x0][0x2d0], -R93 ;  /* 0x0000b400d3507a23 */ /* 0x004fe6000001085d */
[----:B------:R-:W-:Y:S01]  /*c050*/  MOV R211, R235 ;  /* 0x000000eb00d37202 */ /* 0x000fe20000000f00 */
[----:B------:R-:W-:Y:S02]  /*c060*/  IMAD.MOV.U32 R235, RZ, RZ, R113 ;  /* 0x000000ffffeb7224 */ /* 0x000fe400078e0071 */
[----:B------:R2:W-:Y:S01]  /*c070*/  MUFU.EX2 R119, R88 ;  /* 0x0000005800777308 */ /* 0x0005e20000000800 */
[C---:B------:R-:W-:Y:S09]  /*c080*/  HMMA.16816.F32.BF16 R48, R72.reuse, R90, R48 ;  /* 0x0000005a4830723c */ /* 0x040ff20000041830 */
[----:B------:R3:W-:Y:S03]  /*c090*/  MUFU.EX2 R195, R80 ;  /* 0x0000005000c37308 */ /* 0x0007e60000000800 */
[----:B-1----:R-:W-:Y:S01]  /*c0a0*/  FFMA.FTZ R84, R237, c[0x0][0x2d0], -R92 ;  /* 0x0000b400ed547a23 */ /* 0x002fe2000001085c */
[----:B------:R-:W-:Y:S02]  /*c0b0*/  MOV R237, R151 ;  /* 0x0000009700ed7202 */ /* 0x000fe40000000f00 */
[----:B------:R-:W-:Y:S04]  /*c0c0*/  LDSM.16.MT88.4 R148, [R213+0x2900] ;  /* 0x00290000d594783b */ /* 0x000fe80000004200 */
[----:B------:R1:W-:Y:S01]  /*c0d0*/  MUFU.EX2 R197, R84 ;  /* 0x0000005400c57308 */ /* 0x0003e20000000800 */
[----:B--2---:R-:W-:Y:S09]  /*c0e0*/  FFMA.FTZ R88, R174, c[0x0][0x2d0], -R94 ;  /* 0x0000b400ae587a23 */ /* 0x004ff2000001085e */
[----:B------:R2:W-:Y:S01]  /*c0f0*/  MUFU.EX2 R118, R88 ;  /* 0x0000005800767308 */ /* 0x0005e20000000800 */
[--C-:B---3--:R-:W-:Y:S01]  /*c100*/  FFMA.FTZ R80, R230, c[0x0][0x2d0], -R93.reuse ;  /* 0x0000b400e6507a23 */ /* 0x108fe2000001085d */
[----:B------:R-:W-:Y:S08]  /*c110*/  MOV R230, R138 ;  /* 0x0000008a00e67202 */ /* 0x000ff00000000f00 */
[----:B------:R3:W-:Y:S01]  /*c120*/  MUFU.EX2 R193, R80 ;  /* 0x0000005000c17308 */ /* 0x0007e20000000800 */
[----:B-1----:R-:W1:Y:S01]  /*c130*/  LDSM.16.MT88.4 R84, [R215+0x1100] ;  /* 0x00110000d754783b */ /* 0x002e620000004200 */
[----:B--2---:R-:W-:Y:S08]  /*c140*/  FFMA.FTZ R88, R243, c[0x0][0x2d0], -R92 ;  /* 0x0000b400f3587a23 */ /* 0x004ff0000001085c */
[----:B------:R2:W-:Y:S01]  /*c150*/  MUFU.EX2 R189, R88 ;  /* 0x0000005800bd7308 */ /* 0x0005e20000000800 */
[----:B---3--:R-:W-:Y:S02]  /*c160*/  FFMA.FTZ R80, R233, c[0x0][0x2d0], -R93 ;  /* 0x0000b400e9507a23 */ /* 0x008fe4000001085d */
[----:B------:R-:W-:Y:S07]  /*c170*/  IMAD.MOV.U32 R233, RZ, RZ, R137 ;  /* 0x000000ffffe97224 */ /* 0x000fee00078e0089 */
[----:B------:R3:W4:Y:S01]  /*c180*/  MUFU.EX2 R194, R80 ;  /* 0x0000005000c27308 */ /* 0x0007220000000800 */
[----:B--2---:R-:W-:Y:S01]  /*c190*/  LDSM.16.MT88.4 R88, [R214+0x1900] ;  /* 0x00190000d658783b */ /* 0x004fe20000004200 */
[-C--:B-1----:R-:W-:Y:S08]  /*c1a0*/  HMMA.16816.F32.BF16 R52, R72, R84.reuse, R52 ;  /* 0x000000544834723c */ /* 0x082ff00000041834 */
[C---:B------:R-:W-:Y:S01]  /*c1b0*/  HMMA.16816.F32.BF16 R56, R76.reuse, R84, R56 ;  /* 0x000000544c38723c */ /* 0x040fe20000041838 */
[--C-:B---3--:R-:W-:Y:S03]  /*c1c0*/  FFMA.FTZ R80, R238, c[0x0][0x2d0], -R71.reuse ;  /* 0x0000b400ee507a23 */ /* 0x108fe60000010847 */
[----:B------:R-:W-:Y:S01]  /*c1d0*/  MOV R238, R136 ;  /* 0x0000008800ee7202 */ /* 0x000fe20000000f00 */
[----:B------:R1:W-:Y:S02]  /*c1e0*/  MUFU.EX2 R192, R80 ;  /* 0x0000005000c07308 */ /* 0x0003e40000000800 */
[----:B------:R-:W-:Y:S01]  /*c1f0*/  FFMA.FTZ R84, R175, c[0x0][0x2d0], -R94 ;  /* 0x0000b400af547a23 */ /* 0x000fe2000001085e */
[-C--:B------:R-:W-:Y:S07]  /*c200*/  HMMA.16816.F32.BF16 R60, R76, R86.reuse, R60 ;  /* 0x000000564c3c723c */ /* 0x080fee000004183c */
[--C-:B------:R-:W-:Y:S01]  /*c210*/  FFMA.FTZ R76, R239, c[0x0][0x2d0], -R71.reuse ;  /* 0x0000b400ef4c7a23 */ /* 0x100fe20000010847 */
[----:B------:R-:W-:Y:S01]  /*c220*/  HMMA.16816.F32.BF16 R64, R72, R86, R64 ;  /* 0x000000564840723c */ /* 0x000fe20000041840 */
[----:B------:R-:W2:Y:S03]  /*c230*/  MUFU.EX2 R98, R84 ;  /* 0x0000005400627308 */ /* 0x000ea60000000800 */
[----:B----4-:R-:W-:Y:S01]  /*c240*/  F2FP.BF16.PACK_AB R78, R194, R193 ;  /* 0x000000c1c24e723e */ /* 0x010fe200000010ff */
[----:B------:R-:W-:Y:S02]  /*c250*/  IMAD.MOV.U32 R239, RZ, RZ, R140 ;  /* 0x000000ffffef7224 */ /* 0x000fe400078e008c */
[----:B------:R-:W-:Y:S02]  /*c260*/  F2FP.BF16.PACK_AB R72, R111, R203 ;  /* 0x000000cb6f48723e */ /* 0x000fe400000010ff */
[----:B------:R-:W-:Y:S02]  /*c270*/  F2FP.BF16.PACK_AB R73, R109, R110 ;  /* 0x0000006e6d49723e */ /* 0x000fe400000010ff */
[----:B------:R3:W-:Y:S01]  /*c280*/  MUFU.EX2 R190, R76 ;  /* 0x0000004c00be7308 */ /* 0x0007e20000000800 */
[----:B------:R-:W-:Y:S01]  /*c290*/  F2FP.BF16.PACK_AB R74, R198, R199 ;  /* 0x000000c7c64a723e */ /* 0x000fe200000010ff */
[----:B-1----:R-:W-:Y:S01]  /*c2a0*/  FFMA.FTZ R80, R172, c[0x0][0x2d0], -R94 ;  /* 0x0000b400ac507a23 */ /* 0x002fe2000001085e */
[----:B------:R-:W-:Y:S07]  /*c2b0*/  F2FP.BF16.PACK_AB R75, R197, R196 ;  /* 0x000000c4c54b723e */ /* 0x000fee00000010ff */
        /* <DEDUP_REMOVED lines=11> */
[--C-:B------:R-:W-:Y:S01]  /*c370*/  FFMA.FTZ R80, R245, c[0x0][0x2d0], -R71.reuse ;  /* 0x0000b400f5507a23 */ /* 0x100fe20000010847 */
[-C--:B------:R-:W-:Y:S03]  /*c380*/  HMMA.16816.F32.BF16 R12, R76, R82.reuse, R12 ;  /* 0x000000524c0c723c */ /* 0x080fe6000004180c */
[----:B------:R1:W-:Y:S05]  /*c390*/  MUFU.EX2 R123, R80 ;  /* 0x00000050007b7308 */ /* 0x0003ea0000000800 */
[C---:B------:R-:W-:Y:S08]  /*c3a0*/  HMMA.16816.F32.BF16 R16, R72.reuse, R82, R16 ;  /* 0x000000524810723c */ /* 0x040ff00000041810 */
[-C--:B------:R-:W-:Y:S08]  /*c3b0*/  HMMA.16816.F32.BF16 R20, R72, R84.reuse, R20 ;  /* 0x000000544814723c */ /* 0x080ff00000041814 */
[C---:B------:R-:W-:Y:S01]  /*c3c0*/  HMMA.16816.F32.BF16 R24, R76.reuse, R84, R24 ;  /* 0x000000544c18723c */ /* 0x040fe20000041818 */
[----:B-1----:R-:W-:Y:S06]  /*c3d0*/  FFMA.FTZ R80, R247, c[0x0][0x2d0], -R71 ;  /* 0x0000b400f7507a23 */ /* 0x002fec0000010847 */
        /* <DEDUP_REMOVED lines=41> */
[----:B------:R3:W4:Y:S02]  /*c670*/  MUFU.EX2 R175, R76 ;  /* 0x0000004c00af7308 */ /* 0x0007240000000800 */
[----:B------:R-:W-:Y:S02]  /*c680*/  F2FP.BF16.PACK_AB R72, R190, R192 ;  /* 0x000000c0be48723e */ /* 0x000fe400000010ff */
[----:B------:R-:W-:Y:S03]  /*c690*/  F2FP.BF16.PACK_AB R73, R189, R117 ;  /* 0x00000075bd49723e */ /* 0x000fe600000010ff */
[----:B------:R-:W-:Y:S02]  /*c6a0*/  F2FP.BF16.PACK_AB R74, R188, R123 ;  /* 0x0000007bbc4a723e */ /* 0x000fe400000010ff */
[----:B------:R-:W-:Y:S01]  /*c6b0*/  F2FP.BF16.PACK_AB R75, R187, R122 ;  /* 0x0000007abb4b723e */ /* 0x000fe200000010ff */
[----:B--2---:R-:W2:Y:S01]  /*c6c0*/  LDSM.16.MT88.4 R80, [R216+0x2100] ;  /* 0x00210000d850783b */ /* 0x004ea20000004200 */
[----:B-----5:R-:W-:Y:S05]  /*c6d0*/  F2FP.BF16.PACK_AB R79, R95, R96 ;  /* 0x000000605f4f723e */ /* 0x020fea00000010ff */
[-C--:B-1----:R-:W-:Y:S01]  /*c6e0*/  HMMA.16816.F32.BF16 R4, R72, R84.reuse, R4 ;  /* 0x000000544804723c */ /* 0x082fe20000041804 */
[--C-:B---3--:R-:W-:Y:S01]  /*c6f0*/  FFMA.FTZ R76, R252, c[0x0][0x2d0], -R92.reuse ;  /* 0x0000b400fc4c7a23 */ /* 0x108fe2000001085c */
[----:B----4-:R-:W-:Y:S03]  /*c700*/  F2FP.BF16.PACK_AB R168, R175, R184 ;  /* 0x000000b8afa8723e */ /* 0x010fe600000010ff */
[----:B------:R1:W3:Y:S02]  /*c710*/  MUFU.EX2 R174, R76 ;  /* 0x0000004c00ae7308 */ /* 0x0002e40000000800 */
[----:B-1----:R-:W-:Y:S02]  /*c720*/  F2FP.BF16.PACK_AB R76, R121, R116 ;  /* 0x00000074794c723e */ /* 0x002fe400000010ff */
[----:B---3--:R-:W-:Y:S05]  /*c730*/  F2FP.BF16.PACK_AB R169, R172, R174 ;  /* 0x000000aeaca9723e */ /* 0x008fea00000010ff */
[C---:B------:R-:W-:Y:S07]  /*c740*/  HMMA.16816.F32.BF16 R8, R76.reuse, R84, R8 ;  /* 0x000000544c08723c */ /* 0x040fee0000041808 */
[--C-:B------:R-:W-:Y:S01]  /*c750*/  FFMA.FTZ R84, R102, c[0x0][0x2d0], -R71.reuse ;  /* 0x0000b40066547a23 */ /* 0x100fe20000010847 */
[-C--:B------:R-:W-:Y:S01]  /*c760*/  HMMA.16816.F32.BF16 R12, R76, R86.reuse, R12 ;  /* 0x000000564c0c723c */ /* 0x080fe2000004180c */
[----:B------:R-:W-:Y:S02]  /*c770*/  FFMA.FTZ R71, R101, c[0x0][0x2d0], -R71 ;  /* 0x0000b40065477a23 */ /* 0x000fe40000010847 */
[----:B------:R-:W-:Y:S01]  /*c780*/  LDSM.16.MT88.4 R100, [R216+0x2900] ;  /* 0x00290000d864783b */ /* 0x000fe20000004200 */
[----:B------:R1:W-:Y:S04]  /*c790*/  MUFU.EX2 R173, R84 ;  /* 0x0000005400ad7308 */ /* 0x0003e80000000800 */
[C---:B------:R-:W-:Y:S06]  /*c7a0*/  HMMA.16816.F32.BF16 R16, R72.reuse, R86, R16 ;  /* 0x000000564810723c */ /* 0x040fec0000041810 */
[----:B------:R3:W4:Y:S02]  /*c7b0*/  MUFU.EX2 R135, R71 ;  /* 0x0000004700877308 */ /* 0x0007240000000800 */
[-C--:B--2---:R-:W-:Y:S08]  /*c7c0*/  HMMA.16816.F32.BF16 R20, R72, R80.reuse, R20 ;  /* 0x000000504814723c */ /* 0x084ff00000041814 */
[C---:B------:R-:W-:Y:S01]  /*c7d0*/  HMMA.16816.F32.BF16 R24, R76.reuse, R80, R24 ;  /* 0x000000504c18723c */ /* 0x040fe20000041818 */
[----:B-1----:R-:W1:Y:S07]  /*c7e0*/  LDSM.16.MT88.4 R84, [R215+0x2100] ;  /* 0x00210000d754783b */ /* 0x002e6e0000004200 */
[-C--:B------:R-:W-:Y:S01]  /*c7f0*/  HMMA.16816.F32.BF16 R28, R76, R82.reuse, R28 ;  /* 0x000000524c1c723c */ /* 0x080fe2000004181c */
[----:B---3--:R-:W-:Y:S03]  /*c800*/  FFMA.FTZ R71, R147, c[0x0][0x2d0], -R92 ;  /* 0x0000b40093477a23 */ /* 0x008fe6000001085c */
[----:B----4-:R-:W-:Y:S01]  /*c810*/  F2FP.BF16.PACK_AB R170, R135, R173 ;  /* 0x000000ad87aa723e */ /* 0x010fe200000010ff */
[----:B------:R-:W-:Y:S01]  /*c820*/  IMAD.MOV.U32 R147, RZ, RZ, R146 ;  /* 0x000000ffff937224 */ /* 0x000fe200078e0092 */
[----:B------:R-:W-:Y:S02]  /*c830*/  MOV R146, R145 ;  /* 0x0000009100927202 */ /* 0x000fe40000000f00 */
[C---:B------:R-:W-:Y:S01]  /*c840*/  HMMA.16816.F32.BF16 R32, R72.reuse, R82, R32 ;  /* 0x000000524820723c */ /* 0x040fe20000041820 */
[----:B------:R-:W2:Y:S03]  /*c850*/  LDL.LU R83, [R1+0x10] ;  /* 0x0000100001537983 */ /* 0x000ea60000300800 */
[----:B------:R-:W-:Y:S01]  /*c860*/  FFMA.FTZ R92, R133, c[0x0][0x2d0], -R92 ;  /* 0x0000b400855c7a23 */ /* 0x000fe2000001085c */
[----:B------:R-:W-:Y:S01]  /*c870*/  MOV R145, R134 ;  /* 0x0000008600917202 */ /* 0x000fe20000000f00 */
[----:B------:R-:W-:Y:S01]  /*c880*/  IMAD.MOV.U32 R154, RZ, RZ, R146 ;  /* 0x000000ffff9a7224 */ /* 0x000fe200078e0092 */
[----:B------:R3:W-:Y:S02]  /*c890*/  MUFU.EX2 R134, R71 ;  /* 0x0000004700867308 */ /* 0x0007e40000000800 */
[----:B------:R-:W-:Y:S01]  /*c8a0*/  MOV R153, R145 ;  /* 0x0000009100997202 */ /* 0x000fe20000000f00 */
[-C--:B------:R-:W-:Y:S07]  /*c8b0*/  HMMA.16816.F32.BF16 R36, R72, R88.reuse, R36 ;  /* 0x000000584824723c */ /* 0x080fee0000041824 */
[----:B------:R-:W4:Y:S01]  /*c8c0*/  MUFU.EX2 R133, R92 ;  /* 0x0000005c00857308 */ /* 0x000f220000000800 */
[C---:B------:R-:W-:Y:S08]  /*c8d0*/  HMMA.16816.F32.BF16 R40, R76.reuse, R88, R40 ;  /* 0x000000584c28723c */ /* 0x040ff00000041828 */
[-C--:B------:R-:W-:Y:S01]  /*c8e0*/  HMMA.16816.F32.BF16 R44, R76, R90.reuse, R44 ;  /* 0x0000005a4c2c723c */ /* 0x080fe2000004182c */
[----:B---3--:R-:W-:Y:S03]  /*c8f0*/  FFMA.FTZ R71, R163, c[0x0][0x2d0], -R93 ;  /* 0x0000b400a3477a23 */ /* 0x008fe6000001085d */
[----:B------:R-:W-:Y:S04]  /*c900*/  IMAD.MOV.U32 R163, RZ, RZ, R143 ;  /* 0x000000ffffa37224 */ /* 0x000fe800078e008f */
[C---:B------:R-:W-:Y:S01]  /*c910*/  HMMA.16816.F32.BF16 R48, R72.reuse, R90, R48 ;  /* 0x0000005a4830723c */ /* 0x040fe20000041830 */
[----:B------:R3:W-:Y:S03]  /*c920*/  MUFU.EX2 R99, R71 ;  /* 0x0000004700637308 */ /* 0x0007e60000000800 */
[----:B----4-:R-:W-:Y:S04]  /*c930*/  F2FP.BF16.PACK_AB R171, R133, R134 ;  /* 0x0000008685ab723e */ /* 0x010fe800000010ff */
[-C--:B-1----:R-:W-:Y:S08]  /*c940*/  HMMA.16816.F32.BF16 R52, R72, R84.reuse, R52 ;  /* 0x000000544834723c */ /* 0x082ff00000041834 */
[C---:B------:R-:W-:Y:S08]  /*c950*/  HMMA.16816.F32.BF16 R56, R76.reuse, R84, R56 ;  /* 0x000000544c38723c */ /* 0x040ff00000041838 */
[-C--:B------:R-:W-:Y:S01]  /*c960*/  HMMA.16816.F32.BF16 R60, R76, R86.reuse, R60 ;  /* 0x000000564c3c723c */ /* 0x080fe2000004183c */
[----:B---3--:R-:W-:Y:S03]  /*c970*/  FFMA.FTZ R71, R159, c[0x0][0x2d0], -R93 ;  /* 0x0000b4009f477a23 */ /* 0x008fe6000001085d */
[----:B------:R-:W-:Y:S01]  /*c980*/  MOV R159, R139 ;  /* 0x0000008b009f7202 */ /* 0x000fe20000000f00 */
[----:B------:R1:W3:Y:S03]  /*c990*/  MUFU.EX2 R92, R71 ;  /* 0x00000047005c7308 */ /* 0x0002e60000000800 */
[----:B------:R-:W-:Y:S08]  /*c9a0*/  HMMA.16816.F32.BF16 R64, R72, R86, R64 ;  /* 0x000000564840723c */ /* 0x000ff00000041840 */
[-C--:B------:R-:W-:Y:S07]  /*c9b0*/  HMMA.16816.F32.BF16 R136, R168, R148.reuse, R4 ;  /* 0x00000094a888723c */ /* 0x080fee0000041804 */
[----:B------:R-:W-:Y:S01]  /*c9c0*/  FADD.FTZ R4, R237, R69 ;  /* 0x00000045ed047221 */ /* 0x000fe20000010000 */
[----:B------:R-:W-:Y:S01]  /*c9d0*/  MOV R237, R115 ;  /* 0x0000007300ed7202 */ /* 0x000fe20000000f00 */
[----:B------:R-:W-:Y:S03]  /*c9e0*/  FADD.FTZ R6, R236, R68 ;  /* 0x00000044ec067221 */ /* 0x000fe60000010000 */
[----:B------:R-:W-:Y:S01]  /*c9f0*/  FADD.FTZ R4, R154, R4 ;  /* 0x000000049a047221 */ /* 0x000fe20000010000 */
[----:B------:R-:W-:Y:S01]  /*ca00*/  MOV R236, R114 ;  /* 0x0000007200ec7202 */ /* 0x000fe20000000f00 */
[--C-:B-1----:R-:W-:Y:S01]  /*ca10*/  FFMA.FTZ R71, R155, c[0x0][0x2d0], -R93.reuse ;  /* 0x0000b4009b477a23 */ /* 0x102fe2000001085d */
[----:B------:R-:W1:Y:S01]  /*ca20*/  LDSM.16.MT88.4 R112, [R214+0x2900] ;  /* 0x00290000d670783b */ /* 0x000e620000004200 */
[----:B------:R-:W-:Y:S01]  /*ca30*/  FFMA.FTZ R93, R183, c[0x0][0x2d0], -R93 ;  /* 0x0000b400b75d7a23 */ /* 0x000fe2000001085d */
[----:B---3--:R-:W-:Y:S01]  /*ca40*/  F2FP.BF16.PACK_AB R124, R92, R99 ;  /* 0x000000635c7c723e */ /* 0x008fe200000010ff */
[----:B------:R-:W-:Y:S01]  /*ca50*/  FADD.FTZ R6, R153, R6 ;  /* 0x0000000699067221 */ /* 0x000fe20000010000 */
[----:B------:R3:W-:Y:S01]  /*ca60*/  MUFU.EX2 R82, R71 ;  /* 0x0000004700527308 */ /* 0x0007e20000000800 */
[----:B------:R-:W-:Y:S01]  /*ca70*/  FADD.FTZ R4, R240, R4 ;  /* 0x00000004f0047221 */ /* 0x000fe20000010000 */
[----:B------:R-:W-:Y:S08]  /*ca80*/  MOV R155, R147 ;  /* 0x00000093009b7202 */ /* 0x000ff00000000f00 */
[----:B------:R-:W4:Y:S01]  /*ca90*/  MUFU.EX2 R93, R93 ;  /* 0x0000005d005d7308 */ /* 0x000f220000000800 */
[--C-:B---3--:R-:W-:Y:S09]  /*caa0*/  FFMA.FTZ R71, R178, c[0x0][0x2d0], -R94.reuse ;  /* 0x0000b400b2477a23 */ /* 0x108ff2000001085e */
[----:B------:R3:W-:Y:S01]  /*cab0*/  MUFU.EX2 R80, R71 ;  /* 0x0000004700507308 */ /* 0x0007e20000000800 */
[----:B----4-:R-:W-:Y:S01]  /*cac0*/  F2FP.BF16.PACK_AB R126, R93, R82 ;  /* 0x000000525d7e723e */ /* 0x010fe200000010ff */
[--C-:B---3--:R-:W-:Y:S08]  /*cad0*/  FFMA.FTZ R71, R179, c[0x0][0x2d0], -R94.reuse ;  /* 0x0000b400b3477a23 */ /* 0x108ff0000001085e */
[----:B------:R3:W4:Y:S02]  /*cae0*/  MUFU.EX2 R81, R71 ;  /* 0x0000004700517308 */ /* 0x0007240000000800 */
[--C-:B---3--:R-:W-:Y:S01]  /*caf0*/  FFMA.FTZ R71, R180, c[0x0][0x2d0], -R94.reuse ;  /* 0x0000b400b4477a23 */ /* 0x108fe2000001085e */
[----:B----4-:R-:W-:Y:S01]  /*cb00*/  F2FP.BF16.PACK_AB R125, R81, R80 ;  /* 0x00000050517d723e */ /* 0x010fe200000010ff */
[----:B------:R-:W-:Y:S02]  /*cb10*/  FFMA.FTZ R94, R70, c[0x0][0x2d0], -R94 ;  /* 0x0000b400465e7a23 */ /* 0x000fe4000001085e */
[----:B------:R-:W3:Y:S04]  /*cb20*/  LDL.LU R70, [R1+0x14] ;  /* 0x0000140001467983 */ /* 0x000ee80000300800 */
[----:B------:R-:W-:Y:S10]  /*cb30*/  MUFU.EX2 R71, R71 ;  /* 0x0000004700477308 */ /* 0x000ff40000000800 */
[----:B------:R-:W4:Y:S02]  /*cb40*/  MUFU.EX2 R94, R94 ;  /* 0x0000005e005e7308 */ /* 0x000f240000000800 */
[----:B----4-:R-:W-:Y:S07]  /*cb50*/  F2FP.BF16.PACK_AB R127, R94, R71 ;  /* 0x000000475e7f723e */ /* 0x010fee00000010ff */
[C---:B------:R-:W-:Y:S01]  /*cb60*/  HMMA.16816.F32.BF16 R140, R124.reuse, R148, R8 ;  /* 0x000000947c8c723c */ /* 0x040fe20000041808 */
[----:B--2---:R-:W-:Y:S01]  /*cb70*/  FFMA.FTZ R2, R2, R83, R152 ;  /* 0x0000005302027223 */ /* 0x004fe20000010098 */
[----:B------:R-:W-:Y:S06]  /*cb80*/  MOV R152, R144 ;  /* 0x0000009000987202 */ /* 0x000fec0000000f00 */
[-C--:B------:R-:W-:Y:S01]  /*cb90*/  HMMA.16816.F32.BF16 R144, R124, R150.reuse, R12 ;  /* 0x000000967c90723c */ /* 0x080fe2000004180c */
[----:B------:R-:W-:Y:S04]  /*cba0*/  FADD.FTZ R2, R155, R2 ;  /* 0x000000029b027221 */ /* 0x000fe80000010000 */
[----:B------:R-:W-:Y:S02]  /*cbb0*/  FADD.FTZ R5, R152, R2 ;  /* 0x0000000298057221 */ /* 0x000fe40000010000 */
[----:B------:R-:W-:Y:S01]  /*cbc0*/  FADD.FTZ R2, R239, R6 ;  /* 0x00000006ef027221 */ /* 0x000fe20000010000 */
[C---:B------:R-:W-:Y:S01]  /*cbd0*/  HMMA.16816.F32.BF16 R148, R168.reuse, R150, R16 ;  /* 0x00000096a894723c */ /* 0x040fe20000041810 */
[----:B------:R-:W-:Y:S07]  /*cbe0*/  FADD.FTZ R6, R158, R4 ;  /* 0x000000049e067221 */ /* 0x000fee0000010000 */
[-C--:B------:R-:W-:Y:S01]  /*cbf0*/  HMMA.16816.F32.BF16 R152, R168, R100.reuse, R20 ;  /* 0x00000064a898723c */ /* 0x080fe20000041814 */
[----:B---3--:R-:W-:Y:S03]  /*cc00*/  FFMA.FTZ R8, R0, R70, R131 ;  /* 0x0000004600087223 */ /* 0x008fe60000010083 */
[----:B------:R-:W-:Y:S02]  /*cc10*/  FADD.FTZ R0, R159, R5 ;  /* 0x000000059f007221 */ /* 0x000fe40000010000 */
[----:B------:R-:W-:Y:S01]  /*cc20*/  FADD.FTZ R8, R132, R8 ;  /* 0x0000000884087221 */ /* 0x000fe20000010000 */
[----:B------:R-:W-:Y:S01]  /*cc30*/  MOV R132, R129 ;  /* 0x0000008100847202 */ /* 0x000fe20000000f00 */
        /* <DEDUP_REMOVED lines=18> */
[----:B------:R-:W2:Y:S02]  /*cd60*/  LDSM.16.MT88.4 R4, [R215+0x2900] ;  /* 0x00290000d704783b */ /* 0x000ea40000004200 */
        /* <DEDUP_REMOVED lines=41> */
[-C--:B--2---:R-:W-:Y:S01]  /*d000*/  HMMA.16816.F32.BF16 R116, R168, R4.reuse, R52 ;  /* 0x00000004a874723c */ /* 0x084fe20000041834 */
        /* <DEDUP_REMOVED lines=8> */
[----:B------:R-:W-:Y:S02]  /*d090*/  FADD.FTZ R0, R188, R11 ;  /* 0x0000000bbc007221 */ /* 0x000fe40000010000 */
[----:B------:R-:W-:Y:S04]  /*d0a0*/  IMAD.MOV.U32 R131, RZ, RZ, R130 ;  /* 0x000000ffff837224 */ /* 0x000fe800078e0082 */
        /* <DEDUP_REMOVED lines=17> */
[----:B------:R-:W-:Y:S02]  /*d1c0*/  FADD.FTZ R6, R135, R0 ;  /* 0x0000000087067221 */ /* 0x000fe40000010000 */
        /* <DEDUP_REMOVED lines=8> */
[----:B------:R-:W-:Y:S03]  /*d250*/  FADD.FTZ R0, R94, R0 ;  /* 0x000000005e007221 */ /* 0x000fe60000010000 */
[----:B------:R1:W-:Y:S04]  /*d260*/  STL [R1+0x10], R2 ;  /* 0x0000100201007387 */ /* 0x0003e80000100800 */
[----:B------:R1:W-:Y:S01]  /*d270*/  STL [R1+0x14], R0 ;  /* 0x0000140001007387 */ /* 0x0003e20000100800 */
[----:B------:R-:W-:-:S05]  /*d280*/  @P0 BRA `(.L_x_916) ;  /* 0xffffa49000000947 */ /* 0x000fca000383ffff */
.L_x_899:
        /* <DEDUP_REMOVED lines=24> */
.L_x_918:
[----:B------:R-:W-:Y:S02]  /*d410*/  ULDC UR4, c[0x0][0x32c] ;  /* 0x0000cb0000047ab9 */ /* 0x000fe40000000800 */
[----:B------:R-:W-:-:S03]  /*d420*/  UISETP.NE.AND UP0, UPT, UR4, 0x1, UPT ;  /* 0x000000010400788c */ /* 0x000fc6000bf05270 */
[----:B------:R-:W-:Y:S02]  /*d430*/  ULDC.64 UR4, c[0x0][0x330] ;  /* 0x0000cc0000047ab9 */ /* 0x000fe40000000a00 */
[----:B------:R-:W-:-:S06]  /*d440*/  UIMAD.WIDE.U32 UR14, UR7, UR4, URZ ;  /* 0x00000004070e72a5 */ /* 0x000fcc000f8e003f */
[----:B------:R-:W-:Y:S02]  /*d450*/  @UP0 USHF.R.U32.HI UR7, URZ, UR5, UR15 ;  /* 0x000000053f070299 */ /* 0x000fe4000801160f */
.L_x_919:
[----:B------:R-:W-:Y:S02]  /*d460*/  ULDC UR4, c[0x0][0x32c] ;  /* 0x0000cb0000047ab9 */ /* 0x000fe40000000800 */
[----:B------:R-:W-:-:S04]  /*d470*/  UIMAD UR4, UR7, UR4, URZ ;  /* 0x00000004070472a4 */ /* 0x000fc8000f8e023f */
[----:B------:R-:W-:-:S04]  /*d480*/  UISETP.LT.AND UP0, UPT, UR6, UR4, UPT ;  /* 0x000000040600728c */ /* 0x000fc8000bf01270 */
[----:B------:R-:W-:-:S04]  /*d490*/  USEL UR6, UR6, UR4, !UP0 ;  /* 0x0000000406067287 */ /* 0x000fc8000c000000 */
.L_x_917:
        /* <DEDUP_REMOVED lines=12> */
[----:B------:R-:W-:Y:S01]  /*d560*/  MOV R134, R128 ;  /* 0x0000008000867202 */ /* 0x000fe20000000f00 */
[----:B------:R-:W-:Y:S01]  /*d570*/  IMAD.MOV.U32 R250, RZ, RZ, c[0x0][0x1e4] ;  /* 0x00007900fffa7624 */ /* 0x000fe200078e00ff */
[----:B------:R-:W-:Y:S02]  /*d580*/  MOV R249, c[0x0][0x1e0] ;  /* 0x0000780000f97a02 */ /* 0x000fe40000000f00 */
.L_x_921:
[----:B------:R-:W-:Y:S04]  /*d590*/  DEPBAR.LE SB0, 0x0 ;  /* 0x000080000000791a */ /* 0x000fe80000000000 */
[----:B------:R-:W-:Y:S01]  /*d5a0*/  BAR.SYNC.DEFER_BLOCKING 0x0 ;  /* 0x0000000000007b1d */ /* 0x000fe20000010000 */
[C---:B------:R-:W-:Y:S02]  /*d5b0*/  ISETP.LT.AND P0, PT, R230.reuse, UR8, PT ;  /* 0x00000008e6007c0c */ /* 0x040fe4000bf01270 */
[C---:B------:R-:W-:Y:S11]  /*d5c0*/  IADD3 R229, R230.reuse, -0x1, RZ ;  /* 0xffffffffe6e57810 */ /* 0x040ff60007ffe0ff */
[----:B------:R-:W-:Y:S01]  /*d5d0*/  @!P0 SHF.R.S32.HI R2, RZ, 0x1f, R230 ;  /* 0x0000001fff028819 */ /* 0x000fe200000114e6 */
[----:B------:R-:W-:Y:S04]  /*d5e0*/  @!P0 IMAD.WIDE.U32 R128, R230, c[0x0][0x208], RZ ;  /* 0x00008200e6808a25 */ /* 0x000fe800078e00ff */
[----:B------:R-:W-:Y:S04]  /*d5f0*/  @!P0 IMAD R2, R2, c[0x0][0x208], RZ ;  /* 0x0000820002028a24 */ /* 0x000fe800078e02ff */
[----:B------:R-:W-:Y:S01]  /*d600*/  @!P0 IMAD R2, R230, c[0x0][0x20c], R2 ;  /* 0x00008300e6028a24 */ /* 0x000fe200078e0202 */
[----:B------:R-:W2:Y:S04]  /*d610*/  LDL.64 R202, [R1+0x30] ;  /* 0x0000300001ca7983 */ /* 0x000ea80000100a00 */
[----:B------:R-:W-:Y:S02]  /*d620*/  @!P0 IADD3 R129, R129, R2, RZ ;  /* 0x0000000281818210 */ /* 0x000fe40007ffe0ff */
[----:B------:R-:W3:Y:S06]  /*d630*/  LDL.64 R200, [R1+0x40] ;  /* 0x0000400001c87983 */ /* 0x000eec0000100a00 */
[----:B-----5:R-:W-:Y:S08]  /*d640*/  LDSM.16.M88.4 R96, [R219+0x6100] ;  /* 0x00610000db60783b */ /* 0x020ff00000000200 */
[----:B------:R-:W1:Y:S08]  /*d650*/  LDSM.16.M88.4 R16, [R212+0x3100] ;  /* 0x00310000d410783b */ /* 0x000e700000000200 */
[----:B------:R-:W4:Y:S08]  /*d660*/  LDSM.16.M88.4 R92, [R219+0x8100] ;  /* 0x00810000db5c783b */ /* 0x000f300000000200 */
[----:B------:R-:W4:Y:S08]  /*d670*/  LDSM.16.M88.4 R32, [R212+0x3900] ;  /* 0x00390000d420783b */ /* 0x000f300000000200 */
[----:B------:R-:W3:Y:S06]  /*d680*/  LDL.64 R232, [R1+0x38] ;  /* 0x0000380001e87983 */ /* 0x000eec0000100a00 */
[----:B------:R-:W4:Y:S08]  /*d690*/  LDSM.16.M88.4 R48, [R212+0x4100] ;  /* 0x00410000d430783b */ /* 0x000f300000000200 */
[----:B------:R-:W4:Y:S01]  /*d6a0*/  LDSM.16.M88.4 R64, [R212+0x4900] ;  /* 0x00490000d440783b */ /* 0x000f220000000200 */
[-C--:B-1----:R-:W-:Y:S07]  /*d6b0*/  HMMA.16816.F32.BF16 R4, R96, R16.reuse, RZ ;  /* 0x000000106004723c */ /* 0x082fee00000418ff */
[----:B------:R-:W1:Y:S01]  /*d6c0*/  LDSM.16.M88.4 R80, [R212+0x5100] ;  /* 0x00510000d450783b */ /* 0x000e620000000200 */
[C---:B----4-:R-:W-:Y:S07]  /*d6d0*/  HMMA.16816.F32.BF16 R8, R92.reuse, R16, RZ ;  /* 0x000000105c08723c */ /* 0x050fee00000418ff */
[----:B------:R-:W4:Y:S01]  /*d6e0*/  LDSM.16.M88.4 R172, [R212+0x5900] ;  /* 0x00590000d4ac783b */ /* 0x000f220000000200 */
[-C--:B------:R-:W-:Y:S07]  /*d6f0*/  HMMA.16816.F32.BF16 R12, R92, R18.reuse, RZ ;  /* 0x000000125c0c723c */ /* 0x080fee00000418ff */
[----:B------:R-:W-:Y:S01]  /*d700*/  LDSM.16.M88.4 R176, [R222+0x6100] ;  /* 0x00610000deb0783b */ /* 0x000fe20000000200 */
[C---:B------:R-:W-:Y:S07]  /*d710*/  HMMA.16816.F32.BF16 R16, R96.reuse, R18, RZ ;  /* 0x000000126010723c */ /* 0x040fee00000418ff */
[----:B------:R-:W1:Y:S01]  /*d720*/  LDSM.16.M88.4 R180, [R223] ;  /* 0x00000000dfb4783b */ /* 0x000e620000000200 */
[-C--:B------:R-:W-:Y:S07]  /*d730*/  HMMA.16816.F32.BF16 R20, R96, R32.reuse, RZ ;  /* 0x000000206014723c */ /* 0x080fee00000418ff */
[----:B------:R-:W1:Y:S01]  /*d740*/  LDSM.16.M88.4 R184, [R222+0x8100] ;  /* 0x00810000deb8783b */ /* 0x000e620000000200 */
[C---:B------:R-:W-:Y:S07]  /*d750*/  HMMA.16816.F32.BF16 R24, R92.reuse, R32, RZ ;  /* 0x000000205c18723c */ /* 0x040fee00000418ff */
[----:B------:R-:W1:Y:S01]  /*d760*/  LDSM.16.M88.4 R188, [R228] ;  /* 0x00000000e4bc783b */ /* 0x000e620000000200 */
[-C--:B------:R-:W-:Y:S07]  /*d770*/  HMMA.16816.F32.BF16 R28, R92, R34.reuse, RZ ;  /* 0x000000225c1c723c */ /* 0x080fee00000418ff */
[----:B------:R-:W1:Y:S01]  /*d780*/  LDSM.16.M88.4 R192, [R227] ;  /* 0x00000000e3c0783b */ /* 0x000e620000000200 */
[C---:B------:R-:W-:Y:S07]  /*d790*/  HMMA.16816.F32.BF16 R32, R96.reuse, R34, RZ ;  /* 0x000000226020723c */ /* 0x040fee00000418ff */
[----:B------:R-:W3:Y:S01]  /*d7a0*/  LDL.64 R234, [R1+0x28] ;  /* 0x0000280001ea7983 */ /* 0x000ee20000100a00 */
[-C--:B------:R-:W-:Y:S05]  /*d7b0*/  HMMA.16816.F32.BF16 R36, R96, R48.reuse, RZ ;  /* 0x000000306024723c */ /* 0x080fea00000418ff */
[----:B------:R-:W3:Y:S03]  /*d7c0*/  LDL.LU R252, [R1+0x10] ;  /* 0x0000100001fc7983 */ /* 0x000ee60000300800 */
[C---:B------:R-:W-:Y:S01]  /*d7d0*/  HMMA.16816.F32.BF16 R40, R92.reuse, R48, RZ ;  /* 0x000000305c28723c */ /* 0x040fe200000418ff */
[----:B------:R-:W3:Y:S07]  /*d7e0*/  LDL.LU R251, [R1+0x14] ;  /* 0x0000140001fb7983 */ /* 0x000eee0000300800 */
        /* <DEDUP_REMOVED lines=10> */
[-C--:B----4-:R-:W-:Y:S08]  /*d890*/  HMMA.16816.F32.BF16 R84, R96, R172.reuse, RZ ;  /* 0x000000ac6054723c */ /* 0x090ff000000418ff */
        /* <DEDUP_REMOVED lines=8> */
[----:B------:R-:W4:Y:S07]  /*d920*/  LDSM.16.M88.4 R180, [R225] ;  /* 0x00000000e1b4783b */ /* 0x000f2e0000000200 */
[-C--:B------:R-:W-:Y:S08]  /*d930*/  HMMA.16816.F32.BF16 R20, R176, R188.reuse, R20 ;  /* 0x000000bcb014723c */ /* 0x080ff00000041814 */
[C---:B------:R-:W-:Y:S08]  /*d940*/  HMMA.16816.F32.BF16 R24, R184.reuse, R188, R24 ;  /* 0x000000bcb818723c */ /* 0x040ff00000041818 */
[-C--:B------:R-:W-:Y:S04]  /*d950*/  HMMA.16816.F32.BF16 R28, R184, R190.reuse, R28 ;  /* 0x000000beb81c723c */ /* 0x080fe8000004181c */
[----:B--2---:R-:W-:Y:S02]  /*d960*/  @!P0 MOV R3, R203 ;  /* 0x000000cb00038202 */ /* 0x004fe40000000f00 */
[----:B---3--:R-:W-:Y:S02]  /*d970*/  @!P0 MOV R2, R200 ;  /* 0x000000c800028202 */ /* 0x008fe40000000f00 */
[C---:B------:R-:W-:Y:S01]  /*d980*/  HMMA.16816.F32.BF16 R32, R176.reuse, R190, R32 ;  /* 0x000000beb020723c */ /* 0x040fe20000041820 */
[----:B------:R-:W2:Y:S03]  /*d990*/  LDSM.16.M88.4 R188, [R224] ;  /* 0x00000000e0bc783b */ /* 0x000ea60000000200 */
[----:B------:R-:W-:Y:S04]  /*d9a0*/  @!P0 IMAD.WIDE.U32 R2, R128, 0x60, R2 ;  /* 0x0000006080028825 */ /* 0x000fe800078e0002 */
[-C--:B------:R-:W-:Y:S04]  /*d9b0*/  HMMA.16816.F32.BF16 R36, R176, R192.reuse, R36 ;  /* 0x000000c0b024723c */ /* 0x080fe80000041824 */
[----:B------:R-:W-:Y:S01]  /*d9c0*/  @!P0 IMAD R128, R129, 0x60, RZ ;  /* 0x0000006081808824 */ /* 0x000fe200078e02ff */
[----:B------:R-:W-:Y:S03]  /*d9d0*/  @!P0 LEA R198, P1, R2, c[0x0][0x1f8], 0x1 ;  /* 0x00007e0002c68a11 */ /* 0x000fe600078208ff */
[C---:B------:R-:W-:Y:S04]  /*d9e0*/  HMMA.16816.F32.BF16 R40, R184.reuse, R192, R40 ;  /* 0x000000c0b828723c */ /* 0x040fe80000041828 */
[----:B------:R-:W-:Y:S02]  /*d9f0*/  @!P0 IADD3 R3, R3, R128, RZ ;  /* 0x0000008003038210 */ /* 0x000fe40007ffe0ff */
[----:B------:R-:W-:Y:S02]  /*da00*/  @!P0 IADD3 R196, P2, R198, UR10, RZ ;  /* 0x0000000ac6c48c10 */ /* 0x000fe4000ff5e0ff */
[-C--:B------:R-:W-:Y:S04]  /*da10*/  HMMA.16816.F32.BF16 R44, R184, R194.reuse, R44 ;  /* 0x000000c2b82c723c */ /* 0x080fe8000004182c */
[----:B------:R-:W-:Y:S02]  /*da20*/  @!P0 LEA.HI.X R199, R2, c[0x0][0x1fc], R3, 0x1, P1 ;  /* 0x00007f0002c78a11 */ /* 0x000fe400008f0c03 */
[----:B------:R-:W-:Y:S02]  /*da30*/  @!P0 IADD3 R132, P1, R196, UR10, RZ ;  /* 0x0000000ac4848c10 */ /* 0x000fe4000ff3e0ff */
[C---:B------:R-:W-:Y:S01]  /*da40*/  HMMA.16816.F32.BF16 R48, R176.reuse, R194, R48 ;  /* 0x000000c2b030723c */ /* 0x040fe20000041830 */
[----:B------:R-:W-:Y:S01]  /*da50*/  @!PT LDS RZ, [RZ] ;  /* 0x00000000fffff984 */ /* 0x000fe20000000800 */
[----:B------:R-:W-:Y:S01]  /*da60*/  @!PT LDS RZ, [RZ] ;  /* 0x00000000fffff984 */ /* 0x000fe20000000800 */
[----:B------:R-:W-:Y:S01]  /*da70*/  @!PT LDS RZ, [RZ] ;  /* 0x00000000fffff984 */ /* 0x000fe20000000800 */
[----:B------:R3:W-:Y:S03]  /*da80*/  @!P0 LDGSTS.E.BYPASS.LTC128B.128 [R231+0x100], [R198.64], !P6 ;  /* 0x00100000c6e78fae */ /* 0x0007e6000f101d4c */
[----:B------:R-:W-:Y:S02]  /*da90*/  @!P0 IADD3.X R197, R199, UR9, RZ, P2, !PT ;  /* 0x00000009c7c58c10 */ /* 0x000fe400097fe4ff */
[----:B------:R-:W-:Y:S02]  /*daa0*/  @!P0 IADD3 R128, P3, R132, UR10, RZ ;  /* 0x0000000a84808c10 */ /* 0x000fe4000ff7e0ff */
[-C--:B-1----:R-:W-:Y:S01]  /*dab0*/  HMMA.16816.F32.BF16 R52, R176, R172.reuse, R52 ;  /* 0x000000acb034723c */ /* 0x082fe20000041834 */
[----:B------:R3:W-:Y:S03]  /*dac0*/  @!P0 LDGSTS.E.BYPASS.LTC128B.128 [R231+0x900], [R196.64], !P6 ;  /* 0x00900000c4e78fae */ /* 0x0007e6000f101d4c */
[----:B------:R-:W-:Y:S02]  /*dad0*/  @!P0 IADD3.X R133, R197, UR9, RZ, P1, !PT ;  /* 0x00000009c5858c10 */ /* 0x000fe40008ffe4ff */
[----:B------:R-:W-:Y:S02]  /*dae0*/  @!P0 IADD3 R2, P2, R128, UR10, RZ ;  /* 0x0000000a80028c10 */ /* 0x000fe4000ff5e0ff */
[C---:B------:R-:W-:Y:S01]  /*daf0*/  HMMA.16816.F32.BF16 R56, R184.reuse, R172, R56 ;  /* 0x000000acb838723c */ /* 0x040fe20000041838 */
[----:B------:R1:W-:Y:S03]  /*db00*/  @!P0 LDGSTS.E.BYPASS.LTC128B.128 [R231+0x1100], [R132.64], !P6 ;  /* 0x0110000084e78fae */ /* 0x0003e6000f101d4c */
[----:B------:R-:W-:Y:S02]  /*db10*/  @!P0 IADD3.X R129, R133, UR9, RZ, P3, !PT ;  /* 0x0000000985818c10 */ /* 0x000fe40009ffe4ff */
[----:B------:R-:W-:Y:S02]  /*db20*/  @!P0 IADD3 R192, P1, R2, UR10, RZ ;  /* 0x0000000a02c08c10 */ /* 0x000fe4000ff3e0ff */
[-C--:B------:R-:W-:Y:S01]  /*db30*/  HMMA.16816.F32.BF16 R60, R184, R174.reuse, R60 ;  /* 0x000000aeb83c723c */ /* 0x080fe2000004183c */
[----:B------:R1:W-:Y:S03]  /*db40*/  @!P0 LDGSTS.E.BYPASS.LTC128B.128 [R231+0x1900], [R128.64], !P6 ;  /* 0x0190000080e78fae */ /* 0x0003e6000f101d4c */
[----:B------:R-:W-:Y:S04]  /*db50*/  @!P0 IADD3.X R3, R129, UR9, RZ, P2, !PT ;  /* 0x0000000981038c10 */ /* 0x000fe800097fe4ff */
[C---:B------:R-:W-:Y:S01]  /*db60*/  HMMA.16816.F32.BF16 R64, R176.reuse, R174, R64 ;  /* 0x000000aeb040723c */ /* 0x040fe20000041840 */
[----:B------:R1:W-:Y:S03]  /*db70*/  @!P0 LDGSTS.E.BYPASS.LTC128B.128 [R231+0x2100], [R2.64], !P6 ;  /* 0x0210000002e78fae */ /* 0x0003e6000f101d4c */
[----:B------:R-:W-:Y:S04]  /*db80*/  @!P0 IADD3.X R193, R3, UR9, RZ, P1, !PT ;  /* 0x0000000903c18c10 */ /* 0x000fe80008ffe4ff */
[-C--:B----4-:R-:W-:Y:S01]  /*db90*/  HMMA.16816.F32.BF16 R68, R176, R180.reuse, R68 ;  /* 0x000000b4b044723c */ /* 0x090fe20000041844 */
[----:B------:R4:W-:Y:S02]  /*dba0*/  @!P0 LDGSTS.E.BYPASS.LTC128B.128 [R231+0x2900], [R192.64], !P6 ;  /* 0x02900000c0e78fae */ /* 0x0009e4000f101d4c */
[----:B------:R-:W-:Y:S05]  /*dbb0*/  ISETP.GT.AND P0, PT, R230, UR8, PT ;  /* 0x00000008e6007c0c */ /* 0x000fea000bf04270 */
[C---:B------:R-:W-:Y:S01]  /*dbc0*/  HMMA.16816.F32.BF16 R72, R184.reuse, R180, R72 ;  /* 0x000000b4b848723c */ /* 0x040fe20000041848 */
[----:B---3--:R-:W-:Y:S07]  /*dbd0*/  LDSM.16.M88.4 R196, [R218+0x3100] ;  /* 0x00310000dac4783b */ /* 0x008fee0000000200 */
[-C--:B------:R-:W-:Y:S01]  /*dbe0*/  HMMA.16816.F32.BF16 R76, R184, R182.reuse, R76 ;  /* 0x000000b6b84c723c */ /* 0x080fe2000004184c */
[----:B------:R-:W0:Y:S07]  /*dbf0*/  LDGDEPBAR ;  /* 0x00000000000079af */ /* 0x000e2e0000000000 */
[C---:B------:R-:W-:Y:S01]  /*dc00*/  HMMA.16816.F32.BF16 R80, R176.reuse, R182, R80 ;  /* 0x000000b6b050723c */ /* 0x040fe20000041850 */
[----:B------:R-:W-:Y:S07]  /*dc10*/  LDSM.16.M88.4 R200, [R220+0x8100] ;  /* 0x00810000dcc8783b */ /* 0x000fee0000000200 */
[-C--:B--2---:R-:W-:Y:S01]  /*dc20*/  HMMA.16816.F32.BF16 R84, R176, R188.reuse, R84 ;  /* 0x000000bcb054723c */ /* 0x084fe20000041854 */
[----:B----4-:R-:W2:Y:S07]  /*dc30*/  LDSM.16.M88.4 R192, [R220+0x6100] ;  /* 0x00610000dcc0783b */ /* 0x010eae0000000200 */
[C---:B------:R-:W-:Y:S01]  /*dc40*/  HMMA.16816.F32.BF16 R88, R184.reuse, R188, R88 ;  /* 0x000000bcb858723c */ /* 0x040fe20000041858 */
[----:B------:R-:W3:Y:S07]  /*dc50*/  LDSM.16.M88.4 R204, [R218+0x3900] ;  /* 0x00390000dacc783b */ /* 0x000eee0000000200 */
[-C--:B------:R-:W-:Y:S01]  /*dc60*/  HMMA.16816.F32.BF16 R92, R184, R190.reuse, R92 ;  /* 0x000000beb85c723c */ /* 0x080fe2000004185c */
[----:B------:R-:W4:Y:S07]  /*dc70*/  LDSM.16.M88.4 R208, [R218+0x4100] ;  /* 0x00410000dad0783b */ /* 0x000f2e0000000200 */
[----:B------:R-:W-:Y:S01]  /*dc80*/  HMMA.16816.F32.BF16 R96, R176, R190, R96 ;  /* 0x000000beb060723c */ /* 0x000fe20000041860 */
[----:B------:R-:W1:Y:S08]  /*dc90*/  LDSM.16.M88.4 R172, [R218+0x4900] ;  /* 0x00490000daac783b */ /* 0x000e700000000200 */
[----:B------:R-:W1:Y:S01]  /*dca0*/  LDSM.16.M88.4 R176, [R218+0x5100] ;  /* 0x00510000dab0783b */ /* 0x000e620000000200 */
[-C--:B--2---:R-:W-:Y:S07]  /*dcb0*/  HMMA.16816.F32.BF16 R4, R192, R196.reuse, R4 ;  /* 0x000000c4c004723c */ /* 0x084fee0000041804 */
[----:B------:R-:W2:Y:S01]  /*dcc0*/  LDSM.16.M88.4 R180, [R218+0x5900] ;  /* 0x00590000dab4783b */ /* 0x000ea20000000200 */
[C---:B------:R-:W-:Y:S07]  /*dcd0*/  HMMA.16816.F32.BF16 R8, R200.reuse, R196, R8 ;  /* 0x000000c4c808723c */ /* 0x040fee0000041808 */
[----:B------:R-:W-:Y:S01]  /*dce0*/  LDSM.16.M88.4 R184, [R221+0x6100] ;  /* 0x00610000ddb8783b */ /* 0x000fe20000000200 */
[-C--:B------:R-:W-:Y:S07]  /*dcf0*/  HMMA.16816.F32.BF16 R12, R200, R198.reuse, R12 ;  /* 0x000000c6c80c723c */ /* 0x080fee000004180c */
[----:B------:R-:W1:Y:S01]  /*dd00*/  LDSM.16.M88.4 R188, [R217] ;  /* 0x00000000d9bc783b */ /* 0x000e620000000200 */
[C---:B------:R-:W-:Y:S07]  /*dd10*/  HMMA.16816.F32.BF16 R16, R192.reuse, R198, R16 ;  /* 0x000000c6c010723c */ /* 0x040fee0000041810 */
[----:B------:R-:W-:Y:S01]  /*dd20*/  LDSM.16.M88.4 R196, [R217+0x800] ;  /* 0x00080000d9c4783b */ /* 0x000fe20000000200 */
        /* <DEDUP_REMOVED lines=10> */
[-C--:B-1----:R-:W-:Y:S08]  /*ddd0*/  HMMA.16816.F32.BF16 R52, R192, R172.reuse, R52 ;  /* 0x000000acc034723c */ /* 0x082ff00000041834 */
        /* <DEDUP_REMOVED lines=8> */
[----:B------:R-:W3:Y:S07]  /*de60*/  LDSM.16.M88.4 R176, [R217+0x2000] ;  /* 0x00200000d9b0783b */ /* 0x000eee0000000200 */
[-C--:B--2---:R-:W-:Y:S08]  /*de70*/  HMMA.16816.F32.BF16 R84, R192, R180.reuse, R84 ;  /* 0x000000b4c054723c */ /* 0x084ff00000041854 */
[C---:B------:R-:W-:Y:S08]  /*de80*/  HMMA.16816.F32.BF16 R88, R200.reuse, R180, R88 ;  /* 0x000000b4c858723c */ /* 0x040ff00000041858 */
[-C--:B------:R-:W-:Y:S08]  /*de90*/  HMMA.16816.F32.BF16 R92, R200, R182.reuse, R92 ;  /* 0x000000b6c85c723c */ /* 0x080ff0000004185c */
[----:B------:R-:W-:Y:S01]  /*dea0*/  HMMA.16816.F32.BF16 R96, R192, R182, R96 ;  /* 0x000000b6c060723c */ /* 0x000fe20000041860 */
[----:B------:R-:W2:Y:S01]  /*deb0*/  LDSM.16.M88.4 R180, [R217+0x2800] ;  /* 0x00280000d9b4783b */ /* 0x000ea20000000200 */
[----:B------:R-:W-:Y:S06]  /*dec0*/  DEPBAR.LE SB0, 0x0 ;  /* 0x000080000000791a */ /* 0x000fec0000000000 */
[-C--:B------:R-:W-:Y:S01]  /*ded0*/  HMMA.16816.F32.BF16 R4, R184, R188.reuse, R4 ;  /* 0x000000bcb804723c */ /* 0x080fe20000041804 */
[----:B------:R-:W-:Y:S07]  /*dee0*/  BAR.SYNC.DEFER_BLOCKING 0x0 ;  /* 0x0000000000007b1d */ /* 0x000fee0000010000 */
[C---:B-1----:R-:W-:Y:S08]  /*def0*/  HMMA.16816.F32.BF16 R8, R172.reuse, R188, R8 ;  /* 0x000000bcac08723c */ /* 0x042ff00000041808 */
[-C--:B------:R-:W-:Y:S08]  /*df00*/  HMMA.16816.F32.BF16 R12, R172, R190.reuse, R12 ;  /* 0x000000beac0c723c */ /* 0x080ff0000004180c */
[C---:B------:R-:W-:Y:S04]  /*df10*/  HMMA.16816.F32.BF16 R16, R184.reuse, R190, R16 ;  /* 0x000000beb810723c */ /* 0x040fe80000041810 */
[----:B------:R-:W-:Y:S02]  /*df20*/  FMNMX.FTZ R2, R4, R0, !PT ;  /* 0x0000000004027209 */ /* 0x000fe40007810000 */
[----:B------:R-:W-:Y:S02]  /*df30*/  FMNMX.FTZ R3, R6, R131, !PT ;  /* 0x0000008306037209 */ /* 0x000fe40007810000 */
[-C--:B------:R-:W-:Y:S04]  /*df40*/  HMMA.16816.F32.BF16 R20, R184, R196.reuse, R20 ;  /* 0x000000c4b814723c */ /* 0x080fe80000041814 */
[----:B------:R-:W-:Y:S02]  /*df50*/  FMNMX.FTZ R2, R5, R2, !PT ;  /* 0x0000000205027209 */ /* 0x000fe40007810000 */
[----:B------:R-:W-:Y:S02]  /*df60*/  FMNMX.FTZ R3, R7, R3, !PT ;  /* 0x0000000307037209 */ /* 0x000fe40007810000 */
[C---:B------:R-:W-:Y:S04]  /*df70*/  HMMA.16816.F32.BF16 R24, R172.reuse, R196, R24 ;  /* 0x000000c4ac18723c */ /* 0x040fe80000041818 */
[----:B------:R-:W-:Y:S04]  /*df80*/  FMNMX.FTZ R128, R8, R134, !PT ;  /* 0x0000008608807209 */ /* 0x000fe80007810000 */
        /* <DEDUP_REMOVED lines=106> */
[----:B------:R-:W-:Y:S01]  /*e630*/  FMUL.FTZ R180, R130, c[0x0][0x2d0] ;  /* 0x0000b40082b47a20 */ /* 0x000fe20000410000 */
[----:B--2---:R-:W-:Y:S03]  /*e640*/  FMNMX.FTZ R3, R3, R129, !PT ;  /* 0x0000008103037209 */ /* 0x004fe60007810000 */
[--C-:B------:R-:W-:Y:S01]  /*e650*/  FFMA.FTZ R52, R52, c[0x0][0x2d0], -R180.reuse ;  /* 0x0000b40034347a23 */ /* 0x100fe200000108b4 */
[----:B------:R-:W-:Y:S01]  /*e660*/  FMNMX.FTZ R128, R58, R128, !PT ;  /* 0x000000803a807209 */ /* 0x000fe20007810000 */
[--C-:B------:R-:W-:Y:S02]  /*e670*/  FFMA.FTZ R53, R53, c[0x0][0x2d0], -R180.reuse ;  /* 0x0000b40035357a23 */ /* 0x100fe400000108b4 */
[----:B------:R-:W-:Y:S01]  /*e680*/  MUFU.EX2 R194, R52 ;  /* 0x0000003400c27308 */ /* 0x000fe20000000800 */
[----:B------:R-:W-:Y:S01]  /*e690*/  FMNMX.FTZ R128, R59, R128, !PT ;  /* 0x000000803b807209 */ /* 0x000fe20007810000 */
        /* <DEDUP_REMOVED lines=8> */
[----:B------:R-:W-:Y:S02]  /*e720*/  FMUL.FTZ R181, R129, c[0x0][0x2d0] ;  /* 0x0000b40081b57a20 */ /* 0x000fe40000410000 */
[----:B------:R-:W-:Y:S01]  /*e730*/  FMNMX.FTZ R128, R74, R128, !PT ;  /* 0x000000804a807209 */ /* 0x000fe20007810000 */
[--C-:B------:R-:W-:Y:S02]  /*e740*/  FFMA.FTZ R16, R16, c[0x0][0x2d0], -R180.reuse ;  /* 0x0000b40010107a23 */ /* 0x100fe400000108b4 */
[--C-:B------:R-:W-:Y:S01]  /*e750*/  FFMA.FTZ R54, R54, c[0x0][0x2d0], -R181.reuse ;  /* 0x0000b40036367a23 */ /* 0x100fe200000108b5 */
[----:B------:R-:W-:Y:S01]  /*e760*/  FMNMX.FTZ R128, R75, R128, !PT ;  /* 0x000000804b807209 */ /* 0x000fe20007810000 */
[--C-:B------:R-:W-:Y:S02]  /*e770*/  FFMA.FTZ R55, R55, c[0x0][0x2d0], -R181.reuse ;  /* 0x0000b40037377a23 */ /* 0x100fe400000108b5 */
[----:B------:R3:W-:Y:S01]  /*e780*/  MUFU.EX2 R246, R16 ;  /* 0x0000001000f67308 */ /* 0x0007e20000000800 */
[----:B------:R-:W-:Y:S01]  /*e790*/  FMNMX.FTZ R128, R78, R128, !PT ;  /* 0x000000804e807209 */ /* 0x000fe20007810000 */
[--C-:B------:R-:W-:Y:S02]  /*e7a0*/  FFMA.FTZ R6, R6, c[0x0][0x2d0], -R181.reuse ;  /* 0x0000b40006067a23 */ /* 0x100fe400000108b5 */
[--C-:B------:R-:W-:Y:S01]  /*e7b0*/  FFMA.FTZ R66, R66, c[0x0][0x2d0], -R181.reuse ;  /* 0x0000b40042427a23 */ /* 0x100fe200000108b5 */
[----:B------:R-:W-:Y:S01]  /*e7c0*/  FMNMX.FTZ R128, R79, R128, !PT ;  /* 0x000000804f807209 */ /* 0x000fe20007810000 */
[----:B------:R-:W-:Y:S02]  /*e7d0*/  FFMA.FTZ R67, R67, c[0x0][0x2d0], -R181 ;  /* 0x0000b40043437a23 */ /* 0x000fe400000108b5 */
[--C-:B------:R-:W-:Y:S01]  /*e7e0*/  FFMA.FTZ R17, R17, c[0x0][0x2d0], -R180.reuse ;  /* 0x0000b40011117a23 */ /* 0x100fe200000108b4 */
[----:B------:R-:W-:Y:S01]  /*e7f0*/  FMNMX.FTZ R128, R90, R128, !PT ;  /* 0x000000805a807209 */ /* 0x000fe20007810000 */
[----:B------:R4:W-:Y:S01]  /*e800*/  MUFU.EX2 R240, R6 ;  /* 0x0000000600f07308 */ /* 0x0009e20000000800 */
[--C-:B------:R-:W-:Y:S02]  /*e810*/  FFMA.FTZ R4, R4, c[0x0][0x2d0], -R180.reuse ;  /* 0x0000b40004047a23 */ /* 0x100fe400000108b4 */
[----:B------:R-:W-:Y:S01]  /*e820*/  FMNMX.FTZ R0, R91, R128, !PT ;  /* 0x000000805b007209 */ /* 0x000fe20007810000 */
[----:B--2---:R-:W-:Y:S01]  /*e830*/  FADD.FTZ R2, -R129, R131 ;  /* 0x0000008381027221 */ /* 0x004fe20000010100 */
[----:B-1----:R-:W-:Y:S01]  /*e840*/  FMNMX.FTZ R128, R3, R172, !PT ;  /* 0x000000ac03807209 */ /* 0x002fe20007810000 */
[--C-:B------:R-:W-:Y:S01]  /*e850*/  FFMA.FTZ R5, R5, c[0x0][0x2d0], -R180.reuse ;  /* 0x0000b40005057a23 */ /* 0x100fe200000108b4 */
[----:B------:R-:W-:Y:S01]  /*e860*/  FMNMX.FTZ R0, R94, R0, !PT ;  /* 0x000000005e007209 */ /* 0x000fe20007810000 */
[----:B------:R-:W-:Y:S02]  /*e870*/  FMUL.FTZ R2, R2, c[0x0][0x2d0] ;  /* 0x0000b40002027a20 */ /* 0x000fe40000410000 */
[----:B------:R-:W-:Y:S01]  /*e880*/  MUFU.EX2 R242, R4 ;  /* 0x0000000400f27308 */ /* 0x000fe20000000800 */
[--C-:B------:R-:W-:Y:S01]  /*e890*/  FFMA.FTZ R18, R18, c[0x0][0x2d0], -R181.reuse ;  /* 0x0000b40012127a23 */ /* 0x100fe200000108b5 */
[----:B------:R-:W-:Y:S01]  /*e8a0*/  FMNMX.FTZ R0, R95, R0, !PT ;  /* 0x000000005f007209 */ /* 0x000fe20007810000 */
[----:B------:R-:W-:Y:S02]  /*e8b0*/  FFMA.FTZ R19, R19, c[0x0][0x2d0], -R181 ;  /* 0x0000b40013137a23 */ /* 0x000fe400000108b5 */
[----:B---3--:R-:W-:Y:S02]  /*e8c0*/  FMUL.FTZ R16, R133, R148 ;  /* 0x0000009485107220 */ /* 0x008fe40000410000 */
[--C-:B------:R-:W-:Y:S01]  /*e8d0*/  FFMA.FTZ R20, R20, c[0x0][0x2d0], -R180.reuse ;  /* 0x0000b40014147a23 */ /* 0x100fe200000108b4 */
[----:B------:R-:W1:Y:S01]  /*e8e0*/  SHFL.BFLY PT, R3, R0, 0x2, 0x1f ;  /* 0x0c401f0000037f89 */ /* 0x000e6200000e0000 */
[--C-:B------:R-:W-:Y:S01]  /*e8f0*/  FFMA.FTZ R21, R21, c[0x0][0x2d0], -R180.reuse ;  /* 0x0000b40015157a23 */ /* 0x100fe200000108b4 */
[----:B------:R2:W3:Y:S01]  /*e900*/  MUFU.EX2 R132, R2 ;  /* 0x0000000200847308 */ /* 0x0004e20000000800 */
[C---:B------:R-:W-:Y:S02]  /*e910*/  FMUL.FTZ R112, R133.reuse, R112 ;  /* 0x0000007085707220 */ /* 0x040fe40000410000 */
[C---:B------:R-:W-:Y:S01]  /*e920*/  FMUL.FTZ R113, R133.reuse, R113 ;  /* 0x0000007185717220 */ /* 0x040fe20000410000 */
[----:B----4-:R-:W-:Y:S01]  /*e930*/  @P0 SHF.R.S32.HI R6, RZ, 0x1f, R229 ;  /* 0x0000001fff060819 */ /* 0x010fe200000114e5 */
[C---:B------:R-:W-:Y:S02]  /*e940*/  FMUL.FTZ R116, R133.reuse, R116 ;  /* 0x0000007485747220 */ /* 0x040fe40000410000 */
[----:B------:R-:W-:Y:S02]  /*e950*/  FMUL.FTZ R117, R133, R117 ;  /* 0x0000007585757220 */ /* 0x000fe40000410000 */
[--C-:B------:R-:W-:Y:S01]  /*e960*/  FFMA.FTZ R23, R23, c[0x0][0x2d0], -R181.reuse ;  /* 0x0000b40017177a23 */ /* 0x100fe200000108b5 */
[----:B------:R4:W-:Y:S01]  /*e970*/  MUFU.EX2 R247, R5 ;  /* 0x0000000500f77308 */ /* 0x0009e20000000800 */
[--C-:B------:R-:W-:Y:S02]  /*e980*/  FFMA.FTZ R7, R7, c[0x0][0x2d0], -R181.reuse ;  /* 0x0000b40007077a23 */ /* 0x100fe400000108b5 */
[--C-:B------:R-:W-:Y:S02]  /*e990*/  FFMA.FTZ R32, R32, c[0x0][0x2d0], -R180.reuse ;  /* 0x0000b40020207a23 */ /* 0x100fe400000108b4 */
[----:B------:R-:W-:Y:S02]  /*e9a0*/  FFMA.FTZ R33, R33, c[0x0][0x2d0], -R180 ;  /* 0x0000b40021217a23 */ /* 0x000fe400000108b4 */
[--C-:B------:R-:W-:Y:S02]  /*e9b0*/  FFMA.FTZ R34, R34, c[0x0][0x2d0], -R181.reuse ;  /* 0x0000b40022227a23 */ /* 0x100fe400000108b5 */
[----:B------:R-:W-:Y:S01]  /*e9c0*/  FFMA.FTZ R35, R35, c[0x0][0x2d0], -R181 ;  /* 0x0000b40023237a23 */ /* 0x000fe200000108b5 */
[----:B------:R4:W-:Y:S01]  /*e9d0*/  MUFU.EX2 R243, R7 ;  /* 0x0000000700f37308 */ /* 0x0009e20000000800 */
[----:B------:R-:W-:Y:S01]  /*e9e0*/  @P0 IMAD R6, R6, c[0x0][0x1e0], RZ ;  /* 0x0000780006060a24 */ /* 0x000fe200078e02ff */
[----:B-1----:R-:W-:Y:S01]  /*e9f0*/  FMNMX.FTZ R0, R0, R3, !PT ;  /* 0x0000000300007209 */ /* 0x002fe20007810000 */
[----:B------:R-:W-:Y:S02]  /*ea00*/  FMUL.FTZ R100, R133, R100 ;  /* 0x0000006485647220 */ /* 0x000fe40000410000 */
[----:B--2---:R-:W-:Y:S02]  /*ea10*/  FADD.FTZ R2, -R128, R134 ;  /* 0x0000008680027221 */ /* 0x004fe40000010100 */
[C---:B------:R-:W-:Y:S02]  /*ea20*/  @P0 IMAD R6, R229.reuse, c[0x0][0x1e4], R6 ;  /* 0x00007900e5060a24 */ /* 0x040fe400078e0206 */
[----:B------:R-:W-:Y:S01]  /*ea30*/  FMUL.FTZ R2, R2, c[0x0][0x2d0] ;  /* 0x0000b40002027a20 */ /* 0x000fe20000410000 */
[----:B------:R1:W-:Y:S01]  /*ea40*/  MUFU.EX2 R248, R17 ;  /* 0x0000001100f87308 */ /* 0x0003e20000000800 */
[C---:B---3--:R-:W-:Y:S02]  /*ea50*/  FMUL.FTZ R114, R132.reuse, R114 ;  /* 0x0000007284727220 */ /* 0x048fe40000410000 */
[C---:B------:R-:W-:Y:S02]  /*ea60*/  FMUL.FTZ R115, R132.reuse, R115 ;  /* 0x0000007384737220 */ /* 0x040fe40000410000 */
[----:B----4-:R-:W-:Y:S04]  /*ea70*/  @P0 IMAD.WIDE.U32 R4, R229, c[0x0][0x1e0], RZ ;  /* 0x00007800e5040a25 */ /* 0x010fe800078e00ff */
[C---:B------:R-:W-:Y:S01]  /*ea80*/  FMUL.FTZ R118, R132.reuse, R118 ;  /* 0x0000007684767220 */ /* 0x040fe20000410000 */
[----:B------:R2:W3:Y:S01]  /*ea90*/  MUFU.EX2 R131, R2 ;  /* 0x0000000200837308 */ /* 0x0004e20000000800 */
[----:B------:R-:W-:Y:S01]  /*eaa0*/  @P0 IADD3 R5, R5, R6, RZ ;  /* 0x0000000605050210 */ /* 0x000fe20007ffe0ff */
[C---:B------:R-:W-:Y:S01]  /*eab0*/  FMUL.FTZ R119, R132.reuse, R119 ;  /* 0x0000007784777220 */ /* 0x040fe20000410000 */
[----:B------:R-:W-:Y:S01]  /*eac0*/  @P0 MOV R6, R232 ;  /* 0x000000e800060202 */ /* 0x000fe20000000f00 */
[----:B------:R-:W-:Y:S01]  /*ead0*/  FMUL.FTZ R101, R133, R101 ;  /* 0x0000006585657220 */ /* 0x000fe20000410000 */
[----:B------:R-:W-:Y:S01]  /*eae0*/  @P0 MOV R7, R235 ;  /* 0x000000eb00070202 */ /* 0x000fe20000000f00 */
[----:B------:R-:W-:Y:S02]  /*eaf0*/  @P0 IMAD R5, R5, 0x60, RZ ;  /* 0x0000006005050824 */ /* 0x000fe400078e02ff */
[----:B------:R-:W-:Y:S02]  /*eb00*/  FMUL.FTZ R102, R132, R102 ;  /* 0x0000006684667220 */ /* 0x000fe40000410000 */
[----:B------:R4:W-:Y:S01]  /*eb10*/  MUFU.EX2 R245, R18 ;  /* 0x0000001200f57308 */ /* 0x0009e20000000800 */
[----:B------:R-:W-:Y:S04]  /*eb20*/  @P0 IMAD.WIDE.U32 R6, R4, 0x60, R6 ;  /* 0x0000006004060825 */ /* 0x000fe800078e0006 */
[----:B-1----:R-:W-:Y:S01]  /*eb30*/  FMUL.FTZ R17, R133, R149 ;  /* 0x0000009585117220 */ /* 0x002fe20000410000 */
[----:B------:R-:W-:Y:S01]  /*eb40*/  @P0 LEA R4, P1, R6, c[0x0][0x1c8], 0x1 ;  /* 0x0000720006040a11 */ /* 0x000fe200078208ff */
[----:B------:R-:W-:Y:S01]  /*eb50*/  FMUL.FTZ R103, R132, R103 ;  /* 0x0000006784677220 */ /* 0x000fe20000410000 */
[----:B------:R-:W-:Y:S01]  /*eb60*/  @P0 IADD3 R5, R7, R5, RZ ;  /* 0x0000000507050210 */ /* 0x000fe20007ffe0ff */
[--C-:B------:R-:W-:Y:S01]  /*eb70*/  FFMA.FTZ R36, R36, c[0x0][0x2d0], -R180.reuse ;  /* 0x0000b40024247a23 */ /* 0x100fe200000108b4 */
[----:B------:R1:W-:Y:S01]  /*eb80*/  MUFU.EX2 R244, R19 ;  /* 0x0000001300f47308 */ /* 0x0003e20000000800 */
[--C-:B------:R-:W-:Y:S01]  /*eb90*/  FFMA.FTZ R37, R37, c[0x0][0x2d0], -R180.reuse ;  /* 0x0000b40025257a23 */ /* 0x100fe200000108b4 */
[----:B------:R-:W-:Y:S01]  /*eba0*/  @P0 LEA.HI.X R5, R6, c[0x0][0x1cc], R5, 0x1, P1 ;  /* 0x0000730006050a11 */ /* 0x000fe200008f0c05 */
[--C-:B------:R-:W-:Y:S01]  /*ebb0*/  FFMA.FTZ R38, R38, c[0x0][0x2d0], -R181.reuse ;  /* 0x0000b40026267a23 */ /* 0x100fe200000108b5 */
[----:B--2---:R-:W2:Y:S01]  /*ebc0*/  SHFL.BFLY PT, R2, R0, 0x1, 0x1f ;  /* 0x0c201f0000027f89 */ /* 0x004ea200000e0000 */
[C---:B---3--:R-:W-:Y:S02]  /*ebd0*/  FMUL.FTZ R104, R131.reuse, R104 ;  /* 0x0000006883687220 */ /* 0x048fe40000410000 */
[C---:B------:R-:W-:Y:S02]  /*ebe0*/  FMUL.FTZ R105, R131.reuse, R105 ;  /* 0x0000006983697220 */ /* 0x040fe40000410000 */
[C---:B------:R-:W-:Y:S01]  /*ebf0*/  FMUL.FTZ R108, R131.reuse, R108 ;  /* 0x0000006c836c7220 */ /* 0x040fe20000410000 */
[----:B------:R3:W-:Y:S01]  /*ec00*/  MUFU.EX2 R236, R20 ;  /* 0x0000001400ec7308 */ /* 0x0007e20000000800 */
[C---:B------:R-:W-:Y:S01]  /*ec10*/  FMUL.FTZ R109, R131.reuse, R109 ;  /* 0x0000006d836d7220 */ /* 0x040fe20000410000 */
[----:B------:R3:W-:Y:S01]  /*ec20*/  @P0 LDGSTS.E.BYPASS.LTC128B.128 [R231+0x3100], [R4.64], !P6 ;  /* 0x0310000004e70fae */ /* 0x0007e2000f101d4c */
[C---:B------:R-:W-:Y:S02]  /*ec30*/  FMUL.FTZ R120, R131.reuse, R120 ;  /* 0x0000007883787220 */ /* 0x040fe40000410000 */
[C---:B----4-:R-:W-:Y:S02]  /*ec40*/  FMUL.FTZ R18, R132.reuse, R150 ;  /* 0x0000009684127220 */ /* 0x050fe40000410000 */
[C---:B------:R-:W-:Y:S02]  /*ec50*/  FMUL.FTZ R121, R131.reuse, R121 ;  /* 0x0000007983797220 */ /* 0x040fe40000410000 */
[C---:B------:R-:W-:Y:S01]  /*ec60*/  FMUL.FTZ R124, R131.reuse, R124 ;  /* 0x0000007c837c7220 */ /* 0x040fe20000410000 */
[----:B------:R4:W-:Y:S01]  /*ec70*/  MUFU.EX2 R235, R21 ;  /* 0x0000001500eb7308 */ /* 0x0009e20000000800 */
[----:B------:R-:W-:Y:S02]  /*ec80*/  FMUL.FTZ R125, R131, R125 ;  /* 0x0000007d837d7220 */ /* 0x000fe40000410000 */
[--C-:B------:R-:W-:Y:S02]  /*ec90*/  FFMA.FTZ R39, R39, c[0x0][0x2d0], -R181.reuse ;  /* 0x0000b40027277a23 */ /* 0x100fe400000108b5 */
[----:B-1----:R-:W-:Y:S02]  /*eca0*/  FMUL.FTZ R19, R132, R151 ;  /* 0x0000009784137220 */ /* 0x002fe40000410000 */
[--C-:B------:R-:W-:Y:S01]  /*ecb0*/  FFMA.FTZ R48, R48, c[0x0][0x2d0], -R180.reuse ;  /* 0x0000b40030307a23 */ /* 0x100fe200000108b4 */
[----:B--2---:R-:W-:Y:S01]  /*ecc0*/  FMNMX.FTZ R3, R0, R2, !PT ;  /* 0x0000000200037209 */ /* 0x004fe20007810000 */
[----:B------:R-:W-:Y:S01]  /*ecd0*/  FFMA.FTZ R49, R49, c[0x0][0x2d0], -R180 ;  /* 0x0000b40031317a23 */ /* 0x000fe200000108b4 */
[----:B------:R-:W-:Y:S01]  /*ece0*/  MUFU.EX2 R210, R23 ;  /* 0x0000001700d27308 */ /* 0x000fe20000000800 */
[----:B------:R-:W-:Y:S02]  /*ecf0*/  FFMA.FTZ R50, R50, c[0x0][0x2d0], -R181 ;  /* 0x0000b40032327a23 */ /* 0x000fe400000108b5 */
[C---:B------:R-:W-:Y:S02]  /*ed00*/  FADD.FTZ R0, -R3.reuse, R135 ;  /* 0x0000008703007221 */ /* 0x040fe40000010100 */
[----:B------:R-:W-:Y:S02]  /*ed10*/  FMUL.FTZ R135, R128, c[0x0][0x2d0] ;  /* 0x0000b40080877a20 */ /* 0x000fe40000410000 */
[----:B------:R-:W-:Y:S02]  /*ed20*/  FMUL.FTZ R2, R3, c[0x0][0x2d0] ;  /* 0x0000b40003027a20 */ /* 0x000fe40000410000 */
[--C-:B------:R-:W-:Y:S01]  /*ed30*/  FFMA.FTZ R13, R13, c[0x0][0x2d0], -R135.reuse ;  /* 0x0000b4000d0d7a23 */ /* 0x100fe20000010887 */
[----:B------:R-:W-:Y:S01]  /*ed40*/  MUFU.EX2 R234, R32 ;  /* 0x0000002000ea7308 */ /* 0x000fe20000000800 */
[C---:B---3--:R-:W-:Y:S02]  /*ed50*/  FMUL.FTZ R20, R133.reuse, R152 ;  /* 0x0000009885147220 */ /* 0x048fe40000410000 */
[----:B------:R-:W2:Y:S01]  /*ed60*/  LDL.LU R152, [R1+0xc] ;  /* 0x00000c0001987983 */ /* 0x000ea20000300800 */
[----:B----4-:R-:W-:Y:S02]  /*ed70*/  FMUL.FTZ R21, R133, R153 ;  /* 0x0000009985157220 */ /* 0x010fe40000410000 */
[--C-:B------:R-:W-:Y:S01]  /*ed80*/  FFMA.FTZ R44, R44, c[0x0][0x2d0], -R135.reuse ;  /* 0x0000b4002c2c7a23 */ /* 0x100fe20000010887 */
[----:B------:R-:W3:Y:S01]  /*ed90*/  LDL.LU R153, [R1+0x8] ;  /* 0x0000080001997983 */ /* 0x000ee20000300800 */
[--C-:B------:R-:W-:Y:S02]  /*eda0*/  FFMA.FTZ R45, R45, c[0x0][0x2d0], -R135.reuse ;  /* 0x0000b4002d2d7a23 */ /* 0x100fe40000010887 */
        /* <DEDUP_REMOVED lines=15> */
[----:B-1----:R-:W-:Y:S01]  /*eea0*/  @P0 SHF.L.U32 R13, R249, 0x5, RZ ;  /* 0x00000005f90d0819 */ /* 0x002fe200000006ff */
[--C-:B------:R-:W-:Y:S02]  /*eeb0*/  FFMA.FTZ R9, R9, c[0x0][0x2d0], -R135.reuse ;  /* 0x0000b40009097a23 */ /* 0x100fe40000010887 */
[----:B------:R-:W-:Y:S02]  /*eec0*/  FMUL.FTZ R32, R131, R156 ;  /* 0x0000009c83207220 */ /* 0x000fe40000410000 */
[--C-:B------:R-:W-:Y:S01]  /*eed0*/  FFMA.FTZ R60, R60, c[0x0][0x2d0], -R135.reuse ;  /* 0x0000b4003c3c7a23 */ /* 0x100fe20000010887 */
[----:B------:R1:W-:Y:S01]  /*eee0*/  MUFU.EX2 R186, R11 ;  /* 0x0000000b00ba7308 */ /* 0x0003e20000000800 */
[--C-:B------:R-:W-:Y:S02]  /*eef0*/  FFMA.FTZ R61, R61, c[0x0][0x2d0], -R135.reuse ;  /* 0x0000b4003d3d7a23 */ /* 0x100fe40000010887 */
[----:B------:R-:W-:Y:S01]  /*ef00*/  FMUL.FTZ R0, R0, c[0x0][0x2d0] ;  /* 0x0000b40000007a20 */ /* 0x000fe20000410000 */
[----:B----4-:R-:W-:Y:S01]  /*ef10*/  @P0 IADD3 R10, P2, R4, R13, RZ ;  /* 0x0000000d040a0210 */ /* 0x010fe20007f5e0ff */
[--C-:B------:R-:W-:Y:S02]  /*ef20*/  FFMA.FTZ R28, R28, c[0x0][0x2d0], -R135.reuse ;  /* 0x0000b4001c1c7a23 */ /* 0x100fe40000010887 */
[--C-:B------:R-:W-:Y:S02]  /*ef30*/  FFMA.FTZ R24, R24, c[0x0][0x2d0], -R135.reuse ;  /* 0x0000b40018187a23 */ /* 0x100fe40000010887 */
[--C-:B------:R-:W-:Y:S01]  /*ef40*/  FFMA.FTZ R25, R25, c[0x0][0x2d0], -R135.reuse ;  /* 0x0000b40019197a23 */ /* 0x100fe20000010887 */
[----:B------:R-:W4:Y:S01]  /*ef50*/  MUFU.EX2 R0, R0 ;  /* 0x0000000000007308 */ /* 0x000f220000000800 */
[----:B------:R-:W-:Y:S02]  /*ef60*/  FFMA.FTZ R26, R26, c[0x0][0x2d0], -R2 ;  /* 0x0000b4001a1a7a23 */ /* 0x000fe40000010802 */
[----:B------:R-:W-:Y:S01]  /*ef70*/  FMUL.FTZ R23, R132, R155 ;  /* 0x0000009b84177220 */ /* 0x000fe20000410000 */
[----:B------:R-:W-:Y:S01]  /*ef80*/  @P0 SHF.L.U64.HI R12, R249, 0x5, R250 ;  /* 0x00000005f90c0819 */ /* 0x000fe200000102fa */
[--C-:B------:R-:W-:Y:S02]  /*ef90*/  FFMA.FTZ R29, R29, c[0x0][0x2d0], -R135.reuse ;  /* 0x0000b4001d1d7a23 */ /* 0x100fe40000010887 */
[--C-:B------:R-:W-:Y:S02]  /*efa0*/  FFMA.FTZ R30, R30, c[0x0][0x2d0], -R2.reuse ;  /* 0x0000b4001e1e7a23 */ /* 0x100fe40000010802 */
[--C-:B------:R-:W-:Y:S01]  /*efb0*/  FFMA.FTZ R134, R31, c[0x0][0x2d0], -R2.reuse ;  /* 0x0000b4001f867a23 */ /* 0x100fe20000010802 */
[----:B------:R4:W-:Y:S01]  /*efc0*/  MUFU.EX2 R237, R8 ;  /* 0x0000000800ed7308 */ /* 0x0009e20000000800 */
[----:B------:R-:W-:Y:S02]  /*efd0*/  FMUL.FTZ R31, R132, R167 ;  /* 0x000000a7841f7220 */ /* 0x000fe40000410000 */
[--C-:B------:R-:W-:Y:S01]  /*efe0*/  FFMA.FTZ R40, R40, c[0x0][0x2d0], -R135.reuse ;  /* 0x0000b40028287a23 */ /* 0x100fe20000010887 */
[----:B-1----:R-:W-:Y:S01]  /*eff0*/  @P0 IADD3.X R11, R5, R12, RZ, P2, !PT ;  /* 0x0000000c050b0210 */ /* 0x002fe200017fe4ff */
[----:B------:R-:W-:Y:S02]  /*f000*/  FFMA.FTZ R41, R41, c[0x0][0x2d0], -R135 ;  /* 0x0000b40029297a23 */ /* 0x000fe40000010887 */
[--C-:B------:R-:W-:Y:S02]  /*f010*/  FFMA.FTZ R42, R42, c[0x0][0x2d0], -R2.reuse ;  /* 0x0000b4002a2a7a23 */ /* 0x100fe40000010802 */
[----:B------:R1:W-:Y:S01]  /*f020*/  @P0 LDGSTS.E.BYPASS.LTC128B.128 [R231+0x3900], [R10.64], !P6 ;  /* 0x039000000ae70fae */ /* 0x0003e2000f101d4c */
[----:B------:R1:W-:Y:S01]  /*f030*/  MUFU.EX2 R185, R14 ;  /* 0x0000000e00b97308 */ /* 0x0003e20000000800 */
[----:B------:R-:W-:Y:S02]  /*f040*/  FFMA.FTZ R43, R43, c[0x0][0x2d0], -R2 ;  /* 0x0000b4002b2b7a23 */ /* 0x000fe40000010802 */
[----:B------:R-:W-:Y:S02]  /*f050*/  FFMA.FTZ R97, R97, c[0x0][0x2d0], -R180 ;  /* 0x0000b40061617a23 */ /* 0x000fe400000108b4 */
[C---:B----4-:R-:W-:Y:S02]  /*f060*/  FMUL.FTZ R106, R0.reuse, R106 ;  /* 0x0000006a006a7220 */ /* 0x050fe40000410000 */
[C---:B------:R-:W-:Y:S02]  /*f070*/  FMUL.FTZ R107, R0.reuse, R107 ;  /* 0x0000006b006b7220 */ /* 0x040fe40000410000 */
[----:B------:R-:W-:Y:S01]  /*f080*/  FMUL.FTZ R110, R0, R110 ;  /* 0x0000006e006e7220 */ /* 0x000fe20000410000 */
[----:B------:R4:W4:Y:S01]  /*f090*/  MUFU.EX2 R238, R9 ;  /* 0x0000000900ee7308 */ /* 0x0009220000000800 */
[--C-:B------:R-:W-:Y:S02]  /*f0a0*/  FFMA.FTZ R22, R22, c[0x0][0x2d0], -R181.reuse ;  /* 0x0000b40016167a23 */ /* 0x100fe400000108b5 */
[----:B------:R-:W-:Y:S01]  /*f0b0*/  FMUL.FTZ R111, R0, R111 ;  /* 0x0000006f006f7220 */ /* 0x000fe20000410000 */
[----:B------:R-:W-:Y:S01]  /*f0c0*/  @P0 IADD3 R8, P1, R10, R13, RZ ;  /* 0x0000000d0a080210 */ /* 0x000fe20007f3e0ff */
[C---:B------:R-:W-:Y:S02]  /*f0d0*/  FMUL.FTZ R122, R0.reuse, R122 ;  /* 0x0000007a007a7220 */ /* 0x040fe40000410000 */
[----:B------:R-:W-:Y:S01]  /*f0e0*/  FMUL.FTZ R123, R0, R123 ;  /* 0x0000007b007b7220 */ /* 0x000fe20000410000 */
[----:B------:R-:W-:Y:S01]  /*f0f0*/  @P0 IADD3 R6, P3, R8, R13, RZ ;  /* 0x0000000d08060210 */ /* 0x000fe20007f7e0ff */
[C---:B------:R-:W-:Y:S01]  /*f100*/  FMUL.FTZ R126, R0.reuse, R126 ;  /* 0x0000007e007e7220 */ /* 0x040fe20000410000 */
[----:B------:R4:W4:Y:S01]  /*f110*/  MUFU.EX2 R183, R15 ;  /* 0x0000000f00b77308 */ /* 0x0009220000000800 */
[----:B------:R-:W-:Y:S01]  /*f120*/  FMUL.FTZ R127, R0, R127 ;  /* 0x0000007f007f7220 */ /* 0x000fe20000410000 */
[-C--:B------:R-:W-:Y:S01]  /*f130*/  @P0 IADD3 R4, P2, R6, R13.reuse, RZ ;  /* 0x0000000d06040210 */ /* 0x080fe20007f5e0ff */
[----:B------:R-:W-:Y:S02]  /*f140*/  FFMA.FTZ R99, R99, c[0x0][0x2d0], -R181 ;  /* 0x0000b40063637a23 */ /* 0x000fe400000108b5 */
[----:B-1----:R-:W-:Y:S02]  /*f150*/  FMUL.FTZ R14, R0, R146 ;  /* 0x00000092000e7220 */ /* 0x002fe40000410000 */
[----:B------:R-:W-:Y:S02]  /*f160*/  FFMA.FTZ R93, R93, c[0x0][0x2d0], -R135 ;  /* 0x0000b4005d5d7a23 */ /* 0x000fe40000010887 */
[--C-:B------:R-:W-:Y:S01]  /*f170*/  FFMA.FTZ R62, R62, c[0x0][0x2d0], -R2.reuse ;  /* 0x0000b4003e3e7a23 */ /* 0x100fe20000010802 */
[----:B------:R1:W-:Y:S01]  /*f180*/  MUFU.EX2 R209, R22 ;  /* 0x0000001600d17308 */ /* 0x0003e20000000800 */
[----:B------:R-:W-:Y:S02]  /*f190*/  FFMA.FTZ R63, R63, c[0x0][0x2d0], -R2 ;  /* 0x0000b4003f3f7a23 */ /* 0x000fe40000010802 */
[--C-:B------:R-:W-:Y:S01]  /*f1a0*/  FFMA.FTZ R68, R68, c[0x0][0x2d0], -R180.reuse ;  /* 0x0000b40044447a23 */ /* 0x100fe200000108b4 */
[-C--:B----4-:R-:W-:Y:S01]  /*f1b0*/  @P0 IADD3.X R9, R11, R12.reuse, RZ, P1, !PT ;  /* 0x0000000c0b090210 */ /* 0x090fe20000ffe4ff */
[--C-:B------:R-:W-:Y:S01]  /*f1c0*/  FFMA.FTZ R69, R69, c[0x0][0x2d0], -R180.reuse ;  /* 0x0000b40045457a23 */ /* 0x100fe200000108b4 */
[----:B------:R-:W-:Y:S01]  /*f1d0*/  @P0 IADD3 R10, P1, R4, R13, RZ ;  /* 0x0000000d040a0210 */ /* 0x000fe20007f3e0ff */
[----:B------:R-:W-:Y:S01]  /*f1e0*/  FMUL.FTZ R13, R131, R145 ;  /* 0x00000091830d7220 */ /* 0x000fe20000410000 */
[-C--:B------:R-:W-:Y:S01]  /*f1f0*/  @P0 IADD3.X R7, R9, R12.reuse, RZ, P3, !PT ;  /* 0x0000000c09070210 */ /* 0x080fe20001ffe4ff */
[----:B------:R4:W-:Y:S01]  /*f200*/  @P0 LDGSTS.E.BYPASS.LTC128B.128 [R231+0x4100], [R8.64], !P6 ;  /* 0x0410000008e70fae */ /* 0x0009e2000f101d4c */
[----:B------:R4:W-:Y:S01]  /*f210*/  MUFU.EX2 R206, R28 ;  /* 0x0000001c00ce7308 */ /* 0x0009e20000000800 */
[--C-:B------:R-:W-:Y:S01]  /*f220*/  FFMA.FTZ R80, R80, c[0x0][0x2d0], -R180.reuse ;  /* 0x0000b40050507a23 */ /* 0x100fe200000108b4 */
[-C--:B------:R-:W-:Y:S01]  /*f230*/  @P0 IADD3.X R5, R7, R12.reuse, RZ, P2, !PT ;  /* 0x0000000c07050210 */ /* 0x080fe200017fe4ff */
[----:B------:R-:W-:Y:S02]  /*f240*/  FFMA.FTZ R81, R81, c[0x0][0x2d0], -R180 ;  /* 0x0000b40051517a23 */ /* 0x000fe400000108b4 */
[----:B------:R-:W-:Y:S01]  /*f250*/  FMUL.FTZ R15, R0, R147 ;  /* 0x00000093000f7220 */ /* 0x000fe20000410000 */
[----:B------:R-:W-:Y:S01]  /*f260*/  @P0 IADD3.X R11, R5, R12, RZ, P1, !PT ;  /* 0x0000000c050b0210 */ /* 0x000fe20000ffe4ff */
[----:B------:R4:W-:Y:S01]  /*f270*/  @P0 LDGSTS.E.BYPASS.LTC128B.128 [R231+0x4900], [R6.64], !P6 ;  /* 0x0490000006e70fae */ /* 0x0009e2000f101d4c */
[----:B------:R-:W-:Y:S02]  /*f280*/  FMUL.FTZ R12, R131, R144 ;  /* 0x00000090830c7220 */ /* 0x000fe40000410000 */
[----:B------:R4:W-:Y:S01]  /*f290*/  MUFU.EX2 R211, R34 ;  /* 0x0000002200d37308 */ /* 0x0009e20000000800 */
[--C-:B------:R-:W-:Y:S02]  /*f2a0*/  FFMA.FTZ R70, R70, c[0x0][0x2d0], -R181.reuse ;  /* 0x0000b40046467a23 */ /* 0x100fe400000108b5 */
[--C-:B------:R-:W-:Y:S02]  /*f2b0*/  FFMA.FTZ R71, R71, c[0x0][0x2d0], -R181.reuse ;  /* 0x0000b40047477a23 */ /* 0x100fe400000108b5 */
[----:B------:R4:W-:Y:S01]  /*f2c0*/  @P0 LDGSTS.E.BYPASS.LTC128B.128 [R231+0x5100], [R4.64], !P6 ;  /* 0x0510000004e70fae */ /* 0x0009e2000f101d4c */
[----:B-1----:R-:W-:Y:S02]  /*f2d0*/  FMUL.FTZ R22, R132, R154 ;  /* 0x0000009a84167220 */ /* 0x002fe40000410000 */
[--C-:B------:R-:W-:Y:S02]  /*f2e0*/  FFMA.FTZ R82, R82, c[0x0][0x2d0], -R181.reuse ;  /* 0x0000b40052527a23 */ /* 0x100fe400000108b5 */
[----:B------:R1:W-:Y:S01]  /*f2f0*/  MUFU.EX2 R233, R33 ;  /* 0x0000002100e97308 */ /* 0x0003e20000000800 */
[----:B------:R-:W-:Y:S02]  /*f300*/  FFMA.FTZ R83, R83, c[0x0][0x2d0], -R181 ;  /* 0x0000b40053537a23 */ /* 0x000fe400000108b5 */
[----:B------:R1:W-:Y:S01]  /*f310*/  @P0 LDGSTS.E.BYPASS.LTC128B.128 [R231+0x5900], [R10.64], !P6 ;  /* 0x059000000ae70fae */ /* 0x0003e2000f101d4c */
[--C-:B----4-:R-:W-:Y:S01]  /*f320*/  FFMA.FTZ R28, R27, c[0x0][0x2d0], -R2.reuse ;  /* 0x0000b4001b1c7a23 */ /* 0x110fe20000010802 */
[----:B------:R-:W-:Y:S01]  /*f330*/  ISETP.GT.AND P0, PT, R230, UR4, PT ;  /* 0x00000004e6007c0c */ /* 0x000fe2000bf04270 */
[C---:B------:R-:W-:Y:S01]  /*f340*/  FMUL.FTZ R8, R131.reuse, R140 ;  /* 0x0000008c83087220 */ /* 0x040fe20000410000 */
[----:B------:R-:W-:Y:S01]  /*f350*/  F2FP.BF16.PACK_AB R140, R238, R237 ;  /* 0x000000edee8c723e */ /* 0x000fe200000010ff */
[----:B------:R-:W-:Y:S01]  /*f360*/  FMUL.FTZ R9, R131, R141 ;  /* 0x0000008d83097220 */ /* 0x000fe20000410000 */
[----:B------:R-:W-:Y:S01]  /*f370*/  F2FP.BF16.PACK_AB R141, R186, R184 ;  /* 0x000000b8ba8d723e */ /* 0x000fe200000010ff */
[----:B------:R4:W2:Y:S01]  /*f380*/  MUFU.EX2 R232, R35 ;  /* 0x0000002300e87308 */ /* 0x0008a20000000800 */
[----:B------:R-:W4:Y:S01]  /*f390*/  LDSM.16.MT88.4 R172, [R213+0x100] ;  /* 0x00010000d5ac783b */ /* 0x000f220000004200 */
[----:B------:R-:W-:Y:S01]  /*f3a0*/  FMUL.FTZ R27, R0, R163 ;  /* 0x000000a3001b7220 */ /* 0x000fe20000410000 */
[----:B------:R-:W-:Y:S01]  /*f3b0*/  MOV R230, R229 ;  /* 0x000000e500e67202 */ /* 0x000fe20000000f00 */
[----:B------:R-:W-:Y:S01]  /*f3c0*/  FMUL.FTZ R6, R132, R138 ;  /* 0x0000008a84067220 */ /* 0x000fe20000410000 */
[----:B------:R-:W-:Y:S01]  /*f3d0*/  F2FP.BF16.PACK_AB R138, R248, R246 ;  /* 0x000000f6f88a723e */ /* 0x000fe200000010ff */
[----:B------:R-:W-:Y:S01]  /*f3e0*/  FMUL.FTZ R7, R132, R139 ;  /* 0x0000008b84077220 */ /* 0x000fe20000410000 */
[----:B------:R-:W-:Y:S01]  /*f3f0*/  F2FP.BF16.PACK_AB R139, R244, R245 ;  /* 0x000000f5f48b723e */ /* 0x000fe200000010ff */
[----:B------:R-:W-:Y:S01]  /*f400*/  FMUL.FTZ R34, R0, R158 ;  /* 0x0000009e00227220 */ /* 0x000fe20000410000 */
[----:B------:R-:W4:Y:S01]  /*f410*/  LDSM.16.MT88.4 R176, [R216+0x100] ;  /* 0x00010000d8b0783b */ /* 0x000f220000004200 */
[----:B------:R4:W-:Y:S01]  /*f420*/  MUFU.EX2 R207, R25 ;  /* 0x0000001900cf7308 */ /* 0x0009e20000000800 */
[--C-:B------:R-:W-:Y:S02]  /*f430*/  FFMA.FTZ R72, R72, c[0x0][0x2d0], -R135.reuse ;  /* 0x0000b40048487a23 */ /* 0x100fe40000010887 */
[----:B------:R-:W-:Y:S01]  /*f440*/  FMUL.FTZ R4, R133, R136 ;  /* 0x0000008885047220 */ /* 0x000fe20000410000 */
[----:B------:R-:W-:Y:S01]  /*f450*/  F2FP.BF16.PACK_AB R136, R247, R242 ;  /* 0x000000f2f788723e */ /* 0x000fe200000010ff */
[----:B------:R-:W-:Y:S01]  /*f460*/  FMUL.FTZ R5, R133, R137 ;  /* 0x0000008985057220 */ /* 0x000fe20000410000 */
[----:B------:R-:W-:Y:S01]  /*f470*/  F2FP.BF16.PACK_AB R137, R243, R240 ;  /* 0x000000f0f389723e */ /* 0x000fe200000010ff */
[----:B------:R-:W4:Y:S01]  /*f480*/  LDSM.16.MT88.4 R144, [R214+0x100] ;  /* 0x00010000d690783b */ /* 0x000f220000004200 */
[----:B-1----:R-:W-:Y:S02]  /*f490*/  FMUL.FTZ R33, R131, R157 ;  /* 0x0000009d83217220 */ /* 0x002fe40000410000 */
[----:B------:R-:W-:Y:S01]  /*f4a0*/  MUFU.EX2 R196, R44 ;  /* 0x0000002c00c47308 */ /* 0x000fe20000000800 */
[C---:B------:R-:W-:Y:S01]  /*f4b0*/  FMUL.FTZ R10, R0.reuse, R142 ;  /* 0x0000008e000a7220 */ /* 0x040fe20000410000 */
[----:B------:R-:W-:Y:S01]  /*f4c0*/  F2FP.BF16.PACK_AB R142, R241, R239 ;  /* 0x000000eff18e723e */ /* 0x000fe200000010ff */
[C---:B------:R-:W-:Y:S01]  /*f4d0*/  FMUL.FTZ R11, R0.reuse, R143 ;  /* 0x0000008f000b7220 */ /* 0x040fe20000410000 */
[----:B------:R-:W-:Y:S01]  /*f4e0*/  F2FP.BF16.PACK_AB R143, R183, R185 ;  /* 0x000000b9b78f723e */ /* 0x000fe200000010ff */
[----:B------:R-:W1:Y:S01]  /*f4f0*/  LDSM.16.MT88.4 R148, [R215+0x100] ;  /* 0x00010000d794783b */ /* 0x000e620000004200 */
[----:B----4-:R-:W-:Y:S02]  /*f500*/  FMUL.FTZ R35, R0, R159 ;  /* 0x0000009f00237220 */ /* 0x010fe40000410000 */
[--C-:B------:R-:W-:Y:S02]  /*f510*/  FFMA.FTZ R73, R73, c[0x0][0x2d0], -R135.reuse ;  /* 0x0000b40049497a23 */ /* 0x100fe40000010887 */
[----:B------:R-:W-:Y:S01]  /*f520*/  MUFU.EX2 R195, R45 ;  /* 0x0000002d00c37308 */ /* 0x000fe20000000800 */
[--C-:B------:R-:W-:Y:S02]  /*f530*/  FFMA.FTZ R76, R76, c[0x0][0x2d0], -R135.reuse ;  /* 0x0000b4004c4c7a23 */ /* 0x100fe40000010887 */
[----:B------:R-:W0:Y:S01]  /*f540*/  LDGDEPBAR ;  /* 0x00000000000079af */ /* 0x000e220000000000 */
[----:B------:R-:W-:Y:S02]  /*f550*/  FMUL.FTZ R25, R131, R161 ;  /* 0x000000a183197220 */ /* 0x000fe40000410000 */
[----:B------:R-:W-:Y:S02]  /*f560*/  FFMA.FTZ R77, R77, c[0x0][0x2d0], -R135 ;  /* 0x0000b4004d4d7a23 */ /* 0x000fe40000010887 */
[--C-:B------:R-:W-:Y:S02]  /*f570*/  FFMA.FTZ R74, R74, c[0x0][0x2d0], -R2.reuse ;  /* 0x0000b4004a4a7a23 */ /* 0x100fe40000010802 */
[----:B------:R-:W-:Y:S01]  /*f580*/  MUFU.EX2 R193, R53 ;  /* 0x0000003500c17308 */ /* 0x000fe20000000800 */
[-C--:B------:R-:W-:Y:S05]  /*f590*/  HMMA.16816.F32.BF16 R4, R136, R172.reuse, R4 ;  /* 0x000000ac8804723c */ /* 0x080fea0000041804 */
[--C-:B------:R-:W-:Y:S02]  /*f5a0*/  FFMA.FTZ R75, R75, c[0x0][0x2d0], -R2.reuse ;  /* 0x0000b4004b4b7a23 */ /* 0x100fe40000010802 */
[--C-:B------:R-:W-:Y:S01]  /*f5b0*/  FFMA.FTZ R78, R78, c[0x0][0x2d0], -R2.reuse ;  /* 0x0000b4004e4e7a23 */ /* 0x100fe20000010802 */
[C---:B------:R-:W-:Y:S01]  /*f5c0*/  HMMA.16816.F32.BF16 R8, R140.reuse, R172, R8 ;  /* 0x000000ac8c08723c */ /* 0x040fe20000041808 */
[----:B------:R-:W-:Y:S03]  /*f5d0*/  MUFU.EX2 R172, R46 ;  /* 0x0000002e00ac7308 */ /* 0x000fe60000000800 */
[----:B------:R-:W-:Y:S02]  /*f5e0*/  FFMA.FTZ R79, R79, c[0x0][0x2d0], -R2 ;  /* 0x0000b4004f4f7a23 */ /* 0x000fe40000010802 */
[--C-:B------:R-:W-:Y:S02]  /*f5f0*/  FFMA.FTZ R84, R84, c[0x0][0x2d0], -R180.reuse ;  /* 0x0000b40054547a23 */ /* 0x100fe400000108b4 */
[-C--:B------:R-:W-:Y:S03]  /*f600*/  HMMA.16816.F32.BF16 R12, R140, R174.reuse, R12 ;  /* 0x000000ae8c0c723c */ /* 0x080fe6000004180c */
[----:B------:R4:W1:Y:S01]  /*f610*/  MUFU.EX2 R208, R24 ;  /* 0x0000001800d07308 */ /* 0x0008620000000800 */
[--C-:B------:R-:W-:Y:S02]  /*f620*/  FFMA.FTZ R85, R85, c[0x0][0x2d0], -R180.reuse ;  /* 0x0000b40055557a23 */ /* 0x100fe400000108b4 */
[----:B------:R-:W-:Y:S02]  /*f630*/  FFMA.FTZ R96, R96, c[0x0][0x2d0], -R180 ;  /* 0x0000b40060607a23 */ /* 0x000fe400000108b4 */
[C---:B------:R-:W-:Y:S04]  /*f640*/  HMMA.16816.F32.BF16 R16, R136.reuse, R174, R16 ;  /* 0x000000ae8810723c */ /* 0x040fe80000041810 */
[--C-:B------:R-:W-:Y:S01]  /*f650*/  FFMA.FTZ R86, R86, c[0x0][0x2d0], -R181.reuse ;  /* 0x0000b40056567a23 */ /* 0x100fe200000108b5 */
[----:B------:R1:W-:Y:S01]  /*f660*/  MUFU.EX2 R182, R26 ;  /* 0x0000001a00b67308 */ /* 0x0003e20000000800 */
[--C-:B------:R-:W-:Y:S02]  /*f670*/  FFMA.FTZ R87, R87, c[0x0][0x2d0], -R181.reuse ;  /* 0x0000b40057577a23 */ /* 0x100fe400000108b5 */
[-C--:B------:R-:W-:Y:S04]  /*f680*/  HMMA.16816.F32.BF16 R20, R136, R176.reuse, R20 ;  /* 0x000000b08814723c */ /* 0x080fe80000041814 */
[----:B------:R-:W-:Y:S02]  /*f690*/  FFMA.FTZ R98, R98, c[0x0][0x2d0], -R181 ;  /* 0x0000b40062627a23 */ /* 0x000fe400000108b5 */
[--C-:B------:R-:W-:Y:S01]  /*f6a0*/  FFMA.FTZ R92, R92, c[0x0][0x2d0], -R135.reuse ;  /* 0x0000b4005c5c7a23 */ /* 0x100fe20000010887 */
[----:B------:R1:W-:Y:S01]  /*f6b0*/  MUFU.EX2 R175, R28 ;  /* 0x0000001c00af7308 */ /* 0x0003e20000000800 */
[C---:B------:R-:W-:Y:S04]  /*f6c0*/  HMMA.16816.F32.BF16 R32, R140.reuse, R176, R32 ;  /* 0x000000b08c20723c */ /* 0x040fe80000041820 */
[----:B----4-:R-:W-:Y:S02]  /*f6d0*/  FMUL.FTZ R24, R131, R160 ;  /* 0x000000a083187220 */ /* 0x010fe40000410000 */
[--C-:B------:R-:W-:Y:S02]  /*f6e0*/  FFMA.FTZ R90, R90, c[0x0][0x2d0], -R2.reuse ;  /* 0x0000b4005a5a7a23 */ /* 0x100fe40000010802 */
[--C-:B------:R-:W-:Y:S01]  /*f6f0*/  FFMA.FTZ R91, R91, c[0x0][0x2d0], -R2.reuse ;  /* 0x0000b4005b5b7a23 */ /* 0x100fe20000010802 */
[----:B------:R4:W-:Y:S03]  /*f700*/  MUFU.EX2 R174, R30 ;  /* 0x0000001e00ae7308 */ /* 0x0009e60000000800 */
[--C-:B------:R-:W-:Y:S02]  /*f710*/  FFMA.FTZ R94, R94, c[0x0][0x2d0], -R2.reuse ;  /* 0x0000b4005e5e7a23 */ /* 0x100fe40000010802 */
[----:B-1----:R-:W-:Y:S02]  /*f720*/  FMUL.FTZ R26, R0, R162 ;  /* 0x000000a2001a7220 */ /* 0x002fe40000410000 */
[----:B------:R-:W-:Y:S02]  /*f730*/  FFMA.FTZ R2, R95, c[0x0][0x2d0], -R2 ;  /* 0x0000b4005f027a23 */ /* 0x000fe40000010802 */
[--C-:B------:R-:W-:Y:S01]  /*f740*/  FFMA.FTZ R88, R88, c[0x0][0x2d0], -R135.reuse ;  /* 0x0000b40058587a23 */ /* 0x100fe20000010887 */
[----:B------:R1:W1:Y:S01]  /*f750*/  MUFU.EX2 R205, R29 ;  /* 0x0000001d00cd7308 */ /* 0x0002620000000800 */
[----:B------:R-:W-:Y:S01]  /*f760*/  FFMA.FTZ R89, R89, c[0x0][0x2d0], -R135 ;  /* 0x0000b40059597a23 */ /* 0x000fe20000010887 */
[-C--:B------:R-:W-:Y:S03]  /*f770*/  HMMA.16816.F32.BF16 R24, R140, R178.reuse, R24 ;  /* 0x000000b28c18723c */ /* 0x080fe60000041818 */
[----:B------:R-:W-:Y:S01]  /*f780*/  FMUL.FTZ R28, R133, R164 ;  /* 0x000000a4851c7220 */ /* 0x000fe20000410000 */
[----:B------:R-:W-:Y:S01]  /*f790*/  MOV R135, R3 ;  /* 0x0000000300877202 */ /* 0x000fe20000000f00 */
[----:B------:R-:W-:Y:S02]  /*f7a0*/  FFMA.FTZ R131, R131, R252, R237 ;  /* 0x000000fc83837223 */ /* 0x000fe400000100ed */
[----:B------:R-:W-:Y:S01]  /*f7b0*/  FFMA.FTZ R0, R0, R251, R184 ;  /* 0x000000fb00007223 */ /* 0x000fe200000100b8 */
[C---:B------:R-:W-:Y:S01]  /*f7c0*/  HMMA.16816.F32.BF16 R100, R136.reuse, R178, R100 ;  /* 0x000000b28864723c */ /* 0x040fe20000041864 */
[----:B------:R1:W-:Y:S03]  /*f7d0*/  MUFU.EX2 R204, R36 ;  /* 0x0000002400cc7308 */ /* 0x0003e60000000800 */
[----:B----4-:R-:W-:Y:S02]  /*f7e0*/  FMUL.FTZ R30, R132, R166 ;  /* 0x000000a6841e7220 */ /* 0x010fe40000410000 */
[----:B------:R-:W-:Y:S05]  /*f7f0*/  FADD.FTZ R0, R186, R0 ;  /* 0x00000000ba007221 */ /* 0x000fea0000010000 */
[----:B------:R4:W-:Y:S01]  /*f800*/  MUFU.EX2 R203, R37 ;  /* 0x0000002500cb7308 */ /* 0x0009e20000000800 */
[----:B------:R-:W-:Y:S02]  /*f810*/  FADD.FTZ R0, R185, R0 ;  /* 0x00000000b9007221 */ /* 0x000fe40000010000 */
[C---:B-1----:R-:W-:Y:S07]  /*f820*/  FMUL.FTZ R29, R133.reuse, R165 ;  /* 0x000000a5851d7220 */ /* 0x042fee0000410000 */
[-C--:B------:R-:W-:Y:S01]  /*f830*/  HMMA.16816.F32.BF16 R28, R136, R144.reuse, R28 ;  /* 0x00000090881c723c */ /* 0x080fe2000004181c */
[----:B------:R-:W-:Y:S02]  /*f840*/  MUFU.EX2 R190, R54 ;  /* 0x0000003600be7308 */ /* 0x000fe40000000800 */
[C---:B------:R-:W-:Y:S05]  /*f850*/  FMUL.FTZ R36, R133.reuse, R168 ;  /* 0x000000a885247220 */ /* 0x040fea0000410000 */
[C---:B------:R-:W-:Y:S03]  /*f860*/  HMMA.16816.F32.BF16 R104, R140.reuse, R144, R104 ;  /* 0x000000908c68723c */ /* 0x040fe60000041868 */
[----:B------:R1:W-:Y:S01]  /*f870*/  MUFU.EX2 R189, R55 ;  /* 0x0000003700bd7308 */ /* 0x0003e20000000800 */
[C---:B----4-:R-:W-:Y:S04]  /*f880*/  FMUL.FTZ R37, R133.reuse, R169 ;  /* 0x000000a985257220 */ /* 0x050fe80000410000 */
[-C--:B------:R-:W-:Y:S05]  /*f890*/  HMMA.16816.F32.BF16 R108, R140, R146.reuse, R108 ;  /* 0x000000928c6c723c */ /* 0x080fea000004186c */
[----:B------:R-:W-:Y:S03]  /*f8a0*/  MUFU.EX2 R191, R64 ;  /* 0x0000004000bf7308 */ /* 0x000fe60000000800 */
[C---:B------:R-:W-:Y:S01]  /*f8b0*/  HMMA.16816.F32.BF16 R112, R136.reuse, R146, R112 ;  /* 0x000000928870723c */ /* 0x040fe20000041870 */
[----:B------:R-:W4:Y:S06]  /*f8c0*/  LDSM.16.MT88.4 R144, [R213+0x900] ;  /* 0x00090000d590783b */ /* 0x000f2c0000004200 */
[----:B------:R2:W-:Y:S01]  /*f8d0*/  MUFU.EX2 R167, R38 ;  /* 0x0000002600a77308 */ /* 0x0005e20000000800 */
[-C--:B------:R-:W-:Y:S01]  /*f8e0*/  HMMA.16816.F32.BF16 R116, R136, R148.reuse, R116 ;  /* 0x000000948874723c */ /* 0x080fe20000041874 */
[----:B-1----:R-:W-:Y:S03]  /*f8f0*/  LDSM.16.MT88.4 R52, [R216+0x1100] ;  /* 0x00110000d834783b */ /* 0x002fe60000004200 */
[----:B---3--:R-:W-:Y:S04]  /*f900*/  FFMA.FTZ R133, R133, R153, R242 ;  /* 0x0000009985857223 */ /* 0x008fe800000100f2 */
[C---:B------:R-:W-:Y:S01]  /*f910*/  HMMA.16816.F32.BF16 R120, R140.reuse, R148, R120 ;  /* 0x000000948c78723c */ /* 0x040fe20000041878 */
[----:B------:R1:W-:Y:S07]  /*f920*/  MUFU.EX2 R200, R39 ;  /* 0x0000002700c87308 */ /* 0x0003ee0000000800 */
[-C--:B------:R-:W-:Y:S01]  /*f930*/  HMMA.16816.F32.BF16 R124, R140, R150.reuse, R124 ;  /* 0x000000968c7c723c */ /* 0x080fe2000004187c */
[----:B------:R-:W3:Y:S02]  /*f940*/  LDSM.16.MT88.4 R140, [R216+0x900] ;  /* 0x00090000d88c783b */ /* 0x000ee40000004200 */
[----:B------:R4:W3:Y:S01]  /*f950*/  MUFU.EX2 R165, R134 ;  /* 0x0000008600a57308 */ /* 0x0008e20000000800 */
[C---:B--2---:R-:W-:Y:S09]  /*f960*/  FMUL.FTZ R38, R132.reuse, R170 ;  /* 0x000000aa84267220 */ /* 0x044ff20000410000 */
[----:B------:R2:W-:Y:S01]  /*f970*/  MUFU.EX2 R202, R48 ;  /* 0x0000003000ca7308 */ /* 0x0005e20000000800 */
[C---:B-1----:R-:W-:Y:S02]  /*f980*/  FMUL.FTZ R39, R132.reuse, R171 ;  /* 0x000000ab84277220 */ /* 0x042fe40000410000 */
[----:B------:R-:W-:Y:S07]  /*f990*/  FFMA.FTZ R132, R132, R152, R240 ;  /* 0x0000009884847223 */ /* 0x000fee00000100f0 */
[----:B------:R1:W1:Y:S01]  /*f9a0*/  MUFU.EX2 R201, R49 ;  /* 0x0000003100c97308 */ /* 0x0002620000000800 */
[----:B------:R-:W-:Y:S01]  /*f9b0*/  HMMA.16816.F32.BF16 R36, R136, R150, R36 ;  /* 0x000000968824723c */ /* 0x000fe20000041824 */
[----:B------:R-:W1:Y:S03]  /*f9c0*/  LDSM.16.MT88.4 R148, [R214+0x900] ;  /* 0x00090000d694783b */ /* 0x000e660000004200 */
[----:B----4-:R-:W-:Y:S01]  /*f9d0*/  FFMA.FTZ R134, R51, c[0x0][0x2d0], -R181 ;  /* 0x0000b40033867a23 */ /* 0x010fe200000108b5 */
[----:B------:R-:W-:Y:S02]  /*f9e0*/  F2FP.BF16.PACK_AB R51, R232, R211 ;  /* 0x000000d3e833723e */ /* 0x000fe400000010ff */
[----:B------:R-:W-:Y:S02]  /*f9f0*/  F2FP.BF16.PACK_AB R136, R207, R208 ;  /* 0x000000d0cf88723e */ /* 0x000fe400000010ff */
[----:B------:R4:W-:Y:S03]  /*fa00*/  MUFU.EX2 R199, R50 ;  /* 0x0000003200c77308 */ /* 0x0009e60000000800 */
[----:B------:R-:W-:Y:S02]  /*fa10*/  F2FP.BF16.PACK_AB R138, R205, R206 ;  /* 0x000000cecd8a723e */ /* 0x000fe400000010ff */
[----:B--2---:R-:W-:Y:S02]  /*fa20*/  F2FP.BF16.PACK_AB R48, R235, R236 ;  /* 0x000000eceb30723e */ /* 0x004fe400000010ff */
[----:B------:R-:W-:Y:S02]  /*fa30*/  F2FP.BF16.PACK_AB R137, R175, R182 ;  /* 0x000000b6af89723e */ /* 0x000fe400000010ff */
[----:B---3--:R-:W-:Y:S01]  /*fa40*/  F2FP.BF16.PACK_AB R139, R165, R174 ;  /* 0x000000aea58b723e */ /* 0x008fe200000010ff */
[----:B------:R-:W-:Y:S01]  /*fa50*/  MUFU.EX2 R192, R65 ;  /* 0x0000004100c07308 */ /* 0x000fe20000000800 */
[----:B-1----:R-:W-:Y:S09]  /*fa60*/  F2FP.BF16.PACK_AB R49, R210, R209 ;  /* 0x000000d1d231723e */ /* 0x002ff200000010ff */
[----:B------:R-:W-:Y:S01]  /*fa70*/  MUFU.EX2 R187, R66 ;  /* 0x0000004200bb7308 */ /* 0x000fe20000000800 */
[----:B----4-:R-:W-:Y:S09]  /*fa80*/  F2FP.BF16.PACK_AB R50, R233, R234 ;  /* 0x000000eae932723e */ /* 0x010ff200000010ff */
[----:B------:R1:W-:Y:S01]  /*fa90*/  MUFU.EX2 R188, R67 ;  /* 0x0000004300bc7308 */ /* 0x0003e20000000800 */
[-C--:B------:R-:W-:Y:S08]  /*faa0*/  HMMA.16816.F32.BF16 R4, R48, R144.reuse, R4 ;  /* 0x000000903004723c */ /* 0x080ff00000041804 */
[C---:B------:R-:W-:Y:S01]  /*fab0*/  HMMA.16816.F32.BF16 R8, R136.reuse, R144, R8 ;  /* 0x000000908808723c */ /* 0x040fe20000041808 */
[----:B------:R-:W-:Y:S07]  /*fac0*/  MUFU.EX2 R177, R56 ;  /* 0x0000003800b17308 */ /* 0x000fee0000000800 */
[-C--:B------:R-:W-:Y:S03]  /*fad0*/  HMMA.16816.F32.BF16 R12, R136, R146.reuse, R12 ;  /* 0x00000092880c723c */ /* 0x080fe6000004180c */
[----:B------:R-:W-:Y:S01]  /*fae0*/  MUFU.EX2 R179, R57 ;  /* 0x0000003900b37308 */ /* 0x000fe20000000800 */
[----:B-1----:R-:W-:Y:S04]  /*faf0*/  LDSM.16.MT88.4 R64, [R214+0x1100] ;  /* 0x00110000d640783b */ /* 0x002fe80000004200 */
[C---:B------:R-:W-:Y:S05]  /*fb00*/  HMMA.16816.F32.BF16 R16, R48.reuse, R146, R16 ;  /* 0x000000923010723c */ /* 0x040fea0000041810 */
[----:B------:R-:W1:Y:S01]  /*fb10*/  MUFU.EX2 R198, R134 ;  /* 0x0000008600c67308 */ /* 0x000e620000000800 */
[----:B------:R-:W2:Y:S02]  /*fb20*/  LDSM.16.MT88.4 R144, [R215+0x900] ;  /* 0x00090000d790783b */ /* 0x000ea40000004200 */
[-C--:B------:R-:W-:Y:S07]  /*fb30*/  HMMA.16816.F32.BF16 R20, R48, R140.reuse, R20 ;  /* 0x0000008c3014723c */ /* 0x080fee0000041814 */
[----:B------:R3:W-:Y:S01]  /*fb40*/  MUFU.EX2 R134, R47 ;  /* 0x0000002f00867308 */ /* 0x0007e20000000800 */
[C---:B------:R-:W-:Y:S08]  /*fb50*/  HMMA.16816.F32.BF16 R32, R136.reuse, R140, R32 ;  /* 0x0000008c8820723c */ /* 0x040ff00000041820 */
[-C--:B------:R-:W-:Y:S01]  /*fb60*/  HMMA.16816.F32.BF16 R24, R136, R142.reuse, R24 ;  /* 0x0000008e8818723c */ /* 0x080fe20000041818 */
[----:B------:R4:W-:Y:S07]  /*fb70*/  MUFU.EX2 R166, R40 ;  /* 0x0000002800a67308 */ /* 0x0009ee0000000800 */
[C---:B------:R-:W-:Y:S03]  /*fb80*/  HMMA.16816.F32.BF16 R100, R48.reuse, R142, R100 ;  /* 0x0000008e3064723c */ /* 0x040fe60000041864 */
[----:B------:R1:W1:Y:S01]  /*fb90*/  MUFU.EX2 R197, R41 ;  /* 0x0000002900c57308 */ /* 0x0002620000000800 */
[----:B---3--:R-:W3:Y:S04]  /*fba0*/  LDSM.16.MT88.4 R44, [R213+0x1100] ;  /* 0x00110000d52c783b */ /* 0x008ee80000004200 */
[-C--:B------:R-:W-:Y:S05]  /*fbb0*/  HMMA.16816.F32.BF16 R28, R48, R148.reuse, R28 ;  /* 0x00000094301c723c */ /* 0x080fea000004181c */
[----:B------:R2:W-:Y:S03]  /*fbc0*/  MUFU.EX2 R164, R42 ;  /* 0x0000002a00a47308 */ /* 0x0005e60000000800 */
[C---:B------:R-:W-:Y:S04]  /*fbd0*/  HMMA.16816.F32.BF16 R104, R136.reuse, R148, R104 ;  /* 0x000000948868723c */ /* 0x040fe80000041868 */
[----:B----4-:R-:W-:Y:S03]  /*fbe0*/  F2FP.BF16.PACK_AB R40, R203, R204 ;  /* 0x000000cccb28723e */ /* 0x010fe600000010ff */
[----:B------:R4:W3:Y:S01]  /*fbf0*/  MUFU.EX2 R173, R43 ;  /* 0x0000002b00ad7308 */ /* 0x0008e20000000800 */
[-C--:B------:R-:W-:Y:S04]  /*fc00*/  HMMA.16816.F32.BF16 R108, R136, R150.reuse, R108 ;  /* 0x00000096886c723c */ /* 0x080fe8000004186c */
[----:B-1----:R-:W-:Y:S04]  /*fc10*/  F2FP.BF16.PACK_AB R41, R200, R167 ;  /* 0x000000a7c829723e */ /* 0x002fe800000010ff */
[C---:B------:R-:W-:Y:S01]  /*fc20*/  HMMA.16816.F32.BF16 R112, R48.reuse, R150, R112 ;  /* 0x000000963070723c */ /* 0x040fe20000041870 */
[----:B------:R-:W-:Y:S01]  /*fc30*/  LDSM.16.MT88.4 R148, [R213+0x2900] ;  /* 0x00290000d594783b */ /* 0x000fe20000004200 */
[----:B------:R-:W-:Y:S02]  /*fc40*/  MUFU.EX2 R178, R60 ;  /* 0x0000003c00b27308 */ /* 0x000fe40000000800 */
[----:B--2---:R-:W-:Y:S04]  /*fc50*/  F2FP.BF16.PACK_AB R42, R201, R202 ;  /* 0x000000cac92a723e */ /* 0x004fe800000010ff */
[-C--:B------:R-:W-:Y:S04]  /*fc60*/  HMMA.16816.F32.BF16 R116, R48, R144.reuse, R116 ;  /* 0x000000903074723c */ /* 0x080fe80000041874 */
[----:B------:R-:W-:Y:S01]  /*fc70*/  MUFU.EX2 R60, R59 ;  /* 0x0000003b003c7308 */ /* 0x000fe20000000800 */
[----:B----4-:R-:W-:Y:S03]  /*fc80*/  F2FP.BF16.PACK_AB R43, R198, R199 ;  /* 0x000000c7c62b723e */ /* 0x010fe600000010ff */
[C---:B------:R-:W-:Y:S06]  /*fc90*/  HMMA.16816.F32.BF16 R120, R136.reuse, R144, R120 ;  /* 0x000000908878723c */ /* 0x040fec0000041878 */
[----:B------:R-:W-:Y:S02]  /*fca0*/  MUFU.EX2 R176, R61 ;  /* 0x0000003d00b07308 */ /* 0x000fe40000000800 */
[-C--:B------:R-:W-:Y:S08]  /*fcb0*/  HMMA.16816.F32.BF16 R124, R136, R146.reuse, R124 ;  /* 0x00000092887c723c */ /* 0x080ff0000004187c */
[----:B------:R-:W-:Y:S01]  /*fcc0*/  HMMA.16816.F32.BF16 R36, R48, R146, R36 ;  /* 0x000000923024723c */ /* 0x000fe20000041824 */
[----:B------:R1:W2:Y:S06]  /*fcd0*/  MUFU.EX2 R61, R58 ;  /* 0x0000003a003d7308 */ /* 0x0002ac0000000800 */
[----:B------:R-:W-:Y:S01]  /*fce0*/  F2FP.BF16.PACK_AB R48, R197, R166 ;  /* 0x000000a6c530723e */ /* 0x000fe200000010ff */
[-C--:B---3--:R-:W-:Y:S03]  /*fcf0*/  HMMA.16816.F32.BF16 R4, R40, R44.reuse, R4 ;  /* 0x0000002c2804723c */ /* 0x088fe60000041804 */
[----:B------:R-:W-:Y:S02]  /*fd00*/  MUFU.EX2 R97, R97 ;  /* 0x0000006100617308 */ /* 0x000fe40000000800 */
[----:B------:R-:W-:Y:S02]  /*fd10*/  F2FP.BF16.PACK_AB R50, R195, R196 ;  /* 0x000000c4c332723e */ /* 0x000fe400000010ff */
[----:B------:R-:W-:Y:S02]  /*fd20*/  F2FP.BF16.PACK_AB R49, R173, R164 ;  /* 0x000000a4ad31723e */ /* 0x000fe400000010ff */
[----:B------:R-:W-:Y:S04]  /*fd30*/  F2FP.BF16.PACK_AB R51, R134, R172 ;  /* 0x000000ac8633723e */ /* 0x000fe800000010ff */
[----:B------:R-:W-:Y:S03]  /*fd40*/  MUFU.EX2 R99, R99 ;  /* 0x0000006300637308 */ /* 0x000fe60000000800 */
[C---:B------:R-:W-:Y:S01]  /*fd50*/  HMMA.16816.F32.BF16 R8, R48.reuse, R44, R8 ;  /* 0x0000002c3008723c */ /* 0x040fe20000041808 */
[----:B-1----:R-:W-:Y:S06]  /*fd60*/  LDSM.16.MT88.4 R56, [R214+0x1900] ;  /* 0x00190000d638783b */ /* 0x002fec0000004200 */
[----:B------:R-:W-:Y:S01]  /*fd70*/  MUFU.EX2 R93, R93 ;  /* 0x0000005d005d7308 */ /* 0x000fe20000000800 */
[-C--:B------:R-:W-:Y:S08]  /*fd80*/  HMMA.16816.F32.BF16 R12, R48, R46.reuse, R12 ;  /* 0x0000002e300c723c */ /* 0x080ff0000004180c */
[C---:B------:R-:W-:Y:S01]  /*fd90*/  HMMA.16816.F32.BF16 R16, R40.reuse, R46, R16 ;  /* 0x0000002e2810723c */ /* 0x040fe20000041810 */
[----:B------:R-:W1:Y:S01]  /*fda0*/  LDSM.16.MT88.4 R44, [R215+0x1100] ;  /* 0x00110000d72c783b */ /* 0x000e620000004200 */
[----:B------:R-:W-:Y:S06]  /*fdb0*/  MUFU.EX2 R62, R62 ;  /* 0x0000003e003e7308 */ /* 0x000fec0000000800 */
[-C--:B------:R-:W-:Y:S04]  /*fdc0*/  HMMA.16816.F32.BF16 R20, R40, R52.reuse, R20 ;  /* 0x000000342814723c */ /* 0x080fe80000041814 */
[----:B------:R-:W3:Y:S04]  /*fdd0*/  MUFU.EX2 R63, R63 ;  /* 0x0000003f003f7308 */ /* 0x000ee80000000800 */
[C---:B------:R-:W-:Y:S06]  /*fde0*/  HMMA.16816.F32.BF16 R32, R48.reuse, R52, R32 ;  /* 0x000000343020723c */ /* 0x040fec0000041820 */
[----:B------:R-:W-:Y:S02]  /*fdf0*/  MUFU.EX2 R68, R68 ;  /* 0x0000004400447308 */ /* 0x000fe40000000800 */
[-C--:B------:R-:W-:Y:S08]  /*fe00*/  HMMA.16816.F32.BF16 R24, R48, R54.reuse, R24 ;  /* 0x000000363018723c */ /* 0x080ff00000041818 */
[C---:B------:R-:W-:Y:S01]  /*fe10*/  HMMA.16816.F32.BF16 R100, R40.reuse, R54, R100 ;  /* 0x000000362864723c */ /* 0x040fe20000041864 */
[----:B------:R-:W4:Y:S01]  /*fe20*/  LDSM.16.MT88.4 R52, [R213+0x1900] ;  /* 0x00190000d534783b */ /* 0x000f220000004200 */
        /* <DEDUP_REMOVED lines=8> */
[-C--:B-1----:R-:W-:Y:S03]  /*feb0*/  HMMA.16816.F32.BF16 R116, R40, R44.reuse, R116 ;  /* 0x0000002c2874723c */ /* 0x082fe60000041874 */
[----:B------:R-:W-:Y:S05]  /*fec0*/  MUFU.EX2 R71, R71 ;  /* 0x0000004700477308 */ /* 0x000fea0000000800 */
[C---:B------:R-:W-:Y:S05]  /*fed0*/  HMMA.16816.F32.BF16 R120, R48.reuse, R44, R120 ;  /* 0x0000002c3078723c */ /* 0x040fea0000041878 */
[----:B------:R-:W-:Y:S02]  /*fee0*/  MUFU.EX2 R82, R82 ;  /* 0x0000005200527308 */ /* 0x000fe40000000800 */
[----:B------:R-:W-:Y:S01]  /*fef0*/  F2FP.BF16.PACK_AB R44, R179, R177 ;  /* 0x000000b1b32c723e */ /* 0x000fe200000010ff */
[-C--:B------:R-:W-:Y:S01]  /*ff00*/  HMMA.16816.F32.BF16 R124, R48, R46.reuse, R124 ;  /* 0x0000002e307c723c */ /* 0x080fe2000004187c */
[----:B------:R-:W1:Y:S03]  /*ff10*/  LDSM.16.MT88.4 R48, [R216+0x1900] ;  /* 0x00190000d830783b */ /* 0x000e660000004200 */
[----:B--2---:R-:W-:Y:S03]  /*ff20*/  F2FP.BF16.PACK_AB R45, R60, R61 ;  /* 0x0000003d3c2d723e */ /* 0x004fe600000010ff */
[----:B------:R-:W-:Y:S01]  /*ff30*/  MUFU.EX2 R83, R83 ;  /* 0x0000005300537308 */ /* 0x000fe20000000800 */
[----:B------:R-:W-:Y:S07]  /*ff40*/  HMMA.16816.F32.BF16 R36, R40, R46, R36 ;  /* 0x0000002e2824723c */ /* 0x000fee0000041824 */
[----:B------:R-:W-:Y:S02]  /*ff50*/  F2FP.BF16.PACK_AB R40, R193, R194 ;  /* 0x000000c2c128723e */ /* 0x000fe400000010ff */
[----:B------:R-:W-:Y:S01]  /*ff60*/  F2FP.BF16.PACK_AB R42, R192, R191 ;  /* 0x000000bfc02a723e */ /* 0x000fe200000010ff */
[----:B------:R-:W-:Y:S02]  /*ff70*/  MUFU.EX2 R72, R72 ;  /* 0x0000004800487308 */ /* 0x000fe40000000800 */
[----:B------:R-:W-:Y:S02]  /*ff80*/  F2FP.BF16.PACK_AB R41, R189, R190 ;  /* 0x000000bebd29723e */ /* 0x000fe400000010ff */
[----:B------:R-:W-:Y:S02]  /*ff90*/  F2FP.BF16.PACK_AB R43, R188, R187 ;  /* 0x000000bbbc2b723e */ /* 0x000fe400000010ff */
[----:B------:R-:W-:Y:S02]  /*ffa0*/  F2FP.BF16.PACK_AB R46, R176, R178 ;  /* 0x000000b2b02e723e */ /* 0x000fe400000010ff */
[----:B---3--:R-:W-:Y:S02]  /*ffb0*/  F2FP.BF16.PACK_AB R47, R63, R62 ;  /* 0x0000003e3f2f723e */ /* 0x008fe400000010ff */
[----:B------:R-:W-:Y:S01]  /*ffc0*/  MUFU.EX2 R73, R73 ;  /* 0x0000004900497308 */ /* 0x000fe20000000800 */
[-C--:B----4-:R-:W-:Y:S08]  /*ffd0*/  HMMA.16816.F32.BF16 R4, R40, R52.reuse, R4 ;  /* 0x000000342804723c */ /* 0x090ff00000041804 */
[C---:B------:R-:W-:Y:S01]  /*ffe0*/  HMMA.16816.F32.BF16 R8, R44.reuse, R52, R8 ;  /* 0x000000342c08723c */ /* 0x040fe20000041808 */
[----:B------:R-:W-:Y:S07]  /*fff0*/  MUFU.EX2 R76, R76 ;  /* 0x0000004c004c7308 */ /* 0x000fee0000000800 */
[-C--:B------:R-:W-:Y:S03]  /*10000*/  HMMA.16816.F32.BF16 R12, R44, R54.reuse, R12 ;  /* 0x000000362c0c723c */ /* 0x080fe6000004180c */
[----:B------:R-:W-:Y:S05]  /*10010*/  MUFU.EX2 R77, R77 ;  /* 0x0000004d004d7308 */ /* 0x000fea0000000800 */
[C---:B------:R-:W-:Y:S01]  /*10020*/  HMMA.16816.F32.BF16 R16, R40.reuse, R54, R16 ;  /* 0x000000362810723c */ /* 0x040fe20000041810 */
[----:B------:R-:W2:Y:S04]  /*10030*/  LDSM.16.MT88.4 R52, [R215+0x1900] ;  /* 0x00190000d734783b */ /* 0x000ea80000004200 */
[----:B------:R-:W-:Y:S03]  /*10040*/  MUFU.EX2 R74, R74 ;  /* 0x0000004a004a7308 */ /* 0x000fe60000000800 */
[-C--:B-1----:R-:W-:Y:S07]  /*10050*/  HMMA.16816.F32.BF16 R20, R40, R48.reuse, R20 ;  /* 0x000000302814723c */ /* 0x082fee0000041814 */
[----:B------:R-:W-:Y:S01]  /*10060*/  MUFU.EX2 R75, R75 ;  /* 0x0000004b004b7308 */ /* 0x000fe20000000800 */
[C---:B------:R-:W-:Y:S08]  /*10070*/  HMMA.16816.F32.BF16 R32, R44.reuse, R48, R32 ;  /* 0x000000302c20723c */ /* 0x040ff00000041820 */
[-C--:B------:R-:W-:Y:S01]  /*10080*/  HMMA.16816.F32.BF16 R24, R44, R50.reuse, R24 ;  /* 0x000000322c18723c */ /* 0x080fe20000041818 */
[----:B------:R-:W-:Y:S07]  /*10090*/  MUFU.EX2 R78, R78 ;  /* 0x0000004e004e7308 */ /* 0x000fee0000000800 */
[C---:B------:R-:W-:Y:S01]  /*100a0*/  HMMA.16816.F32.BF16 R100, R40.reuse, R50, R100 ;  /* 0x000000322864723c */ /* 0x040fe20000041864 */
[----:B------:R-:W1:Y:S02]  /*100b0*/  LDSM.16.MT88.4 R48, [R213+0x2100] ;  /* 0x00210000d530783b */ /* 0x000e640000004200 */
[----:B------:R-:W-:Y:S05]  /*100c0*/  MUFU.EX2 R79, R79 ;  /* 0x0000004f004f7308 */ /* 0x000fea0000000800 */
[-C--:B------:R-:W-:Y:S05]  /*100d0*/  HMMA.16816.F32.BF16 R28, R40, R56.reuse, R28 ;  /* 0x00000038281c723c */ /* 0x080fea000004181c */
[----:B------:R-:W-:Y:S03]  /*100e0*/  MUFU.EX2 R84, R84 ;  /* 0x0000005400547308 */ /* 0x000fe60000000800 */
[C---:B------:R-:W-:Y:S07]  /*100f0*/  HMMA.16816.F32.BF16 R104, R44.reuse, R56, R104 ;  /* 0x000000382c68723c */ /* 0x040fee0000041868 */
[----:B------:R-:W3:Y:S01]  /*10100*/  MUFU.EX2 R85, R85 ;  /* 0x0000005500557308 */ /* 0x000ee20000000800 */
[-C--:B------:R-:W-:Y:S08]  /*10110*/  HMMA.16816.F32.BF16 R108, R44, R58.reuse, R108 ;  /* 0x0000003a2c6c723c */ /* 0x080ff0000004186c */
[C---:B------:R-:W-:Y:S01]  /*10120*/  HMMA.16816.F32.BF16 R112, R40.reuse, R58, R112 ;  /* 0x0000003a2870723c */ /* 0x040fe20000041870 */
[----:B------:R-:W-:Y:S01]  /*10130*/  LDSM.16.MT88.4 R56, [R214+0x2100] ;  /* 0x00210000d638783b */ /* 0x000fe20000004200 */
[----:B------:R-:W4:Y:S06]  /*10140*/  MUFU.EX2 R96, R96 ;  /* 0x0000006000607308 */ /* 0x000f2c0000000800 */
[-C--:B--2---:R-:W-:Y:S04]  /*10150*/  HMMA.16816.F32.BF16 R116, R40, R52.reuse, R116 ;  /* 0x000000342874723c */ /* 0x084fe80000041874 */
[----:B------:R-:W-:Y:S01]  /*10160*/  MUFU.EX2 R86, R86 ;  /* 0x0000005600567308 */ /* 0x000fe20000000800 */
[----:B---3--:R-:W-:Y:S03]  /*10170*/  F2FP.BF16.PACK_AB R168, R85, R84 ;  /* 0x0000005455a8723e */ /* 0x008fe600000010ff */
[C---:B------:R-:W-:Y:S06]  /*10180*/  HMMA.16816.F32.BF16 R120, R44.reuse, R52, R120 ;  /* 0x000000342c78723c */ /* 0x040fec0000041878 */
[----:B------:R-:W2:Y:S02]  /*10190*/  MUFU.EX2 R87, R87 ;  /* 0x0000005700577308 */ /* 0x000ea40000000800 */
[-C--:B------:R-:W-:Y:S04]  /*101a0*/  HMMA.16816.F32.BF16 R124, R44, R54.reuse, R124 ;  /* 0x000000362c7c723c */ /* 0x080fe8000004187c */
[----:B----4-:R-:W-:Y:S03]  /*101b0*/  F2FP.BF16.PACK_AB R170, R97, R96 ;  /* 0x0000006061aa723e */ /* 0x010fe600000010ff */
[----:B------:R-:W-:Y:S01]  /*101c0*/  F2FP.BF16.PACK_AB R44, R73, R72 ;  /* 0x00000048492c723e */ /* 0x000fe200000010ff */
[----:B------:R-:W-:Y:S01]  /*101d0*/  HMMA.16816.F32.BF16 R36, R40, R54, R36 ;  /* 0x000000362824723c */ /* 0x000fe20000041824 */
[----:B------:R-:W3:Y:S01]  /*101e0*/  LDSM.16.MT88.4 R52, [R216+0x2100] ;  /* 0x00210000d834783b */ /* 0x000ee20000004200 */
        /* <DEDUP_REMOVED lines=8> */
[----:B------:R-:W-:Y:S02]  /*10270*/  F2FP.BF16.PACK_AB R47, R79, R78 ;  /* 0x0000004e4f2f723e */ /* 0x000fe400000010ff */
[----:B--2---:R-:W-:Y:S03]  /*10280*/  F2FP.BF16.PACK_AB R169, R87, R86 ;  /* 0x0000005657a9723e */ /* 0x004fe600000010ff */
[-C--:B-1----:R-:W-:Y:S01]  /*10290*/  HMMA.16816.F32.BF16 R4, R40, R48.reuse, R4 ;  /* 0x000000302804723c */ /* 0x082fe20000041804 */
[----:B------:R-:W-:Y:S02]  /*102a0*/  MUFU.EX2 R91, R91 ;  /* 0x0000005b005b7308 */ /* 0x000fe40000000800 */
[----:B----4-:R-:W-:Y:S05]  /*102b0*/  F2FP.BF16.PACK_AB R171, R99, R98 ;  /* 0x0000006263ab723e */ /* 0x010fea00000010ff */
[C---:B------:R-:W-:Y:S03]  /*102c0*/  HMMA.16816.F32.BF16 R8, R44.reuse, R48, R8 ;  /* 0x000000302c08723c */ /* 0x040fe60000041808 */
[----:B------:R-:W-:Y:S05]  /*102d0*/  MUFU.EX2 R94, R94 ;  /* 0x0000005e005e7308 */ /* 0x000fea0000000800 */
[-C--:B------:R-:W-:Y:S05]  /*102e0*/  HMMA.16816.F32.BF16 R12, R44, R50.reuse, R12 ;  /* 0x000000322c0c723c */ /* 0x080fea000004180c */
[----:B------:R-:W-:Y:S03]  /*102f0*/  MUFU.EX2 R88, R88 ;  /* 0x0000005800587308 */ /* 0x000fe60000000800 */
[C---:B------:R-:W-:Y:S01]  /*10300*/  HMMA.16816.F32.BF16 R16, R40.reuse, R50, R16 ;  /* 0x000000322810723c */ /* 0x040fe20000041810 */
[----:B------:R-:W1:Y:S06]  /*10310*/  LDSM.16.MT88.4 R48, [R215+0x2100] ;  /* 0x00210000d730783b */ /* 0x000e6c0000004200 */
[----:B------:R-:W2:Y:S01]  /*10320*/  MUFU.EX2 R89, R89 ;  /* 0x0000005900597308 */ /* 0x000ea20000000800 */
[-C--:B---3--:R-:W-:Y:S08]  /*10330*/  HMMA.16816.F32.BF16 R20, R40, R52.reuse, R20 ;  /* 0x000000342814723c */ /* 0x088ff00000041814 */
[C---:B------:R-:W-:Y:S01]  /*10340*/  HMMA.16816.F32.BF16 R32, R44.reuse, R52, R32 ;  /* 0x000000342c20723c */ /* 0x040fe20000041820 */
[----:B------:R-:W3:Y:S07]  /*10350*/  MUFU.EX2 R90, R90 ;  /* 0x0000005a005a7308 */ /* 0x000eee0000000800 */
[-C--:B------:R-:W-:Y:S08]  /*10360*/  HMMA.16816.F32.BF16 R24, R44, R54.reuse, R24 ;  /* 0x000000362c18723c */ /* 0x080ff00000041818 */
[C---:B------:R-:W-:Y:S01]  /*10370*/  HMMA.16816.F32.BF16 R100, R40.reuse, R54, R100 ;  /* 0x000000362864723c */ /* 0x040fe20000041864 */
[----:B------:R-:W4:Y:S07]  /*10380*/  LDSM.16.MT88.4 R52, [R216+0x2900] ;  /* 0x00290000d834783b */ /* 0x000f2e0000004200 */
[-C--:B------:R-:W-:Y:S08]  /*10390*/  HMMA.16816.F32.BF16 R28, R40, R56.reuse, R28 ;  /* 0x00000038281c723c */ /* 0x080ff0000004181c */
[C---:B------:R-:W-:Y:S01]  /*103a0*/  HMMA.16816.F32.BF16 R104, R44.reuse, R56, R104 ;  /* 0x000000382c68723c */ /* 0x040fe20000041868 */
[----:B------:R2:W2:Y:S07]  /*103b0*/  MUFU.EX2 R56, R2 ;  /* 0x0000000200387308 */ /* 0x0004ae0000000800 */
[-C--:B------:R-:W-:Y:S08]  /*103c0*/  HMMA.16816.F32.BF16 R108, R44, R58.reuse, R108 ;  /* 0x0000003a2c6c723c */ /* 0x080ff0000004186c */
[C---:B------:R-:W-:Y:S08]  /*103d0*/  HMMA.16816.F32.BF16 R112, R40.reuse, R58, R112 ;  /* 0x0000003a2870723c */ /* 0x040ff00000041870 */
[-C--:B-1----:R-:W-:Y:S04]  /*103e0*/  HMMA.16816.F32.BF16 R116, R40, R48.reuse, R116 ;  /* 0x000000302874723c */ /* 0x082fe80000041874 */
[----:B--2---:R-:W-:Y:S01]  /*103f0*/  FADD.FTZ R2, R238, R131 ;  /* 0x00000083ee027221 */ /* 0x004fe20000010000 */
[----:B------:R-:W-:Y:S03]  /*10400*/  MOV R131, R129 ;  /* 0x0000008100837202 */ /* 0x000fe60000000f00 */
[----:B------:R-:W-:Y:S01]  /*10410*/  FADD.FTZ R2, R239, R2 ;  /* 0x00000002ef027221 */ /* 0x000fe20000010000 */
[C---:B------:R-:W-:Y:S08]  /*10420*/  HMMA.16816.F32.BF16 R120, R44.reuse, R48, R120 ;  /* 0x000000302c78723c */ /* 0x040ff00000041878 */
[-C--:B------:R-:W-:Y:S08]  /*10430*/  HMMA.16816.F32.BF16 R124, R44, R50.reuse, R124 ;  /* 0x000000322c7c723c */ /* 0x080ff0000004187c */
[----:B------:R-:W-:Y:S07]  /*10440*/  HMMA.16816.F32.BF16 R36, R40, R50, R36 ;  /* 0x000000322824723c */ /* 0x000fee0000041824 */
[----:B------:R-:W-:Y:S01]  /*10450*/  F2FP.BF16.PACK_AB R40, R89, R88 ;  /* 0x000000585928723e */ /* 0x000fe200000010ff */
[-C--:B------:R-:W-:Y:S01]  /*10460*/  HMMA.16816.F32.BF16 R136, R168, R148.reuse, R4 ;  /* 0x00000094a888723c */ /* 0x080fe20000041804 */
[----:B------:R-:W1:Y:S04]  /*10470*/  LDSM.16.MT88.4 R4, [R214+0x2900] ;  /* 0x00290000d604783b */ /* 0x000e680000004200 */
[----:B------:R-:W-:Y:S02]  /*10480*/  F2FP.BF16.PACK_AB R42, R93, R92 ;  /* 0x0000005c5d2a723e */ /* 0x000fe400000010ff */
[----:B---3--:R-:W-:Y:S02]  /*10490*/  F2FP.BF16.PACK_AB R41, R91, R90 ;  /* 0x0000005a5b29723e */ /* 0x008fe400000010ff */
[----:B------:R-:W-:Y:S07]  /*104a0*/  F2FP.BF16.PACK_AB R43, R56, R94 ;  /* 0x0000005e382b723e */ /* 0x000fee00000010ff */
        /* <DEDUP_REMOVED lines=10> */
[-C--:B----4-:R-:W-:Y:S03]  /*10550*/  HMMA.16816.F32.BF16 R152, R168, R52.reuse, R20 ;  /* 0x00000034a898723c */ /* 0x090fe60000041814 */
        /* <DEDUP_REMOVED lines=16> */
[----:B------:R-:W-:Y:S01]  /*10660*/  FADD.FTZ R14, R233, R2 ;  /* 0x00000002e90e7221 */ /* 0x000fe20000010000 */
[----:B------:R-:W2:Y:S01]  /*10670*/  LDSM.16.MT88.4 R8, [R215+0x2900] ;  /* 0x00290000d708783b */ /* 0x000ea20000004200 */
        /* <DEDUP_REMOVED lines=24> */
[-C--:B--2---:R-:W-:Y:S03]  /*10800*/  HMMA.16816.F32.BF16 R116, R168, R8.reuse, R116 ;  /* 0x00000008a874723c */ /* 0x084fe60000041874 */
        /* <DEDUP_REMOVED lines=52> */
[----:B------:R-:W-:Y:S04]  /*10b50*/  STL [R1+0xc], R4 ;  /* 0x00000c0401007387 */ /* 0x000fe80000100800 */
[----:B------:R-:W-:Y:S04]  /*10b60*/  STL [R1+0x10], R2 ;  /* 0x0000100201007387 */ /* 0x000fe80000100800 */
[----:B------:R1:W-:Y:S02]  /*10b70*/  STL [R1+0x14], R0 ;  /* 0x0000140001007387 */ /* 0x0003e40000100800 */
[----:B-1----:R-:W-:Y:S01]  /*10b80*/  MOV R0, R130 ;  /* 0x0000008200007202 */ /* 0x002fe20000000f00 */
[----:B------:R-:W-:-:S05]  /*10b90*/  @P0 BRA `(.L_x_921) ;  /* 0xffffc9f000000947 */ /* 0x000fca000383ffff */
.L_x_920:
[----:B------:R-:W-:-:S13]  /*10ba0*/  ISETP.GE.AND P0, PT, R229, UR8, PT ;  /* 0x00000008e5007c0c */ /* 0x000fda000bf06270 */
[----:B------:R-:W-:Y:S05]  /*10bb0*/  @!P0 BRA `(.L_x_922) ;  /* 0x00005a9000008947 */ /* 0x000fea0003800000 */
[----:B-1----:R-:W2:Y:S01]  /*10bc0*/  LDL.LU.64 R6, [R1+0x30] ;  /* 0x0000300001067983 */ /* 0x002ea20000300a00 */
[----:B------:R-:W-:Y:S01]  /*10bd0*/  MOV R134, R3 ;  /* 0x0000000300867202 */ /* 0x000fe20000000f00 */
[----:B------:R-:W-:Y:S01]  /*10be0*/  UMOV UR14, 0x60 ;  /* 0x00000060000e7882 */ /* 0x000fe20000000000 */
[----:B------:R-:W-:Y:S01]  /*10bf0*/  IMAD.MOV.U32 R132, RZ, RZ, R129 ;  /* 0x000000ffff847224 */ /* 0x000fe200078e0081 */
[----:B------:R-:W3:Y:S01]  /*10c00*/  LDL.LU.64 R4, [R1+0x40] ;  /* 0x0000400001047983 */ /* 0x000ee20000300a00 */
        /* <DEDUP_REMOVED lines=9> */
[----:B--2---:R-:W-:Y:S02]  /*10ca0*/  MOV R3, R7 ;  /* 0x0000000700037202 */ /* 0x004fe40000000f00 */
[----:B---3--:R-:W-:-:S05]  /*10cb0*/  MOV R2, R4 ;  /* 0x0000000400027202 */ /* 0x008fca0000000f00 */
[----:B------:R1:W-:Y:S04]  /*10cc0*/  STL.64 [R1], R2 ;  /* 0x0000000201007387 */ /* 0x0003e80000100a00 */
.L_x_939:
[----:B------:R-:W-:Y:S04]  /*10cd0*/  DEPBAR.LE SB0, 0x0 ;  /* 0x000080000000791a */ /* 0x000fe80000000000 */
[----:B------:R-:W-:Y:S01]  /*10ce0*/  BAR.SYNC.DEFER_BLOCKING 0x0 ;  /* 0x0000000000007b1d */ /* 0x000fe20000010000 */
[----:B------:R-:W-:Y:S01]  /*10cf0*/  SHF.R.S32.HI R128, RZ, 0x1f, R229 ;  /* 0x0000001fff807819 */ /* 0x000fe200000114e5 */
[C---:B------:R-:W-:Y:S01]  /*10d00*/  IMAD R0, R229.reuse, UR5, RZ ;  /* 0x00000005e5007c24 */ /* 0x040fe2000f8e02ff */
[----:B------:R-:W-:Y:S03]  /*10d10*/  PLOP3.LUT P3, PT, PT, PT, UP2, 0x80, 0x0 ;  /* 0x000000000000781c */ /* 0x000fe60003f6f028 */
[----:B------:R-:W-:Y:S01]  /*10d20*/  IMAD R0, R128, UR16, R0 ;  /* 0x0000001080007c24 */ /* 0x000fe2000f8e0200 */
[----:B-----5:R-:W-:Y:S06]  /*10d30*/  LDSM.16.M88.4 R96, [R219+0x6100] ;  /* 0x00610000db60783b */ /* 0x020fec0000000200 */
[----:B--2---:R-:W2:Y:S06]  /*10d40*/  LDSM.16.M88.4 R16, [R212+0x3100] ;  /* 0x00310000d410783b */ /* 0x004eac0000000200 */
[----:B------:R-:W3:Y:S06]  /*10d50*/  LDSM.16.M88.4 R92, [R219+0x8100] ;  /* 0x00810000db5c783b */ /* 0x000eec0000000200 */
[----:B-1----:R-:W4:Y:S06]  /*10d60*/  LDL.64 R2, [R1] ;  /* 0x0000000001027983 */ /* 0x002f2c0000100a00 */
[----:B------:R-:W1:Y:S06]  /*10d70*/  LDSM.16.M88.4 R32, [R212+0x3900] ;  /* 0x00390000d420783b */ /* 0x000e6c0000000200 */
[----:B------:R-:W4:Y:S06]  /*10d80*/  LDL.64 R234, [R1+0x28] ;  /* 0x0000280001ea7983 */ /* 0x000f2c0000100a00 */
[----:B------:R-:W1:Y:S06]  /*10d90*/  LDSM.16.M88.4 R48, [R212+0x4100] ;  /* 0x00410000d430783b */ /* 0x000e6c0000000200 */
[----:B------:R-:W4:Y:S01]  /*10da0*/  LDL.64 R232, [R1+0x38] ;  /* 0x0000380001e87983 */ /* 0x000f220000100a00 */
[-C--:B--2---:R-:W-:Y:S05]  /*10db0*/  HMMA.16816.F32.BF16 R4, R96, R16.reuse, RZ ;  /* 0x000000106004723c */ /* 0x084fea00000418ff */
[----:B------:R-:W2:Y:S03]  /*10dc0*/  LDSM.16.M88.4 R64, [R212+0x4900] ;  /* 0x00490000d440783b */ /* 0x000ea60000000200 */
[C---:B---3--:R-:W-:Y:S03]  /*10dd0*/  HMMA.16816.F32.BF16 R8, R92.reuse, R16, RZ ;  /* 0x000000105c08723c */ /* 0x048fe600000418ff */
[----:B------:R-:W3:Y:S06]  /*10de0*/  LDL R135, [R1+0x20] ;  /* 0x0000200001877983 */ /* 0x000eec0000100800 */
[----:B------:R-:W2:Y:S01]  /*10df0*/  LDSM.16.M88.4 R80, [R212+0x5100] ;  /* 0x00510000d450783b */ /* 0x000ea20000000200 */
[-C--:B------:R-:W-:Y:S05]  /*10e00*/  HMMA.16816.F32.BF16 R12, R92, R18.reuse, RZ ;  /* 0x000000125c0c723c */ /* 0x080fea00000418ff */
[----:B------:R-:W3:Y:S03]  /*10e10*/  LDL R130, [R1+0x18] ;  /* 0x0000180001827983 */ /* 0x000ee60000100800 */
[C---:B------:R-:W-:Y:S03]  /*10e20*/  HMMA.16816.F32.BF16 R16, R96.reuse, R18, RZ ;  /* 0x000000126010723c */ /* 0x040fe600000418ff */
[----:B------:R-:W2:Y:S05]  /*10e30*/  LDSM.16.M88.4 R172, [R212+0x5900] ;  /* 0x00590000d4ac783b */ /* 0x000eaa0000000200 */
[-C--:B-1----:R-:W-:Y:S01]  /*10e40*/  HMMA.16816.F32.BF16 R20, R96, R32.reuse, RZ ;  /* 0x000000206014723c */ /* 0x082fe200000418ff */
[----:B------:R-:W-:Y:S06]  /*10e50*/  LDSM.16.M88.4 R176, [R222+0x6100] ;  /* 0x00610000deb0783b */ /* 0x000fec0000000200 */
[----:B------:R-:W1:Y:S01]  /*10e60*/  LDSM.16.M88.4 R180, [R223] ;  /* 0x00000000dfb4783b */ /* 0x000e620000000200 */
[C---:B------:R-:W-:Y:S05]  /*10e70*/  HMMA.16816.F32.BF16 R24, R92.reuse, R32, RZ ;  /* 0x000000205c18723c */ /* 0x040fea00000418ff */
[----:B------:R-:W1:Y:S03]  /*10e80*/  LDSM.16.M88.4 R184, [R222+0x8100] ;  /* 0x00810000deb8783b */ /* 0x000e660000000200 */
[-C--:B------:R-:W-:Y:S03]  /*10e90*/  HMMA.16816.F32.BF16 R28, R92, R34.reuse, RZ ;  /* 0x000000225c1c723c */ /* 0x080fe600000418ff */
[----:B------:R-:W1:Y:S05]  /*10ea0*/  LDSM.16.M88.4 R188, [R228] ;  /* 0x00000000e4bc783b */ /* 0x000e6a0000000200 */
[C---:B------:R-:W-:Y:S01]  /*10eb0*/  HMMA.16816.F32.BF16 R32, R96.reuse, R34, RZ ;  /* 0x000000226020723c */ /* 0x040fe200000418ff */
[----:B------:R-:W-:Y:S06]  /*10ec0*/  LDSM.16.M88.4 R192, [R225] ;  /* 0x00000000e1c0783b */ /* 0x000fec0000000200 */
[----:B------:R-:W-:Y:S01]  /*10ed0*/  LDSM.16.M88.4 R196, [R224] ;  /* 0x00000000e0c4783b */ /* 0x000fe20000000200 */
[-C--:B------:R-:W-:Y:S08]  /*10ee0*/  HMMA.16816.F32.BF16 R36, R96, R48.reuse, RZ ;  /* 0x000000306024723c */ /* 0x080ff000000418ff */
[C---:B------:R-:W-:Y:S08]  /*10ef0*/  HMMA.16816.F32.BF16 R40, R92.reuse, R48, RZ ;  /* 0x000000305c28723c */ /* 0x040ff000000418ff */
[-C--:B------:R-:W-:Y:S08]  /*10f00*/  HMMA.16816.F32.BF16 R44, R92, R50.reuse, RZ ;  /* 0x000000325c2c723c */ /* 0x080ff000000418ff */
[C---:B------:R-:W-:Y:S08]  /*10f10*/  HMMA.16816.F32.BF16 R48, R96.reuse, R50, RZ ;  /* 0x000000326030723c */ /* 0x040ff000000418ff */
[-C--:B--2---:R-:W-:Y:S08]  /*10f20*/  HMMA.16816.F32.BF16 R52, R96, R64.reuse, RZ ;  /* 0x000000406034723c */ /* 0x084ff000000418ff */
        /* <DEDUP_REMOVED lines=11> */
[----:B------:R-:W2:Y:S07]  /*10fe0*/  LDSM.16.M88.4 R172, [R227] ;  /* 0x00000000e3ac783b */ /* 0x000eae0000000200 */
[-C--:B-1----:R-:W-:Y:S08]  /*10ff0*/  HMMA.16816.F32.BF16 R4, R176, R180.reuse, R4 ;  /* 0x000000b4b004723c */ /* 0x082ff00000041804 */
[C---:B------:R-:W-:Y:S08]  /*11000*/  HMMA.16816.F32.BF16 R8, R184.reuse, R180, R8 ;  /* 0x000000b4b808723c */ /* 0x040ff00000041808 */
[-C--:B------:R-:W-:Y:S08]  /*11010*/  HMMA.16816.F32.BF16 R12, R184, R182.reuse, R12 ;  /* 0x000000b6b80c723c */ /* 0x080ff0000004180c */
[C---:B------:R-:W-:Y:S01]  /*11020*/  HMMA.16816.F32.BF16 R16, R176.reuse, R182, R16 ;  /* 0x000000b6b010723c */ /* 0x040fe20000041810 */
[----:B------:R-:W1:Y:S07]  /*11030*/  LDSM.16.M88.4 R180, [R226] ;  /* 0x00000000e2b4783b */ /* 0x000e6e0000000200 */
[-C--:B------:R-:W-:Y:S08]  /*11040*/  HMMA.16816.F32.BF16 R20, R176, R188.reuse, R20 ;  /* 0x000000bcb014723c */ /* 0x080ff00000041814 */
[C---:B------:R-:W-:Y:S08]  /*11050*/  HMMA.16816.F32.BF16 R24, R184.reuse, R188, R24 ;  /* 0x000000bcb818723c */ /* 0x040ff00000041818 */
[-C--:B------:R-:W-:Y:S08]  /*11060*/  HMMA.16816.F32.BF16 R28, R184, R190.reuse, R28 ;  /* 0x000000beb81c723c */ /* 0x080ff0000004181c */
[C---:B------:R-:W-:Y:S08]  /*11070*/  HMMA.16816.F32.BF16 R32, R176.reuse, R190, R32 ;  /* 0x000000beb020723c */ /* 0x040ff00000041820 */
[-C--:B--2---:R-:W-:Y:S08]  /*11080*/  HMMA.16816.F32.BF16 R36, R176, R172.reuse, R36 ;  /* 0x000000acb024723c */ /* 0x084ff00000041824 */
[C---:B------:R-:W-:Y:S08]  /*11090*/  HMMA.16816.F32.BF16 R40, R184.reuse, R172, R40 ;  /* 0x000000acb828723c */ /* 0x040ff00000041828 */
[-C--:B------:R-:W-:Y:S04]  /*110a0*/  HMMA.16816.F32.BF16 R44, R184, R174.reuse, R44 ;  /* 0x000000aeb82c723c */ /* 0x080fe8000004182c */
[----:B----4-:R-:W-:Y:S04]  /*110b0*/  IMAD.WIDE.U32 R2, R229, UR16, R2 ;  /* 0x00000010e5027c25 */ /* 0x010fe8000f8e0002 */
[C---:B------:R-:W-:Y:S04]  /*110c0*/  HMMA.16816.F32.BF16 R48, R176.reuse, R174, R48 ;  /* 0x000000aeb030723c */ /* 0x040fe80000041830 */
[----:B------:R-:W-:Y:S01]  /*110d0*/  IMAD.IADD R0, R3, 0x1, R0 ;  /* 0x0000000103007824 */ /* 0x000fe200078e0200 */
[C---:B------:R-:W-:Y:S03]  /*110e0*/  LEA R202, P0, R2.reuse, c[0x0][0x1f8], 0x1 ;  /* 0x00007e0002ca7a11 */ /* 0x040fe600078008ff */
[-C--:B-1----:R-:W-:Y:S04]  /*110f0*/  HMMA.16816.F32.BF16 R52, R176, R180.reuse, R52 ;  /* 0x000000b4b034723c */ /* 0x082fe80000041834 */
[----:B------:R-:W-:Y:S02]  /*11100*/  LEA.HI.X R203, R2, c[0x0][0x1fc], R0, 0x1, P0 ;  /* 0x00007f0002cb7a11 */ /* 0x000fe400000f0c00 */
[----:B------:R-:W-:Y:S02]  /*11110*/  IADD3 R128, P0, R202, UR10, RZ ;  /* 0x0000000aca807c10 */ /* 0x000fe4000ff1e0ff */
[C---:B------:R-:W-:Y:S01]  /*11120*/  HMMA.16816.F32.BF16 R56, R184.reuse, R180, R56 ;  /* 0x000000b4b838723c */ /* 0x040fe20000041838 */
[----:B------:R-:W-:Y:S01]  /*11130*/  @!PT LDS RZ, [RZ] ;  /* 0x00000000fffff984 */ /* 0x000fe20000000800 */
[----:B------:R-:W-:Y:S01]  /*11140*/  @!PT LDS RZ, [RZ] ;  /* 0x00000000fffff984 */ /* 0x000fe20000000800 */
[----:B------:R-:W-:Y:S01]  /*11150*/  @!PT LDS RZ, [RZ] ;  /* 0x00000000fffff984 */ /* 0x000fe20000000800 */
[----:B------:R1:W-:Y:S03]  /*11160*/  LDGSTS.E.BYPASS.LTC128B.128 [R231+0x100], [R202.64], !P6 ;  /* 0x00100000cae77fae */ /* 0x0003e6000f101d4c */
[----:B------:R-:W-:Y:S02]  /*11170*/  IADD3.X R129, R203, UR9, RZ, P0, !PT ;  /* 0x00000009cb817c10 */ /* 0x000fe400087fe4ff */
[----:B------:R-:W-:Y:S02]  /*11180*/  IADD3 R200, P1, R128, UR10, RZ ;  /* 0x0000000a80c87c10 */ /* 0x000fe4000ff3e0ff */
[-C--:B------:R-:W-:Y:S01]  /*11190*/  HMMA.16816.F32.BF16 R60, R184, R182.reuse, R60 ;  /* 0x000000b6b83c723c */ /* 0x080fe2000004183c */
[----:B------:R2:W-:Y:S03]  /*111a0*/  LDGSTS.E.BYPASS.LTC128B.128 [R231+0x900], [R128.64], !P6 ;  /* 0x0090000080e77fae */ /* 0x0005e6000f101d4c */
        /* <DEDUP_REMOVED lines=9> */
[----:B------:R-:W-:Y:S02]  /*11240*/  PLOP3.LUT P1, PT, PT, PT, UP2, 0x80, 0x0 ;  /* 0x000000000000781c */ /* 0x000fe40003f2f028 */
[C---:B------:R-:W-:Y:S01]  /*11250*/  HMMA.16816.F32.BF16 R72, R184.reuse, R192, R72 ;  /* 0x000000c0b848723c */ /* 0x040fe20000041848 */
[----:B------:R3:W-:Y:S03]  /*11260*/  LDGSTS.E.BYPASS.LTC128B.128 [R231+0x2100], [R188.64], !P6 ;  /* 0x02100000bce77fae */ /* 0x0007e6000f101d4c */
[----:B--2---:R-:W-:Y:S04]  /*11270*/  IADD3 R128, P0, R188, UR10, RZ ;  /* 0x0000000abc807c10 */ /* 0x004fe8000ff1e0ff */
[-C--:B------:R-:W-:Y:S04]  /*11280*/  HMMA.16816.F32.BF16 R76, R184, R194.reuse, R76 ;  /* 0x000000c2b84c723c */ /* 0x080fe8000004184c */
[----:B------:R-:W-:Y:S02]  /*11290*/  IADD3.X R129, R189, UR9, RZ, P0, !PT ;  /* 0x00000009bd817c10 */ /* 0x000fe400087fe4ff */
[C---:B------:R-:W-:Y:S02]  /*112a0*/  ISETP.GT.AND P0, PT, R229.reuse, UR8, PT ;  /* 0x00000008e5007c0c */ /* 0x040fe4000bf04270 */
[C---:B------:R-:W-:Y:S01]  /*112b0*/  HMMA.16816.F32.BF16 R80, R176.reuse, R194, R80 ;  /* 0x000000c2b050723c */ /* 0x040fe20000041850 */
[----:B------:R2:W-:Y:S06]  /*112c0*/  LDGSTS.E.BYPASS.LTC128B.128 [R231+0x2900], [R128.64], !P6 ;  /* 0x0290000080e77fae */ /* 0x0005ec000f101d4c */
[----:B-1----:R-:W-:Y:S01]  /*112d0*/  LDSM.16.M88.4 R200, [R218+0x3100] ;  /* 0x00310000dac8783b */ /* 0x002fe20000000200 */
[-C--:B------:R-:W-:Y:S04]  /*112e0*/  HMMA.16816.F32.BF16 R84, R176, R196.reuse, R84 ;  /* 0x000000c4b054723c */ /* 0x080fe80000041854 */
[----:B------:R-:W-:Y:S01]  /*112f0*/  @P0 IADD3 R0, R229, -0x1, RZ ;  /* 0xffffffffe5000810 */ /* 0x000fe20007ffe0ff */
[----:B---3--:R-:W1:Y:S01]  /*11300*/  LDSM.16.M88.4 R188, [R220+0x6100] ;  /* 0x00610000dcbc783b */ /* 0x008e620000000200 */
[----:B----4-:R-:W-:Y:S02]  /*11310*/  @P0 IMAD.MOV.U32 R3, RZ, RZ, R235 ;  /* 0x000000ffff030224 */ /* 0x010fe400078e00eb */
[C---:B------:R-:W-:Y:S03]  /*11320*/  HMMA.16816.F32.BF16 R88, R184.reuse, R196, R88 ;  /* 0x000000c4b858723c */ /* 0x040fe60000041858 */
[----:B------:R-:W3:Y:S01]  /*11330*/  LDSM.16.M88.4 R204, [R220+0x8100] ;  /* 0x00810000dccc783b */ /* 0x000ee20000000200 */
[----:B------:R-:W-:Y:S04]  /*11340*/  @P0 SHF.R.S32.HI R2, RZ, 0x1f, R0 ;  /* 0x0000001fff020819 */ /* 0x000fe80000011400 */
[-C--:B------:R-:W-:Y:S01]  /*11350*/  HMMA.16816.F32.BF16 R92, R184, R198.reuse, R92 ;  /* 0x000000c6b85c723c */ /* 0x080fe2000004185c */
[----:B------:R-:W0:Y:S03]  /*11360*/  LDGDEPBAR ;  /* 0x00000000000079af */ /* 0x000e260000000000 */
[----:B--2---:R-:W-:Y:S03]  /*11370*/  @P0 IMAD.WIDE.U32 R128, R0, c[0x0][0x1e0], RZ ;  /* 0x0000780000800a25 */ /* 0x004fe600078e00ff */
[----:B------:R-:W2:Y:S01]  /*11380*/  LDSM.16.M88.4 R208, [R218+0x3900] ;  /* 0x00390000dad0783b */ /* 0x000ea20000000200 */
[----:B------:R-:W-:Y:S04]  /*11390*/  HMMA.16816.F32.BF16 R96, R176, R198, R96 ;  /* 0x000000c6b060723c */ /* 0x000fe80000041860 */
[----:B------:R-:W-:Y:S01]  /*113a0*/  @P0 IMAD R2, R2, c[0x0][0x1e0], RZ ;  /* 0x0000780002020a24 */ /* 0x000fe200078e02ff */
[----:B------:R-:W4:Y:S03]  /*113b0*/  LDSM.16.M88.4 R172, [R218+0x4100] ;  /* 0x00410000daac783b */ /* 0x000f260000000200 */
[----:B------:R-:W-:Y:S03]  /*113c0*/  @P0 IMAD R2, R0, c[0x0][0x1e4], R2 ;  /* 0x0000790000020a24 */ /* 0x000fe600078e0202 */
[----:B------:R-:W2:Y:S01]  /*113d0*/  LDSM.16.M88.4 R180, [R218+0x4900] ;  /* 0x00490000dab4783b */ /* 0x000ea20000000200 */
[----:B------:R-:W-:Y:S02]  /*113e0*/  @P0 IMAD.IADD R0, R129, 0x1, R2 ;  /* 0x0000000181000824 */ /* 0x000fe400078e0202 */
[----:B------:R-:W-:Y:S02]  /*113f0*/  @P0 IMAD.MOV.U32 R2, RZ, RZ, R232 ;  /* 0x000000ffff020224 */ /* 0x000fe400078e00e8 */
[----:B------:R-:W-:Y:S01]  /*11400*/  @P0 IMAD R0, R0, 0x60, RZ ;  /* 0x0000006000000824 */ /* 0x000fe200078e02ff */
[----:B------:R-:W4:Y:S01]  /*11410*/  LDSM.16.M88.4 R176, [R218+0x5100] ;  /* 0x00510000dab0783b */ /* 0x000f220000000200 */
[----:B------:R-:W-:Y:S01]  /*11420*/  @P0 IMAD.WIDE.U32 R2, R128, 0x60, R2 ;  /* 0x0000006080020825 */ /* 0x000fe200078e0002 */
[-C--:B-1----:R-:W-:Y:S04]  /*11430*/  HMMA.16816.F32.BF16 R4, R188, R200.reuse, R4 ;  /* 0x000000c8bc04723c */ /* 0x082fe80000041804 */
[----:B------:R-:W1:Y:S01]  /*11440*/  LDSM.16.M88.4 R184, [R218+0x5900] ;  /* 0x00590000dab8783b */ /* 0x000e620000000200 */
[C---:B------:R-:W-:Y:S01]  /*11450*/  @P0 LEA R128, P2, R2.reuse, c[0x0][0x1c8], 0x1 ;  /* 0x0000720002800a11 */ /* 0x040fe200078408ff */
[----:B------:R-:W-:Y:S02]  /*11460*/  @P0 IMAD.IADD R0, R3, 0x1, R0 ;  /* 0x0000000103000824 */ /* 0x000fe400078e0200 */
[C---:B---3--:R-:W-:Y:S02]  /*11470*/  HMMA.16816.F32.BF16 R8, R204.reuse, R200, R8 ;  /* 0x000000c8cc08723c */ /* 0x048fe40000041808 */
[----:B------:R-:W-:Y:S02]  /*11480*/  LDSM.16.M88.4 R192, [R217] ;  /* 0x00000000d9c0783b */ /* 0x000fe40000000200 */
[----:B------:R-:W-:Y:S01]  /*11490*/  @P0 LEA.HI.X R129, R2, c[0x0][0x1cc], R0, 0x1, P2 ;  /* 0x0000730002810a11 */ /* 0x000fe200010f0c00 */
[----:B------:R-:W-:Y:S01]  /*114a0*/  @P1 IMAD.HI.U32 R0, R135, c[0x0][0x2c8], RZ ;  /* 0x0000b20087001a27 */ /* 0x000fe200078e00ff */
[----:B------:R-:W-:Y:S02]  /*114b0*/  @P0 IADD3 R2, P1, R128, UR6, RZ ;  /* 0x0000000680020c10 */ /* 0x000fe4000ff3e0ff */
[----:B------:R-:W-:Y:S01]  /*114c0*/  LDSM.16.M88.4 R196, [R221+0x8100] ;  /* 0x00810000ddc4783b */ /* 0x000fe20000000200 */
[-C--:B------:R-:W-:Y:S03]  /*114d0*/  HMMA.16816.F32.BF16 R12, R204, R202.reuse, R12 ;  /* 0x000000cacc0c723c */ /* 0x080fe6000004180c */
[----:B------:R-:W-:Y:S02]  /*114e0*/  @P0 IADD3.X R3, R129, UR7, RZ, P1, !PT ;  /* 0x0000000781030c10 */ /* 0x000fe40008ffe4ff */
[----:B------:R-:W-:Y:S03]  /*114f0*/  @P3 SHF.R.U32.HI R135, RZ, c[0x0][0x2cc], R0 ;  /* 0x0000b300ff873a19 */ /* 0x000fe60000011600 */
[C---:B------:R-:W-:Y:S01]  /*11500*/  HMMA.16816.F32.BF16 R16, R188.reuse, R202, R16 ;  /* 0x000000cabc10723c */ /* 0x040fe20000041810 */
[----:B------:R-:W-:Y:S07]  /*11510*/  LDSM.16.M88.4 R200, [R217+0x800] ;  /* 0x00080000d9c8783b */ /* 0x000fee0000000200 */
[-C--:B--2---:R-:W-:Y:S08]  /*11520*/  HMMA.16816.F32.BF16 R20, R188, R208.reuse, R20 ;  /* 0x000000d0bc14723c */ /* 0x084ff00000041814 */
[C---:B------:R-:W-:Y:S08]  /*11530*/  HMMA.16816.F32.BF16 R24, R204.reuse, R208, R24 ;  /* 0x000000d0cc18723c */ /* 0x040ff00000041818 */
[-C--:B------:R-:W-:Y:S08]  /*11540*/  HMMA.16816.F32.BF16 R28, R204, R210.reuse, R28 ;  /* 0x000000d2cc1c723c */ /* 0x080ff0000004181c */
[C---:B------:R-:W-:Y:S08]  /*11550*/  HMMA.16816.F32.BF16 R32, R188.reuse, R210, R32 ;  /* 0x000000d2bc20723c */ /* 0x040ff00000041820 */
[-C--:B----4-:R-:W-:Y:S08]  /*11560*/  HMMA.16816.F32.BF16 R36, R188, R172.reuse, R36 ;  /* 0x000000acbc24723c */ /* 0x090ff00000041824 */
        /* <DEDUP_REMOVED lines=14> */
[-C--:B-1----:R-:W-:Y:S08]  /*11650*/  HMMA.16816.F32.BF16 R84, R188, R184.reuse, R84 ;  /* 0x000000b8bc54723c */ /* 0x082ff00000041854 */
[C---:B------:R-:W-:Y:S08]  /*11660*/  HMMA.16816.F32.BF16 R88, R204.reuse, R184, R88 ;  /* 0x000000b8cc58723c */ /* 0x040ff00000041858 */
[-C--:B------:R-:W-:Y:S08]  /*11670*/  HMMA.16816.F32.BF16 R92, R204, R186.reuse, R92 ;  /* 0x000000bacc5c723c */ /* 0x080ff0000004185c */
[----:B------:R-:W-:Y:S01]  /*11680*/  HMMA.16816.F32.BF16 R96, R188, R186, R96 ;  /* 0x000000babc60723c */ /* 0x000fe20000041860 */
[----:B------:R-:W1:Y:S07]  /*11690*/  LDSM.16.M88.4 R184, [R217+0x2000] ;  /* 0x00200000d9b8783b */ /* 0x000e6e0000000200 */
[-C--:B--2---:R-:W-:Y:S08]  /*116a0*/  HMMA.16816.F32.BF16 R4, R172, R192.reuse, R4 ;  /* 0x000000c0ac04723c */ /* 0x084ff00000041804 */
[C---:B------:R-:W-:Y:S08]  /*116b0*/  HMMA.16816.F32.BF16 R8, R196.reuse, R192, R8 ;  /* 0x000000c0c408723c */ /* 0x040ff00000041808 */
[-C--:B------:R-:W-:Y:S08]  /*116c0*/  HMMA.16816.F32.BF16 R12, R196, R194.reuse, R12 ;  /* 0x000000c2c40c723c */ /* 0x080ff0000004180c */
[C---:B------:R-:W-:Y:S08]  /*116d0*/  HMMA.16816.F32.BF16 R16, R172.reuse, R194, R16 ;  /* 0x000000c2ac10723c */ /* 0x040ff00000041810 */
[-C--:B------:R-:W-:Y:S08]  /*116e0*/  HMMA.16816.F32.BF16 R20, R172, R200.reuse, R20 ;  /* 0x000000c8ac14723c */ /* 0x080ff00000041814 */
[C---:B------:R-:W-:Y:S08]  /*116f0*/  HMMA.16816.F32.BF16 R24, R196.reuse, R200, R24 ;  /* 0x000000c8c418723c */ /* 0x040ff00000041818 */
[-C--:B------:R-:W-:Y:S08]  /*11700*/  HMMA.16816.F32.BF16 R28, R196, R202.reuse, R28 ;  /* 0x000000cac41c723c */ /* 0x080ff0000004181c */
[C---:B------:R-:W-:Y:S08]  /*11710*/  HMMA.16816.F32.BF16 R32, R172.reuse, R202, R32 ;  /* 0x000000caac20723c */ /* 0x040ff00000041820 */
[-C--:B---3--:R-:W-:Y:S08]  /*11720*/  HMMA.16816.F32.BF16 R36, R172, R180.reuse, R36 ;  /* 0x000000b4ac24723c */ /* 0x088ff00000041824 */
[C---:B------:R-:W-:Y:S07]  /*11730*/  HMMA.16816.F32.BF16 R40, R196.reuse, R180, R40 ;  /* 0x000000b4c428723c */ /* 0x040fee0000041828 */
[----:B------:R-:W-:Y:S01]  /*11740*/  @P0 IADD3 R180, P2, R2, UR6, RZ ;  /* 0x0000000602b40c10 */ /* 0x000fe2000ff5e0ff */
[-C--:B------:R-:W-:Y:S04]  /*11750*/  HMMA.16816.F32.BF16 R44, R196, R182.reuse, R44 ;  /* 0x000000b6c42c723c */ /* 0x080fe8000004182c */
[----:B------:R-:W-:Y:S04]  /*11760*/  @P0 IADD3.X R181, R3, UR7, RZ, P2, !PT ;  /* 0x0000000703b50c10 */ /* 0x000fe800097fe4ff */
[C---:B------:R-:W-:Y:S08]  /*11770*/  HMMA.16816.F32.BF16 R48, R172.reuse, R182, R48 ;  /* 0x000000b6ac30723c */ /* 0x040ff00000041830 */
[-C--:B----4-:R-:W-:Y:S08]  /*11780*/  HMMA.16816.F32.BF16 R52, R172, R176.reuse, R52 ;  /* 0x000000b0ac34723c */ /* 0x090ff00000041834 */
[C---:B------:R-:W-:Y:S08]  /*11790*/  HMMA.16816.F32.BF16 R56, R196.reuse, R176, R56 ;  /* 0x000000b0c438723c */ /* 0x040ff00000041838 */
[-C--:B------:R-:W-:Y:S08]  /*117a0*/  HMMA.16816.F32.BF16 R60, R196, R178.reuse, R60 ;  /* 0x000000b2c43c723c */ /* 0x080ff0000004183c */
[C---:B------:R-:W-:Y:S01]  /*117b0*/  HMMA.16816.F32.BF16 R64, R172.reuse, R178, R64 ;  /* 0x000000b2ac40723c */ /* 0x040fe20000041840 */
[----:B------:R-:W2:Y:S01]  /*117c0*/  LDSM.16.M88.4 R176, [R217+0x2800] ;  /* 0x00280000d9b0783b */ /* 0x000ea20000000200 */
[----:B------:R-:W-:Y:S05]  /*117d0*/  DEPBAR.LE SB0, 0x0 ;  /* 0x000080000000791a */ /* 0x000fea0000000000 */
[----:B------:R-:W-:Y:S01]  /*117e0*/  BAR.SYNC.DEFER_BLOCKING 0x0 ;  /* 0x0000000000007b1d */ /* 0x000fe20000010000 */
[-C--:B-1----:R-:W-:Y:S08]  /*117f0*/  HMMA.16816.F32.BF16 R68, R172, R184.reuse, R68 ;  /* 0x000000b8ac44723c */ /* 0x082ff00000041844 */
[C---:B------:R-:W-:Y:S08]  /*11800*/  HMMA.16816.F32.BF16 R72, R196.reuse, R184, R72 ;  /* 0x000000b8c448723c */ /* 0x040ff00000041848 */
[-C--:B------:R-:W-:Y:S01]  /*11810*/  HMMA.16816.F32.BF16 R76, R196, R186.reuse, R76 ;  /* 0x000000bac44c723c */ /* 0x080fe2000004184c */
[----:B------:R-:W-:Y:S01]  /*11820*/  @!PT LDS RZ, [RZ] ;  /* 0x00000000fffff984 */ /* 0x000fe20000000800 */
[----:B------:R-:W-:Y:S01]  /*11830*/  @!PT LDS RZ, [RZ] ;  /* 0x00000000fffff984 */ /* 0x000fe20000000800 */
[----:B------:R-:W-:Y:S01]  /*11840*/  @!PT LDS RZ, [RZ] ;  /* 0x00000000fffff984 */ /* 0x000fe20000000800 */
[----:B------:R1:W-:Y:S07]  /*11850*/  @P0 LDGSTS.E.BYPASS.LTC128B.128 [R231+0x3100], [R128.64], !P6 ;  /* 0x0310000080e70fae */ /* 0x0003ee000f101d4c */
[C---:B------:R-:W-:Y:S01]  /*11860*/  HMMA.16816.F32.BF16 R80, R172.reuse, R186, R80 ;  /* 0x000000baac50723c */ /* 0x040fe20000041850 */
[----:B------:R3:W-:Y:S07]  /*11870*/  @P0 LDGSTS.E.BYPASS.LTC128B.128 [R231+0x3900], [R2.64], !P6 ;  /* 0x0390000002e70fae */ /* 0x0007ee000f101d4c */
[-C--:B--2---:R-:W-:Y:S01]  /*11880*/  HMMA.16816.F32.BF16 R84, R172, R176.reuse, R84 ;  /* 0x000000b0ac54723c */ /* 0x084fe20000041854 */
[----:B------:R2:W-:Y:S07]  /*11890*/  @P0 LDGSTS.E.BYPASS.LTC128B.128 [R231+0x4100], [R180.64], !P6 ;  /* 0x04100000b4e70fae */ /* 0x0005ee000f101d4c */
[C---:B------:R-:W-:Y:S08]  /*118a0*/  HMMA.16816.F32.BF16 R88, R196.reuse, R176, R88 ;  /* 0x000000b0c458723c */ /* 0x040ff00000041858 */
[-C--:B------:R-:W-:Y:S04]  /*118b0*/  HMMA.16816.F32.BF16 R92, R196, R178.reuse, R92 ;  /* 0x000000b2c45c723c */ /* 0x080fe8000004185c */
[----:B-1----:R-:W-:Y:S04]  /*118c0*/  @P0 IADD3 R128, P1, R180, UR6, RZ ;  /* 0x00000006b4800c10 */ /* 0x002fe8000ff3e0ff */
[----:B------:R-:W-:Y:S01]  /*118d0*/  @P0 IADD3.X R129, R181, UR7, RZ, P1, !PT ;  /* 0x00000007b5810c10 */ /* 0x000fe20008ffe4ff */
[----:B------:R-:W-:Y:S04]  /*118e0*/  HMMA.16816.F32.BF16 R96, R172, R178, R96 ;  /* 0x000000b2ac60723c */ /* 0x000fe80000041860 */
[----:B------:R1:W-:Y:S01]  /*118f0*/  @P0 LDGSTS.E.BYPASS.LTC128B.128 [R231+0x4900], [R128.64], !P6 ;  /* 0x0490000080e70fae */ /* 0x0003e2000f101d4c */
[----:B---3--:R-:W-:Y:S04]  /*11900*/  @P0 IADD3 R2, P2, R128, UR6, RZ ;  /* 0x0000000680020c10 */ /* 0x008fe8000ff5e0ff */
[----:B------:R-:W-:Y:S03]  /*11910*/  @P0 IADD3.X R3, R129, UR7, RZ, P2, !PT ;  /* 0x0000000781030c10 */ /* 0x000fe600097fe4ff */
[----:B------:R-:W-:Y:S02]  /*11920*/  @P0 IADD3 R176, P1, R2, UR6, RZ ;  /* 0x0000000602b00c10 */ /* 0x000fe4000ff3e0ff */
[----:B------:R3:W-:Y:S02]  /*11930*/  @P0 LDGSTS.E.BYPASS.LTC128B.128 [R231+0x5100], [R2.64], !P6 ;  /* 0x0510000002e70fae */ /* 0x0007e4000f101d4c */
[----:B------:R-:W-:Y:S05]  /*11940*/  @P0 IADD3.X R177, R3, UR7, RZ, P1, !PT ;  /* 0x0000000703b10c10 */ /* 0x000fea0008ffe4ff */
[----:B------:R2:W-:Y:S01]  /*11950*/  @P0 LDGSTS.E.BYPASS.LTC128B.128 [R231+0x5900], [R176.64], !P6 ;  /* 0x05900000b0e70fae */ /* 0x0005e2000f101d4c */
[----:B------:R-:W-:Y:S05]  /*11960*/  PLOP3.LUT P0, PT, PT, PT, UP1, 0x40, 0x0 ;  /* 0x000000000000781c */ /* 0x000fea0003f0e818 */
[----:B------:R-:W0:Y:S01]  /*11970*/  LDGDEPBAR ;  /* 0x00000000000079af */ /* 0x000e220000000000 */
[----:B-1----:R-:W-:Y:S05]  /*11980*/  IMAD R129, R229, -0x60, RZ ;  /* 0xffffffa0e5817824 */ /* 0x002fea00078e02ff */
[----:B------:R-:W3:Y:S01]  /*11990*/  SHFL.IDX PT, R128, R135, RZ, 0x1c1f ;  /* 0x001c1fff87807589 */ /* 0x000ee200000e0000 */
[----:B------:R-:W-:Y:S01]  /*119a0*/  IMAD.IADD R174, R129, 0x1, -R130 ;  /* 0x0000000181ae7824 */ /* 0x000fe200078e0a82 */
[----:B------:R-:W-:Y:S04]  /*119b0*/  IADD3 R173, -R130, 0x1, R129 ;  /* 0x0000000182ad7810 */ /* 0x000fe80007ffe181 */
[----:B------:R-:W-:Y:S04]  /*119c0*/  IADD3 R173, R173, c[0x0][0x1d0], RZ ;  /* 0x00007400adad7a10 */ /* 0x000fe80007ffe0ff */
[----:B------:R-:W-:Y:S04]  /*119d0*/  IADD3 R173, R173, -c[0x0][0x168], RZ ;  /* 0x80005a00adad7a10 */ /* 0x000fe80007ffe0ff */
[C---:B------:R-:W-:Y:S02]  /*119e0*/  IADD3 R172, R173.reuse, c[0x0][0x328], RZ ;  /* 0x0000ca00adac7a10 */ /* 0x040fe40007ffe0ff */
[----:B------:R-:W-:Y:S03]  /*119f0*/  IADD3 R173, R173, UR11, RZ ;  /* 0x0000000badad7c10 */ /* 0x000fe6000fffe0ff */
[--C-:B---3--:R-:W-:Y:S02]  /*11a00*/  IMAD.IADD R2, R172, 0x1, R128.reuse ;  /* 0x00000001ac027824 */ /* 0x108fe400078e0280 */
[----:B------:R-:W-:Y:S01]  /*11a10*/  IMAD.IADD R0, R173, 0x1, R128 ;  /* 0x00000001ad007824 */ /* 0x000fe200078e0280 */
[----:B------:R-:W-:-:S05]  /*11a20*/  @P0 BRA `(.L_x_923) ;  /* 0x0000018000000947 */ /* 0x000fca0003800000 */
[----:B--2---:R-:W-:Y:S01]  /*11a30*/  IADD3 R3, R128, c[0x0][0x1d0], RZ ;  /* 0x0000740080037a10 */ /* 0x004fe20007ffe0ff */
        /* <DEDUP_REMOVED lines=13> */
.L_x_925:
[----:B------:R-:W-:Y:S04]  /*11b10*/  MOV R128, c[0x0][0x32c] ;  /* 0x0000cb0000807a02 */ /* 0x000fe80000000f00 */
[----:B------:R-:W-:Y:S11]  /*11b20*/  ISETP.NE.AND P0, PT, R128, 0x1, PT ;  /* 0x000000018000780c */ /* 0x000ff60003f05270 */
[----:B------:R-:W-:Y:S02]  /*11b30*/  @!UPT UIADD3 URZ, URZ, URZ, URZ ;  /* 0x0000003f3f3ff290 */ /* 0x000fe4000fffe03f */
[----:B------:R-:W-:Y:S05]  /*11b40*/  @P0 IMAD.HI.U32 R128, R3, c[0x0][0x330], RZ ;  /* 0x0000cc0003800a27 */ /* 0x000fea00078e00ff */
[----:B------:R-:W-:Y:S02]  /*11b50*/  @P0 SHF.R.U32.HI R3, RZ, c[0x0][0x334], R128 ;  /* 0x0000cd00ff030a19 */ /* 0x000fe40000011680 */
.L_x_926:
[----:B------:R-:W-:Y:S05]  /*11b60*/  BSYNC B0 ;  /* 0x0000000000007941 */ /* 0x000fea0003800000 */
.L_x_924:
[----:B------:R-:W-:Y:S05]  /*11b70*/  IMAD R3, R3, c[0x0][0x32c], R174 ;  /* 0x0000cb0003037a24 */ /* 0x000fea00078e02ae */
[----:B------:R-:W-:Y:S02]  /*11b80*/  IADD3 R128, R3, c[0x0][0x32c], RZ ;  /* 0x0000cb0003807a10 */ /* 0x000fe40007ffe0ff */
[----:B------:R-:W-:Y:S02]  /*11b90*/  IMNMX R0, R0, R3, !PT ;  /* 0x0000000300007217 */ /* 0x000fe40007800200 */
[----:B------:R-:W-:Y:S02]  /*11ba0*/  IMNMX R2, R2, R128, PT ;  /* 0x0000008002027217 */ /* 0x000fe40003800200 */
.L_x_923:
[----:B--2---:R-:W-:Y:S01]  /*11bb0*/  PLOP3.LUT P0, PT, PT, PT, UP1, 0x40, 0x0 ;  /* 0x000000000000781c */ /* 0x004fe20003f0e818 */
        /* <DEDUP_REMOVED lines=18> */
.L_x_929:
[----:B------:R-:W-:Y:S04]  /*11ce0*/  MOV R175, c[0x0][0x32c] ;  /* 0x0000cb0000af7a02 */ /* 0x000fe80000000f00 */
[----:B------:R-:W-:Y:S11]  /*11cf0*/  ISETP.NE.AND P0, PT, R175, 0x1, PT ;  /* 0x00000001af00780c */ /* 0x000ff60003f05270 */
[----:B------:R-:W-:Y:S02]  /*11d00*/  @!UPT UIADD3 URZ, URZ, URZ, URZ ;  /* 0x0000003f3f3ff290 */ /* 0x000fe4000fffe03f */
[----:B------:R-:W-:Y:S05]  /*11d10*/  @P0 IMAD.HI.U32 R175, R130, c[0x0][0x330], RZ ;  /* 0x0000cc0082af0a27 */ /* 0x000fea00078e00ff */
[----:B------:R-:W-:Y:S02]  /*11d20*/  @P0 SHF.R.U32.HI R130, RZ, c[0x0][0x334], R175 ;  /* 0x0000cd00ff820a19 */ /* 0x000fe400000116af */
.L_x_930:
[----:B------:R-:W-:Y:S05]  /*11d30*/  BSYNC B0 ;  /* 0x0000000000007941 */ /* 0x000fea0003800000 */
.L_x_928:
[----:B------:R-:W-:Y:S05]  /*11d40*/  IMAD R130, R130, c[0x0][0x32c], R174 ;  /* 0x0000cb0082827a24 */ /* 0x000fea00078e02ae */
[----:B------:R-:W-:Y:S02]  /*11d50*/  IADD3 R175, R130, c[0x0][0x32c], RZ ;  /* 0x0000cb0082af7a10 */ /* 0x000fe40007ffe0ff */
[----:B------:R-:W-:Y:S02]  /*11d60*/  IMNMX R3, R3, R130, !PT ;  /* 0x0000008203037217 */ /* 0x000fe40007800200 */
[----:B------:R-:W-:Y:S02]  /*11d70*/  IMNMX R128, R128, R175, PT ;  /* 0x000000af80807217 */ /* 0x000fe40003800200 */
.L_x_927:
[C---:B------:R-:W-:Y:S02]  /*11d80*/  ISETP.GE.AND P0, PT, R129.reuse, 0x9, PT ;  /* 0x000000098100780c */ /* 0x040fe40003f06270 */
[C---:B------:R-:W-:Y:S02]  /*11d90*/  ISETP.GE.AND P1, PT, R129.reuse, 0x2, PT ;  /* 0x000000028100780c */ /* 0x040fe40003f26270 */
[----:B------:R-:W-:Y:S02]  /*11da0*/  P2R R181, PR, RZ, 0x1 ;  /* 0x00000001ffb57803 */ /* 0x000fe40000000000 */
[C---:B------:R-:W-:Y:S02]  /*11db0*/  ISETP.GT.AND P0, PT, R0.reuse, 0x8, !P0 ;  /* 0x000000080000780c */ /* 0x040fe40004704270 */
[----:B------:R-:W-:Y:S02]  /*11dc0*/  P2R R182, PR, RZ, 0x2 ;  /* 0x00000002ffb67803 */ /* 0x000fe40000000000 */
[----:B------:R-:W-:Y:S02]  /*11dd0*/  ISETP.GT.AND P1, PT, R0, 0x1, !P1 ;  /* 0x000000010000780c */ /* 0x000fe40004f24270 */
[C---:B------:R-:W-:Y:S02]  /*11de0*/  ISETP.GE.AND P2, PT, R129.reuse, 0x11, PT ;  /* 0x000000118100780c */ /* 0x040fe40003f46270 */
[C---:B------:R-:W-:Y:S02]  /*11df0*/  ISETP.LT.OR P0, PT, R2.reuse, 0x9, P0 ;  /* 0x000000090200780c */ /* 0x040fe40000701670 */
[----:B------:R-:W-:Y:S02]  /*11e00*/  ISETP.LT.OR P1, PT, R2, 0x2, P1 ;  /* 0x000000020200780c */ /* 0x000fe40000f21670 */
[----:B------:R-:W-:Y:S02]  /*11e10*/  ISETP.GE.AND P3, PT, R129, 0xa, PT ;  /* 0x0000000a8100780c */ /* 0x000fe40003f66270 */
[----:B------:R-:W-:Y:S02]  /*11e20*/  FSEL R184, R16, -INF , !P0 ;  /* 0xff80000010b87808 */ /* 0x000fe40004000000 */
[C---:B------:R-:W-:Y:S02]  /*11e30*/  ISETP.GT.AND P0, PT, R0.reuse, 0x10, !P2 ;  /* 0x000000100000780c */ /* 0x040fe40005704270 */
        /* <DEDUP_REMOVED lines=15> */
[C---:B------:R-:W-:Y:S02]  /*11f30*/  ISETP.GE.AND P1, PT, R129.reuse, 0x1a, PT ;  /* 0x0000001a8100780c */ /* 0x040fe40003f26270 */
        /* <DEDUP_REMOVED lines=76> */
[----:B------:R-:W-:Y:S04]  /*12400*/  ISETP.GT.AND P0, PT, R0, 0x58, !P5 ;  /* 0x000000580000780c */ /* 0x000fe80006f04270 */
[----:B------:R-:W-:Y:S04]  /*12410*/  ISETP.LT.OR P0, PT, R2, 0x59, P0 ;  /* 0x000000590200780c */ /* 0x000fe80000701670 */
[----:B------:R-:W-:Y:S02]  /*12420*/  FSEL R246, R96, -INF , !P0 ;  /* 0xff80000060f67808 */ /* 0x000fe40004000000 */
[----:B------:R-:W-:Y:S04]  /*12430*/  ISETP.GT.AND P0, PT, R0, RZ, !P1 ;  /* 0x000000ff0000720c */ /* 0x000fe80004f04270 */
[----:B------:R-:W-:Y:S04]  /*12440*/  ISETP.LT.OR P0, PT, R2, 0x1, P0 ;  /* 0x000000010200780c */ /* 0x000fe80000701670 */
[----:B------:R-:W-:Y:S02]  /*12450*/  FSEL R52, R4, -INF , !P0 ;  /* 0xff80000004347808 */ /* 0x000fe40004000000 */
[----:B------:R-:W-:Y:S01]  /*12460*/  ISETP.GE.AND P0, PT, R129, 0x5a, PT ;  /* 0x0000005a8100780c */ /* 0x000fe20003f06270 */
[----:B------:R-:W1:Y:S03]  /*12470*/  SHFL.IDX PT, R4, R135, 0x2, 0x1c1f ;  /* 0x005c1f0087047f89 */ /* 0x000e6600000e0000 */
[----:B------:R-:W-:Y:S02]  /*12480*/  P2R R37, PR, RZ, 0x1 ;  /* 0x00000001ff257803 */ /* 0x000fe40000000000 */
[----:B------:R-:W-:Y:S04]  /*12490*/  ISETP.GT.AND P0, PT, R0, 0x59, !P0 ;  /* 0x000000590000780c */ /* 0x000fe80004704270 */
        /* <DEDUP_REMOVED lines=20> */
.L_x_933:
[----:B------:R-:W-:Y:S04]  /*125e0*/  MOV R49, c[0x0][0x32c] ;  /* 0x0000cb0000317a02 */ /* 0x000fe80000000f00 */
[----:B------:R-:W-:Y:S11]  /*125f0*/  ISETP.NE.AND P0, PT, R49, 0x1, PT ;  /* 0x000000013100780c */ /* 0x000ff60003f05270 */
[----:B------:R-:W-:Y:S02]  /*12600*/  @!UPT UIADD3 URZ, URZ, URZ, URZ ;  /* 0x0000003f3f3ff290 */ /* 0x000fe4000fffe03f */
[----:B------:R-:W-:Y:S05]  /*12610*/  @P0 IMAD.HI.U32 R49, R4, c[0x0][0x330], RZ ;  /* 0x0000cc0004310a27 */ /* 0x000fea00078e00ff */
[----:B------:R-:W-:Y:S02]  /*12620*/  @P0 SHF.R.U32.HI R4, RZ, c[0x0][0x334], R49 ;  /* 0x0000cd00ff040a19 */ /* 0x000fe40000011631 */
.L_x_934:
[----:B------:R-:W-:Y:S05]  /*12630*/  BSYNC B0 ;  /* 0x0000000000007941 */ /* 0x000fea0003800000 */
.L_x_932:
[----:B------:R-:W-:Y:S05]  /*12640*/  IMAD R4, R4, c[0x0][0x32c], R174 ;  /* 0x0000cb0004047a24 */ /* 0x000fea00078e02ae */
[----:B------:R-:W-:Y:S02]  /*12650*/  IADD3 R49, R4, c[0x0][0x32c], RZ ;  /* 0x0000cb0004317a10 */ /* 0x000fe40007ffe0ff */
[----:B------:R-:W-:Y:S02]  /*12660*/  IMNMX R0, R0, R4, !PT ;  /* 0x0000000400007217 */ /* 0x000fe40007800200 */
[----:B------:R-:W-:Y:S02]  /*12670*/  IMNMX R2, R2, R49, PT ;  /* 0x0000003102027217 */ /* 0x000fe40003800200 */
.L_x_931:
[----:B------:R-:W-:Y:S02]  /*12680*/  ISETP.NE.AND P0, PT, R181, RZ, PT ;  /* 0x000000ffb500720c */ /* 0x000fe40003f05270 */
[----:B------:R-:W-:Y:S02]  /*12690*/  P2R R4, PR, RZ, 0x10 ;  /* 0x00000010ff047803 */ /* 0x000fe40000000000 */
[----:B------:R-:W-:Y:S02]  /*126a0*/  ISETP.GT.AND P0, PT, R3, 0x8, !P0 ;  /* 0x000000080300780c */ /* 0x000fe40004704270 */
[----:B------:R-:W-:Y:S02]  /*126b0*/  P2R R49, PR, RZ, 0x40 ;  /* 0x00000040ff317803 */ /* 0x000fe40000000000 */
[----:B------:R-:W-:Y:S02]  /*126c0*/  ISETP.LT.OR P0, PT, R128, 0x9, P0 ;  /* 0x000000098000780c */ /* 0x000fe40000701670 */
[----:B------:R-:W-:Y:S02]  /*126d0*/  ISETP.NE.AND P6, PT, R37, RZ, PT ;  /* 0x000000ff2500720c */ /* 0x000fe40003fc5270 */
[----:B------:R-:W-:Y:S02]  /*126e0*/  FSEL R53, R18, -INF , !P0 ;  /* 0xff80000012357808 */ /* 0x000fe40004000000 */
[----:B------:R-:W-:Y:S04]  /*126f0*/  ISETP.NE.AND P0, PT, R180, RZ, PT ;  /* 0x000000ffb400720c */ /* 0x000fe80003f05270 */
[----:B------:R-:W-:Y:S04]  /*12700*/  ISETP.GT.AND P0, PT, R3, 0x9, !P0 ;  /* 0x000000090300780c */ /* 0x000fe80004704270 */
[C---:B------:R-:W-:Y:S04]  /*12710*/  ISETP.LT.OR P0, PT, R128.reuse, 0xa, P0 ;  /* 0x0000000a8000780c */ /* 0x040fe80000701670 */
[----:B------:R-:W-:Y:S02]  /*12720*/  FSEL R68, R19, -INF , !P0 ;  /* 0xff80000013447808 */ /* 0x000fe40004000000 */
[----:B------:R-:W-:Y:S04]  /*12730*/  ISETP.NE.AND P0, PT, R179, RZ, PT ;  /* 0x000000ffb300720c */ /* 0x000fe80003f05270 */
[C---:B------:R-:W-:Y:S04]  /*12740*/  ISETP.GT.AND P0, PT, R3.reuse, 0x10, !P0 ;  /* 0x000000100300780c */ /* 0x040fe80004704270 */
[----:B------:R-:W-:Y:S04]  /*12750*/  ISETP.LT.OR P0, PT, R128, 0x11, P0 ;  /* 0x000000118000780c */ /* 0x000fe80000701670 */
        /* <DEDUP_REMOVED lines=45> */
[C---:B------:R-:W-:Y:S02]  /*12a30*/  ISETP.GT.AND P0, PT, R3.reuse, 0x40, !P4 ;  /* 0x000000400300780c */ /* 0x040fe40006704270 */
[----:B------:R-:W-:Y:S02]  /*12a40*/  ISETP.NE.AND P4, PT, R182, RZ, PT ;  /* 0x000000ffb600720c */ /* 0x000fe40003f85270 */
[----:B------:R-:W-:Y:S04]  /*12a50*/  ISETP.LT.OR P0, PT, R128, 0x41, P0 ;  /* 0x000000418000780c */ /* 0x000fe80000701670 */
[----:B------:R-:W-:Y:S02]  /*12a60*/  FSEL R206, R70, -INF , !P0 ;  /* 0xff80000046ce7808 */ /* 0x000fe40004000000 */
[----:B------:R-:W-:Y:S04]  /*12a70*/  ISETP.GT.AND P0, PT, R3, 0x41, !P3 ;  /* 0x000000410300780c */ /* 0x000fe80005f04270 */
[C---:B------:R-:W-:Y:S04]  /*12a80*/  ISETP.LT.OR P0, PT, R128.reuse, 0x42, P0 ;  /* 0x000000428000780c */ /* 0x040fe80000701670 */
[----:B------:R-:W-:Y:S02]  /*12a90*/  FSEL R207, R71, -INF , !P0 ;  /* 0xff80000047cf7808 */ /* 0x000fe40004000000 */
        /* <DEDUP_REMOVED lines=15> */
[----:B------:R-:W-:Y:S04]  /*12b90*/  ISETP.GT.AND P0, PT, R3, 0x1, !P4 ;  /* 0x000000010300780c */ /* 0x000fe80006704270 */
[C---:B------:R-:W-:Y:S04]  /*12ba0*/  ISETP.LT.OR P0, PT, R128.reuse, 0x2, P0 ;  /* 0x000000028000780c */ /* 0x040fe80000701670 */
[----:B------:R-:W-:Y:S02]  /*12bb0*/  FSEL R19, R7, -INF , !P0 ;  /* 0xff80000007137808 */ /* 0x000fe40004000000 */
[C---:B------:R-:W-:Y:S04]  /*12bc0*/  ISETP.GT.AND P0, PT, R3.reuse, RZ, !P1 ;  /* 0x000000ff0300720c */ /* 0x040fe80004f04270 */
[----:B------:R-:W-:Y:S04]  /*12bd0*/  ISETP.LT.OR P0, PT, R128, 0x1, P0 ;  /* 0x000000018000780c */ /* 0x000fe80000701670 */
[----:B------:R-:W-:Y:S02]  /*12be0*/  FSEL R18, R6, -INF , !P0 ;  /* 0xff80000006127808 */ /* 0x000fe40004000000 */
[C---:B------:R-:W-:Y:S04]  /*12bf0*/  ISETP.GT.AND P0, PT, R3.reuse, 0x58, !P5 ;  /* 0x000000580300780c */ /* 0x040fe80006f04270 */
[----:B------:R-:W-:Y:S04]  /*12c00*/  ISETP.LT.OR P0, PT, R128, 0x59, P0 ;  /* 0x000000598000780c */ /* 0x000fe80000701670 */
[----:B------:R-:W-:Y:S02]  /*12c10*/  FSEL R242, R98, -INF , !P0 ;  /* 0xff80000062f27808 */ /* 0x000fe40004000000 */
[----:B------:R-:W-:Y:S02]  /*12c20*/  ISETP.GT.AND P0, PT, R3, 0x59, !P6 ;  /* 0x000000590300780c */ /* 0x000fe40007704270 */
[----:B------:R-:W1:Y:S02]  /*12c30*/  SHFL.IDX PT, R3, R135, 0x3, 0x1c1f ;  /* 0x007c1f0087037f89 */ /* 0x000e6400000e0000 */
[----:B------:R-:W-:Y:S04]  /*12c40*/  ISETP.LT.OR P0, PT, R128, 0x5a, P0 ;  /* 0x0000005a8000780c */ /* 0x000fe80000701670 */
[----:B------:R-:W-:Y:S02]  /*12c50*/  FSEL R245, R99, -INF , !P0 ;  /* 0xff80000063f57808 */ /* 0x000fe40004000000 */
[----:B------:R-:W-:Y:S04]  /*12c60*/  ISETP.GT.AND P0, PT, R0, RZ, !P1 ;  /* 0x000000ff0000720c */ /* 0x000fe80004f04270 */
[----:B------:R-:W-:Y:S04]  /*12c70*/  ISETP.LT.OR P0, PT, R2, 0x1, P0 ;  /* 0x000000010200780c */ /* 0x000fe80000701670 */
[----:B------:R-:W-:Y:S02]  /*12c80*/  FSEL R8, R8, -INF , !P0 ;  /* 0xff80000008087808 */ /* 0x000fe40004000000 */
[----:B------:R-:W-:Y:S02]  /*12c90*/  ISETP.GT.AND P0, PT, R0, 0x1, !P4 ;  /* 0x000000010000780c */ /* 0x000fe40006704270 */
[----:B------:R-:W-:Y:S02]  /*12ca0*/  ISETP.NE.AND P4, PT, R4, RZ, PT ;  /* 0x000000ff0400720c */ /* 0x000fe40003f85270 */
        /* <DEDUP_REMOVED lines=82> */
[----:B------:R-:W-:Y:S01]  /*131d0*/  ISETP.GT.AND P0, PT, R0, 0x59, !P6 ;  /* 0x000000590000780c */ /* 0x000fe20007704270 */
[--C-:B-1----:R-:W-:Y:S01]  /*131e0*/  IMAD.IADD R0, R173, 0x1, R3.reuse ;  /* 0x00000001ad007824 */ /* 0x102fe200078e0203 */
[----:B------:R-:W-:Y:S02]  /*131f0*/  ISETP.NE.AND P6, PT, R49, RZ, PT ;  /* 0x000000ff3100720c */ /* 0x000fe40003fc5270 */
        /* <DEDUP_REMOVED lines=20> */
.L_x_937:
[----:B------:R-:W-:Y:S04]  /*13340*/  MOV R4, c[0x0][0x32c] ;  /* 0x0000cb0000047a02 */ /* 0x000fe80000000f00 */
[----:B------:R-:W-:Y:S11]  /*13350*/  ISETP.NE.AND P0, PT, R4, 0x1, PT ;  /* 0x000000010400780c */ /* 0x000ff60003f05270 */
[----:B------:R-:W-:Y:S02]  /*13360*/  @!UPT UIADD3 URZ, URZ, URZ, URZ ;  /* 0x0000003f3f3ff290 */ /* 0x000fe4000fffe03f */
[----:B------:R-:W-:Y:S05]  /*13370*/  @P0 IMAD.HI.U32 R4, R3, c[0x0][0x330], RZ ;  /* 0x0000cc0003040a27 */ /* 0x000fea00078e00ff */
[----:B------:R-:W-:Y:S02]  /*13380*/  @P0 SHF.R.U32.HI R3, RZ, c[0x0][0x334], R4 ;  /* 0x0000cd00ff030a19 */ /* 0x000fe40000011604 */
.L_x_938:
[----:B------:R-:W-:Y:S05]  /*13390*/  BSYNC B0 ;  /* 0x0000000000007941 */ /* 0x000fea0003800000 */
.L_x_936:
[----:B------:R-:W-:Y:S05]  /*133a0*/  IMAD R3, R3, c[0x0][0x32c], R174 ;  /* 0x0000cb0003037a24 */ /* 0x000fea00078e02ae */
[----:B------:R-:W-:Y:S02]  /*133b0*/  IADD3 R4, R3, c[0x0][0x32c], RZ ;  /* 0x0000cb0003047a10 */ /* 0x000fe40007ffe0ff */
[----:B------:R-:W-:Y:S02]  /*133c0*/  IMNMX R0, R0, R3, !PT ;  /* 0x0000000300007217 */ /* 0x000fe40007800200 */
[----:B------:R-:W-:Y:S02]  /*133d0*/  IMNMX R2, R2, R4, PT ;  /* 0x0000000402027217 */ /* 0x000fe40003800200 */
.L_x_935:
        /* <DEDUP_REMOVED lines=115> */
[----:B------:R-:W-:Y:S02]  /*13b10*/  ISETP.NE.AND P3, PT, R5, RZ, PT ;  /* 0x000000ff0500720c */ /* 0x000fe40003f65270 */
[----:B------:R-:W1:Y:S01]  /*13b20*/  SHFL.BFLY PT, R5, R130, 0x2, 0x1f ;  /* 0x0c401f0082057f89 */ /* 0x000e6200000e0000 */
        /* <DEDUP_REMOVED lines=17> */
[----:B------:R-:W-:Y:S02]  /*13c40*/  ISETP.LT.OR P0, PT, R2, 0x42, P0 ;  /* 0x000000420200780c */ /* 0x000fe40000701670 */
[----:B------:R-:W-:Y:S02]  /*13c50*/  FMNMX.FTZ R4, R199, R4, !PT ;  /* 0x00000004c7047209 */ /* 0x000fe40007810000 */
[----:B------:R-:W-:Y:S01]  /*13c60*/  FMNMX.FTZ R5, R10, R134, !PT ;  /* 0x000000860a057209 */ /* 0x000fe20007810000 */
[----:B------:R-:W2:Y:S01]  /*13c70*/  SHFL.BFLY PT, R129, R3, 0x2, 0x1f ;  /* 0x0c401f0003817f89 */ /* 0x000ea200000e0000 */
[----:B------:R-:W-:Y:S02]  /*13c80*/  FMNMX.FTZ R4, R200, R4, !PT ;  /* 0x00000004c8047209 */ /* 0x000fe40007810000 */
[----:B------:R-:W-:Y:S02]  /*13c90*/  FSEL R172, R75, -INF , !P0 ;  /* 0xff8000004bac7808 */ /* 0x000fe40004000000 */
[----:B------:R-:W-:Y:S02]  /*13ca0*/  FMNMX.FTZ R4, R208, R4, !PT ;  /* 0x00000004d0047209 */ /* 0x000fe40007810000 */
[----:B------:R-:W-:Y:S02]  /*13cb0*/  ISETP.GT.AND P0, PT, R0, 0x48, !P2 ;  /* 0x000000480000780c */ /* 0x000fe40005704270 */
        /* <DEDUP_REMOVED lines=9> */
[----:B--2---:R-:W-:Y:S02]  /*13d50*/  FMNMX.FTZ R129, R3, R129, !PT ;  /* 0x0000008103817209 */ /* 0x004fe40007810000 */
[----:B------:R-:W-:Y:S02]  /*13d60*/  FSEL R43, R43, RZ, P2 ;  /* 0x000000ff2b2b7208 */ /* 0x000fe40001000000 */
[----:B------:R-:W-:Y:S01]  /*13d70*/  FMNMX.FTZ R3, R239, R4, !PT ;  /* 0x00000004ef037209 */ /* 0x000fe20007810000 */
[----:B------:R-:W1:Y:S01]  /*13d80*/  SHFL.BFLY PT, R6, R129, 0x1, 0x1f ;  /* 0x0c201f0081067f89 */ /* 0x000e6200000e0000 */
[----:B------:R-:W-:Y:S01]  /*13d90*/  FMNMX.FTZ R5, R57, R5, !PT ;  /* 0x0000000539057209 */ /* 0x000fe20007810000 */
[--C-:B------:R-:W-:Y:S01]  /*13da0*/  FFMA.FTZ R4, R52, c[0x0][0x2d0], -R43.reuse ;  /* 0x0000b40034047a23 */ /* 0x100fe2000001082b */
[----:B------:R-:W-:Y:S01]  /*13db0*/  ISETP.NE.AND P1, PT, R16, RZ, PT ;  /* 0x000000ff1000720c */ /* 0x000fe20003f25270 */
[--C-:B------:R-:W-:Y:S01]  /*13dc0*/  FFMA.FTZ R16, R188, c[0x0][0x2d0], -R43.reuse ;  /* 0x0000b400bc107a23 */ /* 0x100fe2000001082b */
[----:B------:R-:W-:Y:S01]  /*13dd0*/  FMNMX.FTZ R5, R60, R5, !PT ;  /* 0x000000053c057209 */ /* 0x000fe20007810000 */
[----:B------:R2:W3:Y:S01]  /*13de0*/  MUFU.EX2 R24, R4 ;  /* 0x0000000400187308 */ /* 0x0004e20000000800 */
[----:B------:R-:W-:Y:S02]  /*13df0*/  FMNMX.FTZ R3, R241, R3, !PT ;  /* 0x00000003f1037209 */ /* 0x000fe40007810000 */
[----:B------:R-:W-:Y:S02]  /*13e00*/  FMNMX.FTZ R5, R61, R5, !PT ;  /* 0x000000053d057209 */ /* 0x000fe40007810000 */
[----:B------:R-:W-:Y:S02]  /*13e10*/  FMNMX.FTZ R3, R243, R3, !PT ;  /* 0x00000003f3037209 */ /* 0x000fe40007810000 */
[----:B------:R-:W-:Y:S02]  /*13e20*/  FMNMX.FTZ R5, R71, R5, !PT ;  /* 0x0000000547057209 */ /* 0x000fe40007810000 */
[----:B------:R-:W-:Y:S01]  /*13e30*/  FMNMX.FTZ R3, R244, R3, !PT ;  /* 0x00000003f4037209 */ /* 0x000fe20007810000 */
[----:B------:R-:W-:Y:S01]  /*13e40*/  MUFU.EX2 R63, R16 ;  /* 0x00000010003f7308 */ /* 0x000fe20000000800 */
[----:B------:R-:W-:Y:S02]  /*13e50*/  FMNMX.FTZ R5, R72, R5, !PT ;  /* 0x0000000548057209 */ /* 0x000fe40007810000 */
[----:B------:R-:W-:Y:S01]  /*13e60*/  ISETP.LT.OR P0, PT, R2, 0x49, P0 ;  /* 0x000000490200780c */ /* 0x000fe20000701670 */
[----:B------:R-:W4:Y:S01]  /*13e70*/  SHFL.BFLY PT, R7, R3, 0x2, 0x1f ;  /* 0x0c401f0003077f89 */ /* 0x000f2200000e0000 */
[----:B------:R-:W-:Y:S02]  /*13e80*/  FMNMX.FTZ R5, R73, R5, !PT ;  /* 0x0000000549057209 */ /* 0x000fe40007810000 */
[----:B------:R-:W-:Y:S02]  /*13e90*/  FSEL R78, R78, -INF , !P0 ;  /* 0xff8000004e4e7808 */ /* 0x000fe40004000000 */
[----:B-1----:R-:W-:Y:S02]  /*13ea0*/  FMNMX.FTZ R129, R129, R6, !PT ;  /* 0x0000000681817209 */ /* 0x002fe40007810000 */
[----:B------:R-:W-:Y:S02]  /*13eb0*/  ISETP.GT.AND P0, PT, R0, 0x49, !P1 ;  /* 0x000000490000780c */ /* 0x000fe40004f04270 */
[C---:B------:R-:W-:Y:S01]  /*13ec0*/  FSETP.NEU.FTZ.AND P1, PT, R129.reuse, -INF , PT ;  /* 0xff8000008100780b */ /* 0x040fe20003f3d000 */
[----:B------:R-:W-:Y:S01]  /*13ed0*/  FMUL.FTZ R64, R129, c[0x0][0x2d0] ;  /* 0x0000b40081407a20 */ /* 0x000fe20000410000 */
[----:B--2---:R-:W-:Y:S01]  /*13ee0*/  FMNMX.FTZ R4, R76, R5, !PT ;  /* 0x000000054c047209 */ /* 0x004fe20007810000 */
[--C-:B------:R-:W-:Y:S01]  /*13ef0*/  FFMA.FTZ R5, R183, c[0x0][0x2d0], -R43.reuse ;  /* 0x0000b400b7057a23 */ /* 0x100fe2000001082b */
[----:B------:R-:W-:Y:S02]  /*13f00*/  ISETP.LT.OR P0, PT, R2, 0x4a, P0 ;  /* 0x0000004a0200780c */ /* 0x000fe40000701670 */
[----:B------:R-:W-:Y:S01]  /*13f10*/  FSEL R64, R64, RZ, P1 ;  /* 0x000000ff40407208 */ /* 0x000fe20000800000 */
[----:B------:R1:W2:Y:S01]  /*13f20*/  MUFU.EX2 R56, R5 ;  /* 0x0000000500387308 */ /* 0x0002a20000000800 */
[----:B------:R-:W-:Y:S02]  /*13f30*/  FMNMX.FTZ R4, R77, R4, !PT ;  /* 0x000000044d047209 */ /* 0x000fe40007810000 */
[----:B------:R-:W-:Y:S01]  /*13f40*/  FSEL R79, R79, -INF , !P0 ;  /* 0xff8000004f4f7808 */ /* 0x000fe20004000000 */
[--C-:B------:R-:W-:Y:S01]  /*13f50*/  FFMA.FTZ R28, R84, c[0x0][0x2d0], -R64.reuse ;  /* 0x0000b400541c7a23 */ /* 0x100fe20000010840 */
[----:B------:R-:W-:Y:S02]  /*13f60*/  ISETP.NE.AND P0, PT, R48, RZ, PT ;  /* 0x000000ff3000720c */ /* 0x000fe40003f05270 */
[----:B------:R-:W-:Y:S01]  /*13f70*/  ISETP.NE.AND P4, PT, R37, RZ, PT ;  /* 0x000000ff2500720c */ /* 0x000fe20003f85270 */
[----:B------:R-:W-:Y:S01]  /*13f80*/  LDSM.16.MT88.4 R48, [R214+0x100] ;  /* 0x00010000d630783b */ /* 0x000fe20000004200 */
[----:B----4-:R-:W-:Y:S02]  /*13f90*/  FMNMX.FTZ R3, R3, R7, !PT ;  /* 0x0000000703037209 */ /* 0x010fe40007810000 */
[C---:B------:R-:W-:Y:S02]  /*13fa0*/  ISETP.GT.AND P0, PT, R0.reuse, 0x51, !P0 ;  /* 0x000000510000780c */ /* 0x040fe40004704270 */
[----:B------:R-:W-:Y:S02]  /*13fb0*/  ISETP.GT.AND P4, PT, R0, 0x59, !P4 ;  /* 0x000000590000780c */ /* 0x000fe40006784270 */
[----:B------:R-:W-:Y:S01]  /*13fc0*/  ISETP.LT.OR P0, PT, R2, 0x52, P0 ;  /* 0x000000520200780c */ /* 0x000fe20000701670 */
[----:B------:R-:W4:Y:S01]  /*13fd0*/  SHFL.BFLY PT, R128, R3, 0x1, 0x1f ;  /* 0x0c201f0003807f89 */ /* 0x000f2200000e0000 */
[----:B------:R-:W-:Y:S02]  /*13fe0*/  ISETP.GT.AND P3, PT, R0, 0x50, !P3 ;  /* 0x000000500000780c */ /* 0x000fe40005f64270 */
[----:B------:R-:W-:Y:S02]  /*13ff0*/  FSEL R91, R91, -INF , !P0 ;  /* 0xff8000005b5b7808 */ /* 0x000fe40004000000 */
[----:B------:R-:W-:Y:S02]  /*14000*/  ISETP.LT.OR P0, PT, R2, 0x5a, P4 ;  /* 0x0000005a0200780c */ /* 0x000fe40002701670 */
[----:B------:R-:W-:Y:S02]  /*14010*/  ISETP.GT.AND P5, PT, R0, 0x58, !P5 ;  /* 0x000000580000780c */ /* 0x000fe40006fa4270 */
[----:B-1----:R-:W-:Y:S01]  /*14020*/  FMNMX.FTZ R5, R88, R4, !PT ;  /* 0x0000000458057209 */ /* 0x002fe20007810000 */
[--C-:B------:R-:W-:Y:S01]  /*14030*/  FFMA.FTZ R4, R184, c[0x0][0x2d0], -R43.reuse ;  /* 0x0000b400b8047a23 */ /* 0x100fe2000001082b */
[----:B------:R-:W-:Y:S02]  /*14040*/  FSEL R42, R95, -INF , !P0 ;  /* 0xff8000005f2a7808 */ /* 0x000fe40004000000 */
[----:B---3--:R-:W-:Y:S01]  /*14050*/  MOV R95, R24 ;  /* 0x00000018005f7202 */ /* 0x008fe20000000f00 */
[----:B------:R1:W-:Y:S01]  /*14060*/  MUFU.EX2 R174, R4 ;  /* 0x0000000400ae7308 */ /* 0x0003e20000000800 */
[----:B------:R-:W-:Y:S01]  /*14070*/  FMNMX.FTZ R5, R89, R5, !PT ;  /* 0x0000000559057209 */ /* 0x000fe20007810000 */
[--C-:B------:R-:W-:Y:S01]  /*14080*/  FFMA.FTZ R24, R81, c[0x0][0x2d0], -R64.reuse ;  /* 0x0000b40051187a23 */ /* 0x100fe20000010840 */
[----:B------:R-:W-:Y:S02]  /*14090*/  ISETP.LT.OR P3, PT, R2, 0x51, P3 ;  /* 0x000000510200780c */ /* 0x000fe40001f61670 */
[----:B------:R-:W-:Y:S02]  /*140a0*/  FMNMX.FTZ R5, R92, R5, !PT ;  /* 0x000000055c057209 */ /* 0x000fe40007810000 */
[----:B------:R-:W-:Y:S02]  /*140b0*/  FSEL R90, R90, -INF , !P3 ;  /* 0xff8000005a5a7808 */ /* 0x000fe40005800000 */
[----:B------:R-:W-:Y:S01]  /*140c0*/  FMNMX.FTZ R5, R93, R5, !PT ;  /* 0x000000055d057209 */ /* 0x000fe20007810000 */
[----:B------:R-:W-:Y:S01]  /*140d0*/  MUFU.EX2 R30, R24 ;  /* 0x00000018001e7308 */ /* 0x000fe20000000800 */
[----:B----4-:R-:W-:Y:S01]  /*140e0*/  FMNMX.FTZ R128, R3, R128, !PT ;  /* 0x0000008003807209 */ /* 0x010fe20007810000 */
[--C-:B------:R-:W-:Y:S01]  /*140f0*/  FFMA.FTZ R3, R68, c[0x0][0x2d0], -R64.reuse ;  /* 0x0000b40044037a23 */ /* 0x100fe20000010840 */
[----:B--2---:R-:W-:Y:S02]  /*14100*/  F2FP.BF16.PACK_AB R44, R56, R95 ;  /* 0x0000005f382c723e */ /* 0x004fe400000010ff */
[C---:B------:R-:W-:Y:S01]  /*14110*/  FSETP.NEU.FTZ.AND P0, PT, R128.reuse, -INF , PT ;  /* 0xff8000008000780b */ /* 0x040fe20003f1d000 */
[----:B------:R-:W-:Y:S01]  /*14120*/  FMUL.FTZ R65, R128, c[0x0][0x2d0] ;  /* 0x0000b40080417a20 */ /* 0x000fe20000410000 */
[----:B------:R-:W-:Y:S01]  /*14130*/  ISETP.LT.OR P3, PT, R2, 0x59, P5 ;  /* 0x000000590200780c */ /* 0x000fe20002f61670 */
[--C-:B------:R-:W-:Y:S01]  /*14140*/  FFMA.FTZ R2, R53, c[0x0][0x2d0], -R64.reuse ;  /* 0x0000b40035027a23 */ /* 0x100fe20000010840 */
[----:B------:R-:W-:Y:S01]  /*14150*/  FMNMX.FTZ R5, R135, R5, !PT ;  /* 0x0000000587057209 */ /* 0x000fe20007810000 */
[----:B------:R2:W3:Y:S01]  /*14160*/  MUFU.EX2 R6, R3 ;  /* 0x0000000300067308 */ /* 0x0004e20000000800 */
[----:B------:R-:W-:Y:S02]  /*14170*/  FSEL R65, R65, RZ, P0 ;  /* 0x000000ff41417208 */ /* 0x000fe40000000000 */
[----:B------:R-:W-:Y:S01]  /*14180*/  FMNMX.FTZ R5, R172, R5, !PT ;  /* 0x00000005ac057209 */ /* 0x000fe20007810000 */
[----:B-1----:R-:W-:Y:S01]  /*14190*/  FFMA.FTZ R4, R185, c[0x0][0x2d0], -R43 ;  /* 0x0000b400b9047a23 */ /* 0x002fe2000001082b */
[----:B------:R-:W-:Y:S05]  /*141a0*/  FSEL R94, R94, -INF , !P3 ;  /* 0xff8000005e5e7808 */ /* 0x000fea0005800000 */
[----:B------:R1:W4:Y:S10]  /*141b0*/  MUFU.EX2 R23, R4 ;  /* 0x0000000400177308 */ /* 0x0003340000000800 */
[----:B------:R-:W5:Y:S01]  /*141c0*/  MUFU.EX2 R58, R2 ;  /* 0x00000002003a7308 */ /* 0x000f620000000800 */
[----:B--2---:R-:W-:Y:S02]  /*141d0*/  FFMA.FTZ R3, R8, c[0x0][0x2d0], -R65 ;  /* 0x0000b40008037a23 */ /* 0x004fe40000010841 */
[----:B------:R-:W-:Y:S02]  /*141e0*/  FFMA.FTZ R8, R69, c[0x0][0x2d0], -R64 ;  /* 0x0000b40045087a23 */ /* 0x000fe40000010840 */
[----:B---3--:R-:W-:Y:S05]  /*141f0*/  IMAD.MOV.U32 R69, RZ, RZ, R6 ;  /* 0x000000ffff457224 */ /* 0x008fea00078e0006 */
[----:B------:R-:W-:Y:S01]  /*14200*/  MUFU.EX2 R62, R8 ;  /* 0x00000008003e7308 */ /* 0x000fe20000000800 */
[--C-:B-1----:R-:W-:Y:S02]  /*14210*/  FFMA.FTZ R4, R18, c[0x0][0x2d0], -R64.reuse ;  /* 0x0000b40012047a23 */ /* 0x102fe40000010840 */
[----:B----4-:R-:W-:Y:S07]  /*14220*/  IMAD.MOV.U32 R68, RZ, RZ, R23 ;  /* 0x000000ffff447224 */ /* 0x010fee00078e0017 */
[----:B------:R1:W-:Y:S01]  /*14230*/  MUFU.EX2 R22, R4 ;  /* 0x0000000400167308 */ /* 0x0003e20000000800 */
[----:B------:R-:W-:Y:S02]  /*14240*/  F2FP.BF16.PACK_AB R46, R68, R174 ;  /* 0x000000ae442e723e */ /* 0x000fe400000010ff */
[----:B-----5:R-:W-:Y:S02]  /*14250*/  F2FP.BF16.PACK_AB R47, R69, R58 ;  /* 0x0000003a452f723e */ /* 0x020fe400000010ff */
[----:B-1----:R-:W-:Y:S05]  /*14260*/  FMNMX.FTZ R4, R78, R5, !PT ;  /* 0x000000054e047209 */ /* 0x002fea0007810000 */
[----:B------:R1:W2:Y:S01]  /*14270*/  MUFU.EX2 R5, R3 ;  /* 0x0000000300057308 */ /* 0x0002a20000000800 */
[----:B------:R-:W-:Y:S01]  /*14280*/  FMNMX.FTZ R0, R79, R4, !PT ;  /* 0x000000044f007209 */ /* 0x000fe20007810000 */
[----:B------:R-:W-:Y:S03]  /*14290*/  FFMA.FTZ R4, R19, c[0x0][0x2d0], -R64 ;  /* 0x0000b40013047a23 */ /* 0x000fe60000010840 */
[----:B------:R-:W-:Y:S05]  /*142a0*/  FMNMX.FTZ R0, R90, R0, !PT ;  /* 0x000000005a007209 */ /* 0x000fea0007810000 */
[----:B------:R3:W-:Y:S01]  /*142b0*/  MUFU.EX2 R173, R4 ;  /* 0x0000000400ad7308 */ /* 0x0007e20000000800 */
[----:B------:R-:W-:Y:S04]  /*142c0*/  FMNMX.FTZ R0, R91, R0, !PT ;  /* 0x000000005b007209 */ /* 0x000fe80007810000 */
[----:B------:R-:W-:Y:S04]  /*142d0*/  FMNMX.FTZ R0, R94, R0, !PT ;  /* 0x000000005e007209 */ /* 0x000fe80007810000 */
[----:B------:R-:W-:Y:S01]  /*142e0*/  FMNMX.FTZ R0, R42, R0, !PT ;  /* 0x000000002a007209 */ /* 0x000fe20007810000 */
[--C-:B-1----:R-:W-:Y:S04]  /*142f0*/  FFMA.FTZ R3, R9, c[0x0][0x2d0], -R65.reuse ;  /* 0x0000b40009037a23 */ /* 0x102fe80000010841 */
[----:B------:R-:W1:Y:S01]  /*14300*/  SHFL.BFLY PT, R2, R0, 0x2, 0x1f ;  /* 0x0c401f0000027f89 */ /* 0x000e6200000e0000 */
[----:B------:R4:W5:Y:S01]  /*14310*/  MUFU.EX2 R52, R3 ;  /* 0x0000000300347308 */ /* 0x0009620000000800 */
[--C-:B---3--:R-:W-:Y:S09]  /*14320*/  FFMA.FTZ R4, R13, c[0x0][0x2d0], -R65.reuse ;  /* 0x0000b4000d047a23 */ /* 0x108ff20000010841 */
[----:B------:R-:W-:Y:S01]  /*14330*/  MUFU.EX2 R7, R4 ;  /* 0x0000000400077308 */ /* 0x000fe20000000800 */
[----:B----4-:R-:W-:Y:S09]  /*14340*/  FFMA.FTZ R3, R12, c[0x0][0x2d0], -R65 ;  /* 0x0000b4000c037a23 */ /* 0x010ff20000010841 */
[----:B------:R1:W-:Y:S02]  /*14350*/  MUFU.EX2 R53, R3 ;  /* 0x0000000300357308 */ /* 0x0003e40000000800 */
[----:B-1----:R-:W-:Y:S01]  /*14360*/  FMNMX.FTZ R3, R0, R2, !PT ;  /* 0x0000000200037209 */ /* 0x002fe20007810000 */
[----:B------:R-:W-:Y:S01]  /*14370*/  FFMA.FTZ R2, R186, c[0x0][0x2d0], -R43 ;  /* 0x0000b400ba027a23 */ /* 0x000fe2000001082b */
[----:B------:R-:W-:Y:S06]  /*14380*/  FSEL R0, R130, RZ, P2 ;  /* 0x000000ff82007208 */ /* 0x000fec0001000000 */
[----:B------:R1:W-:Y:S01]  /*14390*/  MUFU.EX2 R59, R2 ;  /* 0x00000002003b7308 */ /* 0x0003e20000000800 */
[----:B------:R-:W3:Y:S01]  /*143a0*/  SHFL.BFLY PT, R4, R3, 0x1, 0x1f ;  /* 0x0c201f0003047f89 */ /* 0x000ee200000e0000 */
[----:B------:R-:W-:Y:S01]  /*143b0*/  FADD.FTZ R0, -R0, R131 ;  /* 0x0000008300007221 */ /* 0x000fe20000010100 */
[----:B--2---:R-:W-:Y:S03]  /*143c0*/  MOV R131, R5 ;  /* 0x0000000500837202 */ /* 0x004fe60000000f00 */
[----:B------:R-:W-:Y:S01]  /*143d0*/  FMUL.FTZ R0, R0, c[0x0][0x2d0] ;  /* 0x0000b40000007a20 */ /* 0x000fe20000410000 */
[----:B-----5:R-:W-:Y:S03]  /*143e0*/  F2FP.BF16.PACK_AB R36, R52, R131 ;  /* 0x000000833424723e */ /* 0x020fe600000010ff */
[----:B------:R2:W4:Y:S01]  /*143f0*/  MUFU.EX2 R41, R0 ;  /* 0x0000000000297308 */ /* 0x0005220000000800 */
[----:B-1----:R-:W-:Y:S02]  /*14400*/  FSEL R2, R129, RZ, P1 ;  /* 0x000000ff81027208 */ /* 0x002fe40000800000 */
[----:B---3--:R-:W-:Y:S03]  /*14410*/  FMNMX.FTZ R3, R3, R4, !PT ;  /* 0x0000000403037209 */ /* 0x008fe60007810000 */
[----:B------:R-:W-:Y:S02]  /*14420*/  FADD.FTZ R2, -R2, R132 ;  /* 0x0000008402027221 */ /* 0x000fe40000010100 */
[C---:B------:R-:W-:Y:S02]  /*14430*/  FMUL.FTZ R66, R3.reuse, c[0x0][0x2d0] ;  /* 0x0000b40003427a20 */ /* 0x040fe40000410000 */
[----:B------:R-:W-:Y:S01]  /*14440*/  FMUL.FTZ R2, R2, c[0x0][0x2d0] ;  /* 0x0000b40002027a20 */ /* 0x000fe20000410000 */
[----:B--2---:R-:W-:Y:S01]  /*14450*/  FSEL R0, R128, RZ, P0 ;  /* 0x000000ff80007208 */ /* 0x004fe20000000000 */
[----:B------:R-:W-:Y:S01]  /*14460*/  IMAD.MOV.U32 R132, RZ, RZ, R22 ;  /* 0x000000ffff847224 */ /* 0x000fe200078e0016 */
[----:B------:R-:W-:Y:S01]  /*14470*/  FSETP.NEU.FTZ.AND P0, PT, R3, -INF , PT ;  /* 0xff8000000300780b */ /* 0x000fe20003f1d000 */
[----:B------:R-:W1:Y:S01]  /*14480*/  MUFU.EX2 R40, R2 ;  /* 0x0000000200287308 */ /* 0x000e620000000800 */
[----:B------:R-:W2:Y:S01]  /*14490*/  LDSM.16.MT88.4 R20, [R213+0x100] ;  /* 0x00010000d514783b */ /* 0x000ea20000004200 */
[----:B------:R-:W-:Y:S01]  /*144a0*/  FADD.FTZ R0, -R0, R133 ;  /* 0x0000008500007221 */ /* 0x000fe20000010100 */
[----:B------:R-:W-:Y:S01]  /*144b0*/  FSEL R66, R66, RZ, P0 ;  /* 0x000000ff42427208 */ /* 0x000fe20000000000 */
[----:B----4-:R-:W-:Y:S01]  /*144c0*/  FMUL.FTZ R16, R41, R148 ;  /* 0x0000009429107220 */ /* 0x010fe20000410000 */
[----:B------:R-:W-:Y:S01]  /*144d0*/  F2FP.BF16.PACK_AB R45, R173, R132 ;  /* 0x00000084ad2d723e */ /* 0x000fe200000010ff */
[----:B------:R-:W-:Y:S02]  /*144e0*/  FMUL.FTZ R0, R0, c[0x0][0x2d0] ;  /* 0x0000b40000007a20 */ /* 0x000fe40000410000 */
[C---:B------:R-:W-:Y:S02]  /*144f0*/  FMUL.FTZ R17, R41.reuse, R149 ;  /* 0x0000009529117220 */ /* 0x040fe40000410000 */
[----:B------:R3:W4:Y:S01]  /*14500*/  MUFU.EX2 R2, R0 ;  /* 0x0000000000027308 */ /* 0x0007220000000800 */
[--C-:B------:R-:W-:Y:S02]  /*14510*/  FFMA.FTZ R4, R14, c[0x0][0x2d0], -R66.reuse ;  /* 0x0000b4000e047a23 */ /* 0x100fe40000010842 */
[C---:B------:R-:W-:Y:S02]  /*14520*/  FMUL.FTZ R112, R41.reuse, R112 ;  /* 0x0000007029707220 */ /* 0x040fe40000410000 */
[C---:B------:R-:W-:Y:S02]  /*14530*/  FMUL.FTZ R113, R41.reuse, R113 ;  /* 0x0000007129717220 */ /* 0x040fe40000410000 */
[C---:B------:R-:W-:Y:S02]  /*14540*/  FMUL.FTZ R100, R41.reuse, R100 ;  /* 0x0000006429647220 */ /* 0x040fe40000410000 */
[C---:B------:R-:W-:Y:S01]  /*14550*/  FMUL.FTZ R101, R41.reuse, R101 ;  /* 0x0000006529657220 */ /* 0x040fe20000410000 */
[----:B------:R5:W-:Y:S01]  /*14560*/  MUFU.EX2 R5, R4 ;  /* 0x0000000400057308 */ /* 0x000be20000000800 */
[C---:B------:R-:W-:Y:S02]  /*14570*/  FMUL.FTZ R116, R41.reuse, R116 ;  /* 0x0000007429747220 */ /* 0x040fe40000410000 */
[----:B------:R-:W-:Y:S02]  /*14580*/  FMUL.FTZ R117, R41, R117 ;  /* 0x0000007529757220 */ /* 0x000fe40000410000 */
[C---:B-1----:R-:W-:Y:S02]  /*14590*/  FMUL.FTZ R6, R40.reuse, R138 ;  /* 0x0000008a28067220 */ /* 0x042fe40000410000 */
[C---:B------:R-:W-:Y:S02]  /*145a0*/  FMUL.FTZ R18, R40.reuse, R150 ;  /* 0x0000009628127220 */ /* 0x040fe40000410000 */
[C---:B------:R-:W-:Y:S02]  /*145b0*/  FMUL.FTZ R19, R40.reuse, R151 ;  /* 0x0000009728137220 */ /* 0x040fe40000410000 */
[C---:B------:R-:W-:Y:S01]  /*145c0*/  FMUL.FTZ R102, R40.reuse, R102 ;  /* 0x0000006628667220 */ /* 0x040fe20000410000 */
[----:B------:R-:W-:Y:S01]  /*145d0*/  LDSM.16.MT88.4 R148, [R213+0x2900] ;  /* 0x00290000d594783b */ /* 0x000fe20000004200 */
[----:B------:R-:W-:Y:S02]  /*145e0*/  FMUL.FTZ R103, R40, R103 ;  /* 0x0000006728677220 */ /* 0x000fe40000410000 */
[--C-:B---3--:R-:W-:Y:S02]  /*145f0*/  FFMA.FTZ R0, R10, c[0x0][0x2d0], -R66.reuse ;  /* 0x0000b4000a007a23 */ /* 0x108fe40000010842 */
[C---:B----4-:R-:W-:Y:S02]  /*14600*/  FMUL.FTZ R25, R2.reuse, R157 ;  /* 0x0000009d02197220 */ /* 0x050fe40000410000 */
[----:B------:R1:W-:Y:S01]  /*14610*/  MUFU.EX2 R75, R0 ;  /* 0x00000000004b7308 */ /* 0x0003e20000000800 */
[C---:B------:R-:W-:Y:S02]  /*14620*/  FMUL.FTZ R8, R2.reuse, R140 ;  /* 0x0000008c02087220 */ /* 0x040fe40000410000 */
[C---:B------:R-:W-:Y:S01]  /*14630*/  FMUL.FTZ R13, R2.reuse, R145 ;  /* 0x00000091020d7220 */ /* 0x040fe20000410000 */
[----:B------:R-:W-:Y:S01]  /*14640*/  MOV R145, R95 ;  /* 0x0000005f00917202 */ /* 0x000fe20000000f00 */
[----:B-----5:R-:W-:Y:S02]  /*14650*/  FFMA.FTZ R4, R15, c[0x0][0x2d0], -R66 ;  /* 0x0000b4000f047a23 */ /* 0x020fe40000010842 */
[----:B------:R-:W-:Y:S02]  /*14660*/  IMAD.MOV.U32 R157, RZ, RZ, R62 ;  /* 0x000000ffff9d7224 */ /* 0x000fe400078e003e */
[C---:B------:R-:W-:Y:S01]  /*14670*/  FMUL.FTZ R104, R2.reuse, R104 ;  /* 0x0000006802687220 */ /* 0x040fe20000410000 */
[----:B------:R3:W-:Y:S01]  /*14680*/  MUFU.EX2 R12, R4 ;  /* 0x00000004000c7308 */ /* 0x0007e20000000800 */
[C---:B------:R-:W-:Y:S02]  /*14690*/  FMUL.FTZ R24, R2.reuse, R156 ;  /* 0x0000009c02187220 */ /* 0x040fe40000410000 */
[C---:B------:R-:W-:Y:S02]  /*146a0*/  FMUL.FTZ R29, R2.reuse, R161 ;  /* 0x000000a1021d7220 */ /* 0x040fe40000410000 */
[----:B------:R-:W-:Y:S02]  /*146b0*/  IMAD.MOV.U32 R161, RZ, RZ, R30 ;  /* 0x000000ffffa17224 */ /* 0x000fe400078e001e */
[C---:B------:R-:W-:Y:S02]  /*146c0*/  FMUL.FTZ R105, R2.reuse, R105 ;  /* 0x0000006902697220 */ /* 0x040fe40000410000 */
[C---:B------:R-:W-:Y:S02]  /*146d0*/  FMUL.FTZ R108, R2.reuse, R108 ;  /* 0x0000006c026c7220 */ /* 0x040fe40000410000 */
[----:B------:R-:W-:Y:S02]  /*146e0*/  FMUL.FTZ R109, R2, R109 ;  /* 0x0000006d026d7220 */ /* 0x000fe40000410000 */
[C---:B------:R-:W-:Y:S02]  /*146f0*/  FMUL.FTZ R114, R40.reuse, R114 ;  /* 0x0000007228727220 */ /* 0x040fe40000410000 */
[----:B-1----:R-:W-:Y:S02]  /*14700*/  FFMA.FTZ R0, R11, c[0x0][0x2d0], -R66 ;  /* 0x0000b4000b007a23 */ /* 0x002fe40000010842 */
[C---:B------:R-:W-:Y:S02]  /*14710*/  FMUL.FTZ R115, R40.reuse, R115 ;  /* 0x0000007328737220 */ /* 0x040fe40000410000 */
[----:B------:R1:W4:Y:S01]  /*14720*/  MUFU.EX2 R9, R0 ;  /* 0x0000000000097308 */ /* 0x0003220000000800 */
[C---:B------:R-:W-:Y:S02]  /*14730*/  FMUL.FTZ R118, R40.reuse, R118 ;  /* 0x0000007628767220 */ /* 0x040fe40000410000 */
[----:B------:R-:W-:Y:S02]  /*14740*/  FMUL.FTZ R119, R40, R119 ;  /* 0x0000007728777220 */ /* 0x000fe40000410000 */
[--C-:B---3--:R-:W-:Y:S02]  /*14750*/  FFMA.FTZ R4, R187, c[0x0][0x2d0], -R43.reuse ;  /* 0x0000b400bb047a23 */ /* 0x108fe4000001082b */
[C---:B------:R-:W-:Y:S02]  /*14760*/  FMUL.FTZ R120, R2.reuse, R120 ;  /* 0x0000007802787220 */ /* 0x040fe40000410000 */
[C---:B------:R-:W-:Y:S01]  /*14770*/  FMUL.FTZ R121, R2.reuse, R121 ;  /* 0x0000007902797220 */ /* 0x040fe20000410000 */
[----:B------:R3:W5:Y:S01]  /*14780*/  MUFU.EX2 R31, R4 ;  /* 0x00000004001f7308 */ /* 0x0007620000000800 */
[C---:B------:R-:W-:Y:S02]  /*14790*/  FMUL.FTZ R124, R2.reuse, R124 ;  /* 0x0000007c027c7220 */ /* 0x040fe40000410000 */
[C---:B------:R-:W-:Y:S01]  /*147a0*/  FMUL.FTZ R125, R2.reuse, R125 ;  /* 0x0000007d027d7220 */ /* 0x040fe20000410000 */
[----:B-1----:R-:W-:Y:S02]  /*147b0*/  FSEL R0, R3, RZ, P0 ;  /* 0x000000ff03007208 */ /* 0x002fe40000000000 */
[----:B----4-:R-:W-:Y:S01]  /*147c0*/  MOV R140, R9 ;  /* 0x00000009008c7202 */ /* 0x010fe20000000f00 */
[----:B------:R-:W-:Y:S01]  /*147d0*/  FMUL.FTZ R9, R2, R141 ;  /* 0x0000008d02097220 */ /* 0x000fe20000410000 */
[----:B------:R-:W-:Y:S01]  /*147e0*/  ISETP.GT.AND P0, PT, R229, UR8, PT ;  /* 0x00000008e5007c0c */ /* 0x000fe2000bf04270 */
[----:B------:R-:W-:Y:S01]  /*147f0*/  FADD.FTZ R0, -R0, R134 ;  /* 0x0000008600007221 */ /* 0x000fe20000010100 */
[----:B------:R-:W-:Y:S01]  /*14800*/  MOV R134, R7 ;  /* 0x0000000700867202 */ /* 0x000fe20000000f00 */
[----:B------:R-:W-:Y:S01]  /*14810*/  FMUL.FTZ R7, R40, R139 ;  /* 0x0000008b28077220 */ /* 0x000fe20000410000 */
[----:B------:R-:W-:Y:S01]  /*14820*/  F2FP.BF16.PACK_AB R37, R140, R75 ;  /* 0x0000004b8c25723e */ /* 0x000fe200000010ff */
[----:B------:R-:W-:Y:S01]  /*14830*/  FMUL.FTZ R0, R0, c[0x0][0x2d0] ;  /* 0x0000b40000007a20 */ /* 0x000fe20000410000 */
[----:B------:R-:W-:Y:S01]  /*14840*/  F2FP.BF16.PACK_AB R38, R134, R53 ;  /* 0x000000358626723e */ /* 0x000fe200000010ff */
[----:B------:R-:W-:Y:S02]  /*14850*/  IMAD.MOV.U32 R139, RZ, RZ, R12 ;  /* 0x000000ffff8b7224 */ /* 0x000fe400078e000c */
[----:B------:R-:W-:Y:S02]  /*14860*/  FFMA.FTZ R12, R80, c[0x0][0x2d0], -R64 ;  /* 0x0000b400500c7a23 */ /* 0x000fe40000010840 */
[----:B------:R-:W1:Y:S01]  /*14870*/  MUFU.EX2 R0, R0 ;  /* 0x0000000000007308 */ /* 0x000e620000000800 */
[C---:B---3--:R-:W-:Y:S01]  /*14880*/  FMUL.FTZ R4, R41.reuse, R136 ;  /* 0x0000008829047220 */ /* 0x048fe20000410000 */
[----:B------:R-:W-:Y:S01]  /*14890*/  MOV R136, R5 ;  /* 0x0000000500887202 */ /* 0x000fe20000000f00 */
[----:B------:R-:W-:Y:S01]  /*148a0*/  FMUL.FTZ R5, R41, R137 ;  /* 0x0000008929057220 */ /* 0x000fe20000410000 */
[----:B-----5:R-:W-:Y:S02]  /*148b0*/  MOV R137, R31 ;  /* 0x0000001f00897202 */ /* 0x020fe40000000f00 */
[----:B------:R-:W-:Y:S04]  /*148c0*/  F2FP.BF16.PACK_AB R39, R139, R136 ;  /* 0x000000888b27723e */ /* 0x000fe800000010ff */
[-C--:B--2---:R-:W-:Y:S01]  /*148d0*/  HMMA.16816.F32.BF16 R4, R44, R20.reuse, R4 ;  /* 0x000000142c04723c */ /* 0x084fe20000041804 */
[----:B------:R2:W-:Y:S04]  /*148e0*/  MUFU.EX2 R138, R12 ;  /* 0x0000000c008a7308 */ /* 0x0005e80000000800 */
[C---:B-1----:R-:W-:Y:S02]  /*148f0*/  FMUL.FTZ R10, R0.reuse, R142 ;  /* 0x0000008e000a7220 */ /* 0x042fe40000410000 */
[C---:B------:R-:W-:Y:S04]  /*14900*/  FMUL.FTZ R11, R0.reuse, R143 ;  /* 0x0000008f000b7220 */ /* 0x040fe80000410000 */
[----:B------:R1:W-:Y:S01]  /*14910*/  MUFU.EX2 R142, R28 ;  /* 0x0000001c008e7308 */ /* 0x0003e20000000800 */
[C---:B------:R-:W-:Y:S01]  /*14920*/  FMUL.FTZ R26, R0.reuse, R158 ;  /* 0x0000009e001a7220 */ /* 0x040fe20000410000 */
[----:B------:R-:W-:Y:S01]  /*14930*/  MOV R158, R59 ;  /* 0x0000003b009e7202 */ /* 0x000fe20000000f00 */
[C---:B------:R-:W-:Y:S01]  /*14940*/  FMUL.FTZ R30, R0.reuse, R162 ;  /* 0x000000a2001e7220 */ /* 0x040fe20000410000 */
[----:B------:R-:W-:Y:S01]  /*14950*/  MOV R162, R63 ;  /* 0x0000003f00a27202 */ /* 0x000fe20000000f00 */
[----:B------:R-:W-:Y:S01]  /*14960*/  FMUL.FTZ R106, R0, R106 ;  /* 0x0000006a006a7220 */ /* 0x000fe20000410000 */
[C---:B------:R-:W-:Y:S04]  /*14970*/  HMMA.16816.F32.BF16 R8, R36.reuse, R20, R8 ;  /* 0x000000142408723c */ /* 0x040fe80000041808 */
[----:B--2---:R-:W-:Y:S02]  /*14980*/  FMUL.FTZ R12, R2, R144 ;  /* 0x00000090020c7220 */ /* 0x004fe40000410000 */
[C---:B------:R-:W-:Y:S02]  /*14990*/  FMUL.FTZ R14, R0.reuse, R146 ;  /* 0x00000092000e7220 */ /* 0x040fe40000410000 */
[----:B------:R-:W-:Y:S04]  /*149a0*/  FFMA.FTZ R20, R189, c[0x0][0x2d0], -R43 ;  /* 0x0000b400bd147a23 */ /* 0x000fe8000001082b */
[----:B------:R2:W-:Y:S01]  /*149b0*/  MUFU.EX2 R141, R20 ;  /* 0x00000014008d7308 */ /* 0x0005e20000000800 */
[C---:B------:R-:W-:Y:S02]  /*149c0*/  FMUL.FTZ R15, R0.reuse, R147 ;  /* 0x00000093000f7220 */ /* 0x040fe40000410000 */
[C---:B------:R-:W-:Y:S01]  /*149d0*/  FMUL.FTZ R21, R41.reuse, R153 ;  /* 0x0000009929157220 */ /* 0x040fe20000410000 */
[----:B------:R-:W-:Y:S01]  /*149e0*/  MOV R153, R58 ;  /* 0x0000003a00997202 */ /* 0x000fe20000000f00 */
[C---:B------:R-:W-:Y:S02]  /*149f0*/  FMUL.FTZ R107, R0.reuse, R107 ;  /* 0x0000006b006b7220 */ /* 0x040fe40000410000 */
[C---:B------:R-:W-:Y:S01]  /*14a00*/  FMUL.FTZ R110, R0.reuse, R110 ;  /* 0x0000006e006e7220 */ /* 0x040fe20000410000 */
[-C--:B------:R-:W-:Y:S03]  /*14a10*/  HMMA.16816.F32.BF16 R12, R36, R22.reuse, R12 ;  /* 0x00000016240c723c */ /* 0x080fe6000004180c */
[C---:B------:R-:W-:Y:S02]  /*14a20*/  FMUL.FTZ R111, R0.reuse, R111 ;  /* 0x0000006f006f7220 */ /* 0x040fe40000410000 */
[----:B------:R-:W-:Y:S01]  /*14a30*/  FMUL.FTZ R27, R0, R159 ;  /* 0x0000009f001b7220 */ /* 0x000fe20000410000 */
[----:B------:R-:W-:Y:S01]  /*14a40*/  MOV R159, R140 ;  /* 0x0000008c009f7202 */ /* 0x000fe20000000f00 */
[----:B-1----:R-:W-:Y:S01]  /*14a50*/  FMUL.FTZ R28, R2, R160 ;  /* 0x000000a0021c7220 */ /* 0x002fe20000410000 */
[C---:B------:R-:W-:Y:S04]  /*14a60*/  HMMA.16816.F32.BF16 R16, R44.reuse, R22, R16 ;  /* 0x000000162c10723c */ /* 0x040fe80000041810 */
[C---:B------:R-:W-:Y:S02]  /*14a70*/  FMUL.FTZ R31, R0.reuse, R163 ;  /* 0x000000a3001f7220 */ /* 0x040fe40000410000 */
[----:B------:R-:W-:Y:S02]  /*14a80*/  FMUL.FTZ R122, R0, R122 ;  /* 0x0000007a007a7220 */ /* 0x000fe40000410000 */
[----:B--2---:R-:W-:Y:S04]  /*14a90*/  FMUL.FTZ R20, R41, R152 ;  /* 0x0000009829147220 */ /* 0x004fe80000410000 */
[C---:B------:R-:W-:Y:S01]  /*14aa0*/  FMUL.FTZ R23, R40.reuse, R155 ;  /* 0x0000009b28177220 */ /* 0x040fe20000410000 */
[----:B------:R-:W-:Y:S01]  /*14ab0*/  MOV R155, R52 ;  /* 0x00000034009b7202 */ /* 0x000fe20000000f00 */
[----:B------:R-:W-:Y:S02]  /*14ac0*/  FMUL.FTZ R22, R40, R154 ;  /* 0x0000009a28167220 */ /* 0x000fe40000410000 */
[----:B------:R-:W-:Y:S02]  /*14ad0*/  IMAD.MOV.U32 R152, RZ, RZ, R53 ;  /* 0x000000ffff987224 */ /* 0x000fe400078e0035 */
[----:B------:R-:W-:Y:S02]  /*14ae0*/  IMAD.MOV.U32 R163, RZ, RZ, R139 ;  /* 0x000000ffffa37224 */ /* 0x000fe400078e008b */
[C---:B------:R-:W-:Y:S01]  /*14af0*/  FMUL.FTZ R123, R0.reuse, R123 ;  /* 0x0000007b007b7220 */ /* 0x040fe20000410000 */
[-C--:B------:R-:W-:Y:S03]  /*14b00*/  HMMA.16816.F32.BF16 R20, R44, R32.reuse, R20 ;  /* 0x000000202c14723c */ /* 0x080fe60000041814 */
[----:B------:R-:W-:Y:S02]  /*14b10*/  IMAD.MOV.U32 R143, RZ, RZ, R56 ;  /* 0x000000ffff8f7224 */ /* 0x000fe400078e0038 */
[--C-:B------:R-:W-:Y:S02]  /*14b20*/  FFMA.FTZ R56, R67, c[0x0][0x2d0], -R65.reuse ;  /* 0x0000b40043387a23 */ /* 0x100fe40000010841 */
[C---:B------:R-:W-:Y:S01]  /*14b30*/  FMUL.FTZ R126, R0.reuse, R126 ;  /* 0x0000007e007e7220 */ /* 0x040fe20000410000 */
[C---:B------:R-:W-:Y:S01]  /*14b40*/  HMMA.16816.F32.BF16 R24, R36.reuse, R32, R24 ;  /* 0x000000202418723c */ /* 0x040fe20000041818 */
[----:B------:R1:W-:Y:S03]  /*14b50*/  MUFU.EX2 R80, R56 ;  /* 0x0000003800507308 */ /* 0x0003e60000000800 */
[----:B------:R-:W-:Y:S02]  /*14b60*/  FMUL.FTZ R127, R0, R127 ;  /* 0x0000007f007f7220 */ /* 0x000fe40000410000 */
[----:B------:R-:W-:Y:S02]  /*14b70*/  IMAD.MOV.U32 R154, RZ, RZ, R174 ;  /* 0x000000ffff9a7224 */ /* 0x000fe400078e00ae */
[-C--:B------:R-:W-:Y:S04]  /*14b80*/  HMMA.16816.F32.BF16 R28, R36, R34.reuse, R28 ;  /* 0x00000022241c723c */ /* 0x080fe8000004181c */
[--C-:B------:R-:W-:Y:S02]  /*14b90*/  FFMA.FTZ R32, R54, c[0x0][0x2d0], -R65.reuse ;  /* 0x0000b40036207a23 */ /* 0x100fe40000010841 */
[----:B------:R-:W-:Y:S02]  /*14ba0*/  FMUL.FTZ R33, R41, R165 ;  /* 0x000000a529217220 */ /* 0x000fe40000410000 */
[C---:B------:R-:W-:Y:S01]  /*14bb0*/  HMMA.16816.F32.BF16 R100, R44.reuse, R34, R100 ;  /* 0x000000222c64723c */ /* 0x040fe20000041864 */
[----:B------:R2:W-:Y:S06]  /*14bc0*/  MUFU.EX2 R156, R32 ;  /* 0x00000020009c7308 */ /* 0x0005ec0000000800 */
[C---:B------:R-:W-:Y:S02]  /*14bd0*/  FMUL.FTZ R34, R40.reuse, R166 ;  /* 0x000000a628227220 */ /* 0x040fe40000410000 */
[----:B------:R-:W-:Y:S03]  /*14be0*/  FMUL.FTZ R35, R40, R167 ;  /* 0x000000a728237220 */ /* 0x000fe60000410000 */
[--C-:B-1----:R-:W-:Y:S04]  /*14bf0*/  FFMA.FTZ R56, R70, c[0x0][0x2d0], -R65.reuse ;  /* 0x0000b40046387a23 */ /* 0x102fe80000010841 */
[----:B------:R1:W3:Y:S01]  /*14c00*/  MUFU.EX2 R81, R56 ;  /* 0x0000003800517308 */ /* 0x0002e20000000800 */
[----:B--2---:R-:W-:Y:S02]  /*14c10*/  FFMA.FTZ R32, R55, c[0x0][0x2d0], -R65 ;  /* 0x0000b40037207a23 */ /* 0x004fe40000010841 */
[----:B------:R-:W2:Y:S07]  /*14c20*/  LDSM.16.MT88.4 R52, [R215+0x100] ;  /* 0x00010000d734783b */ /* 0x000eae0000004200 */
[----:B------:R4:W-:Y:S01]  /*14c30*/  MUFU.EX2 R160, R32 ;  /* 0x0000002000a07308 */ /* 0x0009e20000000800 */
[--C-:B-1----:R-:W-:Y:S09]  /*14c40*/  FFMA.FTZ R56, R61, c[0x0][0x2d0], -R66.reuse ;  /* 0x0000b4003d387a23 */ /* 0x102ff20000010842 */
[----:B------:R-:W-:Y:S01]  /*14c50*/  MUFU.EX2 R250, R56 ;  /* 0x0000003800fa7308 */ /* 0x000fe20000000800 */
[----:B----4-:R-:W-:Y:S07]  /*14c60*/  FMUL.FTZ R32, R41, R164 ;  /* 0x000000a429207220 */ /* 0x010fee0000410000 */
[-C--:B------:R-:W-:Y:S08]  /*14c70*/  HMMA.16816.F32.BF16 R32, R44, R48.reuse, R32 ;  /* 0x000000302c20723c */ /* 0x080ff00000041820 */
[C---:B------:R-:W-:Y:S07]  /*14c80*/  HMMA.16816.F32.BF16 R104, R36.reuse, R48, R104 ;  /* 0x000000302468723c */ /* 0x040fee0000041868 */
[--C-:B------:R-:W-:Y:S01]  /*14c90*/  FFMA.FTZ R48, R190, c[0x0][0x2d0], -R43.reuse ;  /* 0x0000b400be307a23 */ /* 0x100fe2000001082b */
[-C--:B------:R-:W-:Y:S03]  /*14ca0*/  HMMA.16816.F32.BF16 R108, R36, R50.reuse, R108 ;  /* 0x00000032246c723c */ /* 0x080fe6000004186c */
[----:B------:R1:W-:Y:S05]  /*14cb0*/  MUFU.EX2 R252, R48 ;  /* 0x0000003000fc7308 */ /* 0x0003ea0000000800 */
[C---:B------:R-:W-:Y:S08]  /*14cc0*/  HMMA.16816.F32.BF16 R112, R44.reuse, R50, R112 ;  /* 0x000000322c70723c */ /* 0x040ff00000041870 */
[-C--:B--2---:R-:W-:Y:S08]  /*14cd0*/  HMMA.16816.F32.BF16 R116, R44, R52.reuse, R116 ;  /* 0x000000342c74723c */ /* 0x084ff00000041874 */
[C---:B------:R-:W-:Y:S04]  /*14ce0*/  HMMA.16816.F32.BF16 R120, R36.reuse, R52, R120 ;  /* 0x000000342478723c */ /* 0x040fe80000041878 */
[--C-:B-1----:R-:W-:Y:S02]  /*14cf0*/  FFMA.FTZ R48, R57, c[0x0][0x2d0], -R66.reuse ;  /* 0x0000b40039307a23 */ /* 0x102fe40000010842 */
[----:B------:R-:W-:Y:S01]  /*14d00*/  LDSM.16.MT88.4 R56, [R216+0x900] ;  /* 0x00090000d838783b */ /* 0x000fe20000004200 */
[--C-:B------:R-:W-:Y:S01]  /*14d10*/  FFMA.FTZ R52, R71, c[0x0][0x2d0], -R66.reuse ;  /* 0x0000b40047347a23 */ /* 0x100fe20000010842 */
[----:B------:R1:W-:Y:S01]  /*14d20*/  MUFU.EX2 R74, R48 ;  /* 0x00000030004a7308 */ /* 0x0003e20000000800 */
[-C--:B------:R-:W-:Y:S07]  /*14d30*/  HMMA.16816.F32.BF16 R124, R36, R54.reuse, R124 ;  /* 0x00000036247c723c */ /* 0x080fee000004187c */
[C---:B------:R-:W-:Y:S02]  /*14d40*/  FMUL.FTZ R36, R41.reuse, R168 ;  /* 0x000000a829247220 */ /* 0x040fe40000410000 */
[----:B------:R2:W4:Y:S03]  /*14d50*/  MUFU.EX2 R249, R52 ;  /* 0x0000003400f97308 */ /* 0x0005260000000800 */
[----:B------:R-:W-:Y:S02]  /*14d60*/  FMUL.FTZ R37, R41, R169 ;  /* 0x000000a929257220 */ /* 0x000fe40000410000 */
[C---:B------:R-:W-:Y:S02]  /*14d70*/  FMUL.FTZ R38, R40.reuse, R170 ;  /* 0x000000aa28267220 */ /* 0x040fe40000410000 */
[----:B------:R-:W-:Y:S07]  /*14d80*/  FMUL.FTZ R39, R40, R171 ;  /* 0x000000ab28277220 */ /* 0x000fee0000410000 */
[----:B------:R-:W-:Y:S04]  /*14d90*/  HMMA.16816.F32.BF16 R36, R44, R54, R36 ;  /* 0x000000362c24723c */ /* 0x000fe80000041824 */
[----:B-1----:R-:W-:Y:S02]  /*14da0*/  FFMA.FTZ R48, R60, c[0x0][0x2d0], -R66 ;  /* 0x0000b4003c307a23 */ /* 0x002fe40000010842 */
[--C-:B------:R-:W-:Y:S01]  /*14db0*/  FFMA.FTZ R60, R96, c[0x0][0x2d0], -R64.reuse ;  /* 0x0000b400603c7a23 */ /* 0x100fe20000010840 */
[----:B---3--:R-:W-:Y:S01]  /*14dc0*/  F2FP.BF16.PACK_AB R54, R81, R80 ;  /* 0x000000505136723e */ /* 0x008fe200000010ff */
[----:B------:R1:W3:Y:S01]  /*14dd0*/  MUFU.EX2 R251, R48 ;  /* 0x0000003000fb7308 */ /* 0x0002e20000000800 */
[----:B------:R-:W-:Y:S03]  /*14de0*/  F2FP.BF16.PACK_AB R44, R137, R158 ;  /* 0x0000009e892c723e */ /* 0x000fe600000010ff */
[--C-:B--2---:R-:W-:Y:S01]  /*14df0*/  FFMA.FTZ R52, R191, c[0x0][0x2d0], -R43.reuse ;  /* 0x0000b400bf347a23 */ /* 0x104fe2000001082b */
[----:B------:R-:W-:Y:S02]  /*14e00*/  F2FP.BF16.PACK_AB R45, R138, R157 ;  /* 0x0000009d8a2d723e */ /* 0x000fe400000010ff */
[----:B------:R-:W-:Y:S02]  /*14e10*/  F2FP.BF16.PACK_AB R46, R141, R162 ;  /* 0x000000a28d2e723e */ /* 0x000fe400000010ff */
[----:B------:R-:W-:Y:S01]  /*14e20*/  F2FP.BF16.PACK_AB R47, R142, R161 ;  /* 0x000000a18e2f723e */ /* 0x000fe200000010ff */
[----:B------:R2:W-:Y:S01]  /*14e30*/  MUFU.EX2 R248, R52 ;  /* 0x0000003400f87308 */ /* 0x0005e20000000800 */
[----:B----4-:R-:W-:Y:S09]  /*14e40*/  F2FP.BF16.PACK_AB R55, R249, R250 ;  /* 0x000000faf937723e */ /* 0x010ff200000010ff */
[----:B------:R4:W-:Y:S01]  /*14e50*/  MUFU.EX2 R166, R60 ;  /* 0x0000003c00a67308 */ /* 0x0009e20000000800 */
[----:B-1----:R-:W1:Y:S01]  /*14e60*/  LDSM.16.MT88.4 R48, [R213+0x900] ;  /* 0x00090000d530783b */ /* 0x002e620000004200 */
[----:B---3--:R-:W-:Y:S01]  /*14e70*/  F2FP.BF16.PACK_AB R53, R251, R74 ;  /* 0x0000004afb35723e */ /* 0x008fe200000010ff */
[--C-:B--2---:R-:W-:Y:S07]  /*14e80*/  FFMA.FTZ R52, R85, c[0x0][0x2d0], -R64.reuse ;  /* 0x0000b40055347a23 */ /* 0x104fee0000010840 */
[----:B------:R2:W-:Y:S01]  /*14e90*/  MUFU.EX2 R167, R52 ;  /* 0x0000003400a77308 */ /* 0x0005e20000000800 */
[----:B----4-:R-:W3:Y:S01]  /*14ea0*/  LDSM.16.MT88.4 R60, [R214+0x900] ;  /* 0x00090000d63c783b */ /* 0x010ee20000004200 */
[----:B--2---:R-:W-:Y:S01]  /*14eb0*/  F2FP.BF16.PACK_AB R52, R160, R156 ;  /* 0x0000009ca034723e */ /* 0x004fe200000010ff */
[-C--:B-1----:R-:W-:Y:S08]  /*14ec0*/  HMMA.16816.F32.BF16 R4, R44, R48.reuse, R4 ;  /* 0x000000302c04723c */ /* 0x082ff00000041804 */
[C---:B------:R-:W-:Y:S07]  /*14ed0*/  HMMA.16816.F32.BF16 R8, R52.reuse, R48, R8 ;  /* 0x000000303408723c */ /* 0x040fee0000041808 */
[----:B------:R-:W-:Y:S01]  /*14ee0*/  FFMA.FTZ R48, R193, c[0x0][0x2d0], -R43 ;  /* 0x0000b400c1307a23 */ /* 0x000fe2000001082b */
[-C--:B------:R-:W-:Y:S03]  /*14ef0*/  HMMA.16816.F32.BF16 R12, R52, R50.reuse, R12 ;  /* 0x00000032340c723c */ /* 0x080fe6000004180c */
[----:B------:R1:W-:Y:S01]  /*14f00*/  MUFU.EX2 R191, R48 ;  /* 0x0000003000bf7308 */ /* 0x0003e20000000800 */
[----:B------:R-:W-:Y:S04]  /*14f10*/  IMAD.MOV.U32 R193, RZ, RZ, R81 ;  /* 0x000000ffffc17224 */ /* 0x000fe800078e0051 */
        /* <DEDUP_REMOVED lines=8> */
[----:B------:R-:W-:Y:S04]  /*14fa0*/  MOV R142, R132 ;  /* 0x00000084008e7202 */ /* 0x000fe80000000f00 */
[C---:B------:R-:W-:Y:S03]  /*14fb0*/  HMMA.16816.F32.BF16 R100, R44.reuse, R58, R100 ;  /* 0x0000003a2c64723c */ /* 0x040fe60000041864 */
[----:B------:R2:W-:Y:S05]  /*14fc0*/  MUFU.EX2 R164, R56 ;  /* 0x0000003800a47308 */ /* 0x0005ea0000000800 */
[-C--:B---3--:R-:W-:Y:S08]  /*14fd0*/  HMMA.16816.F32.BF16 R32, R44, R60.reuse, R32 ;  /* 0x0000003c2c20723c */ /* 0x088ff00000041820 */
[C---:B------:R-:W-:Y:S04]  /*14fe0*/  HMMA.16816.F32.BF16 R104, R52.reuse, R60, R104 ;  /* 0x0000003c3468723c */ /* 0x040fe80000041868 */
[----:B-1----:R-:W-:Y:S03]  /*14ff0*/  FFMA.FTZ R48, R97, c[0x0][0x2d0], -R64 ;  /* 0x0000b40061307a23 */ /* 0x002fe60000010840 */
[----:B------:R-:W-:Y:S01]  /*15000*/  FFMA.FTZ R60, R73, c[0x0][0x2d0], -R66 ;  /* 0x0000b400493c7a23 */ /* 0x000fe20000010842 */
[----:B------:R1:W-:Y:S01]  /*15010*/  MUFU.EX2 R189, R48 ;  /* 0x0000003000bd7308 */ /* 0x0003e20000000800 */
[-C--:B------:R-:W-:Y:S03]  /*15020*/  HMMA.16816.F32.BF16 R108, R52, R62.reuse, R108 ;  /* 0x0000003e346c723c */ /* 0x080fe6000004186c */
[--C-:B--2---:R-:W-:Y:S05]  /*15030*/  FFMA.FTZ R56, R86, c[0x0][0x2d0], -R65.reuse ;  /* 0x0000b40056387a23 */ /* 0x104fea0000010841 */
[C---:B------:R-:W-:Y:S01]  /*15040*/  HMMA.16816.F32.BF16 R112, R44.reuse, R62, R112 ;  /* 0x0000003e2c70723c */ /* 0x040fe20000041870 */
[----:B------:R2:W-:Y:S10]  /*15050*/  MUFU.EX2 R187, R56 ;  /* 0x0000003800bb7308 */ /* 0x0005f40000000800 */
[----:B------:R3:W-:Y:S01]  /*15060*/  MUFU.EX2 R183, R60 ;  /* 0x0000003c00b77308 */ /* 0x0007e20000000800 */
[----:B-1----:R-:W-:Y:S01]  /*15070*/  FFMA.FTZ R48, R192, c[0x0][0x2d0], -R64 ;  /* 0x0000b400c0307a23 */ /* 0x002fe20000010840 */
[----:B------:R-:W-:Y:S01]  /*15080*/  MOV R192, R141 ;  /* 0x0000008d00c07202 */ /* 0x000fe20000000f00 */
[----:B------:R-:W-:Y:S07]  /*15090*/  IMAD.MOV.U32 R141, RZ, RZ, R134 ;  /* 0x000000ffff8d7224 */ /* 0x000fee00078e0086 */
[----:B------:R1:W-:Y:S01]  /*150a0*/  MUFU.EX2 R188, R48 ;  /* 0x0000003000bc7308 */ /* 0x0003e20000000800 */
[--C-:B--2---:R-:W-:Y:S09]  /*150b0*/  FFMA.FTZ R56, R87, c[0x0][0x2d0], -R65.reuse ;  /* 0x0000b40057387a23 */ /* 0x104ff20000010841 */
[----:B------:R2:W-:Y:S01]  /*150c0*/  MUFU.EX2 R186, R56 ;  /* 0x0000003800ba7308 */ /* 0x0005e20000000800 */
[----:B---3--:R-:W-:Y:S09]  /*150d0*/  FFMA.FTZ R60, R76, c[0x0][0x2d0], -R66 ;  /* 0x0000b4004c3c7a23 */ /* 0x008ff20000010842 */
[----:B------:R3:W-:Y:S01]  /*150e0*/  MUFU.EX2 R182, R60 ;  /* 0x0000003c00b67308 */ /* 0x0007e20000000800 */
[----:B-1----:R-:W-:Y:S09]  /*150f0*/  FFMA.FTZ R48, R82, c[0x0][0x2d0], -R65 ;  /* 0x0000b40052307a23 */ /* 0x002ff20000010841 */
[----:B------:R1:W-:Y:S01]  /*15100*/  MUFU.EX2 R165, R48 ;  /* 0x0000003000a57308 */ /* 0x0003e20000000800 */
[--C-:B--2---:R-:W-:Y:S02]  /*15110*/  FFMA.FTZ R56, R195, c[0x0][0x2d0], -R43.reuse ;  /* 0x0000b400c3387a23 */ /* 0x104fe4000001082b */
[----:B------:R-:W-:Y:S07]  /*15120*/  IMAD.MOV.U32 R195, RZ, RZ, R80 ;  /* 0x000000ffffc37224 */ /* 0x000fee00078e0050 */
[----:B------:R2:W-:Y:S01]  /*15130*/  MUFU.EX2 R185, R56 ;  /* 0x0000003800b97308 */ /* 0x0005e20000000800 */
[----:B---3--:R-:W-:Y:S02]  /*15140*/  FFMA.FTZ R60, R197, c[0x0][0x2d0], -R64 ;  /* 0x0000b400c53c7a23 */ /* 0x008fe40000010840 */
[----:B------:R-:W-:Y:S07]  /*15150*/  IMAD.MOV.U32 R197, RZ, RZ, R136 ;  /* 0x000000ffffc57224 */ /* 0x000fee00078e0088 */
        /* <DEDUP_REMOVED lines=9> */
[-C--:B------:R-:W-:Y:S01]  /*151f0*/  HMMA.16816.F32.BF16 R124, R52, R50.reuse, R124 ;  /* 0x00000032347c723c */ /* 0x080fe2000004187c */
[----:B------:R-:W1:Y:S02]  /*15200*/  LDSM.16.MT88.4 R52, [R216+0x1100] ;  /* 0x00110000d834783b */ /* 0x000e640000004200 */
[----:B------:R3:W5:Y:S01]  /*15210*/  MUFU.EX2 R181, R48 ;  /* 0x0000003000b57308 */ /* 0x0007620000000800 */
[----:B----4-:R-:W-:Y:S04]  /*15220*/  F2FP.BF16.PACK_AB R49, R183, R184 ;  /* 0x000000b8b731723e */ /* 0x010fe800000010ff */
[----:B------:R-:W-:Y:S07]  /*15230*/  HMMA.16816.F32.BF16 R36, R44, R50, R36 ;  /* 0x000000322c24723c */ /* 0x000fee0000041824 */
[----:B------:R-:W-:Y:S02]  /*15240*/  F2FP.BF16.PACK_AB R44, R248, R252 ;  /* 0x000000fcf82c723e */ /* 0x000fe400000010ff */
[----:B------:R-:W-:Y:S03]  /*15250*/  F2FP.BF16.PACK_AB R45, R166, R167 ;  /* 0x000000a7a62d723e */ /* 0x000fe600000010ff */
[----:B------:R-:W-:Y:S02]  /*15260*/  F2FP.BF16.PACK_AB R46, R190, R191 ;  /* 0x000000bfbe2e723e */ /* 0x000fe400000010ff */
[----:B------:R-:W-:Y:S02]  /*15270*/  F2FP.BF16.PACK_AB R47, R188, R189 ;  /* 0x000000bdbc2f723e */ /* 0x000fe400000010ff */
[----:B------:R-:W-:Y:S01]  /*15280*/  F2FP.BF16.PACK_AB R50, R186, R187 ;  /* 0x000000bbba32723e */ /* 0x000fe200000010ff */
[--C-:B---3--:R-:W-:Y:S01]  /*15290*/  FFMA.FTZ R48, R198, c[0x0][0x2d0], -R43.reuse ;  /* 0x0000b400c6307a23 */ /* 0x108fe2000001082b */
[----:B-----5:R-:W-:Y:S03]  /*152a0*/  F2FP.BF16.PACK_AB R51, R181, R182 ;  /* 0x000000b6b533723e */ /* 0x020fe600000010ff */
[-C--:B--2---:R-:W-:Y:S01]  /*152b0*/  HMMA.16816.F32.BF16 R4, R44, R56.reuse, R4 ;  /* 0x000000382c04723c */ /* 0x084fe20000041804 */
[----:B------:R2:W-:Y:S02]  /*152c0*/  MUFU.EX2 R180, R48 ;  /* 0x0000003000b47308 */ /* 0x0005e40000000800 */
[----:B------:R-:W-:Y:S01]  /*152d0*/  MOV R198, R138 ;  /* 0x0000008a00c67202 */ /* 0x000fe20000000f00 */
[--C-:B--2---:R-:W-:Y:S01]  /*152e0*/  FFMA.FTZ R48, R196, c[0x0][0x2d0], -R64.reuse ;  /* 0x0000b400c4307a23 */ /* 0x104fe20000010840 */
[----:B------:R-:W-:Y:S06]  /*152f0*/  MOV R196, R137 ;  /* 0x0000008900c47202 */ /* 0x000fec0000000f00 */
[----:B------:R2:W-:Y:S02]  /*15300*/  MUFU.EX2 R179, R48 ;  /* 0x0000003000b37308 */ /* 0x0005e40000000800 */
[----:B--2---:R-:W-:Y:S07]  /*15310*/  F2FP.BF16.PACK_AB R48, R164, R165 ;  /* 0x000000a5a430723e */ /* 0x004fee00000010ff */
[C---:B------:R-:W-:Y:S07]  /*15320*/  HMMA.16816.F32.BF16 R8, R48.reuse, R56, R8 ;  /* 0x000000383008723c */ /* 0x040fee0000041808 */
[--C-:B------:R-:W-:Y:S01]  /*15330*/  FFMA.FTZ R56, R203, c[0x0][0x2d0], -R43.reuse ;  /* 0x0000b400cb387a23 */ /* 0x100fe2000001082b */
[-C--:B------:R-:W-:Y:S03]  /*15340*/  HMMA.16816.F32.BF16 R12, R48, R58.reuse, R12 ;  /* 0x0000003a300c723c */ /* 0x080fe6000004180c */
[----:B------:R2:W-:Y:S01]  /*15350*/  MUFU.EX2 R177, R56 ;  /* 0x0000003800b17308 */ /* 0x0005e20000000800 */
[----:B------:R-:W-:Y:S04]  /*15360*/  MOV R203, R141 ;  /* 0x0000008d00cb7202 */ /* 0x000fe80000000f00 */
        /* <DEDUP_REMOVED lines=17> */
[----:B------:R2:W-:Y:S01]  /*15480*/  MUFU.EX2 R98, R60 ;  /* 0x0000003c00627308 */ /* 0x0005e20000000800 */
[----:B-1----:R-:W-:Y:S01]  /*15490*/  FFMA.FTZ R56, R202, c[0x0][0x2d0], -R64 ;  /* 0x0000b400ca387a23 */ /* 0x002fe20000010840 */
[----:B------:R-:W-:Y:S08]  /*154a0*/  MOV R202, R173 ;  /* 0x000000ad00ca7202 */ /* 0x000ff00000000f00 */
[----:B------:R1:W-:Y:S01]  /*154b0*/  MUFU.EX2 R173, R52 ;  /* 0x0000003400ad7308 */ /* 0x0003e20000000800 */
[----:B--2---:R-:W-:Y:S09]  /*154c0*/  FFMA.FTZ R60, R92, c[0x0][0x2d0], -R66 ;  /* 0x0000b4005c3c7a23 */ /* 0x004ff20000010842 */
[----:B------:R2:W-:Y:S10]  /*154d0*/  MUFU.EX2 R175, R56 ;  /* 0x0000003800af7308 */ /* 0x0005f40000000800 */
[----:B------:R3:W-:Y:S01]  /*154e0*/  MUFU.EX2 R97, R60 ;  /* 0x0000003c00617308 */ /* 0x0007e20000000800 */
[--C-:B-1----:R-:W-:Y:S01]  /*154f0*/  FFMA.FTZ R52, R199, c[0x0][0x2d0], -R65.reuse ;  /* 0x0000b400c7347a23 */ /* 0x102fe20000010841 */
[----:B------:R-:W-:Y:S01]  /*15500*/  MOV R199, R143 ;  /* 0x0000008f00c77202 */ /* 0x000fe20000000f00 */
[----:B------:R-:W-:Y:S07]  /*15510*/  IMAD.MOV.U32 R143, RZ, RZ, R68 ;  /* 0x000000ffff8f7224 */ /* 0x000fee00078e0044 */
[----:B------:R1:W-:Y:S01]  /*15520*/  MUFU.EX2 R132, R52 ;  /* 0x0000003400847308 */ /* 0x0003e20000000800 */
[----:B------:R-:W-:Y:S01]  /*15530*/  MOV R201, R143 ;  /* 0x0000008f00c97202 */ /* 0x000fe20000000f00 */
[----:B--2---:R-:W2:Y:S01]  /*15540*/  LDSM.16.MT88.4 R56, [R215+0x1100] ;  /* 0x00110000d738783b */ /* 0x004ea20000004200 */
[----:B---3--:R-:W-:Y:S07]  /*15550*/  FFMA.FTZ R60, R207, c[0x0][0x2d0], -R64 ;  /* 0x0000b400cf3c7a23 */ /* 0x008fee0000010840 */
[----:B------:R3:W-:Y:S01]  /*15560*/  MUFU.EX2 R95, R60 ;  /* 0x0000003c005f7308 */ /* 0x0007e20000000800 */
[----:B-1----:R-:W-:Y:S02]  /*15570*/  FFMA.FTZ R52, R200, c[0x0][0x2d0], -R65 ;  /* 0x0000b400c8347a23 */ /* 0x002fe40000010841 */
[----:B------:R-:W4:Y:S07]  /*15580*/  LDL.LU R200, [R1+0x10] ;  /* 0x0000100001c87983 */ /* 0x000f2e0000300800 */
[----:B------:R1:W5:Y:S01]  /*15590*/  MUFU.EX2 R134, R52 ;  /* 0x0000003400867308 */ /* 0x0003620000000800 */
[----:B---3--:R-:W-:Y:S01]  /*155a0*/  LDSM.16.MT88.4 R60, [R214+0x1900] ;  /* 0x00190000d63c783b */ /* 0x008fe20000004200 */
[-C--:B--2---:R-:W-:Y:S08]  /*155b0*/  HMMA.16816.F32.BF16 R116, R44, R56.reuse, R116 ;  /* 0x000000382c74723c */ /* 0x084ff00000041874 */
[C---:B------:R-:W-:Y:S04]  /*155c0*/  HMMA.16816.F32.BF16 R120, R48.reuse, R56, R120 ;  /* 0x000000383078723c */ /* 0x040fe80000041878 */
[--C-:B-1----:R-:W-:Y:S01]  /*155d0*/  FFMA.FTZ R52, R205, c[0x0][0x2d0], -R43.reuse ;  /* 0x0000b400cd347a23 */ /* 0x102fe2000001082b */
[----:B------:R-:W-:Y:S02]  /*155e0*/  MOV R205, R131 ;  /* 0x0000008300cd7202 */ /* 0x000fe40000000f00 */
[--C-:B------:R-:W-:Y:S01]  /*155f0*/  FFMA.FTZ R56, R93, c[0x0][0x2d0], -R66.reuse ;  /* 0x0000b4005d387a23 */ /* 0x100fe20000010842 */
[-C--:B------:R-:W-:Y:S01]  /*15600*/  HMMA.16816.F32.BF16 R124, R48, R58.reuse, R124 ;  /* 0x0000003a307c723c */ /* 0x080fe2000004187c */
[----:B------:R1:W-:Y:S06]  /*15610*/  MUFU.EX2 R131, R52 ;  /* 0x0000003400837308 */ /* 0x0003ec0000000800 */
[--C-:B------:R-:W-:Y:S01]  /*15620*/  FFMA.FTZ R48, R210, c[0x0][0x2d0], -R43.reuse ;  /* 0x0000b400d2307a23 */ /* 0x100fe2000001082b */
[----:B------:R-:W-:Y:S01]  /*15630*/  HMMA.16816.F32.BF16 R36, R44, R58, R36 ;  /* 0x0000003a2c24723c */ /* 0x000fe20000041824 */
[----:B------:R-:W2:Y:S02]  /*15640*/  LDL.LU R210, [R1+0xc] ;  /* 0x00000c0001d27983 */ /* 0x000ea40000300800 */
[----:B------:R3:W-:Y:S01]  /*15650*/  MUFU.EX2 R96, R48 ;  /* 0x0000003000607308 */ /* 0x0007e20000000800 */
[----:B-----5:R-:W-:Y:S01]  /*15660*/  F2FP.BF16.PACK_AB R50, R134, R132 ;  /* 0x000000848632723e */ /* 0x020fe200000010ff */
[----:B------:R-:W5:Y:S02]  /*15670*/  LDL.LU R144, [R1+0x8] ;  /* 0x0000080001907983 */ /* 0x000f640000300800 */
[----:B------:R-:W-:Y:S02]  /*15680*/  F2FP.BF16.PACK_AB R44, R180, R185 ;  /* 0x000000b9b42c723e */ /* 0x000fe400000010ff */
[----:B------:R-:W-:Y:S03]  /*15690*/  F2FP.BF16.PACK_AB R45, R178, R179 ;  /* 0x000000b3b22d723e */ /* 0x000fe600000010ff */
[----:B------:R-:W-:Y:S01]  /*156a0*/  F2FP.BF16.PACK_AB R46, R176, R177 ;  /* 0x000000b1b02e723e */ /* 0x000fe200000010ff */
[----:B------:R-:W3:Y:S01]  /*156b0*/  MUFU.EX2 R71, R56 ;  /* 0x0000003800477308 */ /* 0x000ee20000000800 */
[----:B------:R-:W-:Y:S01]  /*156c0*/  F2FP.BF16.PACK_AB R47, R175, R174 ;  /* 0x000000aeaf2f723e */ /* 0x000fe200000010ff */
[----:B-1----:R-:W-:Y:S08]  /*156d0*/  FFMA.FTZ R52, R88, c[0x0][0x2d0], -R66 ;  /* 0x0000b40058347a23 */ /* 0x002ff00000010842 */
[----:B------:R1:W1:Y:S01]  /*156e0*/  MUFU.EX2 R99, R52 ;  /* 0x0000003400637308 */ /* 0x0002620000000800 */
[----:B---3--:R-:W-:Y:S01]  /*156f0*/  FFMA.FTZ R48, R206, c[0x0][0x2d0], -R64 ;  /* 0x0000b400ce307a23 */ /* 0x008fe20000010840 */
[----:B------:R-:W-:Y:S02]  /*15700*/  MOV R206, R142 ;  /* 0x0000008e00ce7202 */ /* 0x000fe40000000f00 */
[----:B------:R-:W-:Y:S06]  /*15710*/  MOV R142, R69 ;  /* 0x00000045008e7202 */ /* 0x000fec0000000f00 */
[----:B------:R3:W-:Y:S01]  /*15720*/  MUFU.EX2 R92, R48 ;  /* 0x00000030005c7308 */ /* 0x0007e20000000800 */
[----:B------:R-:W-:Y:S01]  /*15730*/  IMAD.MOV.U32 R204, RZ, RZ, R142 ;  /* 0x000000ffffcc7224 */ /* 0x000fe200078e008e */
[----:B------:R-:W-:Y:S01]  /*15740*/  F2FP.BF16.PACK_AB R51, R71, R97 ;  /* 0x000000614733723e */ /* 0x000fe200000010ff */
[----:B------:R-:W-:Y:S08]  /*15750*/  LDSM.16.MT88.4 R56, [R216+0x1900] ;  /* 0x00190000d838783b */ /* 0x000ff00000004200 */
[----:B-1----:R-:W1:Y:S01]  /*15760*/  LDSM.16.MT88.4 R52, [R213+0x1900] ;  /* 0x00190000d534783b */ /* 0x002e620000004200 */
[----:B------:R-:W-:Y:S02]  /*15770*/  F2FP.BF16.PACK_AB R49, R98, R99 ;  /* 0x000000636231723e */ /* 0x000fe400000010ff */
[----:B---3--:R-:W-:Y:S01]  /*15780*/  F2FP.BF16.PACK_AB R48, R173, R133 ;  /* 0x00000085ad30723e */ /* 0x008fe200000010ff */
[-C--:B-1----:R-:W-:Y:S08]  /*15790*/  HMMA.16816.F32.BF16 R4, R44, R52.reuse, R4 ;  /* 0x000000342c04723c */ /* 0x082ff00000041804 */
[C---:B------:R-:W-:Y:S07]  /*157a0*/  HMMA.16816.F32.BF16 R8, R48.reuse, R52, R8 ;  /* 0x000000343008723c */ /* 0x040fee0000041808 */
[--C-:B------:R-:W-:Y:S01]  /*157b0*/  FFMA.FTZ R52, R234, c[0x0][0x2d0], -R43.reuse ;  /* 0x0000b400ea347a23 */ /* 0x100fe2000001082b */
[-C--:B------:R-:W-:Y:S03]  /*157c0*/  HMMA.16816.F32.BF16 R12, R48, R54.reuse, R12 ;  /* 0x00000036300c723c */ /* 0x080fe6000004180c */
[----:B------:R1:W-:Y:S05]  /*157d0*/  MUFU.EX2 R89, R52 ;  /* 0x0000003400597308 */ /* 0x0003ea0000000800 */
[C---:B------:R-:W-:Y:S08]  /*157e0*/  HMMA.16816.F32.BF16 R16, R44.reuse, R54, R16 ;  /* 0x000000362c10723c */ /* 0x040ff00000041810 */
[-C--:B------:R-:W-:Y:S08]  /*157f0*/  HMMA.16816.F32.BF16 R20, R44, R56.reuse, R20 ;  /* 0x000000382c14723c */ /* 0x080ff00000041814 */
[C---:B------:R-:W-:Y:S04]  /*15800*/  HMMA.16816.F32.BF16 R24, R48.reuse, R56, R24 ;  /* 0x000000383018723c */ /* 0x040fe80000041818 */
[----:B-1----:R-:W-:Y:S03]  /*15810*/  FFMA.FTZ R52, R235, c[0x0][0x2d0], -R43 ;  /* 0x0000b400eb347a23 */ /* 0x002fe6000001082b */
        /* <DEDUP_REMOVED lines=16> */
[----:B------:R1:W-:Y:S01]  /*15920*/  MUFU.EX2 R88, R52 ;  /* 0x0000003400587308 */ /* 0x0003e20000000800 */
[--C-:B---3--:R-:W-:Y:S09]  /*15930*/  FFMA.FTZ R56, R230, c[0x0][0x2d0], -R65.reuse ;  /* 0x0000b400e6387a23 */ /* 0x108ff20000010841 */
[----:B------:R3:W2:Y:S01]  /*15940*/  MUFU.EX2 R83, R56 ;  /* 0x0000003800537308 */ /* 0x0006a20000000800 */
[----:B------:R-:W-:Y:S09]  /*15950*/  FFMA.FTZ R60, R78, c[0x0][0x2d0], -R66 ;  /* 0x0000b4004e3c7a23 */ /* 0x000ff20000010842 */
[----:B------:R3:W-:Y:S01]  /*15960*/  MUFU.EX2 R68, R60 ;  /* 0x0000003c00447308 */ /* 0x0007e20000000800 */
[----:B-1----:R-:W-:Y:S09]  /*15970*/  FFMA.FTZ R52, R208, c[0x0][0x2d0], -R65 ;  /* 0x0000b400d0347a23 */ /* 0x002ff20000010841 */
[----:B------:R1:W-:Y:S01]  /*15980*/  MUFU.EX2 R84, R52 ;  /* 0x0000003400547308 */ /* 0x0003e20000000800 */
[----:B---3--:R-:W-:Y:S09]  /*15990*/  FFMA.FTZ R56, R236, c[0x0][0x2d0], -R43 ;  /* 0x0000b400ec387a23 */ /* 0x008ff2000001082b */
[----:B------:R3:W-:Y:S01]  /*159a0*/  MUFU.EX2 R82, R56 ;  /* 0x0000003800527308 */ /* 0x0007e20000000800 */
[----:B------:R-:W-:Y:S09]  /*159b0*/  FFMA.FTZ R60, R238, c[0x0][0x2d0], -R64 ;  /* 0x0000b400ee3c7a23 */ /* 0x000ff20000010840 */
[----:B------:R3:W-:Y:S01]  /*159c0*/  MUFU.EX2 R78, R60 ;  /* 0x0000003c004e7308 */ /* 0x0007e20000000800 */
[----:B-1----:R-:W1:Y:S01]  /*159d0*/  LDSM.16.MT88.4 R52, [R215+0x1900] ;  /* 0x00190000d734783b */ /* 0x002e620000004200 */
[----:B----4-:R-:W-:Y:S02]  /*159e0*/  FFMA.FTZ R2, R2, R200, R205 ;  /* 0x000000c802027223 */ /* 0x010fe400000100cd */
[----:B---3--:R-:W-:Y:S02]  /*159f0*/  FFMA.FTZ R56, R135, c[0x0][0x2d0], -R66 ;  /* 0x0000b40087387a23 */ /* 0x008fe40000010842 */
[----:B------:R-:W-:Y:S04]  /*15a00*/  FADD.FTZ R2, R155, R2 ;  /* 0x000000029b027221 */ /* 0x000fe80000010000 */
[----:B------:R3:W4:Y:S01]  /*15a10*/  MUFU.EX2 R70, R56 ;  /* 0x0000003800467308 */ /* 0x0007220000000800 */
[----:B------:R-:W-:Y:S08]  /*15a20*/  LDSM.16.MT88.4 R60, [R214+0x2100] ;  /* 0x00210000d63c783b */ /* 0x000ff00000004200 */
[----:B---3--:R-:W3:Y:S01]  /*15a30*/  LDSM.16.MT88.4 R56, [R213+0x2100] ;  /* 0x00210000d538783b */ /* 0x008ee20000004200 */
[-C--:B-1----:R-:W-:Y:S08]  /*15a40*/  HMMA.16816.F32.BF16 R116, R44, R52.reuse, R116 ;  /* 0x000000342c74723c */ /* 0x082ff00000041874 */
[C---:B------:R-:W-:Y:S04]  /*15a50*/  HMMA.16816.F32.BF16 R120, R48.reuse, R52, R120 ;  /* 0x000000343078723c */ /* 0x040fe80000041878 */
[----:B--2---:R-:W-:Y:S02]  /*15a60*/  FFMA.FTZ R40, R40, R210, R206 ;  /* 0x000000d228287223 */ /* 0x004fe400000100ce */
[----:B-----5:R-:W-:Y:S02]  /*15a70*/  FFMA.FTZ R41, R41, R144, R145 ;  /* 0x0000009029297223 */ /* 0x020fe40000010091 */
[-C--:B------:R-:W-:Y:S04]  /*15a80*/  HMMA.16816.F32.BF16 R124, R48, R54.reuse, R124 ;  /* 0x00000036307c723c */ /* 0x080fe8000004187c */
[----:B------:R-:W-:Y:S03]  /*15a90*/  FFMA.FTZ R52, R79, c[0x0][0x2d0], -R66 ;  /* 0x0000b4004f347a23 */ /* 0x000fe60000010842 */
[--C-:B------:R-:W-:Y:S01]  /*15aa0*/  FFMA.FTZ R48, R240, c[0x0][0x2d0], -R43.reuse ;  /* 0x0000b400f0307a23 */ /* 0x100fe2000001082b */
[----:B------:R-:W-:Y:S01]  /*15ab0*/  HMMA.16816.F32.BF16 R36, R44, R54, R36 ;  /* 0x000000362c24723c */ /* 0x000fe20000041824 */
[----:B------:R1:W2:Y:S03]  /*15ac0*/  MUFU.EX2 R67, R52 ;  /* 0x0000003400437308 */ /* 0x0002a60000000800 */
[----:B------:R-:W-:Y:S02]  /*15ad0*/  F2FP.BF16.PACK_AB R50, R83, R85 ;  /* 0x000000555332723e */ /* 0x000fe400000010ff */
[----:B----4-:R-:W-:Y:S02]  /*15ae0*/  F2FP.BF16.PACK_AB R49, R69, R70 ;  /* 0x000000464531723e */ /* 0x010fe400000010ff */
[----:B------:R-:W-:Y:S03]  /*15af0*/  F2FP.BF16.PACK_AB R44, R96, R131 ;  /* 0x00000083602c723e */ /* 0x000fe600000010ff */
[----:B------:R4:W5:Y:S01]  /*15b00*/  MUFU.EX2 R81, R48 ;  /* 0x0000003000517308 */ /* 0x0009620000000800 */
[----:B------:R-:W-:Y:S02]  /*15b10*/  F2FP.BF16.PACK_AB R45, R95, R92 ;  /* 0x0000005c5f2d723e */ /* 0x000fe400000010ff */
[----:B------:R-:W-:Y:S02]  /*15b20*/  F2FP.BF16.PACK_AB R46, R93, R89 ;  /* 0x000000595d2e723e */ /* 0x000fe400000010ff */
[----:B------:R-:W-:Y:S07]  /*15b30*/  F2FP.BF16.PACK_AB R47, R88, R87 ;  /* 0x00000057582f723e */ /* 0x000fee00000010ff */
[-C--:B---3--:R-:W-:Y:S01]  /*15b40*/  HMMA.16816.F32.BF16 R4, R44, R56.reuse, R4 ;  /* 0x000000382c04723c */ /* 0x088fe20000041804 */
[----:B-1----:R-:W1:Y:S02]  /*15b50*/  LDSM.16.MT88.4 R52, [R216+0x2100] ;  /* 0x00210000d834783b */ /* 0x002e640000004200 */
[----:B--2---:R-:W-:Y:S01]  /*15b60*/  F2FP.BF16.PACK_AB R51, R67, R68 ;  /* 0x000000444333723e */ /* 0x004fe200000010ff */
[--C-:B----4-:R-:W-:Y:S01]  /*15b70*/  FFMA.FTZ R48, R237, c[0x0][0x2d0], -R64.reuse ;  /* 0x0000b400ed307a23 */ /* 0x110fe20000010840 */
[----:B-----5:R-:W-:Y:S03]  /*15b80*/  F2FP.BF16.PACK_AB R168, R81, R82 ;  /* 0x0000005251a8723e */ /* 0x020fe600000010ff */
[----:B------:R2:W3:Y:S04]  /*15b90*/  MUFU.EX2 R80, R48 ;  /* 0x0000003000507308 */ /* 0x0004e80000000800 */
[----:B--2---:R-:W-:Y:S02]  /*15ba0*/  F2FP.BF16.PACK_AB R48, R86, R84 ;  /* 0x000000545630723e */ /* 0x004fe400000010ff */
[----:B---3--:R-:W-:Y:S05]  /*15bb0*/  F2FP.BF16.PACK_AB R169, R78, R80 ;  /* 0x000000504ea9723e */ /* 0x008fea00000010ff */
        /* <DEDUP_REMOVED lines=26> */
[--C-:B--2---:R-:W-:Y:S04]  /*15d60*/  FFMA.FTZ R43, R241, c[0x0][0x2d0], -R65.reuse ;  /* 0x0000b400f12b7a23 */ /* 0x104fe80000010841 */
[-C--:B------:R-:W-:Y:S01]  /*15d70*/  HMMA.16816.F32.BF16 R124, R48, R58.reuse, R124 ;  /* 0x0000003a307c723c */ /* 0x080fe2000004187c */
[----:B------:R-:W1:Y:S01]  /*15d80*/  LDSM.16.MT88.4 R48, [R216+0x2900] ;  /* 0x00290000d830783b */ /* 0x000e620000004200 */
[----:B------:R2:W3:Y:S06]  /*15d90*/  MUFU.EX2 R64, R43 ;  /* 0x0000002b00407308 */ /* 0x0004ec0000000800 */
[----:B------:R-:W-:Y:S08]  /*15da0*/  HMMA.16816.F32.BF16 R36, R44, R58, R36 ;  /* 0x0000003a2c24723c */ /* 0x000ff00000041824 */
[-C--:B------:R-:W-:Y:S01]  /*15db0*/  HMMA.16816.F32.BF16 R136, R168, R148.reuse, R4 ;  /* 0x00000094a888723c */ /* 0x080fe20000041804 */
[----:B------:R-:W4:Y:S04]  /*15dc0*/  LDSM.16.MT88.4 R4, [R214+0x2900] ;  /* 0x00290000d604783b */ /* 0x000f280000004200 */
[--C-:B--2---:R-:W-:Y:S01]  /*15dd0*/  FFMA.FTZ R43, R243, c[0x0][0x2d0], -R65.reuse ;  /* 0x0000b400f32b7a23 */ /* 0x104fe20000010841 */
[----:B---3--:R-:W-:Y:S01]  /*15de0*/  F2FP.BF16.PACK_AB R44, R64, R72 ;  /* 0x00000048402c723e */ /* 0x008fe200000010ff */
[----:B------:R-:W-:Y:S02]  /*15df0*/  FFMA.FTZ R65, R244, c[0x0][0x2d0], -R65 ;  /* 0x0000b400f4417a23 */ /* 0x000fe40000010841 */
[----:B------:R2:W-:Y:S10]  /*15e00*/  MUFU.EX2 R54, R43 ;  /* 0x0000002b00367308 */ /* 0x0005f40000000800 */
[----:B------:R-:W3:Y:S01]  /*15e10*/  MUFU.EX2 R65, R65 ;  /* 0x0000004100417308 */ /* 0x000ee20000000800 */
[--C-:B--2---:R-:W-:Y:S09]  /*15e20*/  FFMA.FTZ R43, R90, c[0x0][0x2d0], -R66.reuse ;  /* 0x0000b4005a2b7a23 */ /* 0x104ff20000010842 */
[----:B------:R2:W-:Y:S01]  /*15e30*/  MUFU.EX2 R52, R43 ;  /* 0x0000002b00347308 */ /* 0x0005e20000000800 */
[----:B---3--:R-:W-:Y:S01]  /*15e40*/  F2FP.BF16.PACK_AB R46, R65, R54 ;  /* 0x00000036412e723e */ /* 0x008fe200000010ff */
[--C-:B--2---:R-:W-:Y:S08]  /*15e50*/  FFMA.FTZ R43, R91, c[0x0][0x2d0], -R66.reuse ;  /* 0x0000b4005b2b7a23 */ /* 0x104ff00000010842 */
[----:B------:R2:W3:Y:S02]  /*15e60*/  MUFU.EX2 R53, R43 ;  /* 0x0000002b00357308 */ /* 0x0004e40000000800 */
[--C-:B--2---:R-:W-:Y:S01]  /*15e70*/  FFMA.FTZ R43, R94, c[0x0][0x2d0], -R66.reuse ;  /* 0x0000b4005e2b7a23 */ /* 0x104fe20000010842 */
[----:B---3--:R-:W-:Y:S01]  /*15e80*/  F2FP.BF16.PACK_AB R45, R53, R52 ;  /* 0x00000034352d723e */ /* 0x008fe200000010ff */
[----:B------:R-:W-:Y:S02]  /*15e90*/  FFMA.FTZ R66, R42, c[0x0][0x2d0], -R66 ;  /* 0x0000b4002a427a23 */ /* 0x000fe40000010842 */
[----:B------:R-:W2:Y:S04]  /*15ea0*/  LDL.LU R42, [R1+0x14] ;  /* 0x00001400012a7983 */ /* 0x000ea80000300800 */
[----:B------:R-:W-:Y:S10]  /*15eb0*/  MUFU.EX2 R43, R43 ;  /* 0x0000002b002b7308 */ /* 0x000ff40000000800 */
[----:B------:R-:W3:Y:S02]  /*15ec0*/  MUFU.EX2 R66, R66 ;  /* 0x0000004200427308 */ /* 0x000ee40000000800 */
[----:B---3--:R-:W-:Y:S07]  /*15ed0*/  F2FP.BF16.PACK_AB R47, R66, R43 ;  /* 0x0000002b422f723e */ /* 0x008fee00000010ff */
        /* <DEDUP_REMOVED lines=12> */
[----:B--2---:R-:W-:Y:S02]  /*15fa0*/  FFMA.FTZ R12, R0, R42, R75 ;  /* 0x0000002a000c7223 */ /* 0x004fe4000001004b */
        /* <DEDUP_REMOVED lines=45> */
[----:B------:R-:W-:Y:S01]  /*16280*/  FADD.FTZ R13, R133, R13 ;  /* 0x0000000d850d7221 */ /* 0x000fe20000010000 */
[----:B------:R-:W-:Y:S01]  /*16290*/  MOV R133, R128 ;  /* 0x0000008000857202 */ /* 0x000fe20000000f00 */
        /* <DEDUP_REMOVED lines=10> */
[----:B------:R-:W-:Y:S01]  /*16340*/  FADD.FTZ R13, R132, R2 ;  /* 0x00000002840d7221 */ /* 0x000fe20000010000 */
[----:B------:R-:W-:Y:S01]  /*16350*/  MOV R132, R129 ;  /* 0x0000008100847202 */ /* 0x000fe20000000f00 */
        /* <DEDUP_REMOVED lines=47> */
.L_x_922:
[----:B-1----:R-:W3:Y:S04]  /*16650*/  LDL.LU R0, [R1+0x8] ;  /* 0x0000080001007983 */ /* 0x002ee80000300800 */
[----:B------:R-:W4:Y:S04]  /*16660*/  LDL.LU R9, [R1+0xc] ;  /* 0x00000c0001097983 */ /* 0x000f280000300800 */
[----:B--2---:R-:W2:Y:S04]  /*16670*/  LDL.LU R8, [R1+0x10] ;  /* 0x0000100001087983 */ /* 0x004ea80000300800 */
[----:B------:R-:W2:Y:S01]  /*16680*/  LDL.LU R4, [R1+0x14] ;  /* 0x0000140001047983 */ /* 0x000ea20000300800 */
[----:B------:R-:W-:-:S02]  /*16690*/  MOV R24, 0xff800000 ;  /* 0xff80000000187802 */ /* 0x000fc40000000f00 */
[----:B------:R-:W-:Y:S02]  /*166a0*/  MOV R25, 0xff800000 ;  /* 0xff80000000197802 */ /* 0x000fe40000000f00 */
[----:B------:R-:W-:Y:S02]  /*166b0*/  MOV R26, 0xff800000 ;  /* 0xff800000001a7802 */ /* 0x000fe40000000f00 */
[----:B------:R-:W-:Y:S02]  /*166c0*/  MOV R27, 0xff800000 ;  /* 0xff800000001b7802 */ /* 0x000fe40000000f00 */
[----:B------:R-:W-:Y:S01]  /*166d0*/  PLOP3.LUT P4, PT, PT, PT, PT, 0x8, 0x0 ;  /* 0x000000000000781c */ /* 0x000fe20003f8e170 */
[----:B---3--:R-:W1:Y:S04]  /*166e0*/  SHFL.BFLY PT, R5, R0, 0x2, 0x1f ;  /* 0x0c401f0000057f89 */ /* 0x008e6800000e0000 */
[----:B----4-:R-:W3:Y:S04]  /*166f0*/  SHFL.BFLY PT, R6, R9, 0x2, 0x1f ;  /* 0x0c401f0009067f89 */ /* 0x010ee800000e0000 */
[----:B--2---:R-:W2:Y:S04]  /*16700*/  SHFL.BFLY PT, R7, R8, 0x2, 0x1f ;  /* 0x0c401f0008077f89 */ /* 0x004ea800000e0000 */
[----:B------:R-:W4:Y:S01]  /*16710*/  SHFL.BFLY PT, R2, R4, 0x2, 0x1f ;  /* 0x0c401f0004027f89 */ /* 0x000f2200000e0000 */
[----:B-1----:R-:W-:-:S02]  /*16720*/  FADD.FTZ R5, R5, R0 ;  /* 0x0000000005057221 */ /* 0x002fc40000010000 */
[----:B---3--:R-:W-:-:S03]  /*16730*/  FADD.FTZ R6, R6, R9 ;  /* 0x0000000906067221 */ /* 0x008fc60000010000 */
[----:B------:R-:W1:Y:S01]  /*16740*/  SHFL.BFLY PT, R0, R5, 0x1, 0x1f ;  /* 0x0c201f0005007f89 */ /* 0x000e6200000e0000 */
[----:B--2---:R-:W-:-:S03]  /*16750*/  FADD.FTZ R7, R7, R8 ;  /* 0x0000000807077221 */ /* 0x004fc60000010000 */
        /* <DEDUP_REMOVED lines=104> */
.L_x_878:
        /* <DEDUP_REMOVED lines=288> */
.L_x_940:
        /* <DEDUP_REMOVED lines=40> */
.L_x_942:
[----:B------:R-:W-:Y:S05]  /*18260*/  BSYNC B0 ;  /* 0x0000000000007941 */ /* 0x000fea0003800000 */
.L_x_941:
        /* <DEDUP_REMOVED lines=102> */
.L_x_943:
        /* <DEDUP_REMOVED lines=11> */
.L_x_1484:


//--------------------- .text._ZN7cutlass13device_kernelIN5flash19enable_sm80_to_sm89INS1_16FlashAttnFwdSm80INS1_25CollectiveMainloopFwdSm80ILi4ELi1ELb0EN4cute5tupleIJNS5_1CILi128EEENS7_ILi96EEENS7_ILi64EEEEEELi64ENS_10bfloat16_tEfNS_4arch4Sm80ELb0ELb1ELb0ELb1ELb0ELb0ELb1ELb0EEENS1_21CollectiveEpilogueFwdINS6_IJS8_SA_S9_EEENS6_IJNS7_ILi1EEESI_SI_EEESC_SE_Li128ELb1ELb1ELb0ELb0EEENS1_19SingleTileSchedulerILb1ELb0ELb1ELi128EEEEEEEEEvNT_6ParamsE --------------------------
	.section	.text._ZN7cutlass13device_kernelIN5flash19enable_sm80_to_sm89INS1_16FlashAttnFwdSm80INS1_25CollectiveMainloopFwdSm80ILi4ELi1ELb0EN4cute5tupleIJNS5_1CILi128EEENS7_ILi96EEENS7_ILi64EEEEEELi64ENS_10bfloat16_tEfNS_4arch4Sm80ELb0ELb1ELb0ELb1ELb0ELb0ELb1ELb0EEENS1_21CollectiveEpilogueFwdINS6_IJS8_SA_S9_EEENS6_IJNS7_ILi1EEESI_SI_EEESC_SE_Li128ELb1ELb1ELb0ELb0EEENS1_19SingleTileSchedulerILb1ELb0ELb1ELi128EEEEEEEEEvNT_6ParamsE,"ax",@progbits
	.sectioninfo	@"SHI_REGISTERS=255"
	.align	128
.text._ZN7cutlass13device_kernelIN5flash19enable_sm80_to_sm89INS1_16FlashAttnFwdSm80INS1_25CollectiveMainloopFwdSm80ILi4ELi1ELb0EN4cute5tupleIJNS5_1CILi128EEENS7_ILi96EEENS7_ILi64EEEEEELi64ENS_10bfloat16_tEfNS_4arch4Sm80ELb0ELb1ELb0ELb1ELb0ELb0ELb1ELb0EEENS1_21CollectiveEpilogueFwdINS6_IJS8_SA_S9_EEENS6_IJNS7_ILi1EEESI_SI_EEESC_SE_Li128ELb1ELb1ELb0ELb0EEENS1_19SingleTileSchedulerILb1ELb0ELb1ELi128EEEEEEEEEvNT_6ParamsE:
        .type           _ZN7cutlass13device_kernelIN5flash19enable_sm80_to_sm89INS1_16FlashAttnFwdSm80INS1_25CollectiveMainloopFwdSm80ILi4ELi1ELb0EN4cute5tupleIJNS5_1CILi128EEENS7_ILi96EEENS7_ILi64EEEEEELi64ENS_10bfloat16_tEfNS_4arch4Sm80ELb0ELb1ELb0ELb1ELb0ELb0ELb1ELb0EEENS1_21CollectiveEpilogueFwdINS6_IJS8_SA_S9_EEENS6_IJNS7_ILi1EEESI_SI_EEESC_SE_Li128ELb1ELb1ELb0ELb0EEENS1_19SingleTileSchedulerILb1ELb0ELb1ELi128EEEEEEEEEvNT_6ParamsE,@function
        .size           _ZN7cutlass13device_kernelIN5flash19enable_sm80_to_sm89INS1_16FlashAttnFwdSm80INS1_25CollectiveMainloopFwdSm80ILi4ELi1ELb0EN4cute5tupleIJNS5_1CILi128EEENS7_ILi96EEENS7_ILi64EEEEEELi64ENS_10bfloat16_tEfNS_4arch4Sm80ELb0ELb1ELb0ELb1ELb0ELb0ELb1ELb0EEENS1_21CollectiveEpilogueFwdINS6_IJS8_SA_S9_EEENS6_IJNS7_ILi1EEESI_SI_EEESC_SE_Li128ELb1ELb1ELb0ELb0EEENS1_19SingleTileSchedulerILb1ELb0ELb1ELi128EEEEEEEEEvNT_6ParamsE,(.L_x_1485 - _ZN7cutlass13device_kernelIN5flash19enable_sm80_to_sm89INS1_16FlashAttnFwdSm80INS1_25CollectiveMainloopFwdSm80ILi4ELi1ELb0EN4cute5tupleIJNS5_1CILi128EEENS7_ILi96EEENS7_ILi64EEEEEELi64ENS_10bfloat16_tEfNS_4arch4Sm80ELb0ELb1ELb0ELb1ELb0ELb0ELb1ELb0EEENS1_21CollectiveEpilogueFwdINS6_IJS8_SA_S9_EEENS6_IJNS7_ILi1EEESI_SI_EEESC_SE_Li128ELb1ELb1ELb0ELb0EEENS1_19SingleTileSchedulerILb1ELb0ELb1ELi128EEEEEEEEEvNT_6ParamsE)
        .other          _ZN7cutlass13device_kernelIN5flash19enable_sm80_to_sm89INS1_16FlashAttnFwdSm80INS1_25CollectiveMainloopFwdSm80ILi4ELi1ELb0EN4cute5tupleIJNS5_1CILi128EEENS7_ILi96EEENS7_ILi64EEEEEELi64ENS_10bfloat16_tEfNS_4arch4Sm80ELb0ELb1ELb0ELb1ELb0ELb0ELb1ELb0EEENS1_21CollectiveEpilogueFwdINS6_IJS8_SA_S9_EEENS6_IJNS7_ILi1EEESI_SI_EEESC_SE_Li128ELb1ELb1ELb0ELb0EEENS1_19SingleTileSchedulerILb1ELb0ELb1ELi128EEEEEEEEEvNT_6ParamsE,@"STO_CUDA_ENTRY STV_DEFAULT"
_ZN7cutlass13device_kernelIN5flash19enable_sm80_to_sm89INS1_16FlashAttnFwdSm80INS1_25CollectiveMainloopFwdSm80ILi4ELi1ELb0EN4cute5tupleIJNS5_1CILi128EEENS7_ILi96EEENS7_ILi64EEEEEELi64ENS_10bfloat16_tEfNS_4arch4Sm80ELb0ELb1ELb0ELb1ELb0ELb0ELb1ELb0EEENS1_21CollectiveEpilogueFwdINS6_IJS8_SA_S9_EEENS6_IJNS7_ILi1EEESI_SI_EEESC_SE_Li128ELb1ELb1ELb0ELb0EEENS1_19SingleTileSchedulerILb1ELb0ELb1ELi128EEEEEEEEEvNT_6ParamsE:
        /* <DEDUP_REMOVED lines=17> */
.L_x_945:
        /* <DEDUP_REMOVED lines=8> */
.L_x_947:
[----:B------:R-:W-:-:S04]  /*0190*/  MOV R0, c[0x0][0x54c] ;  /* 0x0001530000007a02 */ /* 0x000fc80000000f00 */
.L_x_946:
[----:B------:R-:W-:Y:S01]  /*01a0*/  USHF.L.U32 UR4, UR4, 0x7, URZ ;  /* 0x0000000704047899 */ /* 0x000fe2000800063f */
[----:B-----5:R-:W-:-:S05]  /*01b0*/  IMAD R0, R0, c[0x0][0x548], RZ ;  /* 0x0001520000007a24 */ /* 0x020fca00078e02ff */
[----:B------:R-:W-:-:S04]  /*01c0*/  MOV R6, UR4 ;  /* 0x0000000400067c02 */ /* 0x000fc80008000f00 */
[----:B------:R-:W-:-:S04]  /*01d0*/  ISETP.GE.AND P0, PT, R6, R0, PT ;  /* 0x000000000600720c */ /* 0x000fc80003f06270 */
[----:B------:R-:W-:-:S05]  /*01e0*/  SEL R0, R5, 0xffffffff, !P0 ;  /* 0xffffffff05007807 */ /* 0x000fca0004000000 */
[----:B------:R2:W-:Y:S01]  /*01f0*/  STL [R1+0x2c], R0 ;  /* 0x00002c0001007387 */ /* 0x0005e20000100800 */
[----:B------:R-:W-:Y:S05]  /*0200*/  BRA `(.L_x_948) ;  /* 0x0000014000007947 */ /* 0x000fea0003800000 */
.L_x_944:
[----:B------:R-:W-:-:S04]  /*0210*/  ISETP.NE.U32.AND P0, PT, RZ, c[0x0][0x568], PT ;  /* 0x00015a00ff007a0c */ /* 0x000fc80003f05070 */
[----:B------:R-:W-:-:S13]  /*0220*/  ISETP.NE.AND.EX P0, PT, RZ, c[0x0][0x56c], PT, P0 ;  /* 0x00015b00ff007a0c */ /* 0x000fda0003f05300 */
[----:B------:R-:W-:Y:S05]  /*0230*/  @!P0 BRA `(.L_x_949) ;  /* 0x0000002000008947 */ /* 0x000fea0003800000 */
[----:B------:R1:W5:Y:S01]  /*0240*/  LDG.E R0, [R2.64] ;  /* 0x0000002c02007981 */ /* 0x000362000c1e1900 */
[----:B------:R-:W-:Y:S05]  /*0250*/  BRA `(.L_x_950) ;  /* 0x0000009000007947 */ /* 0x000fea0003800000 */
.L_x_949:
        /* <DEDUP_REMOVED lines=8> */
.L_x_951:
[----:B------:R-:W-:-:S04]  /*02e0*/  MOV R0, c[0x0][0x54c] ;  /* 0x0001530000007a02 */ /* 0x000fc80000000f00 */
.L_x_950:
[----:B------:R-:W-:Y:S01]  /*02f0*/  USHF.L.U32 UR4, UR4, 0x7, URZ ;  /* 0x0000000704047899 */ /* 0x000fe2000800063f */
[----:B-----5:R-:W-:-:S05]  /*0300*/  IMAD R0, R0, c[0x0][0x548], RZ ;  /* 0x0001520000007a24 */ /* 0x020fca00078e02ff */
[----:B------:R-:W-:-:S04]  /*0310*/  MOV R6, UR4 ;  /* 0x0000000400067c02 */ /* 0x000fc80008000f00 */
[----:B------:R-:W-:-:S04]  /*0320*/  ISETP.GE.AND P0, PT, R6, R0, PT ;  /* 0x000000000600720c */ /* 0x000fc80003f06270 */
[----:B------:R-:W-:-:S05]  /*0330*/  SEL R0, R5, 0xffffffff, !P0 ;  /* 0xffffffff05007807 */ /* 0x000fca0004000000 */
[----:B------:R2:W-:Y:S04]  /*0340*/  STL [R1+0x2c], R0 ;  /* 0x00002c0001007387 */ /* 0x0005e80000100800 */
.L_x_948:
        /* <DEDUP_REMOVED lines=33> */
.L_x_952:
[----:B------:R-:W-:-:S04]  /*0560*/  ISETP.NE.U32.AND P2, PT, RZ, c[0x0][0x368], PT ;  /* 0x0000da00ff007a0c */ /* 0x000fc80003f45070 */
[----:B------:R-:W-:-:S13]  /*0570*/  ISETP.NE.AND.EX P2, PT, RZ, c[0x0][0x36c], PT, P2 ;  /* 0x0000db00ff007a0c */ /* 0x000fda0003f45320 */
[----:B------:R-:W-:Y:S05]  /*0580*/  @!P2 BRA `(.L_x_953) ;  /* 0x000000400000a947 */ /* 0x000fea0003800000 */
[----:B------:R-:W-:-:S05]  /*0590*/  IMAD.WIDE R2, R35, R10, c[0x0][0x368] ;  /* 0x0000da0023027625 */ /* 0x000fca00078e020a */
[----:B------:R-:W2:Y:S02]  /*05a0*/  LDG.E R0, [R2.64] ;  /* 0x0000002c02007981 */ /* 0x000ea4000c1e1900 */
[----:B--2---:R1:W2:Y:S02]  /*05b0*/  R2UR UR7, R0 ;  /* 0x00000000000773c2 */ /* 0x0042a400000e0000 */
[----:B-12---:R-:W-:Y:S05]  /*05c0*/  BRA `(.L_x_954) ;  /* 0x0000006000007947 */ /* 0x006fea0003800000 */
.L_x_953:
[----:B------:R-:W-:Y:S05]  /*05d0*/  @!P0 BRA `(.L_x_954) ;  /* 0x0000005000008947 */ /* 0x000fea0003800000 */
[----:B------:R1:W2:Y:S04]  /*05e0*/  LDG.E R0, [R2.64] ;  /* 0x0000002c02007981 */ /* 0x0002a8000c1e1900 */
[----:B-1----:R-:W4:Y:S01]  /*05f0*/  LDG.E R2, [R2.64+0x4] ;  /* 0x0000042c02027981 */ /* 0x002f22000c1e1900 */
[----:B--2---:R-:W1:Y:S08]  /*0600*/  R2UR UR7, R0 ;  /* 0x00000000000773c2 */ /* 0x004e7000000e0000 */
[----:B----4-:R-:W1:Y:S02]  /*0610*/  R2UR UR4, R2 ;  /* 0x00000000020473c2 */ /* 0x010e6400000e0000 */
[----:B-1----:R-:W-:-:S06]  /*0620*/  UIADD3 UR7, -UR7, UR4, URZ ;  /* 0x0000000407077290 */ /* 0x002fcc000fffe13f */
.L_x_954:
        /* <DEDUP_REMOVED lines=30> */
.L_x_956:
[----:B------:R-:W-:Y:S02]  /*0810*/  UISETP.NE.AND UP2, UPT, UR9, 0x1, UPT ;  /* 0x000000010900788c */ /* 0x000fe4000bf45270 */
[----:B------:R-:W-:Y:S02]  /*0820*/  ULDC.64 UR4, c[0x0][0x330] ;  /* 0x0000cc0000047ab9 */ /* 0x000fe40000000a00 */
[----:B------:R-:W-:-:S07]  /*0830*/  UIMAD.WIDE.U32 UR14, UR6, UR4, URZ ;  /* 0x00000004060e72a5 */ /* 0x000fce000f8e003f */
[----:B------:R-:W-:Y:S02]  /*0840*/  @UP2 UMOV UR13, UR15 ;  /* 0x0000000f000d2c82 */ /* 0x000fe40008000000 */
[----:B------:R-:W-:Y:S02]  /*0850*/  @UP2 USHF.R.U32.HI UR6, URZ, UR5, UR13 ;  /* 0x000000053f062299 */ /* 0x000fe4000801160d */
.L_x_957:
[----:B------:R-:W-:Y:S02]  /*0860*/  ULDC UR4, c[0x0][0x32c] ;  /* 0x0000cb0000047ab9 */ /* 0x000fe40000000800 */
[----:B------:R-:W-:-:S04]  /*0870*/  UIMAD UR4, UR6, UR9, UR4 ;  /* 0x00000009060472a4 */ /* 0x000fc8000f8e0204 */
[----:B------:R-:W-:-:S04]  /*0880*/  UISETP.LT.AND UP2, UPT, UR8, UR4, UPT ;  /* 0x000000040800728c */ /* 0x000fc8000bf41270 */
[----:B------:R-:W-:-:S03]  /*0890*/  USEL UR8, UR8, UR4, UP2 ;  /* 0x0000000408087287 */ /* 0x000fc60009000000 */
.L_x_955:
        /* <DEDUP_REMOVED lines=34> */
.L_x_959:
[----:B------:R-:W-:-:S03]  /*0ac0*/  UISETP.NE.AND UP2, UPT, UR9, 0x1, UPT ;  /* 0x000000010900788c */ /* 0x000fc6000bf45270 */
[----:B------:R-:W-:Y:S02]  /*0ad0*/  ULDC.64 UR8, c[0x0][0x330] ;  /* 0x0000cc0000087ab9 */ /* 0x000fe40000000a00 */
[----:B------:R-:W-:-:S07]  /*0ae0*/  UIMAD.WIDE.U32 UR14, UR10, UR8, URZ ;  /* 0x000000080a0e72a5 */ /* 0x000fce000f8e003f */
[----:B------:R-:W-:Y:S02]  /*0af0*/  @UP2 UMOV UR13, UR15 ;  /* 0x0000000f000d2c82 */ /* 0x000fe40008000000 */
[----:B------:R-:W-:Y:S02]  /*0b00*/  @UP2 USHF.R.U32.HI UR10, URZ, UR9, UR13 ;  /* 0x000000093f0a2299 */ /* 0x000fe4000801160d */
.L_x_960:
[----:B------:R-:W-:Y:S02]  /*0b10*/  ULDC UR8, c[0x0][0x32c] ;  /* 0x0000cb0000087ab9 */ /* 0x000fe40000000800 */
[----:B------:R-:W-:-:S04]  /*0b20*/  UIMAD UR8, UR10, UR8, URZ ;  /* 0x000000080a0872a4 */ /* 0x000fc8000f8e023f */
[----:B------:R-:W-:-:S04]  /*0b30*/  UISETP.LT.AND UP2, UPT, UR4, UR8, UPT ;  /* 0x000000080400728c */ /* 0x000fc8000bf41270 */
[----:B------:R-:W-:-:S04]  /*0b40*/  USEL UR4, UR4, UR8, !UP2 ;  /* 0x0000000804047287 */ /* 0x000fc8000d000000 */
.L_x_958:
        /* <DEDUP_REMOVED lines=177> */
.L_x_963:
[----:B--23--:R-:W-:Y:S05]  /*1660*/  BSYNC B0 ;  /* 0x0000000000007941 */ /* 0x00cfea0003800000 */
.L_x_962:
        /* <DEDUP_REMOVED lines=11> */
.L_x_965:
[----:B------:R-:W-:Y:S05]  /*1720*/  BSYNC B0 ;  /* 0x0000000000007941 */ /* 0x000fea0003800000 */
.L_x_964:
        /* <DEDUP_REMOVED lines=11> */
.L_x_967:
[----:B------:R-:W-:Y:S05]  /*17e0*/  BSYNC B0 ;  /* 0x0000000000007941 */ /* 0x000fea0003800000 */
.L_x_966:
        /* <DEDUP_REMOVED lines=11> */
.L_x_969:
[----:B------:R-:W-:Y:S05]  /*18a0*/  BSYNC B0 ;  /* 0x0000000000007941 */ /* 0x000fea0003800000 */
.L_x_968:
        /* <DEDUP_REMOVED lines=11> */
.L_x_971:
[----:B------:R-:W-:Y:S05]  /*1960*/  BSYNC B0 ;  /* 0x0000000000007941 */ /* 0x000fea0003800000 */
.L_x_970:
        /* <DEDUP_REMOVED lines=11> */
.L_x_973:
[----:B------:R-:W-:Y:S05]  /*1a20*/  BSYNC B0 ;  /* 0x0000000000007941 */ /* 0x000fea0003800000 */
.L_x_972:
        /* <DEDUP_REMOVED lines=11> */
.L_x_975:
[----:B------:R-:W-:Y:S05]  /*1ae0*/  BSYNC B0 ;  /* 0x0000000000007941 */ /* 0x000fea0003800000 */
.L_x_974:
        /* <DEDUP_REMOVED lines=206> */
[----:B------:R-:W-:-:S07]  /*27d0*/  IMAD.IADD R217, R0, 0x1, R223 ;  /* 0x0000000100d97824 */ /* 0x000fce00078e02df */
        /* <DEDUP_REMOVED lines=13> */
[----:B------:R-:W-:Y:S01]  /*28b0*/  LDSM.16.M88.4 R60, [R218+0x3100] ;  /* 0x00310000da3c783b */ /* 0x000fe20000000200 */
[C---:B------:R-:W-:Y:S03]  /*28c0*/  HMMA.16816.F32.BF16 R188, R16.reuse, R30, R116 ;  /* 0x0000001e10bc723c */ /* 0x040fe60000041874 */
[----:B------:R-:W-:Y:S04]  /*28d0*/  LDSM.16.M88.4 R52, [R218+0x4100] ;  /* 0x00410000da34783b */ /* 0x000fe80000000200 */
[----:B------:R-:W-:Y:S01]  /*28e0*/  LDSM.16.M88.4 R84, [R218+0x5900] ;  /* 0x00590000da54783b */ /* 0x000fe20000000200 */
[C---:B------:R-:W-:Y:S03]  /*28f0*/  HMMA.16816.F32.BF16 R172, R16.reuse, R26, R108 ;  /* 0x0000001a10ac723c */ /* 0x040fe6000004186c */
[----:B------:R-:W-:Y:S04]  /*2900*/  LDSM.16.M88.4 R48, [R218+0x4900] ;  /* 0x00490000da30783b */ /* 0x000fe80000000200 */
[----:B------:R-:W0:Y:S01]  /*2910*/  LDGDEPBAR ;  /* 0x00000000000079af */ /* 0x000e220000000000 */
[----:B-1----:R-:W-:Y:S03]  /*2920*/  HMMA.16816.F32.BF16 R12, R16, R28, R56 ;  /* 0x0000001c100c723c */ /* 0x002fe60000041838 */
[----:B------:R-:W1:Y:S04]  /*2930*/  LDSM.16.M88.4 R56, [R218+0x3900] ;  /* 0x00390000da38783b */ /* 0x000e680000000200 */
[----:B------:R-:W4:Y:S01]  /*2940*/  LDSM.16.M88.4 R16, [R220+0x6100] ;  /* 0x00610000dc10783b */ /* 0x000f220000000200 */
        /* <DEDUP_REMOVED lines=17> */
[----:B------:R-:W5:Y:S04]  /*2a60*/  LDSM.16.M88.4 R8, [R221+0x8100] ;  /* 0x00810000dd08783b */ /* 0x000f680000000200 */
[----:B------:R-:W-:Y:S03]  /*2a70*/  LDSM.16.M88.4 R24, [R217+0x2800] ;  /* 0x00280000d918783b */ /* 0x000fe60000000200 */
        /* <DEDUP_REMOVED lines=26> */
[C---:B-----5:R-:W-:Y:S08]  /*2c20*/  HMMA.16816.F32.BF16 R140, R8.reuse, R34, R104 ;  /* 0x00000022088c723c */ /* 0x060ff00000041868 */
[C---:B------:R-:W-:Y:S08]  /*2c30*/  HMMA.16816.F32.BF16 R136, R8.reuse, R32, R136 ;  /* 0x000000200888723c */ /* 0x040ff00000041888 */
[C---:B------:R-:W-:Y:S08]  /*2c40*/  HMMA.16816.F32.BF16 R104, R8.reuse, R28, R128 ;  /* 0x0000001c0868723c */ /* 0x040ff00000041880 */
[----:B------:R-:W-:Y:S08]  /*2c50*/  HMMA.16816.F32.BF16 R176, R8, R30, R100 ;  /* 0x0000001e08b0723c */ /* 0x000ff00000041864 */
[C---:B---3--:R-:W-:Y:S08]  /*2c60*/  HMMA.16816.F32.BF16 R60, R12.reuse, R32, R60 ;  /* 0x000000200c3c723c */ /* 0x048ff0000004183c */
        /* <DEDUP_REMOVED lines=21> */
[----:B--2---:R-:W-:Y:S01]  /*2dc0*/  UIADD3 UR13, UR6, -0x2, URZ ;  /* 0xfffffffe060d7890 */ /* 0x004fe2000fffe03f */
[C---:B------:R-:W-:Y:S01]  /*2dd0*/  IMAD.SHL.U32 R5, R210.reuse, 0x20, RZ ;  /* 0x00000020d2057824 */ /* 0x040fe200078e00ff */
[----:B------:R-:W-:-:S02]  /*2de0*/  SHF.L.U64.HI R3, R210, 0x5, R211 ;  /* 0x00000005d2037819 */ /* 0x000fc400000102d3 */
[----:B------:R-:W-:Y:S02]  /*2df0*/  USHF.R.S32.HI UR10, URZ, 0x1f, UR13 ;  /* 0x0000001f3f0a7899 */ /* 0x000fe4000801140d */
[----:B------:R-:W-:Y:S01]  /*2e00*/  IMAD.U32 R0, RZ, RZ, UR13 ;  /* 0x0000000dff007e24 */ /* 0x000fe2000f8e00ff */
[----:B------:R-:W-:-:S03]  /*2e10*/  UIMAD UR13, UR16, UR13, URZ ;  /* 0x0000000d100d72a4 */ /* 0x000fc6000f8e023f */
[----:B------:R-:W-:Y:S01]  /*2e20*/  IMAD.WIDE.U32 R6, R0, UR18, R214 ;  /* 0x0000001200067c25 */ /* 0x000fe2000f8e00d6 */
[----:B------:R-:W-:-:S04]  /*2e30*/  UIMAD UR10, UR10, UR18, UR13 ;  /* 0x000000120a0a72a4 */ /* 0x000fc8000f8e020d */
[C---:B------:R-:W-:Y:S02]  /*2e40*/  LEA R14, P1, R6.reuse, c[0x0][0x1c8], 0x1 ;  /* 0x00007200060e7a11 */ /* 0x040fe400078208ff */
        /* <DEDUP_REMOVED lines=21> */
.L_x_976:
[----:B--2---:R-:W-:Y:S01]  /*2fa0*/  LOP3.LUT R0, R207, 0xffffffe0, RZ, 0xc0, !PT ;  /* 0xffffffe0cf007812 */ /* 0x004fe200078ec0ff */
[----:B------:R-:W-:Y:S01]  /*2fb0*/  UIADD3 UR10, UR7, 0x1, UR32 ;  /* 0x00000001070a7890 */ /* 0x000fe2000fffe020 */
[----:B------:R-:W-:Y:S01]  /*2fc0*/  LEA.HI R3, R208, R209, RZ, 0x2 ;  /* 0x000000d1d0037211 */ /* 0x000fe200078f10ff */
[----:B------:R-:W0:Y:S01]  /*2fd0*/  LDGDEPBAR ;  /* 0x00000000000079af */ /* 0x000e220000000000 */
[----:B------:R-:W-:Y:S01]  /*2fe0*/  SHF.R.S32.HI R6, RZ, 0x1f, R206 ;  /* 0x0000001fff067819 */ /* 0x000fe200000114ce */
[----:B------:R-:W-:Y:S01]  /*2ff0*/  IMAD.IADD R0, R209, 0x1, -R0 ;  /* 0x00000001d1007824 */ /* 0x000fe200078e0a00 */
[----:B------:R-:W-:Y:S02]  /*3000*/  LOP3.LUT R3, R3, 0xfffffffc, RZ, 0xc0, !PT ;  /* 0xfffffffc03037812 */ /* 0x000fe400078ec0ff */
        /* <DEDUP_REMOVED lines=24> */
[----:B------:R-:W-:-:S02]  /*3190*/  IMAD.IADD R3, R0, 0x1, -R3 ;  /* 0x0000000100037824 */ /* 0x000fc400078e0a03 */
[----:B------:R-:W-:Y:S01]  /*31a0*/  IMAD.U32 R0, RZ, RZ, UR10 ;  /* 0x0000000aff007e24 */ /* 0x000fe2000f8e00ff */
[----:B------:R-:W-:Y:S01]  /*31b0*/  ULDC UR10, c[0x0][0x324] ;  /* 0x0000c900000a7ab9 */ /* 0x000fe20000000800 */
[----:B------:R-:W-:Y:S01]  /*31c0*/  IMAD.SHL.U32 R8, R3, 0x2, RZ ;  /* 0x0000000203087824 */ /* 0x000fe200078e00ff */
[----:B------:R-:W-:Y:S01]  /*31d0*/  ULOP3.LUT UR10, URZ, UR10, URZ, 0x33, !UPT ;  /* 0x0000000a3f0a7292 */ /* 0x000fe2000f8e333f */
[----:B------:R-:W-:-:S03]  /*31e0*/  IMAD.U32 R3, RZ, RZ, UR32 ;  /* 0x00000020ff037e24 */ /* 0x000fc6000f8e00ff */
[----:B------:R3:W-:Y:S01]  /*31f0*/  STL [R1+0x18], R8 ;  /* 0x0000180801007387 */ /* 0x0007e20000100800 */
[----:B------:R-:W-:Y:S02]  /*3200*/  IADD3 R0, R0, -UR12, -R8 ;  /* 0x8000000c00007c10 */ /* 0x000fe4000fffe808 */
[----:B------:R-:W-:Y:S02]  /*3210*/  IADD3 R11, -R8, UR7, R3 ;  /* 0x00000007080b7c10 */ /* 0x000fe4000fffe103 */
[C---:B-1----:R-:W-:Y:S02]  /*3220*/  IADD3 R10, R0.reuse, c[0x0][0x328], RZ ;  /* 0x0000ca00000a7a10 */ /* 0x042fe40007ffe0ff */
[----:B------:R-:W-:Y:S01]  /*3230*/  IADD3 R12, R0, UR10, RZ ;  /* 0x0000000a000c7c10 */ /* 0x000fe2000fffe0ff */
[----:B------:R-:W-:Y:S01]  /*3240*/  IMAD.IADD R0, R205, 0x1, R204 ;  /* 0x00000001cd007824 */ /* 0x000fe200078e02cc */
[----:B------:R-:W-:Y:S01]  /*3250*/  IADD3 R13, -R8, UR32, RZ ;  /* 0x00000020080d7c10 */ /* 0x000fe2000fffe1ff */
[----:B--2---:R-:W-:-:S02]  /*3260*/  IMAD.IADD R5, R10, 0x1, R6 ;  /* 0x000000010a057824 */ /* 0x004fc400078e0206 */
[----:B------:R-:W-:-:S03]  /*3270*/  IMAD.IADD R3, R12, 0x1, R6 ;  /* 0x000000010c037824 */ /* 0x000fc600078e0206 */
[----:B------:R-:W-:Y:S01]  /*3280*/  IMNMX R5, R5, R11, PT ;  /* 0x0000000b05057217 */ /* 0x000fe20003800200 */
[----:B------:R-:W-:Y:S05]  /*3290*/  @P0 BRA `(.L_x_977) ;  /* 0x0000015000000947 */ /* 0x000fea0003800000 */
[----:B------:R-:W-:Y:S01]  /*32a0*/  IMAD.U32 R7, RZ, RZ, UR12 ;  /* 0x0000000cff077e24 */ /* 0x000fe2000f8e00ff */
        /* <DEDUP_REMOVED lines=11> */
.L_x_979:
[----:B------:R-:W-:-:S04]  /*3360*/  MOV R7, c[0x0][0x32c] ;  /* 0x0000cb0000077a02 */ /* 0x000fc80000000f00 */
[----:B------:R-:W-:-:S13]  /*3370*/  ISETP.NE.AND P0, PT, R7, 0x1, PT ;  /* 0x000000010700780c */ /* 0x000fda0003f05270 */
[----:B------:R-:W-:-:S05]  /*3380*/  @P0 IMAD.HI.U32 R7, R6, c[0x0][0x330], RZ ;  /* 0x0000cc0006070a27 */ /* 0x000fca00078e00ff */
[----:B------:R-:W-:Y:S02]  /*3390*/  @P0 SHF.R.U32.HI R6, RZ, c[0x0][0x334], R7 ;  /* 0x0000cd00ff060a19 */ /* 0x000fe40000011607 */
.L_x_980:
[----:B------:R-:W-:Y:S05]  /*33a0*/  BSYNC B0 ;  /* 0x0000000000007941 */ /* 0x000fea0003800000 */
.L_x_978:
[----:B------:R-:W-:-:S05]  /*33b0*/  IMAD R6, R6, c[0x0][0x32c], R13 ;  /* 0x0000cb0006067a24 */ /* 0x000fca00078e020d */
[----:B------:R-:W-:Y:S02]  /*33c0*/  IADD3 R7, R6, c[0x0][0x32c], RZ ;  /* 0x0000cb0006077a10 */ /* 0x000fe40007ffe0ff */
[----:B------:R-:W-:Y:S02]  /*33d0*/  IMNMX R3, R3, R6, !PT ;  /* 0x0000000603037217 */ /* 0x000fe40007800200 */
[----:B------:R-:W-:Y:S02]  /*33e0*/  IMNMX R5, R5, R7, PT ;  /* 0x0000000705057217 */ /* 0x000fe40003800200 */
.L_x_977:
[----:B---3--:R-:W1:Y:S01]  /*33f0*/  SHFL.IDX PT, R8, R9, 0x1, 0x1c1f ;  /* 0x003c1f0009087f89 */ /* 0x008e6200000e0000 */
[----:B------:R-:W-:Y:S01]  /*3400*/  PLOP3.LUT P0, PT, PT, PT, UP0, 0x40, 0x0 ;  /* 0x000000000000781c */ /* 0x000fe20003f0e808 */
[--C-:B-1----:R-:W-:Y:S02]  /*3410*/  IMAD.IADD R7, R10, 0x1, R8.reuse ;  /* 0x000000010a077824 */ /* 0x102fe400078e0208 */
[----:B------:R-:W-:-:S03]  /*3420*/  IMAD.IADD R6, R12, 0x1, R8 ;  /* 0x000000010c067824 */ /* 0x000fc600078e0208 */
[----:B------:R-:W-:-:S07]  /*3430*/  IMNMX R7, R7, R11, PT ;  /* 0x0000000b07077217 */ /* 0x000fce0003800200 */
        /* <DEDUP_REMOVED lines=13> */
.L_x_983:
[----:B------:R-:W-:-:S04]  /*3510*/  MOV R14, c[0x0][0x32c] ;  /* 0x0000cb00000e7a02 */ /* 0x000fc80000000f00 */
[----:B------:R-:W-:-:S13]  /*3520*/  ISETP.NE.AND P0, PT, R14, 0x1, PT ;  /* 0x000000010e00780c */ /* 0x000fda0003f05270 */
[----:B------:R-:W-:-:S05]  /*3530*/  @P0 IMAD.HI.U32 R14, R8, c[0x0][0x330], RZ ;  /* 0x0000cc00080e0a27 */ /* 0x000fca00078e00ff */
[----:B------:R-:W-:Y:S02]  /*3540*/  @P0 SHF.R.U32.HI R8, RZ, c[0x0][0x334], R14 ;  /* 0x0000cd00ff080a19 */ /* 0x000fe4000001160e */
.L_x_984:
[----:B------:R-:W-:Y:S05]  /*3550*/  BSYNC B0 ;  /* 0x0000000000007941 */ /* 0x000fea0003800000 */
.L_x_982:
[----:B------:R-:W-:-:S05]  /*3560*/  IMAD R8, R8, c[0x0][0x32c], R13 ;  /* 0x0000cb0008087a24 */ /* 0x000fca00078e020d */
[----:B------:R-:W-:Y:S02]  /*3570*/  IADD3 R14, R8, c[0x0][0x32c], RZ ;  /* 0x0000cb00080e7a10 */ /* 0x000fe40007ffe0ff */
[----:B------:R-:W-:Y:S02]  /*3580*/  IMNMX R6, R6, R8, !PT ;  /* 0x0000000806067217 */ /* 0x000fe40007800200 */
[----:B------:R-:W-:Y:S02]  /*3590*/  IMNMX R7, R7, R14, PT ;  /* 0x0000000e07077217 */ /* 0x000fe40003800200 */
.L_x_981:
[----:B------:R-:W-:Y:S01]  /*35a0*/  UISETP.GE.AND UP2, UPT, UR32, 0x11, UPT ;  /* 0x000000112000788c */ /* 0x000fe2000bf46270 */
[----:B------:R-:W1:Y:S01]  /*35b0*/  SHFL.IDX PT, R8, R9, 0x2, 0x1c1f ;  /* 0x005c1f0009087f89 */ /* 0x000e6200000e0000 */
[----:B------:R-:W-:Y:S02]  /*35c0*/  UISETP.GE.AND UP6, UPT, UR32, 0x1, UPT ;  /* 0x000000012000788c */ /* 0x000fe4000bfc6270 */
[----:B------:R-:W-:Y:S02]  /*35d0*/  UP2UR UR27, UPR, URZ, 0x4 ;  /* 0x000000043f1b7883 */ /* 0x000fe40008000000 */
        /* <DEDUP_REMOVED lines=13> */
[----:B------:R-:W-:Y:S01]  /*36b0*/  UP2UR UR25, UPR, URZ, 0x4 ;  /* 0x000000043f197883 */ /* 0x000fe20008000000 */
[----:B------:R-:W-:Y:S01]  /*36c0*/  ISETP.GT.AND P6, PT, R3, 0x1, P6 ;  /* 0x000000010300780c */ /* 0x000fe200037c4270 */
[----:B------:R-:W-:Y:S01]  /*36d0*/  UP2UR UR31, UPR, URZ, 0x40 ;  /* 0x000000403f1f7883 */ /* 0x000fe20008000000 */
[----:B------:R-:W-:Y:S01]  /*36e0*/  FSEL R17, R92, -INF , !P0 ;  /* 0xff8000005c117808 */ /* 0x000fe20004000000 */
[----:B------:R-:W-:Y:S01]  /*36f0*/  UP2UR UR30, UPR, URZ, 0x20 ;  /* 0x000000203f1e7883 */ /* 0x000fe20008000000 */
[----:B------:R-:W-:Y:S01]  /*3700*/  PLOP3.LUT P0, PT, PT, PT, UP2, 0x40, 0x0 ;  /* 0x000000000000781c */ /* 0x000fe20003f0e828 */
[----:B------:R-:W-:Y:S01]  /*3710*/  UISETP.GE.AND UP2, UPT, UR32, 0x1a, UPT ;  /* 0x0000001a2000788c */ /* 0x000fe2000bf46270 */
[----:B------:R-:W-:Y:S01]  /*3720*/  PLOP3.LUT P5, PT, PT, PT, UP4, 0x40, 0x0 ;  /* 0x000000000000781c */ /* 0x000fe20003fae848 */
[----:B------:R-:W-:Y:S01]  /*3730*/  UP2UR UR29, UPR, URZ, 0x10 ;  /* 0x000000103f1d7883 */ /* 0x000fe20008000000 */
[----:B------:R-:W-:Y:S01]  /*3740*/  ISETP.LT.OR P6, PT, R5, 0x2, P6 ;  /* 0x000000020500780c */ /* 0x000fe200037c1670 */
[----:B------:R-:W-:Y:S01]  /*3750*/  UP2UR UR24, UPR, URZ, 0x4 ;  /* 0x000000043f187883 */ /* 0x000fe20008000000 */
[----:B------:R-:W-:Y:S01]  /*3760*/  ISETP.GT.AND P5, PT, R3, 0x8, P5 ;  /* 0x000000080300780c */ /* 0x000fe20002fa4270 */
[----:B------:R-:W-:Y:S01]  /*3770*/  UP2UR UR28, UPR, URZ, 0x8 ;  /* 0x000000083f1c7883 */ /* 0x000fe20008000000 */
[----:B------:R-:W-:Y:S01]  /*3780*/  FSEL R18, R93, -INF , !P6 ;  /* 0xff8000005d127808 */ /* 0x000fe20007000000 */
        /* <DEDUP_REMOVED lines=8> */
[----:B------:R-:W-:Y:S01]  /*3810*/  UISETP.GE.AND UP4, UPT, UR32, 0x52, UPT ;  /* 0x000000522000788c */ /* 0x000fe2000bf86270 */
[----:B------:R-:W-:Y:S01]  /*3820*/  FSEL R20, R88, -INF , !P5 ;  /* 0xff80000058147808 */ /* 0x000fe20006800000 */
[----:B------:R-:W-:Y:S01]  /*3830*/  UISETP.GE.AND UP3, UPT, UR32, 0x59, UPT ;  /* 0x000000592000788c */ /* 0x000fe2000bf66270 */
[----:B------:R-:W-:Y:S01]  /*3840*/  PLOP3.LUT P5, PT, PT, PT, UP2, 0x40, 0x0 ;  /* 0x000000000000781c */ /* 0x000fe20003fae828 */
[----:B------:R-:W-:Y:S01]  /*3850*/  UISETP.GE.AND UP2, UPT, UR32, 0x22, UPT ;  /* 0x000000222000788c */ /* 0x000fe2000bf46270 */
[----:B------:R-:W-:-:S02]  /*3860*/  ISETP.LT.OR P4, PT, R5, 0xa, P4 ;  /* 0x0000000a0500780c */ /* 0x000fc40002781670 */
[----:B------:R-:W-:Y:S01]  /*3870*/  ISETP.LT.OR P2, PT, R5, 0x11, P2 ;  /* 0x000000110500780c */ /* 0x000fe20001741670 */
[----:B------:R-:W-:Y:S01]  /*3880*/  UP2UR UR22, UPR, URZ, 0x4 ;  /* 0x000000043f167883 */ /* 0x000fe20008000000 */
[----:B------:R-:W-:Y:S02]  /*3890*/  FSEL R21, R89, -INF , !P4 ;  /* 0xff80000059157808 */ /* 0x000fe40006000000 */
[----:B------:R-:W-:Y:S01]  /*38a0*/  PLOP3.LUT P4, PT, PT, PT, UP2, 0x40, 0x0 ;  /* 0x000000000000781c */ /* 0x000fe20003f8e828 */
[----:B------:R-:W-:Y:S01]  /*38b0*/  UISETP.GE.AND UP2, UPT, UR32, 0x29, UPT ;  /* 0x000000292000788c */ /* 0x000fe2000bf46270 */
[----:B------:R-:W-:Y:S02]  /*38c0*/  ISETP.GT.AND P1, PT, R3, 0x11, P1 ;  /* 0x000000110300780c */ /* 0x000fe40000f24270 */
[----:B------:R-:W-:Y:S01]  /*38d0*/  FSEL R22, R80, -INF , !P2 ;  /* 0xff80000050167808 */ /* 0x000fe20005000000 */
[----:B------:R-:W-:Y:S01]  /*38e0*/  UP2UR UR21, UPR, URZ, 0x4 ;  /* 0x000000043f157883 */ /* 0x000fe20008000000 */
[----:B------:R-:W-:-:S02]  /*38f0*/  ISETP.LT.OR P1, PT, R5, 0x12, P1 ;  /* 0x000000120500780c */ /* 0x000fc40000f21670 */
[----:B------:R-:W-:Y:S01]  /*3900*/  PLOP3.LUT P2, PT, PT, PT, UP2, 0x40, 0x0 ;  /* 0x000000000000781c */ /* 0x000fe20003f4e828 */
[----:B------:R-:W-:Y:S01]  /*3910*/  UISETP.GE.AND UP2, UPT, UR32, 0x2a, UPT ;  /* 0x0000002a2000788c */ /* 0x000fe2000bf46270 */
[----:B------:R-:W-:Y:S02]  /*3920*/  ISETP.GT.AND P0, PT, R3, 0x18, P0 ;  /* 0x000000180300780c */ /* 0x000fe40000704270 */
[----:B------:R-:W-:Y:S01]  /*3930*/  FSEL R23, R81, -INF , !P1 ;  /* 0xff80000051177808 */ /* 0x000fe20004800000 */
[----:B------:R-:W-:Y:S01]  /*3940*/  UP2UR UR20, UPR, URZ, 0x4 ;  /* 0x000000043f147883 */ /* 0x000fe20008000000 */
[----:B------:R-:W-:Y:S02]  /*3950*/  ISETP.LT.OR P0, PT, R5, 0x19, P0 ;  /* 0x000000190500780c */ /* 0x000fe40000701670 */
[----:B------:R-:W-:Y:S01]  /*3960*/  PLOP3.LUT P1, PT, PT, PT, UP2, 0x40, 0x0 ;  /* 0x000000000000781c */ /* 0x000fe20003f2e828 */
[----:B------:R-:W-:Y:S01]  /*3970*/  UISETP.GE.AND UP2, UPT, UR32, 0x31, UPT ;  /* 0x000000312000788c */ /* 0x000fe2000bf46270 */
[----:B------:R-:W-:-:S02]  /*3980*/  ISETP.GT.AND P6, PT, R3, 0x19, P6 ;  /* 0x000000190300780c */ /* 0x000fc400037c4270 */
[----:B------:R-:W-:Y:S01]  /*3990*/  FSEL R24, R72, -INF , !P0 ;  /* 0xff80000048187808 */ /* 0x000fe20004000000 */
[----:B------:R-:W-:Y:S01]  /*39a0*/  UP2UR UR19, UPR, URZ, 0x4 ;  /* 0x000000043f137883 */ /* 0x000fe20008000000 */
[----:B------:R-:W-:Y:S02]  /*39b0*/  ISETP.LT.OR P6, PT, R5, 0x1a, P6 ;  /* 0x0000001a0500780c */ /* 0x000fe400037c1670 */
        /* <DEDUP_REMOVED lines=32> */
[----:B------:R-:W-:-:S02]  /*3bc0*/  FSEL R43, R60, -INF , !P0 ;  /* 0xff8000003c2b7808 */ /* 0x000fc40004000000 */
[C---:B------:R-:W-:Y:S01]  /*3bd0*/  ISETP.GT.AND P6, PT, R3.reuse, 0x31, P6 ;  /* 0x000000310300780c */ /* 0x040fe200037c4270 */
[----:B------:R-:W-:Y:S01]  /*3be0*/  UP2UR UR13, UPR, URZ, 0x4 ;  /* 0x000000043f0d7883 */ /* 0x000fe20008000000 */
[C---:B------:R-:W-:Y:S02]  /*3bf0*/  ISETP.GT.AND P5, PT, R3.reuse, 0x38, P5 ;  /* 0x000000380300780c */ /* 0x040fe40002fa4270 */
[----:B------:R-:W-:Y:S01]  /*3c00*/  PLOP3.LUT P0, PT, PT, PT, UP2, 0x40, 0x0 ;  /* 0x000000000000781c */ /* 0x000fe20003f0e828 */
[----:B------:R-:W-:Y:S01]  /*3c10*/  UISETP.GE.AND UP2, UPT, UR32, 0x5a, UPT ;  /* 0x0000005a2000788c */ /* 0x000fe2000bf46270 */
[C---:B------:R-:W-:Y:S02]  /*3c20*/  ISETP.GT.AND P4, PT, R3.reuse, 0x39, P4 ;  /* 0x000000390300780c */ /* 0x040fe40002784270 */
[C---:B------:R-:W-:Y:S02]  /*3c30*/  ISETP.GT.AND P0, PT, R3.reuse, 0x48, P0 ;  /* 0x000000480300780c */ /* 0x040fe40000704270 */
[----:B------:R-:W-:-:S02]  /*3c40*/  ISETP.GT.AND P2, PT, R3, 0x40, P2 ;  /* 0x000000400300780c */ /* 0x000fc40001744270 */
[----:B------:R-:W-:Y:S02]  /*3c50*/  ISETP.GT.AND P1, PT, R3, 0x41, P1 ;  /* 0x000000410300780c */ /* 0x000fe40000f24270 */
[C---:B------:R-:W-:Y:S02]  /*3c60*/  ISETP.LT.OR P0, PT, R5.reuse, 0x49, P0 ;  /* 0x000000490500780c */ /* 0x040fe40000701670 */
[C---:B------:R-:W-:Y:S02]  /*3c70*/  ISETP.LT.OR P6, PT, R5.reuse, 0x32, P6 ;  /* 0x000000320500780c */ /* 0x040fe400037c1670 */
[C---:B------:R-:W-:Y:S02]  /*3c80*/  ISETP.LT.OR P5, PT, R5.reuse, 0x39, P5 ;  /* 0x000000390500780c */ /* 0x040fe40002fa1670 */
[C---:B------:R-:W-:Y:S02]  /*3c90*/  ISETP.LT.OR P4, PT, R5.reuse, 0x3a, P4 ;  /* 0x0000003a0500780c */ /* 0x040fe40002781670 */
[----:B------:R-:W-:-:S02]  /*3ca0*/  ISETP.LT.OR P2, PT, R5, 0x41, P2 ;  /* 0x000000410500780c */ /* 0x000fc40001741670 */
[----:B------:R-:W-:Y:S02]  /*3cb0*/  ISETP.LT.OR P1, PT, R5, 0x42, P1 ;  /* 0x000000420500780c */ /* 0x000fe40000f21670 */
[----:B------:R-:W-:Y:S02]  /*3cc0*/  FSEL R190, R48, -INF , !P0 ;  /* 0xff80000030be7808 */ /* 0x000fe40004000000 */
[----:B------:R-:W-:Y:S02]  /*3cd0*/  FSEL R110, R61, -INF , !P6 ;  /* 0xff8000003d6e7808 */ /* 0x000fe40007000000 */
[----:B------:R-:W-:Y:S02]  /*3ce0*/  FSEL R113, R56, -INF , !P5 ;  /* 0xff80000038717808 */ /* 0x000fe40006800000 */
[----:B------:R-:W-:Y:S02]  /*3cf0*/  FSEL R119, R57, -INF , !P4 ;  /* 0xff80000039777808 */ /* 0x000fe40006000000 */
[----:B------:R-:W-:-:S02]  /*3d00*/  FSEL R162, R52, -INF , !P2 ;  /* 0xff80000034a27808 */ /* 0x000fc40005000000 */
[----:B------:R-:W-:Y:S02]  /*3d10*/  FSEL R192, R53, -INF , !P1 ;  /* 0xff80000035c07808 */ /* 0x000fe40004800000 */
[----:B------:R-:W-:Y:S02]  /*3d20*/  PLOP3.LUT P0, PT, PT, PT, UP0, 0x40, 0x0 ;  /* 0x000000000000781c */ /* 0x000fe40003f0e808 */
[----:B------:R-:W-:Y:S02]  /*3d30*/  PLOP3.LUT P6, PT, PT, PT, UP6, 0x40, 0x0 ;  /* 0x000000000000781c */ /* 0x000fe40003fce868 */
[----:B------:R-:W-:Y:S02]  /*3d40*/  PLOP3.LUT P5, PT, PT, PT, UP5, 0x40, 0x0 ;  /* 0x000000000000781c */ /* 0x000fe40003fae858 */
[----:B------:R-:W-:Y:S02]  /*3d50*/  PLOP3.LUT P4, PT, PT, PT, UP4, 0x40, 0x0 ;  /* 0x000000000000781c */ /* 0x000fe40003f8e848 */
[----:B------:R-:W-:-:S02]  /*3d60*/  PLOP3.LUT P2, PT, PT, PT, UP3, 0x40, 0x0 ;  /* 0x000000000000781c */ /* 0x000fc40003f4e838 */
[----:B------:R-:W-:Y:S02]  /*3d70*/  PLOP3.LUT P1, PT, PT, PT, UP2, 0x40, 0x0 ;  /* 0x000000000000781c */ /* 0x000fe40003f2e828 */
[C---:B------:R-:W-:Y:S02]  /*3d80*/  ISETP.GT.AND P6, PT, R3.reuse, 0x49, P6 ;  /* 0x000000490300780c */ /* 0x040fe400037c4270 */
[C---:B------:R-:W-:Y:S02]  /*3d90*/  ISETP.GT.AND P5, PT, R3.reuse, 0x50, P5 ;  /* 0x000000500300780c */ /* 0x040fe40002fa4270 */
[C---:B------:R-:W-:Y:S02]  /*3da0*/  ISETP.GT.AND P4, PT, R3.reuse, 0x51, P4 ;  /* 0x000000510300780c */ /* 0x040fe40002784270 */
[C---:B------:R-:W-:Y:S02]  /*3db0*/  ISETP.GT.AND P2, PT, R3.reuse, 0x58, P2 ;  /* 0x000000580300780c */ /* 0x040fe40001744270 */
[----:B------:R-:W-:Y:S01]  /*3dc0*/  ISETP.GT.AND P1, PT, R3, 0x59, P1 ;  /* 0x000000590300780c */ /* 0x000fe20000f24270 */
[----:B-1----:R-:W-:Y:S01]  /*3dd0*/  IMAD.IADD R3, R12, 0x1, R8 ;  /* 0x000000010c037824 */ /* 0x002fe200078e0208 */
[----:B------:R-:W-:-:S02]  /*3de0*/  ISETP.LT.OR P6, PT, R5, 0x4a, P6 ;  /* 0x0000004a0500780c */ /* 0x000fc400037c1670 */
[C---:B------:R-:W-:Y:S02]  /*3df0*/  ISETP.LT.OR P5, PT, R5.reuse, 0x51, P5 ;  /* 0x000000510500780c */ /* 0x040fe40002fa1670 */
[C---:B------:R-:W-:Y:S02]  /*3e00*/  ISETP.LT.OR P4, PT, R5.reuse, 0x52, P4 ;  /* 0x000000520500780c */ /* 0x040fe40002781670 */
[C---:B------:R-:W-:Y:S02]  /*3e10*/  ISETP.LT.OR P2, PT, R5.reuse, 0x59, P2 ;  /* 0x000000590500780c */ /* 0x040fe40001741670 */
[----:B------:R-:W-:Y:S01]  /*3e20*/  ISETP.LT.OR P1, PT, R5, 0x5a, P1 ;  /* 0x0000005a0500780c */ /* 0x000fe20000f21670 */
[----:B------:R-:W-:Y:S01]  /*3e30*/  IMAD.IADD R5, R10, 0x1, R8 ;  /* 0x000000010a057824 */ /* 0x000fe200078e0208 */
[----:B------:R-:W-:Y:S02]  /*3e40*/  FSEL R194, R49, -INF , !P6 ;  /* 0xff80000031c27808 */ /* 0x000fe40007000000 */
[----:B------:R-:W-:-:S02]  /*3e50*/  FSEL R195, R32, -INF , !P5 ;  /* 0xff80000020c37808 */ /* 0x000fc40006800000 */
[----:B------:R-:W-:Y:S02]  /*3e60*/  IMNMX R5, R5, R11, PT ;  /* 0x0000000b05057217 */ /* 0x000fe40003800200 */
[----:B------:R-:W-:Y:S02]  /*3e70*/  FSEL R196, R33, -INF , !P4 ;  /* 0xff80000021c47808 */ /* 0x000fe40006000000 */
[----:B------:R-:W-:Y:S02]  /*3e80*/  FSEL R204, R28, -INF , !P2 ;  /* 0xff8000001ccc7808 */ /* 0x000fe40005000000 */
[----:B------:R-:W-:Y:S01]  /*3e90*/  FSEL R207, R29, -INF , !P1 ;  /* 0xff8000001dcf7808 */ /* 0x000fe20004800000 */
        /* <DEDUP_REMOVED lines=13> */
.L_x_987:
[----:B------:R-:W-:-:S04]  /*3f70*/  MOV R14, c[0x0][0x32c] ;  /* 0x0000cb00000e7a02 */ /* 0x000fc80000000f00 */
[----:B------:R-:W-:-:S13]  /*3f80*/  ISETP.NE.AND P0, PT, R14, 0x1, PT ;  /* 0x000000010e00780c */ /* 0x000fda0003f05270 */
[----:B------:R-:W-:-:S05]  /*3f90*/  @P0 IMAD.HI.U32 R14, R8, c[0x0][0x330], RZ ;  /* 0x0000cc00080e0a27 */ /* 0x000fca00078e00ff */
[----:B------:R-:W-:Y:S02]  /*3fa0*/  @P0 SHF.R.U32.HI R8, RZ, c[0x0][0x334], R14 ;  /* 0x0000cd00ff080a19 */ /* 0x000fe4000001160e */
.L_x_988:
[----:B------:R-:W-:Y:S05]  /*3fb0*/  BSYNC B0 ;  /* 0x0000000000007941 */ /* 0x000fea0003800000 */
.L_x_986:
[----:B------:R-:W-:-:S05]  /*3fc0*/  IMAD R8, R8, c[0x0][0x32c], R13 ;  /* 0x0000cb0008087a24 */ /* 0x000fca00078e020d */
[----:B------:R-:W-:Y:S02]  /*3fd0*/  IADD3 R14, R8, c[0x0][0x32c], RZ ;  /* 0x0000cb00080e7a10 */ /* 0x000fe40007ffe0ff */
[----:B------:R-:W-:Y:S02]  /*3fe0*/  IMNMX R3, R3, R8, !PT ;  /* 0x0000000803037217 */ /* 0x000fe40007800200 */
[----:B------:R-:W-:Y:S02]  /*3ff0*/  IMNMX R5, R5, R14, PT ;  /* 0x0000000e05057217 */ /* 0x000fe40003800200 */
.L_x_985:
[----:B------:R-:W-:Y:S02]  /*4000*/  UP2UR UR38, UPR, URZ, 0x40 ;  /* 0x000000403f267883 */ /* 0x000fe40008000000 */
[----:B------:R-:W-:Y:S02]  /*4010*/  UISETP.NE.AND UP6, UPT, UR26, URZ, UPT ;  /* 0x0000003f1a00728c */ /* 0x000fe4000bfc5270 */
[----:B------:R-:W-:Y:S02]  /*4020*/  UP2UR UR34, UPR, URZ, 0x4 ;  /* 0x000000043f227883 */ /* 0x000fe40008000000 */
[----:B------:R-:W-:-:S02]  /*4030*/  UP2UR UR39, UPR, URZ, 0x40 ;  /* 0x000000403f277883 */ /* 0x000fc40008000000 */
[----:B------:R-:W-:Y:S02]  /*4040*/  UISETP.NE.AND UP2, UPT, UR30, URZ, UPT ;  /* 0x0000003f1e00728c */ /* 0x000fe4000bf45270 */
[----:B------:R-:W-:Y:S02]  /*4050*/  UISETP.NE.AND UP6, UPT, UR31, URZ, UPT ;  /* 0x0000003f1f00728c */ /* 0x000fe4000bfc5270 */
[----:B------:R-:W-:Y:S02]  /*4060*/  UP2UR UR36, UPR, URZ, 0x10 ;  /* 0x000000103f247883 */ /* 0x000fe40008000000 */
[----:B------:R-:W-:Y:S01]  /*4070*/  PLOP3.LUT P0, PT, PT, PT, UP2, 0x40, 0x0 ;  /* 0x000000000000781c */ /* 0x000fe20003f0e828 */
[----:B------:R-:W-:Y:S01]  /*4080*/  UISETP.NE.AND UP4, UPT, UR28, URZ, UPT ;  /* 0x0000003f1c00728c */ /* 0x000fe2000bf85270 */
[----:B------:R-:W-:Y:S01]  /*4090*/  PLOP3.LUT P1, PT, PT, PT, UP6, 0x40, 0x0 ;  /* 0x000000000000781c */ /* 0x000fe20003f2e868 */
[----:B------:R-:W-:Y:S01]  /*40a0*/  UP2UR UR35, UPR, URZ, 0x8 ;  /* 0x000000083f237883 */ /* 0x000fe20008000000 */
[C---:B------:R-:W-:Y:S01]  /*40b0*/  ISETP.GT.AND P0, PT, R6.reuse, 0x1, P0 ;  /* 0x000000010600780c */ /* 0x040fe20000704270 */
[----:B------:R-:W-:Y:S01]  /*40c0*/  UISETP.NE.AND UP3, UPT, UR29, URZ, UPT ;  /* 0x0000003f1d00728c */ /* 0x000fe2000bf65270 */
[C---:B------:R-:W-:Y:S01]  /*40d0*/  ISETP.GT.AND P1, PT, R6.reuse, RZ, P1 ;  /* 0x000000ff0600720c */ /* 0x040fe20000f24270 */
[----:B------:R-:W-:Y:S01]  /*40e0*/  UP2UR UR37, UPR, URZ, 0x20 ;  /* 0x000000203f257883 */ /* 0x000fe20008000000 */
[C---:B------:R-:W-:Y:S01]  /*40f0*/  ISETP.LT.OR P0, PT, R7.reuse, 0x2, P0 ;  /* 0x000000020700780c */ /* 0x040fe20000701670 */
[----:B------:R-:W-:Y:S01]  /*4100*/  UISETP.NE.AND UP6, UPT, UR39, URZ, UPT ;  /* 0x0000003f2700728c */ /* 0x000fe2000bfc5270 */
[----:B------:R-:W-:Y:S01]  /*4110*/  PLOP3.LUT P2, PT, PT, PT, UP4, 0x40, 0x0 ;  /* 0x000000000000781c */ /* 0x000fe20003f4e848 */
[----:B------:R-:W-:Y:S01]  /*4120*/  UISETP.NE.AND UP5, UPT, UR27, URZ, UPT ;  /* 0x0000003f1b00728c */ /* 0x000fe2000bfa5270 */
[----:B------:R-:W-:Y:S01]  /*4130*/  ISETP.LT.OR P1, PT, R7, 0x1, P1 ;  /* 0x000000010700780c */ /* 0x000fe20000f21670 */
[----:B------:R-:W-:Y:S01]  /*4140*/  UISETP.NE.AND UP4, UPT, UR22, URZ, UPT ;  /* 0x0000003f1600728c */ /* 0x000fe2000bf85270 */
[----:B------:R-:W-:Y:S01]  /*4150*/  PLOP3.LUT P4, PT, PT, PT, UP3, 0x40, 0x0 ;  /* 0x000000000000781c */ /* 0x000fe20003f8e838 */
[----:B------:R-:W-:Y:S01]  /*4160*/  UISETP.NE.AND UP3, UPT, UR24, URZ, UPT ;  /* 0x0000003f1800728c */ /* 0x000fe2000bf65270 */
[----:B------:R-:W-:Y:S01]  /*4170*/  FSEL R15, R95, -INF , !P0 ;  /* 0xff8000005f0f7808 */ /* 0x000fe20004000000 */
[----:B------:R-:W-:Y:S01]  /*4180*/  UISETP.NE.AND UP2, UPT, UR23, URZ, UPT ;  /* 0x0000003f1700728c */ /* 0x000fe2000bf45270 */
[----:B------:R-:W-:Y:S01]  /*4190*/  ISETP.GT.AND P2, PT, R6, 0x9, P2 ;  /* 0x000000090600780c */ /* 0x000fe20001744270 */
[----:B------:R-:W-:Y:S01]  /*41a0*/  UP2UR UR33, UPR, URZ, 0x1 ;  /* 0x000000013f217883 */ /* 0x000fe20008000000 */
[----:B------:R-:W-:Y:S01]  /*41b0*/  FSEL R14, R94, -INF , !P1 ;  /* 0xff8000005e0e7808 */ /* 0x000fe20004800000 */
[----:B------:R-:W-:Y:S01]  /*41c0*/  UISETP.NE.AND UP0, UPT, UR14, URZ, UPT ;  /* 0x0000003f0e00728c */ /* 0x000fe2000bf05270 */
[----:B------:R-:W-:Y:S01]  /*41d0*/  PLOP3.LUT P0, PT, PT, PT, UP6, 0x40, 0x0 ;  /* 0x000000000000781c */ /* 0x000fe20003f0e868 */
[----:B------:R-:W-:Y:S01]  /*41e0*/  UISETP.NE.AND UP6, UPT, UR19, URZ, UPT ;  /* 0x0000003f1300728c */ /* 0x000fe2000bfc5270 */
[----:B------:R-:W-:Y:S01]  /*41f0*/  PLOP3.LUT P1, PT, PT, PT, UP5, 0x40, 0x0 ;  /* 0x000000000000781c */ /* 0x000fe20003f2e858 */
[----:B------:R-:W-:Y:S01]  /*4200*/  UISETP.NE.AND UP5, UPT, UR25, URZ, UPT ;  /* 0x0000003f1900728c */ /* 0x000fe2000bfa5270 */
[C---:B------:R-:W-:Y:S01]  /*4210*/  ISETP.GT.AND P4, PT, R6.reuse, 0x8, P4 ;  /* 0x000000080600780c */ /* 0x040fe20002784270 */
[----:B------:R-:W-:Y:S01]  /*4220*/  UP2UR UR32, UPR, URZ, 0x2 ;  /* 0x000000023f207883 */ /* 0x000fe20008000000 */
[----:B------:R-:W-:Y:S01]  /*4230*/  ISETP.LT.OR P2, PT, R7, 0xa, P2 ;  /* 0x0000000a0700780c */ /* 0x000fe20001741670 */
[----:B------:R-:W-:Y:S01]  /*4240*/  UISETP.NE.AND UP1, UPT, UR13, URZ, UPT ;  /* 0x0000003f0d00728c */ /* 0x000fe2000bf25270 */
[----:B------:R-:W-:-:S02]  /*4250*/  ISETP.GT.AND P0, PT, R6, 0x11, P0 ;  /* 0x000000110600780c */ /* 0x000fc40000704270 */
[----:B------:R-:W-:Y:S02]  /*4260*/  ISETP.GT.AND P1, PT, R6, 0x10, P1 ;  /* 0x000000100600780c */ /* 0x000fe40000f24270 */
[----:B------:R-:W-:Y:S02]  /*4270*/  ISETP.LT.OR P4, PT, R7, 0x9, P4 ;  /* 0x000000090700780c */ /* 0x000fe40002781670 */
[----:B------:R-:W-:Y:S02]  /*4280*/  FSEL R19, R91, -INF , !P2 ;  /* 0xff8000005b137808 */ /* 0x000fe40005000000 */
[C---:B------:R-:W-:Y:S02]  /*4290*/  ISETP.LT.OR P0, PT, R7.reuse, 0x12, P0 ;  /* 0x000000120700780c */ /* 0x040fe40000701670 */
[----:B------:R-:W-:Y:S01]  /*42a0*/  PLOP3.LUT P2, PT, PT, PT, UP3, 0x40, 0x0 ;  /* 0x000000000000781c */ /* 0x000fe20003f4e838 */
[----:B------:R-:W-:Y:S01]  /*42b0*/  UISETP.NE.AND UP3, UPT, UR21, URZ, UPT ;  /* 0x0000003f1500728c */ /* 0x000fe2000bf65270 */
[----:B------:R-:W-:-:S02]  /*42c0*/  ISETP.LT.OR P1, PT, R7, 0x11, P1 ;  /* 0x000000110700780c */ /* 0x000fc40000f21670 */
[----:B------:R-:W-:Y:S02]  /*42d0*/  FSEL R16, R90, -INF , !P4 ;  /* 0xff8000005a107808 */ /* 0x000fe40006000000 */
[----:B------:R-:W-:Y:S01]  /*42e0*/  PLOP3.LUT P4, PT, PT, PT, UP5, 0x40, 0x0 ;  /* 0x000000000000781c */ /* 0x000fe20003f8e858 */
[----:B------:R-:W-:Y:S01]  /*42f0*/  UISETP.NE.AND UP5, UPT, UR18, URZ, UPT ;  /* 0x0000003f1200728c */ /* 0x000fe2000bfa5270 */
[----:B------:R-:W-:Y:S02]  /*4300*/  FSEL R27, R83, -INF , !P0 ;  /* 0xff800000531b7808 */ /* 0x000fe40004000000 */
[----:B------:R-:W-:Y:S02]  /*4310*/  ISETP.GT.AND P2, PT, R6, 0x19, P2 ;  /* 0x000000190600780c */ /* 0x000fe40001744270 */
[----:B------:R-:W-:Y:S02]  /*4320*/  FSEL R25, R82, -INF , !P1 ;  /* 0xff80000052197808 */ /* 0x000fe40004800000 */
[----:B------:R-:W-:Y:S01]  /*4330*/  PLOP3.LUT P0, PT, PT, PT, UP4, 0x40, 0x0 ;  /* 0x000000000000781c */ /* 0x000fe20003f0e848 */
[----:B------:R-:W-:Y:S01]  /*4340*/  UISETP.NE.AND UP4, UPT, UR17, URZ, UPT ;  /* 0x0000003f1100728c */ /* 0x000fe2000bf85270 */
[----:B------:R-:W-:Y:S01]  /*4350*/  PLOP3.LUT P1, PT, PT, PT, UP2, 0x40, 0x0 ;  /* 0x000000000000781c */ /* 0x000fe20003f2e828 */
[----:B------:R-:W-:Y:S01]  /*4360*/  UISETP.NE.AND UP2, UPT, UR20, URZ, UPT ;  /* 0x0000003f1400728c */ /* 0x000fe2000bf45270 */
[----:B------:R-:W-:-:S02]  /*4370*/  ISETP.GT.AND P4, PT, R6, 0x18, P4 ;  /* 0x000000180600780c */ /* 0x000fc40002784270 */
[C---:B------:R-:W-:Y:S02]  /*4380*/  ISETP.LT.OR P2, PT, R7.reuse, 0x1a, P2 ;  /* 0x0000001a0700780c */ /* 0x040fe40001741670 */
[C---:B------:R-:W-:Y:S02]  /*4390*/  ISETP.GT.AND P0, PT, R6.reuse, 0x21, P0 ;  /* 0x000000210600780c */ /* 0x040fe40000704270 */
[----:B------:R-:W-:Y:S02]  /*43a0*/  ISETP.GT.AND P1, PT, R6, 0x20, P1 ;  /* 0x000000200600780c */ /* 0x000fe40000f24270 */
[----:B------:R-:W-:Y:S02]  /*43b0*/  ISETP.LT.OR P4, PT, R7, 0x19, P4 ;  /* 0x000000190700780c */ /* 0x000fe40002781670 */
[----:B------:R-:W-:Y:S02]  /*43c0*/  FSEL R32, R75, -INF , !P2 ;  /* 0xff8000004b207808 */ /* 0x000fe40005000000 */
[----:B------:R-:W-:-:S02]  /*43d0*/  ISETP.LT.OR P0, PT, R7, 0x22, P0 ;  /* 0x000000220700780c */ /* 0x000fc40000701670 */
[----:B------:R-:W-:Y:S01]  /*43e0*/  PLOP3.LUT P2, PT, PT, PT, UP2, 0x40, 0x0 ;  /* 0x000000000000781c */ /* 0x000fe20003f4e828 */
[----:B------:R-:W-:Y:S01]  /*43f0*/  UISETP.NE.AND UP2, UPT, UR15, URZ, UPT ;  /* 0x0000003f0f00728c */ /* 0x000fe2000bf45270 */
[----:B------:R-:W-:Y:S02]  /*4400*/  ISETP.LT.OR P1, PT, R7, 0x21, P1 ;  /* 0x000000210700780c */ /* 0x000fe40000f21670 */
[----:B------:R-:W-:Y:S02]  /*4410*/  FSEL R28, R74, -INF , !P4 ;  /* 0xff8000004a1c7808 */ /* 0x000fe40006000000 */
[----:B------:R-:W-:Y:S01]  /*4420*/  PLOP3.LUT P4, PT, PT, PT, UP3, 0x40, 0x0 ;  /* 0x000000000000781c */ /* 0x000fe20003f8e838 */
[----:B------:R-:W-:Y:S01]  /*4430*/  UISETP.NE.AND UP3, UPT, UR16, URZ, UPT ;  /* 0x0000003f1000728c */ /* 0x000fe2000bf65270 */
[----:B------:R-:W-:Y:S02]  /*4440*/  FSEL R57, R71, -INF , !P0 ;  /* 0xff80000047397808 */ /* 0x000fe40004000000 */
[----:B------:R-:W-:-:S02]  /*4450*/  ISETP.GT.AND P2, PT, R6, 0x29, P2 ;  /* 0x000000290600780c */ /* 0x000fc40001744270 */
[----:B------:R-:W-:Y:S01]  /*4460*/  PLOP3.LUT P0, PT, PT, PT, UP5, 0x40, 0x0 ;  /* 0x000000000000781c */ /* 0x000fe20003f0e858 */
[----:B------:R-:W-:Y:S01]  /*4470*/  UISETP.NE.AND UP5, UPT, UR37, URZ, UPT ;  /* 0x0000003f2500728c */ /* 0x000fe2000bfa5270 */
[----:B------:R-:W-:Y:S02]  /*4480*/  FSEL R56, R70, -INF , !P1 ;  /* 0xff80000046387808 */ /* 0x000fe40004800000 */
[----:B------:R-:W-:Y:S01]  /*4490*/  PLOP3.LUT P1, PT, PT, PT, UP6, 0x40, 0x0 ;  /* 0x000000000000781c */ /* 0x000fe20003f2e868 */
[----:B------:R-:W-:Y:S01]  /*44a0*/  UISETP.NE.AND UP6, UPT, UR38, URZ, UPT ;  /* 0x0000003f2600728c */ /* 0x000fe2000bfc5270 */
[C---:B------:R-:W-:Y:S01]  /*44b0*/  ISETP.GT.AND P4, PT, R6.reuse, 0x28, P4 ;  /* 0x000000280600780c */ /* 0x040fe20002784270 */
[----:B------:R-:W-:Y:S01]  /*44c0*/  UP2UR UR37, UPR, URZ, 0x20 ;  /* 0x000000203f257883 */ /* 0x000fe20008000000 */
[----:B------:R-:W-:Y:S02]  /*44d0*/  ISETP.LT.OR P2, PT, R7, 0x2a, P2 ;  /* 0x0000002a0700780c */ /* 0x000fe40001741670 */
[----:B------:R-:W-:-:S02]  /*44e0*/  ISETP.GT.AND P0, PT, R6, 0x31, P0 ;  /* 0x000000310600780c */ /* 0x000fc40000704270 */
[----:B------:R-:W-:Y:S02]  /*44f0*/  ISETP.GT.AND P1, PT, R6, 0x30, P1 ;  /* 0x000000300600780c */ /* 0x000fe40000f24270 */
[----:B------:R-:W-:Y:S02]  /*4500*/  ISETP.LT.OR P4, PT, R7, 0x29, P4 ;  /* 0x000000290700780c */ /* 0x000fe40002781670 */
[----:B------:R-:W-:Y:S02]  /*4510*/  FSEL R72, R67, -INF , !P2 ;  /* 0xff80000043487808 */ /* 0x000fe40005000000 */
[C---:B------:R-:W-:Y:S02]  /*4520*/  ISETP.LT.OR P0, PT, R7.reuse, 0x32, P0 ;  /* 0x000000320700780c */ /* 0x040fe40000701670 */
[----:B------:R-:W-:Y:S01]  /*4530*/  PLOP3.LUT P2, PT, PT, PT, UP3, 0x40, 0x0 ;  /* 0x000000000000781c */ /* 0x000fe20003f4e838 */
[----:B------:R-:W-:Y:S01]  /*4540*/  UISETP.NE.AND UP3, UPT, UR35, URZ, UPT ;  /* 0x0000003f2300728c */ /* 0x000fe2000bf65270 */
[----:B------:R-:W-:Y:S01]  /*4550*/  ISETP.LT.OR P1, PT, R7, 0x31, P1 ;  /* 0x000000310700780c */ /* 0x000fe20000f21670 */
[----:B------:R-:W-:Y:S01]  /*4560*/  UP2UR UR35, UPR, URZ, 0x2 ;  /* 0x000000023f237883 */ /* 0x000fe20008000000 */
[----:B------:R-:W-:Y:S01]  /*4570*/  FSEL R64, R66, -INF , !P4 ;  /* 0xff80000042407808 */ /* 0x000fe20006000000 */
[----:B------:R-:W-:Y:S01]  /*4580*/  UP2UR UR39, UPR, URZ, 0x8 ;  /* 0x000000083f277883 */ /* 0x000fe20008000000 */
[----:B------:R-:W-:Y:S01]  /*4590*/  PLOP3.LUT P4, PT, PT, PT, UP4, 0x40, 0x0 ;  /* 0x000000000000781c */ /* 0x000fe20003f8e848 */
[----:B------:R-:W-:Y:S01]  /*45a0*/  UISETP.NE.AND UP4, UPT, UR36, URZ, UPT ;  /* 0x0000003f2400728c */ /* 0x000fe2000bf85270 */
[----:B------:R-:W-:Y:S01]  /*45b0*/  FSEL R75, R63, -INF , !P0 ;  /* 0xff8000003f4b7808 */ /* 0x000fe20004000000 */
[----:B------:R-:W-:Y:S01]  /*45c0*/  UP2UR UR36, UPR, URZ, 0x40 ;  /* 0x000000403f247883 */ /* 0x000fe20008000000 */
[----:B------:R-:W-:Y:S01]  /*45d0*/  ISETP.GT.AND P2, PT, R6, 0x39, P2 ;  /* 0x000000390600780c */ /* 0x000fe20001744270 */
[----:B------:R-:W-:Y:S01]  /*45e0*/  UP2UR UR38, UPR, URZ, 0x10 ;  /* 0x000000103f267883 */ /* 0x000fe20008000000 */
[----:B------:R-:W-:-:S02]  /*45f0*/  PLOP3.LUT P0, PT, PT, PT, UP0, 0x40, 0x0 ;  /* 0x000000000000781c */ /* 0x000fc40003f0e808 */
[----:B------:R-:W-:Y:S02]  /*4600*/  FSEL R73, R62, -INF , !P1 ;  /* 0xff8000003e497808 */ /* 0x000fe40004800000 */
[----:B------:R-:W-:Y:S01]  /*4610*/  PLOP3.LUT P1, PT, PT, PT, UP2, 0x40, 0x0 ;  /* 0x000000000000781c */ /* 0x000fe20003f2e828 */
[----:B------:R-:W-:Y:S01]  /*4620*/  UISETP.NE.AND UP2, UPT, UR34, URZ, UPT ;  /* 0x0000003f2200728c */ /* 0x000fe2000bf45270 */
[C---:B------:R-:W-:Y:S01]  /*4630*/  ISETP.GT.AND P4, PT, R6.reuse, 0x38, P4 ;  /* 0x000000380600780c */ /* 0x040fe20002784270 */
[----:B------:R-:W-:Y:S01]  /*4640*/  UP2UR UR34, UPR, URZ, 0x1 ;  /* 0x000000013f227883 */ /* 0x000fe20008000000 */
[C---:B------:R-:W-:Y:S01]  /*4650*/  ISETP.LT.OR P2, PT, R7.reuse, 0x3a, P2 ;  /* 0x0000003a0700780c */ /* 0x040fe20001741670 */
[----:B------:R-:W-:Y:S01]  /*4660*/  UISETP.NE.AND UP0, UPT, UR23, URZ, UPT ;  /* 0x0000003f1700728c */ /* 0x000fe2000bf05270 */
[C---:B------:R-:W-:Y:S01]  /*4670*/  ISETP.GT.AND P0, PT, R6.reuse, 0x41, P0 ;  /* 0x000000410600780c */ /* 0x040fe20000704270 */
[----:B------:R-:W-:Y:S01]  /*4680*/  UP2UR UR40, UPR, URZ, 0x4 ;  /* 0x000000043f287883 */ /* 0x000fe20008000000 */
[----:B------:R-:W-:Y:S01]  /*4690*/  ISETP.LT.OR P4, PT, R7, 0x39, P4 ;  /* 0x000000390700780c */ /* 0x000fe20002781670 */
[----:B------:R-:W-:Y:S01]  /*46a0*/  UP2UR UR41, UPR, URZ, 0x1 ;  /* 0x000000013f297883 */ /* 0x000fe20008000000 */
[----:B------:R-:W-:Y:S01]  /*46b0*/  FSEL R111, R59, -INF , !P2 ;  /* 0xff8000003b6f7808 */ /* 0x000fe20005000000 */
[----:B------:R-:W-:Y:S01]  /*46c0*/  UISETP.NE.AND UP0, UPT, UR30, URZ, UPT ;  /* 0x0000003f1e00728c */ /* 0x000fe2000bf05270 */
[----:B------:R-:W-:-:S02]  /*46d0*/  ISETP.GT.AND P1, PT, R6, 0x40, P1 ;  /* 0x000000400600780c */ /* 0x000fc40000f24270 */
[C---:B------:R-:W-:Y:S01]  /*46e0*/  ISETP.LT.OR P0, PT, R7.reuse, 0x42, P0 ;  /* 0x000000420700780c */ /* 0x040fe20000701670 */
[----:B------:R-:W-:Y:S01]  /*46f0*/  UP2UR UR42, UPR, URZ, 0x1 ;  /* 0x000000013f2a7883 */ /* 0x000fe20008000000 */
[----:B------:R-:W-:Y:S01]  /*4700*/  PLOP3.LUT P2, PT, PT, PT, UP4, 0x40, 0x0 ;  /* 0x000000000000781c */ /* 0x000fe20003f4e848 */
[----:B------:R-:W-:Y:S01]  /*4710*/  UISETP.NE.AND UP0, UPT, UR31, URZ, UPT ;  /* 0x0000003f1f00728c */ /* 0x000fe2000bf05270 */
[----:B------:R-:W-:Y:S01]  /*4720*/  FSEL R108, R58, -INF , !P4 ;  /* 0xff8000003a6c7808 */ /* 0x000fe20006000000 */
[----:B------:R-:W-:Y:S01]  /*4730*/  UISETP.NE.AND UP4, UPT, UR27, URZ, UPT ;  /* 0x0000003f1b00728c */ /* 0x000fe2000bf85270 */
[----:B------:R-:W-:Y:S01]  /*4740*/  PLOP3.LUT P4, PT, PT, PT, UP5, 0x40, 0x0 ;  /* 0x000000000000781c */ /* 0x000fe20003f8e858 */
[----:B------:R-:W-:Y:S01]  /*4750*/  UISETP.NE.AND UP5, UPT, UR26, URZ, UPT ;  /* 0x0000003f1a00728c */ /* 0x000fe2000bfa5270 */
[----:B------:R-:W-:Y:S02]  /*4760*/  ISETP.LT.OR P1, PT, R7, 0x41, P1 ;  /* 0x000000410700780c */ /* 0x000fe40000f21670 */
[----:B------:R-:W-:-:S02]  /*4770*/  FSEL R191, R55, -INF , !P0 ;  /* 0xff80000037bf7808 */ /* 0x000fc40004000000 */
[----:B------:R-:W-:Y:S01]  /*4780*/  PLOP3.LUT P5, PT, PT, PT, UP6, 0x40, 0x0 ;  /* 0x000000000000781c */ /* 0x000fe20003fae868 */
[----:B------:R-:W-:Y:S01]  /*4790*/  UISETP.NE.AND UP6, UPT, UR25, URZ, UPT ;  /* 0x0000003f1900728c */ /* 0x000fe2000bfc5270 */
[C---:B------:R-:W-:Y:S02]  /*47a0*/  ISETP.GT.AND P2, PT, R6.reuse, 0x51, P2 ;  /* 0x000000510600780c */ /* 0x040fe40001744270 */
[----:B------:R-:W-:Y:S01]  /*47b0*/  PLOP3.LUT P0, PT, PT, PT, UP2, 0x40, 0x0 ;  /* 0x000000000000781c */ /* 0x000fe20003f0e828 */
[----:B------:R-:W-:Y:S01]  /*47c0*/  UISETP.NE.AND UP2, UPT, UR29, URZ, UPT ;  /* 0x0000003f1d00728c */ /* 0x000fe2000bf45270 */
[----:B------:R-:W-:Y:S01]  /*47d0*/  PLOP3.LUT P6, PT, PT, PT, UP1, 0x40, 0x0 ;  /* 0x000000000000781c */ /* 0x000fe20003fce818 */
[----:B------:R-:W-:Y:S01]  /*47e0*/  UISETP.NE.AND UP1, UPT, UR24, URZ, UPT ;  /* 0x0000003f1800728c */ /* 0x000fe2000bf25270 */
[----:B------:R-:W-:Y:S02]  /*47f0*/  ISETP.GT.AND P4, PT, R6, 0x50, P4 ;  /* 0x000000500600780c */ /* 0x000fe40002784270 */
[----:B------:R-:W-:-:S02]  /*4800*/  FSEL R163, R54, -INF , !P1 ;  /* 0xff80000036a37808 */ /* 0x000fc40004800000 */
[C---:B------:R-:W-:Y:S02]  /*4810*/  ISETP.GT.AND P5, PT, R6.reuse, 0x49, P5 ;  /* 0x000000490600780c */ /* 0x040fe40002fa4270 */
[C---:B------:R-:W-:Y:S02]  /*4820*/  ISETP.LT.OR P2, PT, R7.reuse, 0x52, P2 ;  /* 0x000000520700780c */ /* 0x040fe40001741670 */
[----:B------:R-:W-:Y:S01]  /*4830*/  PLOP3.LUT P1, PT, PT, PT, UP3, 0x40, 0x0 ;  /* 0x000000000000781c */ /* 0x000fe20003f2e838 */
[----:B------:R-:W-:Y:S01]  /*4840*/  UISETP.NE.AND UP3, UPT, UR28, URZ, UPT ;  /* 0x0000003f1c00728c */ /* 0x000fe2000bf65270 */
[C---:B------:R-:W-:Y:S02]  /*4850*/  ISETP.GT.AND P0, PT, R6.reuse, 0x59, P0 ;  /* 0x000000590600780c */ /* 0x040fe40000704270 */
[----:B------:R-:W-:Y:S02]  /*4860*/  ISETP.GT.AND P6, PT, R6, 0x48, P6 ;  /* 0x000000480600780c */ /* 0x000fe400037c4270 */
[----:B------:R-:W-:-:S02]  /*4870*/  ISETP.LT.OR P4, PT, R7, 0x51, P4 ;  /* 0x000000510700780c */ /* 0x000fc40002781670 */
[----:B------:R-:W-:Y:S02]  /*4880*/  ISETP.LT.OR P5, PT, R7, 0x4a, P5 ;  /* 0x0000004a0700780c */ /* 0x000fe40002fa1670 */
[----:B------:R-:W-:Y:S02]  /*4890*/  FSEL R199, R35, -INF , !P2 ;  /* 0xff80000023c77808 */ /* 0x000fe40005000000 */
[C---:B------:R-:W-:Y:S02]  /*48a0*/  ISETP.LT.OR P0, PT, R7.reuse, 0x5a, P0 ;  /* 0x0000005a0700780c */ /* 0x040fe40000701670 */
[----:B------:R-:W-:Y:S01]  /*48b0*/  PLOP3.LUT P2, PT, PT, PT, UP0, 0x40, 0x0 ;  /* 0x000000000000781c */ /* 0x000fe20003f4e808 */
[----:B------:R-:W-:Y:S01]  /*48c0*/  UISETP.NE.AND UP0, UPT, UR42, URZ, UPT ;  /* 0x0000003f2a00728c */ /* 0x000fe2000bf05270 */
[----:B------:R-:W-:Y:S02]  /*48d0*/  ISETP.LT.OR P6, PT, R7, 0x49, P6 ;  /* 0x000000490700780c */ /* 0x000fe400037c1670 */
[----:B------:R-:W-:-:S02]  /*48e0*/  FSEL R197, R34, -INF , !P4 ;  /* 0xff80000022c57808 */ /* 0x000fc40006000000 */
[----:B------:R-:W-:Y:S02]  /*48f0*/  FSEL R193, R51, -INF , !P5 ;  /* 0xff80000033c17808 */ /* 0x000fe40006800000 */
[----:B------:R-:W-:Y:S01]  /*4900*/  PLOP3.LUT P4, PT, PT, PT, UP3, 0x40, 0x0 ;  /* 0x000000000000781c */ /* 0x000fe20003f8e838 */
[----:B------:R-:W-:Y:S01]  /*4910*/  UISETP.NE.AND UP3, UPT, UR20, URZ, UPT ;  /* 0x0000003f1400728c */ /* 0x000fe2000bf65270 */
[----:B------:R-:W-:Y:S02]  /*4920*/  FSEL R206, R31, -INF , !P0 ;  /* 0xff8000001fce7808 */ /* 0x000fe40004000000 */
[----:B------:R-:W-:Y:S01]  /*4930*/  PLOP3.LUT P5, PT, PT, PT, UP2, 0x40, 0x0 ;  /* 0x000000000000781c */ /* 0x000fe20003fae828 */
[----:B------:R-:W-:Y:S01]  /*4940*/  UISETP.NE.AND UP2, UPT, UR21, URZ, UPT ;  /* 0x0000003f1500728c */ /* 0x000fe2000bf45270 */
[----:B------:R-:W-:Y:S02]  /*4950*/  ISETP.GT.AND P0, PT, R3, RZ, P2 ;  /* 0x000000ff0300720c */ /* 0x000fe40001704270 */
[----:B------:R-:W-:-:S02]  /*4960*/  FSEL R189, R50, -INF , !P6 ;  /* 0xff80000032bd7808 */ /* 0x000fc40007000000 */
[----:B------:R-:W-:Y:S01]  /*4970*/  PLOP3.LUT P6, PT, PT, PT, UP0, 0x40, 0x0 ;  /* 0x000000000000781c */ /* 0x000fe20003fce808 */
[----:B------:R-:W-:Y:S01]  /*4980*/  UISETP.NE.AND UP0, UPT, UR41, URZ, UPT ;  /* 0x0000003f2900728c */ /* 0x000fe2000bf05270 */
[----:B------:R-:W-:Y:S01]  /*4990*/  ISETP.GT.AND P4, PT, R3, 0x9, P4 ;  /* 0x000000090300780c */ /* 0x000fe20002784270 */
[----:B------:R-:W-:Y:S01]  /*49a0*/  UP2UR UR41, UPR, URZ, 0x4 ;  /* 0x000000043f297883 */ /* 0x000fe20008000000 */
[----:B------:R-:W-:Y:S01]  /*49b0*/  ISETP.GT.AND P1, PT, R6, 0x58, P1 ;  /* 0x000000580600780c */ /* 0x000fe20000f24270 */
[----:B------:R-:W-:Y:S01]  /*49c0*/  UISETP.NE.AND UP2, UPT, UR22, URZ, UPT ;  /* 0x0000003f1600728c */ /* 0x000fe2000bf45270 */
[C---:B------:R-:W-:Y:S01]  /*49d0*/  ISETP.LT.OR P0, PT, R5.reuse, 0x1, P0 ;  /* 0x000000010500780c */ /* 0x040fe20000701670 */
[----:B------:R-:W1:Y:S01]  /*49e0*/  SHFL.IDX PT, R6, R9, 0x3, 0x1c1f ;  /* 0x007c1f0009067f89 */ /* 0x000e6200000e0000 */
[----:B------:R-:W-:Y:S01]  /*49f0*/  PLOP3.LUT P2, PT, PT, PT, UP4, 0x40, 0x0 ;  /* 0x000000000000781c */ /* 0x000fe20003f4e848 */
[----:B------:R-:W-:Y:S01]  /*4a00*/  UISETP.NE.AND UP4, UPT, UR19, URZ, UPT ;  /* 0x0000003f1300728c */ /* 0x000fe2000bf85270 */
[----:B------:R-:W-:-:S02]  /*4a10*/  ISETP.LT.OR P4, PT, R5, 0xa, P4 ;  /* 0x0000000a0500780c */ /* 0x000fc40002781670 */
[----:B------:R-:W-:Y:S02]  /*4a20*/  ISETP.LT.OR P1, PT, R7, 0x59, P1 ;  /* 0x000000590700780c */ /* 0x000fe40000f21670 */
[----:B------:R-:W-:Y:S02]  /*4a30*/  FSEL R74, R156, -INF , !P0 ;  /* 0xff8000009c4a7808 */ /* 0x000fe40004000000 */
[----:B------:R-:W-:Y:S01]  /*4a40*/  PLOP3.LUT P0, PT, PT, PT, UP6, 0x40, 0x0 ;  /* 0x000000000000781c */ /* 0x000fe20003f0e868 */
[----:B------:R-:W-:Y:S01]  /*4a50*/  UISETP.NE.AND UP6, UPT, UR17, URZ, UPT ;  /* 0x0000003f1100728c */ /* 0x000fe2000bfc5270 */
[----:B------:R-:W-:Y:S02]  /*4a60*/  ISETP.GT.AND P2, PT, R3, 0x10, P2 ;  /* 0x000000100300780c */ /* 0x000fe40001744270 */
[----:B------:R-:W-:Y:S02]  /*4a70*/  FSEL R116, R133, -INF , !P4 ;  /* 0xff80000085747808 */ /* 0x000fe40006000000 */
[----:B------:R-:W-:-:S02]  /*4a80*/  FSEL R203, R30, -INF , !P1 ;  /* 0xff8000001ecb7808 */ /* 0x000fc40004800000 */
[----:B------:R-:W-:Y:S01]  /*4a90*/  PLOP3.LUT P4, PT, PT, PT, UP2, 0x40, 0x0 ;  /* 0x000000000000781c */ /* 0x000fe20003f8e828 */
[----:B------:R-:W-:Y:S01]  /*4aa0*/  UISETP.NE.AND UP2, UPT, UR41, URZ, UPT ;  /* 0x0000003f2900728c */ /* 0x000fe2000bf45270 */
[----:B------:R-:W-:Y:S02]  /*4ab0*/  ISETP.GT.AND P6, PT, R3, 0x1, P6 ;  /* 0x000000010300780c */ /* 0x000fe400037c4270 */
[----:B------:R-:W-:Y:S01]  /*4ac0*/  PLOP3.LUT P1, PT, PT, PT, UP5, 0x40, 0x0 ;  /* 0x000000000000781c */ /* 0x000fe20003f2e858 */
[----:B------:R-:W-:Y:S01]  /*4ad0*/  UISETP.NE.AND UP5, UPT, UR18, URZ, UPT ;  /* 0x0000003f1200728c */ /* 0x000fe2000bfa5270 */
[----:B------:R-:W-:Y:S02]  /*4ae0*/  ISETP.LT.OR P2, PT, R5, 0x11, P2 ;  /* 0x000000110500780c */ /* 0x000fe40001741670 */
[C---:B------:R-:W-:Y:S02]  /*4af0*/  ISETP.GT.AND P0, PT, R3.reuse, 0x18, P0 ;  /* 0x000000180300780c */ /* 0x040fe40000704270 */
[----:B------:R-:W-:-:S02]  /*4b00*/  ISETP.GT.AND P5, PT, R3, 0x8, P5 ;  /* 0x000000080300780c */ /* 0x000fc40002fa4270 */
[----:B------:R-:W-:Y:S02]  /*4b10*/  ISETP.LT.OR P6, PT, R5, 0x2, P6 ;  /* 0x000000020500780c */ /* 0x000fe400037c1670 */
[----:B------:R-:W-:Y:S02]  /*4b20*/  ISETP.GT.AND P1, PT, R3, 0x11, P1 ;  /* 0x000000110300780c */ /* 0x000fe40000f24270 */
[----:B------:R-:W-:Y:S02]  /*4b30*/  FSEL R121, R148, -INF , !P2 ;  /* 0xff80000094797808 */ /* 0x000fe40005000000 */
[C---:B------:R-:W-:Y:S02]  /*4b40*/  ISETP.LT.OR P0, PT, R5.reuse, 0x19, P0 ;  /* 0x000000190500780c */ /* 0x040fe40000701670 */
[----:B------:R-:W-:Y:S01]  /*4b50*/  PLOP3.LUT P2, PT, PT, PT, UP2, 0x40, 0x0 ;  /* 0x000000000000781c */ /* 0x000fe20003f4e828 */
[----:B------:R-:W-:Y:S01]  /*4b60*/  UISETP.NE.AND UP2, UPT, UR40, URZ, UPT ;  /* 0x0000003f2800728c */ /* 0x000fe2000bf45270 */
[----:B------:R-:W-:-:S02]  /*4b70*/  ISETP.LT.OR P5, PT, R5, 0x9, P5 ;  /* 0x000000090500780c */ /* 0x000fc40002fa1670 */
[----:B------:R-:W-:Y:S02]  /*4b80*/  ISETP.GT.AND P4, PT, R3, 0x21, P4 ;  /* 0x000000210300780c */ /* 0x000fe40002784270 */
[----:B------:R-:W-:Y:S02]  /*4b90*/  FSEL R109, R157, -INF , !P6 ;  /* 0xff8000009d6d7808 */ /* 0x000fe40007000000 */
[----:B------:R-:W-:Y:S02]  /*4ba0*/  ISETP.LT.OR P1, PT, R5, 0x12, P1 ;  /* 0x000000120500780c */ /* 0x000fe40000f21670 */
[----:B------:R-:W-:Y:S01]  /*4bb0*/  PLOP3.LUT P6, PT, PT, PT, UP1, 0x40, 0x0 ;  /* 0x000000000000781c */ /* 0x000fe20003fce818 */
[----:B------:R-:W-:Y:S01]  /*4bc0*/  UISETP.NE.AND UP1, UPT, UR16, URZ, UPT ;  /* 0x0000003f1000728c */ /* 0x000fe2000bf25270 */
[----:B------:R-:W-:Y:S02]  /*4bd0*/  FSEL R124, R84, -INF , !P0 ;  /* 0xff800000547c7808 */ /* 0x000fe40004000000 */
[----:B------:R-:W-:Y:S01]  /*4be0*/  PLOP3.LUT P0, PT, PT, PT, UP4, 0x40, 0x0 ;  /* 0x000000000000781c */ /* 0x000fe20003f0e848 */
[----:B------:R-:W-:Y:S01]  /*4bf0*/  UISETP.NE.AND UP4, UPT, UR38, URZ, UPT ;  /* 0x0000003f2600728c */ /* 0x000fe2000bf85270 */
[----:B------:R-:W-:-:S02]  /*4c00*/  ISETP.GT.AND P2, PT, R3, 0x28, P2 ;  /* 0x000000280300780c */ /* 0x000fc40001744270 */
[----:B------:R-:W-:Y:S02]  /*4c10*/  FSEL R112, R132, -INF , !P5 ;  /* 0xff80000084707808 */ /* 0x000fe40006800000 */
[----:B------:R-:W-:Y:S02]  /*4c20*/  ISETP.LT.OR P4, PT, R5, 0x22, P4 ;  /* 0x000000220500780c */ /* 0x000fe40002781670 */
[----:B------:R-:W-:Y:S01]  /*4c30*/  PLOP3.LUT P5, PT, PT, PT, UP0, 0x40, 0x0 ;  /* 0x000000000000781c */ /* 0x000fe20003fae808 */
[----:B------:R-:W-:Y:S01]  /*4c40*/  UISETP.NE.AND UP0, UPT, UR15, URZ, UPT ;  /* 0x0000003f0f00728c */ /* 0x000fe2000bf05270 */
[----:B------:R-:W-:Y:S02]  /*4c50*/  FSEL R122, R149, -INF , !P1 ;  /* 0xff800000957a7808 */ /* 0x000fe40004800000 */
[----:B------:R-:W-:Y:S01]  /*4c60*/  PLOP3.LUT P1, PT, PT, PT, UP3, 0x40, 0x0 ;  /* 0x000000000000781c */ /* 0x000fe20003f2e838 */
[----:B------:R-:W-:Y:S01]  /*4c70*/  UISETP.NE.AND UP3, UPT, UR39, URZ, UPT ;  /* 0x0000003f2700728c */ /* 0x000fe2000bf65270 */
[----:B------:R-:W-:-:S02]  /*4c80*/  ISETP.LT.OR P2, PT, R5, 0x29, P2 ;  /* 0x000000290500780c */ /* 0x000fc40001741670 */
[----:B------:R-:W-:Y:S02]  /*4c90*/  ISETP.GT.AND P0, PT, R3, 0x30, P0 ;  /* 0x000000300300780c */ /* 0x000fe40000704270 */
[----:B------:R-:W-:Y:S02]  /*4ca0*/  FSEL R160, R145, -INF , !P4 ;  /* 0xff80000091a07808 */ /* 0x000fe40006000000 */
[C---:B------:R-:W-:Y:S02]  /*4cb0*/  ISETP.GT.AND P5, PT, R3.reuse, 0x20, P5 ;  /* 0x000000200300780c */ /* 0x040fe40002fa4270 */
[----:B------:R-:W-:Y:S01]  /*4cc0*/  PLOP3.LUT P4, PT, PT, PT, UP1, 0x40, 0x0 ;  /* 0x000000000000781c */ /* 0x000fe20003f8e818 */
[----:B------:R-:W-:Y:S01]  /*4cd0*/  UISETP.NE.AND UP1, UPT, UR35, URZ, UPT ;  /* 0x0000003f2300728c */ /* 0x000fe2000bf25270 */
[C---:B------:R-:W-:Y:S02]  /*4ce0*/  ISETP.GT.AND P6, PT, R3.reuse, 0x19, P6 ;  /* 0x000000190300780c */ /* 0x040fe400037c4270 */
[----:B------:R-:W-:-:S02]  /*4cf0*/  ISETP.GT.AND P1, PT, R3, 0x29, P1 ;  /* 0x000000290300780c */ /* 0x000fc40000f24270 */
[----:B------:R-:W-:Y:S02]  /*4d00*/  FSEL R145, R76, -INF , !P2 ;  /* 0xff8000004c917808 */ /* 0x000fe40005000000 */
[C---:B------:R-:W-:Y:S02]  /*4d10*/  ISETP.LT.OR P0, PT, R5.reuse, 0x31, P0 ;  /* 0x000000310500780c */ /* 0x040fe40000701670 */
[----:B------:R-:W-:Y:S01]  /*4d20*/  PLOP3.LUT P2, PT, PT, PT, UP0, 0x40, 0x0 ;  /* 0x000000000000781c */ /* 0x000fe20003f4e808 */
[----:B------:R-:W-:Y:S01]  /*4d30*/  UISETP.NE.AND UP0, UPT, UR34, URZ, UPT ;  /* 0x0000003f2200728c */ /* 0x000fe2000bf05270 */
[C---:B------:R-:W-:Y:S02]  /*4d40*/  ISETP.LT.OR P5, PT, R5.reuse, 0x21, P5 ;  /* 0x000000210500780c */ /* 0x040fe40002fa1670 */
[C---:B------:R-:W-:Y:S02]  /*4d50*/  ISETP.LT.OR P6, PT, R5.reuse, 0x1a, P6 ;  /* 0x0000001a0500780c */ /* 0x040fe400037c1670 */
[----:B------:R-:W-:-:S02]  /*4d60*/  ISETP.LT.OR P1, PT, R5, 0x2a, P1 ;  /* 0x0000002a0500780c */ /* 0x000fc40000f21670 */
[----:B------:R-:W-:Y:S02]  /*4d70*/  FSEL R198, R136, -INF , !P0 ;  /* 0xff80000088c67808 */ /* 0x000fe40004000000 */
[----:B------:R-:W-:Y:S01]  /*4d80*/  PLOP3.LUT P0, PT, PT, PT, UP1, 0x40, 0x0 ;  /* 0x000000000000781c */ /* 0x000fe20003f0e818 */
[----:B------:R-:W-:Y:S01]  /*4d90*/  UISETP.NE.AND UP1, UPT, UR32, URZ, UPT ;  /* 0x0000003f2000728c */ /* 0x000fe2000bf25270 */
[----:B------:R-:W-:Y:S02]  /*4da0*/  FSEL R161, R144, -INF , !P5 ;  /* 0xff80000090a17808 */ /* 0x000fe40006800000 */
[----:B------:R-:W-:Y:S02]  /*4db0*/  FSEL R126, R85, -INF , !P6 ;  /* 0xff800000557e7808 */ /* 0x000fe40007000000 */
[----:B------:R-:W-:Y:S02]  /*4dc0*/  FSEL R144, R77, -INF , !P1 ;  /* 0xff8000004d907808 */ /* 0x000fe40004800000 */
[----:B------:R-:W-:Y:S01]  /*4dd0*/  PLOP3.LUT P6, PT, PT, PT, UP5, 0x40, 0x0 ;  /* 0x000000000000781c */ /* 0x000fe20003fce858 */
[----:B------:R-:W-:Y:S01]  /*4de0*/  UISETP.NE.AND UP5, UPT, UR37, URZ, UPT ;  /* 0x0000003f2500728c */ /* 0x000fe2000bfa5270 */
[----:B------:R-:W-:Y:S01]  /*4df0*/  PLOP3.LUT P5, PT, PT, PT, UP6, 0x40, 0x0 ;  /* 0x000000000000781c */ /* 0x000fe20003fae868 */
[----:B------:R-:W-:Y:S01]  /*4e00*/  UISETP.NE.AND UP6, UPT, UR36, URZ, UPT ;  /* 0x0000003f2400728c */ /* 0x000fe2000bfc5270 */
[----:B------:R-:W-:Y:S01]  /*4e10*/  PLOP3.LUT P1, PT, PT, PT, UP0, 0x40, 0x0 ;  /* 0x000000000000781c */ /* 0x000fe20003f2e808 */
[----:B------:R-:W-:Y:S01]  /*4e20*/  UISETP.NE.AND UP0, UPT, UR33, URZ, UPT ;  /* 0x0000003f2100728c */ /* 0x000fe2000bf05270 */
[----:B------:R-:W-:-:S02]  /*4e30*/  ISETP.GT.AND P0, PT, R3, 0x48, P0 ;  /* 0x000000480300780c */ /* 0x000fc40000704270 */
[C---:B------:R-:W-:Y:S02]  /*4e40*/  ISETP.GT.AND P6, PT, R3.reuse, 0x31, P6 ;  /* 0x000000310300780c */ /* 0x040fe400037c4270 */
[C---:B------:R-:W-:Y:S02]  /*4e50*/  ISETP.GT.AND P5, PT, R3.reuse, 0x38, P5 ;  /* 0x000000380300780c */ /* 0x040fe40002fa4270 */
[C---:B------:R-:W-:Y:S02]  /*4e60*/  ISETP.GT.AND P4, PT, R3.reuse, 0x39, P4 ;  /* 0x000000390300780c */ /* 0x040fe40002784270 */
[C---:B------:R-:W-:Y:S02]  /*4e70*/  ISETP.GT.AND P2, PT, R3.reuse, 0x40, P2 ;  /* 0x000000400300780c */ /* 0x040fe40001744270 */
[----:B------:R-:W-:Y:S02]  /*4e80*/  ISETP.GT.AND P1, PT, R3, 0x41, P1 ;  /* 0x000000410300780c */ /* 0x000fe40000f24270 */
[----:B------:R-:W-:-:S02]  /*4e90*/  ISETP.LT.OR P0, PT, R5, 0x49, P0 ;  /* 0x000000490500780c */ /* 0x000fc40000701670 */
[C---:B------:R-:W-:Y:S02]  /*4ea0*/  ISETP.LT.OR P6, PT, R5.reuse, 0x32, P6 ;  /* 0x000000320500780c */ /* 0x040fe400037c1670 */
[C---:B------:R-:W-:Y:S02]  /*4eb0*/  ISETP.LT.OR P5, PT, R5.reuse, 0x39, P5 ;  /* 0x000000390500780c */ /* 0x040fe40002fa1670 */
[C---:B------:R-:W-:Y:S02]  /*4ec0*/  ISETP.LT.OR P4, PT, R5.reuse, 0x3a, P4 ;  /* 0x0000003a0500780c */ /* 0x040fe40002781670 */
[C---:B------:R-:W-:Y:S02]  /*4ed0*/  ISETP.LT.OR P2, PT, R5.reuse, 0x41, P2 ;  /* 0x000000410500780c */ /* 0x040fe40001741670 */
[----:B------:R-:W-:Y:S02]  /*4ee0*/  ISETP.LT.OR P1, PT, R5, 0x42, P1 ;  /* 0x000000420500780c */ /* 0x000fe40000f21670 */
[----:B------:R-:W-:-:S02]  /*4ef0*/  FSEL R210, R176, -INF , !P0 ;  /* 0xff800000b0d27808 */ /* 0x000fc40004000000 */
[----:B------:R-:W-:Y:S02]  /*4f00*/  PLOP3.LUT P0, PT, PT, PT, UP0, 0x40, 0x0 ;  /* 0x000000000000781c */ /* 0x000fe40003f0e808 */
[----:B------:R-:W-:Y:S02]  /*4f10*/  FSEL R202, R137, -INF , !P6 ;  /* 0xff80000089ca7808 */ /* 0x000fe40007000000 */
[----:B------:R-:W-:Y:S02]  /*4f20*/  FSEL R205, R140, -INF , !P5 ;  /* 0xff8000008ccd7808 */ /* 0x000fe40006800000 */
[----:B------:R-:W-:Y:S02]  /*4f30*/  FSEL R208, R141, -INF , !P4 ;  /* 0xff8000008dd07808 */ /* 0x000fe40006000000 */
[----:B------:R-:W-:Y:S02]  /*4f40*/  FSEL R230, R104, -INF , !P2 ;  /* 0xff80000068e67808 */ /* 0x000fe40005000000 */
[----:B------:R-:W-:-:S02]  /*4f50*/  FSEL R232, R105, -INF , !P1 ;  /* 0xff80000069e87808 */ /* 0x000fc40004800000 */
[----:B------:R-:W-:Y:S02]  /*4f60*/  PLOP3.LUT P6, PT, PT, PT, UP6, 0x40, 0x0 ;  /* 0x000000000000781c */ /* 0x000fe40003fce868 */
[----:B------:R-:W-:Y:S02]  /*4f70*/  PLOP3.LUT P5, PT, PT, PT, UP5, 0x40, 0x0 ;  /* 0x000000000000781c */ /* 0x000fe40003fae858 */
[----:B------:R-:W-:Y:S02]  /*4f80*/  PLOP3.LUT P4, PT, PT, PT, UP4, 0x40, 0x0 ;  /* 0x000000000000781c */ /* 0x000fe40003f8e848 */
[----:B------:R-:W-:Y:S02]  /*4f90*/  PLOP3.LUT P2, PT, PT, PT, UP3, 0x40, 0x0 ;  /* 0x000000000000781c */ /* 0x000fe40003f4e838 */
[----:B------:R-:W-:Y:S02]  /*4fa0*/  PLOP3.LUT P1, PT, PT, PT, UP2, 0x40, 0x0 ;  /* 0x000000000000781c */ /* 0x000fe40003f2e828 */
[----:B------:R-:W-:-:S02]  /*4fb0*/  ISETP.GT.AND P6, PT, R3, 0x49, P6 ;  /* 0x000000490300780c */ /* 0x000fc400037c4270 */
[C---:B------:R-:W-:Y:S02]  /*4fc0*/  ISETP.GT.AND P5, PT, R3.reuse, 0x50, P5 ;  /* 0x000000500300780c */ /* 0x040fe40002fa4270 */
[C---:B------:R-:W-:Y:S02]  /*4fd0*/  ISETP.GT.AND P4, PT, R3.reuse, 0x51, P4 ;  /* 0x000000510300780c */ /* 0x040fe40002784270 */
[C---:B------:R-:W-:Y:S02]  /*4fe0*/  ISETP.GT.AND P2, PT, R3.reuse, 0x58, P2 ;  /* 0x000000580300780c */ /* 0x040fe40001744270 */
[----:B------:R-:W-:Y:S01]  /*4ff0*/  ISETP.GT.AND P1, PT, R3, 0x59, P1 ;  /* 0x000000590300780c */ /* 0x000fe20000f24270 */
[----:B-1----:R-:W-:Y:S01]  /*5000*/  IMAD.IADD R3, R10, 0x1, R6 ;  /* 0x000000010a037824 */ /* 0x002fe200078e0206 */
[C---:B------:R-:W-:Y:S02]  /*5010*/  ISETP.LT.OR P6, PT, R5.reuse, 0x4a, P6 ;  /* 0x0000004a0500780c */ /* 0x040fe400037c1670 */
[----:B------:R-:W-:-:S02]  /*5020*/  ISETP.LT.OR P5, PT, R5, 0x51, P5 ;  /* 0x000000510500780c */ /* 0x000fc40002fa1670 */
[C---:B------:R-:W-:Y:S02]  /*5030*/  ISETP.LT.OR P4, PT, R5.reuse, 0x52, P4 ;  /* 0x000000520500780c */ /* 0x040fe40002781670 */
[C---:B------:R-:W-:Y:S02]  /*5040*/  ISETP.LT.OR P2, PT, R5.reuse, 0x59, P2 ;  /* 0x000000590500780c */ /* 0x040fe40001741670 */
[----:B------:R-:W-:Y:S02]  /*5050*/  ISETP.LT.OR P1, PT, R5, 0x5a, P1 ;  /* 0x0000005a0500780c */ /* 0x000fe40000f21670 */
[----:B------:R-:W-:Y:S01]  /*5060*/  IMNMX R5, R3, R11, PT ;  /* 0x0000000b03057217 */ /* 0x000fe20003800200 */
[----:B------:R-:W-:Y:S01]  /*5070*/  IMAD.IADD R3, R12, 0x1, R6 ;  /* 0x000000010c037824 */ /* 0x000fe200078e0206 */
[----:B------:R-:W-:Y:S02]  /*5080*/  FSEL R209, R177, -INF , !P6 ;  /* 0xff800000b1d17808 */ /* 0x000fe40007000000 */
[----:B------:R-:W-:-:S02]  /*5090*/  FSEL R211, R164, -INF , !P5 ;  /* 0xff800000a4d37808 */ /* 0x000fc40006800000 */
        /* <DEDUP_REMOVED lines=16> */
.L_x_991:
[----:B------:R-:W-:-:S04]  /*51a0*/  MOV R7, c[0x0][0x32c] ;  /* 0x0000cb0000077a02 */ /* 0x000fc80000000f00 */
[----:B------:R-:W-:-:S13]  /*51b0*/  ISETP.NE.AND P0, PT, R7, 0x1, PT ;  /* 0x000000010700780c */ /* 0x000fda0003f05270 */
[----:B------:R-:W-:-:S05]  /*51c0*/  @P0 IMAD.HI.U32 R7, R6, c[0x0][0x330], RZ ;  /* 0x0000cc0006070a27 */ /* 0x000fca00078e00ff */
[----:B------:R-:W-:Y:S02]  /*51d0*/  @P0 SHF.R.U32.HI R6, RZ, c[0x0][0x334], R7 ;  /* 0x0000cd00ff060a19 */ /* 0x000fe40000011607 */
.L_x_992:
[----:B------:R-:W-:Y:S05]  /*51e0*/  BSYNC B0 ;  /* 0x0000000000007941 */ /* 0x000fea0003800000 */
.L_x_990:
[----:B------:R-:W-:-:S05]  /*51f0*/  IMAD R6, R6, c[0x0][0x32c], R13 ;  /* 0x0000cb0006067a24 */ /* 0x000fca00078e020d */
[----:B------:R-:W-:Y:S02]  /*5200*/  IADD3 R7, R6, c[0x0][0x32c], RZ ;  /* 0x0000cb0006077a10 */ /* 0x000fe40007ffe0ff */
[----:B------:R-:W-:Y:S02]  /*5210*/  IMNMX R3, R3, R6, !PT ;  /* 0x0000000603037217 */ /* 0x000fe40007800200 */
[----:B------:R-:W-:Y:S02]  /*5220*/  IMNMX R5, R5, R7, PT ;  /* 0x0000000705057217 */ /* 0x000fe40003800200 */
.L_x_989:
[----:B------:R-:W-:Y:S01]  /*5230*/  FMNMX.FTZ R7, R17, R18, !PT ;  /* 0x0000001211077209 */ /* 0x000fe20007810000 */
        /* <DEDUP_REMOVED lines=34> */
[--C-:B------:R-:W-:Y:S01]  /*5460*/  IMAD R214, R4, 0x2, R213.reuse ;  /* 0x0000000204d67824 */ /* 0x100fe200078e02d5 */
[----:B------:R-:W-:Y:S01]  /*5470*/  FMNMX.FTZ R130, R41, R130, !PT ;  /* 0x0000008229827209 */ /* 0x000fe20007810000 */
[----:B------:R-:W-:Y:S01]  /*5480*/  IMAD R216, R2, 0x2, R213 ;  /* 0x0000000202d87824 */ /* 0x000fe200078e02d5 */
        /* <DEDUP_REMOVED lines=43> */
[----:B------:R-:W-:Y:S02]  /*5740*/  ISETP.LT.OR P6, PT, R5, 0x1, P6 ;  /* 0x000000010500780c */ /* 0x000fe400037c1670 */
[----:B------:R-:W-:Y:S01]  /*5750*/  PLOP3.LUT P2, PT, PT, PT, UP0, 0x40, 0x0 ;  /* 0x000000000000781c */ /* 0x000fe20003f4e808 */
[----:B------:R-:W-:Y:S01]  /*5760*/  UISETP.NE.AND UP0, UPT, UR23, URZ, UPT ;  /* 0x0000003f1700728c */ /* 0x000fe2000bf05270 */
[----:B------:R-:W-:-:S02]  /*5770*/  FSEL R114, R158, -INF , !P6 ;  /* 0xff8000009e727808 */ /* 0x000fc40007000000 */
[----:B------:R-:W-:Y:S01]  /*5780*/  PLOP3.LUT P6, PT, PT, PT, UP2, 0x40, 0x0 ;  /* 0x000000000000781c */ /* 0x000fe20003fce828 */
[----:B------:R-:W-:Y:S01]  /*5790*/  UISETP.NE.AND UP2, UPT, UR21, URZ, UPT ;  /* 0x0000003f1500728c */ /* 0x000fe2000bf45270 */
[----:B------:R-:W-:Y:S02]  /*57a0*/  ISETP.LT.OR P4, PT, R5, 0x9, P4 ;  /* 0x000000090500780c */ /* 0x000fe40002781670 */
[----:B------:R-:W-:Y:S02]  /*57b0*/  ISETP.GT.AND P6, PT, R3, 0x18, P6 ;  /* 0x000000180300780c */ /* 0x000fe400037c4270 */
[----:B------:R-:W-:Y:S02]  /*57c0*/  FSEL R117, R134, -INF , !P4 ;  /* 0xff80000086757808 */ /* 0x000fe40006000000 */
[----:B------:R-:W-:Y:S01]  /*57d0*/  PLOP3.LUT P4, PT, PT, PT, UP0, 0x40, 0x0 ;  /* 0x000000000000781c */ /* 0x000fe20003f8e808 */
[----:B------:R-:W-:Y:S01]  /*57e0*/  UISETP.NE.AND UP0, UPT, UR19, URZ, UPT ;  /* 0x0000003f1300728c */ /* 0x000fe2000bf05270 */
[----:B------:R-:W-:-:S02]  /*57f0*/  ISETP.LT.OR P6, PT, R5, 0x19, P6 ;  /* 0x000000190500780c */ /* 0x000fc400037c1670 */
[----:B-1----:R-:W-:Y:S02]  /*5800*/  FMNMX.FTZ R130, R130, R6, !PT ;  /* 0x0000000682827209 */ /* 0x002fe40007810000 */
[----:B------:R-:W-:Y:S02]  /*5810*/  FSEL R125, R86, -INF , !P6 ;  /* 0xff800000567d7808 */ /* 0x000fe40007000000 */
[----:B--2---:R-:W-:Y:S01]  /*5820*/  FMNMX.FTZ R129, R129, R7, !PT ;  /* 0x0000000781817209 */ /* 0x004fe20007810000 */
[----:B------:R-:W1:Y:S01]  /*5830*/  SHFL.BFLY PT, R6, R130, 0x1, 0x1f ;  /* 0x0c201f0082067f89 */ /* 0x000e6200000e0000 */
[----:B------:R-:W-:Y:S01]  /*5840*/  PLOP3.LUT P6, PT, PT, PT, UP0, 0x40, 0x0 ;  /* 0x000000000000781c */ /* 0x000fe20003fce808 */
[----:B------:R-:W-:Y:S01]  /*5850*/  UISETP.NE.AND UP0, UPT, UR14, URZ, UPT ;  /* 0x0000003f0e00728c */ /* 0x000fe2000bf05270 */
[C---:B------:R-:W-:Y:S01]  /*5860*/  ISETP.GT.AND P2, PT, R3.reuse, 0x9, P2 ;  /* 0x000000090300780c */ /* 0x040fe20001744270 */
[----:B------:R-:W2:Y:S01]  /*5870*/  SHFL.BFLY PT, R7, R129, 0x1, 0x1f ;  /* 0x0c201f0081077f89 */ /* 0x000ea200000e0000 */
[----:B------:R-:W-:-:S02]  /*5880*/  ISETP.GT.AND P6, PT, R3, 0x30, P6 ;  /* 0x000000300300780c */ /* 0x000fc400037c4270 */
[----:B------:R-:W-:Y:S01]  /*5890*/  PLOP3.LUT P0, PT, PT, PT, UP3, 0x40, 0x0 ;  /* 0x000000000000781c */ /* 0x000fe20003f0e838 */
[----:B------:R-:W-:Y:S01]  /*58a0*/  UISETP.NE.AND UP3, UPT, UR22, URZ, UPT ;  /* 0x0000003f1600728c */ /* 0x000fe2000bf65270 */
[C---:B------:R-:W-:Y:S02]  /*58b0*/  ISETP.LT.OR P6, PT, R5.reuse, 0x31, P6 ;  /* 0x000000310500780c */ /* 0x040fe400037c1670 */
[----:B------:R-:W-:Y:S02]  /*58c0*/  ISETP.LT.OR P2, PT, R5, 0xa, P2 ;  /* 0x0000000a0500780c */ /* 0x000fe40001741670 */
[----:B------:R-:W-:Y:S02]  /*58d0*/  FSEL R185, R138, -INF , !P6 ;  /* 0xff8000008ab97808 */ /* 0x000fe40007000000 */
[----:B------:R-:W-:Y:S02]  /*58e0*/  ISETP.GT.AND P4, PT, R3, 0x20, P4 ;  /* 0x000000200300780c */ /* 0x000fe40002784270 */
[----:B------:R-:W-:-:S02]  /*58f0*/  FSEL R118, R135, -INF , !P2 ;  /* 0xff80000087767808 */ /* 0x000fc40005000000 */
[----:B------:R-:W-:Y:S01]  /*5900*/  PLOP3.LUT P2, PT, PT, PT, UP3, 0x40, 0x0 ;  /* 0x000000000000781c */ /* 0x000fe20003f4e838 */
[----:B------:R-:W-:Y:S01]  /*5910*/  UISETP.NE.AND UP3, UPT, UR17, URZ, UPT ;  /* 0x0000003f1100728c */ /* 0x000fe2000bf65270 */
[----:B------:R-:W-:Y:S01]  /*5920*/  ISETP.LT.OR P4, PT, R5, 0x21, P4 ;  /* 0x000000210500780c */ /* 0x000fe20002781670 */
[----:B------:R-:W-:Y:S01]  /*5930*/  LDSM.16.MT88.4 R132, [R216+0x1900] ;  /* 0x00190000d884783b */ /* 0x000fe20000004200 */
[----:B------:R-:W-:Y:S01]  /*5940*/  PLOP3.LUT P5, PT, PT, PT, UP6, 0x40, 0x0 ;  /* 0x000000000000781c */ /* 0x000fe20003fae868 */
[----:B------:R-:W-:Y:S01]  /*5950*/  UISETP.NE.AND UP6, UPT, UR32, URZ, UPT ;  /* 0x0000003f2000728c */ /* 0x000fe2000bfc5270 */
[----:B-1----:R-:W-:Y:S02]  /*5960*/  FMNMX.FTZ R130, R130, R6, !PT ;  /* 0x0000000682827209 */ /* 0x002fe40007810000 */
[----:B------:R-:W-:Y:S02]  /*5970*/  FSEL R146, R146, -INF , !P4 ;  /* 0xff80000092927808 */ /* 0x000fe40006000000 */
[----:B--2---:R-:W-:Y:S01]  /*5980*/  FMNMX.FTZ R129, R129, R7, !PT ;  /* 0x0000000781817209 */ /* 0x004fe20007810000 */
[C---:B------:R-:W-:Y:S01]  /*5990*/  FMUL.FTZ R7, R130.reuse, c[0x0][0x2d0] ;  /* 0x0000b40082077a20 */ /* 0x040fe20000410000 */
[----:B------:R-:W-:-:S02]  /*59a0*/  FSETP.NEU.FTZ.AND P6, PT, R130, -INF , PT ;  /* 0xff8000008200780b */ /* 0x000fc40003fdd000 */
[----:B------:R-:W-:Y:S01]  /*59b0*/  PLOP3.LUT P4, PT, PT, PT, UP3, 0x40, 0x0 ;  /* 0x000000000000781c */ /* 0x000fe20003f8e838 */
[----:B------:R-:W-:Y:S01]  /*59c0*/  FMUL.FTZ R6, R129, c[0x0][0x2d0] ;  /* 0x0000b40081067a20 */ /* 0x000fe20000410000 */
[----:B------:R-:W-:Y:S01]  /*59d0*/  FSEL R7, R7, RZ, P6 ;  /* 0x000000ff07077208 */ /* 0x000fe20003000000 */
[----:B------:R-:W-:Y:S01]  /*59e0*/  UISETP.NE.AND UP3, UPT, UR24, URZ, UPT ;  /* 0x0000003f1800728c */ /* 0x000fe2000bf65270 */
[----:B------:R-:W-:Y:S02]  /*59f0*/  FSETP.NEU.FTZ.AND P6, PT, R129, -INF , PT ;  /* 0xff8000008100780b */ /* 0x000fe40003fdd000 */
[----:B------:R-:W-:Y:S01]  /*5a00*/  PLOP3.LUT P1, PT, PT, PT, UP1, 0x40, 0x0 ;  /* 0x000000000000781c */ /* 0x000fe20003f2e818 */
[----:B------:R-:W-:Y:S01]  /*5a10*/  UISETP.NE.AND UP1, UPT, UR20, URZ, UPT ;  /* 0x0000003f1400728c */ /* 0x000fe2000bf25270 */
[----:B------:R-:W-:Y:S01]  /*5a20*/  FSEL R6, R6, RZ, P6 ;  /* 0x000000ff06067208 */ /* 0x000fe20003000000 */
[----:B------:R-:W-:Y:S01]  /*5a30*/  FFMA.FTZ R8, R17, c[0x0][0x2d0], -R7 ;  /* 0x0000b40011087a23 */ /* 0x000fe20000010807 */
[----:B------:R-:W-:-:S02]  /*5a40*/  ISETP.GT.AND P4, PT, R3, 0x38, P4 ;  /* 0x000000380300780c */ /* 0x000fc40002784270 */
[C---:B------:R-:W-:Y:S01]  /*5a50*/  ISETP.GT.AND P5, PT, R3.reuse, 0x1, P5 ;  /* 0x000000010300780c */ /* 0x040fe20002fa4270 */
[----:B------:R-:W-:Y:S01]  /*5a60*/  FFMA.FTZ R0, R16, c[0x0][0x2d0], -R6 ;  /* 0x0000b40010007a23 */ /* 0x000fe20000010806 */
[C---:B------:R-:W-:Y:S01]  /*5a70*/  ISETP.GT.AND P1, PT, R3.reuse, 0x10, P1 ;  /* 0x000000100300780c */ /* 0x040fe20000f24270 */
[----:B------:R1:W-:Y:S01]  /*5a80*/  MUFU.EX2 R152, R8 ;  /* 0x0000000800987308 */ /* 0x0003e20000000800 */
[----:B------:R-:W-:Y:S02]  /*5a90*/  ISETP.GT.AND P0, PT, R3, 0x11, P0 ;  /* 0x000000110300780c */ /* 0x000fe40000704270 */
[C---:B------:R-:W-:Y:S02]  /*5aa0*/  ISETP.LT.OR P4, PT, R5.reuse, 0x39, P4 ;  /* 0x000000390500780c */ /* 0x040fe40002781670 */
[C---:B------:R-:W-:Y:S02]  /*5ab0*/  ISETP.LT.OR P5, PT, R5.reuse, 0x2, P5 ;  /* 0x000000020500780c */ /* 0x040fe40002fa1670 */
[C---:B------:R-:W-:Y:S01]  /*5ac0*/  ISETP.LT.OR P1, PT, R5.reuse, 0x11, P1 ;  /* 0x000000110500780c */ /* 0x040fe20000f21670 */
[----:B------:R2:W-:Y:S01]  /*5ad0*/  MUFU.EX2 R172, R0 ;  /* 0x0000000000ac7308 */ /* 0x0005e20000000800 */
[----:B------:R-:W-:-:S02]  /*5ae0*/  ISETP.LT.OR P0, PT, R5, 0x12, P0 ;  /* 0x000000120500780c */ /* 0x000fc40000701670 */
[----:B------:R-:W-:Y:S02]  /*5af0*/  FSEL R186, R142, -INF , !P4 ;  /* 0xff8000008eba7808 */ /* 0x000fe40006000000 */
[----:B------:R-:W-:Y:S02]  /*5b00*/  FSEL R115, R159, -INF , !P5 ;  /* 0xff8000009f737808 */ /* 0x000fe40006800000 */
[----:B------:R-:W-:Y:S01]  /*5b10*/  FSEL R120, R150, -INF , !P1 ;  /* 0xff80000096787808 */ /* 0x000fe20004800000 */
[----:B-1----:R-:W-:Y:S01]  /*5b20*/  FFMA.FTZ R8, R18, c[0x0][0x2d0], -R7 ;  /* 0x0000b40012087a23 */ /* 0x002fe20000010807 */
[----:B------:R-:W-:Y:S01]  /*5b30*/  FSEL R123, R151, -INF , !P0 ;  /* 0xff800000977b7808 */ /* 0x000fe20004000000 */
[----:B------:R-:W-:Y:S01]  /*5b40*/  LDSM.16.MT88.4 R156, [R213+0x1900] ;  /* 0x00190000d59c783b */ /* 0x000fe20000004200 */
[----:B------:R-:W-:Y:S01]  /*5b50*/  PLOP3.LUT P5, PT, PT, PT, UP4, 0x40, 0x0 ;  /* 0x000000000000781c */ /* 0x000fe20003fae848 */
[----:B------:R-:W-:Y:S01]  /*5b60*/  UISETP.NE.AND UP4, UPT, UR18, URZ, UPT ;  /* 0x0000003f1200728c */ /* 0x000fe2000bf85270 */
[----:B------:R-:W-:Y:S01]  /*5b70*/  PLOP3.LUT P1, PT, PT, PT, UP2, 0x40, 0x0 ;  /* 0x000000000000781c */ /* 0x000fe20003f2e828 */
[----:B------:R-:W-:Y:S01]  /*5b80*/  UISETP.NE.AND UP2, UPT, UR16, URZ, UPT ;  /* 0x0000003f1000728c */ /* 0x000fe2000bf45270 */
[----:B------:R-:W-:Y:S01]  /*5b90*/  PLOP3.LUT P0, PT, PT, PT, UP1, 0x40, 0x0 ;  /* 0x000000000000781c */ /* 0x000fe20003f0e818 */
[----:B--2---:R-:W-:Y:S01]  /*5ba0*/  FFMA.FTZ R0, R19, c[0x0][0x2d0], -R6 ;  /* 0x0000b40013007a23 */ /* 0x004fe20000010806 */
[----:B------:R-:W-:Y:S01]  /*5bb0*/  FMNMX.FTZ R2, R74, R109, !PT ;  /* 0x0000006d4a027209 */ /* 0x000fe20007810000 */
[----:B------:R-:W-:Y:S01]  /*5bc0*/  UISETP.NE.AND UP1, UPT, UR15, URZ, UPT ;  /* 0x0000003f0f00728c */ /* 0x000fe2000bf25270 */
[C---:B------:R-:W-:Y:S01]  /*5bd0*/  ISETP.GT.AND P5, PT, R3.reuse, 0x19, P5 ;  /* 0x000000190300780c */ /* 0x040fe20002fa4270 */
[----:B------:R1:W-:Y:S01]  /*5be0*/  MUFU.EX2 R149, R0 ;  /* 0x0000000000957308 */ /* 0x0003e20000000800 */
[C---:B------:R-:W-:Y:S01]  /*5bf0*/  ISETP.GT.AND P2, PT, R3.reuse, 0x21, P2 ;  /* 0x000000210300780c */ /* 0x040fe20001744270 */
[----:B------:R-:W-:Y:S01]  /*5c00*/  ULDC.64 UR14, c[0x0][0x2c8] ;  /* 0x0000b200000e7ab9 */ /* 0x000fe20000000a00 */
[C---:B------:R-:W-:Y:S01]  /*5c10*/  ISETP.GT.AND P1, PT, R3.reuse, 0x28, P1 ;  /* 0x000000280300780c */ /* 0x040fe20000f24270 */
[----:B------:R-:W-:Y:S01]  /*5c20*/  UIMAD.WIDE.U32 UR16, UR11, UR14, URZ ;  /* 0x0000000e0b1072a5 */ /* 0x000fe2000f8e003f */
[----:B------:R-:W-:-:S02]  /*5c30*/  ISETP.GT.AND P0, PT, R3, 0x29, P0 ;  /* 0x000000290300780c */ /* 0x000fc40000704270 */
[----:B------:R-:W-:Y:S01]  /*5c40*/  FMNMX.FTZ R2, R112, R2, !PT ;  /* 0x0000000270027209 */ /* 0x000fe20007810000 */
[----:B------:R2:W3:Y:S01]  /*5c50*/  MUFU.EX2 R169, R8 ;  /* 0x0000000800a97308 */ /* 0x0004e20000000800 */
[C---:B------:R-:W-:Y:S02]  /*5c60*/  ISETP.LT.OR P5, PT, R5.reuse, 0x1a, P5 ;  /* 0x0000001a0500780c */ /* 0x040fe40002fa1670 */
[C---:B------:R-:W-:Y:S02]  /*5c70*/  ISETP.LT.OR P2, PT, R5.reuse, 0x22, P2 ;  /* 0x000000220500780c */ /* 0x040fe40001741670 */
[C---:B------:R-:W-:Y:S02]  /*5c80*/  ISETP.LT.OR P1, PT, R5.reuse, 0x29, P1 ;  /* 0x000000290500780c */ /* 0x040fe40000f21670 */
[----:B------:R-:W-:Y:S01]  /*5c90*/  ISETP.LT.OR P0, PT, R5, 0x2a, P0 ;  /* 0x0000002a0500780c */ /* 0x000fe20000701670 */
[----:B-1----:R-:W-:Y:S01]  /*5ca0*/  FFMA.FTZ R0, R22, c[0x0][0x2d0], -R7 ;  /* 0x0000b40016007a23 */ /* 0x002fe20000010807 */
[----:B------:R-:W-:-:S02]  /*5cb0*/  FSEL R127, R87, -INF , !P5 ;  /* 0xff800000577f7808 */ /* 0x000fc40006800000 */
[----:B------:R-:W-:Y:S01]  /*5cc0*/  FSEL R147, R147, -INF , !P2 ;  /* 0xff80000093937808 */ /* 0x000fe20005000000 */
[----:B------:R1:W-:Y:S01]  /*5cd0*/  MUFU.EX2 R142, R0 ;  /* 0x00000000008e7308 */ /* 0x0003e20000000800 */
[----:B------:R-:W-:Y:S01]  /*5ce0*/  FSEL R131, R78, -INF , !P1 ;  /* 0xff8000004e837808 */ /* 0x000fe20004800000 */
[----:B------:R-:W-:Y:S01]  /*5cf0*/  LDSM.16.MT88.4 R84, [R214+0x900] ;  /* 0x00090000d654783b */ /* 0x000fe20000004200 */
[----:B------:R-:W-:Y:S01]  /*5d00*/  FSEL R140, R79, -INF , !P0 ;  /* 0xff8000004f8c7808 */ /* 0x000fe20004000000 */
[--C-:B--2---:R-:W-:Y:S01]  /*5d10*/  FFMA.FTZ R8, R20, c[0x0][0x2d0], -R7.reuse ;  /* 0x0000b40014087a23 */ /* 0x104fe20000010807 */
[----:B------:R-:W-:Y:S01]  /*5d20*/  PLOP3.LUT P5, PT, PT, PT, UP4, 0x40, 0x0 ;  /* 0x000000000000781c */ /* 0x000fe20003fae848 */
[----:B------:R-:W-:Y:S01]  /*5d30*/  UISETP.NE.AND UP4, UPT, UR29, URZ, UPT ;  /* 0x0000003f1d00728c */ /* 0x000fe2000bf85270 */
[----:B------:R-:W-:Y:S01]  /*5d40*/  PLOP3.LUT P2, PT, PT, PT, UP2, 0x40, 0x0 ;  /* 0x000000000000781c */ /* 0x000fe20003f4e828 */
[----:B------:R-:W-:Y:S01]  /*5d50*/  UISETP.NE.AND UP2, UPT, UR26, URZ, UPT ;  /* 0x0000003f1a00728c */ /* 0x000fe2000bf45270 */
[----:B------:R-:W-:Y:S01]  /*5d60*/  PLOP3.LUT P1, PT, PT, PT, UP1, 0x40, 0x0 ;  /* 0x000000000000781c */ /* 0x000fe20003f2e818 */
[----:B------:R-:W2:Y:S01]  /*5d70*/  LDSM.16.MT88.4 R76, [R213+0x100] ;  /* 0x00010000d54c783b */ /* 0x000ea20000004200 */
[----:B------:R-:W-:Y:S01]  /*5d80*/  PLOP3.LUT P0, PT, PT, PT, UP0, 0x40, 0x0 ;  /* 0x000000000000781c */ /* 0x000fe20003f0e808 */
[----:B------:R-:W-:Y:S01]  /*5d90*/  UISETP.NE.AND UP0, UPT, UR13, URZ, UPT ;  /* 0x0000003f0d00728c */ /* 0x000fe2000bf05270 */
[C---:B------:R-:W-:Y:S01]  /*5da0*/  ISETP.GT.AND P5, PT, R3.reuse, 0x31, P5 ;  /* 0x000000310300780c */ /* 0x040fe20002fa4270 */
[----:B------:R4:W-:Y:S01]  /*5db0*/  MUFU.EX2 R177, R8 ;  /* 0x0000000800b17308 */ /* 0x0009e20000000800 */
[----:B------:R-:W-:Y:S01]  /*5dc0*/  ISETP.GT.AND P2, PT, R3, 0x39, P2 ;  /* 0x000000390300780c */ /* 0x000fe20001744270 */
[----:B-1----:R-:W-:Y:S01]  /*5dd0*/  FFMA.FTZ R0, R23, c[0x0][0x2d0], -R7 ;  /* 0x0000b40017007a23 */ /* 0x002fe20000010807 */
[C---:B------:R-:W-:Y:S01]  /*5de0*/  ISETP.GT.AND P1, PT, R3.reuse, 0x40, P1 ;  /* 0x000000400300780c */ /* 0x040fe20000f24270 */
[----:B------:R-:W-:Y:S01]  /*5df0*/  UISETP.NE.AND UP1, UPT, UR25, URZ, UPT ;  /* 0x0000003f1900728c */ /* 0x000fe2000bf25270 */
[----:B------:R-:W-:-:S02]  /*5e00*/  ISETP.GT.AND P0, PT, R3, 0x41, P0 ;  /* 0x000000410300780c */ /* 0x000fc40000704270 */
[C---:B------:R-:W-:Y:S01]  /*5e10*/  ISETP.LT.OR P5, PT, R5.reuse, 0x32, P5 ;  /* 0x000000320500780c */ /* 0x040fe20002fa1670 */
[----:B------:R1:W-:Y:S01]  /*5e20*/  MUFU.EX2 R237, R0 ;  /* 0x0000000000ed7308 */ /* 0x0003e20000000800 */
[C---:B------:R-:W-:Y:S02]  /*5e30*/  ISETP.LT.OR P2, PT, R5.reuse, 0x3a, P2 ;  /* 0x0000003a0500780c */ /* 0x040fe40001741670 */
[C---:B------:R-:W-:Y:S02]  /*5e40*/  ISETP.LT.OR P1, PT, R5.reuse, 0x41, P1 ;  /* 0x000000410500780c */ /* 0x040fe40000f21670 */
[----:B------:R-:W-:Y:S02]  /*5e50*/  ISETP.LT.OR P0, PT, R5, 0x42, P0 ;  /* 0x000000420500780c */ /* 0x000fe40000701670 */
[----:B------:R-:W-:Y:S01]  /*5e60*/  FSEL R187, R139, -INF , !P5 ;  /* 0xff8000008bbb7808 */ /* 0x000fe20006800000 */
[--C-:B----4-:R-:W-:Y:S01]  /*5e70*/  FFMA.FTZ R8, R21, c[0x0][0x2d0], -R7.reuse ;  /* 0x0000b40015087a23 */ /* 0x110fe20000010807 */
[----:B------:R-:W-:Y:S01]  /*5e80*/  FSEL R188, R143, -INF , !P2 ;  /* 0xff8000008fbc7808 */ /* 0x000fe20005000000 */
[----:B------:R-:W-:Y:S01]  /*5e90*/  @UP1 UMOV UR13, UR17 ;  /* 0x00000011000d1c82 */ /* 0x000fe20008000000 */
[----:B------:R-:W-:Y:S01]  /*5ea0*/  FSEL R201, R106, -INF , !P1 ;  /* 0xff8000006ac97808 */ /* 0x000fe20004800000 */
[----:B------:R4:W5:Y:S01]  /*5eb0*/  MUFU.EX2 R136, R8 ;  /* 0x0000000800887308 */ /* 0x0009620000000800 */
[----:B------:R-:W-:Y:S01]  /*5ec0*/  FSEL R200, R107, -INF , !P0 ;  /* 0xff8000006bc87808 */ /* 0x000fe20004000000 */
[----:B------:R-:W-:Y:S01]  /*5ed0*/  @UP1 USHF.R.U32.HI UR11, URZ, UR15, UR13 ;  /* 0x0000000f3f0b1299 */ /* 0x000fe2000801160d */
[----:B------:R-:W-:Y:S01]  /*5ee0*/  PLOP3.LUT P6, PT, PT, PT, UP0, 0x40, 0x0 ;  /* 0x000000000000781c */ /* 0x000fe20003fce808 */
[----:B-1----:R-:W-:Y:S01]  /*5ef0*/  FFMA.FTZ R0, R24, c[0x0][0x2d0], -R7 ;  /* 0x0000b40018007a23 */ /* 0x002fe20000010807 */
[----:B------:R-:W-:Y:S01]  /*5f00*/  PLOP3.LUT P5, PT, PT, PT, UP6, 0x40, 0x0 ;  /* 0x000000000000781c */ /* 0x000fe20003fae868 */
[----:B------:R-:W1:Y:S01]  /*5f10*/  LDSM.16.MT88.4 R104, [R213+0x900] ;  /* 0x00090000d568783b */ /* 0x000e620000004200 */
[----:B------:R-:W-:Y:S01]  /*5f20*/  PLOP3.LUT P4, PT, PT, PT, UP5, 0x40, 0x0 ;  /* 0x000000000000781c */ /* 0x000fe20003f8e858 */
[----:B------:R2:W-:Y:S01]  /*5f30*/  MUFU.EX2 R165, R0 ;  /* 0x0000000000a57308 */ /* 0x0005e20000000800 */
[----:B------:R-:W-:Y:S01]  /*5f40*/  PLOP3.LUT P2, PT, PT, PT, UP4, 0x40, 0x0 ;  /* 0x000000000000781c */ /* 0x000fe20003f4e848 */
[----:B------:R-:W-:Y:S01]  /*5f50*/  UISETP.NE.AND UP0, UPT, UR27, URZ, UPT ;  /* 0x0000003f1b00728c */ /* 0x000fe2000bf05270 */
[----:B------:R-:W-:Y:S01]  /*5f60*/  PLOP3.LUT P1, PT, PT, PT, UP3, 0x40, 0x0 ;  /* 0x000000000000781c */ /* 0x000fe20003f2e838 */
[----:B------:R-:W-:Y:S01]  /*5f70*/  UIADD3 UR13, UR6, -0x2, URZ ;  /* 0xfffffffe060d7890 */ /* 0x000fe2000fffe03f */
[----:B------:R-:W-:Y:S01]  /*5f80*/  PLOP3.LUT P0, PT, PT, PT, UP2, 0x40, 0x0 ;  /* 0x000000000000781c */ /* 0x000fe20003f0e828 */
[----:B------:R-:W-:Y:S01]  /*5f90*/  UIADD3 UR14, UR5, UR11, URZ ;  /* 0x0000000b050e7290 */ /* 0x000fe2000fffe03f */
[C---:B------:R-:W-:Y:S01]  /*5fa0*/  ISETP.GT.AND P6, PT, R3.reuse, 0x48, P6 ;  /* 0x000000480300780c */ /* 0x040fe200037c4270 */
[----:B----4-:R-:W-:Y:S01]  /*5fb0*/  FFMA.FTZ R8, R14, c[0x0][0x2d0], -R6 ;  /* 0x0000b4000e087a23 */ /* 0x010fe20000010806 */
[C---:B------:R-:W-:Y:S01]  /*5fc0*/  ISETP.GT.AND P5, PT, R3.reuse, 0x49, P5 ;  /* 0x000000490300780c */ /* 0x040fe20002fa4270 */
[----:B------:R-:W-:Y:S01]  /*5fd0*/  ULDC UR6, c[0x0][0x328] ;  /* 0x0000ca0000067ab9 */ /* 0x000fe20000000800 */
[C---:B------:R-:W-:Y:S01]  /*5fe0*/  ISETP.GT.AND P4, PT, R3.reuse, 0x50, P4 ;  /* 0x000000500300780c */ /* 0x040fe20002784270 */
[----:B------:R4:W-:Y:S01]  /*5ff0*/  MUFU.EX2 R238, R8 ;  /* 0x0000000800ee7308 */ /* 0x0009e20000000800 */
[C---:B------:R-:W-:Y:S01]  /*6000*/  ISETP.GT.AND P2, PT, R3.reuse, 0x51, P2 ;  /* 0x000000510300780c */ /* 0x040fe20001744270 */
[----:B------:R-:W-:Y:S01]  /*6010*/  UIADD3 UR6, UR14, UR6, URZ ;  /* 0x000000060e067290 */ /* 0x000fe2000fffe03f */
[----:B------:R-:W-:-:S02]  /*6020*/  ISETP.GT.AND P1, PT, R3, 0x58, P1 ;  /* 0x000000580300780c */ /* 0x000fc40000f24270 */
[----:B--2---:R-:W-:Y:S01]  /*6030*/  FMNMX.FTZ R0, R116, R2, !PT ;  /* 0x0000000274007209 */ /* 0x004fe20007810000 */
[----:B------:R-:W-:Y:S01]  /*6040*/  FFMA.FTZ R2, R26, c[0x0][0x2d0], -R7 ;  /* 0x0000b4001a027a23 */ /* 0x000fe20000010807 */
[----:B------:R-:W-:Y:S02]  /*6050*/  ISETP.GT.AND P0, PT, R3, 0x59, P0 ;  /* 0x000000590300780c */ /* 0x000fe40000704270 */
[----:B------:R-:W-:Y:S01]  /*6060*/  FMNMX.FTZ R0, R121, R0, !PT ;  /* 0x0000000079007209 */ /* 0x000fe20007810000 */
[----:B------:R2:W-:Y:S01]  /*6070*/  MUFU.EX2 R176, R2 ;  /* 0x0000000200b07308 */ /* 0x0005e20000000800 */
[----:B------:R-:W-:Y:S02]  /*6080*/  FMNMX.FTZ R3, R114, R115, !PT ;  /* 0x0000007372037209 */ /* 0x000fe40007810000 */
[----:B------:R-:W-:Y:S02]  /*6090*/  FMNMX.FTZ R0, R122, R0, !PT ;  /* 0x000000007a007209 */ /* 0x000fe40007810000 */
[----:B------:R-:W-:Y:S01]  /*60a0*/  FMNMX.FTZ R3, R117, R3, !PT ;  /* 0x0000000375037209 */ /* 0x000fe20007810000 */
[----:B----4-:R-:W-:Y:S01]  /*60b0*/  FFMA.FTZ R8, R15, c[0x0][0x2d0], -R6 ;  /* 0x0000b4000f087a23 */ /* 0x010fe20000010806 */
[----:B------:R-:W-:-:S02]  /*60c0*/  FMNMX.FTZ R0, R124, R0, !PT ;  /* 0x000000007c007209 */ /* 0x000fc40007810000 */
[----:B------:R-:W-:Y:S01]  /*60d0*/  FMNMX.FTZ R3, R118, R3, !PT ;  /* 0x0000000376037209 */ /* 0x000fe20007810000 */
[----:B------:R-:W4:Y:S01]  /*60e0*/  MUFU.EX2 R153, R8 ;  /* 0x0000000800997308 */ /* 0x000f220000000800 */
[----:B------:R-:W-:Y:S02]  /*60f0*/  FMNMX.FTZ R0, R126, R0, !PT ;  /* 0x000000007e007209 */ /* 0x000fe40007810000 */
[----:B------:R-:W-:Y:S02]  /*6100*/  FMNMX.FTZ R3, R120, R3, !PT ;  /* 0x0000000378037209 */ /* 0x000fe40007810000 */
[----:B------:R-:W-:Y:S01]  /*6110*/  FMNMX.FTZ R0, R161, R0, !PT ;  /* 0x00000000a1007209 */ /* 0x000fe20007810000 */
[----:B--2---:R-:W-:Y:S01]  /*6120*/  FFMA.FTZ R2, R25, c[0x0][0x2d0], -R6 ;  /* 0x0000b40019027a23 */ /* 0x004fe20000010806 */
[----:B------:R-:W-:Y:S02]  /*6130*/  FMNMX.FTZ R3, R123, R3, !PT ;  /* 0x000000037b037209 */ /* 0x000fe40007810000 */
[----:B------:R-:W-:Y:S01]  /*6140*/  FMNMX.FTZ R0, R160, R0, !PT ;  /* 0x00000000a0007209 */ /* 0x000fe20007810000 */
[----:B------:R2:W-:Y:S01]  /*6150*/  MUFU.EX2 R170, R2 ;  /* 0x0000000200aa7308 */ /* 0x0005e20000000800 */
[----:B------:R-:W-:-:S02]  /*6160*/  ISETP.LT.OR P6, PT, R5, 0x49, P6 ;  /* 0x000000490500780c */ /* 0x000fc400037c1670 */
[----:B------:R-:W-:Y:S02]  /*6170*/  FMNMX.FTZ R0, R145, R0, !PT ;  /* 0x0000000091007209 */ /* 0x000fe40007810000 */
[C---:B------:R-:W-:Y:S02]  /*6180*/  ISETP.LT.OR P5, PT, R5.reuse, 0x4a, P5 ;  /* 0x0000004a0500780c */ /* 0x040fe40002fa1670 */
[----:B------:R-:W-:Y:S02]  /*6190*/  FMNMX.FTZ R0, R144, R0, !PT ;  /* 0x0000000090007209 */ /* 0x000fe40007810000 */
[----:B------:R-:W-:Y:S02]  /*61a0*/  FSEL R180, R178, -INF , !P6 ;  /* 0xff800000b2b47808 */ /* 0x000fe40007000000 */
[----:B------:R-:W-:Y:S02]  /*61b0*/  FMNMX.FTZ R0, R198, R0, !PT ;  /* 0x00000000c6007209 */ /* 0x000fe40007810000 */
[----:B------:R-:W-:-:S02]  /*61c0*/  ISETP.LT.OR P4, PT, R5, 0x51, P4 ;  /* 0x000000510500780c */ /* 0x000fc40002781670 */
[----:B------:R-:W-:Y:S01]  /*61d0*/  FMNMX.FTZ R0, R202, R0, !PT ;  /* 0x00000000ca007209 */ /* 0x000fe20007810000 */
[----:B--2---:R-:W-:Y:S01]  /*61e0*/  FFMA.FTZ R2, R27, c[0x0][0x2d0], -R6 ;  /* 0x0000b4001b027a23 */ /* 0x004fe20000010806 */
[----:B------:R-:W-:Y:S02]  /*61f0*/  FSEL R179, R179, -INF , !P5 ;  /* 0xff800000b3b37808 */ /* 0x000fe40006800000 */
[----:B------:R-:W-:Y:S01]  /*6200*/  FMNMX.FTZ R0, R205, R0, !PT ;  /* 0x00000000cd007209 */ /* 0x000fe20007810000 */
[----:B------:R2:W1:Y:S01]  /*6210*/  MUFU.EX2 R141, R2 ;  /* 0x00000002008d7308 */ /* 0x0004620000000800 */
[----:B------:R-:W-:Y:S02]  /*6220*/  ISETP.LT.OR P2, PT, R5, 0x52, P2 ;  /* 0x000000520500780c */ /* 0x000fe40001741670 */
[----:B------:R-:W-:Y:S02]  /*6230*/  FMNMX.FTZ R0, R208, R0, !PT ;  /* 0x00000000d0007209 */ /* 0x000fe40007810000 */
[----:B------:R-:W-:-:S02]  /*6240*/  FSEL R181, R166, -INF , !P4 ;  /* 0xff800000a6b57808 */ /* 0x000fc40006000000 */
[----:B------:R-:W-:Y:S02]  /*6250*/  FMNMX.FTZ R0, R230, R0, !PT ;  /* 0x00000000e6007209 */ /* 0x000fe40007810000 */
[----:B------:R-:W-:Y:S02]  /*6260*/  ISETP.LT.OR P1, PT, R5, 0x59, P1 ;  /* 0x000000590500780c */ /* 0x000fe40000f21670 */
[----:B------:R-:W-:Y:S02]  /*6270*/  FSEL R184, R167, -INF , !P2 ;  /* 0xff800000a7b87808 */ /* 0x000fe40005000000 */
[----:B---3--:R-:W-:Y:S02]  /*6280*/  F2FP.BF16.PACK_AB R12, R169, R152 ;  /* 0x00000098a90c723e */ /* 0x008fe400000010ff */
[----:B-----5:R-:W-:Y:S01]  /*6290*/  F2FP.BF16.PACK_AB R14, R136, R177 ;  /* 0x000000b1880e723e */ /* 0x020fe200000010ff */
[----:B--2---:R-:W-:Y:S01]  /*62a0*/  FFMA.FTZ R2, R28, c[0x0][0x2d0], -R6 ;  /* 0x0000b4001c027a23 */ /* 0x004fe20000010806 */
[----:B----4-:R-:W-:-:S02]  /*62b0*/  F2FP.BF16.PACK_AB R13, R153, R238 ;  /* 0x000000ee990d723e */ /* 0x010fc400000010ff */
[----:B------:R-:W-:Y:S01]  /*62c0*/  F2FP.BF16.PACK_AB R15, R149, R172 ;  /* 0x000000ac950f723e */ /* 0x000fe200000010ff */
[----:B------:R2:W-:Y:S01]  /*62d0*/  MUFU.EX2 R164, R2 ;  /* 0x0000000200a47308 */ /* 0x0005e20000000800 */
[----:B------:R-:W-:Y:S02]  /*62e0*/  ISETP.LT.OR P0, PT, R5, 0x5a, P0 ;  /* 0x0000005a0500780c */ /* 0x000fe40000701670 */
[----:B------:R-:W-:Y:S02]  /*62f0*/  FSEL R183, R154, -INF , !P1 ;  /* 0xff8000009ab77808 */ /* 0x000fe40004800000 */
[----:B------:R-:W-:Y:S01]  /*6300*/  FSEL R182, R155, -INF , !P0 ;  /* 0xff8000009bb67808 */ /* 0x000fe20004000000 */
[----:B------:R-:W-:Y:S01]  /*6310*/  HMMA.16816.F32.BF16 R16, R12, R76, RZ ;  /* 0x0000004c0c10723c */ /* 0x000fe200000418ff */
[----:B------:R-:W-:Y:S02]  /*6320*/  F2FP.BF16.PACK_AB R8, R237, R142 ;  /* 0x0000008eed08723e */ /* 0x000fe400000010ff */
[----:B-1----:R-:W-:-:S02]  /*6330*/  F2FP.BF16.PACK_AB R9, R141, R170 ;  /* 0x000000aa8d09723e */ /* 0x002fc400000010ff */
[----:B------:R-:W-:-:S03]  /*6340*/  F2FP.BF16.PACK_AB R10, R176, R165 ;  /* 0x000000a5b00a723e */ /* 0x000fc600000010ff */
[----:B------:R-:W-:Y:S01]  /*6350*/  HMMA.16816.F32.BF16 R20, R12, R80, RZ ;  /* 0x000000500c14723c */ /* 0x000fe200000418ff */
[----:B--2---:R-:W-:-:S04]  /*6360*/  FFMA.FTZ R2, R32, c[0x0][0x2d0], -R6 ;  /* 0x0000b40020027a23 */ /* 0x004fc80000010806 */
[----:B------:R1:W2:Y:S03]  /*6370*/  MUFU.EX2 R171, R2 ;  /* 0x0000000200ab7308 */ /* 0x0002a60000000800 */
[C---:B------:R-:W-:Y:S08]  /*6380*/  HMMA.16816.F32.BF16 R32, R12.reuse, R78, RZ ;  /* 0x0000004e0c20723c */ /* 0x040ff000000418ff */
[----:B------:R-:W-:Y:S01]  /*6390*/  HMMA.16816.F32.BF16 R24, R12, R88, RZ ;  /* 0x000000580c18723c */ /* 0x000fe200000418ff */
[----:B-1----:R-:W-:Y:S01]  /*63a0*/  FMNMX.FTZ R2, R125, R3, !PT ;  /* 0x000000037d027209 */ /* 0x002fe20007810000 */
[----:B------:R-:W-:-:S06]  /*63b0*/  FFMA.FTZ R3, R36, c[0x0][0x2d0], -R7 ;  /* 0x0000b40024037a23 */ /* 0x000fcc0000010807 */
[C---:B------:R-:W-:Y:S01]  /*63c0*/  HMMA.16816.F32.BF16 R28, R12.reuse, R96, RZ ;  /* 0x000000600c1c723c */ /* 0x040fe200000418ff */
[----:B--2---:R-:W-:Y:S02]  /*63d0*/  F2FP.BF16.PACK_AB R11, R171, R164 ;  /* 0x000000a4ab0b723e */ /* 0x004fe400000010ff */
[----:B------:R-:W-:Y:S01]  /*63e0*/  FMNMX.FTZ R2, R127, R2, !PT ;  /* 0x000000027f027209 */ /* 0x000fe20007810000 */
[----:B------:R1:W-:Y:S04]  /*63f0*/  MUFU.EX2 R137, R3 ;  /* 0x0000000300897308 */ /* 0x0003e80000000800 */
[C---:B------:R-:W-:Y:S08]  /*6400*/  HMMA.16816.F32.BF16 R36, R12.reuse, R82, RZ ;  /* 0x000000520c24723c */ /* 0x040ff000000418ff */
[----:B------:R-:W-:Y:S01]  /*6410*/  HMMA.16816.F32.BF16 R48, R12, R90, RZ ;  /* 0x0000005a0c30723c */ /* 0x000fe200000418ff */
[----:B-1----:R-:W-:Y:S01]  /*6420*/  FMNMX.FTZ R3, R146, R2, !PT ;  /* 0x0000000292037209 */ /* 0x002fe20007810000 */
[----:B------:R-:W-:-:S03]  /*6430*/  FFMA.FTZ R2, R40, c[0x0][0x2d0], -R7 ;  /* 0x0000b40028027a23 */ /* 0x000fc60000010807 */
[----:B------:R-:W-:Y:S01]  /*6440*/  FMNMX.FTZ R3, R147, R3, !PT ;  /* 0x0000000393037209 */ /* 0x000fe20007810000 */
[----:B------:R1:W2:Y:S02]  /*6450*/  MUFU.EX2 R239, R2 ;  /* 0x0000000200ef7308 */ /* 0x0002a40000000800 */
[----:B------:R-:W-:Y:S08]  /*6460*/  HMMA.16816.F32.BF16 R44, R12, R98, RZ ;  /* 0x000000620c2c723c */ /* 0x000ff000000418ff */
        /* <DEDUP_REMOVED lines=18> */
[----:B------:R-:W-:-:S04]  /*6590*/  FMNMX.FTZ R0, R233, R0, !PT ;  /* 0x00000000e9007209 */ /* 0x000fc80007810000 */
[----:B------:R-:W-:Y:S01]  /*65a0*/  FMNMX.FTZ R0, R234, R0, !PT ;  /* 0x00000000ea007209 */ /* 0x000fe20007810000 */
[----:B-1----:R-:W-:-:S04]  /*65b0*/  FFMA.FTZ R3, R43, c[0x0][0x2d0], -R7 ;  /* 0x0000b4002b037a23 */ /* 0x002fc80000010807 */
[----:B------:R-:W1:Y:S01]  /*65c0*/  SHFL.BFLY PT, R4, R0, 0x2, 0x1f ;  /* 0x0c401f0000047f89 */ /* 0x000e6200000e0000 */
[C---:B------:R-:W-:Y:S01]  /*65d0*/  HMMA.16816.F32.BF16 R40, R8.reuse, R92, R20 ;  /* 0x0000005c0828723c */ /* 0x040fe20000041814 */
[----:B------:R4:W-:Y:S07]  /*65e0*/  MUFU.EX2 R235, R3 ;  /* 0x0000000300eb7308 */ /* 0x0009ee0000000800 */
[C---:B------:R-:W-:Y:S08]  /*65f0*/  HMMA.16816.F32.BF16 R20, R8.reuse, R84, R24 ;  /* 0x000000540814723c */ /* 0x040ff00000041818 */
[----:B------:R-:W-:Y:S01]  /*6600*/  HMMA.16816.F32.BF16 R24, R8, R86, R48 ;  /* 0x000000560818723c */ /* 0x000fe20000041830 */
[----:B----4-:R-:W-:Y:S01]  /*6610*/  FMNMX.FTZ R3, R186, R2, !PT ;  /* 0x00000002ba037209 */ /* 0x010fe20007810000 */
[----:B------:R-:W-:-:S04]  /*6620*/  FFMA.FTZ R2, R56, c[0x0][0x2d0], -R6 ;  /* 0x0000b40038027a23 */ /* 0x000fc80000010806 */
[----:B------:R4:W-:Y:S01]  /*6630*/  MUFU.EX2 R148, R2 ;  /* 0x0000000200947308 */ /* 0x0009e20000000800 */
[----:B-1----:R-:W-:Y:S02]  /*6640*/  FMNMX.FTZ R0, R0, R4, !PT ;  /* 0x0000000400007209 */ /* 0x002fe40007810000 */
[----:B--2---:R-:W-:Y:S02]  /*6650*/  F2FP.BF16.PACK_AB R8, R239, R137 ;  /* 0x00000089ef08723e */ /* 0x004fe400000010ff */
[----:B---3--:R-:W-:Y:S01]  /*6660*/  F2FP.BF16.PACK_AB R10, R173, R236 ;  /* 0x000000ecad0a723e */ /* 0x008fe200000010ff */
[----:B------:R-:W1:Y:S01]  /*6670*/  SHFL.BFLY PT, R5, R0, 0x1, 0x1f ;  /* 0x0c201f0000057f89 */ /* 0x000e6200000e0000 */
[----:B----4-:R-:W-:Y:S01]  /*6680*/  FMNMX.FTZ R2, R188, R3, !PT ;  /* 0x00000003bc027209 */ /* 0x010fe20007810000 */
[----:B------:R-:W-:Y:S02]  /*6690*/  FFMA.FTZ R3, R57, c[0x0][0x2d0], -R6 ;  /* 0x0000b40039037a23 */ /* 0x000fe40000010806 */
[----:B------:R-:W-:Y:S01]  /*66a0*/  LDSM.16.MT88.4 R56, [R215+0x1100] ;  /* 0x00110000d738783b */ /* 0x000fe20000004200 */
        /* <DEDUP_REMOVED lines=9> */
[----:B------:R1:W-:Y:S01]  /*6740*/  MUFU.EX2 R246, R0 ;  /* 0x0000000000f67308 */ /* 0x0003e20000000800 */
[----:B------:R-:W-:Y:S01]  /*6750*/  FMNMX.FTZ R2, R181, R2, !PT ;  /* 0x00000002b5027209 */ /* 0x000fe20007810000 */
[----:B--2---:R-:W-:Y:S01]  /*6760*/  FFMA.FTZ R3, R64, c[0x0][0x2d0], -R6 ;  /* 0x0000b40040037a23 */ /* 0x004fe20000010806 */
[----:B---3--:R-:W-:Y:S01]  /*6770*/  F2FP.BF16.PACK_AB R9, R143, R148 ;  /* 0x000000948f09723e */ /* 0x008fe200000010ff */
[----:B------:R-:W2:Y:S01]  /*6780*/  LDSM.16.MT88.4 R64, [R214+0x1100] ;  /* 0x00110000d640783b */ /* 0x000ea20000004200 */
[----:B------:R-:W-:-:S03]  /*6790*/  MOV R108, R176 ;  /* 0x000000b0006c7202 */ /* 0x000fc60000000f00 */
[----:B------:R3:W-:Y:S01]  /*67a0*/  MUFU.EX2 R168, R3 ;  /* 0x0000000300a87308 */ /* 0x0007e20000000800 */
[----:B-1----:R-:W-:Y:S02]  /*67b0*/  FFMA.FTZ R0, R111, c[0x0][0x2d0], -R6 ;  /* 0x0000b4006f007a23 */ /* 0x002fe40000010806 */
[----:B------:R-:W-:-:S05]  /*67c0*/  IMAD.MOV.U32 R111, RZ, RZ, R177 ;  /* 0x000000ffff6f7224 */ /* 0x000fca00078e00b1 */
[----:B------:R-:W-:Y:S01]  /*67d0*/  MUFU.EX2 R245, R0 ;  /* 0x0000000000f57308 */ /* 0x000fe20000000800 */
[----:B---3--:R-:W-:-:S07]  /*67e0*/  FFMA.FTZ R3, R72, c[0x0][0x2d0], -R6 ;  /* 0x0000b40048037a23 */ /* 0x008fce0000010806 */
[----:B------:R1:W3:Y:S02]  /*67f0*/  MUFU.EX2 R252, R3 ;  /* 0x0000000300fc7308 */ /* 0x0002e40000000800 */
[----:B-1----:R-:W-:Y:S01]  /*6800*/  FMNMX.FTZ R3, R184, R2, !PT ;  /* 0x00000002b8037209 */ /* 0x002fe20007810000 */
[----:B------:R-:W-:Y:S01]  /*6810*/  FFMA.FTZ R2, R110, c[0x0][0x2d0], -R7 ;  /* 0x0000b4006e027a23 */ /* 0x000fe20000010807 */
[----:B---3--:R-:W-:Y:S01]  /*6820*/  F2FP.BF16.PACK_AB R11, R252, R168 ;  /* 0x000000a8fc0b723e */ /* 0x008fe200000010ff */
[----:B------:R-:W-:Y:S01]  /*6830*/  IMAD.MOV.U32 R110, RZ, RZ, R171 ;  /* 0x000000ffff6e7224 */ /* 0x000fe200078e00ab */
[----:B------:R-:W-:Y:S02]  /*6840*/  FMNMX.FTZ R3, R183, R3, !PT ;  /* 0x00000003b7037209 */ /* 0x000fe40007810000 */
[----:B------:R1:W3:Y:S02]  /*6850*/  MUFU.EX2 R251, R2 ;  /* 0x0000000200fb7308 */ /* 0x0002e40000000800 */
[----:B------:R-:W-:Y:S01]  /*6860*/  FMNMX.FTZ R3, R182, R3, !PT ;  /* 0x00000003b6037209 */ /* 0x000fe20007810000 */
[C---:B------:R-:W-:Y:S04]  /*6870*/  HMMA.16816.F32.BF16 R48, R8.reuse, R60, R52 ;  /* 0x0000003c0830723c */ /* 0x040fe80000041834 */
[----:B------:R-:W4:Y:S04]  /*6880*/  SHFL.BFLY PT, R4, R3, 0x2, 0x1f ;  /* 0x0c401f0003047f89 */ /* 0x000f2800000e0000 */
[----:B------:R-:W-:Y:S01]  /*6890*/  HMMA.16816.F32.BF16 R16, R8, R62, R16 ;  /* 0x0000003e0810723c */ /* 0x000fe20000041810 */
[----:B-1----:R-:W-:-:S04]  /*68a0*/  FFMA.FTZ R2, R113, c[0x0][0x2d0], -R7 ;  /* 0x0000b40071027a23 */ /* 0x002fc80000010807 */
[----:B------:R1:W-:Y:S03]  /*68b0*/  MUFU.EX2 R249, R2 ;  /* 0x0000000200f97308 */ /* 0x0003e60000000800 */
[C---:B------:R-:W-:Y:S08]  /*68c0*/  HMMA.16816.F32.BF16 R44, R8.reuse, R68, R40 ;  /* 0x00000044082c723c */ /* 0x040ff00000041828 */
[----:B--2---:R-:W-:Y:S01]  /*68d0*/  HMMA.16816.F32.BF16 R40, R8, R64, R20 ;  /* 0x000000400828723c */ /* 0x004fe20000041814 */
[----:B----4-:R-:W-:Y:S01]  /*68e0*/  FMNMX.FTZ R3, R3, R4, !PT ;  /* 0x0000000403037209 */ /* 0x010fe20007810000 */
[----:B-1----:R-:W-:-:S04]  /*68f0*/  FFMA.FTZ R2, R119, c[0x0][0x2d0], -R7 ;  /* 0x0000b40077027a23 */ /* 0x002fc80000010807 */
[----:B------:R-:W1:Y:S02]  /*6900*/  SHFL.BFLY PT, R4, R3, 0x1, 0x1f ;  /* 0x0c201f0003047f89 */ /* 0x000e6400000e0000 */
[C---:B------:R-:W-:Y:S01]  /*6910*/  HMMA.16816.F32.BF16 R28, R8.reuse, R56, R12 ;  /* 0x00000038081c723c */ /* 0x040fe2000004180c */
[----:B------:R2:W4:Y:S07]  /*6920*/  MUFU.EX2 R250, R2 ;  /* 0x0000000200fa7308 */ /* 0x00052e0000000800 */
[C---:B------:R-:W-:Y:S07]  /*6930*/  HMMA.16816.F32.BF16 R20, R8.reuse, R70, R36 ;  /* 0x000000460814723c */ /* 0x040fee0000041824 */
[----:B------:R-:W-:Y:S01]  /*6940*/  MOV R39, R173 ;  /* 0x000000ad00277202 */ /* 0x000fe20000000f00 */
[----:B------:R-:W-:Y:S01]  /*6950*/  HMMA.16816.F32.BF16 R24, R8, R66, R24 ;  /* 0x000000420818723c */ /* 0x000fe20000041818 */
[----:B------:R-:W-:-:S02]  /*6960*/  IMAD.MOV.U32 R38, RZ, RZ, R172 ;  /* 0x000000ffff267224 */ /* 0x000fc400078e00ac */
[----:B--2---:R-:W-:Y:S01]  /*6970*/  FFMA.FTZ R2, R73, c[0x0][0x2d0], -R6 ;  /* 0x0000b40049027a23 */ /* 0x004fe20000010806 */
[----:B------:R-:W2:Y:S01]  /*6980*/  LDSM.16.MT88.4 R172, [R215+0x1900] ;  /* 0x00190000d7ac783b */ /* 0x000ea20000004200 */
[----:B------:R-:W-:Y:S02]  /*6990*/  IMAD.MOV.U32 R37, RZ, RZ, R137 ;  /* 0x000000ffff257224 */ /* 0x000fe400078e0089 */
[----:B------:R5:W-:Y:S01]  /*69a0*/  MUFU.EX2 R248, R2 ;  /* 0x0000000200f87308 */ /* 0x000be20000000800 */
[----:B-1----:R-:W-:Y:S01]  /*69b0*/  FMNMX.FTZ R3, R3, R4, !PT ;  /* 0x0000000403037209 */ /* 0x002fe20007810000 */
[----:B------:R-:W-:Y:S01]  /*69c0*/  HMMA.16816.F32.BF16 R12, R8, R58, R32 ;  /* 0x0000003a080c723c */ /* 0x000fe20000041820 */
[----:B------:R-:W-:-:S06]  /*69d0*/  IMAD.MOV.U32 R36, RZ, RZ, R136 ;  /* 0x000000ffff247224 */ /* 0x000fcc00078e0088 */
[----:B---3--:R-:W-:Y:S02]  /*69e0*/  F2FP.BF16.PACK_AB R8, R251, R235 ;  /* 0x000000ebfb08723e */ /* 0x008fe400000010ff */
[----:B----4-:R-:W-:Y:S02]  /*69f0*/  F2FP.BF16.PACK_AB R10, R250, R249 ;  /* 0x000000f9fa0a723e */ /* 0x010fe400000010ff */
[----:B------:R-:W-:Y:S01]  /*6a00*/  F2FP.BF16.PACK_AB R11, R245, R246 ;  /* 0x000000f6f50b723e */ /* 0x000fe200000010ff */
[----:B-----5:R-:W-:-:S04]  /*6a10*/  FFMA.FTZ R2, R75, c[0x0][0x2d0], -R6 ;  /* 0x0000b4004b027a23 */ /* 0x020fc80000010806 */
[----:B------:R1:W3:Y:S02]  /*6a20*/  MUFU.EX2 R247, R2 ;  /* 0x0000000200f77308 */ /* 0x0002e40000000800 */
[----:B-1----:R-:W-:Y:S01]  /*6a30*/  FMUL.FTZ R2, R128, c[0x0][0x2d0] ;  /* 0x0000b40080027a20 */ /* 0x002fe20000410000 */
[----:B---3--:R-:W-:-:S04]  /*6a40*/  F2FP.BF16.PACK_AB R9, R247, R248 ;  /* 0x000000f8f709723e */ /* 0x008fc800000010ff */
[----:B------:R-:W-:Y:S02]  /*6a50*/  FSEL R2, R2, RZ, P0 ;  /* 0x000000ff02027208 */ /* 0x000fe40000000000 */
[----:B------:R-:W-:Y:S01]  /*6a60*/  FSETP.NEU.FTZ.AND P0, PT, R3, -INF , PT ;  /* 0xff8000000300780b */ /* 0x000fe20003f1d000 */
[C---:B------:R-:W-:Y:S02]  /*6a70*/  HMMA.16816.F32.BF16 R136, R8.reuse, R156, R48 ;  /* 0x0000009c0888723c */ /* 0x040fe40000041830 */
[--C-:B------:R-:W-:Y:S02]  /*6a80*/  FFMA.FTZ R0, R74, c[0x0][0x2d0], -R2.reuse ;  /* 0x0000b4004a007a23 */ /* 0x100fe40000010802 */
[----:B------:R-:W1:Y:S01]  /*6a90*/  LDSM.16.MT88.4 R72, [R214+0x1900] ;  /* 0x00190000d648783b */ /* 0x000e620000004200 */
[----:B------:R-:W-:Y:S01]  /*6aa0*/  FFMA.FTZ R4, R122, c[0x0][0x2d0], -R2 ;  /* 0x0000b4007a047a23 */ /* 0x000fe20000010802 */
[----:B------:R3:W-:Y:S01]  /*6ab0*/  MUFU.EX2 R244, R0 ;  /* 0x0000000000f47308 */ /* 0x0007e20000000800 */
[----:B------:R-:W-:Y:S01]  /*6ac0*/  IMAD.MOV.U32 R49, RZ, RZ, R149 ;  /* 0x000000ffff317224 */ /* 0x000fe200078e0095 */
[----:B------:R-:W-:Y:S01]  /*6ad0*/  MOV R48, R148 ;  /* 0x0000009400307202 */ /* 0x000fe20000000f00 */
[----:B------:R-:W-:Y:S01]  /*6ae0*/  IMAD.MOV.U32 R50, RZ, RZ, R168 ;  /* 0x000000ffff327224 */ /* 0x000fe200078e00a8 */
[----:B------:R-:W-:Y:S01]  /*6af0*/  HMMA.16816.F32.BF16 R148, R8, R158, R16 ;  /* 0x0000009e0894723c */ /* 0x000fe20000041810 */
[----:B------:R-:W-:-:S06]  /*6b00*/  MOV R51, R165 ;  /* 0x000000a500337202 */ /* 0x000fcc0000000f00 */
[----:B------:R-:W-:Y:S01]  /*6b10*/  IMAD.MOV.U32 R19, RZ, RZ, R239 ;  /* 0x000000ffff137224 */ /* 0x000fe200078e00ef */
[C---:B--2---:R-:W-:Y:S01]  /*6b20*/  HMMA.16816.F32.BF16 R52, R8.reuse, R174, R12 ;  /* 0x000000ae0834723c */ /* 0x044fe2000004180c */
[----:B------:R-:W-:Y:S01]  /*6b30*/  MUFU.EX2 R239, R4 ;  /* 0x0000000400ef7308 */ /* 0x000fe20000000800 */
[----:B------:R-:W-:Y:S02]  /*6b40*/  IMAD.MOV.U32 R16, RZ, RZ, R153 ;  /* 0x000000ffff107224 */ /* 0x000fe400078e0099 */
[----:B---3--:R-:W-:Y:S02]  /*6b50*/  FFMA.FTZ R0, R109, c[0x0][0x2d0], -R2 ;  /* 0x0000b4006d007a23 */ /* 0x008fe40000010802 */
[----:B------:R-:W-:Y:S02]  /*6b60*/  IMAD.MOV.U32 R109, RZ, RZ, R237 ;  /* 0x000000ffff6d7224 */ /* 0x000fe400078e00ed */
[----:B------:R-:W-:Y:S01]  /*6b70*/  IMAD.MOV.U32 R17, RZ, RZ, R152 ;  /* 0x000000ffff117224 */ /* 0x000fe200078e0098 */
[----:B------:R2:W3:Y:S01]  /*6b80*/  MUFU.EX2 R242, R0 ;  /* 0x0000000000f27308 */ /* 0x0004e20000000800 */
[----:B------:R-:W-:Y:S01]  /*6b90*/  HMMA.16816.F32.BF16 R152, R8, R132, R44 ;  /* 0x000000840898723c */ /* 0x000fe2000004182c */
[----:B------:R-:W-:-:S06]  /*6ba0*/  IMAD.MOV.U32 R18, RZ, RZ, R170 ;  /* 0x000000ffff127224 */ /* 0x000fcc00078e00aa */
[----:B------:R-:W-:Y:S02]  /*6bb0*/  IMAD.MOV.U32 R47, RZ, RZ, R164 ;  /* 0x000000ffff2f7224 */ /* 0x000fe400078e00a4 */
[--C-:B--2---:R-:W-:Y:S01]  /*6bc0*/  FFMA.FTZ R0, R112, c[0x0][0x2d0], -R2.reuse ;  /* 0x0000b40070007a23 */ /* 0x104fe20000010802 */
[----:B-1----:R-:W-:Y:S03]  /*6bd0*/  HMMA.16816.F32.BF16 R164, R8, R72, R40 ;  /* 0x0000004808a4723c */ /* 0x002fe60000041828 */
[----:B------:R1:W-:Y:S02]  /*6be0*/  MUFU.EX2 R243, R0 ;  /* 0x0000000000f37308 */ /* 0x0003e40000000800 */
[----:B-1----:R-:W-:-:S06]  /*6bf0*/  FFMA.FTZ R0, R116, c[0x0][0x2d0], -R2 ;  /* 0x0000b40074007a23 */ /* 0x002fcc0000010802 */
[----:B------:R1:W2:Y:S02]  /*6c00*/  MUFU.EX2 R240, R0 ;  /* 0x0000000000f07308 */ /* 0x0002a40000000800 */
[----:B-1----:R-:W-:Y:S02]  /*6c10*/  FFMA.FTZ R0, R121, c[0x0][0x2d0], -R2 ;  /* 0x0000b40079007a23 */ /* 0x002fe40000010802 */
[----:B------:R-:W-:-:S04]  /*6c20*/  IMAD.MOV.U32 R121, RZ, RZ, R169 ;  /* 0x000000ffff797224 */ /* 0x000fc800078e00a9 */
[----:B------:R1:W-:Y:S01]  /*6c30*/  MUFU.EX2 R241, R0 ;  /* 0x0000000000f17308 */ /* 0x0003e20000000800 */
[----:B------:R-:W-:Y:S01]  /*6c40*/  HMMA.16816.F32.BF16 R168, R8, R134, R20 ;  /* 0x0000008608a8723c */ /* 0x000fe20000041814 */
[----:B-1----:R-:W-:-:S05]  /*6c50*/  FMUL.FTZ R0, R3, c[0x0][0x2d0] ;  /* 0x0000b40003007a20 */ /* 0x002fca0000410000 */
[----:B------:R-:W-:Y:S02]  /*6c60*/  FSEL R0, R0, RZ, P0 ;  /* 0x000000ff00007208 */ /* 0x000fe40000000000 */
[----:B------:R-:W-:-:S03]  /*6c70*/  PLOP3.LUT P0, PT, PT, PT, UP0, 0x40, 0x0 ;  /* 0x000000000000781c */ /* 0x000fc60003f0e808 */
[----:B------:R-:W-:-:S04]  /*6c80*/  FFMA.FTZ R4, R114, c[0x0][0x2d0], -R0 ;  /* 0x0000b40072047a23 */ /* 0x000fc80000010800 */
[----:B------:R1:W-:Y:S02]  /*6c90*/  MUFU.EX2 R178, R4 ;  /* 0x0000000400b27308 */ /* 0x0003e40000000800 */
[--C-:B-1----:R-:W-:Y:S02]  /*6ca0*/  FFMA.FTZ R4, R115, c[0x0][0x2d0], -R0.reuse ;  /* 0x0000b40073047a23 */ /* 0x102fe40000010800 */
[----:B------:R-:W-:Y:S04]  /*6cb0*/  HMMA.16816.F32.BF16 R112, R8, R74, R24 ;  /* 0x0000004a0870723c */ /* 0x000fe80000041818 */
[----:B------:R1:W4:Y:S02]  /*6cc0*/  MUFU.EX2 R177, R4 ;  /* 0x0000000400b17308 */ /* 0x0003240000000800 */
[----:B-1----:R-:W-:-:S06]  /*6cd0*/  FFMA.FTZ R4, R117, c[0x0][0x2d0], -R0 ;  /* 0x0000b40075047a23 */ /* 0x002fcc0000010800 */
[----:B------:R1:W-:Y:S02]  /*6ce0*/  MUFU.EX2 R122, R4 ;  /* 0x00000004007a7308 */ /* 0x0003e40000000800 */
[----:B-1----:R-:W-:Y:S02]  /*6cf0*/  FFMA.FTZ R4, R118, c[0x0][0x2d0], -R0 ;  /* 0x0000b40076047a23 */ /* 0x002fe40000010800 */
[----:B------:R-:W-:Y:S04]  /*6d00*/  HMMA.16816.F32.BF16 R116, R8, R172, R28 ;  /* 0x000000ac0874723c */ /* 0x000fe8000004181c */
[----:B------:R1:W5:Y:S03]  /*6d10*/  MUFU.EX2 R176, R4 ;  /* 0x0000000400b07308 */ /* 0x0003660000000800 */
[----:B---3--:R-:W-:-:S02]  /*6d20*/  F2FP.BF16.PACK_AB R8, R242, R244 ;  /* 0x000000f4f208723e */ /* 0x008fc400000010ff */
[----:B--2---:R-:W-:Y:S02]  /*6d30*/  F2FP.BF16.PACK_AB R10, R240, R243 ;  /* 0x000000f3f00a723e */ /* 0x004fe400000010ff */
[----:B----4-:R-:W-:Y:S01]  /*6d40*/  F2FP.BF16.PACK_AB R9, R177, R178 ;  /* 0x000000b2b109723e */ /* 0x010fe200000010ff */
[--C-:B-1----:R-:W-:Y:S01]  /*6d50*/  FFMA.FTZ R4, R124, c[0x0][0x2d0], -R2.reuse ;  /* 0x0000b4007c047a23 */ /* 0x102fe20000010802 */
[----:B-----5:R-:W-:Y:S01]  /*6d60*/  F2FP.BF16.PACK_AB R11, R176, R122 ;  /* 0x0000007ab00b723e */ /* 0x020fe200000010ff */
[----:B------:R-:W-:Y:S02]  /*6d70*/  IMAD.MOV.U32 R124, RZ, RZ, R121 ;  /* 0x000000ffff7c7224 */ /* 0x000fe400078e0079 */
[----:B------:R1:W-:Y:S04]  /*6d80*/  MUFU.EX2 R238, R4 ;  /* 0x0000000400ee7308 */ /* 0x0003e80000000800 */
[C---:B------:R-:W-:Y:S08]  /*6d90*/  HMMA.16816.F32.BF16 R24, R8.reuse, R80, RZ ;  /* 0x000000500818723c */ /* 0x040ff000000418ff */
[----:B------:R-:W-:Y:S01]  /*6da0*/  HMMA.16816.F32.BF16 R32, R8, R76, RZ ;  /* 0x0000004c0820723c */ /* 0x000fe200000418ff */
[----:B-1----:R-:W-:-:S02]  /*6db0*/  FFMA.FTZ R4, R126, c[0x0][0x2d0], -R2 ;  /* 0x0000b4007e047a23 */ /* 0x002fc40000010802 */
[----:B------:R-:W-:-:S04]  /*6dc0*/  IMAD.MOV.U32 R126, RZ, RZ, R17 ;  /* 0x000000ffff7e7224 */ /* 0x000fc800078e0011 */
[----:B------:R-:W-:Y:S01]  /*6dd0*/  MOV R76, R16 ;  /* 0x00000010004c7202 */ /* 0x000fe20000000f00 */
[----:B------:R1:W2:Y:S01]  /*6de0*/  MUFU.EX2 R237, R4 ;  /* 0x0000000400ed7308 */ /* 0x0002a20000000800 */
[----:B------:R-:W-:Y:S01]  /*6df0*/  HMMA.16816.F32.BF16 R20, R8, R82, RZ ;  /* 0x000000520814723c */ /* 0x000fe200000418ff */
[----:B------:R-:W-:-:S06]  /*6e00*/  IMAD.MOV.U32 R77, RZ, RZ, R47 ;  /* 0x000000ffff4d7224 */ /* 0x000fcc00078e002f */
[----:B------:R-:W-:Y:S01]  /*6e10*/  IMAD.MOV.U32 R83, RZ, RZ, R36 ;  /* 0x000000ffff537224 */ /* 0x000fe200078e0024 */
[----:B------:R-:W-:Y:S01]  /*6e20*/  HMMA.16816.F32.BF16 R28, R8, R78, RZ ;  /* 0x0000004e081c723c */ /* 0x000fe200000418ff */
[----:B------:R-:W-:Y:S02]  /*6e30*/  IMAD.MOV.U32 R82, RZ, RZ, R49 ;  /* 0x000000ffff527224 */ /* 0x000fe400078e0031 */
[----:B-1----:R-:W-:-:S05]  /*6e40*/  FFMA.FTZ R4, R120, c[0x0][0x2d0], -R0 ;  /* 0x0000b40078047a23 */ /* 0x002fca0000010800 */
[C---:B------:R-:W-:Y:S01]  /*6e50*/  HMMA.16816.F32.BF16 R12, R8.reuse, R96, RZ ;  /* 0x00000060080c723c */ /* 0x040fe200000418ff */
[----:B------:R-:W-:Y:S01]  /*6e60*/  IMAD.MOV.U32 R79, RZ, RZ, R18 ;  /* 0x000000ffff4f7224 */ /* 0x000fe200078e0012 */
[----:B------:R-:W-:Y:S01]  /*6e70*/  MOV R78, R48 ;  /* 0x00000030004e7202 */ /* 0x000fe20000000f00 */
[----:B------:R1:W-:Y:S05]  /*6e80*/  MUFU.EX2 R120, R4 ;  /* 0x0000000400787308 */ /* 0x0003ea0000000800 */
[----:B------:R-:W-:Y:S07]  /*6e90*/  HMMA.16816.F32.BF16 R40, R8, R98, RZ ;  /* 0x000000620828723c */ /* 0x000fee00000418ff */
[----:B------:R-:W-:-:S02]  /*6ea0*/  IMAD.MOV.U32 R98, RZ, RZ, R50 ;  /* 0x000000ffff627224 */ /* 0x000fc400078e0032 */
[----:B-1----:R-:W-:Y:S02]  /*6eb0*/  FFMA.FTZ R4, R123, c[0x0][0x2d0], -R0 ;  /* 0x0000b4007b047a23 */ /* 0x002fe40000010800 */
[----:B------:R-:W-:Y:S02]  /*6ec0*/  IMAD.MOV.U32 R123, RZ, RZ, R19 ;  /* 0x000000ffff7b7224 */ /* 0x000fe400078e0013 */
[----:B------:R1:W3:Y:S01]  /*6ed0*/  MUFU.EX2 R121, R4 ;  /* 0x0000000400797308 */ /* 0x0002e20000000800 */
[----:B------:R-:W-:Y:S07]  /*6ee0*/  HMMA.16816.F32.BF16 R16, R8, R88, RZ ;  /* 0x000000580810723c */ /* 0x000fee00000418ff */
[----:B------:R-:W-:Y:S01]  /*6ef0*/  MOV R88, R38 ;  /* 0x0000002600587202 */ /* 0x000fe20000000f00 */
[----:B------:R-:W-:-:S02]  /*6f00*/  IMAD.MOV.U32 R89, RZ, RZ, R39 ;  /* 0x000000ffff597224 */ /* 0x000fc400078e0027 */
[--C-:B-1----:R-:W-:Y:S02]  /*6f10*/  FFMA.FTZ R4, R125, c[0x0][0x2d0], -R0.reuse ;  /* 0x0000b4007d047a23 */ /* 0x102fe40000010800 */
[----:B------:R-:W-:Y:S02]  /*6f20*/  IMAD.MOV.U32 R125, RZ, RZ, R51 ;  /* 0x000000ffff7d7224 */ /* 0x000fe400078e0033 */
[----:B------:R1:W-:Y:S02]  /*6f30*/  MUFU.EX2 R80, R4 ;  /* 0x0000000400507308 */ /* 0x0003e40000000800 */
[----:B-1----:R-:W-:Y:S02]  /*6f40*/  FFMA.FTZ R4, R127, c[0x0][0x2d0], -R0 ;  /* 0x0000b4007f047a23 */ /* 0x002fe40000010800 */
[----:B------:R-:W-:-:S04]  /*6f50*/  IMAD.MOV.U32 R127, RZ, RZ, R37 ;  /* 0x000000ffff7f7224 */ /* 0x000fc800078e0025 */
[----:B------:R-:W1:Y:S01]  /*6f60*/  MUFU.EX2 R81, R4 ;  /* 0x0000000400517308 */ /* 0x000e620000000800 */
[----:B------:R-:W-:Y:S07]  /*6f70*/  HMMA.16816.F32.BF16 R36, R8, R90, RZ ;  /* 0x0000005a0824723c */ /* 0x000fee00000418ff */
[----:B------:R-:W-:Y:S01]  /*6f80*/  F2FP.BF16.PACK_AB R8, R239, R241 ;  /* 0x000000f1ef08723e */ /* 0x000fe200000010ff */
[----:B------:R-:W-:Y:S01]  /*6f90*/  IMAD.MOV.U32 R91, RZ, RZ, R83 ;  /* 0x000000ffff5b7224 */ /* 0x000fe200078e0053 */
[----:B--2---:R-:W-:Y:S01]  /*6fa0*/  F2FP.BF16.PACK_AB R10, R237, R238 ;  /* 0x000000eeed0a723e */ /* 0x004fe200000010ff */
[----:B------:R-:W-:Y:S01]  /*6fb0*/  IMAD.MOV.U32 R83, RZ, RZ, R77 ;  /* 0x000000ffff537224 */ /* 0x000fe200078e004d */
[----:B---3--:R-:W-:Y:S01]  /*6fc0*/  F2FP.BF16.PACK_AB R9, R121, R120 ;  /* 0x000000787909723e */ /* 0x008fe200000010ff */
[----:B------:R-:W-:Y:S01]  /*6fd0*/  IMAD.MOV.U32 R90, RZ, RZ, R78 ;  /* 0x000000ffff5a7224 */ /* 0x000fe200078e004e */
[----:B-1----:R-:W-:Y:S01]  /*6fe0*/  F2FP.BF16.PACK_AB R11, R81, R80 ;  /* 0x00000050510b723e */ /* 0x002fe200000010ff */
[----:B------:R-:W-:-:S06]  /*6ff0*/  FFMA.FTZ R4, R162, c[0x0][0x2d0], -R7 ;  /* 0x0000b400a2047a23 */ /* 0x000fcc0000010807 */
[C---:B------:R-:W-:Y:S07]  /*7000*/  HMMA.16816.F32.BF16 R48, R8.reuse, R104, R32 ;  /* 0x000000680830723c */ /* 0x040fee0000041820 */
[----:B------:R-:W-:Y:S01]  /*7010*/  IMAD.MOV.U32 R104, RZ, RZ, R236 ;  /* 0x000000ffff687224 */ /* 0x000fe200078e00ec */
[----:B------:R-:W-:Y:S01]  /*7020*/  HMMA.16816.F32.BF16 R20, R8, R94, R20 ;  /* 0x0000005e0814723c */ /* 0x000fe20000041814 */
[----:B------:R1:W-:Y:S01]  /*7030*/  MUFU.EX2 R236, R4 ;  /* 0x0000000400ec7308 */ /* 0x0003e20000000800 */
[----:B------:R-:W-:-:S06]  /*7040*/  MOV R105, R79 ;  /* 0x0000004f00697202 */ /* 0x000fcc0000000f00 */
[C---:B------:R-:W-:Y:S07]  /*7050*/  HMMA.16816.F32.BF16 R32, R8.reuse, R84, R16 ;  /* 0x000000540820723c */ /* 0x040fee0000041810 */
[----:B------:R-:W-:Y:S01]  /*7060*/  MOV R84, R88 ;  /* 0x0000005800547202 */ /* 0x000fe20000000f00 */
[----:B------:R-:W-:Y:S01]  /*7070*/  IMAD.MOV.U32 R88, RZ, RZ, R127 ;  /* 0x000000ffff587224 */ /* 0x000fe200078e007f */
[----:B------:R-:W-:Y:S01]  /*7080*/  HMMA.16816.F32.BF16 R44, R8, R92, R24 ;  /* 0x0000005c082c723c */ /* 0x000fe20000041818 */
[----:B-1----:R-:W-:-:S02]  /*7090*/  FFMA.FTZ R4, R161, c[0x0][0x2d0], -R2 ;  /* 0x0000b400a1047a23 */ /* 0x002fc40000010802 */
[----:B------:R-:W-:Y:S02]  /*70a0*/  IMAD.MOV.U32 R127, RZ, RZ, R76 ;  /* 0x000000ffff7f7224 */ /* 0x000fe400078e004c */
[----:B------:R1:W-:Y:S01]  /*70b0*/  MUFU.EX2 R95, R4 ;  /* 0x00000004005f7308 */ /* 0x0003e20000000800 */
[----:B------:R-:W-:Y:S01]  /*70c0*/  IMAD.MOV.U32 R85, RZ, RZ, R104 ;  /* 0x000000ffff557224 */ /* 0x000fe200078e0068 */
[----:B------:R-:W-:Y:S01]  /*70d0*/  MOV R93, R235 ;  /* 0x000000eb005d7202 */ /* 0x000fe20000000f00 */
[----:B------:R-:W-:Y:S01]  /*70e0*/  HMMA.16816.F32.BF16 R28, R8, R106, R28 ;  /* 0x0000006a081c723c */ /* 0x000fe2000004181c */
[----:B------:R-:W-:Y:S02]  /*70f0*/  IMAD.MOV.U32 R92, RZ, RZ, R105 ;  /* 0x000000ffff5c7224 */ /* 0x000fe400078e0069 */
[----:B------:R-:W-:Y:S01]  /*7100*/  IMAD.MOV.U32 R104, RZ, RZ, R91 ;  /* 0x000000ffff687224 */ /* 0x000fe200078e005b */
[----:B------:R-:W-:Y:S01]  /*7110*/  MOV R91, R82 ;  /* 0x00000052005b7202 */ /* 0x000fe20000000f00 */
[----:B------:R-:W-:-:S02]  /*7120*/  IMAD.MOV.U32 R105, RZ, RZ, R88 ;  /* 0x000000ffff697224 */ /* 0x000fc400078e0058 */
[----:B------:R-:W-:Y:S01]  /*7130*/  IMAD.MOV.U32 R88, RZ, RZ, R109 ;  /* 0x000000ffff587224 */ /* 0x000fe200078e006d */
[C---:B------:R-:W-:Y:S01]  /*7140*/  HMMA.16816.F32.BF16 R24, R8.reuse, R100, R12 ;  /* 0x000000640818723c */ /* 0x040fe2000004180c */
[----:B------:R-:W-:Y:S01]  /*7150*/  IMAD.MOV.U32 R82, RZ, RZ, R111 ;  /* 0x000000ffff527224 */ /* 0x000fe200078e006f */
[----:B------:R-:W-:Y:S01]  /*7160*/  MOV R109, R110 ;  /* 0x0000006e006d7202 */ /* 0x000fe20000000f00 */
[----:B------:R-:W-:Y:S02]  /*7170*/  IMAD.MOV.U32 R111, RZ, RZ, R143 ;  /* 0x000000ffff6f7224 */ /* 0x000fe400078e008f */
[----:B-1----:R-:W-:Y:S02]  /*7180*/  FFMA.FTZ R4, R160, c[0x0][0x2d0], -R2 ;  /* 0x0000b400a0047a23 */ /* 0x002fe40000010802 */
[----:B------:R-:W-:Y:S01]  /*7190*/  IMAD.MOV.U32 R110, RZ, RZ, R141 ;  /* 0x000000ffff6e7224 */ /* 0x000fe200078e008d */
[----:B------:R-:W-:Y:S01]  /*71a0*/  HMMA.16816.F32.BF16 R16, R8, R86, R36 ;  /* 0x000000560810723c */ /* 0x000fe20000041824 */
[----:B------:R1:W2:Y:S01]  /*71b0*/  MUFU.EX2 R96, R4 ;  /* 0x0000000400607308 */ /* 0x0002a20000000800 */
[----:B------:R-:W3:Y:S01]  /*71c0*/  LDSM.16.MT88.4 R36, [R213+0x2100] ;  /* 0x00210000d524783b */ /* 0x000ee20000004200 */
[----:B------:R-:W-:Y:S01]  /*71d0*/  IMAD.MOV.U32 R101, RZ, RZ, R109 ;  /* 0x000000ffff657224 */ /* 0x000fe200078e006d */
[----:B------:R-:W-:-:S04]  /*71e0*/  MOV R100, R111 ;  /* 0x0000006f00647202 */ /* 0x000fc80000000f00 */
[----:B------:R-:W-:Y:S07]  /*71f0*/  HMMA.16816.F32.BF16 R12, R8, R102, R40 ;  /* 0x00000066080c723c */ /* 0x000fee0000041828 */
[----:B------:R-:W-:Y:S01]  /*7200*/  IMAD.MOV.U32 R42, RZ, RZ, R104 ;  /* 0x000000ffff2a7224 */ /* 0x000fe200078e0068 */
[----:B------:R-:W-:Y:S01]  /*7210*/  MOV R40, R91 ;  /* 0x0000005b00287202 */ /* 0x000fe20000000f00 */
[----:B-1----:R-:W-:Y:S01]  /*7220*/  FFMA.FTZ R4, R145, c[0x0][0x2d0], -R2 ;  /* 0x0000b40091047a23 */ /* 0x002fe20000010802 */
[----:B--2---:R-:W-:Y:S01]  /*7230*/  F2FP.BF16.PACK_AB R8, R96, R95 ;  /* 0x0000005f6008723e */ /* 0x004fe200000010ff */
[----:B------:R-:W-:-:S02]  /*7240*/  IMAD.MOV.U32 R43, RZ, RZ, R105 ;  /* 0x000000ffff2b7224 */ /* 0x000fc400078e0069 */
[----:B------:R1:W-:Y:S01]  /*7250*/  MUFU.EX2 R97, R4 ;  /* 0x0000000400617308 */ /* 0x0003e20000000800 */
[----:B------:R-:W-:Y:S02]  /*7260*/  IMAD.MOV.U32 R102, RZ, RZ, R110 ;  /* 0x000000ffff667224 */ /* 0x000fe400078e006e */
[----:B-1----:R-:W-:-:S05]  /*7270*/  FFMA.FTZ R4, R144, c[0x0][0x2d0], -R2 ;  /* 0x0000b40090047a23 */ /* 0x002fca0000010802 */
        /* <DEDUP_REMOVED lines=14> */
[C---:B------:R-:W-:Y:S01]  /*7360*/  HMMA.16816.F32.BF16 R144, R8.reuse, R62, R28 ;  /* 0x0000003e0890723c */ /* 0x040fe2000004181c */
[----:B------:R-:W-:Y:S07]  /*7370*/  LDSM.16.MT88.4 R28, [R214+0x2100] ;  /* 0x00210000d61c783b */ /* 0x000fee0000004200 */
[----:B------:R-:W-:Y:S01]  /*7380*/  HMMA.16816.F32.BF16 R104, R8, R64, R32 ;  /* 0x000000400868723c */ /* 0x000fe20000041820 */
[----:B------:R-:W4:Y:S01]  /*7390*/  LDSM.16.MT88.4 R32, [R216+0x2100] ;  /* 0x00210000d820783b */ /* 0x000f220000004200 */
[----:B-1----:R-:W-:-:S04]  /*73a0*/  FFMA.FTZ R4, R190, c[0x0][0x2d0], -R7 ;  /* 0x0000b400be047a23 */ /* 0x002fc80000010807 */
[----:B------:R1:W-:Y:S02]  /*73b0*/  MUFU.EX2 R190, R4 ;  /* 0x0000000400be7308 */ /* 0x0003e40000000800 */
[----:B------:R-:W-:Y:S07]  /*73c0*/  HMMA.16816.F32.BF16 R44, R8, R68, R44 ;  /* 0x00000044082c723c */ /* 0x000fee000004182c */
[----:B------:R-:W-:Y:S02]  /*73d0*/  IMAD.MOV.U32 R68, RZ, RZ, R85 ;  /* 0x000000ffff447224 */ /* 0x000fe400078e0055 */
[----:B-1----:R-:W-:-:S02]  /*73e0*/  FFMA.FTZ R4, R194, c[0x0][0x2d0], -R7 ;  /* 0x0000b400c2047a23 */ /* 0x002fc40000010807 */
[----:B------:R-:W-:Y:S01]  /*73f0*/  IMAD.MOV.U32 R194, RZ, RZ, R93 ;  /* 0x000000ffffc27224 */ /* 0x000fe200078e005d */
[----:B------:R-:W-:Y:S01]  /*7400*/  MOV R93, R90 ;  /* 0x0000005a005d7202 */ /* 0x000fe20000000f00 */
[----:B------:R1:W5:Y:S01]  /*7410*/  MUFU.EX2 R192, R4 ;  /* 0x0000000400c07308 */ /* 0x0003620000000800 */
[----:B------:R-:W-:Y:S02]  /*7420*/  IMAD.MOV.U32 R90, RZ, RZ, R89 ;  /* 0x000000ffff5a7224 */ /* 0x000fe400078e0059 */
[----:B------:R-:W-:Y:S02]  /*7430*/  IMAD.MOV.U32 R89, RZ, RZ, R108 ;  /* 0x000000ffff597224 */ /* 0x000fe400078e006c */
[----:B------:R-:W-:Y:S02]  /*7440*/  IMAD.MOV.U32 R108, RZ, RZ, R142 ;  /* 0x000000ffff6c7224 */ /* 0x000fe400078e008e */
[----:B------:R-:W-:Y:S01]  /*7450*/  HMMA.16816.F32.BF16 R140, R8, R60, R48 ;  /* 0x0000003c088c723c */ /* 0x000fe20000041830 */
[----:B------:R-:W-:-:S02]  /*7460*/  IMAD.MOV.U32 R41, RZ, RZ, R90 ;  /* 0x000000ffff297224 */ /* 0x000fc400078e005a */
[----:B------:R-:W-:Y:S02]  /*7470*/  IMAD.MOV.U32 R103, RZ, RZ, R108 ;  /* 0x000000ffff677224 */ /* 0x000fe400078e006c */
[----:B------:R-:W-:Y:S02]  /*7480*/  IMAD.MOV.U32 R85, RZ, RZ, R89 ;  /* 0x000000ffff557224 */ /* 0x000fe400078e0059 */
[----:B------:R-:W-:Y:S01]  /*7490*/  MOV R48, R84 ;  /* 0x0000005400307202 */ /* 0x000fe20000000f00 */
[C---:B------:R-:W-:Y:S01]  /*74a0*/  HMMA.16816.F32.BF16 R60, R8.reuse, R56, R24 ;  /* 0x00000038083c723c */ /* 0x040fe20000041818 */
[----:B-1----:R-:W-:Y:S01]  /*74b0*/  FFMA.FTZ R4, R195, c[0x0][0x2d0], -R7 ;  /* 0x0000b400c3047a23 */ /* 0x002fe20000010807 */
[----:B------:R-:W-:Y:S01]  /*74c0*/  MOV R84, R93 ;  /* 0x0000005d00547202 */ /* 0x000fe20000000f00 */
[----:B------:R-:W-:Y:S01]  /*74d0*/  IMAD.MOV.U32 R195, RZ, RZ, R88 ;  /* 0x000000ffffc37224 */ /* 0x000fe200078e0058 */
[----:B------:R-:W-:Y:S01]  /*74e0*/  MOV R69, R103 ;  /* 0x0000006700457202 */ /* 0x000fe20000000f00 */
[----:B------:R1:W-:Y:S01]  /*74f0*/  MUFU.EX2 R131, R4 ;  /* 0x0000000400837308 */ /* 0x0003e20000000800 */
[----:B------:R-:W-:Y:S01]  /*7500*/  IMAD.MOV.U32 R49, RZ, RZ, R100 ;  /* 0x000000ffff317224 */ /* 0x000fe200078e0064 */
[----:B------:R-:W-:Y:S01]  /*7510*/  LDSM.16.MT88.4 R24, [R216+0x2900] ;  /* 0x00290000d818783b */ /* 0x000fe20000004200 */
[----:B------:R-:W-:Y:S01]  /*7520*/  HMMA.16816.F32.BF16 R108, R8, R66, R16 ;  /* 0x00000042086c723c */ /* 0x000fe20000041810 */
[----:B------:R-:W-:-:S02]  /*7530*/  IMAD.MOV.U32 R51, RZ, RZ, R101 ;  /* 0x000000ffff337224 */ /* 0x000fc400078e0065 */
[----:B------:R-:W-:Y:S01]  /*7540*/  LDSM.16.MT88.4 R16, [R213+0x2900] ;  /* 0x00290000d510783b */ /* 0x000fe20000004200 */
[----:B------:R-:W-:-:S04]  /*7550*/  IMAD.MOV.U32 R50, RZ, RZ, R85 ;  /* 0x000000ffff327224 */ /* 0x000fc800078e0055 */
[C---:B------:R-:W-:Y:S01]  /*7560*/  HMMA.16816.F32.BF16 R56, R8.reuse, R58, R12 ;  /* 0x0000003a0838723c */ /* 0x040fe2000004180c */
[----:B-1----:R-:W-:Y:S02]  /*7570*/  FFMA.FTZ R4, R196, c[0x0][0x2d0], -R7 ;  /* 0x0000b400c4047a23 */ /* 0x002fe40000010807 */
[----:B------:R-:W-:Y:S02]  /*7580*/  IMAD.MOV.U32 R196, RZ, RZ, R98 ;  /* 0x000000ffffc47224 */ /* 0x000fe400078e0062 */
[----:B------:R1:W-:Y:S02]  /*7590*/  MUFU.EX2 R98, R4 ;  /* 0x0000000400627308 */ /* 0x0003e40000000800 */
[----:B-1----:R-:W-:Y:S02]  /*75a0*/  FFMA.FTZ R4, R163, c[0x0][0x2d0], -R6 ;  /* 0x0000b400a3047a23 */ /* 0x002fe40000010806 */
[----:B------:R-:W-:Y:S01]  /*75b0*/  HMMA.16816.F32.BF16 R160, R8, R70, R20 ;  /* 0x0000004608a0723c */ /* 0x000fe20000041814 */
[----:B------:R-:W1:Y:S03]  /*75c0*/  LDSM.16.MT88.4 R20, [R215+0x2100] ;  /* 0x00210000d714783b */ /* 0x000e660000004200 */
[----:B------:R3:W-:Y:S03]  /*75d0*/  MUFU.EX2 R94, R4 ;  /* 0x00000004005e7308 */ /* 0x0007e60000000800 */
[----:B------:R-:W-:Y:S01]  /*75e0*/  IMAD.MOV.U32 R71, RZ, RZ, R92 ;  /* 0x000000ffff477224 */ /* 0x000fe200078e005c */
[----:B--2---:R-:W-:-:S02]  /*75f0*/  F2FP.BF16.PACK_AB R8, R235, R236 ;  /* 0x000000eceb08723e */ /* 0x004fc400000010ff */
[----:B-----5:R-:W-:Y:S01]  /*7600*/  F2FP.BF16.PACK_AB R10, R192, R190 ;  /* 0x000000bec00a723e */ /* 0x020fe200000010ff */
[----:B---3--:R-:W-:Y:S02]  /*7610*/  FFMA.FTZ R4, R191, c[0x0][0x2d0], -R6 ;  /* 0x0000b400bf047a23 */ /* 0x008fe40000010806 */
[----:B------:R-:W-:Y:S02]  /*7620*/  IMAD.MOV.U32 R191, RZ, RZ, R68 ;  /* 0x000000ffffbf7224 */ /* 0x000fe400078e0044 */
[----:B------:R2:W3:Y:S01]  /*7630*/  MUFU.EX2 R93, R4 ;  /* 0x00000004005d7308 */ /* 0x0004e20000000800 */
[----:B------:R-:W-:Y:S02]  /*7640*/  IMAD.MOV.U32 R68, RZ, RZ, R48 ;  /* 0x000000ffff447224 */ /* 0x000fe400078e0030 */
[----:B------:R-:W-:Y:S01]  /*7650*/  IMAD.MOV.U32 R48, RZ, RZ, R127 ;  /* 0x000000ffff307224 */ /* 0x000fe200078e007f */
[----:B------:R-:W-:Y:S01]  /*7660*/  MOV R127, R83 ;  /* 0x00000053007f7202 */ /* 0x000fe20000000f00 */
[----:B--2---:R-:W-:Y:S01]  /*7670*/  FFMA.FTZ R4, R189, c[0x0][0x2d0], -R6 ;  /* 0x0000b400bd047a23 */ /* 0x004fe20000010806 */
[----:B---3--:R-:W-:Y:S01]  /*7680*/  F2FP.BF16.PACK_AB R9, R93, R94 ;  /* 0x0000005e5d09723e */ /* 0x008fe200000010ff */
[----:B------:R-:W-:-:S02]  /*7690*/  IMAD.MOV.U32 R189, RZ, RZ, R49 ;  /* 0x000000ffffbd7224 */ /* 0x000fc400078e0031 */
[----:B------:R2:W-:Y:S02]  /*76a0*/  MUFU.EX2 R92, R4 ;  /* 0x00000004005c7308 */ /* 0x0005e40000000800 */
[----:B--2---:R-:W-:-:S06]  /*76b0*/  FFMA.FTZ R4, R193, c[0x0][0x2d0], -R6 ;  /* 0x0000b400c1047a23 */ /* 0x004fcc0000010806 */
[----:B------:R2:W3:Y:S02]  /*76c0*/  MUFU.EX2 R90, R4 ;  /* 0x00000004005a7308 */ /* 0x0004e40000000800 */
[----:B--2---:R-:W-:Y:S01]  /*76d0*/  FFMA.FTZ R4, R204, c[0x0][0x2d0], -R7 ;  /* 0x0000b400cc047a23 */ /* 0x004fe20000010807 */
[----:B---3--:R-:W-:Y:S01]  /*76e0*/  F2FP.BF16.PACK_AB R11, R90, R92 ;  /* 0x0000005c5a0b723e */ /* 0x008fe200000010ff */
[----:B------:R-:W-:-:S04]  /*76f0*/  IMAD.MOV.U32 R204, RZ, RZ, R43 ;  /* 0x000000ffffcc7224 */ /* 0x000fc800078e002b */
[----:B------:R2:W-:Y:S01]  /*7700*/  MUFU.EX2 R91, R4 ;  /* 0x00000004005b7308 */ /* 0x0005e20000000800 */
[----:B------:R-:W-:Y:S02]  /*7710*/  FFMA.FTZ R7, R207, c[0x0][0x2d0], -R7 ;  /* 0x0000b400cf077a23 */ /* 0x000fe40000010807 */
[----:B------:R-:W-:Y:S01]  /*7720*/  IMAD.MOV.U32 R207, RZ, RZ, R51 ;  /* 0x000000ffffcf7224 */ /* 0x000fe200078e0033 */
[C---:B------:R-:W-:Y:S04]  /*7730*/  HMMA.16816.F32.BF16 R136, R8.reuse, R36, R136 ;  /* 0x000000240888723c */ /* 0x040fe80000041888 */
[----:B------:R-:W-:Y:S04]  /*7740*/  MUFU.EX2 R89, R7 ;  /* 0x0000000700597308 */ /* 0x000fe80000000800 */
[----:B------:R-:W-:Y:S01]  /*7750*/  HMMA.16816.F32.BF16 R148, R8, R38, R148 ;  /* 0x000000260894723c */ /* 0x000fe20000041894 */
[----:B--2---:R-:W-:-:S02]  /*7760*/  FFMA.FTZ R4, R197, c[0x0][0x2d0], -R6 ;  /* 0x0000b400c5047a23 */ /* 0x004fc40000010806 */
[----:B------:R-:W-:Y:S02]  /*7770*/  IMAD.MOV.U32 R197, RZ, RZ, R50 ;  /* 0x000000ffffc57224 */ /* 0x000fe400078e0032 */
[----:B------:R2:W-:Y:S03]  /*7780*/  MUFU.EX2 R88, R4 ;  /* 0x0000000400587308 */ /* 0x0005e60000000800 */
[C---:B----4-:R-:W-:Y:S08]  /*7790*/  HMMA.16816.F32.BF16 R152, R8.reuse, R32, R152 ;  /* 0x000000200898723c */ /* 0x050ff00000041898 */
[----:B------:R-:W-:Y:S01]  /*77a0*/  HMMA.16816.F32.BF16 R164, R8, R28, R164 ;  /* 0x0000001c08a4723c */ /* 0x000fe200000418a4 */
[----:B--2---:R-:W-:-:S07]  /*77b0*/  FFMA.FTZ R4, R199, c[0x0][0x2d0], -R6 ;  /* 0x0000b400c7047a23 */ /* 0x004fce0000010806 */
[C---:B------:R-:W-:Y:S01]  /*77c0*/  HMMA.16816.F32.BF16 R112, R8.reuse, R30, R112 ;  /* 0x0000001e0870723c */ /* 0x040fe20000041870 */
[----:B------:R-:W-:Y:S01]  /*77d0*/  IMAD.MOV.U32 R199, RZ, RZ, R127 ;  /* 0x000000ffffc77224 */ /* 0x000fe200078e007f */
[----:B------:R2:W3:Y:S06]  /*77e0*/  MUFU.EX2 R87, R4 ;  /* 0x0000000400577308 */ /* 0x0004ec0000000800 */
[----:B-1----:R-:W-:Y:S01]  /*77f0*/  HMMA.16816.F32.BF16 R116, R8, R20, R116 ;  /* 0x000000140874723c */ /* 0x002fe20000041874 */
[--C-:B--2---:R-:W-:Y:S02]  /*7800*/  FFMA.FTZ R4, R203, c[0x0][0x2d0], -R6.reuse ;  /* 0x0000b400cb047a23 */ /* 0x104fe40000010806 */
[----:B------:R-:W-:-:S02]  /*7810*/  FFMA.FTZ R6, R206, c[0x0][0x2d0], -R6 ;  /* 0x0000b400ce067a23 */ /* 0x000fc40000010806 */
[----:B------:R1:W-:Y:S01]  /*7820*/  MUFU.EX2 R86, R4 ;  /* 0x0000000400567308 */ /* 0x0003e20000000800 */
[----:B------:R-:W-:Y:S02]  /*7830*/  IMAD.MOV.U32 R206, RZ, RZ, R102 ;  /* 0x000000ffffce7224 */ /* 0x000fe400078e0066 */
[----:B------:R-:W-:Y:S01]  /*7840*/  HMMA.16816.F32.BF16 R100, R8, R34, R168 ;  /* 0x000000220864723c */ /* 0x000fe200000418a8 */
[----:B------:R-:W-:-:S04]  /*7850*/  IMAD.MOV.U32 R203, RZ, RZ, R125 ;  /* 0x000000ffffcb7224 */ /* 0x000fc800078e007d */
[----:B------:R-:W2:Y:S02]  /*7860*/  MUFU.EX2 R85, R6 ;  /* 0x0000000600557308 */ /* 0x000ea40000000800 */
[----:B------:R-:W-:Y:S01]  /*7870*/  F2FP.BF16.PACK_AB R168, R98, R131 ;  /* 0x0000008362a8723e */ /* 0x000fe200000010ff */
[----:B------:R-:W-:Y:S01]  /*7880*/  HMMA.16816.F32.BF16 R8, R8, R22, R52 ;  /* 0x000000160808723c */ /* 0x000fe20000041834 */
[----:B------:R-:W4:Y:S01]  /*7890*/  LDSM.16.MT88.4 R52, [R215+0x2900] ;  /* 0x00290000d734783b */ /* 0x000f220000004200 */
[----:B---3--:R-:W-:Y:S02]  /*78a0*/  F2FP.BF16.PACK_AB R169, R87, R88 ;  /* 0x0000005857a9723e */ /* 0x008fe400000010ff */
[----:B------:R-:W-:Y:S01]  /*78b0*/  F2FP.BF16.PACK_AB R170, R89, R91 ;  /* 0x0000005b59aa723e */ /* 0x000fe200000010ff */
[----:B-1----:R-:W-:Y:S01]  /*78c0*/  FFMA.FTZ R4, R198, c[0x0][0x2d0], -R2 ;  /* 0x0000b400c6047a23 */ /* 0x002fe20000010802 */
[----:B------:R-:W-:Y:S01]  /*78d0*/  MOV R198, R195 ;  /* 0x000000c300c67202 */ /* 0x000fe20000000f00 */
[----:B------:R-:W-:-:S02]  /*78e0*/  IMAD.MOV.U32 R195, RZ, RZ, R41 ;  /* 0x000000ffffc37224 */ /* 0x000fc400078e0029 */
[----:B------:R-:W-:Y:S02]  /*78f0*/  IMAD.MOV.U32 R41, RZ, RZ, R42 ;  /* 0x000000ffff297224 */ /* 0x000fe400078e002a */
[----:B------:R-:W-:Y:S02]  /*7900*/  IMAD.MOV.U32 R42, RZ, RZ, R84 ;  /* 0x000000ffff2a7224 */ /* 0x000fe400078e0054 */
[----:B------:R1:W-:Y:S01]  /*7910*/  MUFU.EX2 R84, R4 ;  /* 0x0000000400547308 */ /* 0x0003e20000000800 */
[----:B--2---:R-:W-:Y:S01]  /*7920*/  F2FP.BF16.PACK_AB R171, R85, R86 ;  /* 0x0000005655ab723e */ /* 0x004fe200000010ff */
[----:B------:R-:W-:-:S06]  /*7930*/  IMAD.MOV.U32 R193, RZ, RZ, R42 ;  /* 0x000000ffffc17224 */ /* 0x000fcc00078e002a */
[----:B------:R-:W-:Y:S01]  /*7940*/  HMMA.16816.F32.BF16 R136, R168, R16, R136 ;  /* 0x00000010a888723c */ /* 0x000fe20000041888 */
[----:B-1----:R-:W-:Y:S01]  /*7950*/  FFMA.FTZ R4, R202, c[0x0][0x2d0], -R2 ;  /* 0x0000b400ca047a23 */ /* 0x002fe20000010802 */
[----:B------:R-:W-:-:S06]  /*7960*/  MOV R202, R71 ;  /* 0x0000004700ca7202 */ /* 0x000fcc0000000f00 */
[C---:B------:R-:W-:Y:S01]  /*7970*/  HMMA.16816.F32.BF16 R148, R168.reuse, R18, R148 ;  /* 0x00000012a894723c */ /* 0x040fe20000041894 */
[----:B------:R1:W-:Y:S07]  /*7980*/  MUFU.EX2 R83, R4 ;  /* 0x0000000400537308 */ /* 0x0003ee0000000800 */
[C---:B------:R-:W-:Y:S08]  /*7990*/  HMMA.16816.F32.BF16 R152, R168.reuse, R24, R152 ;  /* 0x00000018a898723c */ /* 0x040ff00000041898 */
[----:B------:R-:W-:Y:S01]  /*79a0*/  HMMA.16816.F32.BF16 R100, R168, R26, R100 ;  /* 0x0000001aa864723c */ /* 0x000fe20000041864 */
[----:B-1----:R-:W-:-:S02]  /*79b0*/  FFMA.FTZ R4, R205, c[0x0][0x2d0], -R2 ;  /* 0x0000b400cd047a23 */ /* 0x002fc40000010802 */
[----:B------:R-:W-:Y:S02]  /*79c0*/  IMAD.MOV.U32 R205, RZ, RZ, R69 ;  /* 0x000000ffffcd7224 */ /* 0x000fe400078e0045 */
[----:B------:R-:W-:Y:S02]  /*79d0*/  IMAD.MOV.U32 R69, RZ, RZ, R82 ;  /* 0x000000ffff457224 */ /* 0x000fe400078e0052 */
[----:B------:R1:W-:Y:S01]  /*79e0*/  MUFU.EX2 R82, R4 ;  /* 0x0000000400527308 */ /* 0x0003e20000000800 */
[----:B----4-:R-:W-:Y:S01]  /*79f0*/  HMMA.16816.F32.BF16 R116, R168, R52, R116 ;  /* 0x00000034a874723c */ /* 0x010fe20000041874 */
[----:B-1----:R-:W-:Y:S01]  /*7a00*/  FFMA.FTZ R4, R208, c[0x0][0x2d0], -R2 ;  /* 0x0000b400d0047a23 */ /* 0x002fe20000010802 */
[----:B------:R-:W-:-:S05]  /*7a10*/  MOV R208, R40 ;  /* 0x0000002800d07202 */ /* 0x000fca0000000f00 */
[----:B------:R1:W2:Y:S02]  /*7a20*/  MUFU.EX2 R71, R4 ;  /* 0x0000000400477308 */ /* 0x0002a40000000800 */
[--C-:B-1----:R-:W-:Y:S01]  /*7a30*/  FFMA.FTZ R4, R185, c[0x0][0x2d0], -R0.reuse ;  /* 0x0000b400b9047a23 */ /* 0x102fe20000010800 */
[----:B--2---:R-:W-:Y:S01]  /*7a40*/  F2FP.BF16.PACK_AB R6, R71, R82 ;  /* 0x000000524706723e */ /* 0x004fe200000010ff */
[----:B------:R-:W-:Y:S02]  /*7a50*/  IMAD.MOV.U32 R185, RZ, RZ, R41 ;  /* 0x000000ffffb97224 */ /* 0x000fe400078e0029 */
[----:B------:R-:W1:Y:S02]  /*7a60*/  LDSM.16.MT88.4 R40, [R214+0x2900] ;  /* 0x00290000d628783b */ /* 0x000e640000004200 */
[----:B------:R2:W-:Y:S02]  /*7a70*/  MUFU.EX2 R49, R4 ;  /* 0x0000000400317308 */ /* 0x0005e40000000800 */
[----:B--2---:R-:W-:Y:S01]  /*7a80*/  FFMA.FTZ R4, R187, c[0x0][0x2d0], -R0 ;  /* 0x0000b400bb047a23 */ /* 0x004fe20000010800 */
[----:B------:R-:W-:-:S05]  /*7a90*/  MOV R187, R68 ;  /* 0x0000004400bb7202 */ /* 0x000fca0000000f00 */
[----:B------:R2:W3:Y:S02]  /*7aa0*/  MUFU.EX2 R64, R4 ;  /* 0x0000000400407308 */ /* 0x0004e40000000800 */
[--C-:B--2---:R-:W-:Y:S02]  /*7ab0*/  FFMA.FTZ R4, R186, c[0x0][0x2d0], -R0.reuse ;  /* 0x0000b400ba047a23 */ /* 0x104fe40000010800 */
[----:B------:R-:W-:Y:S01]  /*7ac0*/  IMAD.MOV.U32 R186, RZ, RZ, R69 ;  /* 0x000000ffffba7224 */ /* 0x000fe200078e0045 */
[C---:B-1----:R-:W-:Y:S03]  /*7ad0*/  HMMA.16816.F32.BF16 R164, R168.reuse, R40, R164 ;  /* 0x00000028a8a4723c */ /* 0x042fe600000418a4 */
[----:B------:R1:W-:Y:S05]  /*7ae0*/  MUFU.EX2 R51, R4 ;  /* 0x0000000400337308 */ /* 0x0003ea0000000800 */
[C---:B------:R-:W-:Y:S08]  /*7af0*/  HMMA.16816.F32.BF16 R112, R168.reuse, R42, R112 ;  /* 0x0000002aa870723c */ /* 0x040ff00000041870 */
[----:B------:R-:W-:Y:S01]  /*7b00*/  HMMA.16816.F32.BF16 R168, R168, R54, R8 ;  /* 0x00000036a8a8723c */ /* 0x000fe20000041808 */
[----:B-1----:R-:W-:Y:S01]  /*7b10*/  FFMA.FTZ R4, R188, c[0x0][0x2d0], -R0 ;  /* 0x0000b400bc047a23 */ /* 0x002fe20000010800 */
[----:B------:R-:W-:-:S02]  /*7b20*/  MOV R188, R5 ;  /* 0x0000000500bc7202 */ /* 0x000fc40000000f00 */
[----:B---3--:R-:W-:Y:S01]  /*7b30*/  F2FP.BF16.PACK_AB R5, R64, R49 ;  /* 0x000000314005723e */ /* 0x008fe200000010ff */
[----:B------:R1:W2:Y:S02]  /*7b40*/  MUFU.EX2 R50, R4 ;  /* 0x0000000400327308 */ /* 0x0002a40000000800 */
[----:B------:R-:W-:-:S06]  /*7b50*/  FFMA.FTZ R8, R230, c[0x0][0x2d0], -R2 ;  /* 0x0000b400e6087a23 */ /* 0x000fcc0000010802 */
[----:B------:R3:W-:Y:S01]  /*7b60*/  MUFU.EX2 R65, R8 ;  /* 0x0000000800417308 */ /* 0x0007e20000000800 */
[----:B-1----:R-:W-:Y:S02]  /*7b70*/  F2FP.BF16.PACK_AB R4, R83, R84 ;  /* 0x000000545304723e */ /* 0x002fe400000010ff */
[----:B--2---:R-:W-:Y:S01]  /*7b80*/  F2FP.BF16.PACK_AB R7, R50, R51 ;  /* 0x000000333207723e */ /* 0x004fe200000010ff */
[----:B---3--:R-:W-:-:S06]  /*7b90*/  FFMA.FTZ R8, R232, c[0x0][0x2d0], -R2 ;  /* 0x0000b400e8087a23 */ /* 0x008fcc0000010802 */
[C---:B------:R-:W-:Y:S01]  /*7ba0*/  HMMA.16816.F32.BF16 R140, R4.reuse, R156, R140 ;  /* 0x0000009c048c723c */ /* 0x040fe2000004188c */
[----:B------:R1:W-:Y:S07]  /*7bb0*/  MUFU.EX2 R66, R8 ;  /* 0x0000000800427308 */ /* 0x0003ee0000000800 */
[C---:B------:R-:W-:Y:S08]  /*7bc0*/  HMMA.16816.F32.BF16 R144, R4.reuse, R158, R144 ;  /* 0x0000009e0490723c */ /* 0x040ff00000041890 */
[----:B------:R-:W-:Y:S01]  /*7bd0*/  HMMA.16816.F32.BF16 R156, R4, R132, R44 ;  /* 0x00000084049c723c */ /* 0x000fe2000004182c */
[----:B-1----:R-:W-:-:S04]  /*7be0*/  FFMA.FTZ R8, R210, c[0x0][0x2d0], -R2 ;  /* 0x0000b400d2087a23 */ /* 0x002fc80000010802 */
[----:B------:R1:W-:Y:S02]  /*7bf0*/  MUFU.EX2 R67, R8 ;  /* 0x0000000800437308 */ /* 0x0003e40000000800 */
[----:B------:R-:W-:Y:S01]  /*7c00*/  IMAD.MOV.U32 R133, RZ, RZ, R48 ;  /* 0x000000ffff857224 */ /* 0x000fe200078e0030 */
[----:B------:R-:W-:Y:S01]  /*7c10*/  HMMA.16816.F32.BF16 R12, R4, R172, R60 ;  /* 0x000000ac040c723c */ /* 0x000fe2000004183c */
[----:B------:R-:W-:-:S07]  /*7c20*/  MOV R132, R126 ;  /* 0x0000007e00847202 */ /* 0x000fce0000000f00 */
[----:B------:R-:W-:Y:S01]  /*7c30*/  HMMA.16816.F32.BF16 R160, R4, R134, R160 ;  /* 0x0000008604a0723c */ /* 0x000fe200000418a0 */
[----:B-1----:R-:W-:-:S07]  /*7c40*/  FFMA.FTZ R8, R209, c[0x0][0x2d0], -R2 ;  /* 0x0000b400d1087a23 */ /* 0x002fce0000010802 */
[C---:B------:R-:W-:Y:S01]  /*7c50*/  HMMA.16816.F32.BF16 R104, R4.reuse, R72, R104 ;  /* 0x000000480468723c */ /* 0x040fe20000041868 */
[----:B------:R-:W-:Y:S01]  /*7c60*/  IMAD.MOV.U32 R135, RZ, RZ, R124 ;  /* 0x000000ffff877224 */ /* 0x000fe200078e007c */
[----:B------:R1:W-:Y:S06]  /*7c70*/  MUFU.EX2 R68, R8 ;  /* 0x0000000800447308 */ /* 0x0003ec0000000800 */
[----:B------:R-:W-:Y:S01]  /*7c80*/  HMMA.16816.F32.BF16 R108, R4, R74, R108 ;  /* 0x0000004a046c723c */ /* 0x000fe2000004186c */
[----:B-1----:R-:W-:-:S04]  /*7c90*/  FFMA.FTZ R8, R211, c[0x0][0x2d0], -R2 ;  /* 0x0000b400d3087a23 */ /* 0x002fc80000010802 */
[----:B------:R1:W-:Y:S02]  /*7ca0*/  MUFU.EX2 R69, R8 ;  /* 0x0000000800457308 */ /* 0x0003e40000000800 */
[----:B-1----:R-:W-:Y:S02]  /*7cb0*/  FFMA.FTZ R8, R229, c[0x0][0x2d0], -R2 ;  /* 0x0000b400e5087a23 */ /* 0x002fe40000010802 */
[----:B------:R-:W-:-:S04]  /*7cc0*/  IMAD.U32 R229, RZ, RZ, UR13 ;  /* 0x0000000dffe57e24 */ /* 0x000fc8000f8e00ff */
        /* <DEDUP_REMOVED lines=155> */
.L_x_994:
[----:B------:R-:W-:Y:S02]  /*8680*/  UISETP.NE.AND UP2, UPT, UR5, 0x1, UPT ;  /* 0x000000010500788c */ /* 0x000fe4000bf45270 */
[----:B------:R-:W-:Y:S02]  /*8690*/  ULDC.64 UR14, c[0x0][0x330] ;  /* 0x0000cc00000e7ab9 */ /* 0x000fe40000000a00 */
[----:B------:R-:W-:-:S07]  /*86a0*/  UIMAD.WIDE.U32 UR16, UR11, UR14, URZ ;  /* 0x0000000e0b1072a5 */ /* 0x000fce000f8e003f */
[----:B------:R-:W-:Y:S02]  /*86b0*/  @UP2 UMOV UR13, UR17 ;  /* 0x00000011000d2c82 */ /* 0x000fe40008000000 */
[----:B------:R-:W-:-:S03]  /*86c0*/  @UP2 USHF.R.U32.HI UR11, URZ, UR15, UR13 ;  /* 0x0000000f3f0b2299 */ /* 0x000fc6000801160d */
.L_x_995:
[----:B------:R-:W-:Y:S02]  /*86d0*/  ULDC UR13, c[0x0][0x32c] ;  /* 0x0000cb00000d7ab9 */ /* 0x000fe40000000800 */
[----:B------:R-:W-:-:S04]  /*86e0*/  UIMAD UR13, UR11, UR5, UR13 ;  /* 0x000000050b0d72a4 */ /* 0x000fc8000f8e020d */
[----:B------:R-:W-:-:S04]  /*86f0*/  UISETP.LT.AND UP2, UPT, UR6, UR13, UPT ;  /* 0x0000000d0600728c */ /* 0x000fc8000bf41270 */
[----:B------:R-:W-:-:S04]  /*8700*/  USEL UR6, UR6, UR13, UP2 ;  /* 0x0000000d06067287 */ /* 0x000fc80009000000 */
.L_x_993:
        /* <DEDUP_REMOVED lines=18> */
.L_x_1013:
[----:B------:R-:W-:Y:S04]  /*8830*/  DEPBAR.LE SB0, 0x0 ;  /* 0x000080000000791a */ /* 0x000fe80000000000 */
[----:B------:R-:W-:Y:S01]  /*8840*/  BAR.SYNC.DEFER_BLOCKING 0x0 ;  /* 0x0000000000007b1d */ /* 0x000fe20000010000 */
[C---:B------:R-:W-:Y:S01]  /*8850*/  ISETP.LT.AND P2, PT, R229.reuse, UR4, PT ;  /* 0x00000004e5007c0c */ /* 0x040fe2000bf41270 */
[----:B------:R-:W-:Y:S01]  /*8860*/  IMAD.MOV.U32 R230, RZ, RZ, c[0x0][0x1e0] ;  /* 0x00007800ffe67624 */ /* 0x000fe200078e00ff */
[C---:B------:R-:W-:Y:S11]  /*8870*/  ISETP.GT.AND P4, PT, R229.reuse, UR4, PT ;  /* 0x00000004e5007c0c */ /* 0x040ff6000bf84270 */
[----:B-1----:R-:W-:Y:S01]  /*8880*/  @!P2 SHF.R.S32.HI R0, RZ, 0x1f, R229 ;  /* 0x0000001fff00a819 */ /* 0x002fe200000114e5 */
[C---:B------:R-:W-:Y:S04]  /*8890*/  @!P2 IMAD.WIDE.U32 R2, R229.reuse, c[0x0][0x208], RZ ;  /* 0x00008200e502aa25 */ /* 0x040fe800078e00ff */
[----:B------:R-:W-:Y:S02]  /*88a0*/  @!P2 IMAD R0, R0, c[0x0][0x208], RZ ;  /* 0x000082000000aa24 */ /* 0x000fe400078e02ff */
[----:B------:R-:W-:Y:S02]  /*88b0*/  @P4 IMAD.SHL.U32 R130, R230, 0x20, RZ ;  /* 0x00000020e6824824 */ /* 0x000fe400078e00ff */
[----:B------:R-:W-:Y:S01]  /*88c0*/  @!P2 IMAD R0, R229, c[0x0][0x20c], R0 ;  /* 0x00008300e500aa24 */ /* 0x000fe200078e0200 */
[----:B------:R-:W-:Y:S03]  /*88d0*/  LDSM.16.M88.4 R96, [R219+0x6100] ;  /* 0x00610000db60783b */ /* 0x000fe60000000200 */
[----:B------:R-:W-:Y:S03]  /*88e0*/  @!P2 IMAD.IADD R0, R3, 0x1, R0 ;  /* 0x000000010300a824 */ /* 0x000fe600078e0200 */
[----:B------:R-:W1:Y:S01]  /*88f0*/  LDSM.16.M88.4 R16, [R212+0x3100] ;  /* 0x00310000d410783b */ /* 0x000e620000000200 */
[----:B------:R-:W-:Y:S05]  /*8900*/  @!P2 IMAD R0, R0, 0x60, RZ ;  /* 0x000000600000a824 */ /* 0x000fea00078e02ff */
[----:B------:R-:W2:Y:S06]  /*8910*/  LDSM.16.M88.4 R92, [R219+0x8100] ;  /* 0x00810000db5c783b */ /* 0x000eac0000000200 */
[----:B------:R-:W3:Y:S06]  /*8920*/  LDL.64 R192, [R1+0x38] ;  /* 0x0000380001c07983 */ /* 0x000eec0000100a00 */
[----:B------:R-:W3:Y:S06]  /*8930*/  LDL.64 R128, [R1+0x40] ;  /* 0x0000400001807983 */ /* 0x000eec0000100a00 */
[----:B------:R-:W4:Y:S06]  /*8940*/  LDSM.16.M88.4 R32, [R212+0x3900] ;  /* 0x00390000d420783b */ /* 0x000f2c0000000200 */
[----:B------:R-:W5:Y:S06]  /*8950*/  LDL.64 R234, [R1+0x20] ;  /* 0x0000200001ea7983 */ /* 0x000f6c0000100a00 */
[----:B------:R-:W4:Y:S01]  /*8960*/  LDSM.16.M88.4 R48, [R212+0x4100] ;  /* 0x00410000d430783b */ /* 0x000f220000000200 */
[-C--:B-1----:R-:W-:Y:S05]  /*8970*/  HMMA.16816.F32.BF16 R4, R96, R16.reuse, RZ ;  /* 0x000000106004723c */ /* 0x082fea00000418ff */
[----:B------:R-:W5:Y:S03]  /*8980*/  LDL.64 R232, [R1+0x30] ;  /* 0x0000300001e87983 */ /* 0x000f660000100a00 */
        /* <DEDUP_REMOVED lines=69> */
[----:B------:R-:W-:Y:S02]  /*8de0*/  @P4 IADD3 R0, R229, -0x1, RZ ;  /* 0xffffffffe5004810 */ /* 0x000fe40007ffe0ff */
        /* <DEDUP_REMOVED lines=10> */
[----:B------:R1:W-:Y:S03]  /*8e90*/  @!P2 LDGSTS.E.BYPASS.LTC128B.128 [R231+0x2900], [R172.64], !P3 ;  /* 0x02900000ace7afae */ /* 0x0003e6000d901d6c */
[----:B-----5:R-:W-:Y:S03]  /*8ea0*/  @P4 IMAD.MOV.U32 R129, RZ, RZ, R235 ;  /* 0x000000ffff814224 */ /* 0x020fe600078e00eb */
[----:B----4-:R-:W-:Y:S01]  /*8eb0*/  LDSM.16.M88.4 R196, [R220+0x6100] ;  /* 0x00610000dcc4783b */ /* 0x010fe20000000200 */
[C---:B------:R-:W-:Y:S05]  /*8ec0*/  HMMA.16816.F32.BF16 R88, R184.reuse, R192, R88 ;  /* 0x000000c0b858723c */ /* 0x040fea0000041858 */
[----:B------:R-:W3:Y:S03]  /*8ed0*/  LDSM.16.M88.4 R200, [R218+0x3100] ;  /* 0x00310000dac8783b */ /* 0x000ee60000000200 */
[-C--:B------:R-:W-:Y:S03]  /*8ee0*/  HMMA.16816.F32.BF16 R92, R184, R194.reuse, R92 ;  /* 0x000000c2b85c723c */ /* 0x080fe6000004185c */
[----:B------:R-:W4:Y:S01]  /*8ef0*/  LDSM.16.M88.4 R204, [R220+0x8100] ;  /* 0x00810000dccc783b */ /* 0x000f220000000200 */
[----:B--2---:R-:W-:Y:S04]  /*8f00*/  @P4 SHF.R.S32.HI R2, RZ, 0x1f, R0 ;  /* 0x0000001fff024819 */ /* 0x004fe80000011400 */
[----:B------:R-:W-:Y:S01]  /*8f10*/  HMMA.16816.F32.BF16 R96, R176, R194, R96 ;  /* 0x000000c2b060723c */ /* 0x000fe20000041860 */
[----:B------:R-:W0:Y:S03]  /*8f20*/  LDGDEPBAR ;  /* 0x00000000000079af */ /* 0x000e260000000000 */
[----:B------:R-:W-:Y:S02]  /*8f30*/  @P4 IMAD R128, R2, c[0x0][0x1e0], RZ ;  /* 0x0000780002804a24 */ /* 0x000fe400078e02ff */
[C---:B------:R-:W-:Y:S01]  /*8f40*/  @P4 IMAD.WIDE.U32 R2, R0.reuse, c[0x0][0x1e0], RZ ;  /* 0x0000780000024a25 */ /* 0x040fe200078e00ff */
[----:B-1----:R-:W1:Y:S05]  /*8f50*/  LDSM.16.M88.4 R172, [R218+0x3900] ;  /* 0x00390000daac783b */ /* 0x002e6a0000000200 */
[----:B------:R-:W-:Y:S01]  /*8f60*/  @P4 IMAD R128, R0, c[0x0][0x1e4], R128 ;  /* 0x0000790000804a24 */ /* 0x000fe200078e0280 */
[----:B------:R-:W2:Y:S03]  /*8f70*/  LDSM.16.M88.4 R180, [R218+0x4100] ;  /* 0x00410000dab4783b */ /* 0x000ea60000000200 */
[----:B------:R-:W-:Y:S02]  /*8f80*/  @P4 IMAD.IADD R0, R3, 0x1, R128 ;  /* 0x0000000103004824 */ /* 0x000fe400078e0280 */
[----:B------:R-:W-:Y:S01]  /*8f90*/  @P4 IMAD.MOV.U32 R128, RZ, RZ, R232 ;  /* 0x000000ffff804224 */ /* 0x000fe200078e00e8 */
[----:B------:R-:W5:Y:S01]  /*8fa0*/  LDSM.16.M88.4 R184, [R218+0x4900] ;  /* 0x00490000dab8783b */ /* 0x000f620000000200 */
[----:B------:R-:W-:Y:S02]  /*8fb0*/  @P4 IMAD R0, R0, 0x60, RZ ;  /* 0x0000006000004824 */ /* 0x000fe400078e02ff */
[----:B------:R-:W-:Y:S03]  /*8fc0*/  @P4 IMAD.WIDE.U32 R128, R2, 0x60, R128 ;  /* 0x0000006002804825 */ /* 0x000fe600078e0080 */
[----:B------:R-:W2:Y:S01]  /*8fd0*/  LDSM.16.M88.4 R176, [R218+0x5100] ;  /* 0x00510000dab0783b */ /* 0x000ea20000000200 */
[----:B------:R-:W-:Y:S01]  /*8fe0*/  @P4 IMAD.IADD R0, R129, 0x1, R0 ;  /* 0x0000000181004824 */ /* 0x000fe200078e0200 */
[C---:B------:R-:W-:Y:S01]  /*8ff0*/  @P4 LEA R2, P0, R128.reuse, c[0x0][0x1c8], 0x1 ;  /* 0x0000720080024a11 */ /* 0x040fe200078008ff */
[----:B------:R-:W-:Y:S01]  /*9000*/  IMAD.MOV.U32 R232, RZ, RZ, c[0x0][0x1e4] ;  /* 0x00007900ffe87624 */ /* 0x000fe200078e00ff */
[-C--:B---3--:R-:W-:Y:S02]  /*9010*/  HMMA.16816.F32.BF16 R4, R196, R200.reuse, R4 ;  /* 0x000000c8c404723c */ /* 0x088fe40000041804 */
[----:B------:R-:W-:Y:S03]  /*9020*/  LDSM.16.M88.4 R188, [R221+0x6100] ;  /* 0x00610000ddbc783b */ /* 0x000fe60000000200 */
[----:B------:R-:W-:Y:S02]  /*9030*/  @P4 LEA.HI.X R3, R128, c[0x0][0x1cc], R0, 0x1, P0 ;  /* 0x0000730080034a11 */ /* 0x000fe400000f0c00 */
[----:B------:R-:W-:Y:S01]  /*9040*/  @P4 SHF.L.U64.HI R0, R230, 0x5, R232 ;  /* 0x00000005e6004819 */ /* 0x000fe200000102e8 */
[C---:B----4-:R-:W-:Y:S01]  /*9050*/  HMMA.16816.F32.BF16 R8, R204.reuse, R200, R8 ;  /* 0x000000c8cc08723c */ /* 0x050fe20000041808 */
[----:B------:R-:W-:Y:S01]  /*9060*/  LDSM.16.M88.4 R192, [R217] ;  /* 0x00000000d9c0783b */ /* 0x000fe20000000200 */
[----:B------:R-:W-:Y:S05]  /*9070*/  PLOP3.LUT P0, PT, PT, PT, UP1, 0x80, 0x0 ;  /* 0x000000000000781c */ /* 0x000fea0003f0f018 */
[----:B------:R-:W-:Y:S01]  /*9080*/  LDSM.16.M88.4 R208, [R217+0x1000] ;  /* 0x00100000d9d0783b */ /* 0x000fe20000000200 */
        /* <DEDUP_REMOVED lines=13> */
[-C--:B-----5:R-:W-:Y:S08]  /*9160*/  HMMA.16816.F32.BF16 R52, R196, R184.reuse, R52 ;  /* 0x000000b8c434723c */ /* 0x0a0ff00000041834 */
        /* <DEDUP_REMOVED lines=33> */
[C---:B------:R-:W-:Y:S08]  /*9380*/  HMMA.16816.F32.BF16 R40, R200.reuse, R208, R40 ;  /* 0x000000d0c828723c */ /* 0x040ff00000041828 */
[-C--:B------:R-:W-:Y:S08]  /*9390*/  HMMA.16816.F32.BF16 R44, R200, R210.reuse, R44 ;  /* 0x000000d2c82c723c */ /* 0x080ff0000004182c */
[C---:B------:R-:W-:Y:S08]  /*93a0*/  HMMA.16816.F32.BF16 R48, R188.reuse, R210, R48 ;  /* 0x000000d2bc30723c */ /* 0x040ff00000041830 */
[-C--:B---3--:R-:W-:Y:S08]  /*93b0*/  HMMA.16816.F32.BF16 R52, R188, R184.reuse, R52 ;  /* 0x000000b8bc34723c */ /* 0x088ff00000041834 */
[C---:B------:R-:W-:Y:S08]  /*93c0*/  HMMA.16816.F32.BF16 R56, R200.reuse, R184, R56 ;  /* 0x000000b8c838723c */ /* 0x040ff00000041838 */
[-C--:B------:R-:W-:Y:S08]  /*93d0*/  HMMA.16816.F32.BF16 R60, R200, R186.reuse, R60 ;  /* 0x000000bac83c723c */ /* 0x080ff0000004183c */
[C---:B------:R-:W-:Y:S08]  /*93e0*/  HMMA.16816.F32.BF16 R64, R188.reuse, R186, R64 ;  /* 0x000000babc40723c */ /* 0x040ff00000041840 */
[-C--:B-1----:R-:W-:Y:S08]  /*93f0*/  HMMA.16816.F32.BF16 R68, R188, R172.reuse, R68 ;  /* 0x000000acbc44723c */ /* 0x082ff00000041844 */
[C---:B------:R-:W-:Y:S01]  /*9400*/  HMMA.16816.F32.BF16 R72, R200.reuse, R172, R72 ;  /* 0x000000acc848723c */ /* 0x040fe20000041848 */
[----:B------:R1:W3:Y:S07]  /*9410*/  LDL R173, [R1+0x28] ;  /* 0x0000280001ad7983 */ /* 0x0002ee0000100800 */
[-C--:B------:R-:W-:Y:S08]  /*9420*/  HMMA.16816.F32.BF16 R76, R200, R174.reuse, R76 ;  /* 0x000000aec84c723c */ /* 0x080ff0000004184c */
[C---:B------:R-:W-:Y:S07]  /*9430*/  HMMA.16816.F32.BF16 R80, R188.reuse, R174, R80 ;  /* 0x000000aebc50723c */ /* 0x040fee0000041850 */
[-C--:B------:R-:W-:Y:S01]  /*9440*/  @P4 IADD3 R174, P1, R180, R130.reuse, RZ ;  /* 0x00000082b4ae4210 */ /* 0x080fe20007f3e0ff */
[-C--:B------:R-:W-:Y:S04]  /*9450*/  HMMA.16816.F32.BF16 R84, R188, R176.reuse, R84 ;  /* 0x000000b0bc54723c */ /* 0x080fe80000041854 */
[--C-:B------:R-:W-:Y:S01]  /*9460*/  @P4 IMAD.X R175, R181, 0x1, R0.reuse, P1 ;  /* 0x00000001b5af4824 */ /* 0x100fe200008e0600 */
[-C--:B------:R-:W-:Y:S03]  /*9470*/  @P4 IADD3 R128, P2, R174, R130.reuse, RZ ;  /* 0x00000082ae804210 */ /* 0x080fe60007f5e0ff */
[C---:B------:R-:W-:Y:S01]  /*9480*/  HMMA.16816.F32.BF16 R88, R200.reuse, R176, R88 ;  /* 0x000000b0c858723c */ /* 0x040fe20000041858 */
[----:B------:R5:W-:Y:S03]  /*9490*/  @P4 LDGSTS.E.BYPASS.LTC128B.128 [R231+0x4100], [R174.64], !P3 ;  /* 0x04100000aee74fae */ /* 0x000be6000d901d6c */
[--C-:B------:R-:W-:Y:S01]  /*94a0*/  @P4 IMAD.X R129, R175, 0x1, R0.reuse, P2 ;  /* 0x00000001af814824 */ /* 0x100fe200010e0600 */
[-C--:B----4-:R-:W-:Y:S03]  /*94b0*/  @P4 IADD3 R2, P1, R128, R130.reuse, RZ ;  /* 0x0000008280024210 */ /* 0x090fe60007f3e0ff */
[-C--:B------:R-:W-:Y:S01]  /*94c0*/  HMMA.16816.F32.BF16 R92, R200, R178.reuse, R92 ;  /* 0x000000b2c85c723c */ /* 0x080fe2000004185c */
[----:B------:R1:W-:Y:S03]  /*94d0*/  @P4 LDGSTS.E.BYPASS.LTC128B.128 [R231+0x4900], [R128.64], !P3 ;  /* 0x0490000080e74fae */ /* 0x0003e6000d901d6c */
[--C-:B------:R-:W-:Y:S04]  /*94e0*/  @P4 IMAD.X R3, R129, 0x1, R0.reuse, P1 ;  /* 0x0000000181034824 */ /* 0x100fe800008e0600 */
[----:B------:R-:W-:Y:S01]  /*94f0*/  HMMA.16816.F32.BF16 R96, R188, R178, R96 ;  /* 0x000000b2bc60723c */ /* 0x000fe20000041860 */
[----:B------:R4:W-:Y:S03]  /*9500*/  @P4 LDGSTS.E.BYPASS.LTC128B.128 [R231+0x5100], [R2.64], !P3 ;  /* 0x0510000002e74fae */ /* 0x0009e6000d901d6c */
[----:B---3--:R-:W-:Y:S01]  /*9510*/  @P0 IMAD.MOV.U32 R173, RZ, RZ, R135 ;  /* 0x000000ffffad0224 */ /* 0x008fe200078e0087 */
[----:B------:R-:W-:Y:S04]  /*9520*/  @P4 IADD3 R176, P0, R2, R130, RZ ;  /* 0x0000008202b04210 */ /* 0x000fe80007f1e0ff */
[----:B------:R-:W3:Y:S03]  /*9530*/  SHFL.IDX PT, R130, R173, RZ, 0x1c1f ;  /* 0x001c1fffad827589 */ /* 0x000ee600000e0000 */
[----:B------:R-:W-:Y:S01]  /*9540*/  @P4 IMAD.X R177, R3, 0x1, R0, P0 ;  /* 0x0000000103b14824 */ /* 0x000fe200000e0600 */
[----:B------:R-:W-:Y:S01]  /*9550*/  PLOP3.LUT P0, PT, PT, PT, UP0, 0x40, 0x0 ;  /* 0x000000000000781c */ /* 0x000fe20003f0e808 */
[----:B------:R-:W-:Y:S03]  /*9560*/  IMAD R0, R229, -0x60, RZ ;  /* 0xffffffa0e5007824 */ /* 0x000fe600078e02ff */
[----:B------:R1:W-:Y:S02]  /*9570*/  @P4 LDGSTS.E.BYPASS.LTC128B.128 [R231+0x5900], [R176.64], !P3 ;  /* 0x05900000b0e74fae */ /* 0x0003e4000d901d6c */
[----:B--2---:R-:W-:Y:S04]  /*9580*/  IADD3 R182, -R183, 0x1, R0 ;  /* 0x00000001b7b67810 */ /* 0x004fe80007ffe100 */
[----:B------:R-:W0:Y:S01]  /*9590*/  LDGDEPBAR ;  /* 0x00000000000079af */ /* 0x000e220000000000 */
[----:B-1----:R-:W-:Y:S05]  /*95a0*/  IMAD.U32 R176, RZ, RZ, UR12 ;  /* 0x0000000cffb07e24 */ /* 0x002fea000f8e00ff */
[----:B------:R-:W-:Y:S04]  /*95b0*/  IADD3 R176, -R176, UR7, R182 ;  /* 0x00000007b0b07c10 */ /* 0x000fe8000fffe1b6 */
[C---:B-----5:R-:W-:Y:S02]  /*95c0*/  IADD3 R174, R176.reuse, c[0x0][0x328], RZ ;  /* 0x0000ca00b0ae7a10 */ /* 0x060fe40007ffe0ff */
[----:B------:R-:W-:Y:S03]  /*95d0*/  IADD3 R175, R176, UR10, RZ ;  /* 0x0000000ab0af7c10 */ /* 0x000fe6000fffe0ff */
[----:B---3--:R-:W-:Y:S02]  /*95e0*/  IMAD.IADD R135, R174, 0x1, R130 ;  /* 0x00000001ae877824 */ /* 0x008fe400078e0282 */
[----:B----4-:R-:W-:Y:S01]  /*95f0*/  IMAD.IADD R2, R130, 0x1, R175 ;  /* 0x0000000182027824 */ /* 0x010fe200078e02af */
        /* <DEDUP_REMOVED lines=15> */
.L_x_999:
[----:B------:R-:W-:Y:S04]  /*96f0*/  MOV R128, c[0x0][0x32c] ;  /* 0x0000cb0000807a02 */ /* 0x000fe80000000f00 */
[----:B------:R-:W-:Y:S11]  /*9700*/  ISETP.NE.AND P0, PT, R128, 0x1, PT ;  /* 0x000000018000780c */ /* 0x000ff60003f05270 */
[----:B------:R-:W-:Y:S02]  /*9710*/  @!UPT UIADD3 URZ, URZ, URZ, URZ ;  /* 0x0000003f3f3ff290 */ /* 0x000fe4000fffe03f */
[----:B------:R-:W-:Y:S05]  /*9720*/  @P0 IMAD.HI.U32 R128, R3, c[0x0][0x330], RZ ;  /* 0x0000cc0003800a27 */ /* 0x000fea00078e00ff */
[----:B------:R-:W-:Y:S02]  /*9730*/  @P0 SHF.R.U32.HI R3, RZ, c[0x0][0x334], R128 ;  /* 0x0000cd00ff030a19 */ /* 0x000fe40000011680 */
.L_x_1000:
[----:B------:R-:W-:Y:S05]  /*9740*/  BSYNC B0 ;  /* 0x0000000000007941 */ /* 0x000fea0003800000 */
.L_x_998:
[----:B------:R-:W-:Y:S04]  /*9750*/  IMAD.IADD R128, R0, 0x1, -R183 ;  /* 0x0000000100807824 */ /* 0x000fe800078e0ab7 */
[----:B------:R-:W-:Y:S05]  /*9760*/  IMAD R3, R3, c[0x0][0x32c], R128 ;  /* 0x0000cb0003037a24 */ /* 0x000fea00078e0280 */
[----:B------:R-:W-:Y:S02]  /*9770*/  IADD3 R128, R3, c[0x0][0x32c], RZ ;  /* 0x0000cb0003807a10 */ /* 0x000fe40007ffe0ff */
[----:B------:R-:W-:Y:S02]  /*9780*/  IMNMX R2, R2, R3, !PT ;  /* 0x0000000302027217 */ /* 0x000fe40007800200 */
[----:B------:R-:W-:Y:S02]  /*9790*/  IMNMX R135, R135, R128, PT ;  /* 0x0000008087877217 */ /* 0x000fe40003800200 */
.L_x_997:
[----:B------:R-:W-:Y:S01]  /*97a0*/  PLOP3.LUT P0, PT, PT, PT, UP0, 0x40, 0x0 ;  /* 0x000000000000781c */ /* 0x000fe20003f0e808 */
[----:B------:R-:W1:Y:S02]  /*97b0*/  SHFL.IDX PT, R128, R173, 0x1, 0x1c1f ;  /* 0x003c1f00ad807f89 */ /* 0x000e6400000e0000 */
[----:B-1----:R-:W-:Y:S01]  /*97c0*/  IADD3 R3, R175, R128, RZ ;  /* 0x00000080af037210 */ /* 0x002fe20007ffe0ff */
[----:B------:R-:W-:Y:S09]  /*97d0*/  IMAD.IADD R130, R174, 0x1, R128 ;  /* 0x00000001ae827824 */ /* 0x000ff200078e0280 */
        /* <DEDUP_REMOVED lines=15> */
.L_x_1003:
[----:B------:R-:W-:Y:S04]  /*98d0*/  MOV R129, c[0x0][0x32c] ;  /* 0x0000cb0000817a02 */ /* 0x000fe80000000f00 */
[----:B------:R-:W-:Y:S11]  /*98e0*/  ISETP.NE.AND P0, PT, R129, 0x1, PT ;  /* 0x000000018100780c */ /* 0x000ff60003f05270 */
[----:B------:R-:W-:Y:S02]  /*98f0*/  @!UPT UIADD3 URZ, URZ, URZ, URZ ;  /* 0x0000003f3f3ff290 */ /* 0x000fe4000fffe03f */
[----:B------:R-:W-:Y:S05]  /*9900*/  @P0 IMAD.HI.U32 R129, R128, c[0x0][0x330], RZ ;  /* 0x0000cc0080810a27 */ /* 0x000fea00078e00ff */
[----:B------:R-:W-:Y:S02]  /*9910*/  @P0 SHF.R.U32.HI R128, RZ, c[0x0][0x334], R129 ;  /* 0x0000cd00ff800a19 */ /* 0x000fe40000011681 */
.L_x_1004:
[----:B------:R-:W-:Y:S05]  /*9920*/  BSYNC B0 ;  /* 0x0000000000007941 */ /* 0x000fea0003800000 */
.L_x_1002:
[----:B------:R-:W-:Y:S04]  /*9930*/  IMAD.IADD R129, R0, 0x1, -R183 ;  /* 0x0000000100817824 */ /* 0x000fe800078e0ab7 */
[----:B------:R-:W-:Y:S05]  /*9940*/  IMAD R128, R128, c[0x0][0x32c], R129 ;  /* 0x0000cb0080807a24 */ /* 0x000fea00078e0281 */
[----:B------:R-:W-:Y:S02]  /*9950*/  IADD3 R129, R128, c[0x0][0x32c], RZ ;  /* 0x0000cb0080817a10 */ /* 0x000fe40007ffe0ff */
[----:B------:R-:W-:Y:S02]  /*9960*/  IMNMX R3, R3, R128, !PT ;  /* 0x0000008003037217 */ /* 0x000fe40007800200 */
[----:B------:R-:W-:Y:S02]  /*9970*/  IMNMX R130, R130, R129, PT ;  /* 0x0000008182827217 */ /* 0x000fe40003800200 */
.L_x_1001:
        /* <DEDUP_REMOVED lines=19> */
.L_x_1007:
[----:B------:R-:W-:Y:S04]  /*9ab0*/  MOV R177, c[0x0][0x32c] ;  /* 0x0000cb0000b17a02 */ /* 0x000fe80000000f00 */
[----:B------:R-:W-:Y:S11]  /*9ac0*/  ISETP.NE.AND P0, PT, R177, 0x1, PT ;  /* 0x00000001b100780c */ /* 0x000ff60003f05270 */
[----:B------:R-:W-:Y:S02]  /*9ad0*/  @!UPT UIADD3 URZ, URZ, URZ, URZ ;  /* 0x0000003f3f3ff290 */ /* 0x000fe4000fffe03f */
[----:B------:R-:W-:Y:S05]  /*9ae0*/  @P0 IMAD.HI.U32 R177, R172, c[0x0][0x330], RZ ;  /* 0x0000cc00acb10a27 */ /* 0x000fea00078e00ff */
[----:B------:R-:W-:Y:S02]  /*9af0*/  @P0 SHF.R.U32.HI R172, RZ, c[0x0][0x334], R177 ;  /* 0x0000cd00ffac0a19 */ /* 0x000fe400000116b1 */
.L_x_1008:
[----:B------:R-:W-:Y:S05]  /*9b00*/  BSYNC B0 ;  /* 0x0000000000007941 */ /* 0x000fea0003800000 */
.L_x_1006:
[----:B------:R-:W-:Y:S04]  /*9b10*/  IMAD.IADD R177, R0, 0x1, -R183 ;  /* 0x0000000100b17824 */ /* 0x000fe800078e0ab7 */
[----:B------:R-:W-:Y:S05]  /*9b20*/  IMAD R172, R172, c[0x0][0x32c], R177 ;  /* 0x0000cb00acac7a24 */ /* 0x000fea00078e02b1 */
[----:B------:R-:W-:Y:S02]  /*9b30*/  IADD3 R177, R172, c[0x0][0x32c], RZ ;  /* 0x0000cb00acb17a10 */ /* 0x000fe40007ffe0ff */
[----:B------:R-:W-:Y:S02]  /*9b40*/  IMNMX R128, R128, R172, !PT ;  /* 0x000000ac80807217 */ /* 0x000fe40007800200 */
[----:B------:R-:W-:Y:S02]  /*9b50*/  IMNMX R129, R129, R177, PT ;  /* 0x000000b181817217 */ /* 0x000fe40003800200 */
.L_x_1005:
[C---:B------:R-:W-:Y:S02]  /*9b60*/  ISETP.GE.AND P1, PT, R0.reuse, 0x9, PT ;  /* 0x000000090000780c */ /* 0x040fe40003f26270 */
[----:B------:R-:W-:Y:S02]  /*9b70*/  ISETP.GE.AND P5, PT, R0, 0xa, PT ;  /* 0x0000000a0000780c */ /* 0x000fe40003fa6270 */
[----:B------:R-:W-:Y:S02]  /*9b80*/  ISETP.GT.AND P0, PT, R2, 0x8, !P1 ;  /* 0x000000080200780c */ /* 0x000fe40004f04270 */
[----:B------:R-:W-:Y:S02]  /*9b90*/  P2R R183, PR, RZ, 0x8 ;  /* 0x00000008ffb77803 */ /* 0x000fe40000000000 */
[----:B------:R-:W-:Y:S02]  /*9ba0*/  ISETP.LT.OR P0, PT, R135, 0x9, P0 ;  /* 0x000000098700780c */ /* 0x000fe40000701670 */
[----:B------:R-:W-:Y:S02]  /*9bb0*/  ISETP.GE.AND P3, PT, R0, 0x12, PT ;  /* 0x000000120000780c */ /* 0x000fe40003f66270 */
[----:B------:R-:W-:Y:S02]  /*9bc0*/  FSEL R184, R16, -INF , !P0 ;  /* 0xff80000010b87808 */ /* 0x000fe40004000000 */
[----:B------:R-:W-:Y:S02]  /*9bd0*/  ISETP.GT.AND P0, PT, R3, 0x9, !P5 ;  /* 0x000000090300780c */ /* 0x000fe40006f04270 */
[----:B------:R-:W-:Y:S02]  /*9be0*/  ISETP.GT.AND P2, PT, R2, 0x9, !P5 ;  /* 0x000000090200780c */ /* 0x000fe40006f44270 */
        /* <DEDUP_REMOVED lines=15> */
[----:B------:R-:W-:Y:S02]  /*9ce0*/  ISETP.LT.OR P0, PT, R135, 0x19, P0 ;  /* 0x000000198700780c */ /* 0x000fe40000701670 */
        /* <DEDUP_REMOVED lines=13> */
[C---:B------:R-:W-:Y:S02]  /*9dc0*/  ISETP.GT.AND P0, PT, R3.reuse, 0x19, !P2 ;  /* 0x000000190300780c */ /* 0x040fe40005704270 */
        /* <DEDUP_REMOVED lines=17> */
[C---:B------:R-:W-:Y:S02]  /*9ee0*/  ISETP.GT.AND P0, PT, R3.reuse, 0x20, !P2 ;  /* 0x000000200300780c */ /* 0x040fe40005704270 */
        /* <DEDUP_REMOVED lines=15> */
[C---:B------:R-:W-:Y:S02]  /*9fe0*/  ISETP.GE.AND P5, PT, R0.reuse, 0x52, PT ;  /* 0x000000520000780c */ /* 0x040fe40003fa6270 */
        /* <DEDUP_REMOVED lines=20> */
[----:B------:R-:W-:Y:S04]  /*a130*/  ISETP.LT.OR P0, PT, R135, 0x32, P0 ;  /* 0x000000328700780c */ /* 0x000fe80000701670 */
        /* <DEDUP_REMOVED lines=49> */
[C---:B------:R-:W-:Y:S04]  /*a450*/  ISETP.GT.AND P0, PT, R3.reuse, 0x48, !P2 ;  /* 0x000000480300780c */ /* 0x040fe80005704270 */
[----:B------:R-:W-:Y:S04]  /*a460*/  ISETP.LT.OR P0, PT, R130, 0x49, P0 ;  /* 0x000000498200780c */ /* 0x000fe80000701670 */
        /* <DEDUP_REMOVED lines=21> */
[----:B------:R-:W-:Y:S02]  /*a5c0*/  ISETP.GT.AND P0, PT, R2, RZ, !P3 ;  /* 0x000000ff0200720c */ /* 0x000fe40005f04270 */
[----:B------:R-:W-:Y:S02]  /*a5d0*/  P2R R5, PR, RZ, 0x8 ;  /* 0x00000008ff057803 */ /* 0x000fe40000000000 */
[----:B------:R-:W-:Y:S04]  /*a5e0*/  ISETP.LT.OR P0, PT, R135, 0x1, P0 ;  /* 0x000000018700780c */ /* 0x000fe80000701670 */
[----:B------:R-:W-:Y:S02]  /*a5f0*/  FSEL R36, R4, -INF , !P0 ;  /* 0xff80000004247808 */ /* 0x000fe40004000000 */
[----:B------:R-:W-:Y:S04]  /*a600*/  ISETP.GT.AND P0, PT, R3, 0x1, !P1 ;  /* 0x000000010300780c */ /* 0x000fe80004f04270 */
[C---:B------:R-:W-:Y:S04]  /*a610*/  ISETP.LT.OR P0, PT, R130.reuse, 0x2, P0 ;  /* 0x000000028200780c */ /* 0x040fe80000701670 */
[----:B------:R-:W-:Y:S02]  /*a620*/  FSEL R48, R7, -INF , !P0 ;  /* 0xff80000007307808 */ /* 0x000fe40004000000 */
[----:B------:R-:W-:Y:S04]  /*a630*/  ISETP.GT.AND P0, PT, R3, RZ, !P3 ;  /* 0x000000ff0300720c */ /* 0x000fe80005f04270 */
[----:B------:R-:W-:Y:S04]  /*a640*/  ISETP.LT.OR P0, PT, R130, 0x1, P0 ;  /* 0x000000018200780c */ /* 0x000fe80000701670 */
[----:B------:R-:W-:Y:S02]  /*a650*/  FSEL R39, R6, -INF , !P0 ;  /* 0xff80000006277808 */ /* 0x000fe40004000000 */
[----:B------:R-:W-:Y:S04]  /*a660*/  ISETP.GT.AND P0, PT, R2, 0x58, !P4 ;  /* 0x000000580200780c */ /* 0x000fe80006704270 */
[C---:B------:R-:W-:Y:S04]  /*a670*/  ISETP.LT.OR P0, PT, R135.reuse, 0x59, P0 ;  /* 0x000000598700780c */ /* 0x040fe80000701670 */
[----:B------:R-:W-:Y:S02]  /*a680*/  FSEL R80, R96, -INF , !P0 ;  /* 0xff80000060507808 */ /* 0x000fe40004000000 */
[----:B------:R-:W-:Y:S04]  /*a690*/  ISETP.GE.AND P0, PT, R0, 0x5a, PT ;  /* 0x0000005a0000780c */ /* 0x000fe80003f06270 */
[----:B------:R-:W-:Y:S04]  /*a6a0*/  ISETP.GT.AND P2, PT, R2, 0x59, !P0 ;  /* 0x000000590200780c */ /* 0x000fe80004744270 */
        /* <DEDUP_REMOVED lines=9> */
[C---:B------:R-:W-:Y:S02]  /*a740*/  ISETP.GT.AND P2, PT, R128.reuse, 0x1, !P1 ;  /* 0x000000018000780c */ /* 0x040fe40004f44270 */
[----:B------:R-:W-:Y:S02]  /*a750*/  ISETP.NE.AND P1, PT, R35, RZ, PT ;  /* 0x000000ff2300720c */ /* 0x000fe40003f25270 */
        /* <DEDUP_REMOVED lines=70> */
[C---:B------:R-:W-:Y:S04]  /*abc0*/  ISETP.LT.OR P2, PT, R129.reuse, 0x49, P2 ;  /* 0x000000498100780c */ /* 0x040fe80001741670 */
[----:B------:R-:W-:Y:S02]  /*abd0*/  FSEL R244, R76, -INF , !P2 ;  /* 0xff8000004cf47808 */ /* 0x000fe40005000000 */
[C---:B------:R-:W-:Y:S04]  /*abe0*/  ISETP.GT.AND P2, PT, R128.reuse, 0x49, !P1 ;  /* 0x000000498000780c */ /* 0x040fe80004f44270 */
        /* <DEDUP_REMOVED lines=8> */
[----:B------:R-:W-:Y:S04]  /*ac70*/  ISETP.GT.AND P2, PT, R128, 0x58, !P4 ;  /* 0x000000588000780c */ /* 0x000fe80006744270 */
[----:B------:R-:W-:Y:S04]  /*ac80*/  ISETP.LT.OR P2, PT, R129, 0x59, P2 ;  /* 0x000000598100780c */ /* 0x000fe80001741670 */
[----:B------:R-:W-:Y:S02]  /*ac90*/  FSEL R81, R92, -INF , !P2 ;  /* 0xff8000005c517808 */ /* 0x000fe40005000000 */
[----:B------:R-:W-:Y:S02]  /*aca0*/  ISETP.GT.AND P2, PT, R128, RZ, !P3 ;  /* 0x000000ff8000720c */ /* 0x000fe40005f44270 */
[----:B------:R-:W-:Y:S02]  /*acb0*/  ISETP.NE.AND P3, PT, R183, RZ, PT ;  /* 0x000000ffb700720c */ /* 0x000fe40003f65270 */
[C---:B------:R-:W-:Y:S04]  /*acc0*/  ISETP.LT.OR P2, PT, R129.reuse, 0x1, P2 ;  /* 0x000000018100780c */ /* 0x040fe80001741670 */
[----:B------:R-:W-:Y:S02]  /*acd0*/  FSEL R8, R8, -INF , !P2 ;  /* 0xff80000008087808 */ /* 0x000fe40005000000 */
[----:B------:R-:W-:Y:S04]  /*ace0*/  ISETP.GT.AND P2, PT, R128, 0x59, !P0 ;  /* 0x000000598000780c */ /* 0x000fe80004744270 */
[----:B------:R-:W-:Y:S04]  /*acf0*/  ISETP.LT.OR P2, PT, R129, 0x5a, P2 ;  /* 0x0000005a8100780c */ /* 0x000fe80001741670 */
        /* <DEDUP_REMOVED lines=18> */
.L_x_1011:
[----:B------:R-:W-:Y:S04]  /*ae20*/  MOV R2, c[0x0][0x32c] ;  /* 0x0000cb0000027a02 */ /* 0x000fe80000000f00 */
[----:B------:R-:W-:Y:S11]  /*ae30*/  ISETP.NE.AND P2, PT, R2, 0x1, PT ;  /* 0x000000010200780c */ /* 0x000ff60003f45270 */
[----:B------:R-:W-:Y:S02]  /*ae40*/  @!UPT UIADD3 URZ, URZ, URZ, URZ ;  /* 0x0000003f3f3ff290 */ /* 0x000fe4000fffe03f */
[----:B------:R-:W-:Y:S05]  /*ae50*/  @P2 IMAD.HI.U32 R2, R0, c[0x0][0x330], RZ ;  /* 0x0000cc0000022a27 */ /* 0x000fea00078e00ff */
[----:B------:R-:W-:Y:S02]  /*ae60*/  @P2 SHF.R.U32.HI R0, RZ, c[0x0][0x334], R2 ;  /* 0x0000cd00ff002a19 */ /* 0x000fe40000011602 */
.L_x_1012:
[----:B------:R-:W-:Y:S05]  /*ae70*/  BSYNC B0 ;  /* 0x0000000000007941 */ /* 0x000fea0003800000 */
.L_x_1010:
[----:B------:R-:W-:Y:S02]  /*ae80*/  IADD3 R2, R182, -0x1, RZ ;  /* 0xffffffffb6027810 */ /* 0x000fe40007ffe0ff */
[C-C-:B------:R-:W-:Y:S02]  /*ae90*/  IADD3 R4, R3.reuse, UR10, R176.reuse ;  /* 0x0000000a03047c10 */ /* 0x140fe4000fffe0b0 */
[----:B------:R-:W-:Y:S01]  /*aea0*/  IADD3 R3, R3, c[0x0][0x328], R176 ;  /* 0x0000ca0003037a10 */ /* 0x000fe20007ffe0b0 */
[----:B------:R-:W-:Y:S05]  /*aeb0*/  IMAD R0, R0, c[0x0][0x32c], R2 ;  /* 0x0000cb0000007a24 */ /* 0x000fea00078e0202 */
[----:B------:R-:W-:Y:S02]  /*aec0*/  IADD3 R2, R0, c[0x0][0x32c], RZ ;  /* 0x0000cb0000027a10 */ /* 0x000fe40007ffe0ff */
[----:B------:R-:W-:Y:S02]  /*aed0*/  IMNMX R0, R4, R0, !PT ;  /* 0x0000000004007217 */ /* 0x000fe40007800200 */
[----:B------:R-:W-:Y:S02]  /*aee0*/  IMNMX R2, R3, R2, PT ;  /* 0x0000000203027217 */ /* 0x000fe40003800200 */
.L_x_1009:
[----:B------:R-:W-:Y:S01]  /*aef0*/  ISETP.NE.AND P2, PT, R5, RZ, PT ;  /* 0x000000ff0500720c */ /* 0x000fe20003f45270 */
[----:B------:R-:W-:Y:S01]  /*af00*/  IMAD.MOV.U32 R40, RZ, RZ, R52 ;  /* 0x000000ffff287224 */ /* 0x000fe200078e0034 */
        /* <DEDUP_REMOVED lines=110> */
[----:B------:R-:W1:Y:S01]  /*b5f0*/  SHFL.BFLY PT, R5, R130, 0x2, 0x1f ;  /* 0x0c401f0082057f89 */ /* 0x000e6200000e0000 */
[----:B------:R-:W-:Y:S02]  /*b600*/  MOV R58, R53 ;  /* 0x00000035003a7202 */ /* 0x000fe40000000f00 */
[----:B------:R-:W-:Y:S02]  /*b610*/  FMNMX.FTZ R3, R87, R3, !PT ;  /* 0x0000000357037209 */ /* 0x000fe40007810000 */
[----:B------:R-:W-:Y:S02]  /*b620*/  FSEL R173, R59, -INF , !P2 ;  /* 0xff8000003bad7808 */ /* 0x000fe40005000000 */
[----:B------:R-:W-:Y:S01]  /*b630*/  ISETP.NE.AND P2, PT, R20, RZ, PT ;  /* 0x000000ff1400720c */ /* 0x000fe20003f45270 */
[----:B------:R-:W-:Y:S01]  /*b640*/  LDSM.16.MT88.4 R52, [R214+0x100] ;  /* 0x00010000d634783b */ /* 0x000fe20000004200 */
[----:B------:R-:W-:Y:S02]  /*b650*/  FMNMX.FTZ R4, R201, R4, !PT ;  /* 0x00000004c9047209 */ /* 0x000fe40007810000 */
[----:B------:R-:W-:Y:S02]  /*b660*/  FMNMX.FTZ R3, R58, R3, !PT ;  /* 0x000000033a037209 */ /* 0x000fe40007810000 */
[----:B------:R-:W-:Y:S02]  /*b670*/  ISETP.GT.AND P2, PT, R0, 0x38, !P2 ;  /* 0x000000380000780c */ /* 0x000fe40005744270 */
[----:B------:R-:W-:Y:S02]  /*b680*/  FMNMX.FTZ R4, R209, R4, !PT ;  /* 0x00000004d1047209 */ /* 0x000fe40007810000 */
[----:B------:R-:W-:Y:S02]  /*b690*/  FMNMX.FTZ R3, R40, R3, !PT ;  /* 0x0000000328037209 */ /* 0x000fe40007810000 */
[----:B------:R-:W-:Y:S02]  /*b6a0*/  ISETP.LT.OR P2, PT, R2, 0x39, P2 ;  /* 0x000000390200780c */ /* 0x000fe40001741670 */
[----:B------:R-:W-:Y:S01]  /*b6b0*/  FMNMX.FTZ R4, R211, R4, !PT ;  /* 0x00000004d3047209 */ /* 0x000fe20007810000 */
[----:B------:R-:W2:Y:S01]  /*b6c0*/  SHFL.BFLY PT, R129, R3, 0x2, 0x1f ;  /* 0x0c401f0003817f89 */ /* 0x000ea200000e0000 */
        /* <DEDUP_REMOVED lines=14> */
[----:B------:R-:W-:Y:S02]  /*b7b0*/  FMNMX.FTZ R4, R246, R4, !PT ;  /* 0x00000004f6047209 */ /* 0x000fe40007810000 */
[----:B------:R-:W-:Y:S01]  /*b7c0*/  FSEL R181, R74, -INF , !P2 ;  /* 0xff8000004ab57808 */ /* 0x000fe20005000000 */
[----:B------:R-:W1:Y:S01]  /*b7d0*/  SHFL.BFLY PT, R6, R130, 0x1, 0x1f ;  /* 0x0c201f0082067f89 */ /* 0x000e6200000e0000 */
[----:B--2---:R-:W-:Y:S02]  /*b7e0*/  FMNMX.FTZ R129, R3, R129, !PT ;  /* 0x0000008103817209 */ /* 0x004fe40007810000 */
        /* <DEDUP_REMOVED lines=9> */
[----:B------:R-:W2:Y:S01]  /*b880*/  SHFL.BFLY PT, R7, R3, 0x2, 0x1f ;  /* 0x0c401f0003077f89 */ /* 0x000ea200000e0000 */
[----:B------:R-:W-:Y:S02]  /*b890*/  FMNMX.FTZ R5, R10, R134, !PT ;  /* 0x000000860a057209 */ /* 0x000fe40007810000 */
[----:B------:R-:W-:Y:S02]  /*b8a0*/  ISETP.GT.AND P2, PT, R0, 0x48, !P2 ;  /* 0x000000480000780c */ /* 0x000fe40005744270 */
[----:B-1----:R-:W-:Y:S02]  /*b8b0*/  FMNMX.FTZ R130, R130, R6, !PT ;  /* 0x0000000682827209 */ /* 0x002fe40007810000 */
[----:B------:R-:W-:Y:S01]  /*b8c0*/  ISETP.LT.OR P2, PT, R2, 0x49, P2 ;  /* 0x000000490200780c */ /* 0x000fe20001741670 */
[----:B------:R-:W1:Y:S01]  /*b8d0*/  SHFL.BFLY PT, R6, R129, 0x1, 0x1f ;  /* 0x0c201f0081067f89 */ /* 0x000e6200000e0000 */
[----:B------:R-:W-:Y:S01]  /*b8e0*/  FMNMX.FTZ R5, R11, R5, !PT ;  /* 0x000000050b057209 */ /* 0x000fe20007810000 */
[----:B------:R-:W-:Y:S01]  /*b8f0*/  FMUL.FTZ R71, R130, c[0x0][0x2d0] ;  /* 0x0000b40082477a20 */ /* 0x000fe20000410000 */
[----:B------:R-:W-:Y:S02]  /*b900*/  FSEL R177, R78, -INF , !P2 ;  /* 0xff8000004eb17808 */ /* 0x000fe40005000000 */
[----:B------:R-:W-:Y:S02]  /*b910*/  FSETP.NEU.FTZ.AND P2, PT, R130, -INF , PT ;  /* 0xff8000008200780b */ /* 0x000fe40003f5d000 */
[----:B------:R-:W-:Y:S02]  /*b920*/  FMNMX.FTZ R5, R14, R5, !PT ;  /* 0x000000050e057209 */ /* 0x000fe40007810000 */
[----:B------:R-:W-:Y:S02]  /*b930*/  FSEL R71, R71, RZ, P2 ;  /* 0x000000ff47477208 */ /* 0x000fe40001000000 */
[----:B------:R-:W-:Y:S02]  /*b940*/  FMNMX.FTZ R5, R15, R5, !PT ;  /* 0x000000050f057209 */ /* 0x000fe40007810000 */
[----:B------:R-:W-:Y:S01]  /*b950*/  ISETP.GT.AND P1, PT, R0, 0x49, !P1 ;  /* 0x000000490000780c */ /* 0x000fe20004f24270 */
[--C-:B------:R-:W-:Y:S01]  /*b960*/  FFMA.FTZ R4, R36, c[0x0][0x2d0], -R71.reuse ;  /* 0x0000b40024047a23 */ /* 0x100fe20000010847 */
[----:B------:R-:W-:Y:S01]  /*b970*/  FMNMX.FTZ R5, R56, R5, !PT ;  /* 0x0000000538057209 */ /* 0x000fe20007810000 */
[--C-:B------:R-:W-:Y:S01]  /*b980*/  FFMA.FTZ R16, R192, c[0x0][0x2d0], -R71.reuse ;  /* 0x0000b400c0107a23 */ /* 0x100fe20000010847 */
[----:B------:R-:W-:Y:S01]  /*b990*/  ISETP.LT.OR P1, PT, R2, 0x4a, P1 ;  /* 0x0000004a0200780c */ /* 0x000fe20000f21670 */
[----:B------:R3:W-:Y:S01]  /*b9a0*/  MUFU.EX2 R27, R4 ;  /* 0x00000004001b7308 */ /* 0x0007e20000000800 */
[----:B------:R-:W-:Y:S02]  /*b9b0*/  FMNMX.FTZ R5, R57, R5, !PT ;  /* 0x0000000539057209 */ /* 0x000fe40007810000 */
[----:B--2---:R-:W-:Y:S02]  /*b9c0*/  FMNMX.FTZ R3, R3, R7, !PT ;  /* 0x0000000703037209 */ /* 0x004fe40007810000 */
[----:B------:R-:W-:Y:S02]  /*b9d0*/  FMNMX.FTZ R5, R60, R5, !PT ;  /* 0x000000053c057209 */ /* 0x000fe40007810000 */
[----:B-1----:R-:W-:Y:S01]  /*b9e0*/  FMNMX.FTZ R129, R129, R6, !PT ;  /* 0x0000000681817209 */ /* 0x002fe20007810000 */
[----:B------:R-:W1:Y:S01]  /*b9f0*/  SHFL.BFLY PT, R128, R3, 0x1, 0x1f ;  /* 0x0c201f0003807f89 */ /* 0x000e6200000e0000 */
[----:B------:R-:W-:Y:S01]  /*ba00*/  FMNMX.FTZ R5, R84, R5, !PT ;  /* 0x0000000554057209 */ /* 0x000fe20007810000 */
[----:B------:R-:W-:Y:S01]  /*ba10*/  MUFU.EX2 R34, R16 ;  /* 0x0000001000227308 */ /* 0x000fe20000000800 */
[----:B------:R-:W-:Y:S01]  /*ba20*/  FSEL R176, R79, -INF , !P1 ;  /* 0xff8000004fb07808 */ /* 0x000fe20004800000 */
[C---:B------:R-:W-:Y:S01]  /*ba30*/  FMUL.FTZ R92, R129.reuse, c[0x0][0x2d0] ;  /* 0x0000b400815c7a20 */ /* 0x040fe20000410000 */
[----:B------:R-:W-:Y:S02]  /*ba40*/  FMNMX.FTZ R5, R96, R5, !PT ;  /* 0x0000000560057209 */ /* 0x000fe40007810000 */
[----:B------:R-:W-:Y:S01]  /*ba50*/  FSETP.NEU.FTZ.AND P1, PT, R129, -INF , PT ;  /* 0xff8000008100780b */ /* 0x000fe20003f3d000 */
[----:B------:R-:W-:Y:S01]  /*ba60*/  LDSM.16.MT88.4 R76, [R215+0x100] ;  /* 0x00010000d74c783b */ /* 0x000fe20000004200 */
[----:B------:R-:W-:Y:S02]  /*ba70*/  FMNMX.FTZ R5, R97, R5, !PT ;  /* 0x0000000561057209 */ /* 0x000fe40007810000 */
[----:B------:R-:W-:Y:S02]  /*ba80*/  FSEL R92, R92, RZ, P1 ;  /* 0x000000ff5c5c7208 */ /* 0x000fe40000800000 */
[C---:B------:R-:W-:Y:S02]  /*ba90*/  ISETP.GT.AND P0, PT, R0.reuse, 0x59, !P0 ;  /* 0x000000590000780c */ /* 0x040fe40004704270 */
[----:B------:R-:W-:Y:S01]  /*baa0*/  ISETP.GT.AND P6, PT, R0, 0x50, !P6 ;  /* 0x000000500000780c */ /* 0x000fe200077c4270 */
[--C-:B------:R-:W-:Y:S01]  /*bab0*/  FFMA.FTZ R28, R195, c[0x0][0x2d0], -R92.reuse ;  /* 0x0000b400c31c7a23 */ /* 0x100fe2000001085c */
[----:B---3--:R-:W-:Y:S01]  /*bac0*/  FMNMX.FTZ R4, R98, R5, !PT ;  /* 0x0000000562047209 */ /* 0x008fe20007810000 */
[--C-:B------:R-:W-:Y:S01]  /*bad0*/  FFMA.FTZ R5, R38, c[0x0][0x2d0], -R71.reuse ;  /* 0x0000b40026057a23 */ /* 0x100fe20000010847 */
[----:B------:R-:W-:Y:S02]  /*bae0*/  ISETP.LT.OR P0, PT, R2, 0x5a, P0 ;  /* 0x0000005a0200780c */ /* 0x000fe40000701670 */
[----:B------:R-:W-:Y:S01]  /*baf0*/  FMNMX.FTZ R4, R99, R4, !PT ;  /* 0x0000000463047209 */ /* 0x000fe20007810000 */
[----:B------:R2:W-:Y:S01]  /*bb00*/  MUFU.EX2 R22, R5 ;  /* 0x0000000500167308 */ /* 0x0005e20000000800 */
[----:B------:R-:W-:Y:S02]  /*bb10*/  FSEL R70, R95, -INF , !P0 ;  /* 0xff8000005f467808 */ /* 0x000fe40004000000 */
[----:B-1----:R-:W-:Y:S01]  /*bb20*/  FMNMX.FTZ R128, R3, R128, !PT ;  /* 0x0000008003807209 */ /* 0x002fe20007810000 */
[--C-:B------:R-:W-:Y:S01]  /*bb30*/  FFMA.FTZ R3, R187, c[0x0][0x2d0], -R92.reuse ;  /* 0x0000b400bb037a23 */ /* 0x100fe2000001085c */
[----:B------:R-:W-:Y:S02]  /*bb40*/  MOV R187, R81 ;  /* 0x0000005100bb7202 */ /* 0x000fe40000000f00 */
[C---:B------:R-:W-:Y:S01]  /*bb50*/  FSETP.NEU.FTZ.AND P0, PT, R128.reuse, -INF , PT ;  /* 0xff8000008000780b */ /* 0x040fe20003f1d000 */
[----:B------:R-:W-:Y:S01]  /*bb60*/  FMUL.FTZ R93, R128, c[0x0][0x2d0] ;  /* 0x0000b400805d7a20 */ /* 0x000fe20000410000 */
[C---:B------:R-:W-:Y:S01]  /*bb70*/  ISETP.GT.AND P5, PT, R0.reuse, 0x51, !P5 ;  /* 0x000000510000780c */ /* 0x040fe20006fa4270 */
[----:B------:R1:W-:Y:S01]  /*bb80*/  MUFU.EX2 R26, R3 ;  /* 0x00000003001a7308 */ /* 0x0003e20000000800 */
[----:B------:R-:W-:Y:S01]  /*bb90*/  ISETP.GT.AND P4, PT, R0, 0x58, !P4 ;  /* 0x000000580000780c */ /* 0x000fe20006784270 */
[--C-:B------:R-:W-:Y:S01]  /*bba0*/  FFMA.FTZ R0, R48, c[0x0][0x2d0], -R92.reuse ;  /* 0x0000b40030007a23 */ /* 0x100fe2000001085c */
[----:B------:R-:W-:Y:S01]  /*bbb0*/  FSEL R93, R93, RZ, P0 ;  /* 0x000000ff5d5d7208 */ /* 0x000fe20000000000 */
[----:B------:R-:W-:Y:S01]  /*bbc0*/  FFMA.FTZ R48, R196, c[0x0][0x2d0], -R71 ;  /* 0x0000b400c4307a23 */ /* 0x000fe20000010847 */
[C---:B------:R-:W-:Y:S02]  /*bbd0*/  ISETP.LT.OR P6, PT, R2.reuse, 0x51, P6 ;  /* 0x000000510200780c */ /* 0x040fe400037c1670 */
[----:B------:R-:W-:Y:S01]  /*bbe0*/  ISETP.LT.OR P5, PT, R2, 0x52, P5 ;  /* 0x000000520200780c */ /* 0x000fe20002fa1670 */
[----:B------:R-:W-:Y:S01]  /*bbf0*/  FFMA.FTZ R32, R35, c[0x0][0x2d0], -R93 ;  /* 0x0000b40023207a23 */ /* 0x000fe2000001085d */
[----:B------:R-:W-:Y:S01]  /*bc00*/  FSEL R178, R90, -INF , !P6 ;  /* 0xff8000005ab27808 */ /* 0x000fe20007000000 */
[----:B------:R-:W-:Y:S01]  /*bc10*/  MUFU.EX2 R23, R0 ;  /* 0x0000000000177308 */ /* 0x000fe20000000800 */
[----:B------:R-:W-:Y:S01]  /*bc20*/  ISETP.LT.OR P4, PT, R2, 0x59, P4 ;  /* 0x000000590200780c */ /* 0x000fe20002781670 */
[----:B------:R-:W-:Y:S01]  /*bc30*/  FFMA.FTZ R2, R186, c[0x0][0x2d0], -R92 ;  /* 0x0000b400ba027a23 */ /* 0x000fe2000001085c */
[----:B------:R-:W-:Y:S01]  /*bc40*/  FSEL R179, R91, -INF , !P5 ;  /* 0xff8000005bb37808 */ /* 0x000fe20006800000 */
[----:B------:R-:W-:Y:S01]  /*bc50*/  IMAD.MOV.U32 R186, RZ, RZ, R89 ;  /* 0x000000ffffba7224 */ /* 0x000fe200078e0059 */
[----:B--2---:R-:W-:Y:S01]  /*bc60*/  FMNMX.FTZ R5, R172, R4, !PT ;  /* 0x00000004ac057209 */ /* 0x004fe20007810000 */
[----:B------:R-:W-:Y:S01]  /*bc70*/  FFMA.FTZ R4, R184, c[0x0][0x2d0], -R71 ;  /* 0x0000b400b8047a23 */ /* 0x000fe20000010847 */
[----:B------:R-:W-:Y:S01]  /*bc80*/  FSEL R180, R94, -INF , !P4 ;  /* 0xff8000005eb47808 */ /* 0x000fe20006000000 */
[----:B------:R-:W-:Y:S01]  /*bc90*/  IMAD.MOV.U32 R184, RZ, RZ, R40 ;  /* 0x000000ffffb87224 */ /* 0x000fe200078e0028 */
[----:B------:R-:W-:Y:S01]  /*bca0*/  FMNMX.FTZ R5, R173, R5, !PT ;  /* 0x00000005ad057209 */ /* 0x000fe20007810000 */
[----:B------:R2:W-:Y:S01]  /*bcb0*/  MUFU.EX2 R63, R4 ;  /* 0x00000004003f7308 */ /* 0x0005e20000000800 */
[--C-:B------:R-:W-:Y:S02]  /*bcc0*/  FFMA.FTZ R40, R50, c[0x0][0x2d0], -R93.reuse ;  /* 0x0000b40032287a23 */ /* 0x100fe4000001085d */
[--C-:B------:R-:W-:Y:S02]  /*bcd0*/  FFMA.FTZ R44, R51, c[0x0][0x2d0], -R93.reuse ;  /* 0x0000b400332c7a23 */ /* 0x100fe4000001085d */
[----:B-1----:R-:W-:Y:S02]  /*bce0*/  FFMA.FTZ R3, R8, c[0x0][0x2d0], -R93 ;  /* 0x0000b40008037a23 */ /* 0x002fe4000001085d */
[----:B------:R-:W-:Y:S03]  /*bcf0*/  FFMA.FTZ R8, R189, c[0x0][0x2d0], -R92 ;  /* 0x0000b400bd087a23 */ /* 0x000fe6000001085c */
[----:B------:R1:W-:Y:S10]  /*bd00*/  MUFU.EX2 R85, R3 ;  /* 0x0000000300557308 */ /* 0x0003f40000000800 */
[----:B------:R-:W-:Y:S01]  /*bd10*/  MUFU.EX2 R83, R2 ;  /* 0x0000000200537308 */ /* 0x000fe20000000800 */
[----:B--2---:R-:W-:Y:S01]  /*bd20*/  FMNMX.FTZ R4, R174, R5, !PT ;  /* 0x00000005ae047209 */ /* 0x004fe20007810000 */
[----:B------:R-:W-:Y:S02]  /*bd30*/  FFMA.FTZ R5, R185, c[0x0][0x2d0], -R71 ;  /* 0x0000b400b9057a23 */ /* 0x000fe40000010847 */
[----:B------:R-:W-:Y:S01]  /*bd40*/  IMAD.MOV.U32 R185, RZ, RZ, R88 ;  /* 0x000000ffffb97224 */ /* 0x000fe200078e0058 */
[----:B------:R-:W-:Y:S01]  /*bd50*/  FMNMX.FTZ R4, R175, R4, !PT ;  /* 0x00000004af047209 */ /* 0x000fe20007810000 */
[--C-:B------:R-:W-:Y:S04]  /*bd60*/  FFMA.FTZ R88, R202, c[0x0][0x2d0], -R92.reuse ;  /* 0x0000b400ca587a23 */ /* 0x100fe8000001085c */
[----:B------:R2:W-:Y:S01]  /*bd70*/  MUFU.EX2 R25, R5 ;  /* 0x0000000500197308 */ /* 0x0005e20000000800 */
[----:B------:R-:W-:Y:S01]  /*bd80*/  FMNMX.FTZ R4, R181, R4, !PT ;  /* 0x00000004b5047209 */ /* 0x000fe20007810000 */
[--C-:B-1----:R-:W-:Y:S03]  /*bd90*/  FFMA.FTZ R3, R9, c[0x0][0x2d0], -R93.reuse ;  /* 0x0000b40009037a23 */ /* 0x102fe6000001085d */
[----:B------:R-:W-:Y:S05]  /*bda0*/  FMNMX.FTZ R4, R182, R4, !PT ;  /* 0x00000004b6047209 */ /* 0x000fea0007810000 */
[----:B------:R1:W3:Y:S01]  /*bdb0*/  MUFU.EX2 R62, R3 ;  /* 0x00000003003e7308 */ /* 0x0002e20000000800 */
[----:B------:R-:W-:Y:S04]  /*bdc0*/  FMNMX.FTZ R4, R177, R4, !PT ;  /* 0x00000004b1047209 */ /* 0x000fe80007810000 */
[----:B------:R-:W-:Y:S04]  /*bdd0*/  FMNMX.FTZ R4, R176, R4, !PT ;  /* 0x00000004b0047209 */ /* 0x000fe80007810000 */
[----:B------:R-:W-:Y:S01]  /*bde0*/  FMNMX.FTZ R4, R178, R4, !PT ;  /* 0x00000004b2047209 */ /* 0x000fe20007810000 */
[----:B------:R-:W-:Y:S03]  /*bdf0*/  MUFU.EX2 R33, R8 ;  /* 0x0000000800217308 */ /* 0x000fe60000000800 */
[----:B------:R-:W-:Y:S01]  /*be00*/  FMNMX.FTZ R0, R179, R4, !PT ;  /* 0x00000004b3007209 */ /* 0x000fe20007810000 */
[--C-:B------:R-:W-:Y:S02]  /*be10*/  FFMA.FTZ R4, R13, c[0x0][0x2d0], -R93.reuse ;  /* 0x0000b4000d047a23 */ /* 0x100fe4000001085d */
[--C-:B--2---:R-:W-:Y:S01]  /*be20*/  FFMA.FTZ R5, R39, c[0x0][0x2d0], -R92.reuse ;  /* 0x0000b40027057a23 */ /* 0x104fe2000001085c */
[----:B------:R-:W-:Y:S01]  /*be30*/  FMNMX.FTZ R0, R180, R0, !PT ;  /* 0x00000000b4007209 */ /* 0x000fe20007810000 */
[----:B------:R-:W-:Y:S02]  /*be40*/  LDSM.16.MT88.4 R36, [R216+0x100] ;  /* 0x00010000d824783b */ /* 0x000fe40000004200 */
[----:B------:R-:W-:Y:S01]  /*be50*/  MUFU.EX2 R24, R4 ;  /* 0x0000000400187308 */ /* 0x000fe20000000800 */
[----:B------:R-:W-:Y:S01]  /*be60*/  FMNMX.FTZ R0, R70, R0, !PT ;  /* 0x0000000046007209 */ /* 0x000fe20007810000 */
[----:B-1----:R-:W-:Y:S01]  /*be70*/  FFMA.FTZ R3, R12, c[0x0][0x2d0], -R93 ;  /* 0x0000b4000c037a23 */ /* 0x002fe2000001085d */
[-C--:B---3--:R-:W-:Y:S01]  /*be80*/  F2FP.BF16.PACK_AB R64, R62, R85.reuse ;  /* 0x000000553e40723e */ /* 0x088fe200000010ff */
[----:B------:R-:W-:Y:S01]  /*be90*/  FFMA.FTZ R12, R191, c[0x0][0x2d0], -R92 ;  /* 0x0000b400bf0c7a23 */ /* 0x000fe2000001085c */
[----:B------:R-:W-:Y:S01]  /*bea0*/  MOV R191, R85 ;  /* 0x0000005500bf7202 */ /* 0x000fe20000000f00 */
[----:B------:R-:W1:Y:S04]  /*beb0*/  SHFL.BFLY PT, R2, R0, 0x2, 0x1f ;  /* 0x0c401f0000027f89 */ /* 0x000e6800000e0000 */
[----:B------:R1:W-:Y:S10]  /*bec0*/  MUFU.EX2 R61, R3 ;  /* 0x00000003003d7308 */ /* 0x0003f40000000800 */
[----:B------:R-:W2:Y:S10]  /*bed0*/  MUFU.EX2 R86, R5 ;  /* 0x0000000500567308 */ /* 0x000eb40000000800 */
[----:B------:R-:W-:Y:S01]  /*bee0*/  MUFU.EX2 R95, R28 ;  /* 0x0000001c005f7308 */ /* 0x000fe20000000800 */
[----:B-1----:R-:W-:Y:S01]  /*bef0*/  FMNMX.FTZ R3, R0, R2, !PT ;  /* 0x0000000200037209 */ /* 0x002fe20007810000 */
[----:B------:R-:W-:Y:S01]  /*bf00*/  FFMA.FTZ R2, R188, c[0x0][0x2d0], -R71 ;  /* 0x0000b400bc027a23 */ /* 0x000fe20000010847 */
[----:B------:R-:W-:Y:S01]  /*bf10*/  FSEL R0, R130, RZ, P2 ;  /* 0x000000ff82007208 */ /* 0x000fe20001000000 */
[----:B------:R-:W-:Y:S02]  /*bf20*/  IMAD.MOV.U32 R188, RZ, RZ, R82 ;  /* 0x000000ffffbc7224 */ /* 0x000fe400078e0052 */
[----:B------:R-:W1:Y:S04]  /*bf30*/  SHFL.BFLY PT, R4, R3, 0x1, 0x1f ;  /* 0x0c201f0003047f89 */ /* 0x000e6800000e0000 */
[----:B------:R3:W-:Y:S01]  /*bf40*/  MUFU.EX2 R31, R2 ;  /* 0x00000002001f7308 */ /* 0x0007e20000000800 */
[----:B------:R-:W-:Y:S01]  /*bf50*/  FADD.FTZ R0, -R0, R131 ;  /* 0x0000008300007221 */ /* 0x000fe20000010100 */
[----:B------:R-:W-:Y:S01]  /*bf60*/  MOV R131, R27 ;  /* 0x0000001b00837202 */ /* 0x000fe20000000f00 */
[----:B--2---:R-:W-:Y:S02]  /*bf70*/  IMAD.MOV.U32 R192, RZ, RZ, R86 ;  /* 0x000000ffffc07224 */ /* 0x004fe400078e0056 */
[----:B------:R-:W-:Y:S05]  /*bf80*/  FMUL.FTZ R0, R0, c[0x0][0x2d0] ;  /* 0x0000b40000007a20 */ /* 0x000fea0000410000 */
[----:B------:R2:W4:Y:S01]  /*bf90*/  MUFU.EX2 R69, R0 ;  /* 0x0000000000457308 */ /* 0x0005220000000800 */
[----:B-1----:R-:W-:Y:S02]  /*bfa0*/  FMNMX.FTZ R3, R3, R4, !PT ;  /* 0x0000000403037209 */ /* 0x002fe40007810000 */
[----:B---3--:R-:W-:Y:S03]  /*bfb0*/  FSEL R2, R129, RZ, P1 ;  /* 0x000000ff81027208 */ /* 0x008fe60000800000 */
[C---:B------:R-:W-:Y:S02]  /*bfc0*/  FMUL.FTZ R94, R3.reuse, c[0x0][0x2d0] ;  /* 0x0000b400035e7a20 */ /* 0x040fe40000410000 */
[----:B------:R-:W-:Y:S02]  /*bfd0*/  FADD.FTZ R2, -R2, R132 ;  /* 0x0000008402027221 */ /* 0x000fe40000010100 */
[----:B------:R-:W-:Y:S01]  /*bfe0*/  IMAD.MOV.U32 R132, RZ, RZ, R23 ;  /* 0x000000ffff847224 */ /* 0x000fe200078e0017 */
[----:B--2---:R-:W-:Y:S01]  /*bff0*/  FSEL R0, R128, RZ, P0 ;  /* 0x000000ff80007208 */ /* 0x004fe20000000000 */
[----:B------:R-:W-:Y:S01]  /*c000*/  FMUL.FTZ R2, R2, c[0x0][0x2d0] ;  /* 0x0000b40002027a20 */ /* 0x000fe20000410000 */
[----:B------:R-:W-:Y:S01]  /*c010*/  FSETP.NEU.FTZ.AND P0, PT, R3, -INF , PT ;  /* 0xff8000000300780b */ /* 0x000fe20003f1d000 */
[C---:B----4-:R-:W-:Y:S01]  /*c020*/  FMUL.FTZ R16, R69.reuse, R148 ;  /* 0x0000009445107220 */ /* 0x050fe20000410000 */
[----:B------:R-:W-:Y:S01]  /*c030*/  F2FP.BF16.PACK_AB R73, R132, R86 ;  /* 0x000000568449723e */ /* 0x000fe200000010ff */
[----:B------:R-:W1:Y:S01]  /*c040*/  MUFU.EX2 R68, R2 ;  /* 0x0000000200447308 */ /* 0x000e620000000800 */
[----:B------:R-:W-:Y:S01]  /*c050*/  FADD.FTZ R0, -R0, R133 ;  /* 0x0000008500007221 */ /* 0x000fe20000010100 */
[----:B------:R-:W-:Y:S01]  /*c060*/  FSEL R94, R94, RZ, P0 ;  /* 0x000000ff5e5e7208 */ /* 0x000fe20000000000 */
[----:B------:R-:W-:Y:S01]  /*c070*/  FMUL.FTZ R17, R69, R149 ;  /* 0x0000009545117220 */ /* 0x000fe20000410000 */
[----:B------:R-:W-:Y:S01]  /*c080*/  MOV R133, R22 ;  /* 0x0000001600857202 */ /* 0x000fe20000000f00 */
[----:B------:R-:W-:Y:S01]  /*c090*/  FMUL.FTZ R0, R0, c[0x0][0x2d0] ;  /* 0x0000b40000007a20 */ /* 0x000fe20000410000 */
[----:B------:R-:W2:Y:S01]  /*c0a0*/  LDSM.16.MT88.4 R20, [R213+0x100] ;  /* 0x00010000d514783b */ /* 0x000ea20000004200 */
[--C-:B------:R-:W-:Y:S01]  /*c0b0*/  FFMA.FTZ R4, R14, c[0x0][0x2d0], -R94.reuse ;  /* 0x0000b4000e047a23 */ /* 0x100fe2000001085e */
[----:B------:R-:W-:Y:S02]  /*c0c0*/  MOV R148, R184 ;  /* 0x000000b800947202 */ /* 0x000fe40000000f00 */
[----:B------:R3:W4:Y:S01]  /*c0d0*/  MUFU.EX2 R2, R0 ;  /* 0x0000000000027308 */ /* 0x0007220000000800 */
[----:B------:R-:W-:Y:S02]  /*c0e0*/  MOV R184, R87 ;  /* 0x0000005700b87202 */ /* 0x000fe40000000f00 */
[----:B------:R-:W-:Y:S07]  /*c0f0*/  F2FP.BF16.PACK_AB R72, R133, R131 ;  /* 0x000000838548723e */ /* 0x000fee00000010ff */
[----:B------:R5:W-:Y:S01]  /*c100*/  MUFU.EX2 R5, R4 ;  /* 0x0000000400057308 */ /* 0x000be20000000800 */
[C---:B-1----:R-:W-:Y:S02]  /*c110*/  FMUL.FTZ R18, R68.reuse, R150 ;  /* 0x0000009644127220 */ /* 0x042fe40000410000 */
[C---:B------:R-:W-:Y:S01]  /*c120*/  FMUL.FTZ R19, R68.reuse, R151 ;  /* 0x0000009744137220 */ /* 0x040fe20000410000 */
[----:B------:R-:W-:Y:S01]  /*c130*/  MOV R151, R191 ;  /* 0x000000bf00977202 */ /* 0x000fe20000000f00 */
[C---:B------:R-:W-:Y:S05]  /*c140*/  FMUL.FTZ R35, R68.reuse, R103 ;  /* 0x0000006744237220 */ /* 0x040fea0000410000 */
[----:B------:R1:W-:Y:S01]  /*c150*/  MUFU.EX2 R149, R48 ;  /* 0x0000003000957308 */ /* 0x0003e20000000800 */
[C---:B------:R-:W-:Y:S02]  /*c160*/  FMUL.FTZ R51, R68.reuse, R115 ;  /* 0x0000007344337220 */ /* 0x040fe40000410000 */
[----:B------:R-:W-:Y:S02]  /*c170*/  FMUL.FTZ R50, R68, R114 ;  /* 0x0000007244327220 */ /* 0x000fe40000410000 */
[----:B---3--:R-:W-:Y:S02]  /*c180*/  FFMA.FTZ R0, R10, c[0x0][0x2d0], -R94 ;  /* 0x0000b4000a007a23 */ /* 0x008fe4000001085e */
[----:B------:R-:W-:Y:S02]  /*c190*/  IMAD.MOV.U32 R103, RZ, RZ, R148 ;  /* 0x000000ffff677224 */ /* 0x000fe400078e0094 */
[C---:B----4-:R-:W-:Y:S01]  /*c1a0*/  FMUL.FTZ R45, R2.reuse, R109 ;  /* 0x0000006d022d7220 */ /* 0x050fe20000410000 */
[----:B------:R3:W4:Y:S01]  /*c1b0*/  MUFU.EX2 R6, R0 ;  /* 0x0000000000067308 */ /* 0x0007220000000800 */
[C---:B------:R-:W-:Y:S01]  /*c1c0*/  FMUL.FTZ R8, R2.reuse, R140 ;  /* 0x0000008c02087220 */ /* 0x040fe20000410000 */
[----:B------:R-:W-:Y:S01]  /*c1d0*/  MOV R140, R61 ;  /* 0x0000003d008c7202 */ /* 0x000fe20000000f00 */
[C---:B------:R-:W-:Y:S02]  /*c1e0*/  FMUL.FTZ R9, R2.reuse, R141 ;  /* 0x0000008d02097220 */ /* 0x040fe40000410000 */
[----:B-----5:R-:W-:Y:S02]  /*c1f0*/  FFMA.FTZ R4, R15, c[0x0][0x2d0], -R94 ;  /* 0x0000b4000f047a23 */ /* 0x020fe4000001085e */
[----:B------:R-:W-:Y:S02]  /*c200*/  IMAD.MOV.U32 R150, RZ, RZ, R192 ;  /* 0x000000ffff967224 */ /* 0x000fe400078e00c0 */
[C---:B------:R-:W-:Y:S01]  /*c210*/  FMUL.FTZ R13, R2.reuse, R145 ;  /* 0x00000091020d7220 */ /* 0x040fe20000410000 */
[----:B------:R5:W2:Y:S01]  /*c220*/  MUFU.EX2 R59, R4 ;  /* 0x00000004003b7308 */ /* 0x000aa20000000800 */
[C---:B------:R-:W-:Y:S02]  /*c230*/  FMUL.FTZ R28, R2.reuse, R160 ;  /* 0x000000a0021c7220 */ /* 0x040fe40000410000 */
[C---:B------:R-:W-:Y:S02]  /*c240*/  FMUL.FTZ R29, R2.reuse, R161 ;  /* 0x000000a1021d7220 */ /* 0x040fe40000410000 */
[----:B------:R-:W-:Y:S02]  /*c250*/  FMUL.FTZ R41, R2, R105 ;  /* 0x0000006902297220 */ /* 0x000fe40000410000 */
[----:B-1----:R-:W-:Y:S02]  /*c260*/  FMUL.FTZ R48, R69, R112 ;  /* 0x0000007045307220 */ /* 0x002fe40000410000 */
[----:B---3--:R-:W-:Y:S02]  /*c270*/  FFMA.FTZ R0, R11, c[0x0][0x2d0], -R94 ;  /* 0x0000b4000b007a23 */ /* 0x008fe4000001085e */
[----:B----4-:R-:W-:Y:S02]  /*c280*/  IMAD.MOV.U32 R189, RZ, RZ, R6 ;  /* 0x000000ffffbd7224 */ /* 0x010fe400078e0006 */
[----:B------:R1:W3:Y:S01]  /*c290*/  MUFU.EX2 R7, R0 ;  /* 0x0000000000077308 */ /* 0x0002e20000000800 */
[----:B------:R-:W-:Y:S02]  /*c2a0*/  FMUL.FTZ R6, R68, R138 ;  /* 0x0000008a44067220 */ /* 0x000fe40000410000 */
[----:B-----5:R-:W-:Y:S01]  /*c2b0*/  FFMA.FTZ R4, R190, c[0x0][0x2d0], -R71 ;  /* 0x0000b400be047a23 */ /* 0x020fe20000010847 */
[----:B------:R-:W-:Y:S01]  /*c2c0*/  MOV R190, R25 ;  /* 0x0000001900be7202 */ /* 0x000fe20000000f00 */
[----:B------:R-:W-:Y:S05]  /*c2d0*/  FMUL.FTZ R25, R2, R157 ;  /* 0x0000009d02197220 */ /* 0x000fea0000410000 */
[----:B------:R4:W-:Y:S01]  /*c2e0*/  MUFU.EX2 R90, R4 ;  /* 0x00000004005a7308 */ /* 0x0009e20000000800 */
[----:B------:R-:W-:Y:S01]  /*c2f0*/  F2FP.BF16.PACK_AB R74, R190, R63 ;  /* 0x0000003fbe4a723e */ /* 0x000fe200000010ff */
[----:B------:R-:W-:Y:S02]  /*c300*/  IMAD.MOV.U32 R157, RZ, RZ, R33 ;  /* 0x000000ffff9d7224 */ /* 0x000fe400078e0021 */
[----:B------:R-:W-:Y:S02]  /*c310*/  FMUL.FTZ R33, R69, R101 ;  /* 0x0000006545217220 */ /* 0x000fe40000410000 */
[----:B--2---:R-:W-:Y:S01]  /*c320*/  IMAD.MOV.U32 R145, RZ, RZ, R59 ;  /* 0x000000ffff917224 */ /* 0x004fe200078e003b */
[----:B-1----:R-:W-:Y:S01]  /*c330*/  FSEL R0, R3, RZ, P0 ;  /* 0x000000ff03007208 */ /* 0x002fe20000000000 */
[----:B---3--:R-:W-:Y:S01]  /*c340*/  IMAD.MOV.U32 R138, RZ, RZ, R7 ;  /* 0x000000ffff8a7224 */ /* 0x008fe200078e0007 */
[----:B------:R-:W-:Y:S01]  /*c350*/  ISETP.GT.AND P0, PT, R229, UR5, PT ;  /* 0x00000005e5007c0c */ /* 0x000fe2000bf04270 */
[----:B------:R-:W-:Y:S01]  /*c360*/  FMUL.FTZ R7, R68, R139 ;  /* 0x0000008b44077220 */ /* 0x000fe20000410000 */
[----:B------:R-:W-:Y:S01]  /*c370*/  MOV R139, R24 ;  /* 0x00000018008b7202 */ /* 0x000fe20000000f00 */
[----:B------:R-:W-:Y:S01]  /*c380*/  FADD.FTZ R0, -R0, R134 ;  /* 0x0000008600007221 */ /* 0x000fe20000010100 */
[----:B------:R-:W-:Y:S01]  /*c390*/  F2FP.BF16.PACK_AB R65, R138, R189 ;  /* 0x000000bd8a41723e */ /* 0x000fe200000010ff */
[----:B------:R-:W-:Y:S01]  /*c3a0*/  IMAD.MOV.U32 R134, RZ, RZ, R26 ;  /* 0x000000ffff867224 */ /* 0x000fe200078e001a */
[----:B------:R-:W-:Y:S01]  /*c3b0*/  F2FP.BF16.PACK_AB R66, R139, R61 ;  /* 0x0000003d8b42723e */ /* 0x000fe200000010ff */
[----:B------:R-:W-:Y:S01]  /*c3c0*/  FMUL.FTZ R0, R0, c[0x0][0x2d0] ;  /* 0x0000b40000007a20 */ /* 0x000fe20000410000 */
[----:B------:R-:W-:Y:S01]  /*c3d0*/  IADD3 R229, R229, -0x1, RZ ;  /* 0xffffffffe5e57810 */ /* 0x000fe20007ffe0ff */
[C---:B----4-:R-:W-:Y:S01]  /*c3e0*/  FMUL.FTZ R4, R69.reuse, R136 ;  /* 0x0000008845047220 */ /* 0x050fe20000410000 */
[----:B------:R-:W-:Y:S01]  /*c3f0*/  F2FP.BF16.PACK_AB R75, R134, R83 ;  /* 0x00000053864b723e */ /* 0x000fe200000010ff */
[----:B------:R-:W-:Y:S01]  /*c400*/  FFMA.FTZ R24, R194, c[0x0][0x2d0], -R92 ;  /* 0x0000b400c2187a23 */ /* 0x000fe2000001085c */
[----:B------:R-:W-:Y:S01]  /*c410*/  MOV R136, R5 ;  /* 0x0000000500887202 */ /* 0x000fe20000000f00 */
[----:B------:R-:W1:Y:S01]  /*c420*/  MUFU.EX2 R0, R0 ;  /* 0x0000000000007308 */ /* 0x000e620000000800 */
[----:B------:R-:W-:Y:S02]  /*c430*/  FMUL.FTZ R5, R69, R137 ;  /* 0x0000008945057220 */ /* 0x000fe40000410000 */
[----:B------:R-:W-:Y:S01]  /*c440*/  FMUL.FTZ R61, R2, R125 ;  /* 0x0000007d023d7220 */ /* 0x000fe20000410000 */
[----:B------:R-:W-:Y:S01]  /*c450*/  F2FP.BF16.PACK_AB R67, R59, R136 ;  /* 0x000000883b43723e */ /* 0x000fe200000010ff */
[----:B------:R-:W2:Y:S03]  /*c460*/  LDL.LU R125, [R1+0x8] ;  /* 0x00000800017d7983 */ /* 0x000ea60000300800 */
[-C--:B------:R-:W-:Y:S02]  /*c470*/  HMMA.16816.F32.BF16 R4, R72, R20.reuse, R4 ;  /* 0x000000144804723c */ /* 0x080fe40000041804 */
[----:B------:R3:W-:Y:S10]  /*c480*/  MUFU.EX2 R30, R24 ;  /* 0x00000018001e7308 */ /* 0x0007f40000000800 */
[----:B------:R-:W4:Y:S01]  /*c490*/  MUFU.EX2 R137, R44 ;  /* 0x0000002c00897308 */ /* 0x000f220000000800 */
[C---:B-1----:R-:W-:Y:S02]  /*c4a0*/  FMUL.FTZ R11, R0.reuse, R143 ;  /* 0x0000008f000b7220 */ /* 0x042fe40000410000 */
[C---:B------:R-:W-:Y:S02]  /*c4b0*/  FMUL.FTZ R10, R0.reuse, R142 ;  /* 0x0000008e000a7220 */ /* 0x040fe40000410000 */
[----:B------:R-:W-:Y:S05]  /*c4c0*/  IMAD.MOV.U32 R142, RZ, RZ, R83 ;  /* 0x000000ffff8e7224 */ /* 0x000fea00078e0053 */
[----:B------:R1:W-:Y:S01]  /*c4d0*/  MUFU.EX2 R143, R12 ;  /* 0x0000000c008f7308 */ /* 0x0003e20000000800 */
[C---:B------:R-:W-:Y:S01]  /*c4e0*/  FMUL.FTZ R14, R0.reuse, R146 ;  /* 0x00000092000e7220 */ /* 0x040fe20000410000 */
[----:B------:R-:W-:Y:S01]  /*c4f0*/  MOV R146, R62 ;  /* 0x0000003e00927202 */ /* 0x000fe20000000f00 */
[C---:B------:R-:W-:Y:S01]  /*c500*/  HMMA.16816.F32.BF16 R8, R64.reuse, R20, R8 ;  /* 0x000000144008723c */ /* 0x040fe20000041808 */
[----:B------:R-:W-:Y:S02]  /*c510*/  FMUL.FTZ R15, R0, R147 ;  /* 0x00000093000f7220 */ /* 0x000fe40000410000 */
[----:B---3--:R-:W-:Y:S01]  /*c520*/  FMUL.FTZ R24, R2, R156 ;  /* 0x0000009c02187220 */ /* 0x008fe20000410000 */
[----:B------:R-:W-:Y:S01]  /*c530*/  MOV R148, R146 ;  /* 0x0000009200947202 */ /* 0x000fe20000000f00 */
[C---:B------:R-:W-:Y:S01]  /*c540*/  FMUL.FTZ R26, R0.reuse, R158 ;  /* 0x0000009e001a7220 */ /* 0x040fe20000410000 */
[----:B------:R-:W-:Y:S01]  /*c550*/  MOV R158, R31 ;  /* 0x0000001f009e7202 */ /* 0x000fe20000000f00 */
[----:B------:R-:W-:Y:S01]  /*c560*/  FFMA.FTZ R20, R193, c[0x0][0x2d0], -R71 ;  /* 0x0000b400c1147a23 */ /* 0x000fe20000010847 */
[----:B------:R3:W-:Y:S01]  /*c570*/  MUFU.EX2 R156, R32 ;  /* 0x00000020009c7308 */ /* 0x0007e20000000800 */
[----:B------:R-:W-:Y:S03]  /*c580*/  FMUL.FTZ R21, R69, R153 ;  /* 0x0000009945157220 */ /* 0x000fe60000410000 */
[C---:B------:R-:W-:Y:S01]  /*c590*/  FMUL.FTZ R27, R0.reuse, R159 ;  /* 0x0000009f001b7220 */ /* 0x040fe20000410000 */
[----:B----4-:R-:W-:Y:S01]  /*c5a0*/  MOV R112, R137 ;  /* 0x0000008900707202 */ /* 0x010fe20000000f00 */
[----:B------:R-:W-:Y:S02]  /*c5b0*/  IMAD.MOV.U32 R161, RZ, RZ, R30 ;  /* 0x000000ffffa17224 */ /* 0x000fe400078e001e */
[C---:B------:R-:W-:Y:S01]  /*c5c0*/  FMUL.FTZ R30, R0.reuse, R162 ;  /* 0x000000a2001e7220 */ /* 0x040fe20000410000 */
[----:B------:R-:W-:Y:S01]  /*c5d0*/  MOV R162, R34 ;  /* 0x0000002200a27202 */ /* 0x000fe20000000f00 */
[----:B------:R4:W5:Y:S01]  /*c5e0*/  MUFU.EX2 R91, R20 ;  /* 0x00000014005b7308 */ /* 0x0009620000000800 */
[----:B------:R-:W-:Y:S01]  /*c5f0*/  FMUL.FTZ R31, R0, R163 ;  /* 0x000000a3001f7220 */ /* 0x000fe20000410000 */
[----:B------:R-:W-:Y:S01]  /*c600*/  MOV R163, R186 ;  /* 0x000000ba00a37202 */ /* 0x000fe20000000f00 */
[----:B-1----:R-:W-:Y:S01]  /*c610*/  FMUL.FTZ R12, R2, R144 ;  /* 0x00000090020c7220 */ /* 0x002fe20000410000 */
[----:B------:R-:W-:Y:S01]  /*c620*/  MOV R144, R58 ;  /* 0x0000003a00907202 */ /* 0x000fe20000000f00 */
[----:B------:R-:W-:Y:S02]  /*c630*/  IMAD.MOV.U32 R137, RZ, RZ, R90 ;  /* 0x000000ffff897224 */ /* 0x000fe400078e005a */
[--C-:B------:R-:W-:Y:S02]  /*c640*/  FFMA.FTZ R58, R57, c[0x0][0x2d0], -R94.reuse ;  /* 0x0000b400393a7a23 */ /* 0x100fe4000001085e */
[----:B------:R-:W-:Y:S01]  /*c650*/  FFMA.FTZ R62, R60, c[0x0][0x2d0], -R94 ;  /* 0x0000b4003c3e7a23 */ /* 0x000fe2000001085e */
[-C--:B------:R-:W-:Y:S01]  /*c660*/  HMMA.16816.F32.BF16 R12, R64, R22.reuse, R12 ;  /* 0x00000016400c723c */ /* 0x080fe2000004180c */
[----:B------:R1:W-:Y:S01]  /*c670*/  MUFU.EX2 R159, R40 ;  /* 0x00000028009f7308 */ /* 0x0003e20000000800 */
[----:B------:R-:W-:Y:S01]  /*c680*/  FMUL.FTZ R60, R2, R124 ;  /* 0x0000007c023c7220 */ /* 0x000fe20000410000 */
[----:B------:R-:W-:Y:S01]  /*c690*/  MOV R124, R144 ;  /* 0x00000090007c7202 */ /* 0x000fe20000000f00 */
[C---:B---3--:R-:W-:Y:S02]  /*c6a0*/  FMUL.FTZ R32, R69.reuse, R100 ;  /* 0x0000006445207220 */ /* 0x048fe40000410000 */
[----:B------:R-:W-:Y:S02]  /*c6b0*/  IMAD.MOV.U32 R144, RZ, RZ, R189 ;  /* 0x000000ffff907224 */ /* 0x000fe400078e00bd */
[C---:B------:R-:W-:Y:S01]  /*c6c0*/  HMMA.16816.F32.BF16 R16, R72.reuse, R22, R16 ;  /* 0x000000164810723c */ /* 0x040fe20000041810 */
[----:B------:R-:W-:Y:S02]  /*c6d0*/  FMUL.FTZ R34, R68, R102 ;  /* 0x0000006644227220 */ /* 0x000fe40000410000 */
[----:B------:R3:W-:Y:S01]  /*c6e0*/  MUFU.EX2 R100, R58 ;  /* 0x0000003a00647308 */ /* 0x0007e20000000800 */
[----:B------:R-:W-:Y:S02]  /*c6f0*/  FMUL.FTZ R42, R0, R106 ;  /* 0x0000006a002a7220 */ /* 0x000fe40000410000 */
[----:B----4-:R-:W-:Y:S01]  /*c700*/  FMUL.FTZ R20, R69, R152 ;  /* 0x0000009845147220 */ /* 0x010fe20000410000 */
[----:B-----5:R-:W-:Y:S01]  /*c710*/  MOV R114, R91 ;  /* 0x0000005b00727202 */ /* 0x020fe20000000f00 */
[C---:B------:R-:W-:Y:S01]  /*c720*/  FMUL.FTZ R22, R68.reuse, R154 ;  /* 0x0000009a44167220 */ /* 0x040fe20000410000 */
[----:B------:R-:W-:Y:S03]  /*c730*/  MOV R152, R133 ;  /* 0x0000008500987202 */ /* 0x000fe60000000f00 */
[----:B------:R-:W-:Y:S01]  /*c740*/  FMUL.FTZ R23, R68, R155 ;  /* 0x0000009b44177220 */ /* 0x000fe20000410000 */
[----:B------:R-:W-:Y:S01]  /*c750*/  MOV R155, R188 ;  /* 0x000000bc009b7202 */ /* 0x000fe20000000f00 */
[----:B------:R-:W-:Y:S01]  /*c760*/  IMAD.MOV.U32 R133, RZ, RZ, R187 ;  /* 0x000000ffff857224 */ /* 0x000fe200078e00bb */
[----:B------:R4:W-:Y:S01]  /*c770*/  MUFU.EX2 R153, R62 ;  /* 0x0000003e00997308 */ /* 0x0009e20000000800 */
[----:B------:R-:W-:Y:S02]  /*c780*/  IMAD.MOV.U32 R102, RZ, RZ, R184 ;  /* 0x000000ffff667224 */ /* 0x000fe400078e00b8 */
[----:B-1----:R-:W-:Y:S01]  /*c790*/  FMUL.FTZ R40, R2, R104 ;  /* 0x0000006802287220 */ /* 0x002fe20000410000 */
[-C--:B------:R-:W-:Y:S01]  /*c7a0*/  HMMA.16816.F32.BF16 R20, R72, R36.reuse, R20 ;  /* 0x000000244814723c */ /* 0x080fe20000041814 */
[----:B------:R-:W-:Y:S02]  /*c7b0*/  FMUL.FTZ R43, R0, R107 ;  /* 0x0000006b002b7220 */ /* 0x000fe40000410000 */
[----:B------:R-:W-:Y:S02]  /*c7c0*/  FMUL.FTZ R44, R2, R108 ;  /* 0x0000006c022c7220 */ /* 0x000fe40000410000 */
[C---:B------:R-:W-:Y:S02]  /*c7d0*/  FMUL.FTZ R46, R0.reuse, R110 ;  /* 0x0000006e002e7220 */ /* 0x040fe40000410000 */
[----:B------:R-:W-:Y:S01]  /*c7e0*/  FMUL.FTZ R47, R0, R111 ;  /* 0x0000006f002f7220 */ /* 0x000fe20000410000 */
[C---:B------:R-:W-:Y:S01]  /*c7f0*/  HMMA.16816.F32.BF16 R24, R64.reuse, R36, R24 ;  /* 0x000000244018723c */ /* 0x040fe20000041818 */
[----:B------:R-:W-:Y:S03]  /*c800*/  FMUL.FTZ R57, R2, R121 ;  /* 0x0000007902397220 */ /* 0x000fe60000410000 */
[C---:B---3--:R-:W-:Y:S02]  /*c810*/  FMUL.FTZ R58, R0.reuse, R122 ;  /* 0x0000007a003a7220 */ /* 0x048fe40000410000 */
[C---:B------:R-:W-:Y:S02]  /*c820*/  FMUL.FTZ R59, R0.reuse, R123 ;  /* 0x0000007b003b7220 */ /* 0x040fe40000410000 */
[-C--:B------:R-:W-:Y:S01]  /*c830*/  HMMA.16816.F32.BF16 R28, R64, R38.reuse, R28 ;  /* 0x00000026401c723c */ /* 0x080fe2000004181c */
[----:B------:R-:W-:Y:S03]  /*c840*/  FFMA.FTZ R36, R49, c[0x0][0x2d0], -R93 ;  /* 0x0000b40031247a23 */ /* 0x000fe6000001085d */
[C---:B------:R-:W-:Y:S01]  /*c850*/  FMUL.FTZ R37, R69.reuse, R165 ;  /* 0x000000a545257220 */ /* 0x040fe20000410000 */
[----:B------:R1:W-:Y:S01]  /*c860*/  MUFU.EX2 R160, R36 ;  /* 0x0000002400a07308 */ /* 0x0003e20000000800 */
[C---:B------:R-:W-:Y:S02]  /*c870*/  FMUL.FTZ R49, R69.reuse, R113 ;  /* 0x0000007145317220 */ /* 0x040fe40000410000 */
[C---:B------:R-:W-:Y:S01]  /*c880*/  HMMA.16816.F32.BF16 R32, R72.reuse, R38, R32 ;  /* 0x000000264820723c */ /* 0x040fe20000041820 */
[----:B------:R-:W-:Y:S03]  /*c890*/  IMAD.MOV.U32 R113, RZ, RZ, R95 ;  /* 0x000000ffff717224 */ /* 0x000fe600078e005f */
[----:B------:R-:W-:Y:S01]  /*c8a0*/  MOV R95, R80 ;  /* 0x00000050005f7202 */ /* 0x000fe20000000f00 */
[----:B----4-:R-:W-:Y:S01]  /*c8b0*/  FMUL.FTZ R62, R0, R126 ;  /* 0x0000007e003e7220 */ /* 0x010fe20000410000 */
[----:B------:R-:W3:Y:S01]  /*c8c0*/  LDSM.16.MT88.4 R80, [R213+0x900] ;  /* 0x00090000d550783b */ /* 0x000ee20000004200 */
[C---:B------:R-:W-:Y:S01]  /*c8d0*/  FMUL.FTZ R38, R68.reuse, R166 ;  /* 0x000000a644267220 */ /* 0x040fe20000410000 */
[----:B------:R4:W-:Y:S01]  /*c8e0*/  MUFU.EX2 R165, R88 ;  /* 0x0000005800a57308 */ /* 0x0009e20000000800 */
[----:B------:R-:W-:Y:S03]  /*c8f0*/  FMUL.FTZ R39, R68, R167 ;  /* 0x000000a744277220 */ /* 0x000fe60000410000 */
[----:B------:R-:W-:Y:S02]  /*c900*/  IMAD.MOV.U32 R147, RZ, RZ, R63 ;  /* 0x000000ffff937224 */ /* 0x000fe400078e003f */
[----:B------:R-:W-:Y:S02]  /*c910*/  FMUL.FTZ R63, R0, R127 ;  /* 0x0000007f003f7220 */ /* 0x000fe40000410000 */
[----:B------:R-:W-:Y:S01]  /*c920*/  IMAD.MOV.U32 R146, RZ, RZ, R142 ;  /* 0x000000ffff927224 */ /* 0x000fe200078e008e */
[----:B------:R-:W-:Y:S01]  /*c930*/  MOV R142, R190 ;  /* 0x000000be008e7202 */ /* 0x000fe20000000f00 */
[----:B------:R-:W-:Y:S01]  /*c940*/  IMAD.MOV.U32 R154, RZ, RZ, R132 ;  /* 0x000000ffff9a7224 */ /* 0x000fe200078e0084 */
[----:B------:R-:W-:Y:S01]  /*c950*/  MOV R132, R185 ;  /* 0x000000b900847202 */ /* 0x000fe20000000f00 */
[C---:B-1----:R-:W-:Y:S07]  /*c960*/  FMUL.FTZ R36, R69.reuse, R164 ;  /* 0x000000a445247220 */ /* 0x042fee0000410000 */
[-C--:B------:R-:W-:Y:S01]  /*c970*/  HMMA.16816.F32.BF16 R36, R72, R52.reuse, R36 ;  /* 0x000000344824723c */ /* 0x080fe20000041824 */
[----:B----4-:R-:W-:Y:S07]  /*c980*/  LDSM.16.MT88.4 R88, [R214+0x900] ;  /* 0x00090000d658783b */ /* 0x010fee0000004200 */
[C---:B------:R-:W-:Y:S07]  /*c990*/  HMMA.16816.F32.BF16 R40, R64.reuse, R52, R40 ;  /* 0x000000344028723c */ /* 0x040fee0000041828 */
[--C-:B------:R-:W-:Y:S01]  /*c9a0*/  FFMA.FTZ R52, R56, c[0x0][0x2d0], -R94.reuse ;  /* 0x0000b40038347a23 */ /* 0x100fe2000001085e */
[-C--:B------:R-:W-:Y:S01]  /*c9b0*/  HMMA.16816.F32.BF16 R44, R64, R54.reuse, R44 ;  /* 0x00000036402c723c */ /* 0x080fe2000004182c */
[----:B------:R-:W-:Y:S02]  /*c9c0*/  FMUL.FTZ R56, R2, R120 ;  /* 0x0000007802387220 */ /* 0x000fe40000410000 */
[----:B------:R1:W4:Y:S01]  /*c9d0*/  MUFU.EX2 R115, R52 ;  /* 0x0000003400737308 */ /* 0x0003220000000800 */
        /* <DEDUP_REMOVED lines=9> */
[----:B----4-:R-:W-:Y:S01]  /*ca70*/  F2FP.BF16.PACK_AB R77, R100, R115 ;  /* 0x00000073644d723e */ /* 0x010fe200000010ff */
[----:B------:R-:W1:Y:S01]  /*ca80*/  LDSM.16.MT88.4 R84, [R216+0x900] ;  /* 0x00090000d854783b */ /* 0x000e620000004200 */
[----:B------:R4:W5:Y:S04]  /*ca90*/  MUFU.EX2 R141, R76 ;  /* 0x0000004c008d7308 */ /* 0x0009680000000800 */
[C---:B------:R-:W-:Y:S02]  /*caa0*/  FMUL.FTZ R64, R69.reuse, R168 ;  /* 0x000000a845407220 */ /* 0x040fe40000410000 */
[----:B------:R-:W-:Y:S03]  /*cab0*/  FMUL.FTZ R65, R69, R169 ;  /* 0x000000a945417220 */ /* 0x000fe60000410000 */
[C---:B------:R-:W-:Y:S02]  /*cac0*/  FMUL.FTZ R66, R68.reuse, R170 ;  /* 0x000000aa44427220 */ /* 0x040fe40000410000 */
[----:B------:R-:W-:Y:S07]  /*cad0*/  FMUL.FTZ R67, R68, R171 ;  /* 0x000000ab44437220 */ /* 0x000fee0000410000 */
[----:B------:R-:W-:Y:S01]  /*cae0*/  HMMA.16816.F32.BF16 R64, R72, R78, R64 ;  /* 0x0000004e4840723c */ /* 0x000fe20000041840 */
[--C-:B----4-:R-:W-:Y:S06]  /*caf0*/  FFMA.FTZ R76, R197, c[0x0][0x2d0], -R71.reuse ;  /* 0x0000b400c54c7a23 */ /* 0x110fec0000010847 */
[----:B------:R-:W-:Y:S02]  /*cb00*/  F2FP.BF16.PACK_AB R74, R114, R162 ;  /* 0x000000a2724a723e */ /* 0x000fe400000010ff */
[----:B------:R-:W-:Y:S01]  /*cb10*/  F2FP.BF16.PACK_AB R75, R113, R161 ;  /* 0x000000a1714b723e */ /* 0x000fe200000010ff */
[----:B------:R4:W-:Y:S02]  /*cb20*/  MUFU.EX2 R167, R76 ;  /* 0x0000004c00a77308 */ /* 0x0009e40000000800 */
[----:B------:R-:W-:Y:S02]  /*cb30*/  F2FP.BF16.PACK_AB R72, R137, R158 ;  /* 0x0000009e8948723e */ /* 0x000fe400000010ff */
[----:B------:R-:W-:Y:S02]  /*cb40*/  F2FP.BF16.PACK_AB R73, R143, R157 ;  /* 0x0000009d8f49723e */ /* 0x000fe400000010ff */
[----:B------:R-:W-:Y:S02]  /*cb50*/  F2FP.BF16.PACK_AB R78, R112, R159 ;  /* 0x0000009f704e723e */ /* 0x000fe400000010ff */
[----:B-----5:R-:W-:Y:S03]  /*cb60*/  F2FP.BF16.PACK_AB R79, R141, R153 ;  /* 0x000000998d4f723e */ /* 0x020fe600000010ff */
[-C--:B---3--:R-:W-:Y:S01]  /*cb70*/  HMMA.16816.F32.BF16 R4, R72, R80.reuse, R4 ;  /* 0x000000504804723c */ /* 0x088fe20000041804 */
[--C-:B----4-:R-:W-:Y:S04]  /*cb80*/  FFMA.FTZ R76, R198, c[0x0][0x2d0], -R92.reuse ;  /* 0x0000b400c64c7a23 */ /* 0x110fe8000001085c */
[----:B------:R3:W-:Y:S02]  /*cb90*/  MUFU.EX2 R166, R76 ;  /* 0x0000004c00a67308 */ /* 0x0007e40000000800 */
[----:B---3--:R-:W-:Y:S07]  /*cba0*/  F2FP.BF16.PACK_AB R76, R160, R156 ;  /* 0x0000009ca04c723e */ /* 0x008fee00000010ff */
[C---:B------:R-:W-:Y:S07]  /*cbb0*/  HMMA.16816.F32.BF16 R8, R76.reuse, R80, R8 ;  /* 0x000000504c08723c */ /* 0x040fee0000041808 */
[--C-:B------:R-:W-:Y:S01]  /*cbc0*/  FFMA.FTZ R80, R203, c[0x0][0x2d0], -R71.reuse ;  /* 0x0000b400cb507a23 */ /* 0x100fe20000010847 */
[-C--:B------:R-:W-:Y:S03]  /*cbd0*/  HMMA.16816.F32.BF16 R12, R76, R82.reuse, R12 ;  /* 0x000000524c0c723c */ /* 0x080fe6000004180c */
[----:B------:R3:W4:Y:S05]  /*cbe0*/  MUFU.EX2 R101, R80 ;  /* 0x0000005000657308 */ /* 0x00072a0000000800 */
[C---:B------:R-:W-:Y:S08]  /*cbf0*/  HMMA.16816.F32.BF16 R16, R72.reuse, R82, R16 ;  /* 0x000000524810723c */ /* 0x040ff00000041810 */
[-C--:B-1----:R-:W-:Y:S08]  /*cc00*/  HMMA.16816.F32.BF16 R20, R72, R84.reuse, R20 ;  /* 0x000000544814723c */ /* 0x082ff00000041814 */
[C---:B------:R-:W-:Y:S01]  /*cc10*/  HMMA.16816.F32.BF16 R24, R76.reuse, R84, R24 ;  /* 0x000000544c18723c */ /* 0x040fe20000041818 */
[----:B---3--:R-:W-:Y:S06]  /*cc20*/  FFMA.FTZ R80, R204, c[0x0][0x2d0], -R71 ;  /* 0x0000b400cc507a23 */ /* 0x008fec0000010847 */
[----:B------:R-:W-:Y:S01]  /*cc30*/  FFMA.FTZ R84, R199, c[0x0][0x2d0], -R93 ;  /* 0x0000b400c7547a23 */ /* 0x000fe2000001085d */
[-C--:B------:R-:W-:Y:S01]  /*cc40*/  HMMA.16816.F32.BF16 R28, R76, R86.reuse, R28 ;  /* 0x000000564c1c723c */ /* 0x080fe2000004181c */
[----:B------:R1:W-:Y:S07]  /*cc50*/  MUFU.EX2 R204, R80 ;  /* 0x0000005000cc7308 */ /* 0x0003ee0000000800 */
[C---:B------:R-:W-:Y:S03]  /*cc60*/  HMMA.16816.F32.BF16 R32, R72.reuse, R86, R32 ;  /* 0x000000564820723c */ /* 0x040fe60000041820 */
[----:B------:R3:W-:Y:S05]  /*cc70*/  MUFU.EX2 R107, R84 ;  /* 0x00000054006b7308 */ /* 0x0007ea0000000800 */
[-C--:B------:R-:W-:Y:S08]  /*cc80*/  HMMA.16816.F32.BF16 R36, R72, R88.reuse, R36 ;  /* 0x000000584824723c */ /* 0x080ff00000041824 */
[C---:B------:R-:W-:Y:S01]  /*cc90*/  HMMA.16816.F32.BF16 R40, R76.reuse, R88, R40 ;  /* 0x000000584c28723c */ /* 0x040fe20000041828 */
[----:B-1----:R-:W-:Y:S03]  /*cca0*/  FFMA.FTZ R80, R205, c[0x0][0x2d0], -R92 ;  /* 0x0000b400cd507a23 */ /* 0x002fe6000001085c */
[----:B----4-:R-:W-:Y:S01]  /*ccb0*/  IMAD.MOV.U32 R205, RZ, RZ, R101 ;  /* 0x000000ffffcd7224 */ /* 0x010fe200078e0065 */
[----:B------:R1:W-:Y:S01]  /*ccc0*/  MUFU.EX2 R203, R80 ;  /* 0x0000005000cb7308 */ /* 0x0003e20000000800 */
[----:B------:R-:W-:Y:S02]  /*ccd0*/  IMAD.MOV.U32 R101, RZ, RZ, R95 ;  /* 0x000000ffff657224 */ /* 0x000fe400078e005f */
[-C--:B------:R-:W-:Y:S01]  /*cce0*/  HMMA.16816.F32.BF16 R44, R76, R90.reuse, R44 ;  /* 0x0000005a4c2c723c */ /* 0x080fe2000004182c */
[----:B------:R-:W-:Y:S03]  /*ccf0*/  FFMA.FTZ R88, R97, c[0x0][0x2d0], -R94 ;  /* 0x0000b40061587a23 */ /* 0x000fe6000001085e */
[--C-:B---3--:R-:W-:Y:S03]  /*cd00*/  FFMA.FTZ R84, R200, c[0x0][0x2d0], -R93.reuse ;  /* 0x0000b400c8547a23 */ /* 0x108fe6000001085d */
        /* <DEDUP_REMOVED lines=8> */
[--C-:B----4-:R-:W-:Y:S09]  /*cd90*/  FFMA.FTZ R84, R201, c[0x0][0x2d0], -R93.reuse ;  /* 0x0000b400c9547a23 */ /* 0x110ff2000001085d */
[----:B------:R4:W5:Y:S01]  /*cda0*/  MUFU.EX2 R105, R84 ;  /* 0x0000005400697308 */ /* 0x0009620000000800 */
[----:B-1----:R-:W-:Y:S09]  /*cdb0*/  FFMA.FTZ R80, R135, c[0x0][0x2d0], -R93 ;  /* 0x0000b40087507a23 */ /* 0x002ff2000001085d */
[----:B------:R1:W-:Y:S01]  /*cdc0*/  MUFU.EX2 R164, R80 ;  /* 0x0000005000a47308 */ /* 0x0003e20000000800 */
[----:B---3--:R-:W-:Y:S01]  /*cdd0*/  FFMA.FTZ R88, R232, c[0x0][0x2d0], -R92 ;  /* 0x0000b400e8587a23 */ /* 0x008fe2000001085c */
[----:B------:R-:W-:Y:S08]  /*cde0*/  MOV R232, R159 ;  /* 0x0000009f00e87202 */ /* 0x000ff00000000f00 */
[----:B------:R3:W-:Y:S01]  /*cdf0*/  MUFU.EX2 R109, R88 ;  /* 0x00000058006d7308 */ /* 0x0007e20000000800 */
[--C-:B----4-:R-:W-:Y:S01]  /*ce00*/  FFMA.FTZ R84, R207, c[0x0][0x2d0], -R71.reuse ;  /* 0x0000b400cf547a23 */ /* 0x110fe20000010847 */
[----:B------:R-:W-:Y:S08]  /*ce10*/  MOV R207, R147 ;  /* 0x0000009300cf7202 */ /* 0x000ff00000000f00 */
[----:B------:R4:W-:Y:S01]  /*ce20*/  MUFU.EX2 R201, R84 ;  /* 0x0000005400c97308 */ /* 0x0009e20000000800 */
[----:B-1----:R-:W1:Y:S08]  /*ce30*/  LDSM.16.MT88.4 R80, [R215+0x900] ;  /* 0x00090000d750783b */ /* 0x002e700000004200 */
[----:B---3--:R-:W-:Y:S01]  /*ce40*/  LDSM.16.MT88.4 R88, [R214+0x1100] ;  /* 0x00110000d658783b */ /* 0x008fe20000004200 */
[--C-:B----4-:R-:W-:Y:S04]  /*ce50*/  FFMA.FTZ R84, R96, c[0x0][0x2d0], -R94.reuse ;  /* 0x0000b40060547a23 */ /* 0x110fe8000001085e */
[----:B------:R3:W4:Y:S01]  /*ce60*/  MUFU.EX2 R104, R84 ;  /* 0x0000005400687308 */ /* 0x0007220000000800 */
[-C--:B-1----:R-:W-:Y:S08]  /*ce70*/  HMMA.16816.F32.BF16 R52, R72, R80.reuse, R52 ;  /* 0x000000504834723c */ /* 0x082ff00000041834 */
[C---:B------:R-:W-:Y:S01]  /*ce80*/  HMMA.16816.F32.BF16 R56, R76.reuse, R80, R56 ;  /* 0x000000504c38723c */ /* 0x040fe20000041838 */
[----:B---3--:R-:W1:Y:S06]  /*ce90*/  LDSM.16.MT88.4 R84, [R213+0x1100] ;  /* 0x00110000d554783b */ /* 0x008e6c0000004200 */
[----:B------:R-:W-:Y:S01]  /*cea0*/  FFMA.FTZ R80, R99, c[0x0][0x2d0], -R94 ;  /* 0x0000b40063507a23 */ /* 0x000fe2000001085e */
[-C--:B------:R-:W-:Y:S03]  /*ceb0*/  HMMA.16816.F32.BF16 R60, R76, R82.reuse, R60 ;  /* 0x000000524c3c723c */ /* 0x080fe6000004183c */
[----:B------:R3:W2:Y:S04]  /*cec0*/  MUFU.EX2 R198, R80 ;  /* 0x0000005000c67308 */ /* 0x0006a80000000800 */
[----:B------:R-:W-:Y:S01]  /*ced0*/  FFMA.FTZ R76, R208, c[0x0][0x2d0], -R71 ;  /* 0x0000b400d04c7a23 */ /* 0x000fe20000010847 */
[----:B------:R-:W-:Y:S01]  /*cee0*/  HMMA.16816.F32.BF16 R64, R72, R82, R64 ;  /* 0x000000524840723c */ /* 0x000fe20000041840 */
[----:B------:R-:W-:Y:S03]  /*cef0*/  MOV R208, R149 ;  /* 0x0000009500d07202 */ /* 0x000fe60000000f00 */
[----:B-----5:R-:W-:Y:S01]  /*cf00*/  F2FP.BF16.PACK_AB R78, R105, R106 ;  /* 0x0000006a694e723e */ /* 0x020fe200000010ff */
[----:B------:R5:W-:Y:S01]  /*cf10*/  MUFU.EX2 R111, R76 ;  /* 0x0000004c006f7308 */ /* 0x000be20000000800 */
[----:B----4-:R-:W-:Y:S01]  /*cf20*/  F2FP.BF16.PACK_AB R77, R200, R104 ;  /* 0x00000068c84d723e */ /* 0x010fe200000010ff */
[----:B------:R-:W-:Y:S01]  /*cf30*/  IMAD.MOV.U32 R149, RZ, RZ, R145 ;  /* 0x000000ffff957224 */ /* 0x000fe200078e0091 */
[----:B------:R-:W-:Y:S04]  /*cf40*/  F2FP.BF16.PACK_AB R72, R167, R208 ;  /* 0x000000d0a748723e */ /* 0x000fe800000010ff */
[----:B------:R-:W-:Y:S02]  /*cf50*/  F2FP.BF16.PACK_AB R73, R165, R166 ;  /* 0x000000a6a549723e */ /* 0x000fe400000010ff */
[----:B------:R-:W-:Y:S02]  /*cf60*/  F2FP.BF16.PACK_AB R74, R204, R205 ;  /* 0x000000cdcc4a723e */ /* 0x000fe400000010ff */
[----:B------:R-:W-:Y:S02]  /*cf70*/  F2FP.BF16.PACK_AB R75, R202, R203 ;  /* 0x000000cbca4b723e */ /* 0x000fe400000010ff */
[----:B------:R-:W-:Y:S01]  /*cf80*/  MOV R145, R140 ;  /* 0x0000008c00917202 */ /* 0x000fe20000000f00 */
[----:B---3--:R-:W3:Y:S01]  /*cf90*/  LDSM.16.MT88.4 R80, [R216+0x1100] ;  /* 0x00110000d850783b */ /* 0x008ee20000004200 */
[----:B--2---:R-:W-:Y:S01]  /*cfa0*/  F2FP.BF16.PACK_AB R79, R198, R199 ;  /* 0x000000c7c64f723e */ /* 0x004fe200000010ff */
[----:B------:R-:W-:Y:S02]  /*cfb0*/  IMAD.MOV.U32 R140, RZ, RZ, R134 ;  /* 0x000000ffff8c7224 */ /* 0x000fe400078e0086 */
[-C--:B-1----:R-:W-:Y:S01]  /*cfc0*/  HMMA.16816.F32.BF16 R4, R72, R84.reuse, R4 ;  /* 0x000000544804723c */ /* 0x082fe20000041804 */
[----:B-----5:R-:W-:Y:S02]  /*cfd0*/  FFMA.FTZ R76, R210, c[0x0][0x2d0], -R92 ;  /* 0x0000b400d24c7a23 */ /* 0x020fe4000001085c */
[----:B------:R-:W-:Y:S02]  /*cfe0*/  IMAD.MOV.U32 R210, RZ, RZ, R100 ;  /* 0x000000ffffd27224 */ /* 0x000fe400078e0064 */
[----:B------:R1:W-:Y:S02]  /*cff0*/  MUFU.EX2 R110, R76 ;  /* 0x0000004c006e7308 */ /* 0x0003e40000000800 */
[----:B-1----:R-:W-:Y:S07]  /*d000*/  F2FP.BF16.PACK_AB R76, R107, R164 ;  /* 0x000000a46b4c723e */ /* 0x002fee00000010ff */
[C---:B------:R-:W-:Y:S07]  /*d010*/  HMMA.16816.F32.BF16 R8, R76.reuse, R84, R8 ;  /* 0x000000544c08723c */ /* 0x040fee0000041808 */
[--C-:B------:R-:W-:Y:S01]  /*d020*/  FFMA.FTZ R84, R234, c[0x0][0x2d0], -R71.reuse ;  /* 0x0000b400ea547a23 */ /* 0x100fe20000010847 */
[-C--:B------:R-:W-:Y:S03]  /*d030*/  HMMA.16816.F32.BF16 R12, R76, R86.reuse, R12 ;  /* 0x000000564c0c723c */ /* 0x080fe6000004180c */
[----:B------:R1:W-:Y:S05]  /*d040*/  MUFU.EX2 R197, R84 ;  /* 0x0000005400c57308 */ /* 0x0003ea0000000800 */
[C---:B------:R-:W-:Y:S08]  /*d050*/  HMMA.16816.F32.BF16 R16, R72.reuse, R86, R16 ;  /* 0x000000564810723c */ /* 0x040ff00000041810 */
[-C--:B---3--:R-:W-:Y:S08]  /*d060*/  HMMA.16816.F32.BF16 R20, R72, R80.reuse, R20 ;  /* 0x000000504814723c */ /* 0x088ff00000041814 */
[C---:B------:R-:W-:Y:S01]  /*d070*/  HMMA.16816.F32.BF16 R24, R76.reuse, R80, R24 ;  /* 0x000000504c18723c */ /* 0x040fe20000041818 */
[----:B-1----:R-:W-:Y:S06]  /*d080*/  FFMA.FTZ R84, R235, c[0x0][0x2d0], -R71 ;  /* 0x0000b400eb547a23 */ /* 0x002fec0000010847 */
        /* <DEDUP_REMOVED lines=10> */
[----:B------:R1:W-:Y:S02]  /*d130*/  MUFU.EX2 R194, R84 ;  /* 0x0000005400c27308 */ /* 0x0003e40000000800 */
[----:B------:R-:W-:Y:S01]  /*d140*/  FFMA.FTZ R88, R173, c[0x0][0x2d0], -R94 ;  /* 0x0000b400ad587a23 */ /* 0x000fe2000001085e */
[-C--:B------:R-:W-:Y:S01]  /*d150*/  HMMA.16816.F32.BF16 R44, R76, R90.reuse, R44 ;  /* 0x0000005a4c2c723c */ /* 0x080fe2000004182c */
[----:B--2---:R-:W-:Y:S03]  /*d160*/  FFMA.FTZ R80, R211, c[0x0][0x2d0], -R93 ;  /* 0x0000b400d3507a23 */ /* 0x004fe6000001085d */
[----:B------:R-:W-:Y:S03]  /*d170*/  IMAD.MOV.U32 R211, RZ, RZ, R137 ;  /* 0x000000ffffd37224 */ /* 0x000fe600078e0089 */
[----:B------:R2:W-:Y:S01]  /*d180*/  MUFU.EX2 R119, R88 ;  /* 0x0000005800777308 */ /* 0x0005e20000000800 */
[C---:B------:R-:W-:Y:S09]  /*d190*/  HMMA.16816.F32.BF16 R48, R72.reuse, R90, R48 ;  /* 0x0000005a4830723c */ /* 0x040ff20000041830 */
[----:B------:R3:W-:Y:S03]  /*d1a0*/  MUFU.EX2 R193, R80 ;  /* 0x0000005000c17308 */ /* 0x0007e60000000800 */
[----:B-1----:R-:W-:Y:S01]  /*d1b0*/  FFMA.FTZ R84, R237, c[0x0][0x2d0], -R92 ;  /* 0x0000b400ed547a23 */ /* 0x002fe2000001085c */
[----:B------:R-:W-:Y:S01]  /*d1c0*/  MOV R237, R232 ;  /* 0x000000e800ed7202 */ /* 0x000fe20000000f00 */
[----:B------:R-:W-:Y:S05]  /*d1d0*/  IMAD.MOV.U32 R232, RZ, RZ, R112 ;  /* 0x000000ffffe87224 */ /* 0x000fea00078e0070 */
        /* <DEDUP_REMOVED lines=9> */
[----:B---3--:R-:W-:Y:S01]  /*d270*/  FFMA.FTZ R80, R233, c[0x0][0x2d0], -R93 ;  /* 0x0000b400e9507a23 */ /* 0x008fe2000001085d */
[----:B------:R-:W-:Y:S08]  /*d280*/  MOV R233, R139 ;  /* 0x0000008b00e97202 */ /* 0x000ff00000000f00 */
[----:B------:R3:W4:Y:S01]  /*d290*/  MUFU.EX2 R192, R80 ;  /* 0x0000005000c07308 */ /* 0x0007220000000800 */
[----:B--2---:R-:W-:Y:S01]  /*d2a0*/  LDSM.16.MT88.4 R88, [R214+0x1900] ;  /* 0x00190000d658783b */ /* 0x004fe20000004200 */
[-C--:B-1----:R-:W-:Y:S08]  /*d2b0*/  HMMA.16816.F32.BF16 R52, R72, R84.reuse, R52 ;  /* 0x000000544834723c */ /* 0x082ff00000041834 */
[C---:B------:R-:W-:Y:S01]  /*d2c0*/  HMMA.16816.F32.BF16 R56, R76.reuse, R84, R56 ;  /* 0x000000544c38723c */ /* 0x040fe20000041838 */
[--C-:B---3--:R-:W-:Y:S03]  /*d2d0*/  FFMA.FTZ R80, R238, c[0x0][0x2d0], -R71.reuse ;  /* 0x0000b400ee507a23 */ /* 0x108fe60000010847 */
[----:B------:R-:W-:Y:S01]  /*d2e0*/  IMAD.MOV.U32 R238, RZ, RZ, R140 ;  /* 0x000000ffffee7224 */ /* 0x000fe200078e008c */
[----:B------:R1:W-:Y:S02]  /*d2f0*/  MUFU.EX2 R190, R80 ;  /* 0x0000005000be7308 */ /* 0x0003e40000000800 */
[--C-:B------:R-:W-:Y:S01]  /*d300*/  FFMA.FTZ R84, R175, c[0x0][0x2d0], -R94.reuse ;  /* 0x0000b400af547a23 */ /* 0x100fe2000001085e */
[-C--:B------:R-:W-:Y:S07]  /*d310*/  HMMA.16816.F32.BF16 R60, R76, R86.reuse, R60 ;  /* 0x000000564c3c723c */ /* 0x080fee000004183c */
[--C-:B------:R-:W-:Y:S01]  /*d320*/  FFMA.FTZ R76, R239, c[0x0][0x2d0], -R71.reuse ;  /* 0x0000b400ef4c7a23 */ /* 0x100fe20000010847 */
[----:B------:R-:W-:Y:S01]  /*d330*/  HMMA.16816.F32.BF16 R64, R72, R86, R64 ;  /* 0x000000564840723c */ /* 0x000fe20000041840 */
[----:B------:R-:W2:Y:S03]  /*d340*/  MUFU.EX2 R188, R84 ;  /* 0x0000005400bc7308 */ /* 0x000ea60000000800 */
[----:B----4-:R-:W-:Y:S02]  /*d350*/  F2FP.BF16.PACK_AB R78, R192, R191 ;  /* 0x000000bfc04e723e */ /* 0x010fe400000010ff */
[----:B------:R-:W-:Y:S02]  /*d360*/  MOV R239, R142 ;  /* 0x0000008e00ef7202 */ /* 0x000fe40000000f00 */
        /* <DEDUP_REMOVED lines=9> */
[--C-:B---3--:R-:W-:Y:S07]  /*d400*/  FFMA.FTZ R76, R240, c[0x0][0x2d0], -R92.reuse ;  /* 0x0000b400f04c7a23 */ /* 0x108fee000001085c */
        /* <DEDUP_REMOVED lines=36> */
[----:B--2---:R-:W-:Y:S01]  /*d650*/  FFMA.FTZ R88, R102, c[0x0][0x2d0], -R92 ;  /* 0x0000b40066587a23 */ /* 0x004fe2000001085c */
[----:B------:R-:W-:Y:S08]  /*d660*/  MOV R102, R132 ;  /* 0x0000008400667202 */ /* 0x000ff00000000f00 */
        /* <DEDUP_REMOVED lines=25> */
[----:B---3--:R-:W-:Y:S01]  /*d800*/  FFMA.FTZ R76, R252, c[0x0][0x2d0], -R92 ;  /* 0x0000b400fc4c7a23 */ /* 0x008fe2000001085c */
[----:B----4-:R-:W-:Y:S03]  /*d810*/  F2FP.BF16.PACK_AB R168, R135, R173 ;  /* 0x000000ad87a8723e */ /* 0x010fe600000010ff */
[----:B------:R1:W3:Y:S02]  /*d820*/  MUFU.EX2 R134, R76 ;  /* 0x0000004c00867308 */ /* 0x0002e40000000800 */
[----:B-1----:R-:W-:Y:S02]  /*d830*/  F2FP.BF16.PACK_AB R76, R121, R116 ;  /* 0x00000074794c723e */ /* 0x002fe400000010ff */
[----:B---3--:R-:W-:Y:S05]  /*d840*/  F2FP.BF16.PACK_AB R169, R132, R134 ;  /* 0x0000008684a9723e */ /* 0x008fea00000010ff */
[C---:B------:R-:W-:Y:S07]  /*d850*/  HMMA.16816.F32.BF16 R8, R76.reuse, R84, R8 ;  /* 0x000000544c08723c */ /* 0x040fee0000041808 */
[--C-:B------:R-:W-:Y:S01]  /*d860*/  FFMA.FTZ R84, R101, c[0x0][0x2d0], -R71.reuse ;  /* 0x0000b40065547a23 */ /* 0x100fe20000010847 */
[-C--:B------:R-:W-:Y:S01]  /*d870*/  HMMA.16816.F32.BF16 R12, R76, R86.reuse, R12 ;  /* 0x000000564c0c723c */ /* 0x080fe2000004180c */
[----:B------:R-:W-:Y:S03]  /*d880*/  FFMA.FTZ R71, R155, c[0x0][0x2d0], -R71 ;  /* 0x0000b4009b477a23 */ /* 0x000fe60000010847 */
[----:B------:R-:W-:Y:S01]  /*d890*/  IMAD.MOV.U32 R155, RZ, RZ, R154 ;  /* 0x000000ffff9b7224 */ /* 0x000fe200078e009a */
[----:B------:R-:W-:Y:S01]  /*d8a0*/  MOV R154, R152 ;  /* 0x00000098009a7202 */ /* 0x000fe20000000f00 */
[----:B------:R-:W-:Y:S01]  /*d8b0*/  IMAD.MOV.U32 R152, RZ, RZ, R151 ;  /* 0x000000ffff987224 */ /* 0x000fe200078e0097 */
[----:B------:R-:W-:Y:S01]  /*d8c0*/  MOV R151, R150 ;  /* 0x0000009600977202 */ /* 0x000fe20000000f00 */
[C---:B------:R-:W-:Y:S01]  /*d8d0*/  HMMA.16816.F32.BF16 R16, R72.reuse, R86, R16 ;  /* 0x000000564810723c */ /* 0x040fe20000041810 */
[----:B------:R-:W-:Y:S02]  /*d8e0*/  IMAD.MOV.U32 R150, RZ, RZ, R131 ;  /* 0x000000ffff967224 */ /* 0x000fe400078e0083 */
[----:B------:R1:W-:Y:S01]  /*d8f0*/  MUFU.EX2 R131, R71 ;  /* 0x0000004700837308 */ /* 0x0003e20000000800 */
[----:B------:R-:W-:Y:S01]  /*d900*/  IMAD.MOV.U32 R101, RZ, RZ, R163 ;  /* 0x000000ffff657224 */ /* 0x000fe200078e00a3 */
[----:B------:R-:W-:Y:S01]  /*d910*/  MOV R159, R151 ;  /* 0x00000097009f7202 */ /* 0x000fe20000000f00 */
[----:B------:R-:W-:Y:S01]  /*d920*/  IMAD.MOV.U32 R235, RZ, RZ, R154 ;  /* 0x000000ffffeb7224 */ /* 0x000fe200078e009a */
[----:B------:R-:W-:Y:S01]  /*d930*/  MOV R154, R149 ;  /* 0x00000095009a7202 */ /* 0x000fe20000000f00 */
[-C--:B--2---:R-:W-:Y:S01]  /*d940*/  HMMA.16816.F32.BF16 R20, R72, R80.reuse, R20 ;  /* 0x000000504814723c */ /* 0x084fe20000041814 */
[----:B------:R-:W-:Y:S03]  /*d950*/  MOV R163, R133 ;  /* 0x0000008500a37202 */ /* 0x000fe60000000f00 */
[----:B------:R-:W-:Y:S01]  /*d960*/  MOV R234, R155 ;  /* 0x0000009b00ea7202 */ /* 0x000fe20000000f00 */
[----:B------:R-:W2:Y:S01]  /*d970*/  MUFU.EX2 R133, R84 ;  /* 0x0000005400857308 */ /* 0x000ea20000000800 */
[----:B------:R-:W-:Y:S02]  /*d980*/  MOV R155, R152 ;  /* 0x00000098009b7202 */ /* 0x000fe40000000f00 */
[----:B------:R-:W-:Y:S01]  /*d990*/  MOV R152, R148 ;  /* 0x0000009400987202 */ /* 0x000fe20000000f00 */
[C---:B------:R-:W-:Y:S03]  /*d9a0*/  HMMA.16816.F32.BF16 R24, R76.reuse, R80, R24 ;  /* 0x000000504c18723c */ /* 0x040fe60000041818 */
[----:B------:R-:W-:Y:S02]  /*d9b0*/  MOV R240, R152 ;  /* 0x0000009800f07202 */ /* 0x000fe40000000f00 */
[----:B------:R-:W-:Y:S03]  /*d9c0*/  MOV R152, R144 ;  /* 0x0000009000987202 */ /* 0x000fe60000000f00 */
[-C--:B------:R-:W-:Y:S01]  /*d9d0*/  HMMA.16816.F32.BF16 R28, R76, R82.reuse, R28 ;  /* 0x000000524c1c723c */ /* 0x080fe2000004181c */
[--C-:B-1----:R-:W-:Y:S03]  /*d9e0*/  FFMA.FTZ R71, R124, c[0x0][0x2d0], -R92.reuse ;  /* 0x0000b4007c477a23 */ /* 0x102fe6000001085c */
[----:B------:R-:W-:Y:S01]  /*d9f0*/  FFMA.FTZ R92, R103, c[0x0][0x2d0], -R92 ;  /* 0x0000b400675c7a23 */ /* 0x000fe2000001085c */
[----:B------:R-:W3:Y:S01]  /*da00*/  LDL.LU R124, [R1+0xc] ;  /* 0x00000c00017c7983 */ /* 0x000ee20000300800 */
[----:B------:R1:W-:Y:S02]  /*da10*/  MUFU.EX2 R99, R71 ;  /* 0x0000004700637308 */ /* 0x0003e40000000800 */
[C---:B------:R-:W-:Y:S01]  /*da20*/  HMMA.16816.F32.BF16 R32, R72.reuse, R82, R32 ;  /* 0x000000524820723c */ /* 0x040fe20000041820 */
[----:B------:R-:W4:Y:S03]  /*da30*/  LDL.LU R83, [R1+0x10] ;  /* 0x0000100001537983 */ /* 0x000f260000300800 */
[----:B--2---:R-:W-:Y:S01]  /*da40*/  F2FP.BF16.PACK_AB R170, R131, R133 ;  /* 0x0000008583aa723e */ /* 0x004fe200000010ff */
[----:B------:R-:W2:Y:S03]  /*da50*/  LDSM.16.MT88.4 R84, [R215+0x2100] ;  /* 0x00210000d754783b */ /* 0x000ea60000004200 */
[-C--:B------:R-:W-:Y:S01]  /*da60*/  HMMA.16816.F32.BF16 R36, R72, R88.reuse, R36 ;  /* 0x000000584824723c */ /* 0x080fe20000041824 */
[----:B------:R-:W5:Y:S07]  /*da70*/  MUFU.EX2 R98, R92 ;  /* 0x0000005c00627308 */ /* 0x000f6e0000000800 */
[C---:B------:R-:W-:Y:S01]  /*da80*/  HMMA.16816.F32.BF16 R40, R76.reuse, R88, R40 ;  /* 0x000000584c28723c */ /* 0x040fe20000041828 */
[--C-:B-1----:R-:W-:Y:S07]  /*da90*/  FFMA.FTZ R71, R102, c[0x0][0x2d0], -R93.reuse ;  /* 0x0000b40066477a23 */ /* 0x102fee000001085d */
[-C--:B------:R-:W-:Y:S01]  /*daa0*/  HMMA.16816.F32.BF16 R44, R76, R90.reuse, R44 ;  /* 0x0000005a4c2c723c */ /* 0x080fe2000004182c */
[----:B------:R1:W-:Y:S07]  /*dab0*/  MUFU.EX2 R97, R71 ;  /* 0x0000004700617308 */ /* 0x0003ee0000000800 */
[C---:B------:R-:W-:Y:S01]  /*dac0*/  HMMA.16816.F32.BF16 R48, R72.reuse, R90, R48 ;  /* 0x0000005a4830723c */ /* 0x040fe20000041830 */
[----:B-----5:R-:W-:Y:S07]  /*dad0*/  F2FP.BF16.PACK_AB R171, R98, R99 ;  /* 0x0000006362ab723e */ /* 0x020fee00000010ff */
[-C--:B--2---:R-:W-:Y:S01]  /*dae0*/  HMMA.16816.F32.BF16 R52, R72, R84.reuse, R52 ;  /* 0x000000544834723c */ /* 0x084fe20000041834 */
[--C-:B-1----:R-:W-:Y:S02]  /*daf0*/  FFMA.FTZ R71, R101, c[0x0][0x2d0], -R93.reuse ;  /* 0x0000b40065477a23 */ /* 0x102fe4000001085d */
[----:B------:R-:W-:Y:S05]  /*db00*/  LDSM.16.MT88.4 R100, [R216+0x2900] ;  /* 0x00290000d864783b */ /* 0x000fea0000004200 */
[C---:B------:R-:W-:Y:S01]  /*db10*/  HMMA.16816.F32.BF16 R56, R76.reuse, R84, R56 ;  /* 0x000000544c38723c */ /* 0x040fe20000041838 */
[----:B------:R1:W-:Y:S07]  /*db20*/  MUFU.EX2 R92, R71 ;  /* 0x00000047005c7308 */ /* 0x0003ee0000000800 */
[-C--:B------:R-:W-:Y:S08]  /*db30*/  HMMA.16816.F32.BF16 R60, R76, R86.reuse, R60 ;  /* 0x000000564c3c723c */ /* 0x080ff0000004183c */
[----:B------:R-:W-:Y:S01]  /*db40*/  HMMA.16816.F32.BF16 R64, R72, R86, R64 ;  /* 0x000000564840723c */ /* 0x000fe20000041840 */
[--C-:B-1----:R-:W-:Y:S03]  /*db50*/  FFMA.FTZ R71, R163, c[0x0][0x2d0], -R93.reuse ;  /* 0x0000b400a3477a23 */ /* 0x102fe6000001085d */
[----:B------:R-:W-:Y:S01]  /*db60*/  IMAD.MOV.U32 R163, RZ, RZ, R150 ;  /* 0x000000ffffa37224 */ /* 0x000fe200078e0096 */
[----:B------:R1:W-:Y:S01]  /*db70*/  MUFU.EX2 R82, R71 ;  /* 0x0000004700527308 */ /* 0x0003e20000000800 */
[----:B------:R-:W-:Y:S01]  /*db80*/  FFMA.FTZ R93, R183, c[0x0][0x2d0], -R93 ;  /* 0x0000b400b75d7a23 */ /* 0x000fe2000001085d */
[----:B------:R-:W2:Y:S01]  /*db90*/  LDSM.16.MT88.4 R148, [R213+0x2900] ;  /* 0x00290000d594783b */ /* 0x000ea20000004200 */
[----:B------:R-:W-:Y:S04]  /*dba0*/  FFMA.FTZ R69, R69, R125, R163 ;  /* 0x0000007d45457223 */ /* 0x000fe800000100a3 */
[----:B------:R-:W-:Y:S01]  /*dbb0*/  IMAD.MOV.U32 R163, RZ, RZ, R154 ;  /* 0x000000ffffa37224 */ /* 0x000fe200078e009a */
[----:B------:R-:W-:Y:S02]  /*dbc0*/  MOV R154, R145 ;  /* 0x00000091009a7202 */ /* 0x000fe40000000f00 */
[----:B------:R-:W5:Y:S01]  /*dbd0*/  MUFU.EX2 R93, R93 ;  /* 0x0000005d005d7308 */ /* 0x000f620000000800 */
[--C-:B-1----:R-:W-:Y:S09]  /*dbe0*/  FFMA.FTZ R71, R178, c[0x0][0x2d0], -R94.reuse ;  /* 0x0000b400b2477a23 */ /* 0x102ff2000001085e */
[----:B------:R1:W-:Y:S01]  /*dbf0*/  MUFU.EX2 R80, R71 ;  /* 0x0000004700507308 */ /* 0x0003e20000000800 */
[----:B-----5:R-:W-:Y:S01]  /*dc00*/  F2FP.BF16.PACK_AB R126, R93, R82 ;  /* 0x000000525d7e723e */ /* 0x020fe200000010ff */
[--C-:B-1----:R-:W-:Y:S08]  /*dc10*/  FFMA.FTZ R71, R179, c[0x0][0x2d0], -R94.reuse ;  /* 0x0000b400b3477a23 */ /* 0x102ff0000001085e */
[----:B------:R1:W5:Y:S02]  /*dc20*/  MUFU.EX2 R81, R71 ;  /* 0x0000004700517308 */ /* 0x0003640000000800 */
[--C-:B-1----:R-:W-:Y:S01]  /*dc30*/  FFMA.FTZ R71, R180, c[0x0][0x2d0], -R94.reuse ;  /* 0x0000b400b4477a23 */ /* 0x102fe2000001085e */
[----:B-----5:R-:W-:Y:S01]  /*dc40*/  F2FP.BF16.PACK_AB R125, R81, R80 ;  /* 0x00000050517d723e */ /* 0x020fe200000010ff */
[----:B------:R-:W-:Y:S02]  /*dc50*/  FFMA.FTZ R94, R70, c[0x0][0x2d0], -R94 ;  /* 0x0000b400465e7a23 */ /* 0x000fe4000001085e */
[----:B------:R-:W5:Y:S04]  /*dc60*/  LDL.LU R70, [R1+0x14] ;  /* 0x0000140001467983 */ /* 0x000f680000300800 */
[----:B------:R-:W-:Y:S10]  /*dc70*/  MUFU.EX2 R71, R71 ;  /* 0x0000004700477308 */ /* 0x000ff40000000800 */
[----:B------:R-:W1:Y:S02]  /*dc80*/  MUFU.EX2 R94, R94 ;  /* 0x0000005e005e7308 */ /* 0x000e640000000800 */
[----:B-1----:R-:W-:Y:S01]  /*dc90*/  F2FP.BF16.PACK_AB R127, R94, R71 ;  /* 0x000000475e7f723e */ /* 0x002fe200000010ff */
[----:B---3--:R-:W-:Y:S01]  /*dca0*/  FFMA.FTZ R68, R68, R124, R159 ;  /* 0x0000007c44447223 */ /* 0x008fe2000001009f */
[----:B------:R-:W-:Y:S02]  /*dcb0*/  F2FP.BF16.PACK_AB R124, R92, R97 ;  /* 0x000000615c7c723e */ /* 0x000fe400000010ff */
[----:B------:R-:W-:Y:S01]  /*dcc0*/  MOV R159, R138 ;  /* 0x0000008a009f7202 */ /* 0x000fe20000000f00 */
[----:B----4-:R-:W-:Y:S01]  /*dcd0*/  FFMA.FTZ R2, R2, R83, R155 ;  /* 0x0000005302027223 */ /* 0x010fe2000001009b */
[-C--:B--2---:R-:W-:Y:S01]  /*dce0*/  HMMA.16816.F32.BF16 R136, R168, R148.reuse, R4 ;  /* 0x00000094a888723c */ /* 0x084fe20000041804 */
[----:B------:R-:W-:Y:S02]  /*dcf0*/  IMAD.MOV.U32 R155, RZ, RZ, R146 ;  /* 0x000000ffff9b7224 */ /* 0x000fe400078e0092 */
[----:B------:R-:W-:Y:S04]  /*dd00*/  FADD.FTZ R2, R240, R2 ;  /* 0x00000002f0027221 */ /* 0x000fe80000010000 */
[----:B------:R-:W-:Y:S01]  /*dd10*/  FADD.FTZ R4, R235, R69 ;  /* 0x00000045eb047221 */ /* 0x000fe20000010000 */
[----:B------:R-:W-:Y:S01]  /*dd20*/  MOV R235, R114 ;  /* 0x0000007200eb7202 */ /* 0x000fe20000000f00 */
[----:B------:R-:W-:Y:S01]  /*dd30*/  FADD.FTZ R6, R234, R68 ;  /* 0x00000044ea067221 */ /* 0x000fe20000010000 */
[C---:B------:R-:W-:Y:S02]  /*dd40*/  HMMA.16816.F32.BF16 R140, R124.reuse, R148, R8 ;  /* 0x000000947c8c723c */ /* 0x040fe40000041808 */
[----:B------:R-:W-:Y:S01]  /*dd50*/  FADD.FTZ R4, R207, R4 ;  /* 0x00000004cf047221 */ /* 0x000fe20000010000 */
[----:B------:R-:W-:Y:S01]  /*dd60*/  MOV R234, R113 ;  /* 0x0000007100ea7202 */ /* 0x000fe20000000f00 */
[----:B------:R-:W-:Y:S01]  /*dd70*/  FADD.FTZ R6, R155, R6 ;  /* 0x000000069b067221 */ /* 0x000fe20000010000 */
[----:B------:R-:W1:Y:S01]  /*dd80*/  LDSM.16.MT88.4 R112, [R214+0x2900] ;  /* 0x00290000d670783b */ /* 0x000e620000004200 */
[----:B------:R-:W-:Y:S01]  /*dd90*/  FADD.FTZ R5, R154, R2 ;  /* 0x000000029a057221 */ /* 0x000fe20000010000 */
[----:B------:R-:W-:Y:S01]  /*dda0*/  MOV R207, R153 ;  /* 0x0000009900cf7202 */ /* 0x000fe20000000f00 */
[----:B------:R-:W-:Y:S01]  /*ddb0*/  FADD.FTZ R4, R239, R4 ;  /* 0x00000004ef047221 */ /* 0x000fe20000010000 */
[-C--:B------:R-:W-:Y:S03]  /*ddc0*/  HMMA.16816.F32.BF16 R144, R124, R150.reuse, R12 ;  /* 0x000000967c90723c */ /* 0x080fe6000004180c */
[----:B------:R-:W-:Y:S02]  /*ddd0*/  FADD.FTZ R2, R238, R6 ;  /* 0x00000006ee027221 */ /* 0x000fe40000010000 */
[----:B------:R-:W-:Y:S03]  /*dde0*/  FADD.FTZ R6, R158, R4 ;  /* 0x000000049e067221 */ /* 0x000fe60000010000 */
[C---:B------:R-:W-:Y:S01]  /*ddf0*/  HMMA.16816.F32.BF16 R148, R168.reuse, R150, R16 ;  /* 0x00000096a894723c */ /* 0x040fe20000041810 */
[----:B-----5:R-:W-:Y:S03]  /*de00*/  FFMA.FTZ R8, R0, R70, R152 ;  /* 0x0000004600087223 */ /* 0x020fe60000010098 */
        /* <DEDUP_REMOVED lines=80> */
[----:B------:R-:W-:Y:S01]  /*e310*/  FADD.FTZ R2, R134, R8 ;  /* 0x0000000886027221 */ /* 0x000fe20000010000 */
[----:B------:R-:W-:Y:S01]  /*e320*/  MOV R134, R3 ;  /* 0x0000000300867202 */ /* 0x000fe20000000f00 */
[----:B------:R-:W-:Y:S02]  /*e330*/  FADD.FTZ R4, R95, R4 ;  /* 0x000000045f047221 */ /* 0x000fe40000010000 */
[----:B------:R-:W-:Y:S02]  /*e340*/  FADD.FTZ R0, R97, R9 ;  /* 0x0000000961007221 */ /* 0x000fe40000010000 */
[----:B------:R-:W-:Y:S03]  /*e350*/  FADD.FTZ R5, R135, R5 ;  /* 0x0000000587057221 */ /* 0x000fe60000010000 */
[----:B------:R-:W-:Y:S01]  /*e360*/  FADD.FTZ R8, R132, R2 ;  /* 0x0000000284087221 */ /* 0x000fe20000010000 */
[----:B------:R-:W-:Y:S01]  /*e370*/  MOV R132, R129 ;  /* 0x0000008100847202 */ /* 0x000fe20000000f00 */
        /* <DEDUP_REMOVED lines=18> */
.L_x_996:
        /* <DEDUP_REMOVED lines=23> */
.L_x_1015:
[----:B------:R-:W-:Y:S02]  /*e610*/  ULDC UR11, c[0x0][0x32c] ;  /* 0x0000cb00000b7ab9 */ /* 0x000fe40000000800 */
[----:B------:R-:W-:Y:S02]  /*e620*/  UISETP.NE.AND UP2, UPT, UR11, 0x1, UPT ;  /* 0x000000010b00788c */ /* 0x000fe4000bf45270 */
[----:B------:R-:W-:Y:S02]  /*e630*/  ULDC.64 UR14, c[0x0][0x330] ;  /* 0x0000cc00000e7ab9 */ /* 0x000fe40000000a00 */
[----:B------:R-:W-:-:S07]  /*e640*/  UIMAD.WIDE.U32 UR16, UR6, UR14, URZ ;  /* 0x0000000e061072a5 */ /* 0x000fce000f8e003f */
[----:B------:R-:W-:Y:S02]  /*e650*/  @UP2 UMOV UR11, UR17 ;  /* 0x00000011000b2c82 */ /* 0x000fe40008000000 */
[----:B------:R-:W-:-:S03]  /*e660*/  @UP2 USHF.R.U32.HI UR6, URZ, UR15, UR11 ;  /* 0x0000000f3f062299 */ /* 0x000fc6000801160b */
.L_x_1016:
[----:B------:R-:W-:Y:S02]  /*e670*/  ULDC UR11, c[0x0][0x32c] ;  /* 0x0000cb00000b7ab9 */ /* 0x000fe40000000800 */
[----:B------:R-:W-:-:S04]  /*e680*/  UIMAD UR11, UR6, UR11, URZ ;  /* 0x0000000b060b72a4 */ /* 0x000fc8000f8e023f */
[----:B------:R-:W-:-:S04]  /*e690*/  UISETP.LT.AND UP2, UPT, UR5, UR11, UPT ;  /* 0x0000000b0500728c */ /* 0x000fc8000bf41270 */
[----:B------:R-:W-:-:S04]  /*e6a0*/  USEL UR5, UR5, UR11, !UP2 ;  /* 0x0000000b05057287 */ /* 0x000fc8000d000000 */
.L_x_1014:
        /* <DEDUP_REMOVED lines=16> */
.L_x_1018:
[----:B------:R-:W-:Y:S04]  /*e7b0*/  DEPBAR.LE SB0, 0x0 ;  /* 0x000080000000791a */ /* 0x000fe80000000000 */
[----:B------:R-:W-:Y:S01]  /*e7c0*/  BAR.SYNC.DEFER_BLOCKING 0x0 ;  /* 0x0000000000007b1d */ /* 0x000fe20000010000 */
[C---:B------:R-:W-:Y:S02]  /*e7d0*/  ISETP.LT.AND P2, PT, R230.reuse, UR4, PT ;  /* 0x00000004e6007c0c */ /* 0x040fe4000bf41270 */
[C---:B------:R-:W-:Y:S02]  /*e7e0*/  ISETP.GT.AND P4, PT, R230.reuse, UR4, PT ;  /* 0x00000004e6007c0c */ /* 0x040fe4000bf84270 */
[C---:B------:R-:W-:Y:S09]  /*e7f0*/  IADD3 R229, R230.reuse, -0x1, RZ ;  /* 0xffffffffe6e57810 */ /* 0x040ff20007ffe0ff */
[----:B------:R-:W-:Y:S01]  /*e800*/  @!P2 SHF.R.S32.HI R2, RZ, 0x1f, R230 ;  /* 0x0000001fff02a819 */ /* 0x000fe200000114e6 */
[----:B------:R-:W-:Y:S04]  /*e810*/  @!P2 IMAD.WIDE.U32 R128, R230, c[0x0][0x208], RZ ;  /* 0x00008200e680aa25 */ /* 0x000fe800078e00ff */
[----:B------:R-:W-:Y:S04]  /*e820*/  @!P2 IMAD R2, R2, c[0x0][0x208], RZ ;  /* 0x000082000202aa24 */ /* 0x000fe800078e02ff */
[----:B------:R-:W-:Y:S01]  /*e830*/  @!P2 IMAD R2, R230, c[0x0][0x20c], R2 ;  /* 0x00008300e602aa24 */ /* 0x000fe200078e0202 */
[----:B------:R-:W2:Y:S04]  /*e840*/  LDL.64 R202, [R1+0x38] ;  /* 0x0000380001ca7983 */ /* 0x000ea80000100a00 */
[----:B------:R-:W-:Y:S02]  /*e850*/  @!P2 IADD3 R129, R129, R2, RZ ;  /* 0x000000028181a210 */ /* 0x000fe40007ffe0ff */
[----:B------:R-:W3:Y:S06]  /*e860*/  LDL.64 R200, [R1+0x40] ;  /* 0x0000400001c87983 */ /* 0x000eec0000100a00 */
[----:B------:R-:W-:Y:S08]  /*e870*/  LDSM.16.M88.4 R96, [R219+0x6100] ;  /* 0x00610000db60783b */ /* 0x000ff00000000200 */
[----:B------:R-:W1:Y:S08]  /*e880*/  LDSM.16.M88.4 R16, [R212+0x3100] ;  /* 0x00310000d410783b */ /* 0x000e700000000200 */
[----:B------:R-:W4:Y:S08]  /*e890*/  LDSM.16.M88.4 R92, [R219+0x8100] ;  /* 0x00810000db5c783b */ /* 0x000f300000000200 */
[----:B------:R-:W5:Y:S08]  /*e8a0*/  LDSM.16.M88.4 R32, [R212+0x3900] ;  /* 0x00390000d420783b */ /* 0x000f700000000200 */
[----:B------:R-:W3:Y:S06]  /*e8b0*/  LDL.64 R232, [R1+0x30] ;  /* 0x0000300001e87983 */ /* 0x000eec0000100a00 */
[----:B------:R-:W5:Y:S08]  /*e8c0*/  LDSM.16.M88.4 R48, [R212+0x4100] ;  /* 0x00410000d430783b */ /* 0x000f700000000200 */
[----:B------:R-:W5:Y:S01]  /*e8d0*/  LDSM.16.M88.4 R64, [R212+0x4900] ;  /* 0x00490000d440783b */ /* 0x000f620000000200 */
        /* <DEDUP_REMOVED lines=8> */
[-C--:B-----5:R-:W-:Y:S07]  /*e960*/  HMMA.16816.F32.BF16 R20, R96, R32.reuse, RZ ;  /* 0x000000206014723c */ /* 0x0a0fee00000418ff */
[----:B------:R-:W5:Y:S01]  /*e970*/  LDSM.16.M88.4 R184, [R222+0x8100] ;  /* 0x00810000deb8783b */ /* 0x000f620000000200 */
        /* <DEDUP_REMOVED lines=26> */
[C---:B-----5:R-:W-:Y:S08]  /*eb20*/  HMMA.16816.F32.BF16 R8, R184.reuse, R180, R8 ;  /* 0x000000b4b808723c */ /* 0x060ff00000041808 */
        /* <DEDUP_REMOVED lines=42> */
[----:B------:R4:W-:Y:S07]  /*edd0*/  @!P2 LDGSTS.E.BYPASS.LTC128B.128 [R231+0x2900], [R192.64], !P3 ;  /* 0x02900000c0e7afae */ /* 0x0009ee000d901d6c */
        /* <DEDUP_REMOVED lines=60> */
[----:B-----5:R-:W-:Y:S04]  /*f1a0*/  FMNMX.FTZ R128, R8, R134, !PT ;  /* 0x0000008608807209 */ /* 0x020fe80007810000 */
        /* <DEDUP_REMOVED lines=181> */
[----:B-----5:R-:W-:Y:S01]  /*fd00*/  @P4 MOV R7, R235 ;  /* 0x000000eb00074202 */ /* 0x020fe20000000f00 */
        /* <DEDUP_REMOVED lines=73> */
[----:B-----5:R-:W-:Y:S01]  /*101a0*/  @P4 SHF.L.U64.HI R12, R249, 0x5, R250 ;  /* 0x00000005f90c4819 */ /* 0x020fe200000102fa */
        /* <DEDUP_REMOVED lines=19> */
[----:B-----5:R-:W-:Y:S01]  /*102e0*/  @P4 IADD3 R8, P1, R10, R13, RZ ;  /* 0x0000000d0a084210 */ /* 0x020fe20007f3e0ff */
[C---:B------:R-:W-:Y:S02]  /*102f0*/  FMUL.FTZ R122, R0.reuse, R122 ;  /* 0x0000007a007a7220 */ /* 0x040fe40000410000 */
[----:B------:R-:W-:Y:S01]  /*10300*/  FMUL.FTZ R123, R0, R123 ;  /* 0x0000007b007b7220 */ /* 0x000fe20000410000 */
[----:B------:R-:W-:Y:S01]  /*10310*/  @P4 IADD3 R6, P0, R8, R13, RZ ;  /* 0x0000000d08064210 */ /* 0x000fe20007f1e0ff */
[C---:B------:R-:W-:Y:S01]  /*10320*/  FMUL.FTZ R126, R0.reuse, R126 ;  /* 0x0000007e007e7220 */ /* 0x040fe20000410000 */
[----:B------:R5:W5:Y:S01]  /*10330*/  MUFU.EX2 R184, R15 ;  /* 0x0000000f00b87308 */ /* 0x000b620000000800 */
[C---:B------:R-:W-:Y:S02]  /*10340*/  FMUL.FTZ R127, R0.reuse, R127 ;  /* 0x0000007f007f7220 */ /* 0x040fe40000410000 */
        /* <DEDUP_REMOVED lines=9> */
[-C--:B------:R-:W-:Y:S01]  /*103e0*/  @P4 IADD3 R4, P1, R6, R13.reuse, RZ ;  /* 0x0000000d06044210 */ /* 0x080fe20007f3e0ff */
[--C-:B------:R-:W-:Y:S01]  /*103f0*/  FFMA.FTZ R80, R80, c[0x0][0x2d0], -R180.reuse ;  /* 0x0000b40050507a23 */ /* 0x100fe200000108b4 */
[-C--:B------:R-:W-:Y:S01]  /*10400*/  @P4 IADD3.X R7, R9, R12.reuse, RZ, P0, !PT ;  /* 0x0000000c09074210 */ /* 0x080fe200007fe4ff */
[----:B------:R4:W-:Y:S01]  /*10410*/  @P4 LDGSTS.E.BYPASS.LTC128B.128 [R231+0x4100], [R8.64], !P3 ;  /* 0x0410000008e74fae */ /* 0x0009e2000d901d6c */
[----:B------:R-:W-:Y:S01]  /*10420*/  @P4 IADD3 R10, P0, R4, R13, RZ ;  /* 0x0000000d040a4210 */ /* 0x000fe20007f1e0ff */
[----:B------:R4:W-:Y:S01]  /*10430*/  MUFU.EX2 R206, R28 ;  /* 0x0000001c00ce7308 */ /* 0x0009e20000000800 */
[-C--:B------:R-:W-:Y:S01]  /*10440*/  @P4 IADD3.X R5, R7, R12.reuse, RZ, P1, !PT ;  /* 0x0000000c07054210 */ /* 0x080fe20000ffe4ff */
[----:B------:R-:W-:Y:S02]  /*10450*/  FMUL.FTZ R13, R131, R145 ;  /* 0x00000091830d7220 */ /* 0x000fe40000410000 */
[----:B-----5:R-:W-:Y:S01]  /*10460*/  FMUL.FTZ R15, R0, R147 ;  /* 0x00000093000f7220 */ /* 0x020fe20000410000 */
[----:B------:R-:W-:Y:S01]  /*10470*/  @P4 IADD3.X R11, R5, R12, RZ, P0, !PT ;  /* 0x0000000c050b4210 */ /* 0x000fe200007fe4ff */
[----:B------:R5:W-:Y:S01]  /*10480*/  @P4 LDGSTS.E.BYPASS.LTC128B.128 [R231+0x4900], [R6.64], !P3 ;  /* 0x0490000006e74fae */ /* 0x000be2000d901d6c */
[----:B------:R-:W-:Y:S01]  /*10490*/  FMUL.FTZ R12, R131, R144 ;  /* 0x00000090830c7220 */ /* 0x000fe20000410000 */
[----:B------:R-:W-:Y:S01]  /*104a0*/  ISETP.GT.AND P0, PT, R230, UR5, PT ;  /* 0x00000005e6007c0c */ /* 0x000fe2000bf04270 */
[----:B------:R-:W-:Y:S01]  /*104b0*/  FFMA.FTZ R81, R81, c[0x0][0x2d0], -R180 ;  /* 0x0000b40051517a23 */ /* 0x000fe200000108b4 */
[----:B------:R5:W-:Y:S01]  /*104c0*/  MUFU.EX2 R211, R34 ;  /* 0x0000002200d37308 */ /* 0x000be20000000800 */
[--C-:B------:R-:W-:Y:S01]  /*104d0*/  FFMA.FTZ R70, R70, c[0x0][0x2d0], -R181.reuse ;  /* 0x0000b40046467a23 */ /* 0x100fe200000108b5 */
[----:B------:R-:W-:Y:S01]  /*104e0*/  MOV R230, R229 ;  /* 0x000000e500e67202 */ /* 0x000fe20000000f00 */
[----:B-1----:R-:W-:Y:S01]  /*104f0*/  FMUL.FTZ R22, R132, R154 ;  /* 0x0000009a84167220 */ /* 0x002fe20000410000 */
[----:B------:R1:W-:Y:S01]  /*10500*/  @P4 LDGSTS.E.BYPASS.LTC128B.128 [R231+0x5100], [R4.64], !P3 ;  /* 0x0510000004e74fae */ /* 0x0003e2000d901d6c */
[--C-:B------:R-:W-:Y:S02]  /*10510*/  FFMA.FTZ R71, R71, c[0x0][0x2d0], -R181.reuse ;  /* 0x0000b40047477a23 */ /* 0x100fe400000108b5 */
[--C-:B------:R-:W-:Y:S02]  /*10520*/  FFMA.FTZ R82, R82, c[0x0][0x2d0], -R181.reuse ;  /* 0x0000b40052527a23 */ /* 0x100fe400000108b5 */
[----:B------:R-:W-:Y:S01]  /*10530*/  FFMA.FTZ R83, R83, c[0x0][0x2d0], -R181 ;  /* 0x0000b40053537a23 */ /* 0x000fe200000108b5 */
[----:B------:R1:W-:Y:S01]  /*10540*/  MUFU.EX2 R233, R33 ;  /* 0x0000002100e97308 */ /* 0x0003e20000000800 */
[--C-:B------:R-:W-:Y:S01]  /*10550*/  FFMA.FTZ R72, R72, c[0x0][0x2d0], -R135.reuse ;  /* 0x0000b40048487a23 */ /* 0x100fe20000010887 */
[----:B------:R1:W-:Y:S01]  /*10560*/  @P4 LDGSTS.E.BYPASS.LTC128B.128 [R231+0x5900], [R10.64], !P3 ;  /* 0x059000000ae74fae */ /* 0x0003e2000d901d6c */
[--C-:B------:R-:W-:Y:S02]  /*10570*/  FFMA.FTZ R73, R73, c[0x0][0x2d0], -R135.reuse ;  /* 0x0000b40049497a23 */ /* 0x100fe40000010887 */
[C---:B----4-:R-:W-:Y:S01]  /*10580*/  FMUL.FTZ R8, R131.reuse, R140 ;  /* 0x0000008c83087220 */ /* 0x050fe20000410000 */
[----:B------:R-:W-:Y:S01]  /*10590*/  F2FP.BF16.PACK_AB R140, R238, R237 ;  /* 0x000000edee8c723e */ /* 0x000fe200000010ff */
[----:B------:R-:W-:Y:S01]  /*105a0*/  FMUL.FTZ R9, R131, R141 ;  /* 0x0000008d83097220 */ /* 0x000fe20000410000 */
[----:B------:R-:W-:Y:S01]  /*105b0*/  F2FP.BF16.PACK_AB R141, R186, R183 ;  /* 0x000000b7ba8d723e */ /* 0x000fe200000010ff */
[--C-:B------:R-:W-:Y:S01]  /*105c0*/  FFMA.FTZ R28, R27, c[0x0][0x2d0], -R2.reuse ;  /* 0x0000b4001b1c7a23 */ /* 0x100fe20000010802 */
[----:B------:R-:W4:Y:S01]  /*105d0*/  LDSM.16.MT88.4 R172, [R213+0x100] ;  /* 0x00010000d5ac783b */ /* 0x000f220000004200 */
[----:B------:R1:W1:Y:S01]  /*105e0*/  MUFU.EX2 R232, R35 ;  /* 0x0000002300e87308 */ /* 0x0002620000000800 */
[----:B------:R-:W-:Y:S02]  /*105f0*/  FMUL.FTZ R27, R0, R163 ;  /* 0x000000a3001b7220 */ /* 0x000fe40000410000 */
[----:B-----5:R-:W-:Y:S01]  /*10600*/  FMUL.FTZ R6, R132, R138 ;  /* 0x0000008a84067220 */ /* 0x020fe20000410000 */
[----:B------:R-:W-:Y:S01]  /*10610*/  F2FP.BF16.PACK_AB R138, R248, R246 ;  /* 0x000000f6f88a723e */ /* 0x000fe200000010ff */
[----:B------:R-:W-:Y:S01]  /*10620*/  FMUL.FTZ R7, R132, R139 ;  /* 0x0000008b84077220 */ /* 0x000fe20000410000 */
[----:B------:R-:W-:Y:S01]  /*10630*/  F2FP.BF16.PACK_AB R139, R244, R245 ;  /* 0x000000f5f48b723e */ /* 0x000fe200000010ff */
[----:B------:R-:W5:Y:S01]  /*10640*/  LDSM.16.MT88.4 R176, [R216+0x100] ;  /* 0x00010000d8b0783b */ /* 0x000f620000004200 */
[C---:B------:R-:W-:Y:S02]  /*10650*/  FMUL.FTZ R34, R0.reuse, R158 ;  /* 0x0000009e00227220 */ /* 0x040fe40000410000 */
[----:B-1----:R-:W-:Y:S01]  /*10660*/  FMUL.FTZ R4, R133, R136 ;  /* 0x0000008885047220 */ /* 0x002fe20000410000 */
[----:B------:R-:W-:Y:S01]  /*10670*/  F2FP.BF16.PACK_AB R136, R247, R241 ;  /* 0x000000f1f788723e */ /* 0x000fe200000010ff */
[----:B------:R-:W-:Y:S01]  /*10680*/  FMUL.FTZ R5, R133, R137 ;  /* 0x0000008985057220 */ /* 0x000fe20000410000 */
[----:B------:R-:W-:Y:S01]  /*10690*/  F2FP.BF16.PACK_AB R137, R243, R240 ;  /* 0x000000f0f389723e */ /* 0x000fe200000010ff */
[----:B------:R-:W-:Y:S01]  /*106a0*/  MUFU.EX2 R196, R44 ;  /* 0x0000002c00c47308 */ /* 0x000fe20000000800 */
[----:B------:R-:W1:Y:S01]  /*106b0*/  LDSM.16.MT88.4 R144, [R214+0x100] ;  /* 0x00010000d690783b */ /* 0x000e620000004200 */
[----:B------:R-:W-:Y:S02]  /*106c0*/  FMUL.FTZ R33, R131, R157 ;  /* 0x0000009d83217220 */ /* 0x000fe40000410000 */
[----:B------:R-:W-:Y:S01]  /*106d0*/  FMUL.FTZ R10, R0, R142 ;  /* 0x0000008e000a7220 */ /* 0x000fe20000410000 */
[----:B------:R-:W-:Y:S01]  /*106e0*/  F2FP.BF16.PACK_AB R142, R242, R239 ;  /* 0x000000eff28e723e */ /* 0x000fe200000010ff */
[----:B------:R-:W-:Y:S01]  /*106f0*/  FMUL.FTZ R11, R0, R143 ;  /* 0x0000008f000b7220 */ /* 0x000fe20000410000 */
[----:B------:R-:W-:Y:S01]  /*10700*/  F2FP.BF16.PACK_AB R143, R184, R185 ;  /* 0x000000b9b88f723e */ /* 0x000fe200000010ff */
[--C-:B------:R-:W-:Y:S01]  /*10710*/  FFMA.FTZ R76, R76, c[0x0][0x2d0], -R135.reuse ;  /* 0x0000b4004c4c7a23 */ /* 0x100fe20000010887 */
[----:B------:R-:W1:Y:S01]  /*10720*/  LDSM.16.MT88.4 R148, [R215+0x100] ;  /* 0x00010000d794783b */ /* 0x000e620000004200 */
[----:B------:R-:W-:Y:S01]  /*10730*/  MUFU.EX2 R195, R45 ;  /* 0x0000002d00c37308 */ /* 0x000fe20000000800 */
[----:B------:R-:W-:Y:S02]  /*10740*/  FMUL.FTZ R35, R0, R159 ;  /* 0x0000009f00237220 */ /* 0x000fe40000410000 */
[----:B------:R-:W-:Y:S02]  /*10750*/  FFMA.FTZ R77, R77, c[0x0][0x2d0], -R135 ;  /* 0x0000b4004d4d7a23 */ /* 0x000fe40000010887 */
[--C-:B------:R-:W-:Y:S02]  /*10760*/  FFMA.FTZ R74, R74, c[0x0][0x2d0], -R2.reuse ;  /* 0x0000b4004a4a7a23 */ /* 0x100fe40000010802 */
[----:B------:R-:W0:Y:S01]  /*10770*/  LDGDEPBAR ;  /* 0x00000000000079af */ /* 0x000e220000000000 */
[--C-:B------:R-:W-:Y:S02]  /*10780*/  FFMA.FTZ R75, R75, c[0x0][0x2d0], -R2.reuse ;  /* 0x0000b4004b4b7a23 */ /* 0x100fe40000010802 */
[----:B------:R-:W-:Y:S01]  /*10790*/  MUFU.EX2 R193, R53 ;  /* 0x0000003500c17308 */ /* 0x000fe20000000800 */
[--C-:B------:R-:W-:Y:S02]  /*107a0*/  FFMA.FTZ R78, R78, c[0x0][0x2d0], -R2.reuse ;  /* 0x0000b4004e4e7a23 */ /* 0x100fe40000010802 */
[----:B------:R-:W-:Y:S01]  /*107b0*/  FFMA.FTZ R79, R79, c[0x0][0x2d0], -R2 ;  /* 0x0000b4004f4f7a23 */ /* 0x000fe20000010802 */
[-C--:B----4-:R-:W-:Y:S06]  /*107c0*/  HMMA.16816.F32.BF16 R4, R136, R172.reuse, R4 ;  /* 0x000000ac8804723c */ /* 0x090fec0000041804 */
[----:B------:R-:W-:Y:S01]  /*107d0*/  MUFU.EX2 R190, R54 ;  /* 0x0000003600be7308 */ /* 0x000fe20000000800 */
[--C-:B------:R-:W-:Y:S01]  /*107e0*/  FFMA.FTZ R84, R84, c[0x0][0x2d0], -R180.reuse ;  /* 0x0000b40054547a23 */ /* 0x100fe200000108b4 */
[C---:B------:R-:W-:Y:S04]  /*107f0*/  HMMA.16816.F32.BF16 R8, R140.reuse, R172, R8 ;  /* 0x000000ac8c08723c */ /* 0x040fe80000041808 */
[--C-:B------:R-:W-:Y:S02]  /*10800*/  FFMA.FTZ R85, R85, c[0x0][0x2d0], -R180.reuse ;  /* 0x0000b40055557a23 */ /* 0x100fe400000108b4 */
[----:B------:R-:W-:Y:S02]  /*10810*/  FFMA.FTZ R96, R96, c[0x0][0x2d0], -R180 ;  /* 0x0000b40060607a23 */ /* 0x000fe400000108b4 */
[----:B------:R-:W-:Y:S01]  /*10820*/  MUFU.EX2 R172, R46 ;  /* 0x0000002e00ac7308 */ /* 0x000fe20000000800 */
[-C--:B------:R-:W-:Y:S03]  /*10830*/  HMMA.16816.F32.BF16 R12, R140, R174.reuse, R12 ;  /* 0x000000ae8c0c723c */ /* 0x080fe6000004180c */
[--C-:B------:R-:W-:Y:S02]  /*10840*/  FFMA.FTZ R86, R86, c[0x0][0x2d0], -R181.reuse ;  /* 0x0000b40056567a23 */ /* 0x100fe400000108b5 */
[--C-:B------:R-:W-:Y:S03]  /*10850*/  FFMA.FTZ R87, R87, c[0x0][0x2d0], -R181.reuse ;  /* 0x0000b40057577a23 */ /* 0x100fe600000108b5 */
[C---:B------:R-:W-:Y:S01]  /*10860*/  HMMA.16816.F32.BF16 R16, R136.reuse, R174, R16 ;  /* 0x000000ae8810723c */ /* 0x040fe20000041810 */
[----:B------:R4:W-:Y:S03]  /*10870*/  MUFU.EX2 R207, R25 ;  /* 0x0000001900cf7308 */ /* 0x0009e60000000800 */
[----:B------:R-:W-:Y:S02]  /*10880*/  FFMA.FTZ R98, R98, c[0x0][0x2d0], -R181 ;  /* 0x0000b40062627a23 */ /* 0x000fe400000108b5 */
[--C-:B------:R-:W-:Y:S02]  /*10890*/  FFMA.FTZ R92, R92, c[0x0][0x2d0], -R135.reuse ;  /* 0x0000b4005c5c7a23 */ /* 0x100fe40000010887 */
[-C--:B-----5:R-:W-:Y:S03]  /*108a0*/  HMMA.16816.F32.BF16 R20, R136, R176.reuse, R20 ;  /* 0x000000b08814723c */ /* 0x0a0fe60000041814 */
[----:B------:R5:W1:Y:S01]  /*108b0*/  MUFU.EX2 R208, R24 ;  /* 0x0000001800d07308 */ /* 0x000a620000000800 */
[--C-:B------:R-:W-:Y:S02]  /*108c0*/  FFMA.FTZ R90, R90, c[0x0][0x2d0], -R2.reuse ;  /* 0x0000b4005a5a7a23 */ /* 0x100fe40000010802 */
[--C-:B------:R-:W-:Y:S02]  /*108d0*/  FFMA.FTZ R91, R91, c[0x0][0x2d0], -R2.reuse ;  /* 0x0000b4005b5b7a23 */ /* 0x100fe40000010802 */
[C---:B------:R-:W-:Y:S04]  /*108e0*/  HMMA.16816.F32.BF16 R32, R140.reuse, R176, R32 ;  /* 0x000000b08c20723c */ /* 0x040fe80000041820 */
[--C-:B------:R-:W-:Y:S01]  /*108f0*/  FFMA.FTZ R94, R94, c[0x0][0x2d0], -R2.reuse ;  /* 0x0000b4005e5e7a23 */ /* 0x100fe20000010802 */
[----:B------:R1:W-:Y:S01]  /*10900*/  MUFU.EX2 R182, R26 ;  /* 0x0000001a00b67308 */ /* 0x0003e20000000800 */
[----:B------:R-:W-:Y:S02]  /*10910*/  FFMA.FTZ R2, R95, c[0x0][0x2d0], -R2 ;  /* 0x0000b4005f027a23 */ /* 0x000fe40000010802 */
[--C-:B------:R-:W-:Y:S04]  /*10920*/  FFMA.FTZ R88, R88, c[0x0][0x2d0], -R135.reuse ;  /* 0x0000b40058587a23 */ /* 0x100fe80000010887 */
[----:B----4-:R-:W-:Y:S02]  /*10930*/  FMUL.FTZ R25, R131, R161 ;  /* 0x000000a183197220 */ /* 0x010fe40000410000 */
[----:B------:R-:W-:Y:S01]  /*10940*/  FFMA.FTZ R89, R89, c[0x0][0x2d0], -R135 ;  /* 0x0000b40059597a23 */ /* 0x000fe20000010887 */
[----:B------:R4:W-:Y:S01]  /*10950*/  MUFU.EX2 R175, R28 ;  /* 0x0000001c00af7308 */ /* 0x0009e20000000800 */
[----:B------:R-:W-:Y:S01]  /*10960*/  MOV R135, R3 ;  /* 0x0000000300877202 */ /* 0x000fe20000000f00 */
[C---:B-----5:R-:W-:Y:S02]  /*10970*/  FMUL.FTZ R24, R131.reuse, R160 ;  /* 0x000000a083187220 */ /* 0x060fe40000410000 */
[----:B------:R-:W-:Y:S06]  /*10980*/  FFMA.FTZ R131, R131, R252, R237 ;  /* 0x000000fc83837223 */ /* 0x000fec00000100ed */
[----:B------:R5:W-:Y:S01]  /*10990*/  MUFU.EX2 R174, R30 ;  /* 0x0000001e00ae7308 */ /* 0x000be20000000800 */
[C---:B-1----:R-:W-:Y:S02]  /*109a0*/  FMUL.FTZ R26, R0.reuse, R162 ;  /* 0x000000a2001a7220 */ /* 0x042fe40000410000 */
[----:B------:R-:W-:Y:S07]  /*109b0*/  FFMA.FTZ R0, R0, R251, R183 ;  /* 0x000000fb00007223 */ /* 0x000fee00000100b7 */
[----:B------:R1:W1:Y:S01]  /*109c0*/  MUFU.EX2 R205, R29 ;  /* 0x0000001d00cd7308 */ /* 0x0002620000000800 */
[-C--:B------:R-:W-:Y:S03]  /*109d0*/  HMMA.16816.F32.BF16 R24, R140, R178.reuse, R24 ;  /* 0x000000b28c18723c */ /* 0x080fe60000041818 */
[----:B----4-:R-:W-:Y:S02]  /*109e0*/  FMUL.FTZ R28, R133, R164 ;  /* 0x000000a4851c7220 */ /* 0x010fe40000410000 */
[----:B------:R-:W-:Y:S03]  /*109f0*/  FADD.FTZ R0, R186, R0 ;  /* 0x00000000ba007221 */ /* 0x000fe60000010000 */
[C---:B------:R-:W-:Y:S01]  /*10a00*/  HMMA.16816.F32.BF16 R100, R136.reuse, R178, R100 ;  /* 0x000000b28864723c */ /* 0x040fe20000041864 */
[----:B------:R4:W-:Y:S03]  /*10a10*/  MUFU.EX2 R204, R36 ;  /* 0x0000002400cc7308 */ /* 0x0009e60000000800 */
[----:B------:R-:W-:Y:S02]  /*10a20*/  FADD.FTZ R0, R185, R0 ;  /* 0x00000000b9007221 */ /* 0x000fe40000010000 */
[C---:B-----5:R-:W-:Y:S05]  /*10a30*/  FMUL.FTZ R30, R132.reuse, R166 ;  /* 0x000000a6841e7220 */ /* 0x060fea0000410000 */
[----:B------:R5:W-:Y:S01]  /*10a40*/  MUFU.EX2 R203, R37 ;  /* 0x0000002500cb7308 */ /* 0x000be20000000800 */
[C---:B-1----:R-:W-:Y:S09]  /*10a50*/  FMUL.FTZ R29, R133.reuse, R165 ;  /* 0x000000a5851d7220 */ /* 0x042ff20000410000 */
[----:B------:R1:W-:Y:S01]  /*10a60*/  MUFU.EX2 R189, R55 ;  /* 0x0000003700bd7308 */ /* 0x0003e20000000800 */
[-C--:B------:R-:W-:Y:S03]  /*10a70*/  HMMA.16816.F32.BF16 R28, R136, R144.reuse, R28 ;  /* 0x00000090881c723c */ /* 0x080fe6000004181c */
[C---:B----4-:R-:W-:Y:S05]  /*10a80*/  FMUL.FTZ R36, R133.reuse, R168 ;  /* 0x000000a885247220 */ /* 0x050fea0000410000 */
[C---:B------:R-:W-:Y:S01]  /*10a90*/  HMMA.16816.F32.BF16 R104, R140.reuse, R144, R104 ;  /* 0x000000908c68723c */ /* 0x040fe20000041868 */
[----:B------:R-:W-:Y:S03]  /*10aa0*/  MUFU.EX2 R191, R64 ;  /* 0x0000004000bf7308 */ /* 0x000fe60000000800 */
[C---:B-----5:R-:W-:Y:S04]  /*10ab0*/  FMUL.FTZ R37, R133.reuse, R169 ;  /* 0x000000a985257220 */ /* 0x060fe80000410000 */
[-C--:B------:R-:W-:Y:S03]  /*10ac0*/  HMMA.16816.F32.BF16 R108, R140, R146.reuse, R108 ;  /* 0x000000928c6c723c */ /* 0x080fe6000004186c */
[----:B------:R-:W-:Y:S01]  /*10ad0*/  MUFU.EX2 R192, R65 ;  /* 0x0000004100c07308 */ /* 0x000fe20000000800 */
[----:B---3--:R-:W-:Y:S01]  /*10ae0*/  FFMA.FTZ R133, R133, R153, R241 ;  /* 0x0000009985857223 */ /* 0x008fe200000100f1 */
[----:B-1----:R-:W-:Y:S03]  /*10af0*/  LDSM.16.MT88.4 R52, [R216+0x1100] ;  /* 0x00110000d834783b */ /* 0x002fe60000004200 */
[C---:B------:R-:W-:Y:S05]  /*10b00*/  HMMA.16816.F32.BF16 R112, R136.reuse, R146, R112 ;  /* 0x000000928870723c */ /* 0x040fea0000041870 */
[----:B------:R1:W-:Y:S01]  /*10b10*/  MUFU.EX2 R167, R38 ;  /* 0x0000002600a77308 */ /* 0x0003e20000000800 */
[----:B------:R-:W3:Y:S02]  /*10b20*/  LDSM.16.MT88.4 R144, [R213+0x900] ;  /* 0x00090000d590783b */ /* 0x000ee40000004200 */
[-C--:B------:R-:W-:Y:S07]  /*10b30*/  HMMA.16816.F32.BF16 R116, R136, R148.reuse, R116 ;  /* 0x000000948874723c */ /* 0x080fee0000041874 */
[----:B------:R4:W-:Y:S01]  /*10b40*/  MUFU.EX2 R200, R39 ;  /* 0x0000002700c87308 */ /* 0x0009e20000000800 */
[C---:B------:R-:W-:Y:S08]  /*10b50*/  HMMA.16816.F32.BF16 R120, R140.reuse, R148, R120 ;  /* 0x000000948c78723c */ /* 0x040ff00000041878 */
[-C--:B------:R-:W-:Y:S01]  /*10b60*/  HMMA.16816.F32.BF16 R124, R140, R150.reuse, R124 ;  /* 0x000000968c7c723c */ /* 0x080fe2000004187c */
[----:B------:R5:W3:Y:S01]  /*10b70*/  MUFU.EX2 R165, R134 ;  /* 0x0000008600a57308 */ /* 0x000ae20000000800 */
[----:B------:R-:W3:Y:S02]  /*10b80*/  LDSM.16.MT88.4 R140, [R216+0x900] ;  /* 0x00090000d88c783b */ /* 0x000ee40000004200 */
[C---:B-1----:R-:W-:Y:S07]  /*10b90*/  FMUL.FTZ R38, R132.reuse, R170 ;  /* 0x000000aa84267220 */ /* 0x042fee0000410000 */
[----:B------:R1:W-:Y:S01]  /*10ba0*/  MUFU.EX2 R202, R48 ;  /* 0x0000003000ca7308 */ /* 0x0003e20000000800 */
[C---:B----4-:R-:W-:Y:S02]  /*10bb0*/  FMUL.FTZ R39, R132.reuse, R171 ;  /* 0x000000ab84277220 */ /* 0x050fe40000410000 */
[----:B--2---:R-:W-:Y:S07]  /*10bc0*/  FFMA.FTZ R132, R132, R152, R240 ;  /* 0x0000009884847223 */ /* 0x004fee00000100f0 */
[----:B------:R2:W4:Y:S01]  /*10bd0*/  MUFU.EX2 R201, R49 ;  /* 0x0000003100c97308 */ /* 0x0005220000000800 */
[----:B------:R-:W-:Y:S01]  /*10be0*/  HMMA.16816.F32.BF16 R36, R136, R150, R36 ;  /* 0x000000968824723c */ /* 0x000fe20000041824 */
[----:B------:R-:W4:Y:S03]  /*10bf0*/  LDSM.16.MT88.4 R148, [R214+0x900] ;  /* 0x00090000d694783b */ /* 0x000f260000004200 */
[----:B-----5:R-:W-:Y:S01]  /*10c00*/  FFMA.FTZ R134, R51, c[0x0][0x2d0], -R181 ;  /* 0x0000b40033867a23 */ /* 0x020fe200000108b5 */
[----:B------:R-:W-:Y:S02]  /*10c10*/  F2FP.BF16.PACK_AB R51, R232, R211 ;  /* 0x000000d3e833723e */ /* 0x000fe400000010ff */
[----:B------:R-:W-:Y:S02]  /*10c20*/  F2FP.BF16.PACK_AB R136, R207, R208 ;  /* 0x000000d0cf88723e */ /* 0x000fe400000010ff */
[----:B------:R5:W-:Y:S03]  /*10c30*/  MUFU.EX2 R199, R50 ;  /* 0x0000003200c77308 */ /* 0x000be60000000800 */
[----:B------:R-:W-:Y:S02]  /*10c40*/  F2FP.BF16.PACK_AB R138, R205, R206 ;  /* 0x000000cecd8a723e */ /* 0x000fe400000010ff */
[----:B-1----:R-:W-:Y:S02]  /*10c50*/  F2FP.BF16.PACK_AB R48, R235, R236 ;  /* 0x000000eceb30723e */ /* 0x002fe400000010ff */
[----:B------:R-:W-:Y:S02]  /*10c60*/  F2FP.BF16.PACK_AB R137, R175, R182 ;  /* 0x000000b6af89723e */ /* 0x000fe400000010ff */
[----:B---3--:R-:W-:Y:S01]  /*10c70*/  F2FP.BF16.PACK_AB R139, R165, R174 ;  /* 0x000000aea58b723e */ /* 0x008fe200000010ff */
[----:B------:R-:W-:Y:S01]  /*10c80*/  MUFU.EX2 R187, R66 ;  /* 0x0000004200bb7308 */ /* 0x000fe20000000800 */
[----:B--2---:R-:W-:Y:S09]  /*10c90*/  F2FP.BF16.PACK_AB R49, R210, R209 ;  /* 0x000000d1d231723e */ /* 0x004ff200000010ff */
[----:B------:R1:W-:Y:S01]  /*10ca0*/  MUFU.EX2 R188, R67 ;  /* 0x0000004300bc7308 */ /* 0x0003e20000000800 */
[----:B-----5:R-:W-:Y:S09]  /*10cb0*/  F2FP.BF16.PACK_AB R50, R233, R234 ;  /* 0x000000eae932723e */ /* 0x020ff200000010ff */
[----:B------:R-:W-:Y:S01]  /*10cc0*/  MUFU.EX2 R177, R56 ;  /* 0x0000003800b17308 */ /* 0x000fe20000000800 */
[-C--:B------:R-:W-:Y:S08]  /*10cd0*/  HMMA.16816.F32.BF16 R4, R48, R144.reuse, R4 ;  /* 0x000000903004723c */ /* 0x080ff00000041804 */
[C---:B------:R-:W-:Y:S01]  /*10ce0*/  HMMA.16816.F32.BF16 R8, R136.reuse, R144, R8 ;  /* 0x000000908808723c */ /* 0x040fe20000041808 */
[----:B------:R-:W-:Y:S01]  /*10cf0*/  MUFU.EX2 R179, R57 ;  /* 0x0000003900b37308 */ /* 0x000fe20000000800 */
[----:B-1----:R-:W-:Y:S06]  /*10d00*/  LDSM.16.MT88.4 R64, [R214+0x1100] ;  /* 0x00110000d640783b */ /* 0x002fec0000004200 */
[-C--:B------:R-:W-:Y:S03]  /*10d10*/  HMMA.16816.F32.BF16 R12, R136, R146.reuse, R12 ;  /* 0x00000092880c723c */ /* 0x080fe6000004180c */
[----:B------:R-:W1:Y:S05]  /*10d20*/  MUFU.EX2 R198, R134 ;  /* 0x0000008600c67308 */ /* 0x000e6a0000000800 */
[C---:B------:R-:W-:Y:S01]  /*10d30*/  HMMA.16816.F32.BF16 R16, R48.reuse, R146, R16 ;  /* 0x000000923010723c */ /* 0x040fe20000041810 */
[----:B------:R-:W2:Y:S04]  /*10d40*/  LDSM.16.MT88.4 R144, [R215+0x900] ;  /* 0x00090000d790783b */ /* 0x000ea80000004200 */
[----:B------:R3:W-:Y:S03]  /*10d50*/  MUFU.EX2 R134, R47 ;  /* 0x0000002f00867308 */ /* 0x0007e60000000800 */
[-C--:B------:R-:W-:Y:S07]  /*10d60*/  HMMA.16816.F32.BF16 R20, R48, R140.reuse, R20 ;  /* 0x0000008c3014723c */ /* 0x080fee0000041814 */
[----:B------:R5:W-:Y:S01]  /*10d70*/  MUFU.EX2 R166, R40 ;  /* 0x0000002800a67308 */ /* 0x000be20000000800 */
[C---:B------:R-:W-:Y:S08]  /*10d80*/  HMMA.16816.F32.BF16 R32, R136.reuse, R140, R32 ;  /* 0x0000008c8820723c */ /* 0x040ff00000041820 */
[-C--:B------:R-:W-:Y:S01]  /*10d90*/  HMMA.16816.F32.BF16 R24, R136, R142.reuse, R24 ;  /* 0x0000008e8818723c */ /* 0x080fe20000041818 */
[----:B------:R1:W1:Y:S01]  /*10da0*/  MUFU.EX2 R197, R41 ;  /* 0x0000002900c57308 */ /* 0x0002620000000800 */
[----:B---3--:R-:W3:Y:S06]  /*10db0*/  LDSM.16.MT88.4 R44, [R213+0x1100] ;  /* 0x00110000d52c783b */ /* 0x008eec0000004200 */
[C---:B------:R-:W-:Y:S03]  /*10dc0*/  HMMA.16816.F32.BF16 R100, R48.reuse, R142, R100 ;  /* 0x0000008e3064723c */ /* 0x040fe60000041864 */
[----:B------:R2:W-:Y:S01]  /*10dd0*/  MUFU.EX2 R164, R42 ;  /* 0x0000002a00a47308 */ /* 0x0005e20000000800 */
[----:B-----5:R-:W-:Y:S04]  /*10de0*/  F2FP.BF16.PACK_AB R40, R203, R204 ;  /* 0x000000cccb28723e */ /* 0x020fe800000010ff */
[-C--:B----4-:R-:W-:Y:S05]  /*10df0*/  HMMA.16816.F32.BF16 R28, R48, R148.reuse, R28 ;  /* 0x00000094301c723c */ /* 0x090fea000004181c */
[----:B------:R4:W5:Y:S03]  /*10e00*/  MUFU.EX2 R173, R43 ;  /* 0x0000002b00ad7308 */ /* 0x0009660000000800 */
[C---:B------:R-:W-:Y:S04]  /*10e10*/  HMMA.16816.F32.BF16 R104, R136.reuse, R148, R104 ;  /* 0x000000948868723c */ /* 0x040fe80000041868 */
[----:B-1----:R-:W-:Y:S03]  /*10e20*/  F2FP.BF16.PACK_AB R41, R200, R167 ;  /* 0x000000a7c829723e */ /* 0x002fe600000010ff */
[----:B------:R-:W-:Y:S01]  /*10e30*/  MUFU.EX2 R178, R60 ;  /* 0x0000003c00b27308 */ /* 0x000fe20000000800 */
[-C--:B------:R-:W-:Y:S04]  /*10e40*/  HMMA.16816.F32.BF16 R108, R136, R150.reuse, R108 ;  /* 0x00000096886c723c */ /* 0x080fe8000004186c */
[----:B--2---:R-:W-:Y:S04]  /*10e50*/  F2FP.BF16.PACK_AB R42, R201, R202 ;  /* 0x000000cac92a723e */ /* 0x004fe800000010ff */
[C---:B------:R-:W-:Y:S01]  /*10e60*/  HMMA.16816.F32.BF16 R112, R48.reuse, R150, R112 ;  /* 0x000000963070723c */ /* 0x040fe20000041870 */
[----:B------:R-:W-:Y:S01]  /*10e70*/  LDSM.16.MT88.4 R148, [R213+0x2900] ;  /* 0x00290000d594783b */ /* 0x000fe20000004200 */
[----:B------:R-:W-:Y:S02]  /*10e80*/  MUFU.EX2 R60, R59 ;  /* 0x0000003b003c7308 */ /* 0x000fe40000000800 */
[----:B----4-:R-:W-:Y:S04]  /*10e90*/  F2FP.BF16.PACK_AB R43, R198, R199 ;  /* 0x000000c7c62b723e */ /* 0x010fe800000010ff */
[-C--:B------:R-:W-:Y:S04]  /*10ea0*/  HMMA.16816.F32.BF16 R116, R48, R144.reuse, R116 ;  /* 0x000000903074723c */ /* 0x080fe80000041874 */
[----:B------:R-:W-:Y:S04]  /*10eb0*/  MUFU.EX2 R176, R61 ;  /* 0x0000003d00b07308 */ /* 0x000fe80000000800 */
[C---:B------:R-:W-:Y:S06]  /*10ec0*/  HMMA.16816.F32.BF16 R120, R136.reuse, R144, R120 ;  /* 0x000000908878723c */ /* 0x040fec0000041878 */
[----:B------:R1:W2:Y:S02]  /*10ed0*/  MUFU.EX2 R61, R58 ;  /* 0x0000003a003d7308 */ /* 0x0002a40000000800 */
[-C--:B------:R-:W-:Y:S08]  /*10ee0*/  HMMA.16816.F32.BF16 R124, R136, R146.reuse, R124 ;  /* 0x00000092887c723c */ /* 0x080ff0000004187c */
[----:B------:R-:W-:Y:S01]  /*10ef0*/  HMMA.16816.F32.BF16 R36, R48, R146, R36 ;  /* 0x000000923024723c */ /* 0x000fe20000041824 */
[----:B------:R-:W-:Y:S06]  /*10f00*/  MUFU.EX2 R97, R97 ;  /* 0x0000006100617308 */ /* 0x000fec0000000800 */
[----:B------:R-:W-:Y:S01]  /*10f10*/  F2FP.BF16.PACK_AB R48, R197, R166 ;  /* 0x000000a6c530723e */ /* 0x000fe200000010ff */
[-C--:B---3--:R-:W-:Y:S03]  /*10f20*/  HMMA.16816.F32.BF16 R4, R40, R44.reuse, R4 ;  /* 0x0000002c2804723c */ /* 0x088fe60000041804 */
[----:B------:R-:W-:Y:S02]  /*10f30*/  MUFU.EX2 R99, R99 ;  /* 0x0000006300637308 */ /* 0x000fe40000000800 */
[----:B------:R-:W-:Y:S01]  /*10f40*/  F2FP.BF16.PACK_AB R50, R195, R196 ;  /* 0x000000c4c332723e */ /* 0x000fe200000010ff */
[----:B-1----:R-:W-:Y:S01]  /*10f50*/  LDSM.16.MT88.4 R56, [R214+0x1900] ;  /* 0x00190000d638783b */ /* 0x002fe20000004200 */
[----:B-----5:R-:W-:Y:S02]  /*10f60*/  F2FP.BF16.PACK_AB R49, R173, R164 ;  /* 0x000000a4ad31723e */ /* 0x020fe400000010ff */
[----:B------:R-:W-:Y:S04]  /*10f70*/  F2FP.BF16.PACK_AB R51, R134, R172 ;  /* 0x000000ac8633723e */ /* 0x000fe800000010ff */
[----:B------:R-:W-:Y:S03]  /*10f80*/  MUFU.EX2 R93, R93 ;  /* 0x0000005d005d7308 */ /* 0x000fe60000000800 */
[C---:B------:R-:W-:Y:S07]  /*10f90*/  HMMA.16816.F32.BF16 R8, R48.reuse, R44, R8 ;  /* 0x0000002c3008723c */ /* 0x040fee0000041808 */
[----:B------:R-:W-:Y:S01]  /*10fa0*/  MUFU.EX2 R62, R62 ;  /* 0x0000003e003e7308 */ /* 0x000fe20000000800 */
[-C--:B------:R-:W-:Y:S08]  /*10fb0*/  HMMA.16816.F32.BF16 R12, R48, R46.reuse, R12 ;  /* 0x0000002e300c723c */ /* 0x080ff0000004180c */
[C---:B------:R-:W-:Y:S01]  /*10fc0*/  HMMA.16816.F32.BF16 R16, R40.reuse, R46, R16 ;  /* 0x0000002e2810723c */ /* 0x040fe20000041810 */
[----:B------:R-:W1:Y:S01]  /*10fd0*/  LDSM.16.MT88.4 R44, [R215+0x1100] ;  /* 0x00110000d72c783b */ /* 0x000e620000004200 */
[----:B------:R-:W3:Y:S06]  /*10fe0*/  MUFU.EX2 R63, R63 ;  /* 0x0000003f003f7308 */ /* 0x000eec0000000800 */
[-C--:B------:R-:W-:Y:S04]  /*10ff0*/  HMMA.16816.F32.BF16 R20, R40, R52.reuse, R20 ;  /* 0x000000342814723c */ /* 0x080fe80000041814 */
[----:B------:R-:W-:Y:S04]  /*11000*/  MUFU.EX2 R68, R68 ;  /* 0x0000004400447308 */ /* 0x000fe80000000800 */
        /* <DEDUP_REMOVED lines=48> */
[----:B------:R-:W3:Y:S03]  /*11310*/  MUFU.EX2 R85, R85 ;  /* 0x0000005500557308 */ /* 0x000ee60000000800 */
[C---:B------:R-:W-:Y:S07]  /*11320*/  HMMA.16816.F32.BF16 R104, R44.reuse, R56, R104 ;  /* 0x000000382c68723c */ /* 0x040fee0000041868 */
[----:B------:R-:W4:Y:S01]  /*11330*/  MUFU.EX2 R96, R96 ;  /* 0x0000006000607308 */ /* 0x000f220000000800 */
[-C--:B------:R-:W-:Y:S08]  /*11340*/  HMMA.16816.F32.BF16 R108, R44, R58.reuse, R108 ;  /* 0x0000003a2c6c723c */ /* 0x080ff0000004186c */
[C---:B------:R-:W-:Y:S01]  /*11350*/  HMMA.16816.F32.BF16 R112, R40.reuse, R58, R112 ;  /* 0x0000003a2870723c */ /* 0x040fe20000041870 */
[----:B------:R-:W-:Y:S01]  /*11360*/  LDSM.16.MT88.4 R56, [R214+0x2100] ;  /* 0x00210000d638783b */ /* 0x000fe20000004200 */
[----:B------:R-:W-:Y:S02]  /*11370*/  MUFU.EX2 R86, R86 ;  /* 0x0000005600567308 */ /* 0x000fe40000000800 */
[----:B---3--:R-:W-:Y:S04]  /*11380*/  F2FP.BF16.PACK_AB R168, R85, R84 ;  /* 0x0000005455a8723e */ /* 0x008fe800000010ff */
[-C--:B--2---:R-:W-:Y:S04]  /*11390*/  HMMA.16816.F32.BF16 R116, R40, R52.reuse, R116 ;  /* 0x000000342874723c */ /* 0x084fe80000041874 */
[----:B------:R-:W2:Y:S01]  /*113a0*/  MUFU.EX2 R87, R87 ;  /* 0x0000005700577308 */ /* 0x000ea20000000800 */
[----:B----4-:R-:W-:Y:S03]  /*113b0*/  F2FP.BF16.PACK_AB R170, R97, R96 ;  /* 0x0000006061aa723e */ /* 0x010fe600000010ff */
[C---:B------:R-:W-:Y:S06]  /*113c0*/  HMMA.16816.F32.BF16 R120, R44.reuse, R52, R120 ;  /* 0x000000342c78723c */ /* 0x040fec0000041878 */
[----:B------:R-:W3:Y:S02]  /*113d0*/  MUFU.EX2 R98, R98 ;  /* 0x0000006200627308 */ /* 0x000ee40000000800 */
        /* <DEDUP_REMOVED lines=13> */
[----:B--2---:R-:W-:Y:S02]  /*114b0*/  F2FP.BF16.PACK_AB R169, R87, R86 ;  /* 0x0000005657a9723e */ /* 0x004fe400000010ff */
[----:B---3--:R-:W-:Y:S01]  /*114c0*/  F2FP.BF16.PACK_AB R171, R99, R98 ;  /* 0x0000006263ab723e */ /* 0x008fe200000010ff */
[-C--:B-1----:R-:W-:Y:S01]  /*114d0*/  HMMA.16816.F32.BF16 R4, R40, R48.reuse, R4 ;  /* 0x000000302804723c */ /* 0x082fe20000041804 */
[----:B------:R-:W-:Y:S07]  /*114e0*/  MUFU.EX2 R94, R94 ;  /* 0x0000005e005e7308 */ /* 0x000fee0000000800 */
[C---:B------:R-:W-:Y:S03]  /*114f0*/  HMMA.16816.F32.BF16 R8, R44.reuse, R48, R8 ;  /* 0x000000302c08723c */ /* 0x040fe60000041808 */
[----:B------:R-:W-:Y:S05]  /*11500*/  MUFU.EX2 R88, R88 ;  /* 0x0000005800587308 */ /* 0x000fea0000000800 */
[-C--:B------:R-:W-:Y:S05]  /*11510*/  HMMA.16816.F32.BF16 R12, R44, R50.reuse, R12 ;  /* 0x000000322c0c723c */ /* 0x080fea000004180c */
[----:B------:R-:W1:Y:S03]  /*11520*/  MUFU.EX2 R89, R89 ;  /* 0x0000005900597308 */ /* 0x000e660000000800 */
[C---:B------:R-:W-:Y:S01]  /*11530*/  HMMA.16816.F32.BF16 R16, R40.reuse, R50, R16 ;  /* 0x000000322810723c */ /* 0x040fe20000041810 */
[----:B------:R-:W2:Y:S06]  /*11540*/  LDSM.16.MT88.4 R48, [R215+0x2100] ;  /* 0x00210000d730783b */ /* 0x000eac0000004200 */
[----:B------:R-:W3:Y:S01]  /*11550*/  MUFU.EX2 R90, R90 ;  /* 0x0000005a005a7308 */ /* 0x000ee20000000800 */
[-C--:B----4-:R-:W-:Y:S08]  /*11560*/  HMMA.16816.F32.BF16 R20, R40, R52.reuse, R20 ;  /* 0x000000342814723c */ /* 0x090ff00000041814 */
[C---:B------:R-:W-:Y:S08]  /*11570*/  HMMA.16816.F32.BF16 R32, R44.reuse, R52, R32 ;  /* 0x000000342c20723c */ /* 0x040ff00000041820 */
[-C--:B------:R-:W-:Y:S08]  /*11580*/  HMMA.16816.F32.BF16 R24, R44, R54.reuse, R24 ;  /* 0x000000362c18723c */ /* 0x080ff00000041818 */
[C---:B------:R-:W-:Y:S01]  /*11590*/  HMMA.16816.F32.BF16 R100, R40.reuse, R54, R100 ;  /* 0x000000362864723c */ /* 0x040fe20000041864 */
[----:B------:R-:W4:Y:S07]  /*115a0*/  LDSM.16.MT88.4 R52, [R216+0x2900] ;  /* 0x00290000d834783b */ /* 0x000f2e0000004200 */
[-C--:B------:R-:W-:Y:S08]  /*115b0*/  HMMA.16816.F32.BF16 R28, R40, R56.reuse, R28 ;  /* 0x00000038281c723c */ /* 0x080ff0000004181c */
[C---:B------:R-:W-:Y:S01]  /*115c0*/  HMMA.16816.F32.BF16 R104, R44.reuse, R56, R104 ;  /* 0x000000382c68723c */ /* 0x040fe20000041868 */
[----:B------:R5:W1:Y:S07]  /*115d0*/  MUFU.EX2 R56, R2 ;  /* 0x0000000200387308 */ /* 0x000a6e0000000800 */
[-C--:B------:R-:W-:Y:S08]  /*115e0*/  HMMA.16816.F32.BF16 R108, R44, R58.reuse, R108 ;  /* 0x0000003a2c6c723c */ /* 0x080ff0000004186c */
[C---:B------:R-:W-:Y:S08]  /*115f0*/  HMMA.16816.F32.BF16 R112, R40.reuse, R58, R112 ;  /* 0x0000003a2870723c */ /* 0x040ff00000041870 */
[-C--:B--2---:R-:W-:Y:S04]  /*11600*/  HMMA.16816.F32.BF16 R116, R40, R48.reuse, R116 ;  /* 0x000000302874723c */ /* 0x084fe80000041874 */
[----:B-----5:R-:W-:Y:S01]  /*11610*/  FADD.FTZ R2, R238, R131 ;  /* 0x00000083ee027221 */ /* 0x020fe20000010000 */
[----:B------:R-:W-:Y:S03]  /*11620*/  MOV R131, R129 ;  /* 0x0000008100837202 */ /* 0x000fe60000000f00 */
[----:B------:R-:W-:Y:S01]  /*11630*/  FADD.FTZ R2, R239, R2 ;  /* 0x00000002ef027221 */ /* 0x000fe20000010000 */
[C---:B------:R-:W-:Y:S08]  /*11640*/  HMMA.16816.F32.BF16 R120, R44.reuse, R48, R120 ;  /* 0x000000302c78723c */ /* 0x040ff00000041878 */
[-C--:B------:R-:W-:Y:S08]  /*11650*/  HMMA.16816.F32.BF16 R124, R44, R50.reuse, R124 ;  /* 0x000000322c7c723c */ /* 0x080ff0000004187c */
[----:B------:R-:W-:Y:S07]  /*11660*/  HMMA.16816.F32.BF16 R36, R40, R50, R36 ;  /* 0x000000322824723c */ /* 0x000fee0000041824 */
[----:B-1----:R-:W-:Y:S01]  /*11670*/  F2FP.BF16.PACK_AB R40, R89, R88 ;  /* 0x000000585928723e */ /* 0x002fe200000010ff */
        /* <DEDUP_REMOVED lines=116> */
.L_x_1017:
        /* <DEDUP_REMOVED lines=19> */
.L_x_1036:
[----:B------:R-:W-:Y:S04]  /*11ef0*/  DEPBAR.LE SB0, 0x0 ;  /* 0x000080000000791a */ /* 0x000fe80000000000 */
[----:B------:R-:W-:Y:S01]  /*11f00*/  BAR.SYNC.DEFER_BLOCKING 0x0 ;  /* 0x0000000000007b1d */ /* 0x000fe20000010000 */
[C---:B------:R-:W-:Y:S01]  /*11f10*/  ISETP.GT.AND P4, PT, R229.reuse, UR4, PT ;  /* 0x00000004e5007c0c */ /* 0x040fe2000bf84270 */
[C---:B------:R-:W-:Y:S01]  /*11f20*/  IMAD R0, R229.reuse, UR15, RZ ;  /* 0x0000000fe5007c24 */ /* 0x040fe2000f8e02ff */
[----:B------:R-:W-:Y:S05]  /*11f30*/  SHF.R.S32.HI R128, RZ, 0x1f, R229 ;  /* 0x0000001fff807819 */ /* 0x000fea00000114e5 */
[----:B------:R-:W-:Y:S01]  /*11f40*/  IMAD R0, R128, UR18, R0 ;  /* 0x0000001280007c24 */ /* 0x000fe2000f8e0200 */
[----:B------:R-:W-:Y:S06]  /*11f50*/  LDSM.16.M88.4 R96, [R219+0x6100] ;  /* 0x00610000db60783b */ /* 0x000fec0000000200 */
[----:B--2---:R-:W2:Y:S06]  /*11f60*/  LDSM.16.M88.4 R16, [R212+0x3100] ;  /* 0x00310000d410783b */ /* 0x004eac0000000200 */
[----:B------:R-:W3:Y:S06]  /*11f70*/  LDSM.16.M88.4 R92, [R219+0x8100] ;  /* 0x00810000db5c783b */ /* 0x000eec0000000200 */
[----:B-1----:R-:W4:Y:S06]  /*11f80*/  LDL.64 R2, [R1] ;  /* 0x0000000001027983 */ /* 0x002f2c0000100a00 */
[----:B------:R-:W1:Y:S06]  /*11f90*/  LDSM.16.M88.4 R32, [R212+0x3900] ;  /* 0x00390000d420783b */ /* 0x000e6c0000000200 */
[----:B------:R-:W5:Y:S06]  /*11fa0*/  LDL.64 R234, [R1+0x20] ;  /* 0x0000200001ea7983 */ /* 0x000f6c0000100a00 */
[----:B------:R-:W1:Y:S06]  /*11fb0*/  LDSM.16.M88.4 R48, [R212+0x4100] ;  /* 0x00410000d430783b */ /* 0x000e6c0000000200 */
[----:B------:R-:W5:Y:S01]  /*11fc0*/  LDL.64 R232, [R1+0x30] ;  /* 0x0000300001e87983 */ /* 0x000f620000100a00 */
        /* <DEDUP_REMOVED lines=76> */
[----:B--2---:R-:W-:Y:S02]  /*12490*/  IADD3 R128, P0, R188, UR9, RZ ;  /* 0x00000009bc807c10 */ /* 0x004fe4000ff1e0ff */
[----:B------:R-:W-:Y:S02]  /*124a0*/  @P4 IADD3 R0, R229, -0x1, RZ ;  /* 0xffffffffe5004810 */ /* 0x000fe40007ffe0ff */
[-C--:B------:R-:W-:Y:S04]  /*124b0*/  HMMA.16816.F32.BF16 R76, R184, R194.reuse, R76 ;  /* 0x000000c2b84c723c */ /* 0x080fe8000004184c */
[----:B------:R-:W-:Y:S02]  /*124c0*/  IADD3.X R129, R189, UR8, RZ, P0, !PT ;  /* 0x00000008bd817c10 */ /* 0x000fe400087fe4ff */
[----:B------:R-:W-:Y:S02]  /*124d0*/  PLOP3.LUT P0, PT, PT, PT, UP1, 0x80, 0x0 ;  /* 0x000000000000781c */ /* 0x000fe40003f0f018 */
[C---:B------:R-:W-:Y:S01]  /*124e0*/  HMMA.16816.F32.BF16 R80, R176.reuse, R194, R80 ;  /* 0x000000c2b050723c */ /* 0x040fe20000041850 */
[----:B------:R2:W-:Y:S03]  /*124f0*/  LDGSTS.E.BYPASS.LTC128B.128 [R231+0x2900], [R128.64], !P3 ;  /* 0x0290000080e77fae */ /* 0x0005e6000d901d6c */
[----:B----4-:R-:W-:Y:S03]  /*12500*/  @P4 IMAD.WIDE.U32 R2, R0, c[0x0][0x1e0], RZ ;  /* 0x0000780000024a25 */ /* 0x010fe600078e00ff */
[----:B-1----:R-:W-:Y:S01]  /*12510*/  LDSM.16.M88.4 R200, [R218+0x3100] ;  /* 0x00310000dac8783b */ /* 0x002fe20000000200 */
[-C--:B------:R-:W-:Y:S05]  /*12520*/  HMMA.16816.F32.BF16 R84, R176, R196.reuse, R84 ;  /* 0x000000c4b054723c */ /* 0x080fea0000041854 */
[----:B---3--:R-:W1:Y:S03]  /*12530*/  LDSM.16.M88.4 R188, [R220+0x6100] ;  /* 0x00610000dcbc783b */ /* 0x008e660000000200 */
[C---:B------:R-:W-:Y:S03]  /*12540*/  HMMA.16816.F32.BF16 R88, R184.reuse, R196, R88 ;  /* 0x000000c4b858723c */ /* 0x040fe60000041858 */
[----:B------:R-:W3:Y:S05]  /*12550*/  LDSM.16.M88.4 R204, [R220+0x8100] ;  /* 0x00810000dccc783b */ /* 0x000eea0000000200 */
[-C--:B------:R-:W-:Y:S01]  /*12560*/  HMMA.16816.F32.BF16 R92, R184, R198.reuse, R92 ;  /* 0x000000c6b85c723c */ /* 0x080fe2000004185c */
[----:B------:R-:W0:Y:S03]  /*12570*/  LDGDEPBAR ;  /* 0x00000000000079af */ /* 0x000e260000000000 */
[----:B--2---:R-:W-:Y:S01]  /*12580*/  @P4 SHF.R.S32.HI R128, RZ, 0x1f, R0 ;  /* 0x0000001fff804819 */ /* 0x004fe20000011400 */
[----:B-----5:R-:W-:Y:S02]  /*12590*/  @P4 IMAD.MOV.U32 R129, RZ, RZ, R235 ;  /* 0x000000ffff814224 */ /* 0x020fe400078e00eb */
[----:B------:R-:W2:Y:S01]  /*125a0*/  LDSM.16.M88.4 R208, [R218+0x3900] ;  /* 0x00390000dad0783b */ /* 0x000ea20000000200 */
[----:B------:R-:W-:Y:S04]  /*125b0*/  HMMA.16816.F32.BF16 R96, R176, R198, R96 ;  /* 0x000000c6b060723c */ /* 0x000fe80000041860 */
[----:B------:R-:W-:Y:S01]  /*125c0*/  @P4 IMAD R128, R128, c[0x0][0x1e0], RZ ;  /* 0x0000780080804a24 */ /* 0x000fe200078e02ff */
[----:B------:R-:W4:Y:S03]  /*125d0*/  LDSM.16.M88.4 R172, [R218+0x4100] ;  /* 0x00410000daac783b */ /* 0x000f260000000200 */
[----:B------:R-:W-:Y:S03]  /*125e0*/  @P4 IMAD R128, R0, c[0x0][0x1e4], R128 ;  /* 0x0000790000804a24 */ /* 0x000fe600078e0280 */
[----:B------:R-:W5:Y:S01]  /*125f0*/  LDSM.16.M88.4 R180, [R218+0x4900] ;  /* 0x00490000dab4783b */ /* 0x000f620000000200 */
        /* <DEDUP_REMOVED lines=12> */
[----:B------:R-:W-:Y:S03]  /*126c0*/  @P1 IMAD.HI.U32 R0, R135, c[0x0][0x2c8], RZ ;  /* 0x0000b20087001a27 */ /* 0x000fe600078e00ff */
[----:B------:R-:W-:Y:S01]  /*126d0*/  LDSM.16.M88.4 R196, [R221+0x8100] ;  /* 0x00810000ddc4783b */ /* 0x000fe20000000200 */
[-C--:B------:R-:W-:Y:S03]  /*126e0*/  HMMA.16816.F32.BF16 R12, R204, R202.reuse, R12 ;  /* 0x000000cacc0c723c */ /* 0x080fe6000004180c */
[----:B------:R-:W-:Y:S05]  /*126f0*/  @P0 SHF.R.U32.HI R135, RZ, c[0x0][0x2cc], R0 ;  /* 0x0000b300ff870a19 */ /* 0x000fea0000011600 */
        /* <DEDUP_REMOVED lines=35> */
[C---:B------:R-:W-:Y:S08]  /*12930*/  HMMA.16816.F32.BF16 R40, R196.reuse, R180, R40 ;  /* 0x000000b4c428723c */ /* 0x040ff00000041828 */
[-C--:B------:R-:W-:Y:S08]  /*12940*/  HMMA.16816.F32.BF16 R44, R196, R182.reuse, R44 ;  /* 0x000000b6c42c723c */ /* 0x080ff0000004182c */
[C---:B------:R-:W-:Y:S07]  /*12950*/  HMMA.16816.F32.BF16 R48, R172.reuse, R182, R48 ;  /* 0x000000b6ac30723c */ /* 0x040fee0000041830 */
[----:B------:R-:W-:Y:S01]  /*12960*/  @P4 IADD3 R182, P2, R2, UR16, RZ ;  /* 0x0000001002b64c10 */ /* 0x000fe2000ff5e0ff */
[-C--:B----4-:R-:W-:Y:S04]  /*12970*/  HMMA.16816.F32.BF16 R52, R172, R176.reuse, R52 ;  /* 0x000000b0ac34723c */ /* 0x090fe80000041834 */
[----:B------:R-:W-:Y:S02]  /*12980*/  @P4 IADD3.X R183, R3, UR17, RZ, P2, !PT ;  /* 0x0000001103b74c10 */ /* 0x000fe400097fe4ff */
[----:B------:R-:W-:Y:S02]  /*12990*/  @P4 IADD3 R128, P1, R182, UR16, RZ ;  /* 0x00000010b6804c10 */ /* 0x000fe4000ff3e0ff */
[C---:B------:R-:W-:Y:S04]  /*129a0*/  HMMA.16816.F32.BF16 R56, R196.reuse, R176, R56 ;  /* 0x000000b0c438723c */ /* 0x040fe80000041838 */
[----:B------:R-:W-:Y:S02]  /*129b0*/  @P4 IADD3.X R129, R183, UR17, RZ, P1, !PT ;  /* 0x00000011b7814c10 */ /* 0x000fe40008ffe4ff */
[----:B------:R-:W-:Y:S02]  /*129c0*/  @P4 IADD3 R180, P0, R128, UR16, RZ ;  /* 0x0000001080b44c10 */ /* 0x000fe4000ff1e0ff */
[-C--:B------:R-:W-:Y:S04]  /*129d0*/  HMMA.16816.F32.BF16 R60, R196, R178.reuse, R60 ;  /* 0x000000b2c43c723c */ /* 0x080fe8000004183c */
[----:B------:R-:W-:Y:S04]  /*129e0*/  @P4 IADD3.X R181, R129, UR17, RZ, P0, !PT ;  /* 0x0000001181b54c10 */ /* 0x000fe800087fe4ff */
        /* <DEDUP_REMOVED lines=14> */
[----:B------:R2:W-:Y:S06]  /*12ad0*/  @P4 LDGSTS.E.BYPASS.LTC128B.128 [R231+0x4100], [R128.64], !P3 ;  /* 0x0410000080e74fae */ /* 0x0005ec000d901d6c */
[----:B------:R3:W-:Y:S01]  /*12ae0*/  @P4 LDGSTS.E.BYPASS.LTC128B.128 [R231+0x4900], [R180.64], !P3 ;  /* 0x04900000b4e74fae */ /* 0x0007e2000d901d6c */
[C---:B------:R-:W-:Y:S04]  /*12af0*/  HMMA.16816.F32.BF16 R88, R196.reuse, R176, R88 ;  /* 0x000000b0c458723c */ /* 0x040fe80000041858 */
[----:B-1----:R-:W-:Y:S04]  /*12b00*/  @P4 IADD3 R2, P1, R180, UR16, RZ ;  /* 0x00000010b4024c10 */ /* 0x002fe8000ff3e0ff */
[-C--:B------:R-:W-:Y:S04]  /*12b10*/  HMMA.16816.F32.BF16 R92, R196, R178.reuse, R92 ;  /* 0x000000b2c45c723c */ /* 0x080fe8000004185c */
[----:B------:R-:W-:Y:S02]  /*12b20*/  @P4 IADD3.X R3, R181, UR17, RZ, P1, !PT ;  /* 0x00000011b5034c10 */ /* 0x000fe40008ffe4ff */
[----:B------:R-:W-:Y:S03]  /*12b30*/  @P4 IADD3 R176, P0, R2, UR16, RZ ;  /* 0x0000001002b04c10 */ /* 0x000fe6000ff1e0ff */
[----:B------:R1:W-:Y:S03]  /*12b40*/  @P4 LDGSTS.E.BYPASS.LTC128B.128 [R231+0x5100], [R2.64], !P3 ;  /* 0x0510000002e74fae */ /* 0x0003e6000d901d6c */
[----:B------:R-:W-:Y:S01]  /*12b50*/  @P4 IADD3.X R177, R3, UR17, RZ, P0, !PT ;  /* 0x0000001103b14c10 */ /* 0x000fe200087fe4ff */
[----:B------:R-:W-:Y:S01]  /*12b60*/  HMMA.16816.F32.BF16 R96, R172, R178, R96 ;  /* 0x000000b2ac60723c */ /* 0x000fe20000041860 */
[----:B------:R-:W-:Y:S03]  /*12b70*/  PLOP3.LUT P0, PT, PT, PT, UP0, 0x40, 0x0 ;  /* 0x000000000000781c */ /* 0x000fe60003f0e808 */
[----:B------:R3:W-:Y:S03]  /*12b80*/  @P4 LDGSTS.E.BYPASS.LTC128B.128 [R231+0x5900], [R176.64], !P3 ;  /* 0x05900000b0e74fae */ /* 0x0007e6000d901d6c */
[----:B------:R-:W-:Y:S03]  /*12b90*/  IMAD.U32 R173, RZ, RZ, UR12 ;  /* 0x0000000cffad7e24 */ /* 0x000fe6000f8e00ff */
[----:B--2---:R-:W2:Y:S06]  /*12ba0*/  SHFL.IDX PT, R129, R135, RZ, 0x1c1f ;  /* 0x001c1fff87817589 */ /* 0x004eac00000e0000 */
[----:B------:R-:W0:Y:S01]  /*12bb0*/  LDGDEPBAR ;  /* 0x00000000000079af */ /* 0x000e220000000000 */
[----:B-1----:R-:W-:Y:S04]  /*12bc0*/  IMAD R2, R229, -0x60, RZ ;  /* 0xffffffa0e5027824 */ /* 0x002fe800078e02ff */
[----:B------:R-:W-:Y:S01]  /*12bd0*/  IMAD.IADD R174, R2, 0x1, -R130 ;  /* 0x0000000102ae7824 */ /* 0x000fe200078e0a82 */
[----:B------:R-:W-:Y:S04]  /*12be0*/  IADD3 R0, -R130, 0x1, R2 ;  /* 0x0000000182007810 */ /* 0x000fe80007ffe102 */
[----:B------:R-:W-:Y:S04]  /*12bf0*/  IADD3 R173, -R173, UR7, R0 ;  /* 0x00000007adad7c10 */ /* 0x000fe8000fffe100 */
[C---:B------:R-:W-:Y:S02]  /*12c00*/  IADD3 R172, R173.reuse, c[0x0][0x328], RZ ;  /* 0x0000ca00adac7a10 */ /* 0x040fe40007ffe0ff */
[----:B------:R-:W-:Y:S03]  /*12c10*/  IADD3 R173, R173, UR10, RZ ;  /* 0x0000000aadad7c10 */ /* 0x000fe6000fffe0ff */
[--C-:B--2---:R-:W-:Y:S02]  /*12c20*/  IMAD.IADD R128, R172, 0x1, R129.reuse ;  /* 0x00000001ac807824 */ /* 0x104fe400078e0281 */
[----:B------:R-:W-:Y:S01]  /*12c30*/  IMAD.IADD R0, R173, 0x1, R129 ;  /* 0x00000001ad007824 */ /* 0x000fe200078e0281 */
[----:B------:R-:W-:-:S05]  /*12c40*/  @P0 BRA `(.L_x_1020) ;  /* 0x0000018000000947 */ /* 0x000fca0003800000 */
[----:B---3--:R-:W-:Y:S01]  /*12c50*/  IMAD.U32 R3, RZ, RZ, UR12 ;  /* 0x0000000cff037e24 */ /* 0x008fe2000f8e00ff */
        /* <DEDUP_REMOVED lines=13> */
.L_x_1022:
[----:B------:R-:W-:Y:S04]  /*12d30*/  MOV R129, c[0x0][0x32c] ;  /* 0x0000cb0000817a02 */ /* 0x000fe80000000f00 */
[----:B------:R-:W-:Y:S11]  /*12d40*/  ISETP.NE.AND P0, PT, R129, 0x1, PT ;  /* 0x000000018100780c */ /* 0x000ff60003f05270 */
[----:B------:R-:W-:Y:S02]  /*12d50*/  @!UPT UIADD3 URZ, URZ, URZ, URZ ;  /* 0x0000003f3f3ff290 */ /* 0x000fe4000fffe03f */
[----:B------:R-:W-:Y:S05]  /*12d60*/  @P0 IMAD.HI.U32 R129, R3, c[0x0][0x330], RZ ;  /* 0x0000cc0003810a27 */ /* 0x000fea00078e00ff */
[----:B------:R-:W-:Y:S02]  /*12d70*/  @P0 SHF.R.U32.HI R3, RZ, c[0x0][0x334], R129 ;  /* 0x0000cd00ff030a19 */ /* 0x000fe40000011681 */
.L_x_1023:
[----:B------:R-:W-:Y:S05]  /*12d80*/  BSYNC B0 ;  /* 0x0000000000007941 */ /* 0x000fea0003800000 */
.L_x_1021:
[----:B------:R-:W-:Y:S05]  /*12d90*/  IMAD R3, R3, c[0x0][0x32c], R174 ;  /* 0x0000cb0003037a24 */ /* 0x000fea00078e02ae */
[----:B------:R-:W-:Y:S02]  /*12da0*/  IADD3 R129, R3, c[0x0][0x32c], RZ ;  /* 0x0000cb0003817a10 */ /* 0x000fe40007ffe0ff */
[----:B------:R-:W-:Y:S02]  /*12db0*/  IMNMX R0, R0, R3, !PT ;  /* 0x0000000300007217 */ /* 0x000fe40007800200 */
[----:B------:R-:W-:Y:S02]  /*12dc0*/  IMNMX R128, R128, R129, PT ;  /* 0x0000008180807217 */ /* 0x000fe40003800200 */
.L_x_1020:
[----:B---3--:R-:W-:Y:S01]  /*12dd0*/  PLOP3.LUT P0, PT, PT, PT, UP0, 0x40, 0x0 ;  /* 0x000000000000781c */ /* 0x008fe20003f0e808 */
        /* <DEDUP_REMOVED lines=18> */
.L_x_1026:
[----:B------:R-:W-:Y:S04]  /*12f00*/  MOV R175, c[0x0][0x32c] ;  /* 0x0000cb0000af7a02 */ /* 0x000fe80000000f00 */
[----:B------:R-:W-:Y:S11]  /*12f10*/  ISETP.NE.AND P0, PT, R175, 0x1, PT ;  /* 0x00000001af00780c */ /* 0x000ff60003f05270 */
[----:B------:R-:W-:Y:S02]  /*12f20*/  @!UPT UIADD3 URZ, URZ, URZ, URZ ;  /* 0x0000003f3f3ff290 */ /* 0x000fe4000fffe03f */
[----:B------:R-:W-:Y:S05]  /*12f30*/  @P0 IMAD.HI.U32 R175, R130, c[0x0][0x330], RZ ;  /* 0x0000cc0082af0a27 */ /* 0x000fea00078e00ff */
[----:B------:R-:W-:Y:S02]  /*12f40*/  @P0 SHF.R.U32.HI R130, RZ, c[0x0][0x334], R175 ;  /* 0x0000cd00ff820a19 */ /* 0x000fe400000116af */
.L_x_1027:
[----:B------:R-:W-:Y:S05]  /*12f50*/  BSYNC B0 ;  /* 0x0000000000007941 */ /* 0x000fea0003800000 */
.L_x_1025:
[----:B------:R-:W-:Y:S05]  /*12f60*/  IMAD R130, R130, c[0x0][0x32c], R174 ;  /* 0x0000cb0082827a24 */ /* 0x000fea00078e02ae */
[----:B------:R-:W-:Y:S02]  /*12f70*/  IADD3 R175, R130, c[0x0][0x32c], RZ ;  /* 0x0000cb0082af7a10 */ /* 0x000fe40007ffe0ff */
[----:B------:R-:W-:Y:S02]  /*12f80*/  IMNMX R3, R3, R130, !PT ;  /* 0x0000008203037217 */ /* 0x000fe40007800200 */
[----:B------:R-:W-:Y:S02]  /*12f90*/  IMNMX R129, R129, R175, PT ;  /* 0x000000af81817217 */ /* 0x000fe40003800200 */
.L_x_1024:
[C---:B------:R-:W-:Y:S02]  /*12fa0*/  ISETP.GE.AND P0, PT, R2.reuse, 0x9, PT ;  /* 0x000000090200780c */ /* 0x040fe40003f06270 */
[----:B------:R-:W-:Y:S02]  /*12fb0*/  ISETP.GE.AND P1, PT, R2, 0x2, PT ;  /* 0x000000020200780c */ /* 0x000fe40003f26270 */
[----:B------:R-:W-:Y:S02]  /*12fc0*/  P2R R181, PR, RZ, 0x1 ;  /* 0x00000001ffb57803 */ /* 0x000fe40000000000 */
[C---:B------:R-:W-:Y:S02]  /*12fd0*/  ISETP.GT.AND P0, PT, R0.reuse, 0x8, !P0 ;  /* 0x000000080000780c */ /* 0x040fe40004704270 */
[----:B------:R-:W-:Y:S02]  /*12fe0*/  P2R R182, PR, RZ, 0x2 ;  /* 0x00000002ffb67803 */ /* 0x000fe40000000000 */
[----:B------:R-:W-:Y:S02]  /*12ff0*/  ISETP.GT.AND P1, PT, R0, 0x1, !P1 ;  /* 0x000000010000780c */ /* 0x000fe40004f24270 */
[----:B------:R-:W-:Y:S02]  /*13000*/  ISETP.GE.AND P2, PT, R2, 0x11, PT ;  /* 0x000000110200780c */ /* 0x000fe40003f46270 */
        /* <DEDUP_REMOVED lines=99> */
[----:B------:R-:W-:Y:S04]  /*13640*/  ISETP.LT.OR P0, PT, R128, 0x59, P0 ;  /* 0x000000598000780c */ /* 0x000fe80000701670 */
[----:B------:R-:W-:Y:S02]  /*13650*/  FSEL R246, R96, -INF , !P0 ;  /* 0xff80000060f67808 */ /* 0x000fe40004000000 */
[----:B------:R-:W-:Y:S04]  /*13660*/  ISETP.GT.AND P0, PT, R0, RZ, !P2 ;  /* 0x000000ff0000720c */ /* 0x000fe80005704270 */
[----:B------:R-:W-:Y:S04]  /*13670*/  ISETP.LT.OR P0, PT, R128, 0x1, P0 ;  /* 0x000000018000780c */ /* 0x000fe80000701670 */
[----:B------:R-:W-:Y:S02]  /*13680*/  FSEL R52, R4, -INF , !P0 ;  /* 0xff80000004347808 */ /* 0x000fe40004000000 */
[----:B------:R-:W-:Y:S01]  /*13690*/  ISETP.GE.AND P0, PT, R2, 0x5a, PT ;  /* 0x0000005a0200780c */ /* 0x000fe20003f06270 */
[----:B------:R-:W1:Y:S03]  /*136a0*/  SHFL.IDX PT, R4, R135, 0x2, 0x1c1f ;  /* 0x005c1f0087047f89 */ /* 0x000e6600000e0000 */
[----:B------:R-:W-:Y:S04]  /*136b0*/  ISETP.GT.AND P2, PT, R0, 0x59, !P0 ;  /* 0x000000590000780c */ /* 0x000fe80004744270 */
[----:B------:R-:W-:Y:S04]  /*136c0*/  ISETP.LT.OR P2, PT, R128, 0x5a, P2 ;  /* 0x0000005a8000780c */ /* 0x000fe80001741670 */
        /* <DEDUP_REMOVED lines=19> */
.L_x_1030:
[----:B------:R-:W-:Y:S04]  /*13800*/  MOV R49, c[0x0][0x32c] ;  /* 0x0000cb0000317a02 */ /* 0x000fe80000000f00 */
[----:B------:R-:W-:Y:S11]  /*13810*/  ISETP.NE.AND P2, PT, R49, 0x1, PT ;  /* 0x000000013100780c */ /* 0x000ff60003f45270 */
[----:B------:R-:W-:Y:S02]  /*13820*/  @!UPT UIADD3 URZ, URZ, URZ, URZ ;  /* 0x0000003f3f3ff290 */ /* 0x000fe4000fffe03f */
[----:B------:R-:W-:Y:S05]  /*13830*/  @P2 IMAD.HI.U32 R49, R4, c[0x0][0x330], RZ ;  /* 0x0000cc0004312a27 */ /* 0x000fea00078e00ff */
[----:B------:R-:W-:Y:S02]  /*13840*/  @P2 SHF.R.U32.HI R4, RZ, c[0x0][0x334], R49 ;  /* 0x0000cd00ff042a19 */ /* 0x000fe40000011631 */
.L_x_1031:
[----:B------:R-:W-:Y:S05]  /*13850*/  BSYNC B0 ;  /* 0x0000000000007941 */ /* 0x000fea0003800000 */
.L_x_1029:
[----:B------:R-:W-:Y:S05]  /*13860*/  IMAD R4, R4, c[0x0][0x32c], R174 ;  /* 0x0000cb0004047a24 */ /* 0x000fea00078e02ae */
[----:B------:R-:W-:Y:S02]  /*13870*/  IADD3 R49, R4, c[0x0][0x32c], RZ ;  /* 0x0000cb0004317a10 */ /* 0x000fe40007ffe0ff */
[----:B------:R-:W-:Y:S02]  /*13880*/  IMNMX R0, R0, R4, !PT ;  /* 0x0000000400007217 */ /* 0x000fe40007800200 */
[----:B------:R-:W-:Y:S02]  /*13890*/  IMNMX R2, R2, R49, PT ;  /* 0x0000003102027217 */ /* 0x000fe40003800200 */
.L_x_1028:
[----:B------:R-:W-:Y:S02]  /*138a0*/  ISETP.NE.AND P2, PT, R181, RZ, PT ;  /* 0x000000ffb500720c */ /* 0x000fe40003f45270 */
[----:B------:R-:W-:Y:S02]  /*138b0*/  P2R R49, PR, RZ, 0x8 ;  /* 0x00000008ff317803 */ /* 0x000fe40000000000 */
[----:B------:R-:W-:Y:S02]  /*138c0*/  ISETP.GT.AND P2, PT, R3, 0x8, !P2 ;  /* 0x000000080300780c */ /* 0x000fe40005744270 */
[----:B------:R-:W-:Y:S02]  /*138d0*/  ISETP.NE.AND P3, PT, R48, RZ, PT ;  /* 0x000000ff3000720c */ /* 0x000fe40003f65270 */
[----:B------:R-:W-:Y:S02]  /*138e0*/  ISETP.LT.OR P2, PT, R129, 0x9, P2 ;  /* 0x000000098100780c */ /* 0x000fe40001741670 */
[----:B------:R-:W-:Y:S02]  /*138f0*/  P2R R4, PR, RZ, 0x8 ;  /* 0x00000008ff047803 */ /* 0x000fe40000000000 */
        /* <DEDUP_REMOVED lines=61> */
[----:B------:R-:W-:Y:S02]  /*13cd0*/  ISETP.GT.AND P2, PT, R3, 0x48, !P3 ;  /* 0x000000480300780c */ /* 0x000fe40005f44270 */
[----:B------:R-:W-:Y:S02]  /*13ce0*/  ISETP.NE.AND P3, PT, R37, RZ, PT ;  /* 0x000000ff2500720c */ /* 0x000fe40003f65270 */
        /* <DEDUP_REMOVED lines=21> */
[----:B------:R-:W-:Y:S02]  /*13e40*/  ISETP.GT.AND P2, PT, R3, 0x59, !P0 ;  /* 0x000000590300780c */ /* 0x000fe40004744270 */
[----:B------:R-:W1:Y:S02]  /*13e50*/  SHFL.IDX PT, R3, R135, 0x3, 0x1c1f ;  /* 0x007c1f0087037f89 */ /* 0x000e6400000e0000 */
[----:B------:R-:W-:Y:S04]  /*13e60*/  ISETP.LT.OR P2, PT, R129, 0x5a, P2 ;  /* 0x0000005a8100780c */ /* 0x000fe80001741670 */
[----:B------:R-:W-:Y:S02]  /*13e70*/  FSEL R245, R99, -INF , !P2 ;  /* 0xff80000063f57808 */ /* 0x000fe40005000000 */
[----:B------:R-:W-:Y:S02]  /*13e80*/  ISETP.GT.AND P2, PT, R0, RZ, !P3 ;  /* 0x000000ff0000720c */ /* 0x000fe40005f44270 */
        /* <DEDUP_REMOVED lines=109> */
.L_x_1034:
[----:B------:R-:W-:Y:S04]  /*14560*/  MOV R4, c[0x0][0x32c] ;  /* 0x0000cb0000047a02 */ /* 0x000fe80000000f00 */
[----:B------:R-:W-:Y:S11]  /*14570*/  ISETP.NE.AND P2, PT, R4, 0x1, PT ;  /* 0x000000010400780c */ /* 0x000ff60003f45270 */
[----:B------:R-:W-:Y:S02]  /*14580*/  @!UPT UIADD3 URZ, URZ, URZ, URZ ;  /* 0x0000003f3f3ff290 */ /* 0x000fe4000fffe03f */
[----:B------:R-:W-:Y:S05]  /*14590*/  @P2 IMAD.HI.U32 R4, R3, c[0x0][0x330], RZ ;  /* 0x0000cc0003042a27 */ /* 0x000fea00078e00ff */
[----:B------:R-:W-:Y:S02]  /*145a0*/  @P2 SHF.R.U32.HI R3, RZ, c[0x0][0x334], R4 ;  /* 0x0000cd00ff032a19 */ /* 0x000fe40000011604 */
.L_x_1035:
[----:B------:R-:W-:Y:S05]  /*145b0*/  BSYNC B0 ;  /* 0x0000000000007941 */ /* 0x000fea0003800000 */
.L_x_1033:
[----:B------:R-:W-:Y:S05]  /*145c0*/  IMAD R3, R3, c[0x0][0x32c], R174 ;  /* 0x0000cb0003037a24 */ /* 0x000fea00078e02ae */
[----:B------:R-:W-:Y:S02]  /*145d0*/  IADD3 R4, R3, c[0x0][0x32c], RZ ;  /* 0x0000cb0003047a10 */ /* 0x000fe40007ffe0ff */
[----:B------:R-:W-:Y:S02]  /*145e0*/  IMNMX R0, R0, R3, !PT ;  /* 0x0000000300007217 */ /* 0x000fe40007800200 */
[----:B------:R-:W-:Y:S02]  /*145f0*/  IMNMX R2, R2, R4, PT ;  /* 0x0000000402027217 */ /* 0x000fe40003800200 */
.L_x_1032:
        /* <DEDUP_REMOVED lines=126> */
[----:B------:R-:W-:Y:S01]  /*14de0*/  FMNMX.FTZ R3, R238, R3, !PT ;  /* 0x00000003ee037209 */ /* 0x000fe20007810000 */
[----:B------:R-:W1:Y:S01]  /*14df0*/  SHFL.BFLY PT, R5, R130, 0x2, 0x1f ;  /* 0x0c401f0082057f89 */ /* 0x000e6200000e0000 */
[----:B------:R-:W-:Y:S02]  /*14e00*/  FMNMX.FTZ R4, R87, R4, !PT ;  /* 0x0000000457047209 */ /* 0x000fe40007810000 */
[----:B------:R-:W-:Y:S02]  /*14e10*/  FMNMX.FTZ R3, R243, R3, !PT ;  /* 0x00000003f3037209 */ /* 0x000fe40007810000 */
[----:B------:R-:W-:Y:S02]  /*14e20*/  FMNMX.FTZ R4, R98, R4, !PT ;  /* 0x0000000462047209 */ /* 0x000fe40007810000 */
[----:B------:R-:W-:Y:S02]  /*14e30*/  FMNMX.FTZ R3, R245, R3, !PT ;  /* 0x00000003f5037209 */ /* 0x000fe40007810000 */
[----:B------:R-:W-:Y:S02]  /*14e40*/  FMNMX.FTZ R4, R99, R4, !PT ;  /* 0x0000000463047209 */ /* 0x000fe40007810000 */
[----:B------:R-:W-:Y:S01]  /*14e50*/  ISETP.GT.AND P2, PT, R0, 0x41, !P2 ;  /* 0x000000410000780c */ /* 0x000fe20005744270 */
[----:B------:R-:W2:Y:S01]  /*14e60*/  SHFL.BFLY PT, R129, R3, 0x2, 0x1f ;  /* 0x0c401f0003817f89 */ /* 0x000ea200000e0000 */
[----:B------:R-:W-:Y:S02]  /*14e70*/  FMNMX.FTZ R4, R199, R4, !PT ;  /* 0x00000004c7047209 */ /* 0x000fe40007810000 */
[----:B------:R-:W-:Y:S02]  /*14e80*/  ISETP.LT.OR P2, PT, R2, 0x42, P2 ;  /* 0x000000420200780c */ /* 0x000fe40001741670 */
[----:B------:R-:W-:Y:S02]  /*14e90*/  FMNMX.FTZ R4, R200, R4, !PT ;  /* 0x00000004c8047209 */ /* 0x000fe40007810000 */
[----:B------:R-:W-:Y:S02]  /*14ea0*/  FSEL R75, R75, -INF , !P2 ;  /* 0xff8000004b4b7808 */ /* 0x000fe40005000000 */
[----:B------:R-:W-:Y:S02]  /*14eb0*/  FMNMX.FTZ R4, R208, R4, !PT ;  /* 0x00000004d0047209 */ /* 0x000fe40007810000 */
        /* <DEDUP_REMOVED lines=8> */
[C---:B------:R-:W-:Y:S02]  /*14f40*/  ISETP.GT.AND P1, PT, R0.reuse, 0x49, !P1 ;  /* 0x000000490000780c */ /* 0x040fe40004f24270 */
[----:B------:R-:W-:Y:S02]  /*14f50*/  ISETP.GT.AND P0, PT, R0, 0x59, !P0 ;  /* 0x000000590000780c */ /* 0x000fe40004704270 */
[C---:B------:R-:W-:Y:S02]  /*14f60*/  ISETP.LT.OR P1, PT, R2.reuse, 0x4a, P1 ;  /* 0x0000004a0200780c */ /* 0x040fe40000f21670 */
[----:B------:R-:W-:Y:S02]  /*14f70*/  ISETP.LT.OR P0, PT, R2, 0x5a, P0 ;  /* 0x0000005a0200780c */ /* 0x000fe40000701670 */
[----:B------:R-:W-:Y:S02]  /*14f80*/  FSEL R79, R79, -INF , !P1 ;  /* 0xff8000004f4f7808 */ /* 0x000fe40004800000 */
[----:B------:R-:W-:Y:S02]  /*14f90*/  FSEL R42, R95, -INF , !P0 ;  /* 0xff8000005f2a7808 */ /* 0x000fe40004000000 */
[C---:B------:R-:W-:Y:S02]  /*14fa0*/  ISETP.GT.AND P6, PT, R0.reuse, 0x50, !P6 ;  /* 0x000000500000780c */ /* 0x040fe400077c4270 */
[C---:B------:R-:W-:Y:S02]  /*14fb0*/  ISETP.GT.AND P5, PT, R0.reuse, 0x51, !P5 ;  /* 0x000000510000780c */ /* 0x040fe40006fa4270 */
[----:B------:R-:W-:Y:S02]  /*14fc0*/  ISETP.GT.AND P4, PT, R0, 0x58, !P4 ;  /* 0x000000580000780c */ /* 0x000fe40006784270 */
[C---:B------:R-:W-:Y:S02]  /*14fd0*/  ISETP.LT.OR P6, PT, R2.reuse, 0x51, P6 ;  /* 0x000000510200780c */ /* 0x040fe400037c1670 */
[C---:B------:R-:W-:Y:S02]  /*14fe0*/  ISETP.LT.OR P5, PT, R2.reuse, 0x52, P5 ;  /* 0x000000520200780c */ /* 0x040fe40002fa1670 */
[----:B------:R-:W-:Y:S02]  /*14ff0*/  ISETP.LT.OR P4, PT, R2, 0x59, P4 ;  /* 0x000000590200780c */ /* 0x000fe40002781670 */
[----:B------:R-:W-:Y:S02]  /*15000*/  FSEL R90, R90, -INF , !P6 ;  /* 0xff8000005a5a7808 */ /* 0x000fe40007000000 */
[----:B------:R-:W-:Y:S02]  /*15010*/  FSEL R91, R91, -INF , !P5 ;  /* 0xff8000005b5b7808 */ /* 0x000fe40006800000 */
[----:B------:R-:W-:Y:S02]  /*15020*/  FSEL R94, R94, -INF , !P4 ;  /* 0xff8000005e5e7808 */ /* 0x000fe40006000000 */
[----:B-1----:R-:W-:Y:S02]  /*15030*/  FMNMX.FTZ R130, R130, R5, !PT ;  /* 0x0000000582827209 */ /* 0x002fe40007810000 */
[----:B--2---:R-:W-:Y:S02]  /*15040*/  FMNMX.FTZ R129, R3, R129, !PT ;  /* 0x0000008103817209 */ /* 0x004fe40007810000 */
        /* <DEDUP_REMOVED lines=8> */
[----:B------:R-:W-:Y:S03]  /*150d0*/  FMNMX.FTZ R5, R15, R5, !PT ;  /* 0x000000050f057209 */ /* 0x000fe60007810000 */
[----:B------:R-:W2:Y:S01]  /*150e0*/  SHFL.BFLY PT, R7, R3, 0x2, 0x1f ;  /* 0x0c401f0003077f89 */ /* 0x000ea200000e0000 */
[----:B------:R-:W-:Y:S04]  /*150f0*/  FMNMX.FTZ R5, R57, R5, !PT ;  /* 0x0000000539057209 */ /* 0x000fe80007810000 */
[----:B------:R-:W-:Y:S02]  /*15100*/  FMNMX.FTZ R5, R60, R5, !PT ;  /* 0x000000053c057209 */ /* 0x000fe40007810000 */
[----:B-1----:R-:W-:Y:S02]  /*15110*/  FMNMX.FTZ R130, R130, R6, !PT ;  /* 0x0000000682827209 */ /* 0x002fe40007810000 */
[----:B------:R-:W1:Y:S01]  /*15120*/  SHFL.BFLY PT, R6, R129, 0x1, 0x1f ;  /* 0x0c201f0081067f89 */ /* 0x000e6200000e0000 */
[----:B------:R-:W-:Y:S02]  /*15130*/  FMNMX.FTZ R5, R61, R5, !PT ;  /* 0x000000053d057209 */ /* 0x000fe40007810000 */
[C---:B------:R-:W-:Y:S01]  /*15140*/  FMUL.FTZ R43, R130.reuse, c[0x0][0x2d0] ;  /* 0x0000b400822b7a20 */ /* 0x040fe20000410000 */
[----:B------:R-:W-:Y:S02]  /*15150*/  FSETP.NEU.FTZ.AND P2, PT, R130, -INF , PT ;  /* 0xff8000008200780b */ /* 0x000fe40003f5d000 */
[----:B------:R-:W-:Y:S02]  /*15160*/  FMNMX.FTZ R5, R71, R5, !PT ;  /* 0x0000000547057209 */ /* 0x000fe40007810000 */
[----:B------:R-:W-:Y:S02]  /*15170*/  FSEL R43, R43, RZ, P2 ;  /* 0x000000ff2b2b7208 */ /* 0x000fe40001000000 */
[----:B------:R-:W-:Y:S03]  /*15180*/  FMNMX.FTZ R5, R72, R5, !PT ;  /* 0x0000000548057209 */ /* 0x000fe60007810000 */
[--C-:B------:R-:W-:Y:S01]  /*15190*/  FFMA.FTZ R4, R52, c[0x0][0x2d0], -R43.reuse ;  /* 0x0000b40034047a23 */ /* 0x100fe2000001082b */
[----:B------:R-:W-:Y:S01]  /*151a0*/  FMNMX.FTZ R5, R73, R5, !PT ;  /* 0x0000000549057209 */ /* 0x000fe20007810000 */
[--C-:B------:R-:W-:Y:S01]  /*151b0*/  FFMA.FTZ R16, R188, c[0x0][0x2d0], -R43.reuse ;  /* 0x0000b400bc107a23 */ /* 0x100fe2000001082b */
[----:B--2---:R-:W-:Y:S01]  /*151c0*/  FMNMX.FTZ R3, R3, R7, !PT ;  /* 0x0000000703037209 */ /* 0x004fe20007810000 */
[----:B------:R2:W3:Y:S04]  /*151d0*/  MUFU.EX2 R25, R4 ;  /* 0x0000000400197308 */ /* 0x0004e80000000800 */
[----:B------:R-:W4:Y:S01]  /*151e0*/  SHFL.BFLY PT, R128, R3, 0x1, 0x1f ;  /* 0x0c201f0003807f89 */ /* 0x000f2200000e0000 */
[----:B-1----:R-:W-:Y:S05]  /*151f0*/  FMNMX.FTZ R129, R129, R6, !PT ;  /* 0x0000000681817209 */ /* 0x002fea0007810000 */
[----:B------:R-:W-:Y:S01]  /*15200*/  MUFU.EX2 R56, R16 ;  /* 0x0000001000387308 */ /* 0x000fe20000000800 */
[C---:B------:R-:W-:Y:S01]  /*15210*/  FSETP.NEU.FTZ.AND P1, PT, R129.reuse, -INF , PT ;  /* 0xff8000008100780b */ /* 0x040fe20003f3d000 */
[----:B------:R-:W-:Y:S05]  /*15220*/  FMUL.FTZ R64, R129, c[0x0][0x2d0] ;  /* 0x0000b40081407a20 */ /* 0x000fea0000410000 */
[----:B------:R-:W-:Y:S05]  /*15230*/  FSEL R64, R64, RZ, P1 ;  /* 0x000000ff40407208 */ /* 0x000fea0000800000 */
[--C-:B------:R-:W-:Y:S01]  /*15240*/  FFMA.FTZ R0, R19, c[0x0][0x2d0], -R64.reuse ;  /* 0x0000b40013007a23 */ /* 0x100fe20000010840 */
[----:B--2---:R-:W-:Y:S01]  /*15250*/  FMNMX.FTZ R4, R76, R5, !PT ;  /* 0x000000054c047209 */ /* 0x004fe20007810000 */
[--C-:B------:R-:W-:Y:S02]  /*15260*/  FFMA.FTZ R5, R183, c[0x0][0x2d0], -R43.reuse ;  /* 0x0000b400b7057a23 */ /* 0x100fe4000001082b */
[----:B------:R-:W-:Y:S01]  /*15270*/  MUFU.EX2 R22, R0 ;  /* 0x0000000000167308 */ /* 0x000fe20000000800 */
[--C-:B------:R-:W-:Y:S01]  /*15280*/  FFMA.FTZ R2, R53, c[0x0][0x2d0], -R64.reuse ;  /* 0x0000b40035027a23 */ /* 0x100fe20000010840 */
[----:B------:R-:W-:Y:S01]  /*15290*/  FMNMX.FTZ R4, R77, R4, !PT ;  /* 0x000000044d047209 */ /* 0x000fe20007810000 */
[--C-:B------:R-:W-:Y:S01]  /*152a0*/  FFMA.FTZ R28, R84, c[0x0][0x2d0], -R64.reuse ;  /* 0x0000b400541c7a23 */ /* 0x100fe20000010840 */
[----:B----4-:R-:W-:Y:S01]  /*152b0*/  FMNMX.FTZ R128, R3, R128, !PT ;  /* 0x0000008003807209 */ /* 0x010fe20007810000 */
[--C-:B------:R-:W-:Y:S01]  /*152c0*/  FFMA.FTZ R3, R68, c[0x0][0x2d0], -R64.reuse ;  /* 0x0000b40044037a23 */ /* 0x100fe20000010840 */
[----:B---3--:R-:W-:Y:S02]  /*152d0*/  MOV R68, R25 ;  /* 0x0000001900447202 */ /* 0x008fe40000000f00 */
[C---:B------:R-:W-:Y:S01]  /*152e0*/  FSETP.NEU.FTZ.AND P0, PT, R128.reuse, -INF , PT ;  /* 0xff8000008000780b */ /* 0x040fe20003f1d000 */
[----:B------:R-:W-:Y:S01]  /*152f0*/  FMUL.FTZ R65, R128, c[0x0][0x2d0] ;  /* 0x0000b40080417a20 */ /* 0x000fe20000410000 */
[----:B------:R1:W-:Y:S04]  /*15300*/  MUFU.EX2 R23, R5 ;  /* 0x0000000500177308 */ /* 0x0003e80000000800 */
[----:B------:R-:W-:Y:S06]  /*15310*/  FSEL R65, R65, RZ, P0 ;  /* 0x000000ff41417208 */ /* 0x000fec0000000000 */
[----:B------:R2:W-:Y:S10]  /*15320*/  MUFU.EX2 R175, R3 ;  /* 0x0000000300af7308 */ /* 0x0005f40000000800 */
[----:B------:R-:W3:Y:S01]  /*15330*/  MUFU.EX2 R174, R2 ;  /* 0x0000000200ae7308 */ /* 0x000ee20000000800 */
[----:B-1----:R-:W-:Y:S01]  /*15340*/  FMNMX.FTZ R5, R88, R4, !PT ;  /* 0x0000000458057209 */ /* 0x002fe20007810000 */
[----:B------:R-:W-:Y:S03]  /*15350*/  FFMA.FTZ R4, R184, c[0x0][0x2d0], -R43 ;  /* 0x0000b400b8047a23 */ /* 0x000fe6000001082b */
[----:B------:R-:W-:Y:S05]  /*15360*/  FMNMX.FTZ R5, R89, R5, !PT ;  /* 0x0000000559057209 */ /* 0x000fea0007810000 */
[----:B------:R1:W-:Y:S01]  /*15370*/  MUFU.EX2 R172, R4 ;  /* 0x0000000400ac7308 */ /* 0x0003e20000000800 */
[----:B--2---:R-:W-:Y:S02]  /*15380*/  FFMA.FTZ R3, R8, c[0x0][0x2d0], -R65 ;  /* 0x0000b40008037a23 */ /* 0x004fe40000010841 */
[--C-:B------:R-:W-:Y:S07]  /*15390*/  FFMA.FTZ R8, R69, c[0x0][0x2d0], -R64.reuse ;  /* 0x0000b40045087a23 */ /* 0x100fee0000010840 */
[----:B------:R2:W-:Y:S01]  /*153a0*/  MUFU.EX2 R135, R3 ;  /* 0x0000000300877308 */ /* 0x0005e20000000800 */
[----:B---3--:R-:W-:Y:S09]  /*153b0*/  F2FP.BF16.PACK_AB R47, R175, R174 ;  /* 0x000000aeaf2f723e */ /* 0x008ff200000010ff */
[----:B------:R-:W-:Y:S01]  /*153c0*/  MUFU.EX2 R53, R8 ;  /* 0x0000000800357308 */ /* 0x000fe20000000800 */
[----:B-1----:R-:W-:Y:S01]  /*153d0*/  FMNMX.FTZ R4, R92, R5, !PT ;  /* 0x000000055c047209 */ /* 0x002fe20007810000 */
[----:B------:R-:W-:Y:S03]  /*153e0*/  FFMA.FTZ R5, R185, c[0x0][0x2d0], -R43 ;  /* 0x0000b400b9057a23 */ /* 0x000fe6000001082b */
[----:B------:R-:W-:Y:S05]  /*153f0*/  FMNMX.FTZ R4, R93, R4, !PT ;  /* 0x000000045d047209 */ /* 0x000fea0007810000 */
[----:B------:R1:W3:Y:S01]  /*15400*/  MUFU.EX2 R182, R5 ;  /* 0x0000000500b67308 */ /* 0x0002e20000000800 */
[----:B------:R-:W-:Y:S01]  /*15410*/  FMNMX.FTZ R4, R74, R4, !PT ;  /* 0x000000044a047209 */ /* 0x000fe20007810000 */
[--C-:B--2---:R-:W-:Y:S03]  /*15420*/  FFMA.FTZ R3, R9, c[0x0][0x2d0], -R65.reuse ;  /* 0x0000b40009037a23 */ /* 0x104fe60000010841 */
[----:B------:R-:W-:Y:S05]  /*15430*/  FMNMX.FTZ R4, R75, R4, !PT ;  /* 0x000000044b047209 */ /* 0x000fea0007810000 */
[----:B------:R2:W4:Y:S01]  /*15440*/  MUFU.EX2 R173, R3 ;  /* 0x0000000300ad7308 */ /* 0x0005220000000800 */
[----:B------:R-:W-:Y:S04]  /*15450*/  FMNMX.FTZ R4, R78, R4, !PT ;  /* 0x000000044e047209 */ /* 0x000fe80007810000 */
[----:B------:R-:W-:Y:S04]  /*15460*/  FMNMX.FTZ R4, R79, R4, !PT ;  /* 0x000000044f047209 */ /* 0x000fe80007810000 */
[----:B------:R-:W-:Y:S04]  /*15470*/  FMNMX.FTZ R4, R90, R4, !PT ;  /* 0x000000045a047209 */ /* 0x000fe80007810000 */
[----:B------:R-:W-:Y:S01]  /*15480*/  FMNMX.FTZ R0, R91, R4, !PT ;  /* 0x000000045b007209 */ /* 0x000fe20007810000 */
[--C-:B-1----:R-:W-:Y:S01]  /*15490*/  FFMA.FTZ R5, R18, c[0x0][0x2d0], -R64.reuse ;  /* 0x0000b40012057a23 */ /* 0x102fe20000010840 */
[----:B---3--:R-:W-:Y:S01]  /*154a0*/  F2FP.BF16.PACK_AB R46, R182, R172 ;  /* 0x000000acb62e723e */ /* 0x008fe200000010ff */
[--C-:B------:R-:W-:Y:S01]  /*154b0*/  FFMA.FTZ R4, R13, c[0x0][0x2d0], -R65.reuse ;  /* 0x0000b4000d047a23 */ /* 0x100fe20000010841 */
[----:B------:R-:W-:Y:S01]  /*154c0*/  FMNMX.FTZ R0, R94, R0, !PT ;  /* 0x000000005e007209 */ /* 0x000fe20007810000 */
[----:B------:R-:W1:Y:S03]  /*154d0*/  MUFU.EX2 R24, R5 ;  /* 0x0000000500187308 */ /* 0x000e660000000800 */
[----:B------:R-:W-:Y:S01]  /*154e0*/  FMNMX.FTZ R0, R42, R0, !PT ;  /* 0x000000002a007209 */ /* 0x000fe20007810000 */
[----:B--2---:R-:W-:Y:S01]  /*154f0*/  FFMA.FTZ R3, R12, c[0x0][0x2d0], -R65 ;  /* 0x0000b4000c037a23 */ /* 0x004fe20000010841 */
[----:B----4-:R-:W-:Y:S01]  /*15500*/  F2FP.BF16.PACK_AB R36, R173, R135 ;  /* 0x00000087ad24723e */ /* 0x010fe200000010ff */
[----:B------:R-:W-:Y:S02]  /*15510*/  FFMA.FTZ R12, R80, c[0x0][0x2d0], -R64 ;  /* 0x0000b400500c7a23 */ /* 0x000fe40000010840 */
[----:B------:R-:W2:Y:S02]  /*15520*/  SHFL.BFLY PT, R2, R0, 0x2, 0x1f ;  /* 0x0c401f0000027f89 */ /* 0x000ea400000e0000 */
[----:B------:R2:W-:Y:S10]  /*15530*/  MUFU.EX2 R5, R3 ;  /* 0x0000000300057308 */ /* 0x0005f40000000800 */
[----:B------:R3:W-:Y:S01]  /*15540*/  MUFU.EX2 R176, R4 ;  /* 0x0000000400b07308 */ /* 0x0007e20000000800 */
[----:B-1----:R-:W-:Y:S02]  /*15550*/  IMAD.MOV.U32 R69, RZ, RZ, R24 ;  /* 0x000000ffff457224 */ /* 0x002fe400078e0018 */
[----:B------:R-:W-:Y:S07]  /*15560*/  FFMA.FTZ R24, R81, c[0x0][0x2d0], -R64 ;  /* 0x0000b40051187a23 */ /* 0x000fee0000010840 */
[----:B------:R-:W-:Y:S01]  /*15570*/  MUFU.EX2 R30, R24 ;  /* 0x00000018001e7308 */ /* 0x000fe20000000800 */
[----:B--2---:R-:W-:Y:S01]  /*15580*/  FMNMX.FTZ R3, R0, R2, !PT ;  /* 0x0000000200037209 */ /* 0x004fe20007810000 */
[----:B------:R-:W-:Y:S01]  /*15590*/  FFMA.FTZ R2, R186, c[0x0][0x2d0], -R43 ;  /* 0x0000b400ba027a23 */ /* 0x000fe2000001082b */
[----:B------:R-:W-:Y:S07]  /*155a0*/  FSEL R0, R130, RZ, P2 ;  /* 0x000000ff82007208 */ /* 0x000fee0001000000 */
[----:B------:R1:W-:Y:S01]  /*155b0*/  MUFU.EX2 R52, R2 ;  /* 0x0000000200347308 */ /* 0x0003e20000000800 */
[----:B------:R-:W-:Y:S02]  /*155c0*/  FADD.FTZ R0, -R0, R131 ;  /* 0x0000008300007221 */ /* 0x000fe40000010100 */
[----:B------:R-:W-:Y:S01]  /*155d0*/  IMAD.MOV.U32 R131, RZ, RZ, R23 ;  /* 0x000000ffff837224 */ /* 0x000fe200078e0017 */
[----:B---3--:R-:W2:Y:S01]  /*155e0*/  SHFL.BFLY PT, R4, R3, 0x1, 0x1f ;  /* 0x0c201f0003047f89 */ /* 0x008ea200000e0000 */
[----:B------:R-:W-:Y:S03]  /*155f0*/  FMUL.FTZ R0, R0, c[0x0][0x2d0] ;  /* 0x0000b40000007a20 */ /* 0x000fe60000410000 */
[----:B------:R-:W-:Y:S02]  /*15600*/  F2FP.BF16.PACK_AB R44, R131, R68 ;  /* 0x00000044832c723e */ /* 0x000fe400000010ff */
[----:B------:R3:W4:Y:S01]  /*15610*/  MUFU.EX2 R41, R0 ;  /* 0x0000000000297308 */ /* 0x0007220000000800 */
[----:B-1----:R-:W-:Y:S02]  /*15620*/  FSEL R2, R129, RZ, P1 ;  /* 0x000000ff81027208 */ /* 0x002fe40000800000 */
[----:B--2---:R-:W-:Y:S03]  /*15630*/  FMNMX.FTZ R3, R3, R4, !PT ;  /* 0x0000000403037209 */ /* 0x004fe60007810000 */
[----:B------:R-:W-:Y:S01]  /*15640*/  FADD.FTZ R2, -R2, R132 ;  /* 0x0000008402027221 */ /* 0x000fe20000010100 */
[----:B------:R-:W-:Y:S02]  /*15650*/  MOV R132, R22 ;  /* 0x0000001600847202 */ /* 0x000fe40000000f00 */
[----:B------:R-:W1:Y:S01]  /*15660*/  LDSM.16.MT88.4 R20, [R213+0x100] ;  /* 0x00010000d514783b */ /* 0x000e620000004200 */
[----:B------:R-:W-:Y:S01]  /*15670*/  FMUL.FTZ R2, R2, c[0x0][0x2d0] ;  /* 0x0000b40002027a20 */ /* 0x000fe20000410000 */
[----:B---3--:R-:W-:Y:S01]  /*15680*/  FSEL R0, R128, RZ, P0 ;  /* 0x000000ff80007208 */ /* 0x008fe20000000000 */
[----:B----4-:R-:W-:Y:S01]  /*15690*/  FMUL.FTZ R16, R41, R148 ;  /* 0x0000009429107220 */ /* 0x010fe20000410000 */
[----:B------:R-:W-:Y:S01]  /*156a0*/  F2FP.BF16.PACK_AB R45, R132, R69 ;  /* 0x00000045842d723e */ /* 0x000fe200000010ff */
[----:B------:R-:W2:Y:S01]  /*156b0*/  MUFU.EX2 R40, R2 ;  /* 0x0000000200287308 */ /* 0x000ea20000000800 */
[C---:B------:R-:W-:Y:S01]  /*156c0*/  FMUL.FTZ R66, R3.reuse, c[0x0][0x2d0] ;  /* 0x0000b40003427a20 */ /* 0x040fe20000410000 */
[----:B------:R-:W-:Y:S01]  /*156d0*/  FSETP.NEU.FTZ.AND P0, PT, R3, -INF , PT ;  /* 0xff8000000300780b */ /* 0x000fe20003f1d000 */
[----:B------:R-:W-:Y:S02]  /*156e0*/  FADD.FTZ R0, -R0, R133 ;  /* 0x0000008500007221 */ /* 0x000fe40000010100 */
[----:B------:R-:W-:Y:S01]  /*156f0*/  IMAD.MOV.U32 R133, RZ, RZ, R5 ;  /* 0x000000ffff857224 */ /* 0x000fe200078e0005 */
[----:B------:R-:W-:Y:S01]  /*15700*/  FSEL R66, R66, RZ, P0 ;  /* 0x000000ff42427208 */ /* 0x000fe20000000000 */
[----:B------:R-:W-:Y:S02]  /*15710*/  FMUL.FTZ R0, R0, c[0x0][0x2d0] ;  /* 0x0000b40000007a20 */ /* 0x000fe40000410000 */
[C---:B------:R-:W-:Y:S01]  /*15720*/  FMUL.FTZ R17, R41.reuse, R149 ;  /* 0x0000009529117220 */ /* 0x040fe20000410000 */
[----:B------:R-:W-:Y:S01]  /*15730*/  F2FP.BF16.PACK_AB R38, R176, R133 ;  /* 0x00000085b026723e */ /* 0x000fe200000010ff */
[----:B------:R3:W4:Y:S01]  /*15740*/  MUFU.EX2 R2, R0 ;  /* 0x0000000000027308 */ /* 0x0007220000000800 */
[--C-:B------:R-:W-:Y:S02]  /*15750*/  FFMA.FTZ R4, R14, c[0x0][0x2d0], -R66.reuse ;  /* 0x0000b4000e047a23 */ /* 0x100fe40000010842 */
[C---:B------:R-:W-:Y:S02]  /*15760*/  FMUL.FTZ R112, R41.reuse, R112 ;  /* 0x0000007029707220 */ /* 0x040fe40000410000 */
[C---:B------:R-:W-:Y:S02]  /*15770*/  FMUL.FTZ R113, R41.reuse, R113 ;  /* 0x0000007129717220 */ /* 0x040fe40000410000 */
[C---:B------:R-:W-:Y:S02]  /*15780*/  FMUL.FTZ R100, R41.reuse, R100 ;  /* 0x0000006429647220 */ /* 0x040fe40000410000 */
[C---:B------:R-:W-:Y:S01]  /*15790*/  FMUL.FTZ R101, R41.reuse, R101 ;  /* 0x0000006529657220 */ /* 0x040fe20000410000 */
[----:B------:R5:W-:Y:S01]  /*157a0*/  MUFU.EX2 R6, R4 ;  /* 0x0000000400067308 */ /* 0x000be20000000800 */
[----:B------:R-:W-:Y:S02]  /*157b0*/  FMUL.FTZ R116, R41, R116 ;  /* 0x0000007429747220 */ /* 0x000fe40000410000 */
[C---:B--2---:R-:W-:Y:S02]  /*157c0*/  FMUL.FTZ R7, R40.reuse, R139 ;  /* 0x0000008b28077220 */ /* 0x044fe40000410000 */
[C---:B------:R-:W-:Y:S02]  /*157d0*/  FMUL.FTZ R18, R40.reuse, R150 ;  /* 0x0000009628127220 */ /* 0x040fe40000410000 */
[C---:B------:R-:W-:Y:S02]  /*157e0*/  FMUL.FTZ R19, R40.reuse, R151 ;  /* 0x0000009728137220 */ /* 0x040fe40000410000 */
[C---:B------:R-:W-:Y:S01]  /*157f0*/  FMUL.FTZ R102, R40.reuse, R102 ;  /* 0x0000006628667220 */ /* 0x040fe20000410000 */
[----:B------:R-:W-:Y:S01]  /*15800*/  LDSM.16.MT88.4 R148, [R213+0x2900] ;  /* 0x00290000d594783b */ /* 0x000fe20000004200 */
[C---:B------:R-:W-:Y:S02]  /*15810*/  FMUL.FTZ R103, R40.reuse, R103 ;  /* 0x0000006728677220 */ /* 0x040fe40000410000 */
[----:B------:R-:W-:Y:S02]  /*15820*/  FMUL.FTZ R114, R40, R114 ;  /* 0x0000007228727220 */ /* 0x000fe40000410000 */
[--C-:B---3--:R-:W-:Y:S02]  /*15830*/  FFMA.FTZ R0, R10, c[0x0][0x2d0], -R66.reuse ;  /* 0x0000b4000a007a23 */ /* 0x108fe40000010842 */
[C---:B----4-:R-:W-:Y:S01]  /*15840*/  FMUL.FTZ R25, R2.reuse, R157 ;  /* 0x0000009d02197220 */ /* 0x050fe20000410000 */
[----:B------:R-:W-:Y:S01]  /*15850*/  MOV R157, R53 ;  /* 0x00000035009d7202 */ /* 0x000fe20000000f00 */
[----:B------:R2:W-:Y:S01]  /*15860*/  MUFU.EX2 R5, R0 ;  /* 0x0000000000057308 */ /* 0x0005e20000000800 */
[C---:B------:R-:W-:Y:S02]  /*15870*/  FMUL.FTZ R8, R2.reuse, R140 ;  /* 0x0000008c02087220 */ /* 0x040fe40000410000 */
[C---:B------:R-:W-:Y:S02]  /*15880*/  FMUL.FTZ R13, R2.reuse, R145 ;  /* 0x00000091020d7220 */ /* 0x040fe40000410000 */
[--C-:B-----5:R-:W-:Y:S02]  /*15890*/  FFMA.FTZ R4, R15, c[0x0][0x2d0], -R66.reuse ;  /* 0x0000b4000f047a23 */ /* 0x120fe40000010842 */
[C---:B------:R-:W-:Y:S02]  /*158a0*/  FMUL.FTZ R104, R2.reuse, R104 ;  /* 0x0000006802687220 */ /* 0x040fe40000410000 */
[C---:B------:R-:W-:Y:S01]  /*158b0*/  FMUL.FTZ R105, R2.reuse, R105 ;  /* 0x0000006902697220 */ /* 0x040fe20000410000 */
[----:B------:R3:W4:Y:S01]  /*158c0*/  MUFU.EX2 R9, R4 ;  /* 0x0000000400097308 */ /* 0x0007220000000800 */
[C---:B------:R-:W-:Y:S02]  /*158d0*/  FMUL.FTZ R24, R2.reuse, R156 ;  /* 0x0000009c02187220 */ /* 0x040fe40000410000 */
[C---:B------:R-:W-:Y:S01]  /*158e0*/  FMUL.FTZ R29, R2.reuse, R161 ;  /* 0x000000a1021d7220 */ /* 0x040fe20000410000 */
[----:B------:R-:W-:Y:S01]  /*158f0*/  MOV R161, R30 ;  /* 0x0000001e00a17202 */ /* 0x000fe20000000f00 */
[C---:B------:R-:W-:Y:S02]  /*15900*/  FMUL.FTZ R108, R2.reuse, R108 ;  /* 0x0000006c026c7220 */ /* 0x040fe40000410000 */
[----:B------:R-:W-:Y:S02]  /*15910*/  FMUL.FTZ R109, R2, R109 ;  /* 0x0000006d026d7220 */ /* 0x000fe40000410000 */
[C---:B------:R-:W-:Y:S02]  /*15920*/  FMUL.FTZ R115, R40.reuse, R115 ;  /* 0x0000007328737220 */ /* 0x040fe40000410000 */
[----:B------:R-:W-:Y:S02]  /*15930*/  FMUL.FTZ R117, R41, R117 ;  /* 0x0000007529757220 */ /* 0x000fe40000410000 */
[C---:B------:R-:W-:Y:S02]  /*15940*/  FMUL.FTZ R118, R40.reuse, R118 ;  /* 0x0000007628767220 */ /* 0x040fe40000410000 */
[----:B--2---:R-:W-:Y:S02]  /*15950*/  FFMA.FTZ R0, R11, c[0x0][0x2d0], -R66 ;  /* 0x0000b4000b007a23 */ /* 0x004fe40000010842 */
[----:B------:R-:W-:Y:S02]  /*15960*/  FMUL.FTZ R119, R40, R119 ;  /* 0x0000007728777220 */ /* 0x000fe40000410000 */
[----:B------:R2:W5:Y:S01]  /*15970*/  MUFU.EX2 R58, R0 ;  /* 0x00000000003a7308 */ /* 0x0005620000000800 */
[C---:B------:R-:W-:Y:S02]  /*15980*/  FMUL.FTZ R120, R2.reuse, R120 ;  /* 0x0000007802787220 */ /* 0x040fe40000410000 */
[C---:B------:R-:W-:Y:S02]  /*15990*/  FMUL.FTZ R121, R2.reuse, R121 ;  /* 0x0000007902797220 */ /* 0x040fe40000410000 */
[----:B---3--:R-:W-:Y:S02]  /*159a0*/  FFMA.FTZ R4, R187, c[0x0][0x2d0], -R43 ;  /* 0x0000b400bb047a23 */ /* 0x008fe4000001082b */
[----:B----4-:R-:W-:Y:S02]  /*159b0*/  IMAD.MOV.U32 R139, RZ, RZ, R9 ;  /* 0x000000ffff8b7224 */ /* 0x010fe400078e0009 */
[C---:B------:R-:W-:Y:S01]  /*159c0*/  FMUL.FTZ R9, R2.reuse, R141 ;  /* 0x0000008d02097220 */ /* 0x040fe20000410000 */
[----:B------:R3:W4:Y:S01]  /*159d0*/  MUFU.EX2 R31, R4 ;  /* 0x00000004001f7308 */ /* 0x0007220000000800 */
[C---:B------:R-:W-:Y:S02]  /*159e0*/  FMUL.FTZ R124, R2.reuse, R124 ;  /* 0x0000007c027c7220 */ /* 0x040fe40000410000 */
[----:B------:R-:W-:Y:S07]  /*159f0*/  FMUL.FTZ R125, R2, R125 ;  /* 0x0000007d027d7220 */ /* 0x000fee0000410000 */
[----:B------:R1:W-:Y:S01]  /*15a00*/  MUFU.EX2 R141, R28 ;  /* 0x0000001c008d7308 */ /* 0x0003e20000000800 */
[----:B--2---:R-:W-:Y:S02]  /*15a10*/  FSEL R0, R3, RZ, P0 ;  /* 0x000000ff03007208 */ /* 0x004fe40000000000 */
[----:B------:R-:W-:Y:S03]  /*15a20*/  ISETP.GT.AND P0, PT, R229, UR4, PT ;  /* 0x00000004e5007c0c */ /* 0x000fe6000bf04270 */
[----:B------:R-:W-:Y:S01]  /*15a30*/  FADD.FTZ R0, -R0, R134 ;  /* 0x0000008600007221 */ /* 0x000fe20000010100 */
[----:B------:R-:W-:Y:S01]  /*15a40*/  MOV R134, R5 ;  /* 0x0000000500867202 */ /* 0x000fe20000000f00 */
[C---:B------:R-:W-:Y:S01]  /*15a50*/  FMUL.FTZ R5, R41.reuse, R137 ;  /* 0x0000008929057220 */ /* 0x040fe20000410000 */
[----:B------:R-:W-:Y:S01]  /*15a60*/  MOV R137, R6 ;  /* 0x0000000600897202 */ /* 0x000fe20000000f00 */
[----:B------:R-:W-:Y:S01]  /*15a70*/  FMUL.FTZ R0, R0, c[0x0][0x2d0] ;  /* 0x0000b40000007a20 */ /* 0x000fe20000410000 */
[----:B-----5:R-:W-:Y:S01]  /*15a80*/  F2FP.BF16.PACK_AB R37, R58, R134 ;  /* 0x000000863a25723e */ /* 0x020fe200000010ff */
[----:B---3--:R-:W-:Y:S01]  /*15a90*/  FMUL.FTZ R4, R41, R136 ;  /* 0x0000008829047220 */ /* 0x008fe20000410000 */
[----:B------:R-:W-:Y:S01]  /*15aa0*/  F2FP.BF16.PACK_AB R39, R139, R137 ;  /* 0x000000898b27723e */ /* 0x000fe200000010ff */
[----:B------:R-:W-:Y:S02]  /*15ab0*/  FMUL.FTZ R6, R40, R138 ;  /* 0x0000008a28067220 */ /* 0x000fe40000410000 */
[----:B------:R-:W2:Y:S01]  /*15ac0*/  MUFU.EX2 R0, R0 ;  /* 0x0000000000007308 */ /* 0x000ea20000000800 */
[----:B----4-:R-:W-:Y:S04]  /*15ad0*/  IMAD.MOV.U32 R136, RZ, RZ, R31 ;  /* 0x000000ffff887224 */ /* 0x010fe800078e001f */
[-C--:B-1----:R-:W-:Y:S05]  /*15ae0*/  HMMA.16816.F32.BF16 R4, R44, R20.reuse, R4 ;  /* 0x000000142c04723c */ /* 0x082fea0000041804 */
[----:B------:R1:W3:Y:S01]  /*15af0*/  MUFU.EX2 R138, R12 ;  /* 0x0000000c008a7308 */ /* 0x0002e20000000800 */
[----:B------:R-:W-:Y:S02]  /*15b00*/  FMUL.FTZ R28, R2, R160 ;  /* 0x000000a0021c7220 */ /* 0x000fe40000410000 */
[C---:B--2---:R-:W-:Y:S04]  /*15b10*/  FMUL.FTZ R10, R0.reuse, R142 ;  /* 0x0000008e000a7220 */ /* 0x044fe80000410000 */
[C---:B------:R-:W-:Y:S02]  /*15b20*/  FMUL.FTZ R11, R0.reuse, R143 ;  /* 0x0000008f000b7220 */ /* 0x040fe40000410000 */
[C---:B------:R-:W-:Y:S01]  /*15b30*/  FMUL.FTZ R26, R0.reuse, R158 ;  /* 0x0000009e001a7220 */ /* 0x040fe20000410000 */
[----:B------:R-:W-:Y:S01]  /*15b40*/  MOV R158, R52 ;  /* 0x00000034009e7202 */ /* 0x000fe20000000f00 */
[C---:B------:R-:W-:Y:S01]  /*15b50*/  FMUL.FTZ R27, R0.reuse, R159 ;  /* 0x0000009f001b7220 */ /* 0x040fe20000410000 */
[----:B------:R-:W-:Y:S01]  /*15b60*/  MOV R159, R58 ;  /* 0x0000003a009f7202 */ /* 0x000fe20000000f00 */
[----:B------:R-:W-:Y:S01]  /*15b70*/  FMUL.FTZ R106, R0, R106 ;  /* 0x0000006a006a7220 */ /* 0x000fe20000410000 */
[C---:B------:R-:W-:Y:S04]  /*15b80*/  HMMA.16816.F32.BF16 R8, R36.reuse, R20, R8 ;  /* 0x000000142408723c */ /* 0x040fe80000041808 */
[----:B-1----:R-:W-:Y:S02]  /*15b90*/  FMUL.FTZ R12, R2, R144 ;  /* 0x00000090020c7220 */ /* 0x002fe40000410000 */
[C---:B------:R-:W-:Y:S02]  /*15ba0*/  FMUL.FTZ R14, R0.reuse, R146 ;  /* 0x00000092000e7220 */ /* 0x040fe40000410000 */
[----:B------:R-:W-:Y:S04]  /*15bb0*/  FFMA.FTZ R20, R189, c[0x0][0x2d0], -R43 ;  /* 0x0000b400bd147a23 */ /* 0x000fe8000001082b */
[----:B------:R1:W2:Y:S01]  /*15bc0*/  MUFU.EX2 R95, R20 ;  /* 0x00000014005f7308 */ /* 0x0002a20000000800 */
[C---:B------:R-:W-:Y:S02]  /*15bd0*/  FMUL.FTZ R15, R0.reuse, R147 ;  /* 0x00000093000f7220 */ /* 0x040fe40000410000 */
[C---:B------:R-:W-:Y:S02]  /*15be0*/  FMUL.FTZ R107, R0.reuse, R107 ;  /* 0x0000006b006b7220 */ /* 0x040fe40000410000 */
[C---:B------:R-:W-:Y:S02]  /*15bf0*/  FMUL.FTZ R110, R0.reuse, R110 ;  /* 0x0000006e006e7220 */ /* 0x040fe40000410000 */
[C---:B------:R-:W-:Y:S01]  /*15c00*/  FMUL.FTZ R111, R0.reuse, R111 ;  /* 0x0000006f006f7220 */ /* 0x040fe20000410000 */
[-C--:B------:R-:W-:Y:S03]  /*15c10*/  HMMA.16816.F32.BF16 R12, R36, R22.reuse, R12 ;  /* 0x00000016240c723c */ /* 0x080fe6000004180c */
[----:B------:R-:W-:Y:S02]  /*15c20*/  IMAD.MOV.U32 R142, RZ, RZ, R182 ;  /* 0x000000ffff8e7224 */ /* 0x000fe400078e00b6 */
[C---:B------:R-:W-:Y:S01]  /*15c30*/  FMUL.FTZ R21, R41.reuse, R153 ;  /* 0x0000009929157220 */ /* 0x040fe20000410000 */
[----:B------:R-:W-:Y:S01]  /*15c40*/  MOV R153, R134 ;  /* 0x0000008600997202 */ /* 0x000fe20000000f00 */
[C---:B------:R-:W-:Y:S01]  /*15c50*/  FMUL.FTZ R30, R0.reuse, R162 ;  /* 0x000000a2001e7220 */ /* 0x040fe20000410000 */
[C---:B------:R-:W-:Y:S04]  /*15c60*/  HMMA.16816.F32.BF16 R16, R44.reuse, R22, R16 ;  /* 0x000000162c10723c */ /* 0x040fe80000041810 */
[C---:B------:R-:W-:Y:S02]  /*15c70*/  FMUL.FTZ R31, R0.reuse, R163 ;  /* 0x000000a3001f7220 */ /* 0x040fe40000410000 */
[----:B------:R-:W-:Y:S02]  /*15c80*/  FMUL.FTZ R122, R0, R122 ;  /* 0x0000007a007a7220 */ /* 0x000fe40000410000 */
[----:B-1----:R-:W-:Y:S02]  /*15c90*/  FMUL.FTZ R20, R41, R152 ;  /* 0x0000009829147220 */ /* 0x002fe40000410000 */
[----:B------:R-:W4:Y:S02]  /*15ca0*/  LDL.LU R152, [R1+0x14] ;  /* 0x0000140001987983 */ /* 0x000f240000300800 */
[C---:B------:R-:W-:Y:S01]  /*15cb0*/  FMUL.FTZ R22, R40.reuse, R154 ;  /* 0x0000009a28167220 */ /* 0x040fe20000410000 */
[----:B------:R-:W-:Y:S01]  /*15cc0*/  MOV R154, R133 ;  /* 0x00000085009a7202 */ /* 0x000fe20000000f00 */
[----:B------:R-:W-:Y:S02]  /*15cd0*/  FMUL.FTZ R23, R40, R155 ;  /* 0x0000009b28177220 */ /* 0x000fe40000410000 */
[----:B------:R-:W-:Y:S02]  /*15ce0*/  IMAD.MOV.U32 R162, RZ, RZ, R56 ;  /* 0x000000ffffa27224 */ /* 0x000fe400078e0038 */
[----:B------:R-:W-:Y:S02]  /*15cf0*/  FFMA.FTZ R56, R67, c[0x0][0x2d0], -R65 ;  /* 0x0000b40043387a23 */ /* 0x000fe40000010841 */
[----:B------:R-:W-:Y:S01]  /*15d00*/  IMAD.MOV.U32 R163, RZ, RZ, R139 ;  /* 0x000000ffffa37224 */ /* 0x000fe200078e008b */
[-C--:B------:R-:W-:Y:S01]  /*15d10*/  HMMA.16816.F32.BF16 R20, R44, R32.reuse, R20 ;  /* 0x000000202c14723c */ /* 0x080fe20000041814 */
[----:B------:R1:W-:Y:S02]  /*15d20*/  MUFU.EX2 R140, R56 ;  /* 0x00000038008c7308 */ /* 0x0003e40000000800 */
[C---:B------:R-:W-:Y:S02]  /*15d30*/  FMUL.FTZ R123, R0.reuse, R123 ;  /* 0x0000007b007b7220 */ /* 0x040fe40000410000 */
[C---:B------:R-:W-:Y:S02]  /*15d40*/  FMUL.FTZ R126, R0.reuse, R126 ;  /* 0x0000007e007e7220 */ /* 0x040fe40000410000 */
[----:B------:R-:W-:Y:S01]  /*15d50*/  FMUL.FTZ R127, R0, R127 ;  /* 0x0000007f007f7220 */ /* 0x000fe20000410000 */
[C---:B------:R-:W-:Y:S04]  /*15d60*/  HMMA.16816.F32.BF16 R24, R36.reuse, R32, R24 ;  /* 0x000000202418723c */ /* 0x040fe80000041818 */
[----:B------:R-:W-:Y:S03]  /*15d70*/  IMAD.MOV.U32 R155, RZ, RZ, R174 ;  /* 0x000000ffff9b7224 */ /* 0x000fe600078e00ae */
[--C-:B------:R-:W-:Y:S01]  /*15d80*/  FFMA.FTZ R32, R54, c[0x0][0x2d0], -R65.reuse ;  /* 0x0000b40036207a23 */ /* 0x100fe20000010841 */
[-C--:B------:R-:W-:Y:S03]  /*15d90*/  HMMA.16816.F32.BF16 R28, R36, R34.reuse, R28 ;  /* 0x00000022241c723c */ /* 0x080fe6000004181c */
[----:B------:R5:W-:Y:S01]  /*15da0*/  MUFU.EX2 R156, R32 ;  /* 0x00000020009c7308 */ /* 0x000be20000000800 */
[----:B------:R-:W-:Y:S04]  /*15db0*/  FMUL.FTZ R33, R41, R165 ;  /* 0x000000a529217220 */ /* 0x000fe80000410000 */
[C---:B------:R-:W-:Y:S04]  /*15dc0*/  HMMA.16816.F32.BF16 R100, R44.reuse, R34, R100 ;  /* 0x000000222c64723c */ /* 0x040fe80000041864 */
[--C-:B-1----:R-:W-:Y:S03]  /*15dd0*/  FFMA.FTZ R56, R70, c[0x0][0x2d0], -R65.reuse ;  /* 0x0000b40046387a23 */ /* 0x102fe60000010841 */
[C---:B------:R-:W-:Y:S01]  /*15de0*/  FMUL.FTZ R34, R40.reuse, R166 ;  /* 0x000000a628227220 */ /* 0x040fe20000410000 */
[----:B------:R1:W1:Y:S01]  /*15df0*/  MUFU.EX2 R59, R56 ;  /* 0x00000038003b7308 */ /* 0x0002620000000800 */
[----:B------:R-:W-:Y:S03]  /*15e00*/  FMUL.FTZ R35, R40, R167 ;  /* 0x000000a728237220 */ /* 0x000fe60000410000 */
[----:B-----5:R-:W-:Y:S02]  /*15e10*/  FFMA.FTZ R32, R55, c[0x0][0x2d0], -R65 ;  /* 0x0000b40037207a23 */ /* 0x020fe40000010841 */
[----:B------:R-:W5:Y:S04]  /*15e20*/  LDSM.16.MT88.4 R52, [R215+0x100] ;  /* 0x00010000d734783b */ /* 0x000f680000004200 */
[----:B------:R2:W-:Y:S01]  /*15e30*/  MUFU.EX2 R160, R32 ;  /* 0x0000002000a07308 */ /* 0x0005e20000000800 */
[--C-:B-1----:R-:W-:Y:S09]  /*15e40*/  FFMA.FTZ R56, R61, c[0x0][0x2d0], -R66.reuse ;  /* 0x0000b4003d387a23 */ /* 0x102ff20000010842 */
[----:B------:R-:W-:Y:S01]  /*15e50*/  MUFU.EX2 R249, R56 ;  /* 0x0000003800f97308 */ /* 0x000fe20000000800 */
[----:B--2---:R-:W-:Y:S07]  /*15e60*/  FMUL.FTZ R32, R41, R164 ;  /* 0x000000a429207220 */ /* 0x004fee0000410000 */
[-C--:B------:R-:W-:Y:S08]  /*15e70*/  HMMA.16816.F32.BF16 R32, R44, R48.reuse, R32 ;  /* 0x000000302c20723c */ /* 0x080ff00000041820 */
[C---:B------:R-:W-:Y:S07]  /*15e80*/  HMMA.16816.F32.BF16 R104, R36.reuse, R48, R104 ;  /* 0x000000302468723c */ /* 0x040fee0000041868 */
[--C-:B------:R-:W-:Y:S01]  /*15e90*/  FFMA.FTZ R48, R190, c[0x0][0x2d0], -R43.reuse ;  /* 0x0000b400be307a23 */ /* 0x100fe2000001082b */
[-C--:B------:R-:W-:Y:S03]  /*15ea0*/  HMMA.16816.F32.BF16 R108, R36, R50.reuse, R108 ;  /* 0x00000032246c723c */ /* 0x080fe6000004186c */
[----:B------:R1:W-:Y:S05]  /*15eb0*/  MUFU.EX2 R252, R48 ;  /* 0x0000003000fc7308 */ /* 0x0003ea0000000800 */
[C---:B------:R-:W-:Y:S08]  /*15ec0*/  HMMA.16816.F32.BF16 R112, R44.reuse, R50, R112 ;  /* 0x000000322c70723c */ /* 0x040ff00000041870 */
[-C--:B-----5:R-:W-:Y:S08]  /*15ed0*/  HMMA.16816.F32.BF16 R116, R44, R52.reuse, R116 ;  /* 0x000000342c74723c */ /* 0x0a0ff00000041874 */
[C---:B------:R-:W-:Y:S04]  /*15ee0*/  HMMA.16816.F32.BF16 R120, R36.reuse, R52, R120 ;  /* 0x000000342478723c */ /* 0x040fe80000041878 */
[--C-:B-1----:R-:W-:Y:S03]  /*15ef0*/  FFMA.FTZ R48, R57, c[0x0][0x2d0], -R66.reuse ;  /* 0x0000b40039307a23 */ /* 0x102fe60000010842 */
[--C-:B------:R-:W-:Y:S01]  /*15f00*/  FFMA.FTZ R52, R71, c[0x0][0x2d0], -R66.reuse ;  /* 0x0000b40047347a23 */ /* 0x100fe20000010842 */
[----:B------:R1:W-:Y:S01]  /*15f10*/  MUFU.EX2 R251, R48 ;  /* 0x0000003000fb7308 */ /* 0x0003e20000000800 */
[-C--:B------:R-:W-:Y:S07]  /*15f20*/  HMMA.16816.F32.BF16 R124, R36, R54.reuse, R124 ;  /* 0x00000036247c723c */ /* 0x080fee000004187c */
[C---:B------:R-:W-:Y:S02]  /*15f30*/  FMUL.FTZ R36, R41.reuse, R168 ;  /* 0x000000a829247220 */ /* 0x040fe40000410000 */
[----:B------:R2:W5:Y:S03]  /*15f40*/  MUFU.EX2 R248, R52 ;  /* 0x0000003400f87308 */ /* 0x0005660000000800 */
[----:B------:R-:W-:Y:S02]  /*15f50*/  FMUL.FTZ R37, R41, R169 ;  /* 0x000000a929257220 */ /* 0x000fe40000410000 */
[C---:B------:R-:W-:Y:S02]  /*15f60*/  FMUL.FTZ R38, R40.reuse, R170 ;  /* 0x000000aa28267220 */ /* 0x040fe40000410000 */
[----:B------:R-:W-:Y:S07]  /*15f70*/  FMUL.FTZ R39, R40, R171 ;  /* 0x000000ab28277220 */ /* 0x000fee0000410000 */
[----:B------:R-:W-:Y:S04]  /*15f80*/  HMMA.16816.F32.BF16 R36, R44, R54, R36 ;  /* 0x000000362c24723c */ /* 0x000fe80000041824 */
[----:B-1----:R-:W-:Y:S02]  /*15f90*/  FFMA.FTZ R48, R60, c[0x0][0x2d0], -R66 ;  /* 0x0000b4003c307a23 */ /* 0x002fe40000010842 */
[--C-:B------:R-:W-:Y:S01]  /*15fa0*/  FFMA.FTZ R60, R96, c[0x0][0x2d0], -R64.reuse ;  /* 0x0000b400603c7a23 */ /* 0x100fe20000010840 */
[----:B------:R-:W-:Y:S01]  /*15fb0*/  F2FP.BF16.PACK_AB R47, R141, R161 ;  /* 0x000000a18d2f723e */ /* 0x000fe200000010ff */
[----:B------:R1:W1:Y:S01]  /*15fc0*/  MUFU.EX2 R250, R48 ;  /* 0x0000003000fa7308 */ /* 0x0002620000000800 */
[----:B------:R-:W-:Y:S03]  /*15fd0*/  F2FP.BF16.PACK_AB R44, R136, R158 ;  /* 0x0000009e882c723e */ /* 0x000fe600000010ff */
[--C-:B--2---:R-:W-:Y:S01]  /*15fe0*/  FFMA.FTZ R52, R191, c[0x0][0x2d0], -R43.reuse ;  /* 0x0000b400bf347a23 */ /* 0x104fe2000001082b */
[----:B---3--:R-:W-:Y:S02]  /*15ff0*/  F2FP.BF16.PACK_AB R45, R138, R157 ;  /* 0x0000009d8a2d723e */ /* 0x008fe400000010ff */
[----:B------:R-:W-:Y:S02]  /*16000*/  F2FP.BF16.PACK_AB R46, R95, R162 ;  /* 0x000000a25f2e723e */ /* 0x000fe400000010ff */
[----:B------:R-:W-:Y:S01]  /*16010*/  MOV R191, R59 ;  /* 0x0000003b00bf7202 */ /* 0x000fe20000000f00 */
[----:B------:R2:W-:Y:S01]  /*16020*/  MUFU.EX2 R190, R52 ;  /* 0x0000003400be7308 */ /* 0x0005e20000000800 */
[----:B-----5:R-:W-:Y:S01]  /*16030*/  F2FP.BF16.PACK_AB R55, R248, R249 ;  /* 0x000000f9f837723e */ /* 0x020fe200000010ff */
[----:B------:R-:W-:Y:S01]  /*16040*/  LDSM.16.MT88.4 R56, [R216+0x900] ;  /* 0x00090000d838783b */ /* 0x000fe20000004200 */
[----:B------:R-:W-:Y:S07]  /*16050*/  F2FP.BF16.PACK_AB R54, R191, R140 ;  /* 0x0000008cbf36723e */ /* 0x000fee00000010ff */
[----:B------:R3:W-:Y:S01]  /*16060*/  MUFU.EX2 R166, R60 ;  /* 0x0000003c00a67308 */ /* 0x0007e20000000800 */
[----:B-1----:R-:W1:Y:S01]  /*16070*/  LDSM.16.MT88.4 R48, [R213+0x900] ;  /* 0x00090000d530783b */ /* 0x002e620000004200 */
[----:B------:R-:W-:Y:S01]  /*16080*/  F2FP.BF16.PACK_AB R53, R250, R251 ;  /* 0x000000fbfa35723e */ /* 0x000fe200000010ff */
[--C-:B--2---:R-:W-:Y:S07]  /*16090*/  FFMA.FTZ R52, R85, c[0x0][0x2d0], -R64.reuse ;  /* 0x0000b40055347a23 */ /* 0x104fee0000010840 */
[----:B------:R2:W-:Y:S01]  /*160a0*/  MUFU.EX2 R167, R52 ;  /* 0x0000003400a77308 */ /* 0x0005e20000000800 */
[----:B---3--:R-:W3:Y:S01]  /*160b0*/  LDSM.16.MT88.4 R60, [R214+0x900] ;  /* 0x00090000d63c783b */ /* 0x008ee20000004200 */
[----:B--2---:R-:W-:Y:S01]  /*160c0*/  F2FP.BF16.PACK_AB R52, R160, R156 ;  /* 0x0000009ca034723e */ /* 0x004fe200000010ff */
[-C--:B-1----:R-:W-:Y:S08]  /*160d0*/  HMMA.16816.F32.BF16 R4, R44, R48.reuse, R4 ;  /* 0x000000302c04723c */ /* 0x082ff00000041804 */
        /* <DEDUP_REMOVED lines=12> */
[----:B------:R1:W-:Y:S07]  /*161a0*/  MUFU.EX2 R188, R48 ;  /* 0x0000003000bc7308 */ /* 0x0003ee0000000800 */
        /* <DEDUP_REMOVED lines=19> */
[----:B-1----:R-:W-:Y:S09]  /*162e0*/  FFMA.FTZ R48, R82, c[0x0][0x2d0], -R65 ;  /* 0x0000b40052307a23 */ /* 0x002ff20000010841 */
[----:B------:R1:W-:Y:S01]  /*162f0*/  MUFU.EX2 R165, R48 ;  /* 0x0000003000a57308 */ /* 0x0003e20000000800 */
[--C-:B--2---:R-:W-:Y:S01]  /*16300*/  FFMA.FTZ R56, R195, c[0x0][0x2d0], -R43.reuse ;  /* 0x0000b400c3387a23 */ /* 0x104fe2000001082b */
[----:B------:R-:W-:Y:S08]  /*16310*/  MOV R195, R138 ;  /* 0x0000008a00c37202 */ /* 0x000ff00000000f00 */
[----:B------:R2:W-:Y:S01]  /*16320*/  MUFU.EX2 R183, R56 ;  /* 0x0000003800b77308 */ /* 0x0005e20000000800 */
[----:B---3--:R-:W-:Y:S01]  /*16330*/  FFMA.FTZ R60, R197, c[0x0][0x2d0], -R64 ;  /* 0x0000b400c53c7a23 */ /* 0x008fe20000010840 */
[----:B------:R-:W-:Y:S08]  /*16340*/  MOV R197, R176 ;  /* 0x000000b000c57202 */ /* 0x000ff00000000f00 */
        /* <DEDUP_REMOVED lines=9> */
[-C--:B------:R-:W-:Y:S01]  /*163e0*/  HMMA.16816.F32.BF16 R124, R52, R50.reuse, R124 ;  /* 0x00000032347c723c */ /* 0x080fe2000004187c */
[----:B------:R-:W1:Y:S02]  /*163f0*/  LDSM.16.MT88.4 R52, [R216+0x1100] ;  /* 0x00110000d834783b */ /* 0x000e640000004200 */
[----:B------:R3:W2:Y:S01]  /*16400*/  MUFU.EX2 R179, R48 ;  /* 0x0000003000b37308 */ /* 0x0006a20000000800 */
[----:B-----5:R-:W-:Y:S04]  /*16410*/  F2FP.BF16.PACK_AB R49, R181, R182 ;  /* 0x000000b6b531723e */ /* 0x020fe800000010ff */
[----:B------:R-:W-:Y:S07]  /*16420*/  HMMA.16816.F32.BF16 R36, R44, R50, R36 ;  /* 0x000000322c24723c */ /* 0x000fee0000041824 */
[----:B------:R-:W-:Y:S02]  /*16430*/  F2FP.BF16.PACK_AB R44, R190, R252 ;  /* 0x000000fcbe2c723e */ /* 0x000fe400000010ff */
[----:B------:R-:W-:Y:S03]  /*16440*/  F2FP.BF16.PACK_AB R45, R166, R167 ;  /* 0x000000a7a62d723e */ /* 0x000fe600000010ff */
[----:B------:R-:W-:Y:S02]  /*16450*/  F2FP.BF16.PACK_AB R46, R188, R189 ;  /* 0x000000bdbc2e723e */ /* 0x000fe400000010ff */
[----:B------:R-:W-:Y:S02]  /*16460*/  F2FP.BF16.PACK_AB R47, R186, R187 ;  /* 0x000000bbba2f723e */ /* 0x000fe400000010ff */
[----:B------:R-:W-:Y:S01]  /*16470*/  F2FP.BF16.PACK_AB R50, R184, R185 ;  /* 0x000000b9b832723e */ /* 0x000fe200000010ff */
[--C-:B---3--:R-:W-:Y:S01]  /*16480*/  FFMA.FTZ R48, R198, c[0x0][0x2d0], -R43.reuse ;  /* 0x0000b400c6307a23 */ /* 0x108fe2000001082b */
[----:B--2---:R-:W-:Y:S03]  /*16490*/  F2FP.BF16.PACK_AB R51, R179, R180 ;  /* 0x000000b4b333723e */ /* 0x004fe600000010ff */
[-C--:B------:R-:W-:Y:S01]  /*164a0*/  HMMA.16816.F32.BF16 R4, R44, R56.reuse, R4 ;  /* 0x000000382c04723c */ /* 0x080fe20000041804 */
[----:B------:R2:W-:Y:S02]  /*164b0*/  MUFU.EX2 R178, R48 ;  /* 0x0000003000b27308 */ /* 0x0005e40000000800 */
[----:B------:R-:W-:Y:S02]  /*164c0*/  IMAD.MOV.U32 R198, RZ, RZ, R136 ;  /* 0x000000ffffc67224 */ /* 0x000fe400078e0088 */
[----:B--2---:R-:W-:Y:S01]  /*164d0*/  FFMA.FTZ R48, R196, c[0x0][0x2d0], -R64 ;  /* 0x0000b400c4307a23 */ /* 0x004fe20000010840 */
[----:B------:R-:W-:Y:S05]  /*164e0*/  MOV R196, R137 ;  /* 0x0000008900c47202 */ /* 0x000fea0000000f00 */
[----:B------:R2:W-:Y:S02]  /*164f0*/  MUFU.EX2 R177, R48 ;  /* 0x0000003000b17308 */ /* 0x0005e40000000800 */
[----:B--2---:R-:W-:Y:S07]  /*16500*/  F2FP.BF16.PACK_AB R48, R164, R165 ;  /* 0x000000a5a430723e */ /* 0x004fee00000010ff */
[C---:B------:R-:W-:Y:S07]  /*16510*/  HMMA.16816.F32.BF16 R8, R48.reuse, R56, R8 ;  /* 0x000000383008723c */ /* 0x040fee0000041808 */
[--C-:B------:R-:W-:Y:S01]  /*16520*/  FFMA.FTZ R56, R203, c[0x0][0x2d0], -R43.reuse ;  /* 0x0000b400cb387a23 */ /* 0x100fe2000001082b */
[-C--:B------:R-:W-:Y:S04]  /*16530*/  HMMA.16816.F32.BF16 R12, R48, R58.reuse, R12 ;  /* 0x0000003a300c723c */ /* 0x080fe8000004180c */
[----:B------:R-:W-:Y:S02]  /*16540*/  MOV R203, R175 ;  /* 0x000000af00cb7202 */ /* 0x000fe40000000f00 */
[----:B------:R2:W-:Y:S02]  /*16550*/  MUFU.EX2 R175, R56 ;  /* 0x0000003800af7308 */ /* 0x0005e40000000800 */
[C---:B------:R-:W-:Y:S08]  /*16560*/  HMMA.16816.F32.BF16 R16, R44.reuse, R58, R16 ;  /* 0x0000003a2c10723c */ /* 0x040ff00000041810 */
[-C--:B-1----:R-:W-:Y:S08]  /*16570*/  HMMA.16816.F32.BF16 R20, R44, R52.reuse, R20 ;  /* 0x000000342c14723c */ /* 0x082ff00000041814 */
[C---:B------:R-:W-:Y:S04]  /*16580*/  HMMA.16816.F32.BF16 R24, R48.reuse, R52, R24 ;  /* 0x000000343018723c */ /* 0x040fe80000041818 */
[----:B--2---:R-:W-:Y:S04]  /*16590*/  FFMA.FTZ R56, R204, c[0x0][0x2d0], -R43 ;  /* 0x0000b400cc387a23 */ /* 0x004fe8000001082b */
[-C--:B------:R-:W-:Y:S01]  /*165a0*/  HMMA.16816.F32.BF16 R28, R48, R54.reuse, R28 ;  /* 0x00000036301c723c */ /* 0x080fe2000004181c */
[----:B------:R1:W-:Y:S03]  /*165b0*/  MUFU.EX2 R174, R56 ;  /* 0x0000003800ae7308 */ /* 0x0003e60000000800 */
[----:B------:R-:W-:Y:S02]  /*165c0*/  FFMA.FTZ R52, R98, c[0x0][0x2d0], -R65 ;  /* 0x0000b40062347a23 */ /* 0x000fe40000010841 */
[----:B------:R-:W-:Y:S02]  /*165d0*/  IMAD.MOV.U32 R204, RZ, RZ, R142 ;  /* 0x000000ffffcc7224 */ /* 0x000fe400078e008e */
[C---:B------:R-:W-:Y:S03]  /*165e0*/  HMMA.16816.F32.BF16 R100, R44.reuse, R54, R100 ;  /* 0x000000362c64723c */ /* 0x040fe60000041864 */
[----:B------:R2:W-:Y:S01]  /*165f0*/  MUFU.EX2 R133, R52 ;  /* 0x0000003400857308 */ /* 0x0005e20000000800 */
[----:B------:R-:W-:Y:S04]  /*16600*/  IMAD.MOV.U32 R142, RZ, RZ, R135 ;  /* 0x000000ffff8e7224 */ /* 0x000fe800078e0087 */
[-C--:B------:R-:W-:Y:S08]  /*16610*/  HMMA.16816.F32.BF16 R32, R44, R60.reuse, R32 ;  /* 0x0000003c2c20723c */ /* 0x080ff00000041820 */
[C---:B------:R-:W-:Y:S04]  /*16620*/  HMMA.16816.F32.BF16 R104, R48.reuse, R60, R104 ;  /* 0x0000003c3068723c */ /* 0x040fe80000041868 */
[----:B-1----:R-:W-:Y:S01]  /*16630*/  FFMA.FTZ R56, R201, c[0x0][0x2d0], -R64 ;  /* 0x0000b400c9387a23 */ /* 0x002fe20000010840 */
[----:B------:R-:W-:Y:S02]  /*16640*/  MOV R201, R172 ;  /* 0x000000ac00c97202 */ /* 0x000fe40000000f00 */
[----:B------:R-:W-:Y:S01]  /*16650*/  FFMA.FTZ R60, R89, c[0x0][0x2d0], -R66 ;  /* 0x0000b400593c7a23 */ /* 0x000fe20000010842 */
[-C--:B------:R-:W-:Y:S01]  /*16660*/  HMMA.16816.F32.BF16 R108, R48, R62.reuse, R108 ;  /* 0x0000003e306c723c */ /* 0x080fe2000004186c */
[----:B------:R1:W-:Y:S03]  /*16670*/  MUFU.EX2 R172, R56 ;  /* 0x0000003800ac7308 */ /* 0x0003e60000000800 */
[--C-:B--2---:R-:W-:Y:S04]  /*16680*/  FFMA.FTZ R52, R99, c[0x0][0x2d0], -R65.reuse ;  /* 0x0000b40063347a23 */ /* 0x104fe80000010841 */
[C---:B------:R-:W-:Y:S03]  /*16690*/  HMMA.16816.F32.BF16 R112, R44.reuse, R62, R112 ;  /* 0x0000003e2c70723c */ /* 0x040fe60000041870 */
[----:B------:R2:W-:Y:S10]  /*166a0*/  MUFU.EX2 R135, R52 ;  /* 0x0000003400877308 */ /* 0x0005f40000000800 */
        /* <DEDUP_REMOVED lines=10> */
[----:B--2---:R-:W-:Y:S01]  /*16750*/  FFMA.FTZ R52, R200, c[0x0][0x2d0], -R65 ;  /* 0x0000b400c8347a23 */ /* 0x004fe20000010841 */
[----:B------:R-:W-:Y:S07]  /*16760*/  MOV R200, R131 ;  /* 0x0000008300c87202 */ /* 0x000fee0000000f00 */
[----:B------:R2:W5:Y:S01]  /*16770*/  MUFU.EX2 R134, R52 ;  /* 0x0000003400867308 */ /* 0x0005620000000800 */
[----:B---3--:R-:W-:Y:S02]  /*16780*/  FFMA.FTZ R60, R207, c[0x0][0x2d0], -R64 ;  /* 0x0000b400cf3c7a23 */ /* 0x008fe40000010840 */
[----:B------:R-:W-:Y:S02]  /*16790*/  IMAD.MOV.U32 R207, RZ, RZ, R69 ;  /* 0x000000ffffcf7224 */ /* 0x000fe400078e0045 */
[--C-:B--2---:R-:W-:Y:S01]  /*167a0*/  FFMA.FTZ R52, R205, c[0x0][0x2d0], -R43.reuse ;  /* 0x0000b400cd347a23 */ /* 0x104fe2000001082b */
[-C--:B-1----:R-:W-:Y:S01]  /*167b0*/  HMMA.16816.F32.BF16 R116, R44, R56.reuse, R116 ;  /* 0x000000382c74723c */ /* 0x082fe20000041874 */
[----:B------:R-:W2:Y:S03]  /*167c0*/  LDL.LU R205, [R1+0x10] ;  /* 0x0000100001cd7983 */ /* 0x000ea60000300800 */
[----:B------:R1:W-:Y:S04]  /*167d0*/  MUFU.EX2 R131, R52 ;  /* 0x0000003400837308 */ /* 0x0003e80000000800 */
[C---:B------:R-:W-:Y:S07]  /*167e0*/  HMMA.16816.F32.BF16 R120, R48.reuse, R56, R120 ;  /* 0x000000383078723c */ /* 0x040fee0000041878 */
[--C-:B------:R-:W-:Y:S01]  /*167f0*/  FFMA.FTZ R56, R93, c[0x0][0x2d0], -R66.reuse ;  /* 0x0000b4005d387a23 */ /* 0x100fe20000010842 */
[-C--:B------:R-:W-:Y:S01]  /*16800*/  HMMA.16816.F32.BF16 R124, R48, R58.reuse, R124 ;  /* 0x0000003a307c723c */ /* 0x080fe2000004187c */
[----:B------:R3:W-:Y:S06]  /*16810*/  MUFU.EX2 R93, R60 ;  /* 0x0000003c005d7308 */ /* 0x0007ec0000000800 */
[--C-:B------:R-:W-:Y:S01]  /*16820*/  FFMA.FTZ R48, R211, c[0x0][0x2d0], -R43.reuse ;  /* 0x0000b400d3307a23 */ /* 0x100fe2000001082b */
[----:B------:R-:W-:Y:S03]  /*16830*/  HMMA.16816.F32.BF16 R36, R44, R58, R36 ;  /* 0x0000003a2c24723c */ /* 0x000fe60000041824 */
[----:B------:R4:W-:Y:S01]  /*16840*/  MUFU.EX2 R95, R48 ;  /* 0x00000030005f7308 */ /* 0x0009e20000000800 */
[----:B-1----:R-:W-:Y:S01]  /*16850*/  FFMA.FTZ R52, R88, c[0x0][0x2d0], -R66 ;  /* 0x0000b40058347a23 */ /* 0x002fe20000010842 */
[----:B-----5:R-:W-:Y:S01]  /*16860*/  F2FP.BF16.PACK_AB R50, R134, R132 ;  /* 0x000000848632723e */ /* 0x020fe200000010ff */
[----:B------:R-:W-:Y:S01]  /*16870*/  IMAD.MOV.U32 R211, RZ, RZ, R142 ;  /* 0x000000ffffd37224 */ /* 0x000fe200078e008e */
[----:B------:R-:W-:Y:S02]  /*16880*/  F2FP.BF16.PACK_AB R44, R178, R183 ;  /* 0x000000b7b22c723e */ /* 0x000fe400000010ff */
[----:B------:R-:W-:Y:S03]  /*16890*/  F2FP.BF16.PACK_AB R45, R176, R177 ;  /* 0x000000b1b02d723e */ /* 0x000fe600000010ff */
[----:B------:R-:W-:Y:S01]  /*168a0*/  F2FP.BF16.PACK_AB R46, R174, R175 ;  /* 0x000000afae2e723e */ /* 0x000fe200000010ff */
[----:B------:R-:W1:Y:S01]  /*168b0*/  MUFU.EX2 R99, R52 ;  /* 0x0000003400637308 */ /* 0x000e620000000800 */
[----:B------:R-:W-:Y:S02]  /*168c0*/  F2FP.BF16.PACK_AB R47, R173, R172 ;  /* 0x000000acad2f723e */ /* 0x000fe400000010ff */
[----:B------:R-:W-:Y:S01]  /*168d0*/  MOV R142, R68 ;  /* 0x00000044008e7202 */ /* 0x000fe20000000f00 */
[----:B---3--:R-:W-:Y:S06]  /*168e0*/  LDSM.16.MT88.4 R60, [R214+0x1900] ;  /* 0x00190000d63c783b */ /* 0x008fec0000004200 */
[----:B------:R3:W5:Y:S01]  /*168f0*/  MUFU.EX2 R96, R56 ;  /* 0x0000003800607308 */ /* 0x0007620000000800 */
[--C-:B----4-:R-:W-:Y:S02]  /*16900*/  FFMA.FTZ R48, R206, c[0x0][0x2d0], -R64.reuse ;  /* 0x0000b400ce307a23 */ /* 0x110fe40000010840 */
[----:B------:R-:W4:Y:S07]  /*16910*/  LDL.LU R206, [R1+0xc] ;  /* 0x00000c0001ce7983 */ /* 0x000f2e0000300800 */
[----:B------:R5:W-:Y:S01]  /*16920*/  MUFU.EX2 R89, R48 ;  /* 0x0000003000597308 */ /* 0x000be20000000800 */
[----:B------:R-:W4:Y:S01]  /*16930*/  LDL.LU R141, [R1+0x8] ;  /* 0x00000800018d7983 */ /* 0x000f220000300800 */
[----:B-1----:R-:W-:Y:S03]  /*16940*/  F2FP.BF16.PACK_AB R49, R98, R99 ;  /* 0x000000636231723e */ /* 0x002fe600000010ff */
[----:B------:R-:W1:Y:S08]  /*16950*/  LDSM.16.MT88.4 R52, [R213+0x1900] ;  /* 0x00190000d534783b */ /* 0x000e700000004200 */
[----:B---3--:R-:W3:Y:S01]  /*16960*/  LDSM.16.MT88.4 R56, [R216+0x1900] ;  /* 0x00190000d838783b */ /* 0x008ee20000004200 */
[----:B-----5:R-:W-:Y:S02]  /*16970*/  F2FP.BF16.PACK_AB R51, R96, R97 ;  /* 0x000000616033723e */ /* 0x020fe400000010ff */
[----:B------:R-:W-:Y:S01]  /*16980*/  F2FP.BF16.PACK_AB R48, R135, R133 ;  /* 0x000000858730723e */ /* 0x000fe200000010ff */
[-C--:B-1----:R-:W-:Y:S08]  /*16990*/  HMMA.16816.F32.BF16 R4, R44, R52.reuse, R4 ;  /* 0x000000342c04723c */ /* 0x082ff00000041804 */
[C---:B------:R-:W-:Y:S07]  /*169a0*/  HMMA.16816.F32.BF16 R8, R48.reuse, R52, R8 ;  /* 0x000000343008723c */ /* 0x040fee0000041808 */
[--C-:B------:R-:W-:Y:S01]  /*169b0*/  FFMA.FTZ R52, R234, c[0x0][0x2d0], -R43.reuse ;  /* 0x0000b400ea347a23 */ /* 0x100fe2000001082b */
[-C--:B------:R-:W-:Y:S03]  /*169c0*/  HMMA.16816.F32.BF16 R12, R48, R54.reuse, R12 ;  /* 0x00000036300c723c */ /* 0x080fe6000004180c */
[----:B------:R1:W-:Y:S05]  /*169d0*/  MUFU.EX2 R88, R52 ;  /* 0x0000003400587308 */ /* 0x0003ea0000000800 */
[C---:B------:R-:W-:Y:S08]  /*169e0*/  HMMA.16816.F32.BF16 R16, R44.reuse, R54, R16 ;  /* 0x000000362c10723c */ /* 0x040ff00000041810 */
[-C--:B---3--:R-:W-:Y:S08]  /*169f0*/  HMMA.16816.F32.BF16 R20, R44, R56.reuse, R20 ;  /* 0x000000382c14723c */ /* 0x088ff00000041814 */
        /* <DEDUP_REMOVED lines=21> */
[----:B-----5:R-:W-:Y:S09]  /*16b50*/  FFMA.FTZ R60, R78, c[0x0][0x2d0], -R66 ;  /* 0x0000b4004e3c7a23 */ /* 0x020ff20000010842 */
[----:B------:R5:W-:Y:S01]  /*16b60*/  MUFU.EX2 R68, R60 ;  /* 0x0000003c00447308 */ /* 0x000be20000000800 */
[----:B-1----:R-:W-:Y:S09]  /*16b70*/  FFMA.FTZ R52, R208, c[0x0][0x2d0], -R65 ;  /* 0x0000b400d0347a23 */ /* 0x002ff20000010841 */
        /* <DEDUP_REMOVED lines=9> */
[----:B--2---:R-:W-:Y:S07]  /*16c10*/  FFMA.FTZ R2, R2, R205, R211 ;  /* 0x000000cd02027223 */ /* 0x004fee00000100d3 */
[----:B---3--:R-:W2:Y:S01]  /*16c20*/  LDSM.16.MT88.4 R56, [R213+0x2100] ;  /* 0x00210000d538783b */ /* 0x008ea20000004200 */
[----:B------:R-:W-:Y:S01]  /*16c30*/  FADD.FTZ R2, R202, R2 ;  /* 0x00000002ca027221 */ /* 0x000fe20000010000 */
[-C--:B-1----:R-:W-:Y:S08]  /*16c40*/  HMMA.16816.F32.BF16 R116, R44, R52.reuse, R116 ;  /* 0x000000342c74723c */ /* 0x082ff00000041874 */
[C---:B------:R-:W-:Y:S07]  /*16c50*/  HMMA.16816.F32.BF16 R120, R48.reuse, R52, R120 ;  /* 0x000000343078723c */ /* 0x040fee0000041878 */
[----:B------:R-:W-:Y:S01]  /*16c60*/  FFMA.FTZ R52, R79, c[0x0][0x2d0], -R66 ;  /* 0x0000b4004f347a23 */ /* 0x000fe20000010842 */
[-C--:B------:R-:W-:Y:S03]  /*16c70*/  HMMA.16816.F32.BF16 R124, R48, R54.reuse, R124 ;  /* 0x00000036307c723c */ /* 0x080fe6000004187c */
[----:B------:R1:W3:Y:S04]  /*16c80*/  MUFU.EX2 R67, R52 ;  /* 0x0000003400437308 */ /* 0x0002e80000000800 */
[----:B------:R-:W-:Y:S01]  /*16c90*/  FFMA.FTZ R48, R240, c[0x0][0x2d0], -R43 ;  /* 0x0000b400f0307a23 */ /* 0x000fe2000001082b */
[----:B------:R-:W-:Y:S04]  /*16ca0*/  HMMA.16816.F32.BF16 R36, R44, R54, R36 ;  /* 0x000000362c24723c */ /* 0x000fe80000041824 */
[----:B------:R-:W-:Y:S01]  /*16cb0*/  F2FP.BF16.PACK_AB R50, R82, R84 ;  /* 0x000000545232723e */ /* 0x000fe200000010ff */
[----:B------:R5:W5:Y:S01]  /*16cc0*/  MUFU.EX2 R76, R48 ;  /* 0x00000030004c7308 */ /* 0x000b620000000800 */
[----:B------:R-:W-:Y:S02]  /*16cd0*/  F2FP.BF16.PACK_AB R49, R77, R80 ;  /* 0x000000504d31723e */ /* 0x000fe400000010ff */
[----:B------:R-:W-:Y:S04]  /*16ce0*/  F2FP.BF16.PACK_AB R44, R95, R131 ;  /* 0x000000835f2c723e */ /* 0x000fe800000010ff */
[----:B------:R-:W-:Y:S02]  /*16cf0*/  F2FP.BF16.PACK_AB R45, R93, R89 ;  /* 0x000000595d2d723e */ /* 0x000fe400000010ff */
[----:B------:R-:W-:Y:S02]  /*16d00*/  F2FP.BF16.PACK_AB R46, R92, R88 ;  /* 0x000000585c2e723e */ /* 0x000fe400000010ff */
[----:B------:R-:W-:Y:S01]  /*16d10*/  F2FP.BF16.PACK_AB R47, R87, R86 ;  /* 0x00000056572f723e */ /* 0x000fe200000010ff */
[----:B-1----:R-:W1:Y:S01]  /*16d20*/  LDSM.16.MT88.4 R52, [R216+0x2100] ;  /* 0x00210000d834783b */ /* 0x002e620000004200 */
[----:B---3--:R-:W-:Y:S01]  /*16d30*/  F2FP.BF16.PACK_AB R51, R67, R68 ;  /* 0x000000444333723e */ /* 0x008fe200000010ff */
[----:B----4-:R-:W-:Y:S04]  /*16d40*/  FFMA.FTZ R40, R40, R206, R207 ;  /* 0x000000ce28287223 */ /* 0x010fe800000100cf */
[-C--:B--2---:R-:W-:Y:S03]  /*16d50*/  HMMA.16816.F32.BF16 R4, R44, R56.reuse, R4 ;  /* 0x000000382c04723c */ /* 0x084fe60000041804 */
[----:B------:R-:W-:Y:S02]  /*16d60*/  FFMA.FTZ R41, R41, R141, R142 ;  /* 0x0000008d29297223 */ /* 0x000fe4000001008e */
[--C-:B-----5:R-:W-:Y:S01]  /*16d70*/  FFMA.FTZ R48, R237, c[0x0][0x2d0], -R64.reuse ;  /* 0x0000b400ed307a23 */ /* 0x120fe20000010840 */
[----:B------:R-:W-:Y:S03]  /*16d80*/  F2FP.BF16.PACK_AB R168, R76, R81 ;  /* 0x000000514ca8723e */ /* 0x000fe600000010ff */
[----:B------:R2:W3:Y:S03]  /*16d90*/  MUFU.EX2 R75, R48 ;  /* 0x00000030004b7308 */ /* 0x0004e60000000800 */
        /* <DEDUP_REMOVED lines=47> */
[----:B------:R-:W-:Y:S06]  /*17090*/  FFMA.FTZ R66, R42, c[0x0][0x2d0], -R66 ;  /* 0x0000b4002a427a23 */ /* 0x000fec0000010842 */
[----:B------:R-:W-:Y:S10]  /*170a0*/  MUFU.EX2 R43, R43 ;  /* 0x0000002b002b7308 */ /* 0x000ff40000000800 */
[----:B------:R-:W2:Y:S02]  /*170b0*/  MUFU.EX2 R66, R66 ;  /* 0x0000004200427308 */ /* 0x000ea40000000800 */
[----:B--2---:R-:W-:Y:S07]  /*170c0*/  F2FP.BF16.PACK_AB R47, R66, R43 ;  /* 0x0000002b422f723e */ /* 0x004fee00000010ff */
        /* <DEDUP_REMOVED lines=8> */
[----:B------:R-:W-:Y:S02]  /*17150*/  FFMA.FTZ R12, R0, R152, R153 ;  /* 0x00000098000c7223 */ /* 0x000fe40000010099 */
        /* <DEDUP_REMOVED lines=110> */
.L_x_1019:
[----:B-1----:R-:W3:Y:S04]  /*17840*/  LDL.LU R0, [R1+0x8] ;  /* 0x0000080001007983 */ /* 0x002ee80000300800 */
[----:B--2---:R-:W2:Y:S04]  /*17850*/  LDL.LU R4, [R1+0xc] ;  /* 0x00000c0001047983 */ /* 0x004ea80000300800 */
[----:B------:R-:W4:Y:S04]  /*17860*/  LDL.LU R9, [R1+0x10] ;  /* 0x0000100001097983 */ /* 0x000f280000300800 */
[----:B------:R-:W5:Y:S01]  /*17870*/  LDL.LU R2, [R1+0x14] ;  /* 0x0000140001027983 */ /* 0x000f620000300800 */
        /* <DEDUP_REMOVED lines=8> */
[----:B-----5:R-:W4:Y:S01]  /*17900*/  SHFL.BFLY PT, R8, R2, 0x2, 0x1f ;  /* 0x0c401f0002087f89 */ /* 0x020f2200000e0000 */
        /* <DEDUP_REMOVED lines=108> */
.L_x_961:
        /* <DEDUP_REMOVED lines=122> */
.L_x_1038:
        /* <DEDUP_REMOVED lines=184> */
.L_x_1037:
        /* <DEDUP_REMOVED lines=19> */
.L_x_1039:
        /* <DEDUP_REMOVED lines=42> */
.L_x_1041:
[----:B------:R-:W-:Y:S05]  /*196c0*/  BSYNC B0 ;  /* 0x0000000000007941 */ /* 0x000fea0003800000 */
.L_x_1040:
        /* <DEDUP_REMOVED lines=103> */
.L_x_1042:
        /* <DEDUP_REMOVED lines=12> */
.L_x_1485:


//--------------------- .text._ZN7cutlass13device_kernelIN5flash19enable_sm80_to_sm89INS1_16FlashAttnFwdSm80INS1_25CollectiveMainloopFwdSm80ILi4ELi1ELb0EN4cute5tupleIJNS5_1CILi128EEENS7_ILi96EEENS7_ILi64EEEEEELi64ENS_10bfloat16_tEfNS_4arch4Sm80ELb0ELb1ELb0ELb1ELb0ELb1ELb1ELb0EEENS1_21CollectiveEpilogueFwdINS6_IJS8_SA_S9_EEENS6_IJNS7_ILi1EEESI_SI_EEESC_SE_Li128ELb1ELb1ELb0ELb0EEENS1_19SingleTileSchedulerILb1ELb0ELb1ELi128EEEEEEEEEvNT_6ParamsE --------------------------
	.section	.text._ZN7cutlass13device_kernelIN5flash19enable_sm80_to_sm89INS1_16FlashAttnFwdSm80INS1_25CollectiveMainloopFwdSm80ILi4ELi1ELb0EN4cute5tupleIJNS5_1CILi128EEENS7_ILi96EEENS7_ILi64EEEEEELi64ENS_10bfloat16_tEfNS_4arch4Sm80ELb0ELb1ELb0ELb1ELb0ELb1ELb1ELb0EEENS1_21CollectiveEpilogueFwdINS6_IJS8_SA_S9_EEENS6_IJNS7_ILi1EEESI_SI_EEESC_SE_Li128ELb1ELb1ELb0ELb0EEENS1_19SingleTileSchedulerILb1ELb0ELb1ELi128EEEEEEEEEvNT_6ParamsE,"ax",@progbits
	.sectioninfo	@"SHI_REGISTERS=255"
	.align	128
.text._ZN7cutlass13device_kernelIN5flash19enable_sm80_to_sm89INS1_16FlashAttnFwdSm80INS1_25CollectiveMainloopFwdSm80ILi4ELi1ELb0EN4cute5tupleIJNS5_1CILi128EEENS7_ILi96EEENS7_ILi64EEEEEELi64ENS_10bfloat16_tEfNS_4arch4Sm80ELb0ELb1ELb0ELb1ELb0ELb1ELb1ELb0EEENS1_21CollectiveEpilogueFwdINS6_IJS8_SA_S9_EEENS6_IJNS7_ILi1EEESI_SI_EEESC_SE_Li128ELb1ELb1ELb0ELb0EEENS1_19SingleTileSchedulerILb1ELb0ELb1ELi128EEEEEEEEEvNT_6ParamsE:
        .type           _ZN7cutlass13device_kernelIN5flash19enable_sm80_to_sm89INS1_16FlashAttnFwdSm80INS1_25CollectiveMainloopFwdSm80ILi4ELi1ELb0EN4cute5tupleIJNS5_1CILi128EEENS7_ILi96EEENS7_ILi64EEEEEELi64ENS_10bfloat16_tEfNS_4arch4Sm80ELb0ELb1ELb0ELb1ELb0ELb1ELb1ELb0EEENS1_21CollectiveEpilogueFwdINS6_IJS8_SA_S9_EEENS6_IJNS7_ILi1EEESI_SI_EEESC_SE_Li128ELb1ELb1ELb0ELb0EEENS1_19SingleTileSchedulerILb1ELb0ELb1ELi128EEEEEEEEEvNT_6ParamsE,@function
        .size           _ZN7cutlass13device_kernelIN5flash19enable_sm80_to_sm89INS1_16FlashAttnFwdSm80INS1_25CollectiveMainloopFwdSm80ILi4ELi1ELb0EN4cute5tupleIJNS5_1CILi128EEENS7_ILi96EEENS7_ILi64EEEEEELi64ENS_10bfloat16_tEfNS_4arch4Sm80ELb0ELb1ELb0ELb1ELb0ELb1ELb1ELb0EEENS1_21CollectiveEpilogueFwdINS6_IJS8_SA_S9_EEENS6_IJNS7_ILi1EEESI_SI_EEESC_SE_Li128ELb1ELb1ELb0ELb0EEENS1_19SingleTileSchedulerILb1ELb0ELb1ELi128EEEEEEEEEvNT_6ParamsE,(.L_x_1486 - _ZN7cutlass13device_kernelIN5flash19enable_sm80_to_sm89INS1_16FlashAttnFwdSm80INS1_25CollectiveMainloopFwdSm80ILi4ELi1ELb0EN4cute5tupleIJNS5_1CILi128EEENS7_ILi96EEENS7_ILi64EEEEEELi64ENS_10bfloat16_tEfNS_4arch4Sm80ELb0ELb1ELb0ELb1ELb0ELb1ELb1ELb0EEENS1_21CollectiveEpilogueFwdINS6_IJS8_SA_S9_EEENS6_IJNS7_ILi1EEESI_SI_EEESC_SE_Li128ELb1ELb1ELb0ELb0EEENS1_19SingleTileSchedulerILb1ELb0ELb1ELi128EEEEEEEEEvNT_6ParamsE)
        .other          _ZN7cutlass13device_kernelIN5flash19enable_sm80_to_sm89INS1_16FlashAttnFwdSm80INS1_25CollectiveMainloopFwdSm80ILi4ELi1ELb0EN4cute5tupleIJNS5_1CILi128EEENS7_ILi96EEENS7_ILi64EEEEEELi64ENS_10bfloat16_tEfNS_4arch4Sm80ELb0ELb1ELb0ELb1ELb0ELb1ELb1ELb0EEENS1_21CollectiveEpilogueFwdINS6_IJS8_SA_S9_EEENS6_IJNS7_ILi1EEESI_SI_EEESC_SE_Li128ELb1ELb1ELb0ELb0EEENS1_19SingleTileSchedulerILb1ELb0ELb1ELi128EEEEEEEEEvNT_6ParamsE,@"STO_CUDA_ENTRY STV_DEFAULT"
_ZN7cutlass13device_kernelIN5flash19enable_sm80_to_sm89INS1_16FlashAttnFwdSm80INS1_25CollectiveMainloopFwdSm80ILi4ELi1ELb0EN4cute5tupleIJNS5_1CILi128EEENS7_ILi96EEENS7_ILi64EEEEEELi64ENS_10bfloat16_tEfNS_4arch4Sm80ELb0ELb1ELb0ELb1ELb0ELb1ELb1ELb0EEENS1_21CollectiveEpilogueFwdINS6_IJS8_SA_S9_EEENS6_IJNS7_ILi1EEESI_SI_EEESC_SE_Li128ELb1ELb1ELb0ELb0EEENS1_19SingleTileSchedulerILb1ELb0ELb1ELi128EEEEEEEEEvNT_6ParamsE:
        /* <DEDUP_REMOVED lines=17> */
.L_x_1044:
        /* <DEDUP_REMOVED lines=8> */
.L_x_1046:
[----:B------:R-:W-:-:S04]  /*0190*/  MOV R0, c[0x0][0x54c] ;  /* 0x0001530000007a02 */ /* 0x000fc80000000f00 */
.L_x_1045:
[----:B------:R-:W-:Y:S01]  /*01a0*/  USHF.L.U32 UR4, UR4, 0x7, URZ ;  /* 0x0000000704047899 */ /* 0x000fe2000800063f */
[----:B-----5:R-:W-:-:S05]  /*01b0*/  IMAD R0, R0, c[0x0][0x548], RZ ;  /* 0x0001520000007a24 */ /* 0x020fca00078e02ff */
[----:B------:R-:W-:-:S04]  /*01c0*/  MOV R12, UR4 ;  /* 0x00000004000c7c02 */ /* 0x000fc80008000f00 */
[----:B------:R-:W-:-:S04]  /*01d0*/  ISETP.GE.AND P0, PT, R12, R0, PT ;  /* 0x000000000c00720c */ /* 0x000fc80003f06270 */
[----:B------:R-:W-:-:S05]  /*01e0*/  SEL R0, R5, 0xffffffff, !P0 ;  /* 0xffffffff05007807 */ /* 0x000fca0004000000 */
[----:B------:R2:W-:Y:S01]  /*01f0*/  STL [R1+0x64], R0 ;  /* 0x0000640001007387 */ /* 0x0005e20000100800 */
[----:B------:R-:W-:Y:S05]  /*0200*/  BRA `(.L_x_1047) ;  /* 0x0000014000007947 */ /* 0x000fea0003800000 */
.L_x_1043:
[----:B------:R-:W-:-:S04]  /*0210*/  ISETP.NE.U32.AND P0, PT, RZ, c[0x0][0x568], PT ;  /* 0x00015a00ff007a0c */ /* 0x000fc80003f05070 */
[----:B------:R-:W-:-:S13]  /*0220*/  ISETP.NE.AND.EX P0, PT, RZ, c[0x0][0x56c], PT, P0 ;  /* 0x00015b00ff007a0c */ /* 0x000fda0003f05300 */
[----:B------:R-:W-:Y:S05]  /*0230*/  @!P0 BRA `(.L_x_1048) ;  /* 0x0000002000008947 */ /* 0x000fea0003800000 */
[----:B------:R1:W5:Y:S01]  /*0240*/  LDG.E R0, [R2.64] ;  /* 0x0000000802007981 */ /* 0x000362000c1e1900 */
[----:B------:R-:W-:Y:S05]  /*0250*/  BRA `(.L_x_1049) ;  /* 0x0000009000007947 */ /* 0x000fea0003800000 */
.L_x_1048:
        /* <DEDUP_REMOVED lines=8> */
.L_x_1050:
[----:B------:R-:W-:-:S04]  /*02e0*/  MOV R0, c[0x0][0x54c] ;  /* 0x0001530000007a02 */ /* 0x000fc80000000f00 */
.L_x_1049:
[----:B------:R-:W-:Y:S01]  /*02f0*/  USHF.L.U32 UR4, UR4, 0x7, URZ ;  /* 0x0000000704047899 */ /* 0x000fe2000800063f */
[----:B-----5:R-:W-:-:S05]  /*0300*/  IMAD R0, R0, c[0x0][0x548], RZ ;  /* 0x0001520000007a24 */ /* 0x020fca00078e02ff */
[----:B------:R-:W-:-:S04]  /*0310*/  MOV R12, UR4 ;  /* 0x00000004000c7c02 */ /* 0x000fc80008000f00 */
[----:B------:R-:W-:-:S04]  /*0320*/  ISETP.GE.AND P0, PT, R12, R0, PT ;  /* 0x000000000c00720c */ /* 0x000fc80003f06270 */
[----:B------:R-:W-:-:S05]  /*0330*/  SEL R0, R5, 0xffffffff, !P0 ;  /* 0xffffffff05007807 */ /* 0x000fca0004000000 */
[----:B------:R2:W-:Y:S04]  /*0340*/  STL [R1+0x64], R0 ;  /* 0x0000640001007387 */ /* 0x0005e80000100800 */
.L_x_1047:
        /* <DEDUP_REMOVED lines=13> */
[----:B------:R-:W-:Y:S01]  /*0420*/  IMAD.WIDE R4, R15, R14, c[0x0][0x350] ;  /* 0x0000d4000f047625 */ /* 0x000fe200078e020e */
[----:B------:R-:W-:-:S02]  /*0430*/  ISETP.NE.U32.AND P3, PT, RZ, c[0x0][0x358], PT ;  /* 0x0000d600ff007a0c */ /* 0x000fc40003f65070 */
[----:B------:R-:W-:Y:S01]  /*0440*/  ISETP.NE.AND.EX P1, PT, RZ, c[0x0][0x34c], PT, P1 ;  /* 0x0000d300ff007a0c */ /* 0x000fe20003f25310 */
[CC--:B-1----:R-:W-:Y:S01]  /*0450*/  IMAD.WIDE R2, R15.reuse, R14.reuse, c[0x0][0x358] ;  /* 0x0000d6000f027625 */ /* 0x0c2fe200078e020e */
[----:B------:R-:W-:Y:S02]  /*0460*/  ISETP.NE.AND.EX P4, PT, RZ, c[0x0][0x354], PT, P4 ;  /* 0x0000d500ff007a0c */ /* 0x000fe40003f85340 */
[----:B------:R-:W-:Y:S01]  /*0470*/  ISETP.NE.AND.EX P3, PT, RZ, c[0x0][0x35c], PT, P3 ;  /* 0x0000d700ff007a0c */ /* 0x000fe20003f65330 */
[CC--:B------:R-:W-:Y:S01]  /*0480*/  @P0 IMAD.WIDE R8, R15.reuse, R14.reuse, c[0x0][0x360] ;  /* 0x0000d8000f080625 */ /* 0x0c0fe200078e020e */
[----:B------:R-:W1:Y:S03]  /*0490*/  S2R R35, SR_CTAID.Y ;  /* 0x0000000000237919 */ /* 0x000e660000002600 */
[----:B------:R-:W-:Y:S01]  /*04a0*/  IMAD.MOV.U32 R168, RZ, RZ, RZ ;  /* 0x000000ffffa87224 */ /* 0x000fe200078e00ff */
[----:B------:R-:W2:Y:S01]  /*04b0*/  @P0 LDG.E R0, [R8.64] ;  /* 0x0000000808000981 */ /* 0x000ea2000c1e1900 */
[----:B------:R-:W-:-:S03]  /*04c0*/  @P2 IMAD.WIDE R10, R15, R14, c[0x0][0x370] ;  /* 0x0000dc000f0a2625 */ /* 0x000fc600078e020e */
        /* <DEDUP_REMOVED lines=15> */
.L_x_1051:
[----:B---3--:R-:W-:-:S04]  /*05c0*/  ISETP.NE.U32.AND P0, PT, RZ, c[0x0][0x368], PT ;  /* 0x0000da00ff007a0c */ /* 0x008fc80003f05070 */
[----:B------:R-:W-:-:S13]  /*05d0*/  ISETP.NE.AND.EX P0, PT, RZ, c[0x0][0x36c], PT, P0 ;  /* 0x0000db00ff007a0c */ /* 0x000fda0003f05300 */
[----:B------:R-:W-:Y:S05]  /*05e0*/  @!P0 BRA `(.L_x_1052) ;  /* 0x0000003000008947 */ /* 0x000fea0003800000 */
[----:B------:R-:W-:-:S05]  /*05f0*/  IMAD.WIDE R4, R15, R14, c[0x0][0x368] ;  /* 0x0000da000f047625 */ /* 0x000fca00078e020e */
[----:B------:R2:W5:Y:S01]  /*0600*/  LDG.E R10, [R4.64] ;  /* 0x00000008040a7981 */ /* 0x000562000c1e1900 */
[----:B------:R-:W-:Y:S05]  /*0610*/  BRA `(.L_x_1053) ;  /* 0x0000004000007947 */ /* 0x000fea0003800000 */
.L_x_1052:
[----:B------:R-:W-:Y:S05]  /*0620*/  @!P4 BRA `(.L_x_1053) ;  /* 0x000000300000c947 */ /* 0x000fea0003800000 */
[----:B------:R2:W3:Y:S04]  /*0630*/  LDG.E R6, [R4.64] ;  /* 0x0000000804067981 */ /* 0x0004e8000c1e1900 */
[----:B--2---:R-:W3:Y:S02]  /*0640*/  LDG.E R4, [R4.64+0x4] ;  /* 0x0000040804047981 */ /* 0x004ee4000c1e1900 */
[----:B---3--:R-:W-:Y:S02]  /*0650*/  IADD3 R10, -R6, R4, RZ ;  /* 0x00000004060a7210 */ /* 0x008fe40007ffe1ff */
.L_x_1053:
        /* <DEDUP_REMOVED lines=37> */
.L_x_1055:
[----:B------:R-:W-:-:S13]  /*08b0*/  ISETP.NE.AND P0, PT, R7, 0x1, PT ;  /* 0x000000010700780c */ /* 0x000fda0003f05270 */
[----:B------:R-:W-:-:S05]  /*08c0*/  @P0 IMAD.HI.U32 R2, R3, c[0x0][0x330], RZ ;  /* 0x0000cc0003020a27 */ /* 0x000fca00078e00ff */
[----:B------:R-:W-:-:S05]  /*08d0*/  @P0 SHF.R.U32.HI R3, RZ, c[0x0][0x334], R2 ;  /* 0x0000cd00ff030a19 */ /* 0x000fca0000011602 */
.L_x_1056:
[----:B------:R-:W-:-:S05]  /*08e0*/  IMAD R3, R3, R7, c[0x0][0x32c] ;  /* 0x0000cb0003037624 */ /* 0x000fca00078e0207 */
[----:B------:R-:W-:Y:S02]  /*08f0*/  IMNMX R5, R5, R3, PT ;  /* 0x0000000305057217 */ /* 0x000fe40003800200 */
.L_x_1054:
        /* <DEDUP_REMOVED lines=20> */
.L_x_1058:
[----:B------:R-:W-:-:S13]  /*0a40*/  ISETP.NE.AND P0, PT, R7, 0x1, PT ;  /* 0x000000010700780c */ /* 0x000fda0003f05270 */
[----:B------:R-:W-:-:S05]  /*0a50*/  @P0 IMAD.HI.U32 R3, R2, c[0x0][0x330], RZ ;  /* 0x0000cc0002030a27 */ /* 0x000fca00078e00ff */
[----:B------:R-:W-:-:S05]  /*0a60*/  @P0 SHF.R.U32.HI R2, RZ, c[0x0][0x334], R3 ;  /* 0x0000cd00ff020a19 */ /* 0x000fca0000011603 */
.L_x_1059:
[----:B------:R-:W-:-:S05]  /*0a70*/  IMAD R2, R2, c[0x0][0x32c], RZ ;  /* 0x0000cb0002027a24 */ /* 0x000fca00078e02ff */
[----:B------:R-:W-:-:S04]  /*0a80*/  IMNMX R4, R4, R2, !PT ;  /* 0x0000000204047217 */ /* 0x000fc80007800200 */
.L_x_1057:
        /* <DEDUP_REMOVED lines=341> */
.L_x_1095:
        /* <DEDUP_REMOVED lines=50> */
.L_x_1065:
[----:B------:R-:W-:Y:S05]  /*2300*/  BSYNC B0 ;  /* 0x0000000000007941 */ /* 0x000fea0003800000 */
.L_x_1064:
        /* <DEDUP_REMOVED lines=39> */
.L_x_1067:
[----:B------:R-:W-:Y:S05]  /*2580*/  BSYNC B0 ;  /* 0x0000000000007941 */ /* 0x000fea0003800000 */
.L_x_1066:
        /* <DEDUP_REMOVED lines=37> */
.L_x_1069:
[----:B------:R-:W-:Y:S05]  /*27e0*/  BSYNC B0 ;  /* 0x0000000000007941 */ /* 0x000fea0003800000 */
.L_x_1068:
        /* <DEDUP_REMOVED lines=76> */
.L_x_1073:
[----:B------:R-:W-:Y:S05]  /*2cb0*/  BSYNC B0 ;  /* 0x0000000000007941 */ /* 0x000fea0003800000 */
.L_x_1072:
        /* <DEDUP_REMOVED lines=59> */
.L_x_1071:
[----:B------:R-:W-:Y:S05]  /*3070*/  BSYNC B1 ;  /* 0x0000000000017941 */ /* 0x000fea0003800000 */
.L_x_1070:
        /* <DEDUP_REMOVED lines=64> */
.L_x_1077:
[----:B------:R-:W-:Y:S05]  /*3480*/  BSYNC B0 ;  /* 0x0000000000007941 */ /* 0x000fea0003800000 */
.L_x_1076:
        /* <DEDUP_REMOVED lines=59> */
.L_x_1075:
[----:B------:R-:W-:Y:S05]  /*3840*/  BSYNC B1 ;  /* 0x0000000000017941 */ /* 0x000fea0003800000 */
.L_x_1074:
        /* <DEDUP_REMOVED lines=63> */
.L_x_1080:
[----:B------:R-:W-:Y:S05]  /*3c40*/  BSYNC B0 ;  /* 0x0000000000007941 */ /* 0x000fea0003800000 */
.L_x_1079:
        /* <DEDUP_REMOVED lines=60> */
.L_x_1063:
        /* <DEDUP_REMOVED lines=196> */
.L_x_1082:
[----:B------:R-:W-:Y:S05]  /*4c50*/  BSYNC B0 ;  /* 0x0000000000007941 */ /* 0x000fea0003800000 */
.L_x_1081:
        /* <DEDUP_REMOVED lines=115> */
.L_x_1084:
[----:B------:R-:W-:Y:S05]  /*5390*/  BSYNC B0 ;  /* 0x0000000000007941 */ /* 0x000fea0003800000 */
.L_x_1083:
        /* <DEDUP_REMOVED lines=116> */
.L_x_1062:
        /* <DEDUP_REMOVED lines=22> */
.L_x_1086:
[----:B------:R-:W-:Y:S05]  /*5c40*/  BSYNC B0 ;  /* 0x0000000000007941 */ /* 0x000fea0003800000 */
.L_x_1085:
        /* <DEDUP_REMOVED lines=20> */
.L_x_1088:
[----:B------:R-:W-:Y:S05]  /*5d90*/  BSYNC B0 ;  /* 0x0000000000007941 */ /* 0x000fea0003800000 */
.L_x_1087:
        /* <DEDUP_REMOVED lines=19> */
.L_x_1078:
[----:B------:R-:W-:Y:S05]  /*5ed0*/  BSYNC B2 ;  /* 0x0000000000027941 */ /* 0x000fea0003800000 */
.L_x_1061:
        /* <DEDUP_REMOVED lines=108> */
.L_x_1090:
[----:B-1----:R-:W-:Y:S05]  /*65a0*/  BSYNC B0 ;  /* 0x0000000000007941 */ /* 0x002fea0003800000 */
.L_x_1089:
        /* <DEDUP_REMOVED lines=21> */
.L_x_1092:
[----:B------:R-:W-:Y:S05]  /*6700*/  BSYNC B0 ;  /* 0x0000000000007941 */ /* 0x000fea0003800000 */
.L_x_1091:
        /* <DEDUP_REMOVED lines=21> */
.L_x_1094:
[----:B------:R-:W-:Y:S05]  /*6860*/  BSYNC B0 ;  /* 0x0000000000007941 */ /* 0x000fea0003800000 */
.L_x_1093:
        /* <DEDUP_REMOVED lines=33> */
.L_x_1060:
        /* <DEDUP_REMOVED lines=21> */
.L_x_1097:
[----:B------:R-:W-:-:S13]  /*6bd0*/  ISETP.NE.AND P0, PT, R4, 0x1, PT ;  /* 0x000000010400780c */ /* 0x000fda0003f05270 */
[----:B------:R-:W-:-:S05]  /*6be0*/  @P0 IMAD.HI.U32 R0, R2, c[0x0][0x330], RZ ;  /* 0x0000cc0002000a27 */ /* 0x000fca00078e00ff */
[----:B------:R-:W-:-:S05]  /*6bf0*/  @P0 SHF.R.U32.HI R2, RZ, c[0x0][0x334], R0 ;  /* 0x0000cd00ff020a19 */ /* 0x000fca0000011600 */
.L_x_1098:
[----:B------:R-:W-:-:S05]  /*6c00*/  IMAD R2, R2, R4, c[0x0][0x32c] ;  /* 0x0000cb0002027624 */ /* 0x000fca00078e0204 */
[----:B------:R-:W-:-:S03]  /*6c10*/  IMNMX R3, R3, R2, PT ;  /* 0x0000000203037217 */ /* 0x000fc60003800200 */
.L_x_1096:
        /* <DEDUP_REMOVED lines=21> */
.L_x_1100:
[----:B------:R-:W-:-:S04]  /*6d70*/  MOV R2, c[0x0][0x32c] ;  /* 0x0000cb0000027a02 */ /* 0x000fc80000000f00 */
[----:B------:R-:W-:-:S13]  /*6d80*/  ISETP.NE.AND P0, PT, R2, 0x1, PT ;  /* 0x000000010200780c */ /* 0x000fda0003f05270 */
[----:B------:R-:W-:-:S05]  /*6d90*/  @P0 IMAD.HI.U32 R2, R0, c[0x0][0x330], RZ ;  /* 0x0000cc0000020a27 */ /* 0x000fca00078e00ff */
[----:B------:R-:W-:-:S05]  /*6da0*/  @P0 SHF.R.U32.HI R0, RZ, c[0x0][0x334], R2 ;  /* 0x0000cd00ff000a19 */ /* 0x000fca0000011602 */
.L_x_1101:
[----:B------:R-:W-:-:S05]  /*6db0*/  IMAD R0, R0, c[0x0][0x32c], RZ ;  /* 0x0000cb0000007a24 */ /* 0x000fca00078e02ff */
[----:B------:R-:W-:-:S05]  /*6dc0*/  IMNMX R3, R3, R0, !PT ;  /* 0x0000000003037217 */ /* 0x000fca0007800200 */
.L_x_1099:
        /* <DEDUP_REMOVED lines=180> */
.L_x_1104:
[----:B--2-4-:R-:W-:Y:S05]  /*7910*/  BSYNC B0 ;  /* 0x0000000000007941 */ /* 0x014fea0003800000 */
.L_x_1103:
        /* <DEDUP_REMOVED lines=11> */
.L_x_1106:
[----:B------:R-:W-:Y:S05]  /*79d0*/  BSYNC B0 ;  /* 0x0000000000007941 */ /* 0x000fea0003800000 */
.L_x_1105:
        /* <DEDUP_REMOVED lines=11> */
.L_x_1108:
[----:B------:R-:W-:Y:S05]  /*7a90*/  BSYNC B0 ;  /* 0x0000000000007941 */ /* 0x000fea0003800000 */
.L_x_1107:
        /* <DEDUP_REMOVED lines=11> */
.L_x_1110:
[----:B------:R-:W-:Y:S05]  /*7b50*/  BSYNC B0 ;  /* 0x0000000000007941 */ /* 0x000fea0003800000 */
.L_x_1109:
        /* <DEDUP_REMOVED lines=11> */
.L_x_1112:
[----:B------:R-:W-:Y:S05]  /*7c10*/  BSYNC B0 ;  /* 0x0000000000007941 */ /* 0x000fea0003800000 */
.L_x_1111:
        /* <DEDUP_REMOVED lines=11> */
.L_x_1114:
[----:B------:R-:W-:Y:S05]  /*7cd0*/  BSYNC B0 ;  /* 0x0000000000007941 */ /* 0x000fea0003800000 */
.L_x_1113:
        /* <DEDUP_REMOVED lines=11> */
.L_x_1116:
[----:B------:R-:W-:Y:S05]  /*7d90*/  BSYNC B0 ;  /* 0x0000000000007941 */ /* 0x000fea0003800000 */
.L_x_1115:
        /* <DEDUP_REMOVED lines=8> */
[C---:B------:R-:W-:Y:S02]  /*7e20*/  IMAD R84, R247.reuse, -0x60, R0 ;  /* 0xffffffa0f7547824 */ /* 0x040fe400078e0200 */
        /* <DEDUP_REMOVED lines=76> */
.L_x_1117:
[----:B------:R-:W-:Y:S01]  /*82f0*/  ULDC.U8 UR4, c[0x0][0x298] ;  /* 0x0000a60000047ab9 */ /* 0x000fe20000000000 */
[----:B---3-5:R-:W-:Y:S01]  /*8300*/  SHF.R.S32.HI R0, RZ, 0x1f, R147 ;  /* 0x0000001fff007819 */ /* 0x028fe20000011493 */
        /* <DEDUP_REMOVED lines=67> */
.L_x_1121:
[----:B------:R-:W-:Y:S05]  /*8740*/  BSYNC B0 ;  /* 0x0000000000007941 */ /* 0x000fea0003800000 */
.L_x_1120:
        /* <DEDUP_REMOVED lines=41> */
.L_x_1123:
[----:B------:R-:W-:Y:S05]  /*89e0*/  BSYNC B0 ;  /* 0x0000000000007941 */ /* 0x000fea0003800000 */
.L_x_1122:
        /* <DEDUP_REMOVED lines=43> */
.L_x_1125:
[----:B------:R-:W-:Y:S05]  /*8ca0*/  BSYNC B0 ;  /* 0x0000000000007941 */ /* 0x000fea0003800000 */
.L_x_1124:
        /* <DEDUP_REMOVED lines=41> */
.L_x_1127:
[----:B------:R-:W-:Y:S05]  /*8f40*/  BSYNC B0 ;  /* 0x0000000000007941 */ /* 0x000fea0003800000 */
.L_x_1126:
        /* <DEDUP_REMOVED lines=85> */
.L_x_1131:
[----:B------:R-:W-:Y:S05]  /*94a0*/  BSYNC B0 ;  /* 0x0000000000007941 */ /* 0x000fea0003800000 */
.L_x_1130:
        /* <DEDUP_REMOVED lines=49> */
.L_x_1129:
[----:B------:R-:W-:Y:S05]  /*97c0*/  BSYNC B1 ;  /* 0x0000000000017941 */ /* 0x000fea0003800000 */
.L_x_1128:
        /* <DEDUP_REMOVED lines=53> */
.L_x_1135:
[----:B------:R-:W-:Y:S05]  /*9b20*/  BSYNC B0 ;  /* 0x0000000000007941 */ /* 0x000fea0003800000 */
.L_x_1134:
        /* <DEDUP_REMOVED lines=49> */
.L_x_1133:
[----:B------:R-:W-:Y:S05]  /*9e40*/  BSYNC B1 ;  /* 0x0000000000017941 */ /* 0x000fea0003800000 */
.L_x_1132:
        /* <DEDUP_REMOVED lines=53> */
.L_x_1139:
[----:B------:R-:W-:Y:S05]  /*a1a0*/  BSYNC B0 ;  /* 0x0000000000007941 */ /* 0x000fea0003800000 */
.L_x_1138:
        /* <DEDUP_REMOVED lines=49> */
.L_x_1137:
[----:B------:R-:W-:Y:S05]  /*a4c0*/  BSYNC B1 ;  /* 0x0000000000017941 */ /* 0x000fea0003800000 */
.L_x_1136:
        /* <DEDUP_REMOVED lines=52> */
.L_x_1142:
[----:B------:R-:W-:Y:S05]  /*a810*/  BSYNC B0 ;  /* 0x0000000000007941 */ /* 0x000fea0003800000 */
.L_x_1141:
        /* <DEDUP_REMOVED lines=50> */
.L_x_1119:
        /* <DEDUP_REMOVED lines=74> */
.L_x_1144:
[----:B-1-3--:R-:W-:Y:S05]  /*afe0*/  BSYNC B0 ;  /* 0x0000000000007941 */ /* 0x00afea0003800000 */
.L_x_1143:
        /* <DEDUP_REMOVED lines=65> */
.L_x_1146:
[----:B-1-3--:R-:W-:Y:S05]  /*b400*/  BSYNC B0 ;  /* 0x0000000000007941 */ /* 0x00afea0003800000 */
.L_x_1145:
        /* <DEDUP_REMOVED lines=122> */
.L_x_1148:
[----:B------:R-:W-:Y:S05]  /*bbb0*/  BSYNC B0 ;  /* 0x0000000000007941 */ /* 0x000fea0003800000 */
.L_x_1147:
        /* <DEDUP_REMOVED lines=110> */
.L_x_1150:
[----:B------:R-:W-:Y:S05]  /*c2a0*/  BSYNC B0 ;  /* 0x0000000000007941 */ /* 0x000fea0003800000 */
.L_x_1149:
        /* <DEDUP_REMOVED lines=110> */
.L_x_1152:
[----:B------:R-:W-:Y:S05]  /*c990*/  BSYNC B0 ;  /* 0x0000000000007941 */ /* 0x000fea0003800000 */
.L_x_1151:
        /* <DEDUP_REMOVED lines=109> */
.L_x_1140:
[----:B------:R-:W-:Y:S05]  /*d070*/  BSYNC B2 ;  /* 0x0000000000027941 */ /* 0x000fea0003800000 */
.L_x_1118:
        /* <DEDUP_REMOVED lines=44> */
[----:B------:R-:W-:Y:S01]  /*d340*/  IMAD.MOV.U32 R3, RZ, RZ, c[0x0][0x208] ;  /* 0x00008200ff037624 */ /* 0x000fe200078e00ff */
[----:B------:R-:W-:Y:S01]  /*d350*/  IADD3 R228, R223, 0x800, RZ ;  /* 0x00000800dfe47810 */ /* 0x000fe20007ffe0ff */
[----:B------:R-:W-:Y:S01]  /*d360*/  IMAD R0, R208, c[0x0][0x20c], R0 ;  /* 0x00008300d0007a24 */ /* 0x000fe200078e0200 */
[----:B------:R-:W3:Y:S01]  /*d370*/  LDSM.16.M88.4 R20, [R212+0x4100] ;  /* 0x00410000d414783b */ /* 0x000ee20000000200 */
[C---:B------:R-:W-:Y:S01]  /*d380*/  IMAD.SHL.U32 R58, R3.reuse, 0x20, RZ ;  /* 0x00000020033a7824 */ /* 0x040fe200078e00ff */
[----:B------:R-:W-:Y:S01]  /*d390*/  SHF.L.U64.HI R5, R3, R211, c[0x0][0x20c] ;  /* 0x0000830003057619 */ /* 0x000fe200000102d3 */
[----:B------:R-:W-:Y:S01]  /*d3a0*/  IMAD.IADD R0, R7, 0x1, R0 ;  /* 0x0000000107007824 */ /* 0x000fe200078e0200 */
[----:B------:R-:W4:Y:S01]  /*d3b0*/  LDSM.16.M88.4 R28, [R212+0x3100] ;  /* 0x00310000d41c783b */ /* 0x000f220000000200 */
[----:B------:R-:W-:Y:S01]  /*d3c0*/  IMAD.WIDE.U32 R6, R6, 0x60, R36 ;  /* 0x0000006006067825 */ /* 0x000fe200078e0024 */
[----:B------:R-:W-:-:S02]  /*d3d0*/  IADD3 R227, R223, 0x1000, RZ ;  /* 0x00001000dfe37810 */ /* 0x000fc40007ffe0ff */
[----:B------:R-:W3:Y:S01]  /*d3e0*/  LDSM.16.M88.4 R16, [R212+0x4900] ;  /* 0x00490000d410783b */ /* 0x000ee20000000200 */
[----:B------:R-:W-:Y:S01]  /*d3f0*/  IMAD R0, R0, 0x60, RZ ;  /* 0x0000006000007824 */ /* 0x000fe200078e02ff */
[----:B------:R-:W-:Y:S01]  /*d400*/  IADD3 R226, R223, 0x1800, RZ ;  /* 0x00001800dfe27810 */ /* 0x000fe20007ffe0ff */
[--C-:B------:R-:W-:Y:S01]  /*d410*/  IMAD R222, R2, 0x2, R219.reuse ;  /* 0x0000000202de7824 */ /* 0x100fe200078e02db */
[----:B------:R-:W3:Y:S01]  /*d420*/  LDSM.16.M88.4 R32, [R212+0x5100] ;  /* 0x00510000d420783b */ /* 0x000ee20000000200 */
[----:B------:R-:W-:Y:S01]  /*d430*/  IMAD.IADD R0, R7, 0x1, R0 ;  /* 0x0000000107007824 */ /* 0x000fe200078e0200 */
[----:B------:R-:W-:Y:S01]  /*d440*/  IADD3 R225, R223, 0x2000, RZ ;  /* 0x00002000dfe17810 */ /* 0x000fe20007ffe0ff */
[----:B------:R-:W-:Y:S01]  /*d450*/  IMAD R220, R4, 0x2, R219 ;  /* 0x0000000204dc7824 */ /* 0x000fe200078e02db */
[----:B------:R-:W-:Y:S03]  /*d460*/  LDSM.16.M88.4 R44, [R223] ;  /* 0x00000000df2c783b */ /* 0x000fe60000000200 */
[----:B------:R-:W-:Y:S01]  /*d470*/  IMAD R221, R2, 0x2, R220 ;  /* 0x0000000202dd7824 */ /* 0x000fe200078e02dc */
[----:B------:R-:W-:Y:S04]  /*d480*/  LDSM.16.M88.4 R40, [R223+0x800] ;  /* 0x00080000df28783b */ /* 0x000fe80000000200 */
[----:B------:R-:W-:Y:S01]  /*d490*/  LDSM.16.M88.4 R36, [R223+0x1000] ;  /* 0x00100000df24783b */ /* 0x000fe20000000200 */
[-C--:B-1----:R-:W-:Y:S08]  /*d4a0*/  HMMA.16816.F32.BF16 R140, R12, R24.reuse, RZ ;  /* 0x000000180c8c723c */ /* 0x082ff000000418ff */
[C---:B--2---:R-:W-:Y:S08]  /*d4b0*/  HMMA.16816.F32.BF16 R48, R8.reuse, R24, RZ ;  /* 0x000000180830723c */ /* 0x044ff000000418ff */
[-C--:B------:R-:W-:Y:S08]  /*d4c0*/  HMMA.16816.F32.BF16 R100, R8, R26.reuse, RZ ;  /* 0x0000001a0864723c */ /* 0x080ff000000418ff */
[----:B------:R-:W-:Y:S01]  /*d4d0*/  HMMA.16816.F32.BF16 R148, R12, R26, RZ ;  /* 0x0000001a0c94723c */ /* 0x000fe200000418ff */
[----:B------:R-:W1:Y:S07]  /*d4e0*/  LDSM.16.M88.4 R24, [R212+0x5900] ;  /* 0x00590000d418783b */ /* 0x000e6e0000000200 */
[-C--:B---3--:R-:W-:Y:S08]  /*d4f0*/  HMMA.16816.F32.BF16 R96, R8, R22.reuse, RZ ;  /* 0x000000160860723c */ /* 0x088ff000000418ff */
[C---:B-----5:R-:W-:Y:S07]  /*d500*/  HMMA.16816.F32.BF16 R144, R12.reuse, R22, RZ ;  /* 0x000000160c90723c */ /* 0x060fee00000418ff */
[C---:B------:R-:W-:Y:S01]  /*d510*/  LEA R22, P0, R6.reuse, c[0x0][0x1f8], 0x1 ;  /* 0x00007e0006167a11 */ /* 0x040fe200078008ff */
[----:B------:R-:W-:Y:S03]  /*d520*/  HMMA.16816.F32.BF16 R136, R12, R20, RZ ;  /* 0x000000140c88723c */ /* 0x000fe600000418ff */
[----:B------:R-:W-:Y:S01]  /*d530*/  LEA.HI.X R23, R6, c[0x0][0x1fc], R0, 0x1, P0 ;  /* 0x00007f0006177a11 */ /* 0x000fe200000f0c00 */
[----:B------:R-:W-:-:S04]  /*d540*/  IMAD.MOV.U32 R0, RZ, RZ, 0x40 ;  /* 0x00000040ff007424 */ /* 0x000fc800078e00ff */
[----:B------:R-:W-:Y:S07]  /*d550*/  HMMA.16816.F32.BF16 R68, R8, R20, RZ ;  /* 0x000000140844723c */ /* 0x000fee00000418ff */
[----:B------:R-:W-:Y:S01]  /*d560*/  IADD3 R20, P0, R58, R22, RZ ;  /* 0x000000163a147210 */ /* 0x000fe20007f1e0ff */
[----:B----4-:R-:W-:Y:S04]  /*d570*/  HMMA.16816.F32.BF16 R180, R12, R28, RZ ;  /* 0x0000001c0cb4723c */ /* 0x010fe800000418ff */
[----:B------:R-:W-:-:S04]  /*d580*/  IMAD.X R21, R5, 0x1, R23, P0 ;  /* 0x0000000105157824 */ /* 0x000fc800000e0617 */
[C---:B------:R-:W-:Y:S08]  /*d590*/  HMMA.16816.F32.BF16 R152, R12.reuse, R30, RZ ;  /* 0x0000001e0c98723c */ /* 0x040ff000000418ff */
[C---:B------:R-:W-:Y:S08]  /*d5a0*/  HMMA.16816.F32.BF16 R132, R12.reuse, R16, RZ ;  /* 0x000000100c84723c */ /* 0x040ff000000418ff */
[C---:B------:R-:W-:Y:S08]  /*d5b0*/  HMMA.16816.F32.BF16 R156, R12.reuse, R18, RZ ;  /* 0x000000120c9c723c */ /* 0x040ff000000418ff */
[C---:B------:R-:W-:Y:S08]  /*d5c0*/  HMMA.16816.F32.BF16 R124, R12.reuse, R32, RZ ;  /* 0x000000200c7c723c */ /* 0x040ff000000418ff */
[C---:B------:R-:W-:Y:S08]  /*d5d0*/  HMMA.16816.F32.BF16 R168, R12.reuse, R34, RZ ;  /* 0x000000220ca8723c */ /* 0x040ff000000418ff */
[C---:B-1----:R-:W-:Y:S08]  /*d5e0*/  HMMA.16816.F32.BF16 R116, R12.reuse, R24, RZ ;  /* 0x000000180c74723c */ /* 0x042ff000000418ff */
[----:B------:R-:W-:Y:S07]  /*d5f0*/  HMMA.16816.F32.BF16 R108, R12, R26, RZ ;  /* 0x0000001a0c6c723c */ /* 0x000fee00000418ff */
[-C--:B------:R-:W-:Y:S01]  /*d600*/  IADD3 R12, P0, R20, R58.reuse, RZ ;  /* 0x0000003a140c7210 */ /* 0x080fe20007f1e0ff */
[----:B------:R-:W-:Y:S04]  /*d610*/  HMMA.16816.F32.BF16 R52, R8, R28, RZ ;  /* 0x0000001c0834723c */ /* 0x000fe800000418ff */
[----:B------:R-:W-:Y:S01]  /*d620*/  IMAD.X R13, R21, 0x1, R5, P0 ;  /* 0x00000001150d7824 */ /* 0x000fe200000e0605 */
[----:B------:R-:W-:-:S03]  /*d630*/  IADD3 R6, P0, R12, R58, RZ ;  /* 0x0000003a0c067210 */ /* 0x000fc60007f1e0ff */
[----:B------:R-:W-:Y:S01]  /*d640*/  HMMA.16816.F32.BF16 R92, R8, R30, RZ ;  /* 0x0000001e085c723c */ /* 0x000fe200000418ff */
[----:B------:R-:W-:Y:S01]  /*d650*/  LDSM.16.M88.4 R28, [R223+0x2000] ;  /* 0x00200000df1c783b */ /* 0x000fe20000000200 */
[----:B------:R-:W-:Y:S01]  /*d660*/  IMAD.X R7, R13, 0x1, R5, P0 ;  /* 0x000000010d077824 */ /* 0x000fe200000e0605 */
[----:B------:R-:W-:-:S05]  /*d670*/  IADD3 R14, P0, R6, R58, RZ ;  /* 0x0000003a060e7210 */ /* 0x000fca0007f1e0ff */
[----:B------:R-:W-:Y:S01]  /*d680*/  HMMA.16816.F32.BF16 R64, R8, R16, RZ ;  /* 0x000000100840723c */ /* 0x000fe200000418ff */
[----:B------:R-:W-:-:S07]  /*d690*/  IMAD.X R15, R7, 0x1, R5, P0 ;  /* 0x00000001070f7824 */ /* 0x000fce00000e0605 */
[C---:B------:R-:W-:Y:S01]  /*d6a0*/  HMMA.16816.F32.BF16 R128, R8.reuse, R18, RZ ;  /* 0x000000120880723c */ /* 0x040fe200000418ff */
[----:B------:R-:W1:Y:S07]  /*d6b0*/  LDSM.16.M88.4 R16, [R222+0x8100] ;  /* 0x00810000de10783b */ /* 0x000e6e0000000200 */
[C---:B------:R-:W-:Y:S08]  /*d6c0*/  HMMA.16816.F32.BF16 R60, R8.reuse, R32, RZ ;  /* 0x00000020083c723c */ /* 0x040ff000000418ff */
[C---:B------:R-:W-:Y:S01]  /*d6d0*/  HMMA.16816.F32.BF16 R120, R8.reuse, R34, RZ ;  /* 0x000000220878723c */ /* 0x040fe200000418ff */
[----:B------:R-:W2:Y:S07]  /*d6e0*/  LDSM.16.M88.4 R32, [R223+0x1800] ;  /* 0x00180000df20783b */ /* 0x000eae0000000200 */
[C---:B------:R-:W-:Y:S08]  /*d6f0*/  HMMA.16816.F32.BF16 R76, R8.reuse, R24, RZ ;  /* 0x00000018084c723c */ /* 0x040ff000000418ff */
[----:B------:R-:W-:Y:S01]  /*d700*/  HMMA.16816.F32.BF16 R112, R8, R26, RZ ;  /* 0x0000001a0870723c */ /* 0x000fe200000418ff */
[----:B------:R-:W3:Y:S04]  /*d710*/  LDSM.16.M88.4 R24, [R223+0x2800] ;  /* 0x00280000df18783b */ /* 0x000ee80000000200 */
[----:B------:R-:W4:Y:S04]  /*d720*/  LDSM.16.M88.4 R8, [R222+0x6100] ;  /* 0x00610000de08783b */ /* 0x000f280000000200 */
[----:B------:R-:W-:Y:S01]  /*d730*/  @!PT LDS RZ, [RZ] ;  /* 0x00000000fffff984 */ /* 0x000fe20000000800 */
[----:B------:R-:W-:Y:S01]  /*d740*/  @!PT LDS RZ, [RZ] ;  /* 0x00000000fffff984 */ /* 0x000fe20000000800 */
[----:B------:R-:W-:Y:S01]  /*d750*/  @!PT LDS RZ, [RZ] ;  /* 0x00000000fffff984 */ /* 0x000fe20000000800 */
[----:B------:R2:W-:Y:S01]  /*d760*/  LDGSTS.E.BYPASS.LTC128B.128 [R231+0x100], [R22.64], !P3 ;  /* 0x0010000016e77fae */ /* 0x0005e2000d901d48 */
[C---:B------:R-:W-:Y:S01]  /*d770*/  ISETP.LT.OR P3, PT, R73.reuse, 0x41, P1 ;  /* 0x000000414900780c */ /* 0x040fe20000f61670 */
[----:B-1----:R-:W-:Y:S02]  /*d780*/  HMMA.16816.F32.BF16 R104, R16, R44, R52 ;  /* 0x0000002c1068723c */ /* 0x002fe40000041834 */
[----:B------:R1:W-:Y:S01]  /*d790*/  LDGSTS.E.BYPASS.LTC128B.128 [R231+0x900], [R20.64], !P4 ;  /* 0x0090000014e77fae */ /* 0x0003e2000e101d48 */
[----:B------:R-:W-:-:S02]  /*d7a0*/  ISETP.LT.OR P4, PT, R73, 0x31, P1 ;  /* 0x000000314900780c */ /* 0x000fc40000f81670 */
[----:B------:R-:W-:Y:S01]  /*d7b0*/  ISETP.LT.OR P1, PT, R73, 0x51, P1 ;  /* 0x000000514900780c */ /* 0x000fe20000f21670 */
[----:B------:R1:W-:Y:S01]  /*d7c0*/  LDGSTS.E.BYPASS.LTC128B.128 [R231+0x1100], [R12.64], !P2 ;  /* 0x011000000ce77fae */ /* 0x0003e2000d101d48 */
[----:B------:R-:W-:Y:S01]  /*d7d0*/  LOP3.LUT P2, RZ, R87, 0x4, RZ, 0xc0, !PT ;  /* 0x0000000457ff7812 */ /* 0x000fe2000784c0ff */
[----:B------:R-:W-:Y:S03]  /*d7e0*/  HMMA.16816.F32.BF16 R80, R16, R40, R48 ;  /* 0x000000281050723c */ /* 0x000fe60000041830 */
[----:B------:R-:W-:-:S05]  /*d7f0*/  SEL R0, R0, 0xffffffc0, !P2 ;  /* 0xffffffc000007807 */ /* 0x000fca0005000000 */
[----:B------:R1:W-:Y:S01]  /*d800*/  LDGSTS.E.BYPASS.LTC128B.128 [R231+0x1900], [R6.64], !P4 ;  /* 0x0190000006e77fae */ /* 0x0003e2000e101d48 */
[----:B------:R-:W-:Y:S01]  /*d810*/  IMAD.IADD R218, R212, 0x1, R0 ;  /* 0x00000001d4da7824 */ /* 0x000fe200078e0200 */
[C---:B------:R-:W-:Y:S01]  /*d820*/  HMMA.16816.F32.BF16 R68, R16.reuse, R36, R68 ;  /* 0x000000241044723c */ /* 0x040fe20000041844 */
[----:B------:R-:W-:Y:S01]  /*d830*/  IMAD.IADD R217, R0, 0x1, R223 ;  /* 0x0000000100d97824 */ /* 0x000fe200078e02df */
[----:B------:R4:W-:Y:S06]  /*d840*/  LDGSTS.E.BYPASS.LTC128B.128 [R231+0x2100], [R14.64], !P3 ;  /* 0x021000000ee77fae */ /* 0x0009ec000d901d48 */
[C---:B--2---:R-:W-:Y:S08]  /*d850*/  HMMA.16816.F32.BF16 R64, R16.reuse, R32, R64 ;  /* 0x000000201040723c */ /* 0x044ff00000041840 */
[C---:B---3--:R-:W-:Y:S08]  /*d860*/  HMMA.16816.F32.BF16 R76, R16.reuse, R24, R76 ;  /* 0x00000018104c723c */ /* 0x048ff0000004184c */
[----:B------:R-:W-:Y:S01]  /*d870*/  HMMA.16816.F32.BF16 R92, R16, R46, R92 ;  /* 0x0000002e105c723c */ /* 0x000fe2000004185c */
[----:B-1----:R-:W-:-:S05]  /*d880*/  IADD3 R6, P0, R14, R58, RZ ;  /* 0x0000003a0e067210 */ /* 0x002fca0007f1e0ff */
[----:B------:R-:W-:Y:S01]  /*d890*/  IMAD.X R7, R15, 0x1, R5, P0 ;  /* 0x000000010f077824 */ /* 0x000fe200000e0605 */
[----:B------:R-:W-:Y:S01]  /*d8a0*/  ISETP.GT.AND P0, PT, R208, R224, PT ;  /* 0x000000e0d000720c */ /* 0x000fe20003f04270 */
[C---:B----4-:R-:W-:Y:S01]  /*d8b0*/  HMMA.16816.F32.BF16 R12, R16.reuse, R28, R60 ;  /* 0x0000001c100c723c */ /* 0x050fe2000004183c */
[----:B------:R-:W-:Y:S02]  /*d8c0*/  IADD3 R224, R223, 0x2800, RZ ;  /* 0x00002800dfe07810 */ /* 0x000fe40007ffe0ff */
[----:B------:R1:W-:Y:S04]  /*d8d0*/  LDGSTS.E.BYPASS.LTC128B.128 [R231+0x2900], [R6.64], !P1 ;  /* 0x0290000006e77fae */ /* 0x0003e8000c901d48 */
[----:B------:R-:W-:Y:S01]  /*d8e0*/  LDSM.16.M88.4 R20, [R220+0x8100] ;  /* 0x00810000dc14783b */ /* 0x000fe20000000200 */
[C---:B------:R-:W-:Y:S03]  /*d8f0*/  HMMA.16816.F32.BF16 R100, R16.reuse, R42, R100 ;  /* 0x0000002a1064723c */ /* 0x040fe60000041864 */
[----:B------:R-:W2:Y:S04]  /*d900*/  LDSM.16.M88.4 R72, [R218+0x5100] ;  /* 0x00510000da48783b */ /* 0x000ea80000000200 */
[----:B------:R-:W3:Y:S01]  /*d910*/  LDSM.16.M88.4 R56, [R218+0x3900] ;  /* 0x00390000da38783b */ /* 0x000ee20000000200 */
[C---:B------:R-:W-:Y:S03]  /*d920*/  HMMA.16816.F32.BF16 R96, R16.reuse, R38, R96 ;  /* 0x000000261060723c */ /* 0x040fe60000041860 */
[----:B------:R-:W4:Y:S04]  /*d930*/  LDSM.16.M88.4 R88, [R218+0x5900] ;  /* 0x00590000da58783b */ /* 0x000f280000000200 */
[----:B------:R-:W-:Y:S01]  /*d940*/  LDSM.16.M88.4 R60, [R218+0x3100] ;  /* 0x00310000da3c783b */ /* 0x000fe20000000200 */
[C---:B------:R-:W-:Y:S03]  /*d950*/  HMMA.16816.F32.BF16 R176, R16.reuse, R34, R128 ;  /* 0x0000002210b0723c */ /* 0x040fe60000041880 */
[----:B------:R-:W-:Y:S04]  /*d960*/  LDSM.16.M88.4 R52, [R218+0x4100] ;  /* 0x00410000da34783b */ /* 0x000fe80000000200 */
[----:B------:R-:W-:Y:S01]  /*d970*/  LDSM.16.M88.4 R48, [R218+0x4900] ;  /* 0x00490000da30783b */ /* 0x000fe20000000200 */
[C---:B------:R-:W-:Y:S03]  /*d980*/  HMMA.16816.F32.BF16 R192, R16.reuse, R30, R120 ;  /* 0x0000001e10c0723c */ /* 0x040fe60000041878 */
[----:B------:R-:W0:Y:S05]  /*d990*/  LDGDEPBAR ;  /* 0x00000000000079af */ /* 0x000e2a0000000000 */
[----:B------:R-:W-:Y:S01]  /*d9a0*/  HMMA.16816.F32.BF16 R172, R16, R26, R112 ;  /* 0x0000001a10ac723c */ /* 0x000fe20000041870 */
[----:B------:R-:W1:Y:S07]  /*d9b0*/  LDSM.16.M88.4 R16, [R220+0x6100] ;  /* 0x00610000dc10783b */ /* 0x000e6e0000000200 */
[C---:B------:R-:W-:Y:S08]  /*d9c0*/  HMMA.16816.F32.BF16 R184, R8.reuse, R40, R140 ;  /* 0x0000002808b8723c */ /* 0x040ff0000004188c */
[C---:B------:R-:W-:Y:S08]  /*d9d0*/  HMMA.16816.F32.BF16 R188, R8.reuse, R36, R136 ;  /* 0x0000002408bc723c */ /* 0x040ff00000041888 */
[C---:B------:R-:W-:Y:S08]  /*d9e0*/  HMMA.16816.F32.BF16 R200, R8.reuse, R28, R124 ;  /* 0x0000001c08c8723c */ /* 0x040ff0000004187c */
[C---:B------:R-:W-:Y:S01]  /*d9f0*/  HMMA.16816.F32.BF16 R136, R8.reuse, R42, R148 ;  /* 0x0000002a0888723c */ /* 0x040fe20000041894 */
[----:B------:R-:W-:Y:S07]  /*da00*/  LDSM.16.M88.4 R40, [R217+0x800] ;  /* 0x00080000d928783b */ /* 0x000fee0000000200 */
        /* <DEDUP_REMOVED lines=9> */
[C---:B------:R-:W-:Y:S01]  /*daa0*/  HMMA.16816.F32.BF16 R168, R8.reuse, R30, R168 ;  /* 0x0000001e08a8723c */ /* 0x040fe200000418a8 */
[----:B------:R-:W-:Y:S07]  /*dab0*/  LDSM.16.M88.4 R28, [R217+0x2000] ;  /* 0x00200000d91c783b */ /* 0x000fee0000000200 */
[----:B------:R-:W-:Y:S01]  /*dac0*/  HMMA.16816.F32.BF16 R164, R8, R26, R108 ;  /* 0x0000001a08a4723c */ /* 0x000fe2000004186c */
[----:B------:R-:W-:Y:S04]  /*dad0*/  LDSM.16.M88.4 R8, [R221+0x8100] ;  /* 0x00810000dd08783b */ /* 0x000fe80000000200 */
[----:B------:R-:W-:Y:S03]  /*dae0*/  LDSM.16.M88.4 R24, [R217+0x2800] ;  /* 0x00280000d918783b */ /* 0x000fe60000000200 */
[----:B--2---:R-:W-:Y:S01]  /*daf0*/  HMMA.16816.F32.BF16 R132, R20, R72, R12 ;  /* 0x000000481484723c */ /* 0x004fe2000004180c */
[----:B------:R-:W2:Y:S01]  /*db00*/  LDSM.16.M88.4 R12, [R221+0x6100] ;  /* 0x00610000dd0c783b */ /* 0x000ea20000000200 */
[----:B------:R-:W-:-:S06]  /*db10*/  DEPBAR.LE SB0, 0x0 ;  /* 0x000080000000791a */ /* 0x000fcc0000000000 */
[C---:B---3--:R-:W-:Y:S08]  /*db20*/  HMMA.16816.F32.BF16 R152, R20.reuse, R56, R80 ;  /* 0x000000381498723c */ /* 0x048ff00000041850 */
[----:B----4-:R-:W-:Y:S08]  /*db30*/  HMMA.16816.F32.BF16 R128, R20, R88, R76 ;  /* 0x000000581480723c */ /* 0x010ff0000004184c */
[----:B-1----:R-:W-:Y:S08]  /*db40*/  HMMA.16816.F32.BF16 R80, R16, R56, R184 ;  /* 0x000000381050723c */ /* 0x002ff000000418b8 */
[C---:B------:R-:W-:Y:S08]  /*db50*/  HMMA.16816.F32.BF16 R148, R20.reuse, R52, R68 ;  /* 0x000000341494723c */ /* 0x040ff00000041844 */
        /* <DEDUP_REMOVED lines=42> */
[----:B------:R-:W-:Y:S01]  /*de00*/  HMMA.16816.F32.BF16 R48, R12, R26, R16 ;  /* 0x0000001a0c30723c */ /* 0x000fe20000041810 */
[----:B------:R-:W-:Y:S06]  /*de10*/  BAR.SYNC.DEFER_BLOCKING 0x0 ;  /* 0x0000000000007b1d */ /* 0x000fec0000010000 */
[----:B------:R-:W-:Y:S05]  /*de20*/  @!P0 BRA `(.L_x_1153) ;  /* 0x000001d000008947 */ /* 0x000fea0003800000 */
[----:B------:R-:W-:-:S04]  /*de30*/  IADD3 R0, R247, -0x2, RZ ;  /* 0xfffffffef7007810 */ /* 0x000fc80007ffe0ff */
[----:B------:R-:W-:Y:S01]  /*de40*/  SHF.R.S32.HI R5, RZ, 0x1f, R0 ;  /* 0x0000001fff057819 */ /* 0x000fe20000011400 */
[----:B------:R-:W-:Y:S02]  /*de50*/  IMAD R3, R216, R0, RZ ;  /* 0x00000000d8037224 */ /* 0x000fe400078e02ff */
[----:B------:R-:W-:Y:S01]  /*de60*/  IMAD.WIDE.U32 R6, R0, R232, R238 ;  /* 0x000000e800067225 */ /* 0x000fe200078e00ee */
[----:B------:R-:W-:-:S03]  /*de70*/  SHF.L.U64.HI R0, R230, R211, c[0x0][0x1e4] ;  /* 0x00007900e6007619 */ /* 0x000fc600000102d3 */
[----:B------:R-:W-:Y:S01]  /*de80*/  IMAD R3, R5, R232, R3 ;  /* 0x000000e805037224 */ /* 0x000fe200078e0203 */
[----:B------:R-:W-:Y:S01]  /*de90*/  LEA R14, P0, R6, c[0x0][0x1c8], 0x1 ;  /* 0x00007200060e7a11 */ /* 0x000fe200078008ff */
[----:B------:R-:W-:Y:S02]  /*dea0*/  IMAD.SHL.U32 R5, R230, 0x20, RZ ;  /* 0x00000020e6057824 */ /* 0x000fe400078e00ff */
[----:B------:R-:W-:-:S03]  /*deb0*/  IMAD.IADD R3, R7, 0x1, R3 ;  /* 0x0000000107037824 */ /* 0x000fc600078e0203 */
[C---:B------:R-:W-:Y:S02]  /*dec0*/  IADD3 R12, P1, R5.reuse, R14, RZ ;  /* 0x0000000e050c7210 */ /* 0x040fe40007f3e0ff */
        /* <DEDUP_REMOVED lines=19> */
.L_x_1153:
[----:B------:R-:W-:Y:S01]  /*e000*/  LOP3.LUT R0, R210, 0xffffffe0, RZ, 0xc0, !PT ;  /* 0xffffffe0d2007812 */ /* 0x000fe200078ec0ff */
[----:B------:R-:W-:Y:S01]  /*e010*/  ULDC UR7, c[0x0][0x324] ;  /* 0x0000c90000077ab9 */ /* 0x000fe20000000800 */
[----:B------:R-:W-:Y:S01]  /*e020*/  LEA.HI R3, R215, R214, RZ, 0x2 ;  /* 0x000000d6d7037211 */ /* 0x000fe200078f10ff */
[----:B------:R-:W-:Y:S01]  /*e030*/  ULOP3.LUT UR7, URZ, UR7, URZ, 0x33, !UPT ;  /* 0x000000073f077292 */ /* 0x000fe2000f8e333f */
[----:B------:R-:W-:Y:S01]  /*e040*/  SHF.R.S32.HI R5, RZ, 0x1f, R213 ;  /* 0x0000001fff057819 */ /* 0x000fe200000114d5 */
[C---:B------:R-:W-:Y:S01]  /*e050*/  IMAD.IADD R0, R214.reuse, 0x1, -R0 ;  /* 0x00000001d6007824 */ /* 0x040fe200078e0a00 */
[----:B------:R-:W-:Y:S01]  /*e060*/  LOP3.LUT R3, R3, 0xfffffffc, RZ, 0xc0, !PT ;  /* 0xfffffffc03037812 */ /* 0x000fe200078ec0ff */
[----:B------:R-:W0:Y:S01]  /*e070*/  LDGDEPBAR ;  /* 0x00000000000079af */ /* 0x000e220000000000 */
[----:B------:R-:W-:Y:S02]  /*e080*/  LEA.HI R5, R5, R213, RZ, 0x2 ;  /* 0x000000d505057211 */ /* 0x000fe400078f10ff */
[----:B--2---:R-:W-:Y:S01]  /*e090*/  SHF.R.S32.HI R7, RZ, 0x1f, R0 ;  /* 0x0000001fff077819 */ /* 0x004fe20000011400 */
[----:B------:R-:W-:Y:S01]  /*e0a0*/  IMAD.IADD R3, R214, 0x1, -R3 ;  /* 0x00000001d6037824 */ /* 0x000fe200078e0a03 */
[----:B------:R-:W-:-:S02]  /*e0b0*/  LOP3.LUT R6, R5, 0xffffffc, RZ, 0xc0, !PT ;  /* 0x0ffffffc05067812 */ /* 0x000fc400078ec0ff */
[----:B------:R-:W-:Y:S02]  /*e0c0*/  LEA.HI R7, R7, R0, RZ, 0x2 ;  /* 0x0000000007077211 */ /* 0x000fe400078f10ff */
[----:B------:R-:W-:Y:S01]  /*e0d0*/  LEA.HI R5, R3, R3, RZ, 0x1 ;  /* 0x0000000303057211 */ /* 0x000fe200078f08ff */
[----:B------:R-:W-:Y:S01]  /*e0e0*/  IMAD.IADD R8, R213, 0x1, -R6 ;  /* 0x00000001d5087824 */ /* 0x000fe200078e0a06 */
[----:B------:R-:W-:Y:S02]  /*e0f0*/  LEA.HI.SX32 R6, R7, R209, 0x1e ;  /* 0x000000d107067211 */ /* 0x000fe400078ff2ff */
[C---:B------:R-:W-:Y:S01]  /*e100*/  LOP3.LUT R10, R5.reuse, 0x1ffffffe, RZ, 0xc0, !PT ;  /* 0x1ffffffe050a7812 */ /* 0x040fe200078ec0ff */
[----:B------:R-:W-:Y:S01]  /*e110*/  IMAD.SHL.U32 R9, R5, 0x20, RZ ;  /* 0x0000002005097824 */ /* 0x000fe200078e00ff */
[----:B------:R-:W-:Y:S01]  /*e120*/  ISETP.NE.AND P0, PT, R237, 0x1, PT ;  /* 0x00000001ed00780c */ /* 0x000fe20003f05270 */
[----:B------:R-:W-:Y:S02]  /*e130*/  IMAD R5, R8, 0x10, R6 ;  /* 0x0000001008057824 */ /* 0x000fe400078e0206 */
[----:B------:R-:W-:Y:S01]  /*e140*/  IMAD.IADD R8, R3, 0x1, -R10 ;  /* 0x0000000103087824 */ /* 0x000fe200078e0a0a */
[----:B------:R-:W-:-:S05]  /*e150*/  LOP3.LUT R6, R9, 0xffffffc0, RZ, 0xc0, !PT ;  /* 0xffffffc009067812 */ /* 0x000fca00078ec0ff */
[----:B------:R-:W-:-:S04]  /*e160*/  IMAD.IADD R3, R6, 0x1, R5 ;  /* 0x0000000106037824 */ /* 0x000fc800078e0205 */
[----:B------:R-:W-:-:S04]  /*e170*/  IMAD R9, R8, 0x8, R3 ;  /* 0x0000000808097824 */ /* 0x000fc800078e0203 */
[----:B------:R-:W-:Y:S01]  /*e180*/  @P0 IMAD.HI.U32 R3, R9, c[0x0][0x2c8], RZ ;  /* 0x0000b20009030a27 */ /* 0x000fe200078e00ff */
[----:B------:R1:W-:Y:S04]  /*e190*/  STL [R1+0x60], R9 ;  /* 0x0000600901007387 */ /* 0x0003e80000100800 */
[----:B-1----:R-:W-:Y:S02]  /*e1a0*/  @P0 SHF.R.U32.HI R9, RZ, c[0x0][0x2cc], R3 ;  /* 0x0000b300ff090a19 */ /* 0x002fe40000011603 */
[----:B------:R-:W-:-:S03]  /*e1b0*/  LOP3.LUT R3, R7, 0x7ffffffc, RZ, 0xc0, !PT ;  /* 0x7ffffffc07037812 */ /* 0x000fc600078ec0ff */
[----:B------:R-:W1:Y:S02]  /*e1c0*/  SHFL.IDX PT, R6, R9, RZ, 0x1c1f ;  /* 0x001c1fff09067589 */ /* 0x000e6400000e0000 */
[----:B------:R-:W-:Y:S01]  /*e1d0*/  IMAD.IADD R3, R0, 0x1, -R3 ;  /* 0x0000000100037824 */ /* 0x000fe200078e0a03 */
[----:B------:R-:W-:-:S03]  /*e1e0*/  IADD3 R0, R235, 0x1, R84 ;  /* 0x00000001eb007810 */ /* 0x000fc60007ffe054 */
[----:B------:R-:W-:-:S04]  /*e1f0*/  IMAD.SHL.U32 R8, R3, 0x2, RZ ;  /* 0x0000000203087824 */ /* 0x000fc800078e00ff */
[--C-:B------:R-:W-:Y:S01]  /*e200*/  IMAD.IADD R13, R84, 0x1, -R8.reuse ;  /* 0x00000001540d7824 */ /* 0x100fe200078e0a08 */
[----:B------:R2:W-:Y:S01]  /*e210*/  STL [R1+0x30], R8 ;  /* 0x0000300801007387 */ /* 0x0005e20000100800 */
[----:B------:R-:W-:Y:S02]  /*e220*/  IADD3 R0, -R234, R0, -R8 ;  /* 0x00000000ea007210 */ /* 0x000fe40007ffe908 */
[----:B------:R-:W-:Y:S02]  /*e230*/  IADD3 R11, -R8, R235, R84 ;  /* 0x000000eb080b7210 */ /* 0x000fe40007ffe154 */
[C---:B------:R-:W-:Y:S02]  /*e240*/  IADD3 R10, R0.reuse, c[0x0][0x328], RZ ;  /* 0x0000ca00000a7a10 */ /* 0x040fe40007ffe0ff */
[----:B------:R-:W-:Y:S01]  /*e250*/  IADD3 R12, R0, UR7, RZ ;  /* 0x00000007000c7c10 */ /* 0x000fe2000fffe0ff */
[----:B------:R-:W-:Y:S02]  /*e260*/  IMAD.IADD R0, R86, 0x1, R85 ;  /* 0x0000000156007824 */ /* 0x000fe400078e0255 */
[----:B-1----:R-:W-:-:S02]  /*e270*/  IMAD.IADD R5, R10, 0x1, R6 ;  /* 0x000000010a057824 */ /* 0x002fc400078e0206 */
[----:B------:R-:W-:-:S03]  /*e280*/  IMAD.IADD R3, R12, 0x1, R6 ;  /* 0x000000010c037824 */ /* 0x000fc600078e0206 */
[----:B------:R-:W-:Y:S01]  /*e290*/  IMNMX R5, R5, R11, PT ;  /* 0x0000000b05057217 */ /* 0x000fe20003800200 */
[----:B------:R-:W-:Y:S05]  /*e2a0*/  @!P6 BRA `(.L_x_1154) ;  /* 0x000001400000e947 */ /* 0x000fea0003800000 */
[----:B------:R-:W-:Y:S01]  /*e2b0*/  IADD3 R6, -R234, R235, R6 ;  /* 0x000000ebea067210 */ /* 0x000fe20007ffe106 */
        /* <DEDUP_REMOVED lines=10> */
.L_x_1156:
[----:B------:R-:W-:-:S04]  /*e360*/  MOV R7, c[0x0][0x32c] ;  /* 0x0000cb0000077a02 */ /* 0x000fc80000000f00 */
[----:B------:R-:W-:-:S13]  /*e370*/  ISETP.NE.AND P0, PT, R7, 0x1, PT ;  /* 0x000000010700780c */ /* 0x000fda0003f05270 */
[----:B------:R-:W-:-:S05]  /*e380*/  @P0 IMAD.HI.U32 R7, R6, c[0x0][0x330], RZ ;  /* 0x0000cc0006070a27 */ /* 0x000fca00078e00ff */
[----:B------:R-:W-:Y:S02]  /*e390*/  @P0 SHF.R.U32.HI R6, RZ, c[0x0][0x334], R7 ;  /* 0x0000cd00ff060a19 */ /* 0x000fe40000011607 */
.L_x_1157:
[----:B------:R-:W-:Y:S05]  /*e3a0*/  BSYNC B0 ;  /* 0x0000000000007941 */ /* 0x000fea0003800000 */
.L_x_1155:
[----:B------:R-:W-:-:S05]  /*e3b0*/  IMAD R6, R6, c[0x0][0x32c], R13 ;  /* 0x0000cb0006067a24 */ /* 0x000fca00078e020d */
[----:B------:R-:W-:Y:S02]  /*e3c0*/  IADD3 R7, R6, c[0x0][0x32c], RZ ;  /* 0x0000cb0006077a10 */ /* 0x000fe40007ffe0ff */
[----:B------:R-:W-:Y:S02]  /*e3d0*/  IMNMX R3, R3, R6, !PT ;  /* 0x0000000603037217 */ /* 0x000fe40007800200 */
[----:B------:R-:W-:Y:S02]  /*e3e0*/  IMNMX R5, R5, R7, PT ;  /* 0x0000000705057217 */ /* 0x000fe40003800200 */
.L_x_1154:
[----:B--2---:R-:W1:Y:S02]  /*e3f0*/  SHFL.IDX PT, R8, R9, 0x1, 0x1c1f ;  /* 0x003c1f0009087f89 */ /* 0x004e6400000e0000 */
[----:B-1----:R-:W-:Y:S01]  /*e400*/  IMAD.IADD R7, R10, 0x1, R8 ;  /* 0x000000010a077824 */ /* 0x002fe200078e0208 */
[----:B------:R-:W-:-:S04]  /*e410*/  IADD3 R6, R12, R8, RZ ;  /* 0x000000080c067210 */ /* 0x000fc80007ffe0ff */
        /* <DEDUP_REMOVED lines=13> */
.L_x_1160:
[----:B------:R-:W-:-:S04]  /*e4f0*/  MOV R14, c[0x0][0x32c] ;  /* 0x0000cb00000e7a02 */ /* 0x000fc80000000f00 */
[----:B------:R-:W-:-:S13]  /*e500*/  ISETP.NE.AND P0, PT, R14, 0x1, PT ;  /* 0x000000010e00780c */ /* 0x000fda0003f05270 */
[----:B------:R-:W-:-:S05]  /*e510*/  @P0 IMAD.HI.U32 R14, R8, c[0x0][0x330], RZ ;  /* 0x0000cc00080e0a27 */ /* 0x000fca00078e00ff */
[----:B------:R-:W-:Y:S02]  /*e520*/  @P0 SHF.R.U32.HI R8, RZ, c[0x0][0x334], R14 ;  /* 0x0000cd00ff080a19 */ /* 0x000fe4000001160e */
.L_x_1161:
[----:B------:R-:W-:Y:S05]  /*e530*/  BSYNC B0 ;  /* 0x0000000000007941 */ /* 0x000fea0003800000 */
.L_x_1159:
[----:B------:R-:W-:-:S05]  /*e540*/  IMAD R8, R8, c[0x0][0x32c], R13 ;  /* 0x0000cb0008087a24 */ /* 0x000fca00078e020d */
[----:B------:R-:W-:Y:S02]  /*e550*/  IADD3 R14, R8, c[0x0][0x32c], RZ ;  /* 0x0000cb00080e7a10 */ /* 0x000fe40007ffe0ff */
[----:B------:R-:W-:Y:S02]  /*e560*/  IMNMX R6, R6, R8, !PT ;  /* 0x0000000806067217 */ /* 0x000fe40007800200 */
[----:B------:R-:W-:Y:S02]  /*e570*/  IMNMX R7, R7, R14, PT ;  /* 0x0000000e07077217 */ /* 0x000fe40003800200 */
.L_x_1158:
[C---:B------:R-:W-:Y:S01]  /*e580*/  ISETP.GE.AND P0, PT, R84.reuse, 0x9, PT ;  /* 0x000000095400780c */ /* 0x040fe20003f06270 */
        /* <DEDUP_REMOVED lines=117> */
[----:B------:R-:W-:Y:S02]  /*ece0*/  ISETP.GE.AND P0, PT, R236, 0x1, PT ;  /* 0x00000001ec00780c */ /* 0x000fe40003f06270 */
[----:B------:R-:W-:-:S11]  /*ecf0*/  IMNMX R5, R5, R11, PT ;  /* 0x0000000b05057217 */ /* 0x000fd60003800200 */
        /* <DEDUP_REMOVED lines=12> */
.L_x_1164:
[----:B------:R-:W-:-:S04]  /*edc0*/  MOV R30, c[0x0][0x32c] ;  /* 0x0000cb00001e7a02 */ /* 0x000fc80000000f00 */
[----:B------:R-:W-:-:S13]  /*edd0*/  ISETP.NE.AND P0, PT, R30, 0x1, PT ;  /* 0x000000011e00780c */ /* 0x000fda0003f05270 */
[----:B------:R-:W-:-:S05]  /*ede0*/  @P0 IMAD.HI.U32 R30, R8, c[0x0][0x330], RZ ;  /* 0x0000cc00081e0a27 */ /* 0x000fca00078e00ff */
[----:B------:R-:W-:Y:S02]  /*edf0*/  @P0 SHF.R.U32.HI R8, RZ, c[0x0][0x334], R30 ;  /* 0x0000cd00ff080a19 */ /* 0x000fe4000001161e */
.L_x_1165:
[----:B------:R-:W-:Y:S05]  /*ee00*/  BSYNC B0 ;  /* 0x0000000000007941 */ /* 0x000fea0003800000 */
.L_x_1163:
[----:B------:R-:W-:-:S05]  /*ee10*/  IMAD R8, R8, c[0x0][0x32c], R13 ;  /* 0x0000cb0008087a24 */ /* 0x000fca00078e020d */
[----:B------:R-:W-:Y:S02]  /*ee20*/  IADD3 R30, R8, c[0x0][0x32c], RZ ;  /* 0x0000cb00081e7a10 */ /* 0x000fe40007ffe0ff */
[----:B------:R-:W-:Y:S02]  /*ee30*/  IMNMX R3, R3, R8, !PT ;  /* 0x0000000803037217 */ /* 0x000fe40007800200 */
[----:B------:R-:W-:Y:S02]  /*ee40*/  IMNMX R5, R5, R30, PT ;  /* 0x0000001e05057217 */ /* 0x000fe40003800200 */
.L_x_1162:
        /* <DEDUP_REMOVED lines=201> */
.L_x_1168:
[----:B------:R-:W-:-:S04]  /*fae0*/  MOV R7, c[0x0][0x32c] ;  /* 0x0000cb0000077a02 */ /* 0x000fc80000000f00 */
[----:B------:R-:W-:-:S13]  /*faf0*/  ISETP.NE.AND P0, PT, R7, 0x1, PT ;  /* 0x000000010700780c */ /* 0x000fda0003f05270 */
[----:B------:R-:W-:-:S05]  /*fb00*/  @P0 IMAD.HI.U32 R7, R6, c[0x0][0x330], RZ ;  /* 0x0000cc0006070a27 */ /* 0x000fca00078e00ff */
[----:B------:R-:W-:Y:S02]  /*fb10*/  @P0 SHF.R.U32.HI R6, RZ, c[0x0][0x334], R7 ;  /* 0x0000cd00ff060a19 */ /* 0x000fe40000011607 */
.L_x_1169:
[----:B------:R-:W-:Y:S05]  /*fb20*/  BSYNC B0 ;  /* 0x0000000000007941 */ /* 0x000fea0003800000 */
.L_x_1167:
[----:B------:R-:W-:-:S05]  /*fb30*/  IMAD R6, R6, c[0x0][0x32c], R13 ;  /* 0x0000cb0006067a24 */ /* 0x000fca00078e020d */
[----:B------:R-:W-:Y:S02]  /*fb40*/  IADD3 R7, R6, c[0x0][0x32c], RZ ;  /* 0x0000cb0006077a10 */ /* 0x000fe40007ffe0ff */
[----:B------:R-:W-:Y:S02]  /*fb50*/  IMNMX R3, R3, R6, !PT ;  /* 0x0000000603037217 */ /* 0x000fe40007800200 */
[----:B------:R-:W-:Y:S02]  /*fb60*/  IMNMX R5, R5, R7, PT ;  /* 0x0000000705057217 */ /* 0x000fe40003800200 */
.L_x_1166:
[----:B------:R-:W-:Y:S01]  /*fb70*/  ISETP.NE.AND P0, PT, R28, RZ, PT ;  /* 0x000000ff1c00720c */ /* 0x000fe20003f05270 */
        /* <DEDUP_REMOVED lines=32> */
[----:B------:R-:W-:Y:S01]  /*fd80*/  FSEL R112, R158, -INF , !P0 ;  /* 0xff8000009e707808 */ /* 0x000fe20004000000 */
[----:B------:R-:W-:Y:S01]  /*fd90*/  LDSM.16.MT88.4 R84, [R214+0x900] ;  /* 0x00090000d654783b */ /* 0x000fe20000004200 */
[----:B------:R-:W-:Y:S02]  /*fda0*/  ISETP.NE.AND P0, PT, R25, RZ, PT ;  /* 0x000000ff1900720c */ /* 0x000fe40003f05270 */
[----:B------:R-:W-:Y:S01]  /*fdb0*/  FMNMX.FTZ R125, R61, R125, !PT ;  /* 0x0000007d3d7d7209 */ /* 0x000fe20007810000 */
[----:B------:R-:W-:Y:S01]  /*fdc0*/  LDSM.16.MT88.4 R80, [R213+0x900] ;  /* 0x00090000d550783b */ /* 0x000fe20000004200 */
[----:B------:R-:W-:Y:S02]  /*fdd0*/  ISETP.GT.AND P0, PT, R3, 0x11, !P0 ;  /* 0x000000110300780c */ /* 0x000fe40004704270 */
[----:B------:R-:W-:Y:S01]  /*fde0*/  FMNMX.FTZ R125, R69, R125, !PT ;  /* 0x0000007d457d7209 */ /* 0x000fe20007810000 */
[----:B------:R-:W-:Y:S01]  /*fdf0*/  LDSM.16.MT88.4 R76, [R216+0x900] ;  /* 0x00090000d84c783b */ /* 0x000fe20000004200 */
[----:B------:R-:W-:-:S02]  /*fe00*/  ISETP.LT.OR P0, PT, R5, 0x12, P0 ;  /* 0x000000120500780c */ /* 0x000fc40000701670 */
[----:B------:R-:W-:Y:S01]  /*fe10*/  FMNMX.FTZ R125, R168, R125, !PT ;  /* 0x0000007da87d7209 */ /* 0x000fe20007810000 */
[----:B------:R-:W-:Y:S01]  /*fe20*/  LDSM.16.MT88.4 R64, [R213+0x1100] ;  /* 0x00110000d540783b */ /* 0x000fe20000004200 */
        /* <DEDUP_REMOVED lines=22> */
[----:B------:R-:W-:-:S02]  /*ff90*/  FMNMX.FTZ R126, R45, R126, !PT ;  /* 0x0000007e2d7e7209 */ /* 0x000fc40007810000 */
        /* <DEDUP_REMOVED lines=28> */
[----:B------:R-:W-:Y:S02]  /*10160*/  FMNMX.FTZ R126, R211, R126, !PT ;  /* 0x0000007ed37e7209 */ /* 0x000fe40007810000 */
[----:B------:R-:W-:-:S02]  /*10170*/  ISETP.NE.AND P0, PT, R17, RZ, PT ;  /* 0x000000ff1100720c */ /* 0x000fc40003f05270 */
[----:B------:R-:W-:Y:S02]  /*10180*/  FMNMX.FTZ R126, R210, R126, !PT ;  /* 0x0000007ed27e7209 */ /* 0x000fe40007810000 */
[----:B------:R-:W-:Y:S02]  /*10190*/  ISETP.GT.AND P0, PT, R3, 0x31, !P0 ;  /* 0x000000310300780c */ /* 0x000fe40004704270 */
[----:B------:R-:W-:Y:S02]  /*101a0*/  FMNMX.FTZ R126, R208, R126, !PT ;  /* 0x0000007ed07e7209 */ /* 0x000fe40007810000 */
[----:B------:R-:W-:Y:S02]  /*101b0*/  ISETP.LT.OR P0, PT, R5, 0x32, P0 ;  /* 0x000000320500780c */ /* 0x000fe40000701670 */
[----:B------:R-:W-:Y:S02]  /*101c0*/  FMNMX.FTZ R126, R207, R126, !PT ;  /* 0x0000007ecf7e7209 */ /* 0x000fe40007810000 */
[----:B------:R-:W-:-:S02]  /*101d0*/  FSEL R157, R147, -INF , !P0 ;  /* 0xff800000939d7808 */ /* 0x000fc40004000000 */
[----:B------:R-:W-:Y:S01]  /*101e0*/  ISETP.NE.AND P0, PT, R16, RZ, PT ;  /* 0x000000ff1000720c */ /* 0x000fe20003f05270 */
[----:B------:R-:W1:Y:S01]  /*101f0*/  SHFL.BFLY PT, R6, R126, 0x2, 0x1f ;  /* 0x0c401f007e067f89 */ /* 0x000e6200000e0000 */
        /* <DEDUP_REMOVED lines=13> */
[----:B------:R-:W-:Y:S02]  /*102d0*/  ISETP.GT.AND P0, PT, R3, 0x40, !P6 ;  /* 0x000000400300780c */ /* 0x000fe40007704270 */
[----:B-1----:R-:W-:Y:S02]  /*102e0*/  FMNMX.FTZ R126, R126, R6, !PT ;  /* 0x000000067e7e7209 */ /* 0x002fe40007810000 */
[----:B------:R-:W-:Y:S02]  /*102f0*/  ISETP.LT.OR P0, PT, R5, 0x41, P0 ;  /* 0x000000410500780c */ /* 0x000fe40000701670 */
[----:B------:R-:W-:Y:S01]  /*10300*/  FMNMX.FTZ R125, R201, R125, !PT ;  /* 0x0000007dc97d7209 */ /* 0x000fe20007810000 */
[----:B------:R-:W1:Y:S01]  /*10310*/  SHFL.BFLY PT, R6, R126, 0x1, 0x1f ;  /* 0x0c201f007e067f89 */ /* 0x000e6200000e0000 */
[----:B------:R-:W-:-:S02]  /*10320*/  FSEL R162, R134, -INF , !P0 ;  /* 0xff80000086a27808 */ /* 0x000fc40004000000 */
[----:B------:R-:W-:Y:S02]  /*10330*/  ISETP.GT.AND P0, PT, R3, 0x41, !P4 ;  /* 0x000000410300780c */ /* 0x000fe40006704270 */
[----:B------:R-:W-:Y:S02]  /*10340*/  FMNMX.FTZ R125, R204, R125, !PT ;  /* 0x0000007dcc7d7209 */ /* 0x000fe40007810000 */
[----:B------:R-:W-:Y:S02]  /*10350*/  ISETP.LT.OR P0, PT, R5, 0x42, P0 ;  /* 0x000000420500780c */ /* 0x000fe40000701670 */
[----:B------:R-:W-:Y:S02]  /*10360*/  ISETP.NE.AND P6, PT, R29, RZ, PT ;  /* 0x000000ff1d00720c */ /* 0x000fe40003fc5270 */
[----:B------:R-:W-:Y:S02]  /*10370*/  FSEL R163, R135, -INF , !P0 ;  /* 0xff80000087a37808 */ /* 0x000fe40004000000 */
[----:B------:R-:W-:-:S02]  /*10380*/  ISETP.GT.AND P0, PT, R3, 0x48, !P3 ;  /* 0x000000480300780c */ /* 0x000fc40005f04270 */
[----:B------:R-:W-:Y:S02]  /*10390*/  FMNMX.FTZ R9, R57, R68, !PT ;  /* 0x0000004439097209 */ /* 0x000fe40007810000 */
[----:B------:R-:W-:Y:S02]  /*103a0*/  ISETP.LT.OR P0, PT, R5, 0x49, P0 ;  /* 0x000000490500780c */ /* 0x000fe40000701670 */
[----:B------:R-:W-:Y:S02]  /*103b0*/  LEA R215, R2, R214, 0x1 ;  /* 0x000000d602d77211 */ /* 0x000fe400078e08ff */
[----:B------:R-:W-:Y:S02]  /*103c0*/  FSEL R189, R122, -INF , !P0 ;  /* 0xff8000007abd7808 */ /* 0x000fe40004000000 */
[----:B------:R-:W-:Y:S01]  /*103d0*/  ISETP.GT.AND P0, PT, R3, 0x49, !P2 ;  /* 0x000000490300780c */ /* 0x000fe20005704270 */
[----:B------:R-:W-:Y:S01]  /*103e0*/  LDSM.16.MT88.4 R100, [R215+0x100] ;  /* 0x00010000d764783b */ /* 0x000fe20000004200 */
[----:B-1----:R-:W-:-:S02]  /*103f0*/  FMNMX.FTZ R126, R126, R6, !PT ;  /* 0x000000067e7e7209 */ /* 0x002fc40007810000 */
[----:B------:R-:W-:Y:S01]  /*10400*/  ISETP.LT.OR P0, PT, R5, 0x4a, P0 ;  /* 0x0000004a0500780c */ /* 0x000fe20000701670 */
[----:B------:R-:W1:Y:S01]  /*10410*/  SHFL.BFLY PT, R6, R125, 0x2, 0x1f ;  /* 0x0c401f007d067f89 */ /* 0x000e6200000e0000 */
[----:B------:R-:W-:Y:S01]  /*10420*/  ISETP.NE.AND P3, PT, R32, RZ, PT ;  /* 0x000000ff2000720c */ /* 0x000fe20003f65270 */
[----:B------:R-:W-:Y:S01]  /*10430*/  FMUL.FTZ R7, R126, c[0x0][0x2d0] ;  /* 0x0000b4007e077a20 */ /* 0x000fe20000410000 */
[----:B------:R-:W-:Y:S02]  /*10440*/  FSEL R190, R123, -INF , !P0 ;  /* 0xff8000007bbe7808 */ /* 0x000fe40004000000 */
[----:B------:R-:W-:Y:S02]  /*10450*/  ISETP.GT.AND P0, PT, R3, 0x1, !P6 ;  /* 0x000000010300780c */ /* 0x000fe40007704270 */
[----:B------:R-:W-:Y:S02]  /*10460*/  ISETP.NE.AND P6, PT, R14, RZ, PT ;  /* 0x000000ff0e00720c */ /* 0x000fe40003fc5270 */
[----:B------:R-:W-:-:S02]  /*10470*/  ISETP.LT.OR P0, PT, R5, 0x2, P0 ;  /* 0x000000020500780c */ /* 0x000fc40000701670 */
[----:B------:R-:W-:Y:S02]  /*10480*/  ISETP.GT.AND P2, PT, R3, 0x50, !P6 ;  /* 0x000000500300780c */ /* 0x000fe40007744270 */
[----:B------:R-:W-:Y:S02]  /*10490*/  FSEL R106, R167, -INF , !P0 ;  /* 0xff800000a76a7808 */ /* 0x000fe40004000000 */
[----:B------:R-:W-:Y:S02]  /*104a0*/  ISETP.GT.AND P0, PT, R3, RZ, !P1 ;  /* 0x000000ff0300720c */ /* 0x000fe40004f04270 */
[----:B------:R-:W-:Y:S02]  /*104b0*/  ISETP.NE.AND P4, PT, R31, RZ, PT ;  /* 0x000000ff1f00720c */ /* 0x000fe40003f85270 */
[----:B------:R-:W-:Y:S02]  /*104c0*/  ISETP.LT.OR P0, PT, R5, 0x1, P0 ;  /* 0x000000010500780c */ /* 0x000fe40000701670 */
[----:B------:R-:W-:-:S02]  /*104d0*/  ISETP.NE.AND P6, PT, R41, RZ, PT ;  /* 0x000000ff2900720c */ /* 0x000fc40003fc5270 */
[----:B------:R-:W-:Y:S02]  /*104e0*/  FSEL R105, R166, -INF , !P0 ;  /* 0xff800000a6697808 */ /* 0x000fe40004000000 */
[----:B------:R-:W-:Y:S02]  /*104f0*/  FSETP.NEU.FTZ.AND P0, PT, R126, -INF , PT ;  /* 0xff8000007e00780b */ /* 0x000fe40003f1d000 */
[----:B-1----:R-:W-:Y:S02]  /*10500*/  FMNMX.FTZ R125, R125, R6, !PT ;  /* 0x000000067d7d7209 */ /* 0x002fe40007810000 */
[----:B------:R-:W-:Y:S02]  /*10510*/  FSEL R7, R7, RZ, P0 ;  /* 0x000000ff07077208 */ /* 0x000fe40000000000 */
[----:B------:R-:W-:Y:S01]  /*10520*/  FMNMX.FTZ R10, R105, R106, !PT ;  /* 0x0000006a690a7209 */ /* 0x000fe20007810000 */
[----:B------:R-:W1:Y:S01]  /*10530*/  SHFL.BFLY PT, R6, R125, 0x1, 0x1f ;  /* 0x0c201f007d067f89 */ /* 0x000e6200000e0000 */
[----:B------:R-:W-:Y:S01]  /*10540*/  ISETP.GT.AND P1, PT, R3, 0x51, !P3 ;  /* 0x000000510300780c */ /* 0x000fe20005f24270 */
[----:B------:R-:W-:Y:S01]  /*10550*/  FFMA.FTZ R8, R33, c[0x0][0x2d0], -R7 ;  /* 0x0000b40021087a23 */ /* 0x000fe20000010807 */
[----:B------:R-:W-:-:S03]  /*10560*/  ISETP.GT.AND P3, PT, R3, 0x59, !P6 ;  /* 0x000000590300780c */ /* 0x000fc60007764270 */
[----:B------:R2:W-:Y:S02]  /*10570*/  MUFU.EX2 R166, R8 ;  /* 0x0000000800a67308 */ /* 0x0005e40000000800 */
[----:B--2---:R-:W-:Y:S01]  /*10580*/  FFMA.FTZ R8, R35, c[0x0][0x2d0], -R7 ;  /* 0x0000b40023087a23 */ /* 0x004fe20000010807 */
[----:B-1----:R-:W-:-:S05]  /*10590*/  FMNMX.FTZ R125, R125, R6, !PT ;  /* 0x000000067d7d7209 */ /* 0x002fca0007810000 */
[----:B------:R1:W2:Y:S01]  /*105a0*/  MUFU.EX2 R246, R8 ;  /* 0x0000000800f67308 */ /* 0x0002a20000000800 */
[C---:B------:R-:W-:Y:S01]  /*105b0*/  FSETP.NEU.FTZ.AND P0, PT, R125.reuse, -INF , PT ;  /* 0xff8000007d00780b */ /* 0x040fe20003f1d000 */
[----:B------:R-:W-:-:S05]  /*105c0*/  FMUL.FTZ R6, R125, c[0x0][0x2d0] ;  /* 0x0000b4007d067a20 */ /* 0x000fca0000410000 */
[----:B------:R-:W-:Y:S02]  /*105d0*/  FSEL R6, R6, RZ, P0 ;  /* 0x000000ff06067208 */ /* 0x000fe40000000000 */
[----:B------:R-:W-:Y:S01]  /*105e0*/  ISETP.GT.AND P0, PT, R3, 0x58, !P4 ;  /* 0x000000580300780c */ /* 0x000fe20006704270 */
[--C-:B------:R-:W-:Y:S01]  /*105f0*/  FFMA.FTZ R3, R47, c[0x0][0x2d0], -R7.reuse ;  /* 0x0000b4002f037a23 */ /* 0x100fe20000010807 */
[C---:B------:R-:W-:Y:S02]  /*10600*/  ISETP.LT.OR P4, PT, R5.reuse, 0x51, P2 ;  /* 0x000000510500780c */ /* 0x040fe40001781670 */
[C---:B------:R-:W-:Y:S01]  /*10610*/  ISETP.LT.OR P2, PT, R5.reuse, 0x52, P1 ;  /* 0x000000520500780c */ /* 0x040fe20000f41670 */
[----:B------:R3:W-:Y:S01]  /*10620*/  MUFU.EX2 R219, R3 ;  /* 0x0000000300db7308 */ /* 0x0007e20000000800 */
[----:B-1----:R-:W-:Y:S01]  /*10630*/  FFMA.FTZ R8, R36, c[0x0][0x2d0], -R7 ;  /* 0x0000b40024087a23 */ /* 0x002fe20000010807 */
[----:B------:R-:W-:Y:S02]  /*10640*/  FSEL R184, R198, -INF , !P4 ;  /* 0xff800000c6b87808 */ /* 0x000fe40006000000 */
[----:B------:R-:W-:-:S02]  /*10650*/  ISETP.LT.OR P1, PT, R5, 0x59, P0 ;  /* 0x000000590500780c */ /* 0x000fc40000721670 */
[----:B------:R-:W-:Y:S02]  /*10660*/  FSEL R182, R199, -INF , !P2 ;  /* 0xff800000c7b67808 */ /* 0x000fe40005000000 */
[----:B------:R1:W-:Y:S01]  /*10670*/  MUFU.EX2 R212, R8 ;  /* 0x0000000800d47308 */ /* 0x0003e20000000800 */
[----:B------:R-:W-:Y:S02]  /*10680*/  ISETP.LT.OR P0, PT, R5, 0x5a, P3 ;  /* 0x0000005a0500780c */ /* 0x000fe40001f01670 */
[----:B------:R-:W-:Y:S02]  /*10690*/  FSEL R183, R194, -INF , !P1 ;  /* 0xff800000c2b77808 */ /* 0x000fe40004800000 */
[----:B------:R-:W-:Y:S02]  /*106a0*/  FSEL R181, R195, -INF , !P0 ;  /* 0xff800000c3b57808 */ /* 0x000fe40004000000 */
[----:B--2---:R-:W-:Y:S01]  /*106b0*/  F2FP.BF16.PACK_AB R12, R246, R166 ;  /* 0x000000a6f60c723e */ /* 0x004fe200000010ff */
[----:B---3--:R-:W-:-:S04]  /*106c0*/  FFMA.FTZ R3, R46, c[0x0][0x2d0], -R6 ;  /* 0x0000b4002e037a23 */ /* 0x008fc80000010806 */
        /* <DEDUP_REMOVED lines=8> */
[----:B--2---:R-:W-:-:S03]  /*10750*/  F2FP.BF16.PACK_AB R14, R167, R212 ;  /* 0x000000d4a70e723e */ /* 0x004fc600000010ff */
[----:B------:R1:W-:Y:S02]  /*10760*/  MUFU.EX2 R238, R9 ;  /* 0x0000000900ee7308 */ /* 0x0003e40000000800 */
[----:B-1----:R-:W-:Y:S01]  /*10770*/  FMNMX.FTZ R9, R118, R8, !PT ;  /* 0x0000000876097209 */ /* 0x002fe20007810000 */
[----:B------:R-:W-:-:S03]  /*10780*/  FFMA.FTZ R8, R34, c[0x0][0x2d0], -R6 ;  /* 0x0000b40022087a23 */ /* 0x000fc60000010806 */
[----:B------:R-:W-:Y:S02]  /*10790*/  FMNMX.FTZ R9, R119, R9, !PT ;  /* 0x0000000977097209 */ /* 0x000fe40007810000 */
[----:B------:R1:W-:Y:S02]  /*107a0*/  MUFU.EX2 R248, R8 ;  /* 0x0000000800f87308 */ /* 0x0003e40000000800 */
[----:B------:R-:W-:Y:S02]  /*107b0*/  FMNMX.FTZ R0, R131, R9, !PT ;  /* 0x0000000983007209 */ /* 0x000fe40007810000 */
[----:B------:R-:W-:Y:S02]  /*107c0*/  FMNMX.FTZ R9, R110, R10, !PT ;  /* 0x0000000a6e097209 */ /* 0x000fe40007810000 */
[----:B------:R-:W-:-:S04]  /*107d0*/  FMNMX.FTZ R0, R136, R0, !PT ;  /* 0x0000000088007209 */ /* 0x000fc80007810000 */
[----:B------:R-:W-:-:S04]  /*107e0*/  FMNMX.FTZ R0, R137, R0, !PT ;  /* 0x0000000089007209 */ /* 0x000fc80007810000 */
[----:B------:R-:W-:Y:S01]  /*107f0*/  FMNMX.FTZ R0, R138, R0, !PT ;  /* 0x000000008a007209 */ /* 0x000fe20007810000 */
[----:B-1----:R-:W-:-:S03]  /*10800*/  FFMA.FTZ R8, R37, c[0x0][0x2d0], -R6 ;  /* 0x0000b40025087a23 */ /* 0x002fc60000010806 */
[----:B------:R-:W-:Y:S01]  /*10810*/  FMNMX.FTZ R0, R160, R0, !PT ;  /* 0x00000000a0007209 */ /* 0x000fe20007810000 */
[----:B------:R1:W2:Y:S03]  /*10820*/  MUFU.EX2 R249, R8 ;  /* 0x0000000800f97308 */ /* 0x0002a60000000800 */
[----:B------:R-:W-:-:S04]  /*10830*/  FMNMX.FTZ R0, R161, R0, !PT ;  /* 0x00000000a1007209 */ /* 0x000fc80007810000 */
[----:B------:R-:W-:-:S04]  /*10840*/  FMNMX.FTZ R0, R164, R0, !PT ;  /* 0x00000000a4007209 */ /* 0x000fc80007810000 */
[----:B------:R-:W-:Y:S02]  /*10850*/  FMNMX.FTZ R0, R165, R0, !PT ;  /* 0x00000000a5007209 */ /* 0x000fe40007810000 */
[----:B-1----:R-:W-:Y:S01]  /*10860*/  FMNMX.FTZ R8, R109, R9, !PT ;  /* 0x000000096d087209 */ /* 0x002fe20007810000 */
[--C-:B------:R-:W-:Y:S01]  /*10870*/  FFMA.FTZ R9, R40, c[0x0][0x2d0], -R6.reuse ;  /* 0x0000b40028097a23 */ /* 0x100fe20000010806 */
[----:B--2---:R-:W-:Y:S02]  /*10880*/  F2FP.BF16.PACK_AB R13, R249, R248 ;  /* 0x000000f8f90d723e */ /* 0x004fe400000010ff */
[----:B------:R-:W-:Y:S01]  /*10890*/  FMNMX.FTZ R4, R112, R8, !PT ;  /* 0x0000000870047209 */ /* 0x000fe20007810000 */
[----:B------:R-:W-:Y:S01]  /*108a0*/  FFMA.FTZ R8, R42, c[0x0][0x2d0], -R6 ;  /* 0x0000b4002a087a23 */ /* 0x000fe20000010806 */
[----:B------:R-:W-:Y:S02]  /*108b0*/  MUFU.EX2 R250, R9 ;  /* 0x0000000900fa7308 */ /* 0x000fe40000000800 */
[----:B------:R-:W-:-:S04]  /*108c0*/  FMNMX.FTZ R4, R113, R4, !PT ;  /* 0x0000000471047209 */ /* 0x000fc80007810000 */
[----:B------:R-:W-:Y:S01]  /*108d0*/  FMNMX.FTZ R2, R116, R4, !PT ;  /* 0x0000000474027209 */ /* 0x000fe20007810000 */
[----:B------:R-:W-:Y:S01]  /*108e0*/  FFMA.FTZ R4, R43, c[0x0][0x2d0], -R7 ;  /* 0x0000b4002b047a23 */ /* 0x000fe20000010807 */
[----:B------:R-:W1:Y:S02]  /*108f0*/  MUFU.EX2 R251, R8 ;  /* 0x0000000800fb7308 */ /* 0x000e640000000800 */
[----:B------:R-:W-:-:S04]  /*10900*/  FMNMX.FTZ R2, R117, R2, !PT ;  /* 0x0000000275027209 */ /* 0x000fc80007810000 */
[----:B------:R-:W-:Y:S02]  /*10910*/  FMNMX.FTZ R2, R127, R2, !PT ;  /* 0x000000027f027209 */ /* 0x000fe40007810000 */
[----:B------:R2:W3:Y:S01]  /*10920*/  MUFU.EX2 R230, R4 ;  /* 0x0000000400e67308 */ /* 0x0004e20000000800 */
[----:B-1----:R-:W-:-:S07]  /*10930*/  F2FP.BF16.PACK_AB R15, R251, R250 ;  /* 0x000000fafb0f723e */ /* 0x002fce00000010ff */
[C---:B------:R-:W-:Y:S01]  /*10940*/  HMMA.16816.F32.BF16 R16, R12.reuse, R88, RZ ;  /* 0x000000580c10723c */ /* 0x040fe200000418ff */
[----:B--2---:R-:W-:Y:S02]  /*10950*/  FMNMX.FTZ R4, R128, R2, !PT ;  /* 0x0000000280047209 */ /* 0x004fe40007810000 */
        /* <DEDUP_REMOVED lines=8> */
[----:B---3--:R-:W-:Y:S02]  /*109e0*/  F2FP.BF16.PACK_AB R8, R230, R238 ;  /* 0x000000eee608723e */ /* 0x008fe400000010ff */
[----:B------:R-:W-:Y:S01]  /*109f0*/  FMNMX.FTZ R2, R156, R2, !PT ;  /* 0x000000029c027209 */ /* 0x000fe20007810000 */
[----:B------:R-:W-:Y:S03]  /*10a00*/  HMMA.16816.F32.BF16 R24, R12, R96, RZ ;  /* 0x000000600c18723c */ /* 0x000fe600000418ff */
[----:B------:R-:W-:Y:S01]  /*10a10*/  FMNMX.FTZ R2, R157, R2, !PT ;  /* 0x000000029d027209 */ /* 0x000fe20007810000 */
[----:B-1----:R-:W-:-:S03]  /*10a20*/  FFMA.FTZ R0, R45, c[0x0][0x2d0], -R7 ;  /* 0x0000b4002d007a23 */ /* 0x002fc60000010807 */
        /* <DEDUP_REMOVED lines=43> */
[----:B------:R-:W-:Y:S02]  /*10ce0*/  HMMA.16816.F32.BF16 R48, R8, R76, R24 ;  /* 0x0000004c0830723c */ /* 0x000fe40000041818 */
[----:B------:R-:W-:-:S03]  /*10cf0*/  FSETP.NEU.FTZ.AND P0, PT, R124, -INF , PT ;  /* 0xff8000007c00780b */ /* 0x000fc60003f1d000 */
[----:B------:R1:W-:Y:S03]  /*10d00*/  MUFU.EX2 R235, R0 ;  /* 0x0000000000eb7308 */ /* 0x0003e60000000800 */
[----:B------:R-:W-:Y:S01]  /*10d10*/  HMMA.16816.F32.BF16 R28, R8, R82, R36 ;  /* 0x00000052081c723c */ /* 0x000fe20000041824 */
[----:B---3--:R-:W-:-:S07]  /*10d20*/  FFMA.FTZ R2, R107, c[0x0][0x2d0], -R7 ;  /* 0x0000b4006b027a23 */ /* 0x008fce0000010807 */
[----:B----4-:R-:W-:Y:S01]  /*10d30*/  HMMA.16816.F32.BF16 R16, R8, R92, R20 ;  /* 0x0000005c0810723c */ /* 0x010fe20000041814 */
[----:B------:R3:W4:Y:S01]  /*10d40*/  MUFU.EX2 R198, R2 ;  /* 0x0000000200c67308 */ /* 0x0007220000000800 */
[----:B--2---:R-:W-:Y:S01]  /*10d50*/  FMNMX.FTZ R3, R3, R5, !PT ;  /* 0x0000000503037209 */ /* 0x004fe20007810000 */
[----:B-1----:R-:W-:-:S05]  /*10d60*/  FFMA.FTZ R0, R69, c[0x0][0x2d0], -R6 ;  /* 0x0000b40045007a23 */ /* 0x002fca0000010806 */
        /* <DEDUP_REMOVED lines=18> */
[----:B------:R-:W-:Y:S02]  /*10e90*/  HMMA.16816.F32.BF16 R140, R8, R64, R52 ;  /* 0x00000040088c723c */ /* 0x000fe40000041834 */
[--C-:B------:R-:W-:Y:S02]  /*10ea0*/  FFMA.FTZ R0, R57, c[0x0][0x2d0], -R2.reuse ;  /* 0x0000b40039007a23 */ /* 0x100fe40000010802 */
[----:B------:R-:W-:Y:S01]  /*10eb0*/  FFMA.FTZ R4, R115, c[0x0][0x2d0], -R2 ;  /* 0x0000b40073047a23 */ /* 0x000fe20000010802 */
[----:B------:R-:W2:Y:S01]  /*10ec0*/  LDSM.16.MT88.4 R56, [R216+0x1100] ;  /* 0x00110000d838783b */ /* 0x000ea20000004200 */
[----:B------:R3:W-:Y:S01]  /*10ed0*/  MUFU.EX2 R217, R0 ;  /* 0x0000000000d97308 */ /* 0x0007e20000000800 */
[----:B------:R-:W-:-:S07]  /*10ee0*/  IMAD.MOV.U32 R115, RZ, RZ, R244 ;  /* 0x000000ffff737224 */ /* 0x000fce00078e00f4 */
[----:B------:R-:W-:Y:S01]  /*10ef0*/  MUFU.EX2 R242, R4 ;  /* 0x0000000400f27308 */ /* 0x000fe20000000800 */
[----:B-1----:R-:W-:Y:S01]  /*10f00*/  HMMA.16816.F32.BF16 R148, R8, R60, R32 ;  /* 0x0000003c0894723c */ /* 0x002fe20000041820 */
[----:B---3--:R-:W-:-:S07]  /*10f10*/  FFMA.FTZ R0, R68, c[0x0][0x2d0], -R2 ;  /* 0x0000b40044007a23 */ /* 0x008fce0000010802 */
[----:B------:R-:W-:Y:S01]  /*10f20*/  HMMA.16816.F32.BF16 R120, R8, R62, R20 ;  /* 0x0000003e0878723c */ /* 0x000fe20000041814 */
[----:B------:R-:W1:Y:S01]  /*10f30*/  LDSM.16.MT88.4 R68, [R215+0x1100] ;  /* 0x00110000d744783b */ /* 0x000e620000004200 */
[----:B------:R3:W4:Y:S02]  /*10f40*/  MUFU.EX2 R218, R0 ;  /* 0x0000000000da7308 */ /* 0x0007240000000800 */
[----:B---3--:R-:W-:-:S04]  /*10f50*/  FFMA.FTZ R0, R108, c[0x0][0x2d0], -R2 ;  /* 0x0000b4006c007a23 */ /* 0x008fc80000010802 */
[----:B--2---:R-:W-:Y:S02]  /*10f60*/  HMMA.16816.F32.BF16 R144, R8, R56, R48 ;  /* 0x000000380890723c */ /* 0x004fe40000041830 */
[----:B------:R2:W-:Y:S02]  /*10f70*/  MUFU.EX2 R195, R0 ;  /* 0x0000000000c37308 */ /* 0x0005e40000000800 */
[----:B--2---:R-:W-:-:S04]  /*10f80*/  FFMA.FTZ R0, R111, c[0x0][0x2d0], -R2 ;  /* 0x0000b4006f007a23 */ /* 0x004fc80000010802 */
[C---:B-1----:R-:W-:Y:S02]  /*10f90*/  HMMA.16816.F32.BF16 R152, R8.reuse, R68, R16 ;  /* 0x000000440898723c */ /* 0x042fe40000041810 */
[----:B------:R1:W2:Y:S06]  /*10fa0*/  MUFU.EX2 R240, R0 ;  /* 0x0000000000f07308 */ /* 0x0002ac0000000800 */
[----:B------:R-:W-:Y:S01]  /*10fb0*/  HMMA.16816.F32.BF16 R132, R8, R70, R12 ;  /* 0x000000460884723c */ /* 0x000fe2000004180c */
[----:B-1----:R-:W-:Y:S02]  /*10fc0*/  FFMA.FTZ R0, R114, c[0x0][0x2d0], -R2 ;  /* 0x0000b40072007a23 */ /* 0x002fe40000010802 */
[----:B------:R-:W-:-:S02]  /*10fd0*/  IMAD.MOV.U32 R114, RZ, RZ, R245 ;  /* 0x000000ffff727224 */ /* 0x000fc400078e00f5 */
[----:B------:R1:W-:Y:S02]  /*10fe0*/  MUFU.EX2 R234, R0 ;  /* 0x0000000000ea7308 */ /* 0x0003e40000000800 */
[----:B-1----:R-:W-:-:S05]  /*10ff0*/  FMUL.FTZ R0, R3, c[0x0][0x2d0] ;  /* 0x0000b40003007a20 */ /* 0x002fca0000410000 */
[----:B------:R-:W-:-:S05]  /*11000*/  FSEL R0, R0, RZ, P0 ;  /* 0x000000ff00007208 */ /* 0x000fca0000000000 */
[----:B------:R-:W-:-:S04]  /*11010*/  FFMA.FTZ R4, R105, c[0x0][0x2d0], -R0 ;  /* 0x0000b40069047a23 */ /* 0x000fc80000010800 */
[----:B------:R1:W-:Y:S02]  /*11020*/  MUFU.EX2 R174, R4 ;  /* 0x0000000400ae7308 */ /* 0x0003e40000000800 */
[--C-:B-1----:R-:W-:Y:S02]  /*11030*/  FFMA.FTZ R4, R106, c[0x0][0x2d0], -R0.reuse ;  /* 0x0000b4006a047a23 */ /* 0x102fe40000010800 */
[----:B------:R-:W-:Y:S04]  /*11040*/  HMMA.16816.F32.BF16 R104, R8, R66, R28 ;  /* 0x000000420868723c */ /* 0x000fe8000004181c */
[----:B------:R1:W3:Y:S02]  /*11050*/  MUFU.EX2 R172, R4 ;  /* 0x0000000400ac7308 */ /* 0x0002e40000000800 */
[----:B-1----:R-:W-:-:S06]  /*11060*/  FFMA.FTZ R4, R110, c[0x0][0x2d0], -R0 ;  /* 0x0000b4006e047a23 */ /* 0x002fcc0000010800 */
[----:B------:R1:W-:Y:S02]  /*11070*/  MUFU.EX2 R237, R4 ;  /* 0x0000000400ed7308 */ /* 0x0003e40000000800 */
[----:B-1----:R-:W-:Y:S02]  /*11080*/  FFMA.FTZ R4, R109, c[0x0][0x2d0], -R0 ;  /* 0x0000b4006d047a23 */ /* 0x002fe40000010800 */
[----:B------:R-:W-:Y:S04]  /*11090*/  HMMA.16816.F32.BF16 R108, R8, R58, R24 ;  /* 0x0000003a086c723c */ /* 0x000fe80000041818 */
[----:B------:R1:W1:Y:S03]  /*110a0*/  MUFU.EX2 R232, R4 ;  /* 0x0000000400e87308 */ /* 0x0002660000000800 */
[----:B----4-:R-:W-:-:S02]  /*110b0*/  F2FP.BF16.PACK_AB R8, R218, R217 ;  /* 0x000000d9da08723e */ /* 0x010fc400000010ff */
[----:B--2---:R-:W-:Y:S02]  /*110c0*/  F2FP.BF16.PACK_AB R10, R240, R195 ;  /* 0x000000c3f00a723e */ /* 0x004fe400000010ff */
[----:B---3--:R-:W-:Y:S01]  /*110d0*/  F2FP.BF16.PACK_AB R9, R172, R174 ;  /* 0x000000aeac09723e */ /* 0x008fe200000010ff */
[----:B-1----:R-:W-:Y:S01]  /*110e0*/  FFMA.FTZ R4, R118, c[0x0][0x2d0], -R2 ;  /* 0x0000b40076047a23 */ /* 0x002fe20000010802 */
[----:B------:R-:W-:-:S03]  /*110f0*/  F2FP.BF16.PACK_AB R11, R232, R237 ;  /* 0x000000ede80b723e */ /* 0x000fc600000010ff */
[----:B------:R1:W-:Y:S04]  /*11100*/  MUFU.EX2 R118, R4 ;  /* 0x0000000400767308 */ /* 0x0003e80000000800 */
[C---:B------:R-:W-:Y:S07]  /*11110*/  HMMA.16816.F32.BF16 R28, R8.reuse, R74, RZ ;  /* 0x0000004a081c723c */ /* 0x040fee00000418ff */
[----:B------:R-:W-:Y:S01]  /*11120*/  IMAD.MOV.U32 R75, RZ, RZ, R251 ;  /* 0x000000ffff4b7224 */ /* 0x000fe200078e00fb */
[----:B------:R-:W-:Y:S01]  /*11130*/  HMMA.16816.F32.BF16 R20, R8, R72, RZ ;  /* 0x000000480814723c */ /* 0x000fe200000418ff */
[----:B------:R-:W-:Y:S01]  /*11140*/  MOV R74, R243 ;  /* 0x000000f3004a7202 */ /* 0x000fe20000000f00 */
[----:B-1----:R-:W-:-:S05]  /*11150*/  FFMA.FTZ R4, R119, c[0x0][0x2d0], -R2 ;  /* 0x0000b40077047a23 */ /* 0x002fca0000010802 */
[----:B------:R-:W-:Y:S01]  /*11160*/  MOV R73, R248 ;  /* 0x000000f800497202 */ /* 0x000fe20000000f00 */
[----:B------:R1:W2:Y:S01]  /*11170*/  MUFU.EX2 R220, R4 ;  /* 0x0000000400dc7308 */ /* 0x0002a20000000800 */
[----:B------:R-:W-:Y:S01]  /*11180*/  IMAD.MOV.U32 R72, RZ, RZ, R249 ;  /* 0x000000ffff487224 */ /* 0x000fe200078e00f9 */
[C---:B------:R-:W-:Y:S07]  /*11190*/  HMMA.16816.F32.BF16 R16, R8.reuse, R96, RZ ;  /* 0x000000600810723c */ /* 0x040fee00000418ff */
[----:B------:R-:W-:Y:S01]  /*111a0*/  IMAD.MOV.U32 R97, RZ, RZ, R242 ;  /* 0x000000ffff617224 */ /* 0x000fe200078e00f2 */
[----:B------:R-:W-:Y:S01]  /*111b0*/  HMMA.16816.F32.BF16 R12, R8, R88, RZ ;  /* 0x00000058080c723c */ /* 0x000fe200000418ff */
[----:B------:R-:W-:-:S02]  /*111c0*/  IMAD.MOV.U32 R96, RZ, RZ, R241 ;  /* 0x000000ffff607224 */ /* 0x000fc400078e00f1 */
[----:B-1----:R-:W-:Y:S02]  /*111d0*/  FFMA.FTZ R4, R112, c[0x0][0x2d0], -R0 ;  /* 0x0000b40070047a23 */ /* 0x002fe40000010800 */
[----:B------:R-:W-:-:S03]  /*111e0*/  IMAD.MOV.U32 R112, RZ, RZ, R246 ;  /* 0x000000ffff707224 */ /* 0x000fc600078e00f6 */
[C---:B------:R-:W-:Y:S01]  /*111f0*/  HMMA.16816.F32.BF16 R32, R8.reuse, R98, RZ ;  /* 0x000000620820723c */ /* 0x040fe200000418ff */
[----:B------:R1:W-:Y:S07]  /*11200*/  MUFU.EX2 R252, R4 ;  /* 0x0000000400fc7308 */ /* 0x0003ee0000000800 */
[C---:B------:R-:W-:Y:S08]  /*11210*/  HMMA.16816.F32.BF16 R36, R8.reuse, R90, RZ ;  /* 0x0000005a0824723c */ /* 0x040ff000000418ff */
[----:B------:R-:W-:Y:S01]  /*11220*/  HMMA.16816.F32.BF16 R24, R8, R100, RZ ;  /* 0x000000640818723c */ /* 0x000fe200000418ff */
[----:B-1----:R-:W-:-:S02]  /*11230*/  FFMA.FTZ R4, R113, c[0x0][0x2d0], -R0 ;  /* 0x0000b40071047a23 */ /* 0x002fc40000010800 */
[----:B------:R-:W-:Y:S02]  /*11240*/  IMAD.MOV.U32 R113, RZ, RZ, R250 ;  /* 0x000000ffff717224 */ /* 0x000fe400078e00fa */
[----:B------:R1:W3:Y:S03]  /*11250*/  MUFU.EX2 R119, R4 ;  /* 0x0000000400777308 */ /* 0x0002e60000000800 */
[----:B------:R-:W-:Y:S07]  /*11260*/  HMMA.16816.F32.BF16 R40, R8, R102, RZ ;  /* 0x000000660828723c */ /* 0x000fee00000418ff */
[----:B------:R-:W-:-:S02]  /*11270*/  F2FP.BF16.PACK_AB R8, R97, R234 ;  /* 0x000000ea6108723e */ /* 0x000fc400000010ff */
[----:B--2---:R-:W-:Y:S01]  /*11280*/  F2FP.BF16.PACK_AB R10, R220, R118 ;  /* 0x00000076dc0a723e */ /* 0x004fe200000010ff */
[----:B-1----:R-:W-:Y:S01]  /*11290*/  FFMA.FTZ R4, R116, c[0x0][0x2d0], -R0 ;  /* 0x0000b40074047a23 */ /* 0x002fe20000010800 */
[----:B---3--:R-:W-:-:S03]  /*112a0*/  F2FP.BF16.PACK_AB R9, R119, R252 ;  /* 0x000000fc7709723e */ /* 0x008fc600000010ff */
        /* <DEDUP_REMOVED lines=9> */
[----:B-1----:R-:W-:Y:S01]  /*11340*/  FFMA.FTZ R4, R131, c[0x0][0x2d0], -R2 ;  /* 0x0000b40083047a23 */ /* 0x002fe20000010802 */
[----:B------:R-:W-:-:S03]  /*11350*/  MOV R131, R97 ;  /* 0x0000006100837202 */ /* 0x000fc60000000f00 */
[----:B------:R1:W-:Y:S03]  /*11360*/  MUFU.EX2 R246, R4 ;  /* 0x0000000400f67308 */ /* 0x0003e60000000800 */
[C---:B------:R-:W-:Y:S08]  /*11370*/  HMMA.16816.F32.BF16 R52, R8.reuse, R84, R12 ;  /* 0x000000540834723c */ /* 0x040ff0000004180c */
[----:B------:R-:W-:Y:S01]  /*11380*/  HMMA.16816.F32.BF16 R12, R8, R82, R28 ;  /* 0x00000052080c723c */ /* 0x000fe2000004181c */
[----:B-1----:R-:W-:-:S07]  /*11390*/  FFMA.FTZ R4, R136, c[0x0][0x2d0], -R2 ;  /* 0x0000b40088047a23 */ /* 0x002fce0000010802 */
[C---:B------:R-:W-:Y:S01]  /*113a0*/  HMMA.16816.F32.BF16 R20, R8.reuse, R78, R32 ;  /* 0x0000004e0814723c */ /* 0x040fe20000041820 */
[----:B------:R1:W2:Y:S07]  /*113b0*/  MUFU.EX2 R248, R4 ;  /* 0x0000000400f87308 */ /* 0x0002ae0000000800 */
[C---:B------:R-:W-:Y:S01]  /*113c0*/  HMMA.16816.F32.BF16 R44, R8.reuse, R92, R24 ;  /* 0x0000005c082c723c */ /* 0x040fe20000041818 */
[----:B------:R-:W-:Y:S07]  /*113d0*/  LDSM.16.MT88.4 R24, [R216+0x1900] ;  /* 0x00190000d818783b */ /* 0x000fee0000004200 */
[----:B------:R-:W-:Y:S01]  /*113e0*/  HMMA.16816.F32.BF16 R28, R8, R86, R36 ;  /* 0x00000056081c723c */ /* 0x000fe20000041824 */
[----:B-1----:R-:W-:-:S04]  /*113f0*/  FFMA.FTZ R4, R137, c[0x0][0x2d0], -R2 ;  /* 0x0000b40089047a23 */ /* 0x002fc80000010802 */
[----:B------:R1:W-:Y:S03]  /*11400*/  MUFU.EX2 R249, R4 ;  /* 0x0000000400f97308 */ /* 0x0003e60000000800 */
[----:B------:R-:W-:Y:S01]  /*11410*/  HMMA.16816.F32.BF16 R32, R8, R94, R40 ;  /* 0x0000005e0820723c */ /* 0x000fe20000041828 */
[----:B------:R-:W-:Y:S01]  /*11420*/  IMAD.MOV.U32 R39, RZ, RZ, R236 ;  /* 0x000000ffff277224 */ /* 0x000fe200078e00ec */
[----:B------:R-:W-:Y:S01]  /*11430*/  MOV R38, R235 ;  /* 0x000000eb00267202 */ /* 0x000fe20000000f00 */
[----:B------:R-:W-:Y:S02]  /*11440*/  IMAD.MOV.U32 R37, RZ, RZ, R234 ;  /* 0x000000ffff257224 */ /* 0x000fe400078e00ea */
[----:B------:R-:W-:Y:S02]  /*11450*/  IMAD.MOV.U32 R36, RZ, RZ, R233 ;  /* 0x000000ffff247224 */ /* 0x000fe400078e00e9 */
[----:B--2---:R-:W-:-:S02]  /*11460*/  F2FP.BF16.PACK_AB R8, R248, R246 ;  /* 0x000000f6f808723e */ /* 0x004fc400000010ff */
[----:B------:R-:W-:Y:S01]  /*11470*/  MOV R43, R230 ;  /* 0x000000e6002b7202 */ /* 0x000fe20000000f00 */
[----:B-1----:R-:W-:-:S04]  /*11480*/  FFMA.FTZ R4, R138, c[0x0][0x2d0], -R2 ;  /* 0x0000b4008a047a23 */ /* 0x002fc80000010802 */
[----:B------:R1:W2:Y:S02]  /*11490*/  MUFU.EX2 R250, R4 ;  /* 0x0000000400fa7308 */ /* 0x0002a40000000800 */
[----:B-1----:R-:W-:Y:S01]  /*114a0*/  FFMA.FTZ R4, R127, c[0x0][0x2d0], -R0 ;  /* 0x0000b4007f047a23 */ /* 0x002fe20000010800 */
[----:B------:R-:W-:Y:S02]  /*114b0*/  MOV R127, R239 ;  /* 0x000000ef007f7202 */ /* 0x000fe40000000f00 */
[----:B--2---:R-:W-:-:S03]  /*114c0*/  F2FP.BF16.PACK_AB R10, R250, R249 ;  /* 0x000000f9fa0a723e */ /* 0x004fc600000010ff */
        /* <DEDUP_REMOVED lines=8> */
[----:B------:R1:W-:Y:S02]  /*11550*/  MUFU.EX2 R244, R4 ;  /* 0x0000000400f47308 */ /* 0x0003e40000000800 */
[----:B-1----:R-:W-:Y:S02]  /*11560*/  FFMA.FTZ R4, R130, c[0x0][0x2d0], -R0 ;  /* 0x0000b40082047a23 */ /* 0x002fe40000010800 */
[----:B------:R-:W-:-:S04]  /*11570*/  IMAD.MOV.U32 R130, RZ, RZ, R237 ;  /* 0x000000ffff827224 */ /* 0x000fc800078e00ed */
[----:B------:R1:W2:Y:S02]  /*11580*/  MUFU.EX2 R242, R4 ;  /* 0x0000000400f27308 */ /* 0x0002a40000000800 */
[----:B-1----:R-:W-:Y:S01]  /*11590*/  FFMA.FTZ R4, R173, c[0x0][0x2d0], -R7 ;  /* 0x0000b400ad047a23 */ /* 0x002fe20000010807 */
[----:B--2---:R-:W-:Y:S01]  /*115a0*/  F2FP.BF16.PACK_AB R11, R242, R244 ;  /* 0x000000f4f20b723e */ /* 0x004fe200000010ff */
[----:B------:R-:W-:-:S04]  /*115b0*/  IMAD.MOV.U32 R173, RZ, RZ, R232 ;  /* 0x000000ffffad7224 */ /* 0x000fc800078e00e8 */
[----:B------:R1:W2:Y:S02]  /*115c0*/  MUFU.EX2 R241, R4 ;  /* 0x0000000400f17308 */ /* 0x0002a40000000800 */
[C---:B------:R-:W-:Y:S01]  /*115d0*/  HMMA.16816.F32.BF16 R100, R8.reuse, R56, R16 ;  /* 0x000000380864723c */ /* 0x040fe20000041810 */
[----:B------:R-:W3:Y:S07]  /*115e0*/  LDSM.16.MT88.4 R16, [R213+0x1900] ;  /* 0x00190000d510783b */ /* 0x000eee0000004200 */
[----:B------:R-:W-:Y:S01]  /*115f0*/  HMMA.16816.F32.BF16 R136, R8, R64, R48 ;  /* 0x000000400888723c */ /* 0x000fe20000041830 */
[----:B-1----:R-:W-:-:S02]  /*11600*/  FFMA.FTZ R4, R171, c[0x0][0x2d0], -R7 ;  /* 0x0000b400ab047a23 */ /* 0x002fc40000010807 */
[----:B------:R-:W-:Y:S02]  /*11610*/  IMAD.MOV.U32 R171, RZ, RZ, R96 ;  /* 0x000000ffffab7224 */ /* 0x000fe400078e0060 */
[----:B------:R1:W-:Y:S03]  /*11620*/  MUFU.EX2 R239, R4 ;  /* 0x0000000400ef7308 */ /* 0x0003e60000000800 */
[C---:B------:R-:W-:Y:S01]  /*11630*/  HMMA.16816.F32.BF16 R96, R8.reuse, R66, R12 ;  /* 0x000000420860723c */ /* 0x040fe2000004180c */
[----:B------:R-:W-:Y:S07]  /*11640*/  LDSM.16.MT88.4 R64, [R216+0x2100] ;  /* 0x00210000d840783b */ /* 0x000fee0000004200 */
[----:B------:R-:W-:Y:S01]  /*11650*/  HMMA.16816.F32.BF16 R92, R8, R58, R20 ;  /* 0x0000003a085c723c */ /* 0x000fe20000041814 */
[----:B------:R-:W4:Y:S01]  /*11660*/  LDSM.16.MT88.4 R20, [R215+0x1900] ;  /* 0x00190000d714783b */ /* 0x000f220000004200 */
[----:B-1----:R-:W-:-:S06]  /*11670*/  FFMA.FTZ R4, R176, c[0x0][0x2d0], -R7 ;  /* 0x0000b400b0047a23 */ /* 0x002fcc0000010807 */
[C---:B------:R-:W-:Y:S01]  /*11680*/  HMMA.16816.F32.BF16 R88, R8.reuse, R60, R52 ;  /* 0x0000003c0858723c */ /* 0x040fe20000041834 */
[----:B------:R1:W1:Y:S07]  /*11690*/  MUFU.EX2 R240, R4 ;  /* 0x0000000400f07308 */ /* 0x00026e0000000800 */
[C---:B------:R-:W-:Y:S01]  /*116a0*/  HMMA.16816.F32.BF16 R84, R8.reuse, R62, R28 ;  /* 0x0000003e0854723c */ /* 0x040fe2000004181c */
[----:B------:R-:W3:Y:S04]  /*116b0*/  LDSM.16.MT88.4 R28, [R214+0x1900] ;  /* 0x00190000d61c783b */ /* 0x000ee80000004200 */
[----:B------:R-:W3:Y:S03]  /*116c0*/  LDSM.16.MT88.4 R60, [R213+0x2100] ;  /* 0x00210000d53c783b */ /* 0x000ee60000004200 */
[----:B------:R-:W-:Y:S01]  /*116d0*/  HMMA.16816.F32.BF16 R80, R8, R68, R44 ;  /* 0x000000440850723c */ /* 0x000fe2000004182c */
[----:B-1----:R-:W-:-:S04]  /*116e0*/  FFMA.FTZ R4, R177, c[0x0][0x2d0], -R7 ;  /* 0x0000b400b1047a23 */ /* 0x002fc80000010807 */
[----:B------:R1:W-:Y:S03]  /*116f0*/  MUFU.EX2 R238, R4 ;  /* 0x0000000400ee7308 */ /* 0x0003e60000000800 */
[----:B------:R-:W-:Y:S01]  /*11700*/  HMMA.16816.F32.BF16 R76, R8, R70, R32 ;  /* 0x00000046084c723c */ /* 0x000fe20000041820 */
[----:B------:R-:W3:Y:S06]  /*11710*/  LDSM.16.MT88.4 R68, [R214+0x2100] ;  /* 0x00210000d644783b */ /* 0x000eec0000004200 */
[----:B--2---:R-:W-:-:S02]  /*11720*/  F2FP.BF16.PACK_AB R8, R241, R251 ;  /* 0x000000fbf108723e */ /* 0x004fc400000010ff */
[----:B------:R-:W-:Y:S01]  /*11730*/  F2FP.BF16.PACK_AB R10, R240, R239 ;  /* 0x000000eff00a723e */ /* 0x000fe200000010ff */
[----:B-1----:R-:W-:-:S04]  /*11740*/  FFMA.FTZ R4, R178, c[0x0][0x2d0], -R7 ;  /* 0x0000b400b2047a23 */ /* 0x002fc80000010807 */
[----:B------:R1:W-:Y:S02]  /*11750*/  MUFU.EX2 R237, R4 ;  /* 0x0000000400ed7308 */ /* 0x0003e40000000800 */
[----:B-1----:R-:W-:Y:S02]  /*11760*/  FFMA.FTZ R4, R168, c[0x0][0x2d0], -R6 ;  /* 0x0000b400a8047a23 */ /* 0x002fe40000010806 */
        /* <DEDUP_REMOVED lines=16> */
[C---:B---3--:R-:W-:Y:S07]  /*11870*/  HMMA.16816.F32.BF16 R56, R8.reuse, R16, R140 ;  /* 0x000000100838723c */ /* 0x048fee000004188c */
[----:B------:R-:W-:Y:S01]  /*11880*/  MOV R140, R198 ;  /* 0x000000c6008c7202 */ /* 0x000fe20000000f00 */
[----:B------:R-:W-:Y:S01]  /*11890*/  IMAD.MOV.U32 R141, RZ, RZ, R195 ;  /* 0x000000ffff8d7224 */ /* 0x000fe200078e00c3 */
[----:B------:R-:W-:Y:S01]  /*118a0*/  HMMA.16816.F32.BF16 R48, R8, R24, R144 ;  /* 0x000000180830723c */ /* 0x000fe20000041890 */
[----:B------:R-:W-:-:S02]  /*118b0*/  IMAD.MOV.U32 R143, RZ, RZ, R43 ;  /* 0x000000ffff8f7224 */ /* 0x000fc400078e002b */
[----:B-1----:R-:W-:Y:S02]  /*118c0*/  FFMA.FTZ R4, R188, c[0x0][0x2d0], -R7 ;  /* 0x0000b400bc047a23 */ /* 0x002fe40000010807 */
[----:B------:R-:W-:Y:S02]  /*118d0*/  IMAD.MOV.U32 R142, RZ, RZ, R173 ;  /* 0x000000ffff8e7224 */ /* 0x000fe400078e00ad */
[----:B------:R1:W2:Y:S01]  /*118e0*/  MUFU.EX2 R230, R4 ;  /* 0x0000000400e67308 */ /* 0x0002a20000000800 */
[----:B------:R-:W-:Y:S01]  /*118f0*/  MOV R144, R194 ;  /* 0x000000c200907202 */ /* 0x000fe20000000f00 */
[----:B------:R-:W-:Y:S01]  /*11900*/  HMMA.16816.F32.BF16 R52, R8, R18, R104 ;  /* 0x000000120834723c */ /* 0x000fe20000041868 */
[----:B------:R-:W-:Y:S02]  /*11910*/  IMAD.MOV.U32 R147, RZ, RZ, R36 ;  /* 0x000000ffff937224 */ /* 0x000fe400078e0024 */
[----:B------:R-:W-:Y:S02]  /*11920*/  IMAD.MOV.U32 R146, RZ, RZ, R37 ;  /* 0x000000ffff927224 */ /* 0x000fe400078e0025 */
[----:B------:R-:W-:-:S02]  /*11930*/  IMAD.MOV.U32 R145, RZ, RZ, R38 ;  /* 0x000000ffff917224 */ /* 0x000fc400078e0026 */
[----:B------:R-:W-:Y:S01]  /*11940*/  IMAD.MOV.U32 R106, RZ, RZ, R117 ;  /* 0x000000ffff6a7224 */ /* 0x000fe200078e0075 */
[C---:B------:R-:W-:Y:S01]  /*11950*/  HMMA.16816.F32.BF16 R44, R8.reuse, R26, R108 ;  /* 0x0000001a082c723c */ /* 0x040fe2000004186c */
[----:B------:R-:W-:Y:S01]  /*11960*/  IMAD.MOV.U32 R107, RZ, RZ, R74 ;  /* 0x000000ffff6b7224 */ /* 0x000fe200078e004a */
[----:B------:R-:W-:Y:S01]  /*11970*/  MOV R105, R127 ;  /* 0x0000007f00697202 */ /* 0x000fe20000000f00 */
[----:B------:R-:W-:Y:S02]  /*11980*/  IMAD.MOV.U32 R117, RZ, RZ, R73 ;  /* 0x000000ffff757224 */ /* 0x000fe400078e0049 */
[----:B------:R-:W3:Y:S01]  /*11990*/  LDSM.16.MT88.4 R72, [R215+0x2100] ;  /* 0x00210000d748783b */ /* 0x000ee20000004200 */
[----:B-1----:R-:W-:Y:S02]  /*119a0*/  FFMA.FTZ R4, R179, c[0x0][0x2d0], -R6 ;  /* 0x0000b400b3047a23 */ /* 0x002fe40000010806 */
[----:B------:R-:W-:Y:S01]  /*119b0*/  IMAD.MOV.U32 R111, RZ, RZ, R39 ;  /* 0x000000ffff6f7224 */ /* 0x000fe200078e0027 */
[----:B----4-:R-:W-:Y:S01]  /*119c0*/  HMMA.16816.F32.BF16 R32, R8, R20, R152 ;  /* 0x000000140820723c */ /* 0x010fe20000041898 */
[----:B------:R1:W-:Y:S01]  /*119d0*/  MUFU.EX2 R199, R4 ;  /* 0x0000000400c77308 */ /* 0x0003e20000000800 */
[----:B------:R-:W-:-:S02]  /*119e0*/  IMAD.MOV.U32 R104, RZ, RZ, R129 ;  /* 0x000000ffff687224 */ /* 0x000fc400078e0081 */
[----:B------:R-:W-:Y:S02]  /*119f0*/  IMAD.MOV.U32 R109, RZ, RZ, R167 ;  /* 0x000000ffff6d7224 */ /* 0x000fe400078e00a7 */
[----:B------:R-:W-:Y:S02]  /*11a00*/  IMAD.MOV.U32 R110, RZ, RZ, R130 ;  /* 0x000000ffff6e7224 */ /* 0x000fe400078e0082 */
[C---:B------:R-:W-:Y:S07]  /*11a10*/  HMMA.16816.F32.BF16 R40, R8.reuse, R28, R148 ;  /* 0x0000001c0828723c */ /* 0x040fee0000041894 */
[----:B------:R-:W-:Y:S01]  /*11a20*/  IMAD.MOV.U32 R150, RZ, RZ, R144 ;  /* 0x000000ffff967224 */ /* 0x000fe200078e0090 */
[----:B------:R-:W-:Y:S01]  /*11a30*/  HMMA.16816.F32.BF16 R36, R8, R30, R120 ;  /* 0x0000001e0824723c */ /* 0x000fe20000041878 */
[----:B-1----:R-:W-:Y:S01]  /*11a40*/  FFMA.FTZ R4, R180, c[0x0][0x2d0], -R6 ;  /* 0x0000b400b4047a23 */ /* 0x002fe20000010806 */
[----:B------:R-:W-:Y:S01]  /*11a50*/  MOV R151, R111 ;  /* 0x0000006f00977202 */ /* 0x000fe20000000f00 */
[----:B------:R-:W-:-:S02]  /*11a60*/  IMAD.MOV.U32 R149, RZ, RZ, R145 ;  /* 0x000000ffff957224 */ /* 0x000fc400078e0091 */
[----:B------:R1:W4:Y:S01]  /*11a70*/  MUFU.EX2 R198, R4 ;  /* 0x0000000400c67308 */ /* 0x0003220000000800 */
[----:B------:R-:W-:Y:S01]  /*11a80*/  IMAD.MOV.U32 R148, RZ, RZ, R146 ;  /* 0x000000ffff947224 */ /* 0x000fe200078e0092 */
[----:B------:R-:W-:Y:S01]  /*11a90*/  MOV R146, R140 ;  /* 0x0000008c00927202 */ /* 0x000fe20000000f00 */
[----:B------:R-:W-:Y:S01]  /*11aa0*/  HMMA.16816.F32.BF16 R12, R8, R22, R132 ;  /* 0x00000016080c723c */ /* 0x000fe20000041884 */
[----:B------:R-:W-:Y:S02]  /*11ab0*/  IMAD.MOV.U32 R145, RZ, RZ, R141 ;  /* 0x000000ffff917224 */ /* 0x000fe400078e008d */
[----:B------:R-:W-:-:S04]  /*11ac0*/  IMAD.MOV.U32 R144, RZ, RZ, R142 ;  /* 0x000000ffff907224 */ /* 0x000fc800078e008e */
[----:B------:R-:W-:Y:S02]  /*11ad0*/  F2FP.BF16.PACK_AB R8, R237, R238 ;  /* 0x000000eeed08723e */ /* 0x000fe400000010ff */
[----:B--2---:R-:W-:Y:S01]  /*11ae0*/  F2FP.BF16.PACK_AB R10, R230, R233 ;  /* 0x000000e9e60a723e */ /* 0x004fe200000010ff */
[----:B-1----:R-:W-:Y:S01]  /*11af0*/  FFMA.FTZ R4, R185, c[0x0][0x2d0], -R6 ;  /* 0x0000b400b9047a23 */ /* 0x002fe20000010806 */
[----:B----4-:R-:W-:-:S03]  /*11b00*/  F2FP.BF16.PACK_AB R9, R198, R199 ;  /* 0x000000c7c609723e */ /* 0x010fc600000010ff */
[----:B------:R1:W-:Y:S02]  /*11b10*/  MUFU.EX2 R195, R4 ;  /* 0x0000000400c37308 */ /* 0x0003e40000000800 */
[----:B-1----:R-:W-:-:S06]  /*11b20*/  FFMA.FTZ R4, R187, c[0x0][0x2d0], -R6 ;  /* 0x0000b400bb047a23 */ /* 0x002fcc0000010806 */
[----:B------:R1:W2:Y:S02]  /*11b30*/  MUFU.EX2 R194, R4 ;  /* 0x0000000400c27308 */ /* 0x0002a40000000800 */
[----:B-1----:R-:W-:Y:S01]  /*11b40*/  FFMA.FTZ R4, R160, c[0x0][0x2d0], -R2 ;  /* 0x0000b400a0047a23 */ /* 0x002fe20000010802 */
[----:B--2---:R-:W-:Y:S01]  /*11b50*/  F2FP.BF16.PACK_AB R11, R194, R195 ;  /* 0x000000c3c20b723e */ /* 0x004fe200000010ff */
[----:B------:R-:W-:-:S04]  /*11b60*/  IMAD.MOV.U32 R160, RZ, RZ, R110 ;  /* 0x000000ffffa07224 */ /* 0x000fc800078e006e */
[----:B------:R1:W-:Y:S02]  /*11b70*/  MUFU.EX2 R188, R4 ;  /* 0x0000000400bc7308 */ /* 0x0003e40000000800 */
[C---:B------:R-:W-:Y:S08]  /*11b80*/  HMMA.16816.F32.BF16 R56, R8.reuse, R60, R56 ;  /* 0x0000003c0838723c */ /* 0x040ff00000041838 */
[----:B------:R-:W-:Y:S01]  /*11b90*/  HMMA.16816.F32.BF16 R52, R8, R62, R52 ;  /* 0x0000003e0834723c */ /* 0x000fe20000041834 */
[----:B-1----:R-:W-:-:S02]  /*11ba0*/  FFMA.FTZ R4, R161, c[0x0][0x2d0], -R2 ;  /* 0x0000b400a1047a23 */ /* 0x002fc40000010802 */
[----:B------:R-:W-:Y:S02]  /*11bb0*/  IMAD.MOV.U32 R161, RZ, RZ, R143 ;  /* 0x000000ffffa17224 */ /* 0x000fe400078e008f */
[----:B------:R1:W2:Y:S03]  /*11bc0*/  MUFU.EX2 R187, R4 ;  /* 0x0000000400bb7308 */ /* 0x0002a60000000800 */
[C---:B------:R-:W-:Y:S01]  /*11bd0*/  HMMA.16816.F32.BF16 R48, R8.reuse, R64, R48 ;  /* 0x000000400830723c */ /* 0x040fe20000041830 */
[----:B------:R-:W4:Y:S07]  /*11be0*/  LDSM.16.MT88.4 R140, [R213+0x2900] ;  /* 0x00290000d58c783b */ /* 0x000f2e0000004200 */
[----:B------:R-:W-:Y:S01]  /*11bf0*/  HMMA.16816.F32.BF16 R44, R8, R66, R44 ;  /* 0x00000042082c723c */ /* 0x000fe2000004182c */
[----:B-1----:R-:W-:-:S07]  /*11c00*/  FFMA.FTZ R4, R164, c[0x0][0x2d0], -R2 ;  /* 0x0000b400a4047a23 */ /* 0x002fce0000010802 */
[C---:B------:R-:W-:Y:S01]  /*11c10*/  HMMA.16816.F32.BF16 R40, R8.reuse, R68, R40 ;  /* 0x000000440828723c */ /* 0x040fe20000041828 */
[----:B------:R1:W-:Y:S07]  /*11c20*/  MUFU.EX2 R186, R4 ;  /* 0x0000000400ba7308 */ /* 0x0003ee0000000800 */
[----:B------:R-:W-:Y:S01]  /*11c30*/  HMMA.16816.F32.BF16 R36, R8, R70, R36 ;  /* 0x000000460824723c */ /* 0x000fe20000041824 */
[----:B-1----:R-:W-:-:S07]  /*11c40*/  FFMA.FTZ R4, R165, c[0x0][0x2d0], -R2 ;  /* 0x0000b400a5047a23 */ /* 0x002fce0000010802 */
[C---:B---3--:R-:W-:Y:S01]  /*11c50*/  HMMA.16816.F32.BF16 R164, R8.reuse, R72, R32 ;  /* 0x0000004808a4723c */ /* 0x048fe20000041820 */
[----:B------:R1:W3:Y:S07]  /*11c60*/  MUFU.EX2 R185, R4 ;  /* 0x0000000400b97308 */ /* 0x0002ee0000000800 */
[----:B------:R-:W-:Y:S01]  /*11c70*/  HMMA.16816.F32.BF16 R32, R8, R74, R12 ;  /* 0x0000004a0820723c */ /* 0x000fe2000004180c */
[----:B------:R-:W-:Y:S06]  /*11c80*/  LDSM.16.MT88.4 R12, [R215+0x2900] ;  /* 0x00290000d70c783b */ /* 0x000fec0000004200 */
        /* <DEDUP_REMOVED lines=13> */
[----:B--2---:R-:W-:-:S02]  /*11d60*/  F2FP.BF16.PACK_AB R11, R127, R178 ;  /* 0x000000b27f0b723e */ /* 0x004fc400000010ff */
[----:B------:R-:W-:-:S03]  /*11d70*/  MOV R211, R128 ;  /* 0x0000008000d37202 */ /* 0x000fc60000000f00 */
[----:B------:R1:W-:Y:S02]  /*11d80*/  MUFU.EX2 R175, R4 ;  /* 0x0000000400af7308 */ /* 0x0003e40000000800 */
[C---:B------:R-:W-:Y:S08]  /*11d90*/  HMMA.16816.F32.BF16 R136, R8.reuse, R16, R136 ;  /* 0x000000100888723c */ /* 0x040ff00000041888 */
[----:B------:R-:W-:Y:S01]  /*11da0*/  HMMA.16816.F32.BF16 R96, R8, R18, R96 ;  /* 0x000000120860723c */ /* 0x000fe20000041860 */
[----:B-1----:R-:W-:-:S02]  /*11db0*/  FFMA.FTZ R4, R210, c[0x0][0x2d0], -R7 ;  /* 0x0000b400d2047a23 */ /* 0x002fc40000010807 */
[----:B------:R-:W-:Y:S02]  /*11dc0*/  IMAD.MOV.U32 R210, RZ, RZ, R131 ;  /* 0x000000ffffd27224 */ /* 0x000fe400078e0083 */
[----:B------:R1:W2:Y:S03]  /*11dd0*/  MUFU.EX2 R176, R4 ;  /* 0x0000000400b07308 */ /* 0x0002a60000000800 */
[C---:B------:R-:W-:Y:S08]  /*11de0*/  HMMA.16816.F32.BF16 R16, R8.reuse, R26, R92 ;  /* 0x0000001a0810723c */ /* 0x040ff0000004185c */
[----:B------:R-:W-:Y:S01]  /*11df0*/  HMMA.16816.F32.BF16 R152, R8, R24, R100 ;  /* 0x000000180898723c */ /* 0x000fe20000041864 */
[----:B-1----:R-:W-:-:S07]  /*11e00*/  FFMA.FTZ R4, R208, c[0x0][0x2d0], -R7 ;  /* 0x0000b400d0047a23 */ /* 0x002fce0000010807 */
[C---:B------:R-:W-:Y:S01]  /*11e10*/  HMMA.16816.F32.BF16 R88, R8.reuse, R28, R88 ;  /* 0x0000001c0858723c */ /* 0x040fe20000041858 */
[----:B------:R-:W-:Y:S01]  /*11e20*/  FFMA.FTZ R7, R207, c[0x0][0x2d0], -R7 ;  /* 0x0000b400cf077a23 */ /* 0x000fe20000010807 */
[----:B--2---:R-:W-:Y:S01]  /*11e30*/  F2FP.BF16.PACK_AB R120, R176, R175 ;  /* 0x000000afb078723e */ /* 0x004fe200000010ff */
[----:B------:R1:W-:Y:S01]  /*11e40*/  MUFU.EX2 R177, R4 ;  /* 0x0000000400b17308 */ /* 0x0003e20000000800 */
[----:B------:R-:W-:Y:S02]  /*11e50*/  IMAD.MOV.U32 R208, RZ, RZ, R149 ;  /* 0x000000ffffd07224 */ /* 0x000fe400078e0095 */
[----:B------:R-:W-:Y:S02]  /*11e60*/  IMAD.MOV.U32 R207, RZ, RZ, R150 ;  /* 0x000000ffffcf7224 */ /* 0x000fe400078e0096 */
[C---:B------:R-:W-:Y:S03]  /*11e70*/  HMMA.16816.F32.BF16 R84, R8.reuse, R30, R84 ;  /* 0x0000001e0854723c */ /* 0x040fe60000041854 */
[----:B------:R-:W2:Y:S05]  /*11e80*/  MUFU.EX2 R173, R7 ;  /* 0x0000000700ad7308 */ /* 0x000eaa0000000800 */
[----:B------:R-:W-:Y:S01]  /*11e90*/  HMMA.16816.F32.BF16 R80, R8, R20, R80 ;  /* 0x000000140850723c */ /* 0x000fe20000041850 */
[----:B-1----:R-:W-:Y:S01]  /*11ea0*/  FFMA.FTZ R4, R206, c[0x0][0x2d0], -R6 ;  /* 0x0000b400ce047a23 */ /* 0x002fe20000010806 */
[----:B------:R-:W-:-:S03]  /*11eb0*/  MOV R206, R105 ;  /* 0x0000006900ce7202 */ /* 0x000fc60000000f00 */
[----:B------:R1:W-:Y:S03]  /*11ec0*/  MUFU.EX2 R129, R4 ;  /* 0x0000000400817308 */ /* 0x0003e60000000800 */
[----:B------:R-:W-:Y:S01]  /*11ed0*/  HMMA.16816.F32.BF16 R76, R8, R22, R76 ;  /* 0x00000016084c723c */ /* 0x000fe2000004184c */
[----:B--2---:R-:W-:-:S06]  /*11ee0*/  F2FP.BF16.PACK_AB R122, R173, R177 ;  /* 0x000000b1ad7a723e */ /* 0x004fcc00000010ff */
[----:B------:R-:W-:-:S04]  /*11ef0*/  FFMA.FTZ R8, R196, c[0x0][0x2d0], -R2 ;  /* 0x0000b400c4087a23 */ /* 0x000fc80000010802 */
[----:B------:R2:W-:Y:S01]  /*11f00*/  MUFU.EX2 R28, R8 ;  /* 0x00000008001c7308 */ /* 0x0005e20000000800 */
[----:B-1----:R-:W-:Y:S02]  /*11f10*/  FFMA.FTZ R4, R205, c[0x0][0x2d0], -R6 ;  /* 0x0000b400cd047a23 */ /* 0x002fe40000010806 */
[----:B------:R-:W-:-:S05]  /*11f20*/  IMAD.MOV.U32 R205, RZ, RZ, R107 ;  /* 0x000000ffffcd7224 */ /* 0x000fca00078e006b */
[----:B------:R1:W3:Y:S01]  /*11f30*/  MUFU.EX2 R130, R4 ;  /* 0x0000000400827308 */ /* 0x0002e20000000800 */
[----:B--2---:R-:W-:-:S07]  /*11f40*/  FFMA.FTZ R8, R197, c[0x0][0x2d0], -R2 ;  /* 0x0000b400c5087a23 */ /* 0x004fce0000010802 */
[----:B------:R2:W-:Y:S01]  /*11f50*/  MUFU.EX2 R30, R8 ;  /* 0x00000008001e7308 */ /* 0x0005e20000000800 */
[----:B-1----:R-:W-:Y:S01]  /*11f60*/  FFMA.FTZ R4, R201, c[0x0][0x2d0], -R6 ;  /* 0x0000b400c9047a23 */ /* 0x002fe20000010806 */
[----:B---3--:R-:W-:Y:S01]  /*11f70*/  F2FP.BF16.PACK_AB R121, R130, R129 ;  /* 0x000000818279723e */ /* 0x008fe200000010ff */
[----:B------:R-:W-:-:S05]  /*11f80*/  IMAD.MOV.U32 R201, RZ, RZ, R109 ;  /* 0x000000ffffc97224 */ /* 0x000fca00078e006d */
[----:B------:R1:W-:Y:S01]  /*11f90*/  MUFU.EX2 R131, R4 ;  /* 0x0000000400837308 */ /* 0x0003e20000000800 */
[----:B------:R-:W3:Y:S01]  /*11fa0*/  LDSM.16.MT88.4 R108, [R214+0x2900] ;  /* 0x00290000d66c783b */ /* 0x000ee20000004200 */
[----:B------:R-:W-:Y:S02]  /*11fb0*/  FFMA.FTZ R6, R204, c[0x0][0x2d0], -R6 ;  /* 0x0000b400cc067a23 */ /* 0x000fe40000010806 */
[----:B------:R-:W-:-:S04]  /*11fc0*/  IMAD.MOV.U32 R204, RZ, RZ, R116 ;  /* 0x000000ffffcc7224 */ /* 0x000fc800078e0074 */
[----:B------:R-:W4:Y:S01]  /*11fd0*/  MUFU.EX2 R128, R6 ;  /* 0x0000000600807308 */ /* 0x000f220000000800 */
[--C-:B--2---:R-:W-:Y:S02]  /*11fe0*/  FFMA.FTZ R8, R192, c[0x0][0x2d0], -R2.reuse ;  /* 0x0000b400c0087a23 */ /* 0x104fe40000010802 */
[----:B-1----:R-:W-:-:S05]  /*11ff0*/  FFMA.FTZ R4, R191, c[0x0][0x2d0], -R2 ;  /* 0x0000b400bf047a23 */ /* 0x002fca0000010802 */
[----:B------:R-:W-:Y:S01]  /*12000*/  MUFU.EX2 R31, R8 ;  /* 0x00000008001f7308 */ /* 0x000fe20000000800 */
[----:B------:R-:W-:Y:S01]  /*12010*/  IMAD.MOV.U32 R191, RZ, RZ, R5 ;  /* 0x000000ffffbf7224 */ /* 0x000fe200078e0005 */
[----:B----4-:R-:W-:-:S06]  /*12020*/  F2FP.BF16.PACK_AB R123, R128, R131 ;  /* 0x00000083807b723e */ /* 0x010fcc00000010ff */
[----:B------:R1:W-:Y:S01]  /*12030*/  MUFU.EX2 R95, R4 ;  /* 0x00000004005f7308 */ /* 0x0003e20000000800 */
[C---:B------:R-:W-:Y:S07]  /*12040*/  HMMA.16816.F32.BF16 R132, R120.reuse, R140, R56 ;  /* 0x0000008c7884723c */ /* 0x040fee0000041838 */
[----:B------:R-:W-:Y:S01]  /*12050*/  IMAD.MOV.U32 R59, RZ, RZ, R210 ;  /* 0x000000ffff3b7224 */ /* 0x000fe200078e00d2 */
[----:B------:R-:W-:Y:S01]  /*12060*/  MOV R57, R161 ;  /* 0x000000a100397202 */ /* 0x000fe20000000f00 */
[----:B------:R-:W-:Y:S01]  /*12070*/  IMAD.MOV.U32 R58, RZ, RZ, R211 ;  /* 0x000000ffff3a7224 */ /* 0x000fe200078e00d3 */
[----:B------:R-:W-:Y:S01]  /*12080*/  MOV R211, R147 ;  /* 0x0000009300d37202 */ /* 0x000fe20000000f00 */
[----:B-1----:R-:W-:Y:S01]  /*12090*/  FFMA.FTZ R4, R200, c[0x0][0x2d0], -R2 ;  /* 0x0000b400c8047a23 */ /* 0x002fe20000010802 */
[----:B---3--:R-:W-:Y:S01]  /*120a0*/  HMMA.16816.F32.BF16 R100, R120, R108, R40 ;  /* 0x0000006c7864723c */ /* 0x008fe20000041828 */
[----:B------:R-:W-:-:S02]  /*120b0*/  IMAD.MOV.U32 R56, RZ, RZ, R144 ;  /* 0x000000ffff387224 */ /* 0x000fc400078e0090 */
[----:B------:R1:W-:Y:S01]  /*120c0*/  MUFU.EX2 R94, R4 ;  /* 0x00000004005e7308 */ /* 0x0003e20000000800 */
[----:B------:R-:W-:Y:S02]  /*120d0*/  IMAD.MOV.U32 R210, RZ, RZ, R146 ;  /* 0x000000ffffd27224 */ /* 0x000fe400078e0092 */
[----:B------:R-:W-:Y:S02]  /*120e0*/  IMAD.MOV.U32 R200, RZ, RZ, R114 ;  /* 0x000000ffffc87224 */ /* 0x000fe400078e0072 */
[----:B------:R-:W-:Y:S01]  /*120f0*/  HMMA.16816.F32.BF16 R164, R120, R12, R164 ;  /* 0x0000000c78a4723c */ /* 0x000fe200000418a4 */
[----:B-1----:R-:W-:Y:S01]  /*12100*/  FFMA.FTZ R4, R203, c[0x0][0x2d0], -R2 ;  /* 0x0000b400cb047a23 */ /* 0x002fe20000010802 */
[----:B------:R-:W-:-:S03]  /*12110*/  MOV R203, R115 ;  /* 0x0000007300cb7202 */ /* 0x000fc60000000f00 */
[----:B------:R1:W-:Y:S02]  /*12120*/  MUFU.EX2 R93, R4 ;  /* 0x00000004005d7308 */ /* 0x0003e40000000800 */
[--C-:B-1----:R-:W-:Y:S02]  /*12130*/  FFMA.FTZ R4, R202, c[0x0][0x2d0], -R2.reuse ;  /* 0x0000b400ca047a23 */ /* 0x102fe40000010802 */
[----:B------:R-:W-:-:S04]  /*12140*/  FFMA.FTZ R2, R193, c[0x0][0x2d0], -R2 ;  /* 0x0000b400c1027a23 */ /* 0x000fc80000010802 */
[----:B------:R1:W2:Y:S01]  /*12150*/  MUFU.EX2 R92, R4 ;  /* 0x00000004005c7308 */ /* 0x0002a20000000800 */
[----:B------:R-:W-:-:S07]  /*12160*/  IMAD.MOV.U32 R202, RZ, RZ, R118 ;  /* 0x000000ffffca7224 */ /* 0x000fce00078e0076 */
[----:B------:R3:W-:Y:S01]  /*12170*/  MUFU.EX2 R29, R2 ;  /* 0x00000002001d7308 */ /* 0x0007e20000000800 */
[----:B-1----:R-:W-:Y:S01]  /*12180*/  FFMA.FTZ R4, R162, c[0x0][0x2d0], -R0 ;  /* 0x0000b400a2047a23 */ /* 0x002fe20000010800 */
[----:B--2---:R-:W-:-:S06]  /*12190*/  F2FP.BF16.PACK_AB R6, R92, R93 ;  /* 0x0000005d5c06723e */ /* 0x004fcc00000010ff */
[----:B------:R1:W-:Y:S01]  /*121a0*/  MUFU.EX2 R24, R4 ;  /* 0x0000000400187308 */ /* 0x0003e20000000800 */
[----:B---3--:R-:W-:-:S07]  /*121b0*/  FFMA.FTZ R2, R184, c[0x0][0x2d0], -R0 ;  /* 0x0000b400b8027a23 */ /* 0x008fce0000010800 */
[----:B------:R2:W-:Y:S01]  /*121c0*/  MUFU.EX2 R20, R2 ;  /* 0x0000000200147308 */ /* 0x0005e20000000800 */
[----:B-1----:R-:W-:-:S07]  /*121d0*/  FFMA.FTZ R4, R163, c[0x0][0x2d0], -R0 ;  /* 0x0000b400a3047a23 */ /* 0x002fce0000010800 */
[----:B------:R1:W3:Y:S01]  /*121e0*/  MUFU.EX2 R27, R4 ;  /* 0x00000004001b7308 */ /* 0x0002e20000000800 */
[----:B--2---:R-:W-:-:S07]  /*121f0*/  FFMA.FTZ R2, R182, c[0x0][0x2d0], -R0 ;  /* 0x0000b400b6027a23 */ /* 0x004fce0000010800 */
[----:B------:R2:W-:Y:S01]  /*12200*/  MUFU.EX2 R21, R2 ;  /* 0x0000000200157308 */ /* 0x0005e20000000800 */
[----:B-1----:R-:W-:Y:S01]  /*12210*/  FFMA.FTZ R4, R189, c[0x0][0x2d0], -R0 ;  /* 0x0000b400bd047a23 */ /* 0x002fe20000010800 */
[----:B---3--:R-:W-:Y:S01]  /*12220*/  F2FP.BF16.PACK_AB R5, R27, R24 ;  /* 0x000000181b05723e */ /* 0x008fe200000010ff */
[----:B------:R-:W-:-:S05]  /*12230*/  IMAD.MOV.U32 R189, RZ, RZ, R119 ;  /* 0x000000ffffbd7224 */ /* 0x000fca00078e0077 */
[----:B------:R1:W-:Y:S01]  /*12240*/  MUFU.EX2 R26, R4 ;  /* 0x00000004001a7308 */ /* 0x0003e20000000800 */
[----:B--2---:R-:W-:-:S07]  /*12250*/  FFMA.FTZ R2, R183, c[0x0][0x2d0], -R0 ;  /* 0x0000b400b7027a23 */ /* 0x004fce0000010800 */
[----:B------:R-:W-:Y:S01]  /*12260*/  MUFU.EX2 R23, R2 ;  /* 0x0000000200177308 */ /* 0x000fe20000000800 */
[--C-:B-1----:R-:W-:Y:S02]  /*12270*/  FFMA.FTZ R4, R190, c[0x0][0x2d0], -R0.reuse ;  /* 0x0000b400be047a23 */ /* 0x102fe40000010800 */
[----:B------:R-:W-:Y:S02]  /*12280*/  IMAD.MOV.U32 R190, RZ, RZ, R145 ;  /* 0x000000ffffbe7224 */ /* 0x000fe400078e0091 */
[----:B------:R-:W-:Y:S03]  /*12290*/  HMMA.16816.F32.BF16 R144, R120, R142, R52 ;  /* 0x0000008e7890723c */ /* 0x000fe60000041834 */
[----:B------:R1:W2:Y:S01]  /*122a0*/  MUFU.EX2 R25, R4 ;  /* 0x0000000400197308 */ /* 0x0002a20000000800 */
[----:B------:R-:W-:-:S03]  /*122b0*/  FFMA.FTZ R0, R181, c[0x0][0x2d0], -R0 ;  /* 0x0000b400b5007a23 */ /* 0x000fc60000010800 */
[----:B------:R-:W-:Y:S01]  /*122c0*/  IMAD.MOV.U32 R53, RZ, RZ, R160 ;  /* 0x000000ffff357224 */ /* 0x000fe200078e00a0 */
[----:B------:R-:W-:Y:S01]  /*122d0*/  MOV R54, R151 ;  /* 0x0000009700367202 */ /* 0x000fe20000000f00 */
[----:B------:R-:W-:Y:S01]  /*122e0*/  HMMA.16816.F32.BF16 R160, R120, R158, R44 ;  /* 0x0000009e78a0723c */ /* 0x000fe2000004182c */
[----:B------:R-:W-:Y:S01]  /*122f0*/  IMAD.MOV.U32 R55, RZ, RZ, R148 ;  /* 0x000000ffff377224 */ /* 0x000fe200078e0094 */
[----:B------:R3:W4:Y:S01]  /*12300*/  MUFU.EX2 R22, R0 ;  /* 0x0000000000167308 */ /* 0x0007220000000800 */
[----:B------:R-:W-:-:S04]  /*12310*/  IMAD.MOV.U32 R52, RZ, RZ, R104 ;  /* 0x000000ffff347224 */ /* 0x000fc800078e0068 */
[----:B------:R-:W-:Y:S01]  /*12320*/  MOV R45, R112 ;  /* 0x00000070002d7202 */ /* 0x000fe20000000f00 */
[----:B------:R-:W-:Y:S01]  /*12330*/  HMMA.16816.F32.BF16 R148, R120, R156, R48 ;  /* 0x0000009c7894723c */ /* 0x000fe20000041830 */
[----:B------:R-:W-:Y:S01]  /*12340*/  MOV R44, c[0x0][0x2c4] ;  /* 0x0000b100002c7a02 */ /* 0x000fe20000000f00 */
        /* <DEDUP_REMOVED lines=20> */
[----:B------:R-:W-:Y:S01]  /*12490*/  IMAD.MOV.U32 R51, RZ, RZ, R54 ;  /* 0x000000ffff337224 */ /* 0x000fe200078e0036 */
[----:B------:R-:W-:Y:S01]  /*124a0*/  MOV R58, R171 ;  /* 0x000000ab003a7202 */ /* 0x000fe20000000f00 */
[----:B------:R-:W-:Y:S01]  /*124b0*/  IMAD.MOV.U32 R52, RZ, RZ, R55 ;  /* 0x000000ffff347224 */ /* 0x000fe200078e0037 */
[----:B------:R-:W-:Y:S01]  /*124c0*/  F2FP.BF16.PACK_AB R168, R30, R28 ;  /* 0x0000001c1ea8723e */ /* 0x000fe200000010ff */
[----:B------:R-:W-:Y:S01]  /*124d0*/  IMAD.MOV.U32 R54, RZ, RZ, R56 ;  /* 0x000000ffff367224 */ /* 0x000fe200078e0038 */
[----:B------:R-:W-:Y:S01]  /*124e0*/  F2FP.BF16.PACK_AB R170, R29, R31 ;  /* 0x0000001f1daa723e */ /* 0x000fe200000010ff */
[----:B------:R-:W-:Y:S01]  /*124f0*/  IMAD.MOV.U32 R55, RZ, RZ, R57 ;  /* 0x000000ffff377224 */ /* 0x000fe200078e0039 */
[----:B------:R-:W-:Y:S01]  /*12500*/  HMMA.16816.F32.BF16 R104, R4, R68, R88 ;  /* 0x000000440468723c */ /* 0x000fe20000041858 */
[----:B------:R-:W-:Y:S01]  /*12510*/  FADD.FTZ R2, R43, R42 ;  /* 0x0000002a2b027221 */ /* 0x000fe20000010000 */
[----:B------:R-:W-:Y:S01]  /*12520*/  F2FP.BF16.PACK_AB R169, R21, R20 ;  /* 0x0000001415a9723e */ /* 0x000fe200000010ff */
[----:B------:R-:W-:Y:S01]  /*12530*/  IMAD.MOV.U32 R42, RZ, RZ, R45 ;  /* 0x000000ffff2a7224 */ /* 0x000fe200078e002d */
[----:B------:R-:W-:Y:S01]  /*12540*/  MOV R45, R53 ;  /* 0x00000035002d7202 */ /* 0x000fe20000000f00 */
[----:B------:R-:W-:-:S02]  /*12550*/  IMAD.MOV.U32 R56, RZ, RZ, R59 ;  /* 0x000000ffff387224 */ /* 0x000fc400078e003b */
[----:B------:R-:W-:Y:S01]  /*12560*/  IMAD.MOV.U32 R57, RZ, RZ, R201 ;  /* 0x000000ffff397224 */ /* 0x000fe200078e00c9 */
[----:B------:R-:W-:Y:S01]  /*12570*/  MOV R43, R44 ;  /* 0x0000002c002b7202 */ /* 0x000fe20000000f00 */
[----:B------:R-:W-:Y:S01]  /*12580*/  IMAD.MOV.U32 R59, RZ, RZ, R222 ;  /* 0x000000ffff3b7224 */ /* 0x000fe200078e00de */
[C---:B------:R-:W-:Y:S01]  /*12590*/  HMMA.16816.F32.BF16 R116, R4.reuse, R72, R80 ;  /* 0x000000480474723c */ /* 0x040fe20000041850 */
[----:B------:R-:W-:Y:S01]  /*125a0*/  IMAD.MOV.U32 R53, RZ, RZ, R54 ;  /* 0x000000ffff357224 */ /* 0x000fe200078e0036 */
[----:B------:R1:W5:Y:S01]  /*125b0*/  LDL.LU R222, [R1+0x80] ;  /* 0x0000800001de7983 */ /* 0x0003620000300800 */
[----:B------:R-:W-:Y:S01]  /*125c0*/  IMAD.MOV.U32 R54, RZ, RZ, R55 ;  /* 0x000000ffff367224 */ /* 0x000fe200078e0037 */
[----:B------:R-:W-:Y:S01]  /*125d0*/  MOV R55, R190 ;  /* 0x000000be00377202 */ /* 0x000fe20000000f00 */
[----:B------:R-:W-:Y:S02]  /*125e0*/  IMAD.MOV.U32 R44, RZ, RZ, R46 ;  /* 0x000000ffff2c7224 */ /* 0x000fe400078e002e */
[----:B------:R-:W-:Y:S01]  /*125f0*/  IMAD.MOV.U32 R190, RZ, RZ, R56 ;  /* 0x000000ffffbe7224 */ /* 0x000fe200078e0038 */
[----:B------:R-:W-:Y:S01]  /*12600*/  MOV R56, R58 ;  /* 0x0000003a00387202 */ /* 0x000fe20000000f00 */
[----:B------:R-:W-:Y:S01]  /*12610*/  IMAD.MOV.U32 R46, RZ, RZ, R57 ;  /* 0x000000ffff2e7224 */ /* 0x000fe200078e0039 */
[----:B------:R-:W-:Y:S01]  /*12620*/  HMMA.16816.F32.BF16 R136, R4, R60, R136 ;  /* 0x0000003c0488723c */ /* 0x000fe20000041888 */
[----:B------:R-:W-:Y:S01]  /*12630*/  IMAD.MOV.U32 R57, RZ, RZ, R59 ;  /* 0x000000ffff397224 */ /* 0x000fe200078e003b */
[----:B------:R-:W-:Y:S01]  /*12640*/  MOV R59, R202 ;  /* 0x000000ca003b7202 */ /* 0x000fe20000000f00 */
[----:B------:R-:W-:-:S02]  /*12650*/  IMAD.MOV.U32 R58, RZ, RZ, R189 ;  /* 0x000000ffff3a7224 */ /* 0x000fc400078e00bd */
[----:B------:R-:W-:Y:S02]  /*12660*/  IMAD.MOV.U32 R201, RZ, RZ, R221 ;  /* 0x000000ffffc97224 */ /* 0x000fe400078e00dd */
[----:B---3--:R-:W-:Y:S01]  /*12670*/  @P6 IMAD.HI.U32 R0, R209, c[0x0][0x2c8], RZ ;  /* 0x0000b200d1006a27 */ /* 0x008fe200078e00ff */
[----:B------:R1:W5:Y:S01]  /*12680*/  LDL.LU R221, [R1+0x7c] ;  /* 0x00007c0001dd7983 */ /* 0x0003620000300800 */
[----:B------:R-:W-:Y:S02]  /*12690*/  HMMA.16816.F32.BF16 R8, R4, R62, R96 ;  /* 0x0000003e0408723c */ /* 0x000fe40000041860 */
[----:B------:R-:W-:Y:S01]  /*126a0*/  IMAD.MOV.U32 R189, RZ, RZ, R203 ;  /* 0x000000ffffbd7224 */ /* 0x000fe200078e00cb */
[----:B------:R-:W-:Y:S01]  /*126b0*/  MOV R203, R191 ;  /* 0x000000bf00cb7202 */ /* 0x000fe20000000f00 */
[----:B------:R-:W-:Y:S02]  /*126c0*/  IMAD.MOV.U32 R202, RZ, RZ, R200 ;  /* 0x000000ffffca7224 */ /* 0x000fe400078e00c8 */
[----:B------:R-:W-:-:S02]  /*126d0*/  IMAD.MOV.U32 R200, RZ, RZ, R220 ;  /* 0x000000ffffc87224 */ /* 0x000fc400078e00dc */
[C---:B------:R-:W-:Y:S01]  /*126e0*/  HMMA.16816.F32.BF16 R152, R4.reuse, R64, R152 ;  /* 0x000000400498723c */ /* 0x040fe20000041898 */
[----:B------:R1:W5:Y:S01]  /*126f0*/  LDL.LU R220, [R1+0x78] ;  /* 0x0000780001dc7983 */ /* 0x0003620000300800 */
[----:B------:R-:W-:Y:S01]  /*12700*/  IMAD.MOV.U32 R191, RZ, RZ, R219 ;  /* 0x000000ffffbf7224 */ /* 0x000fe200078e00db */
[----:B------:R-:W-:Y:S02]  /*12710*/  @P6 SHF.R.U32.HI R209, RZ, c[0x0][0x2cc], R0 ;  /* 0x0000b300ffd16a19 */ /* 0x000fe40000011600 */
[----:B------:R1:W5:Y:S03]  /*12720*/  LDL.LU R219, [R1+0x74] ;  /* 0x0000740001db7983 */ /* 0x0003660000300800 */
[----:B------:R-:W-:Y:S01]  /*12730*/  HMMA.16816.F32.BF16 R16, R4, R66, R16 ;  /* 0x000000420410723c */ /* 0x000fe20000041810 */
[----:B------:R-:W-:Y:S02]  /*12740*/  FADD.FTZ R2, R212, R2 ;  /* 0x00000002d4027221 */ /* 0x000fe40000010000 */
[----:B------:R-:W-:-:S05]  /*12750*/  FADD.FTZ R0, R43, R42 ;  /* 0x0000002a2b007221 */ /* 0x000fca0000010000 */
[C---:B------:R-:W-:Y:S08]  /*12760*/  HMMA.16816.F32.BF16 R68, R4.reuse, R70, R84 ;  /* 0x000000460444723c */ /* 0x040ff00000041854 */
[----:B------:R-:W-:Y:S07]  /*12770*/  HMMA.16816.F32.BF16 R72, R4, R74, R76 ;  /* 0x0000004a0448723c */ /* 0x000fee000004184c */
[----:B------:R-:W-:Y:S01]  /*12780*/  FADD.FTZ R7, R217, R218 ;  /* 0x000000dad9077221 */ /* 0x000fe20000010000 */
[----:B------:R-:W-:Y:S01]  /*12790*/  HMMA.16816.F32.BF16 R112, R120, R110, R36 ;  /* 0x0000006e7870723c */ /* 0x000fe20000041824 */
[----:B------:R1:W5:Y:S04]  /*127a0*/  LDL.LU R218, [R1+0x70] ;  /* 0x0000700001da7983 */ /* 0x0003680000300800 */
[----:B------:R1:W5:Y:S01]  /*127b0*/  LDL.LU R217, [R1+0x6c] ;  /* 0x00006c0001d97983 */ /* 0x0003620000300800 */
[----:B------:R-:W-:-:S02]  /*127c0*/  FADD.FTZ R6, R44, R0 ;  /* 0x000000002c067221 */ /* 0x000fc40000010000 */
[----:B------:R-:W-:Y:S01]  /*127d0*/  FADD.FTZ R7, R45, R7 ;  /* 0x000000072d077221 */ /* 0x000fe20000010000 */
[----:B------:R1:W5:Y:S01]  /*127e0*/  LDL.LU R212, [R1+0x68] ;  /* 0x0000680001d47983 */ /* 0x0003620000300800 */
[----:B------:R-:W-:Y:S01]  /*127f0*/  FADD.FTZ R2, R46, R2 ;  /* 0x000000022e027221 */ /* 0x000fe20000010000 */
[----:B----4-:R-:W-:Y:S01]  /*12800*/  F2FP.BF16.PACK_AB R171, R22, R23 ;  /* 0x0000001716ab723e */ /* 0x010fe200000010ff */
[----:B------:R-:W-:Y:S01]  /*12810*/  HMMA.16816.F32.BF16 R120, R120, R14, R32 ;  /* 0x0000000e7878723c */ /* 0x000fe20000041820 */
[----:B------:R-:W2:Y:S01]  /*12820*/  LDL.LU R43, [R1+0x20] ;  /* 0x00002000012b7983 */ /* 0x000ea20000300800 */
[----:B------:R-:W-:Y:S02]  /*12830*/  FADD.FTZ R0, R174, R172 ;  /* 0x000000acae007221 */ /* 0x000fe40000010000 */
[----:B------:R-:W-:Y:S02]  /*12840*/  FADD.FTZ R6, R47, R6 ;  /* 0x000000062f067221 */ /* 0x000fe40000010000 */
[----:B------:R-:W-:-:S02]  /*12850*/  FADD.FTZ R0, R50, R0 ;  /* 0x0000000032007221 */ /* 0x000fc40000010000 */
[----:B------:R-:W-:Y:S02]  /*12860*/  FADD.FTZ R7, R48, R7 ;  /* 0x0000000730077221 */ /* 0x000fe40000010000 */
[----:B------:R-:W-:Y:S02]  /*12870*/  FADD.FTZ R5, R53, R0 ;  /* 0x0000000035057221 */ /* 0x000fe40000010000 */
[----:B------:R-:W-:Y:S02]  /*12880*/  FADD.FTZ R2, R49, R2 ;  /* 0x0000000231027221 */ /* 0x000fe40000010000 */
[----:B------:R-:W-:Y:S02]  /*12890*/  FADD.FTZ R6, R51, R6 ;  /* 0x0000000633067221 */ /* 0x000fe40000010000 */
[----:B------:R-:W-:Y:S01]  /*128a0*/  FADD.FTZ R7, R52, R7 ;  /* 0x0000000734077221 */ /* 0x000fe20000010000 */
[----:B------:R-:W-:Y:S01]  /*128b0*/  HMMA.16816.F32.BF16 R136, R168, R140, R136 ;  /* 0x0000008ca888723c */ /* 0x000fe20000041888 */
[----:B------:R-:W-:-:S02]  /*128c0*/  FADD.FTZ R5, R252, R5 ;  /* 0x00000005fc057221 */ /* 0x000fc40000010000 */
[----:B------:R-:W-:Y:S02]  /*128d0*/  FADD.FTZ R2, R54, R2 ;  /* 0x0000000236027221 */ /* 0x000fe40000010000 */
        /* <DEDUP_REMOVED lines=73> */
[----:B------:R-:W-:Y:S01]  /*12d70*/  FADD.FTZ R5, R23, R5 ;  /* 0x0000000517057221 */ /* 0x000fe20000010000 */
[----:B------:R-:W-:Y:S01]  /*12d80*/  STL [R1+0x14], R7 ;  /* 0x0000140701007387 */ /* 0x000fe20000100800 */
[----:B------:R-:W-:-:S03]  /*12d90*/  FADD.FTZ R2, R29, R6 ;  /* 0x000000061d027221 */ /* 0x000fc60000010000 */
[----:B------:R3:W-:Y:S01]  /*12da0*/  STL [R1+0x18], R0 ;  /* 0x0000180001007387 */ /* 0x0007e20000100800 */
[----:B------:R-:W-:-:S03]  /*12db0*/  IMAD.MOV.U32 R211, RZ, RZ, c[0x0][0x32c] ;  /* 0x0000cb00ffd37624 */ /* 0x000fc600078e00ff */
[----:B------:R4:W-:Y:S02]  /*12dc0*/  STL [R1+0x1c], R2 ;  /* 0x00001c0201007387 */ /* 0x0009e40000100800 */
[----:B------:R-:W-:Y:S01]  /*12dd0*/  ISETP.GE.AND P3, PT, R211, 0x1, PT ;  /* 0x00000001d300780c */ /* 0x000fe20003f66270 */
[----:B---3--:R-:W-:-:S05]  /*12de0*/  FADD.FTZ R0, R22, R5 ;  /* 0x0000000516007221 */ /* 0x008fca0000010000 */
[----:B------:R1:W-:Y:S01]  /*12df0*/  STL [R1+0x24], R0 ;  /* 0x0000240001007387 */ /* 0x0003e20000100800 */
[----:B------:R-:W-:Y:S01]  /*12e00*/  HMMA.16816.F32.BF16 R152, R168, R156, R152 ;  /* 0x0000009ca898723c */ /* 0x000fe20000041898 */
[----:B------:R-:W-:-:S07]  /*12e10*/  IADD3 R230, R247, -0x2, RZ ;  /* 0xfffffffef7e67810 */ /* 0x000fce0007ffe0ff */
[C---:B------:R-:W-:Y:S08]  /*12e20*/  HMMA.16816.F32.BF16 R104, R168.reuse, R108, R104 ;  /* 0x0000006ca868723c */ /* 0x040ff00000041868 */
[C---:B------:R-:W-:Y:S08]  /*12e30*/  HMMA.16816.F32.BF16 R156, R168.reuse, R158, R16 ;  /* 0x0000009ea89c723c */ /* 0x040ff00000041810 */
[C---:B------:R-:W-:Y:S08]  /*12e40*/  HMMA.16816.F32.BF16 R108, R168.reuse, R110, R68 ;  /* 0x0000006ea86c723c */ /* 0x040ff00000041844 */
[C---:B------:R-:W-:Y:S08]  /*12e50*/  HMMA.16816.F32.BF16 R116, R168.reuse, R12, R116 ;  /* 0x0000000ca874723c */ /* 0x040ff00000041874 */
[----:B------:R-:W-:Y:S01]  /*12e60*/  HMMA.16816.F32.BF16 R168, R168, R14, R72 ;  /* 0x0000000ea8a8723c */ /* 0x000fe20000041848 */
[----:B--2---:R-:W-:-:S04]  /*12e70*/  IADD3 R4, R43, R209, RZ ;  /* 0x000000d12b047210 */ /* 0x004fc80007ffe0ff */
[----:B----4-:R-:W-:Y:S01]  /*12e80*/  IADD3 R2, R4, c[0x0][0x328], RZ ;  /* 0x0000ca0004027a10 */ /* 0x010fe20007ffe0ff */
        /* <DEDUP_REMOVED lines=11> */
.L_x_1171:
[----:B------:R-:W-:-:S13]  /*12f40*/  ISETP.NE.AND P0, PT, R5, 0x1, PT ;  /* 0x000000010500780c */ /* 0x000fda0003f05270 */
[----:B------:R-:W-:-:S05]  /*12f50*/  @P0 IMAD.HI.U32 R4, R0, c[0x0][0x330], RZ ;  /* 0x0000cc0000040a27 */ /* 0x000fca00078e00ff */
[----:B------:R-:W-:-:S05]  /*12f60*/  @P0 SHF.R.U32.HI R0, RZ, c[0x0][0x334], R4 ;  /* 0x0000cd00ff000a19 */ /* 0x000fca0000011604 */
.L_x_1172:
[----:B------:R-:W-:-:S05]  /*12f70*/  IMAD R0, R0, R5, c[0x0][0x32c] ;  /* 0x0000cb0000007624 */ /* 0x000fca00078e0205 */
[----:B------:R-:W-:-:S04]  /*12f80*/  IMNMX R2, R2, R0, PT ;  /* 0x0000000002027217 */ /* 0x000fc80003800200 */
.L_x_1170:
        /* <DEDUP_REMOVED lines=16> */
.L_x_1190:
[----:B------:R-:W-:Y:S04]  /*13090*/  DEPBAR.LE SB0, 0x0 ;  /* 0x000080000000791a */ /* 0x000fe80000000000 */
[----:B------:R-:W-:Y:S01]  /*130a0*/  BAR.SYNC.DEFER_BLOCKING 0x0 ;  /* 0x0000000000007b1d */ /* 0x000fe20000010000 */
[----:B------:R-:W-:Y:S02]  /*130b0*/  IMAD.MOV.U32 R200, RZ, RZ, 0x5 ;  /* 0x00000005ffc87424 */ /* 0x000fe400078e00ff */
[----:B------:R-:W-:Y:S02]  /*130c0*/  IMAD.MOV.U32 R201, RZ, RZ, c[0x0][0x208] ;  /* 0x00008200ffc97624 */ /* 0x000fe400078e00ff */
[----:B------:R-:W-:Y:S03]  /*130d0*/  IMAD.MOV.U32 R131, RZ, RZ, c[0x0][0x208] ;  /* 0x00008200ff837624 */ /* 0x000fe600078e00ff */
[----:B------:R-:W-:Y:S02]  /*130e0*/  SHF.L.U32 R201, R201, 0x5, RZ ;  /* 0x00000005c9c97819 */ /* 0x000fe400000006ff */
[----:B------:R-:W-:Y:S01]  /*130f0*/  SHF.L.U64.HI R131, R131, R200, c[0x0][0x20c] ;  /* 0x0000830083837619 */ /* 0x000fe200000102c8 */
[----:B-----5:R-:W-:Y:S06]  /*13100*/  LDSM.16.M88.4 R96, [R219+0x6100] ;  /* 0x00610000db60783b */ /* 0x020fec0000000200 */
[----:B------:R-:W2:Y:S06]  /*13110*/  LDL R126, [R1+0x4] ;  /* 0x00000400017e7983 */ /* 0x000eac0000100800 */
[----:B------:R-:W3:Y:S06]  /*13120*/  LDSM.16.M88.4 R16, [R212+0x3100] ;  /* 0x00310000d410783b */ /* 0x000eec0000000200 */
[----:B------:R-:W4:Y:S06]  /*13130*/  LDSM.16.M88.4 R92, [R219+0x8100] ;  /* 0x00810000db5c783b */ /* 0x000f2c0000000200 */
[----:B------:R-:W2:Y:S06]  /*13140*/  LDL.64 R192, [R1+0x50] ;  /* 0x0000500001c07983 */ /* 0x000eac0000100a00 */
[----:B------:R-:W2:Y:S06]  /*13150*/  LDL.64 R124, [R1+0x58] ;  /* 0x00005800017c7983 */ /* 0x000eac0000100a00 */
[----:B------:R-:W1:Y:S06]  /*13160*/  LDSM.16.M88.4 R32, [R212+0x3900] ;  /* 0x00390000d420783b */ /* 0x000e6c0000000200 */
[----:B------:R-:W2:Y:S06]  /*13170*/  LDL.64 R234, [R1+0x40] ;  /* 0x0000400001ea7983 */ /* 0x000eac0000100a00 */
[----:B------:R-:W1:Y:S01]  /*13180*/  LDSM.16.M88.4 R48, [R212+0x4100] ;  /* 0x00410000d430783b */ /* 0x000e620000000200 */
[-C--:B---3--:R-:W-:Y:S05]  /*13190*/  HMMA.16816.F32.BF16 R4, R96, R16.reuse, RZ ;  /* 0x000000106004723c */ /* 0x088fea00000418ff */
[----:B------:R-:W3:Y:S03]  /*131a0*/  LDL.64 R232, [R1+0x48] ;  /* 0x0000480001e87983 */ /* 0x000ee60000100a00 */
[C---:B----4-:R-:W-:Y:S03]  /*131b0*/  HMMA.16816.F32.BF16 R8, R92.reuse, R16, RZ ;  /* 0x000000105c08723c */ /* 0x050fe600000418ff */
[----:B------:R-:W4:Y:S06]  /*131c0*/  LDSM.16.M88.4 R64, [R212+0x4900] ;  /* 0x00490000d440783b */ /* 0x000f2c0000000200 */
[----:B------:R-:W4:Y:S01]  /*131d0*/  LDSM.16.M88.4 R80, [R212+0x5100] ;  /* 0x00510000d450783b */ /* 0x000f220000000200 */
[-C--:B------:R-:W-:Y:S05]  /*131e0*/  HMMA.16816.F32.BF16 R12, R92, R18.reuse, RZ ;  /* 0x000000125c0c723c */ /* 0x080fea00000418ff */
[----:B------:R-:W4:Y:S03]  /*131f0*/  LDSM.16.M88.4 R172, [R212+0x5900] ;  /* 0x00590000d4ac783b */ /* 0x000f260000000200 */
[C---:B------:R-:W-:Y:S03]  /*13200*/  HMMA.16816.F32.BF16 R16, R96.reuse, R18, RZ ;  /* 0x000000126010723c */ /* 0x040fe600000418ff */
[----:B------:R-:W-:Y:S05]  /*13210*/  LDSM.16.M88.4 R176, [R222+0x6100] ;  /* 0x00610000deb0783b */ /* 0x000fea0000000200 */
[-C--:B-1----:R-:W-:Y:S01]  /*13220*/  HMMA.16816.F32.BF16 R20, R96, R32.reuse, RZ ;  /* 0x000000206014723c */ /* 0x082fe200000418ff */
[----:B------:R-:W1:Y:S06]  /*13230*/  LDSM.16.M88.4 R180, [R223] ;  /* 0x00000000dfb4783b */ /* 0x000e6c0000000200 */
[----:B------:R-:W1:Y:S01]  /*13240*/  LDSM.16.M88.4 R184, [R222+0x8100] ;  /* 0x00810000deb8783b */ /* 0x000e620000000200 */
[C---:B------:R-:W-:Y:S05]  /*13250*/  HMMA.16816.F32.BF16 R24, R92.reuse, R32, RZ ;  /* 0x000000205c18723c */ /* 0x040fea00000418ff */
[----:B------:R-:W1:Y:S03]  /*13260*/  LDSM.16.M88.4 R188, [R228] ;  /* 0x00000000e4bc783b */ /* 0x000e660000000200 */
[-C--:B------:R-:W-:Y:S08]  /*13270*/  HMMA.16816.F32.BF16 R28, R92, R34.reuse, RZ ;  /* 0x000000225c1c723c */ /* 0x080ff000000418ff */
[C---:B------:R-:W-:Y:S08]  /*13280*/  HMMA.16816.F32.BF16 R32, R96.reuse, R34, RZ ;  /* 0x000000226020723c */ /* 0x040ff000000418ff */
[-C--:B------:R-:W-:Y:S08]  /*13290*/  HMMA.16816.F32.BF16 R36, R96, R48.reuse, RZ ;  /* 0x000000306024723c */ /* 0x080ff000000418ff */
[C---:B------:R-:W-:Y:S08]  /*132a0*/  HMMA.16816.F32.BF16 R40, R92.reuse, R48, RZ ;  /* 0x000000305c28723c */ /* 0x040ff000000418ff */
        /* <DEDUP_REMOVED lines=14> */
[----:B------:R-:W4:Y:S07]  /*13390*/  LDSM.16.M88.4 R172, [R227] ;  /* 0x00000000e3ac783b */ /* 0x000f2e0000000200 */
        /* <DEDUP_REMOVED lines=9> */
[----:B------:R-:W2:Y:S03]  /*13430*/  LDSM.16.M88.4 R188, [R225] ;  /* 0x00000000e1bc783b */ /* 0x000ea60000000200 */
[----:B--2---:R-:W-:Y:S04]  /*13440*/  ISETP.GT.AND P0, PT, R126, R230, PT ;  /* 0x000000e67e00720c */ /* 0x004fe80003f04270 */
[-C--:B----4-:R-:W-:Y:S08]  /*13450*/  HMMA.16816.F32.BF16 R36, R176, R172.reuse, R36 ;  /* 0x000000acb024723c */ /* 0x090ff00000041824 */
[C---:B------:R-:W-:Y:S04]  /*13460*/  HMMA.16816.F32.BF16 R40, R184.reuse, R172, R40 ;  /* 0x000000acb828723c */ /* 0x040fe80000041828 */
[----:B------:R-:W-:Y:S01]  /*13470*/  @!P0 SHF.R.S32.HI R0, RZ, 0x1f, R230 ;  /* 0x0000001fff008819 */ /* 0x000fe200000114e6 */
[----:B------:R-:W-:Y:S03]  /*13480*/  @!P0 IMAD.WIDE.U32 R2, R230, c[0x0][0x208], RZ ;  /* 0x00008200e6028a25 */ /* 0x000fe600078e00ff */
[-C--:B------:R-:W-:Y:S04]  /*13490*/  HMMA.16816.F32.BF16 R44, R184, R174.reuse, R44 ;  /* 0x000000aeb82c723c */ /* 0x080fe8000004182c */
[----:B------:R-:W-:Y:S02]  /*134a0*/  @!P0 IMAD R0, R0, c[0x0][0x208], RZ ;  /* 0x0000820000008a24 */ /* 0x000fe400078e02ff */
[----:B------:R-:W-:Y:S02]  /*134b0*/  @!P0 IMAD.MOV.U32 R125, RZ, RZ, R193 ;  /* 0x000000ffff7d8224 */ /* 0x000fe400078e00c1 */
[C---:B------:R-:W-:Y:S01]  /*134c0*/  HMMA.16816.F32.BF16 R48, R176.reuse, R174, R48 ;  /* 0x000000aeb030723c */ /* 0x040fe20000041830 */
[----:B------:R-:W2:Y:S03]  /*134d0*/  LDSM.16.M88.4 R192, [R224] ;  /* 0x00000000e0c0783b */ /* 0x000ea60000000200 */
[----:B------:R-:W-:Y:S02]  /*134e0*/  @!P0 IMAD R0, R230, c[0x0][0x20c], R0 ;  /* 0x00008300e6008a24 */ /* 0x000fe400078e0200 */
[----:B------:R-:W-:Y:S02]  /*134f0*/  @!P0 IMAD.WIDE.U32 R124, R2, 0x60, R124 ;  /* 0x00000060027c8825 */ /* 0x000fe400078e007c */
[-C--:B-1----:R-:W-:Y:S04]  /*13500*/  HMMA.16816.F32.BF16 R52, R176, R180.reuse, R52 ;  /* 0x000000b4b034723c */ /* 0x082fe80000041834 */
[----:B------:R-:W-:Y:S01]  /*13510*/  @!P0 IMAD.IADD R0, R3, 0x1, R0 ;  /* 0x0000000103008824 */ /* 0x000fe200078e0200 */
[----:B------:R-:W-:Y:S03]  /*13520*/  @!P0 LEA R2, P1, R124, c[0x0][0x1f8], 0x1 ;  /* 0x00007e007c028a11 */ /* 0x000fe600078208ff */
[C---:B------:R-:W-:Y:S04]  /*13530*/  HMMA.16816.F32.BF16 R56, R184.reuse, R180, R56 ;  /* 0x000000b4b838723c */ /* 0x040fe80000041838 */
[----:B------:R-:W-:Y:S01]  /*13540*/  @!P0 IMAD R0, R0, 0x60, RZ ;  /* 0x0000006000008824 */ /* 0x000fe200078e02ff */
[-C--:B------:R-:W-:Y:S02]  /*13550*/  @!P0 IADD3 R198, P2, R2, R201.reuse, RZ ;  /* 0x000000c902c68210 */ /* 0x080fe40007f5e0ff */
[----:B---3--:R-:W-:Y:S01]  /*13560*/  MOV R233, 0x5 ;  /* 0x0000000500e97802 */ /* 0x008fe20000000f00 */
[-C--:B------:R-:W-:Y:S04]  /*13570*/  HMMA.16816.F32.BF16 R60, R184, R182.reuse, R60 ;  /* 0x000000b6b83c723c */ /* 0x080fe8000004183c */
[----:B------:R-:W-:Y:S04]  /*13580*/  @!P0 IMAD.IADD R0, R125, 0x1, R0 ;  /* 0x000000017d008824 */ /* 0x000fe800078e0200 */
[C---:B------:R-:W-:Y:S04]  /*13590*/  HMMA.16816.F32.BF16 R64, R176.reuse, R182, R64 ;  /* 0x000000b6b040723c */ /* 0x040fe80000041840 */
[----:B------:R-:W-:Y:S02]  /*135a0*/  @!P0 LEA.HI.X R3, R124, c[0x0][0x1fc], R0, 0x1, P1 ;  /* 0x00007f007c038a11 */ /* 0x000fe400008f0c00 */
[----:B------:R-:W-:Y:S02]  /*135b0*/  @!P0 IADD3 R196, P1, R198, R201, RZ ;  /* 0x000000c9c6c48210 */ /* 0x000fe40007f3e0ff */
[-C--:B------:R-:W-:Y:S01]  /*135c0*/  HMMA.16816.F32.BF16 R68, R176, R188.reuse, R68 ;  /* 0x000000bcb044723c */ /* 0x080fe20000041844 */
[----:B------:R-:W-:Y:S01]  /*135d0*/  @!PT LDS RZ, [RZ] ;  /* 0x00000000fffff984 */ /* 0x000fe20000000800 */
[----:B------:R-:W-:Y:S01]  /*135e0*/  @!PT LDS RZ, [RZ] ;  /* 0x00000000fffff984 */ /* 0x000fe20000000800 */
[----:B------:R-:W-:Y:S01]  /*135f0*/  @!PT LDS RZ, [RZ] ;  /* 0x00000000fffff984 */ /* 0x000fe20000000800 */
[----:B------:R1:W-:Y:S03]  /*13600*/  @!P0 LDGSTS.E.BYPASS.LTC128B.128 [R231+0x100], [R2.64], !P5 ;  /* 0x0010000002e78fae */ /* 0x0003e6000e901d48 */
[----:B------:R-:W-:Y:S02]  /*13610*/  @!P0 IADD3.X R199, R3, R131, RZ, P2, !PT ;  /* 0x0000008303c78210 */ /* 0x000fe400017fe4ff */
[-C--:B------:R-:W-:Y:S02]  /*13620*/  @!P0 IADD3 R124, P3, R196, R201.reuse, RZ ;  /* 0x000000c9c47c8210 */ /* 0x080fe40007f7e0ff */
[C---:B------:R-:W-:Y:S01]  /*13630*/  HMMA.16816.F32.BF16 R72, R184.reuse, R188, R72 ;  /* 0x000000bcb848723c */ /* 0x040fe20000041848 */
[----:B------:R3:W-:Y:S03]  /*13640*/  @!P0 LDGSTS.E.BYPASS.LTC128B.128 [R231+0x900], [R198.64], !P5 ;  /* 0x00900000c6e78fae */ /* 0x0007e6000e901d48 */
[--C-:B------:R-:W-:Y:S04]  /*13650*/  @!P0 IMAD.X R197, R199, 0x1, R131.reuse, P1 ;  /* 0x00000001c7c58824 */ /* 0x100fe800008e0683 */
[-C--:B------:R-:W-:Y:S01]  /*13660*/  HMMA.16816.F32.BF16 R76, R184, R190.reuse, R76 ;  /* 0x000000beb84c723c */ /* 0x080fe2000004184c */
[----:B------:R3:W-:Y:S03]  /*13670*/  @!P0 LDGSTS.E.BYPASS.LTC128B.128 [R231+0x1100], [R196.64], !P5 ;  /* 0x01100000c4e78fae */ /* 0x0007e6000e901d48 */
[--C-:B------:R-:W-:Y:S04]  /*13680*/  @!P0 IMAD.X R125, R197, 0x1, R131.reuse, P3 ;  /* 0x00000001c57d8824 */ /* 0x100fe800018e0683 */
[C---:B------:R-:W-:Y:S01]  /*13690*/  HMMA.16816.F32.BF16 R80, R176.reuse, R190, R80 ;  /* 0x000000beb050723c */ /* 0x040fe20000041850 */
[----:B------:R4:W-:Y:S03]  /*136a0*/  @!P0 LDGSTS.E.BYPASS.LTC128B.128 [R231+0x1900], [R124.64], !P5 ;  /* 0x019000007ce78fae */ /* 0x0009e6000e901d48 */
[-C--:B-1----:R-:W-:Y:S04]  /*136b0*/  @!P0 IADD3 R2, P2, R124, R201.reuse, RZ ;  /* 0x000000c97c028210 */ /* 0x082fe80007f5e0ff */
[-C--:B--2---:R-:W-:Y:S04]  /*136c0*/  HMMA.16816.F32.BF16 R84, R176, R192.reuse, R84 ;  /* 0x000000c0b054723c */ /* 0x084fe80000041854 */
[----:B------:R-:W-:Y:S01]  /*136d0*/  @!P0 IMAD.X R3, R125, 0x1, R131, P2 ;  /* 0x000000017d038824 */ /* 0x000fe200010e0683 */
[----:B------:R-:W-:Y:S03]  /*136e0*/  @!P0 IADD3 R172, P1, R2, R201, RZ ;  /* 0x000000c902ac8210 */ /* 0x000fe60007f3e0ff */
[C---:B------:R-:W-:Y:S01]  /*136f0*/  HMMA.16816.F32.BF16 R88, R184.reuse, R192, R88 ;  /* 0x000000c0b858723c */ /* 0x040fe20000041858 */
[----:B------:R1:W-:Y:S03]  /*13700*/  @!P0 LDGSTS.E.BYPASS.LTC128B.128 [R231+0x2100], [R2.64], !P5 ;  /* 0x0210000002e78fae */ /* 0x0003e6000e901d48 */
[----:B------:R-:W-:Y:S03]  /*13710*/  @!P0 IADD3.X R173, R3, R131, RZ, P1, !PT ;  /* 0x0000008303ad8210 */ /* 0x000fe60000ffe4ff */
[----:B------:R-:W2:Y:S01]  /*13720*/  LDL R131, [R1+0x38] ;  /* 0x0000380001837983 */ /* 0x000ea20000100800 */
[-C--:B------:R-:W-:Y:S05]  /*13730*/  HMMA.16816.F32.BF16 R92, R184, R194.reuse, R92 ;  /* 0x000000c2b85c723c */ /* 0x080fea000004185c */
[----:B------:R1:W-:Y:S01]  /*13740*/  @!P0 LDGSTS.E.BYPASS.LTC128B.128 [R231+0x2900], [R172.64], !P5 ;  /* 0x02900000ace78fae */ /* 0x0003e2000e901d48 */
[C---:B------:R-:W-:Y:S02]  /*13750*/  ISETP.GT.AND P0, PT, R230.reuse, R126, PT ;  /* 0x0000007ee600720c */ /* 0x040fe40003f04270 */
[----:B------:R-:W-:Y:S03]  /*13760*/  HMMA.16816.F32.BF16 R96, R176, R194, R96 ;  /* 0x000000c2b060723c */ /* 0x000fe60000041860 */
[----:B---3--:R-:W-:Y:S06]  /*13770*/  LDSM.16.M88.4 R196, [R220+0x6100] ;  /* 0x00610000dcc4783b */ /* 0x008fec0000000200 */
[----:B------:R-:W3:Y:S03]  /*13780*/  LDSM.16.M88.4 R200, [R218+0x3100] ;  /* 0x00310000dac8783b */ /* 0x000ee60000000200 */
[----:B------:R-:W-:Y:S01]  /*13790*/  @P0 IADD3 R0, R230, -0x1, RZ ;  /* 0xffffffffe6000810 */ /* 0x000fe20007ffe0ff */
[----:B----4-:R-:W-:Y:S02]  /*137a0*/  @P0 IMAD.MOV.U32 R125, RZ, RZ, R235 ;  /* 0x000000ffff7d0224 */ /* 0x010fe400078e00eb */
[----:B------:R-:W4:Y:S01]  /*137b0*/  LDSM.16.M88.4 R204, [R220+0x8100] ;  /* 0x00810000dccc783b */ /* 0x000f220000000200 */
[----:B-1----:R-:W-:Y:S01]  /*137c0*/  @P0 SHF.R.S32.HI R2, RZ, 0x1f, R0 ;  /* 0x0000001fff020819 */ /* 0x002fe20000011400 */
[----:B------:R-:W-:Y:S04]  /*137d0*/  IMAD.MOV.U32 R235, RZ, RZ, c[0x0][0x32c] ;  /* 0x0000cb00ffeb7624 */ /* 0x000fe800078e00ff */
[----:B------:R-:W0:Y:S01]  /*137e0*/  LDGDEPBAR ;  /* 0x00000000000079af */ /* 0x000e220000000000 */
[----:B------:R-:W-:Y:S02]  /*137f0*/  @P0 IMAD R124, R2, c[0x0][0x1e0], RZ ;  /* 0x00007800027c0a24 */ /* 0x000fe400078e02ff */
[C---:B------:R-:W-:Y:S03]  /*13800*/  @P0 IMAD.WIDE.U32 R2, R0.reuse, c[0x0][0x1e0], RZ ;  /* 0x0000780000020a25 */ /* 0x040fe600078e00ff */
[----:B------:R-:W1:Y:S01]  /*13810*/  LDSM.16.M88.4 R172, [R218+0x3900] ;  /* 0x00390000daac783b */ /* 0x000e620000000200 */
[----:B------:R-:W-:Y:S04]  /*13820*/  @P0 IMAD R124, R0, c[0x0][0x1e4], R124 ;  /* 0x00007900007c0a24 */ /* 0x000fe800078e027c */
[----:B------:R-:W-:Y:S01]  /*13830*/  @P0 IMAD.IADD R0, R3, 0x1, R124 ;  /* 0x0000000103000824 */ /* 0x000fe200078e027c */
[----:B------:R-:W1:Y:S01]  /*13840*/  LDSM.16.M88.4 R180, [R218+0x4100] ;  /* 0x00410000dab4783b */ /* 0x000e620000000200 */
[----:B------:R-:W-:Y:S01]  /*13850*/  @P0 IMAD.MOV.U32 R124, RZ, RZ, R232 ;  /* 0x000000ffff7c0224 */ /* 0x000fe200078e00e8 */
[----:B------:R-:W-:Y:S01]  /*13860*/  MOV R232, c[0x0][0x1e0] ;  /* 0x0000780000e87a02 */ /* 0x000fe20000000f00 */
[----:B------:R-:W-:Y:S02]  /*13870*/  @P0 IMAD R0, R0, 0x60, RZ ;  /* 0x0000006000000824 */ /* 0x000fe400078e02ff */
[----:B------:R-:W-:Y:S01]  /*13880*/  @P0 IMAD.WIDE.U32 R124, R2, 0x60, R124 ;  /* 0x00000060027c0825 */ /* 0x000fe200078e007c */
[----:B------:R-:W1:Y:S03]  /*13890*/  LDSM.16.M88.4 R184, [R218+0x4900] ;  /* 0x00490000dab8783b */ /* 0x000e660000000200 */
[----:B------:R-:W-:Y:S01]  /*138a0*/  @P0 IMAD.IADD R0, R125, 0x1, R0 ;  /* 0x000000017d000824 */ /* 0x000fe200078e0200 */
[----:B------:R-:W-:Y:S01]  /*138b0*/  @P0 LEA R2, P1, R124, c[0x0][0x1c8], 0x1 ;  /* 0x000072007c020a11 */ /* 0x000fe200078208ff */
[----:B------:R-:W-:Y:S01]  /*138c0*/  @P0 IMAD.SHL.U32 R126, R232, 0x20, RZ ;  /* 0x00000020e87e0824 */ /* 0x000fe200078e00ff */
[----:B------:R-:W1:Y:S02]  /*138d0*/  LDSM.16.M88.4 R176, [R218+0x5100] ;  /* 0x00510000dab0783b */ /* 0x000e640000000200 */
[----:B------:R-:W-:Y:S01]  /*138e0*/  @P0 LEA.HI.X R3, R124, c[0x0][0x1cc], R0, 0x1, P1 ;  /* 0x000073007c030a11 */ /* 0x000fe200008f0c00 */
[-C--:B---3--:R-:W-:Y:S03]  /*138f0*/  HMMA.16816.F32.BF16 R4, R196, R200.reuse, R4 ;  /* 0x000000c8c404723c */ /* 0x088fe60000041804 */
[----:B------:R-:W-:Y:S02]  /*13900*/  LDSM.16.M88.4 R188, [R221+0x6100] ;  /* 0x00610000ddbc783b */ /* 0x000fe40000000200 */
[----:B------:R-:W-:Y:S03]  /*13910*/  @P0 SHF.L.U64.HI R0, R232, R233, c[0x0][0x1e4] ;  /* 0x00007900e8000619 */ /* 0x000fe600000102e9 */
[C---:B----4-:R-:W-:Y:S01]  /*13920*/  HMMA.16816.F32.BF16 R8, R204.reuse, R200, R8 ;  /* 0x000000c8cc08723c */ /* 0x050fe20000041808 */
[----:B------:R-:W-:Y:S06]  /*13930*/  LDSM.16.M88.4 R192, [R217] ;  /* 0x00000000d9c0783b */ /* 0x000fec0000000200 */
        /* <DEDUP_REMOVED lines=35> */
[-C--:B---3--:R-:W-:Y:S08]  /*13b70*/  HMMA.16816.F32.BF16 R20, R188, R180.reuse, R20 ;  /* 0x000000b4bc14723c */ /* 0x088ff00000041814 */
[C---:B------:R-:W-:Y:S07]  /*13b80*/  HMMA.16816.F32.BF16 R24, R200.reuse, R180, R24 ;  /* 0x000000b4c818723c */ /* 0x040fee0000041818 */
[----:B------:R-:W-:Y:S01]  /*13b90*/  @P0 IADD3 R180, P1, R126, R2, RZ ;  /* 0x000000027eb40210 */ /* 0x000fe20007f3e0ff */
[-C--:B------:R-:W-:Y:S04]  /*13ba0*/  HMMA.16816.F32.BF16 R28, R200, R182.reuse, R28 ;  /* 0x000000b6c81c723c */ /* 0x080fe8000004181c */
[----:B------:R-:W-:Y:S04]  /*13bb0*/  @P0 IMAD.X R181, R0, 0x1, R3, P1 ;  /* 0x0000000100b50824 */ /* 0x000fe800008e0603 */
[C---:B------:R-:W-:Y:S01]  /*13bc0*/  HMMA.16816.F32.BF16 R32, R188.reuse, R182, R32 ;  /* 0x000000b6bc20723c */ /* 0x040fe20000041820 */
[----:B------:R-:W3:Y:S06]  /*13bd0*/  LDL R182, [R1+0x30] ;  /* 0x0000300001b67983 */ /* 0x000eec0000100800 */
[----:B------:R-:W-:Y:S01]  /*13be0*/  @!PT LDS RZ, [RZ] ;  /* 0x00000000fffff984 */ /* 0x000fe20000000800 */
[----:B------:R-:W-:Y:S01]  /*13bf0*/  @!PT LDS RZ, [RZ] ;  /* 0x00000000fffff984 */ /* 0x000fe20000000800 */
[----:B------:R-:W-:Y:S01]  /*13c00*/  @!PT LDS RZ, [RZ] ;  /* 0x00000000fffff984 */ /* 0x000fe20000000800 */
[----:B------:R1:W-:Y:S01]  /*13c10*/  @P0 LDGSTS.E.BYPASS.LTC128B.128 [R231+0x3100], [R2.64], !P5 ;  /* 0x0310000002e70fae */ /* 0x0003e2000e901d48 */
[-C--:B------:R-:W-:Y:S01]  /*13c20*/  HMMA.16816.F32.BF16 R36, R188, R208.reuse, R36 ;  /* 0x000000d0bc24723c */ /* 0x080fe20000041824 */
[----:B------:R-:W-:Y:S04]  /*13c30*/  IMAD.MOV.U32 R183, RZ, RZ, c[0x0][0x2c4] ;  /* 0x0000b100ffb77624 */ /* 0x000fe800078e00ff */
[----:B------:R1:W-:Y:S01]  /*13c40*/  @P0 LDGSTS.E.BYPASS.LTC128B.128 [R231+0x3900], [R180.64], !P5 ;  /* 0x03900000b4e70fae */ /* 0x0003e2000e901d48 */
[----:B------:R-:W-:Y:S02]  /*13c50*/  ISETP.NE.AND P4, PT, R183, 0x1, PT ;  /* 0x00000001b700780c */ /* 0x000fe40003f85270 */
[C---:B------:R-:W-:Y:S03]  /*13c60*/  HMMA.16816.F32.BF16 R40, R200.reuse, R208, R40 ;  /* 0x000000d0c828723c */ /* 0x040fe60000041828 */
[----:B------:R-:W2:Y:S05]  /*13c70*/  LDL R209, [R1+0x2c] ;  /* 0x00002c0001d17983 */ /* 0x000eaa0000100800 */
[-C--:B------:R-:W-:Y:S08]  /*13c80*/  HMMA.16816.F32.BF16 R44, R200, R210.reuse, R44 ;  /* 0x000000d2c82c723c */ /* 0x080ff0000004182c */
[C---:B------:R-:W-:Y:S01]  /*13c90*/  HMMA.16816.F32.BF16 R48, R188.reuse, R210, R48 ;  /* 0x000000d2bc30723c */ /* 0x040fe20000041830 */
[----:B------:R-:W2:Y:S07]  /*13ca0*/  LDL R211, [R1+0x28] ;  /* 0x0000280001d37983 */ /* 0x000eae0000100800 */
[-C--:B----4-:R-:W-:Y:S08]  /*13cb0*/  HMMA.16816.F32.BF16 R52, R188, R184.reuse, R52 ;  /* 0x000000b8bc34723c */ /* 0x090ff00000041834 */
[C---:B------:R-:W-:Y:S08]  /*13cc0*/  HMMA.16816.F32.BF16 R56, R200.reuse, R184, R56 ;  /* 0x000000b8c838723c */ /* 0x040ff00000041838 */
[-C--:B------:R-:W-:Y:S08]  /*13cd0*/  HMMA.16816.F32.BF16 R60, R200, R186.reuse, R60 ;  /* 0x000000bac83c723c */ /* 0x080ff0000004183c */
[C---:B------:R-:W-:Y:S08]  /*13ce0*/  HMMA.16816.F32.BF16 R64, R188.reuse, R186, R64 ;  /* 0x000000babc40723c */ /* 0x040ff00000041840 */
[-C--:B-1----:R-:W-:Y:S08]  /*13cf0*/  HMMA.16816.F32.BF16 R68, R188, R172.reuse, R68 ;  /* 0x000000acbc44723c */ /* 0x082ff00000041844 */
[C---:B------:R-:W-:Y:S01]  /*13d00*/  HMMA.16816.F32.BF16 R72, R200.reuse, R172, R72 ;  /* 0x000000acc848723c */ /* 0x040fe20000041848 */
[----:B------:R1:W4:Y:S07]  /*13d10*/  LDL R173, [R1+0x60] ;  /* 0x0000600001ad7983 */ /* 0x00032e0000100800 */
[-C--:B------:R-:W-:Y:S08]  /*13d20*/  HMMA.16816.F32.BF16 R76, R200, R174.reuse, R76 ;  /* 0x000000aec84c723c */ /* 0x080ff0000004184c */
[C---:B------:R-:W-:Y:S07]  /*13d30*/  HMMA.16816.F32.BF16 R80, R188.reuse, R174, R80 ;  /* 0x000000aebc50723c */ /* 0x040fee0000041850 */
[----:B------:R-:W-:Y:S01]  /*13d40*/  @P0 IADD3 R174, P2, R126, R180, RZ ;  /* 0x000000b47eae0210 */ /* 0x000fe20007f5e0ff */
[-C--:B------:R-:W-:Y:S04]  /*13d50*/  HMMA.16816.F32.BF16 R84, R188, R176.reuse, R84 ;  /* 0x000000b0bc54723c */ /* 0x080fe80000041854 */
[----:B------:R-:W-:Y:S02]  /*13d60*/  @P0 IADD3.X R175, R0, R181, RZ, P2, !PT ;  /* 0x000000b500af0210 */ /* 0x000fe400017fe4ff */
[----:B------:R-:W-:Y:S02]  /*13d70*/  @P0 IADD3 R124, P1, R126, R174, RZ ;  /* 0x000000ae7e7c0210 */ /* 0x000fe40007f3e0ff */
[C---:B------:R-:W-:Y:S01]  /*13d80*/  HMMA.16816.F32.BF16 R88, R200.reuse, R176, R88 ;  /* 0x000000b0c858723c */ /* 0x040fe20000041858 */
[----:B------:R1:W-:Y:S03]  /*13d90*/  @P0 LDGSTS.E.BYPASS.LTC128B.128 [R231+0x4100], [R174.64], !P5 ;  /* 0x04100000aee70fae */ /* 0x0003e6000e901d48 */
[----:B------:R-:W-:Y:S01]  /*13da0*/  @P0 IMAD.X R125, R0, 0x1, R175, P1 ;  /* 0x00000001007d0824 */ /* 0x000fe200008e06af */
[----:B------:R-:W-:Y:S03]  /*13db0*/  @P0 IADD3 R2, P2, R126, R124, RZ ;  /* 0x0000007c7e020210 */ /* 0x000fe60007f5e0ff */
[-C--:B------:R-:W-:Y:S01]  /*13dc0*/  HMMA.16816.F32.BF16 R92, R200, R178.reuse, R92 ;  /* 0x000000b2c85c723c */ /* 0x080fe2000004185c */
[----:B------:R1:W-:Y:S03]  /*13dd0*/  @P0 LDGSTS.E.BYPASS.LTC128B.128 [R231+0x4900], [R124.64], !P5 ;  /* 0x049000007ce70fae */ /* 0x0003e6000e901d48 */
[----:B------:R-:W-:Y:S02]  /*13de0*/  @P0 IADD3.X R3, R0, R125, RZ, P2, !PT ;  /* 0x0000007d00030210 */ /* 0x000fe400017fe4ff */
[----:B------:R-:W-:Y:S02]  /*13df0*/  @P0 IADD3 R176, P1, R126, R2, RZ ;  /* 0x000000027eb00210 */ /* 0x000fe40007f3e0ff */
[----:B------:R-:W-:Y:S01]  /*13e00*/  HMMA.16816.F32.BF16 R96, R188, R178, R96 ;  /* 0x000000b2bc60723c */ /* 0x000fe20000041860 */
[----:B------:R1:W-:Y:S03]  /*13e10*/  @P0 LDGSTS.E.BYPASS.LTC128B.128 [R231+0x5100], [R2.64], !P5 ;  /* 0x0510000002e70fae */ /* 0x0003e6000e901d48 */
[----:B------:R-:W-:Y:S02]  /*13e20*/  @P0 IMAD.X R177, R0, 0x1, R3, P1 ;  /* 0x0000000100b10824 */ /* 0x000fe400008e0603 */
[----:B------:R-:W-:Y:S03]  /*13e30*/  IMAD R0, R230, -0x60, RZ ;  /* 0xffffffa0e6007824 */ /* 0x000fe600078e02ff */
[----:B------:R3:W-:Y:S06]  /*13e40*/  @P0 LDGSTS.E.BYPASS.LTC128B.128 [R231+0x5900], [R176.64], !P5 ;  /* 0x05900000b0e70fae */ /* 0x0007ec000e901d48 */
[----:B------:R-:W0:Y:S01]  /*13e50*/  LDGDEPBAR ;  /* 0x00000000000079af */ /* 0x000e220000000000 */
[----:B---3--:R-:W-:Y:S04]  /*13e60*/  IADD3 R177, -R182, 0x1, R0 ;  /* 0x00000001b6b17810 */ /* 0x008fe80007ffe100 */
[----:B--2---:R-:W-:Y:S04]  /*13e70*/  IADD3 R176, -R209, R177, R211 ;  /* 0x000000b1d1b07210 */ /* 0x004fe80007ffe1d3 */
[C---:B-1----:R-:W-:Y:S02]  /*13e80*/  IADD3 R175, R176.reuse, UR7, RZ ;  /* 0x00000007b0af7c10 */ /* 0x042fe4000fffe0ff */
[----:B------:R-:W-:Y:S01]  /*13e90*/  IADD3 R174, R176, c[0x0][0x328], RZ ;  /* 0x0000ca00b0ae7a10 */ /* 0x000fe20007ffe0ff */
[----:B----4-:R-:W-:Y:S01]  /*13ea0*/  @P4 IMAD.MOV.U32 R173, RZ, RZ, R131 ;  /* 0x000000ffffad4224 */ /* 0x010fe200078e0083 */
[----:B------:R-:W-:Y:S04]  /*13eb0*/  ISETP.GE.AND P4, PT, R235, 0x1, PT ;  /* 0x00000001eb00780c */ /* 0x000fe80003f86270 */
[----:B------:R-:W1:Y:S02]  /*13ec0*/  SHFL.IDX PT, R126, R173, RZ, 0x1c1f ;  /* 0x001c1fffad7e7589 */ /* 0x000e6400000e0000 */
[----:B-1----:R-:W-:Y:S01]  /*13ed0*/  IADD3 R131, R174, R126, RZ ;  /* 0x0000007eae837210 */ /* 0x002fe20007ffe0ff */
[----:B------:R-:W-:Y:S06]  /*13ee0*/  IMAD.IADD R2, R126, 0x1, R175 ;  /* 0x000000017e027824 */ /* 0x000fec00078e02af */
        /* <DEDUP_REMOVED lines=14> */
.L_x_1176:
[----:B------:R-:W-:Y:S04]  /*13fd0*/  MOV R124, c[0x0][0x32c] ;  /* 0x0000cb00007c7a02 */ /* 0x000fe80000000f00 */
[----:B------:R-:W-:Y:S11]  /*13fe0*/  ISETP.NE.AND P0, PT, R124, 0x1, PT ;  /* 0x000000017c00780c */ /* 0x000ff60003f05270 */
[----:B------:R-:W-:Y:S02]  /*13ff0*/  @!UPT UIADD3 URZ, URZ, URZ, URZ ;  /* 0x0000003f3f3ff290 */ /* 0x000fe4000fffe03f */
[----:B------:R-:W-:Y:S05]  /*14000*/  @P0 IMAD.HI.U32 R124, R3, c[0x0][0x330], RZ ;  /* 0x0000cc00037c0a27 */ /* 0x000fea00078e00ff */
[----:B------:R-:W-:Y:S02]  /*14010*/  @P0 SHF.R.U32.HI R3, RZ, c[0x0][0x334], R124 ;  /* 0x0000cd00ff030a19 */ /* 0x000fe4000001167c */
.L_x_1177:
[----:B------:R-:W-:Y:S05]  /*14020*/  BSYNC B0 ;  /* 0x0000000000007941 */ /* 0x000fea0003800000 */
.L_x_1175:
[----:B------:R-:W-:Y:S04]  /*14030*/  IMAD.IADD R124, R0, 0x1, -R182 ;  /* 0x00000001007c7824 */ /* 0x000fe800078e0ab6 */
[----:B------:R-:W-:Y:S05]  /*14040*/  IMAD R3, R3, c[0x0][0x32c], R124 ;  /* 0x0000cb0003037a24 */ /* 0x000fea00078e027c */
[----:B------:R-:W-:Y:S02]  /*14050*/  IADD3 R124, R3, c[0x0][0x32c], RZ ;  /* 0x0000cb00037c7a10 */ /* 0x000fe40007ffe0ff */
[----:B------:R-:W-:Y:S02]  /*14060*/  IMNMX R2, R2, R3, !PT ;  /* 0x0000000302027217 */ /* 0x000fe40007800200 */
[----:B------:R-:W-:Y:S02]  /*14070*/  IMNMX R131, R131, R124, PT ;  /* 0x0000007c83837217 */ /* 0x000fe40003800200 */
.L_x_1174:
[----:B------:R-:W1:Y:S02]  /*14080*/  SHFL.IDX PT, R3, R173, 0x1, 0x1c1f ;  /* 0x003c1f00ad037f89 */ /* 0x000e6400000e0000 */
[-C--:B-1----:R-:W-:Y:S02]  /*14090*/  IADD3 R126, R174, R3.reuse, RZ ;  /* 0x00000003ae7e7210 */ /* 0x082fe40007ffe0ff */
[----:B------:R-:W-:Y:S01]  /*140a0*/  IADD3 R124, R175, R3, RZ ;  /* 0x00000003af7c7210 */ /* 0x000fe20007ffe0ff */
        /* <DEDUP_REMOVED lines=14> */
.L_x_1180:
[----:B------:R-:W-:Y:S04]  /*14190*/  MOV R125, c[0x0][0x32c] ;  /* 0x0000cb00007d7a02 */ /* 0x000fe80000000f00 */
[----:B------:R-:W-:Y:S11]  /*141a0*/  ISETP.NE.AND P0, PT, R125, 0x1, PT ;  /* 0x000000017d00780c */ /* 0x000ff60003f05270 */
[----:B------:R-:W-:Y:S02]  /*141b0*/  @!UPT UIADD3 URZ, URZ, URZ, URZ ;  /* 0x0000003f3f3ff290 */ /* 0x000fe4000fffe03f */
[----:B------:R-:W-:Y:S05]  /*141c0*/  @P0 IMAD.HI.U32 R125, R3, c[0x0][0x330], RZ ;  /* 0x0000cc00037d0a27 */ /* 0x000fea00078e00ff */
[----:B------:R-:W-:Y:S02]  /*141d0*/  @P0 SHF.R.U32.HI R3, RZ, c[0x0][0x334], R125 ;  /* 0x0000cd00ff030a19 */ /* 0x000fe4000001167d */
.L_x_1181:
[----:B------:R-:W-:Y:S05]  /*141e0*/  BSYNC B0 ;  /* 0x0000000000007941 */ /* 0x000fea0003800000 */
.L_x_1179:
[----:B------:R-:W-:Y:S04]  /*141f0*/  IMAD.IADD R125, R0, 0x1, -R182 ;  /* 0x00000001007d7824 */ /* 0x000fe800078e0ab6 */
[----:B------:R-:W-:Y:S05]  /*14200*/  IMAD R3, R3, c[0x0][0x32c], R125 ;  /* 0x0000cb0003037a24 */ /* 0x000fea00078e027d */
[----:B------:R-:W-:Y:S02]  /*14210*/  IADD3 R125, R3, c[0x0][0x32c], RZ ;  /* 0x0000cb00037d7a10 */ /* 0x000fe40007ffe0ff */
[----:B------:R-:W-:Y:S02]  /*14220*/  IMNMX R124, R124, R3, !PT ;  /* 0x000000037c7c7217 */ /* 0x000fe40007800200 */
[----:B------:R-:W-:Y:S02]  /*14230*/  IMNMX R126, R126, R125, PT ;  /* 0x0000007d7e7e7217 */ /* 0x000fe40003800200 */
.L_x_1178:
        /* <DEDUP_REMOVED lines=17> */
.L_x_1184:
[----:B------:R-:W-:Y:S04]  /*14350*/  MOV R178, c[0x0][0x32c] ;  /* 0x0000cb0000b27a02 */ /* 0x000fe80000000f00 */
[----:B------:R-:W-:Y:S11]  /*14360*/  ISETP.NE.AND P0, PT, R178, 0x1, PT ;  /* 0x00000001b200780c */ /* 0x000ff60003f05270 */
[----:B------:R-:W-:Y:S02]  /*14370*/  @!UPT UIADD3 URZ, URZ, URZ, URZ ;  /* 0x0000003f3f3ff290 */ /* 0x000fe4000fffe03f */
[----:B------:R-:W-:Y:S05]  /*14380*/  @P0 IMAD.HI.U32 R178, R172, c[0x0][0x330], RZ ;  /* 0x0000cc00acb20a27 */ /* 0x000fea00078e00ff */
[----:B------:R-:W-:Y:S02]  /*14390*/  @P0 SHF.R.U32.HI R172, RZ, c[0x0][0x334], R178 ;  /* 0x0000cd00ffac0a19 */ /* 0x000fe400000116b2 */
.L_x_1185:
[----:B------:R-:W-:Y:S05]  /*143a0*/  BSYNC B0 ;  /* 0x0000000000007941 */ /* 0x000fea0003800000 */
.L_x_1183:
[----:B------:R-:W-:Y:S04]  /*143b0*/  IMAD.IADD R178, R0, 0x1, -R182 ;  /* 0x0000000100b27824 */ /* 0x000fe800078e0ab6 */
[----:B------:R-:W-:Y:S05]  /*143c0*/  IMAD R172, R172, c[0x0][0x32c], R178 ;  /* 0x0000cb00acac7a24 */ /* 0x000fea00078e02b2 */
[----:B------:R-:W-:Y:S02]  /*143d0*/  IADD3 R178, R172, c[0x0][0x32c], RZ ;  /* 0x0000cb00acb27a10 */ /* 0x000fe40007ffe0ff */
[----:B------:R-:W-:Y:S02]  /*143e0*/  IMNMX R3, R3, R172, !PT ;  /* 0x000000ac03037217 */ /* 0x000fe40007800200 */
[----:B------:R-:W-:Y:S02]  /*143f0*/  IMNMX R125, R125, R178, PT ;  /* 0x000000b27d7d7217 */ /* 0x000fe40003800200 */
.L_x_1182:
[C---:B------:R-:W-:Y:S02]  /*14400*/  ISETP.GE.AND P2, PT, R0.reuse, 0xa, PT ;  /* 0x0000000a0000780c */ /* 0x040fe40003f46270 */
[----:B------:R-:W-:Y:S02]  /*14410*/  ISETP.GE.AND P3, PT, R0, 0x9, PT ;  /* 0x000000090000780c */ /* 0x000fe40003f66270 */
[C---:B------:R-:W-:Y:S02]  /*14420*/  ISETP.GT.AND P0, PT, R2.reuse, 0x9, !P2 ;  /* 0x000000090200780c */ /* 0x040fe40005704270 */
[----:B------:R-:W-:Y:S02]  /*14430*/  ISETP.GT.AND P1, PT, R2, 0x8, !P3 ;  /* 0x000000080200780c */ /* 0x000fe40005f24270 */
[----:B------:R-:W-:Y:S02]  /*14440*/  ISETP.LT.OR P0, PT, R131, 0xa, P0 ;  /* 0x0000000a8300780c */ /* 0x000fe40000701670 */
[----:B------:R-:W-:Y:S02]  /*14450*/  LOP3.LUT R229, R229, 0xfffdffff, RZ, 0xc0, !PT ;  /* 0xfffdffffe5e57812 */ /* 0x000fe400078ec0ff */
[----:B------:R-:W-:Y:S02]  /*14460*/  ISETP.LT.OR P1, PT, R131, 0x9, P1 ;  /* 0x000000098300780c */ /* 0x000fe40000f21670 */
[----:B------:R-:W-:Y:S02]  /*14470*/  FSEL R179, R17, -INF , !P0 ;  /* 0xff80000011b37808 */ /* 0x000fe40004000000 */
[----:B------:R-:W-:Y:S02]  /*14480*/  ISETP.GT.AND P0, PT, R124, 0x9, !P2 ;  /* 0x000000097c00780c */ /* 0x000fe40005704270 */
[----:B------:R-:W-:Y:S02]  /*14490*/  @P3 LOP3.LUT R229, R229, 0x20000, RZ, 0xfc, !PT ;  /* 0x00020000e5e53812 */ /* 0x000fe400078efcff */
[----:B------:R-:W-:Y:S02]  /*144a0*/  FSEL R178, R16, -INF , !P1 ;  /* 0xff80000010b27808 */ /* 0x000fe40004800000 */
[----:B------:R-:W-:Y:S02]  /*144b0*/  ISETP.GT.AND P1, PT, R124, 0x8, !P3 ;  /* 0x000000087c00780c */ /* 0x000fe40005f24270 */
[----:B------:R-:W-:Y:S02]  /*144c0*/  ISETP.LT.OR P0, PT, R126, 0xa, P0 ;  /* 0x0000000a7e00780c */ /* 0x000fe40000701670 */
[----:B------:R-:W-:Y:S02]  /*144d0*/  ISETP.GE.AND P3, PT, R0, 0x11, PT ;  /* 0x000000110000780c */ /* 0x000fe40003f66270 */
[----:B------:R-:W-:Y:S02]  /*144e0*/  LOP3.LUT R229, R229, 0xfffbffff, RZ, 0xc0, !PT ;  /* 0xfffbffffe5e57812 */ /* 0x000fe400078ec0ff */
        /* <DEDUP_REMOVED lines=8> */
[----:B------:R-:W-:Y:S02]  /*14570*/  ISETP.LT.OR P0, PT, R131, 0x12, P0 ;  /* 0x000000128300780c */ /* 0x000fe40000701670 */
[----:B------:R-:W-:Y:S02]  /*14580*/  @P3 LOP3.LUT R229, R229, 0x10000, RZ, 0xfc, !PT ;  /* 0x00010000e5e53812 */ /* 0x000fe400078efcff */
[----:B------:R-:W-:Y:S02]  /*14590*/  FSEL R21, R21, -INF , !P0 ;  /* 0xff80000015157808 */ /* 0x000fe40004000000 */
[----:B------:R-:W-:Y:S02]  /*145a0*/  ISETP.GT.AND P0, PT, R124, 0x10, !P3 ;  /* 0x000000107c00780c */ /* 0x000fe40005f04270 */
[----:B------:R-:W-:Y:S02]  /*145b0*/  LOP3.LUT R229, R229, 0xffff7fff, RZ, 0xc0, !PT ;  /* 0xffff7fffe5e57812 */ /* 0x000fe400078ec0ff */
[----:B------:R-:W-:Y:S02]  /*145c0*/  ISETP.LT.OR P0, PT, R126, 0x11, P0 ;  /* 0x000000117e00780c */ /* 0x000fe40000701670 */
[----:B------:R-:W-:Y:S02]  /*145d0*/  @P2 LOP3.LUT R229, R229, 0x8000, RZ, 0xfc, !PT ;  /* 0x00008000e5e52812 */ /* 0x000fe400078efcff */
[----:B------:R-:W-:Y:S02]  /*145e0*/  FSEL R22, R22, -INF , !P0 ;  /* 0xff80000016167808 */ /* 0x000fe40004000000 */
[----:B------:R-:W-:Y:S02]  /*145f0*/  ISETP.GT.AND P0, PT, R124, 0x11, !P2 ;  /* 0x000000117c00780c */ /* 0x000fe40005704270 */
[----:B------:R-:W-:Y:S02]  /*14600*/  ISETP.GE.AND P2, PT, R0, 0x19, PT ;  /* 0x000000190000780c */ /* 0x000fe40003f46270 */
[C---:B------:R-:W-:Y:S02]  /*14610*/  ISETP.LT.OR P0, PT, R126.reuse, 0x12, P0 ;  /* 0x000000127e00780c */ /* 0x040fe40000701670 */
        /* <DEDUP_REMOVED lines=38> */
[----:B------:R-:W-:Y:S02]  /*14880*/  ISETP.GE.AND P1, PT, R0, 0x2a, PT ;  /* 0x0000002a0000780c */ /* 0x000fe40003f26270 */
        /* <DEDUP_REMOVED lines=55> */
[----:B------:R-:W-:Y:S04]  /*14c00*/  ISETP.LT.OR P0, PT, R126, 0x39, P0 ;  /* 0x000000397e00780c */ /* 0x000fe80000701670 */
        /* <DEDUP_REMOVED lines=187> */
.L_x_1188:
[----:B------:R-:W-:Y:S04]  /*157c0*/  MOV R2, c[0x0][0x32c] ;  /* 0x0000cb0000027a02 */ /* 0x000fe80000000f00 */
[----:B------:R-:W-:Y:S11]  /*157d0*/  ISETP.NE.AND P0, PT, R2, 0x1, PT ;  /* 0x000000010200780c */ /* 0x000ff60003f05270 */
[----:B------:R-:W-:Y:S02]  /*157e0*/  @!UPT UIADD3 URZ, URZ, URZ, URZ ;  /* 0x0000003f3f3ff290 */ /* 0x000fe4000fffe03f */
[----:B------:R-:W-:Y:S05]  /*157f0*/  @P0 IMAD.HI.U32 R2, R0, c[0x0][0x330], RZ ;  /* 0x0000cc0000020a27 */ /* 0x000fea00078e00ff */
[----:B------:R-:W-:Y:S02]  /*15800*/  @P0 SHF.R.U32.HI R0, RZ, c[0x0][0x334], R2 ;  /* 0x0000cd00ff000a19 */ /* 0x000fe40000011602 */
.L_x_1189:
[----:B------:R-:W-:Y:S05]  /*15810*/  BSYNC B0 ;  /* 0x0000000000007941 */ /* 0x000fea0003800000 */
.L_x_1187:
[----:B------:R-:W-:Y:S02]  /*15820*/  IADD3 R2, R177, -0x1, RZ ;  /* 0xffffffffb1027810 */ /* 0x000fe40007ffe0ff */
[C-C-:B------:R-:W-:Y:S02]  /*15830*/  IADD3 R4, R3.reuse, UR7, R176.reuse ;  /* 0x0000000703047c10 */ /* 0x140fe4000fffe0b0 */
[----:B------:R-:W-:Y:S01]  /*15840*/  IADD3 R3, R3, c[0x0][0x328], R176 ;  /* 0x0000ca0003037a10 */ /* 0x000fe20007ffe0b0 */
[----:B------:R-:W-:Y:S05]  /*15850*/  IMAD R0, R0, c[0x0][0x32c], R2 ;  /* 0x0000cb0000007a24 */ /* 0x000fea00078e0202 */
[----:B------:R-:W-:Y:S02]  /*15860*/  IADD3 R2, R0, c[0x0][0x32c], RZ ;  /* 0x0000cb0000027a10 */ /* 0x000fe40007ffe0ff */
[----:B------:R-:W-:Y:S02]  /*15870*/  IMNMX R0, R4, R0, !PT ;  /* 0x0000000004007217 */ /* 0x000fe40007800200 */
[----:B------:R-:W-:Y:S02]  /*15880*/  IMNMX R2, R3, R2, PT ;  /* 0x0000000203027217 */ /* 0x000fe40003800200 */
.L_x_1186:
[----:B------:R-:W-:Y:S01]  /*15890*/  ISETP.GT.AND P0, PT, R0, RZ, !P1 ;  /* 0x000000ff0000720c */ /* 0x000fe20004f04270 */
[----:B------:R-:W-:Y:S01]  /*158a0*/  LDSM.16.MT88.4 R36, [R216+0x100] ;  /* 0x00010000d824783b */ /* 0x000fe20000004200 */
[----:B------:R-:W-:Y:S02]  /*158b0*/  FMNMX.FTZ R126, R16, R127, !PT ;  /* 0x0000007f107e7209 */ /* 0x000fe40007810000 */
[----:B------:R-:W-:Y:S02]  /*158c0*/  ISETP.LT.OR P0, PT, R2, 0x1, P0 ;  /* 0x000000010200780c */ /* 0x000fe40000701670 */
[----:B------:R-:W-:Y:S02]  /*158d0*/  FMNMX.FTZ R126, R17, R126, !PT ;  /* 0x0000007e117e7209 */ /* 0x000fe40007810000 */
[----:B------:R-:W-:Y:S01]  /*158e0*/  FSEL R10, R10, -INF , !P0 ;  /* 0xff8000000a0a7808 */ /* 0x000fe20004000000 */
[----:B------:R-:W-:Y:S01]  /*158f0*/  LDSM.16.MT88.4 R52, [R214+0x100] ;  /* 0x00010000d634783b */ /* 0x000fe20000004200 */
        /* <DEDUP_REMOVED lines=15> */
[----:B------:R-:W-:Y:S02]  /*159f0*/  LOP3.LUT P2, RZ, R229, 0x2000, RZ, 0xc0, !PT ;  /* 0x00002000e5ff7812 */ /* 0x000fe4000784c0ff */
[----:B------:R-:W-:Y:S02]  /*15a00*/  ISETP.LT.OR P0, PT, R2, 0xa, P0 ;  /* 0x0000000a0200780c */ /* 0x000fe40000701670 */
[----:B------:R-:W-:Y:S02]  /*15a10*/  FMNMX.FTZ R126, R185, R126, !PT ;  /* 0x0000007eb97e7209 */ /* 0x000fe40007810000 */
[----:B------:R-:W-:Y:S02]  /*15a20*/  FSEL R15, R15, -INF , !P0 ;  /* 0xff8000000f0f7808 */ /* 0x000fe40004000000 */
[C---:B------:R-:W-:Y:S02]  /*15a30*/  LOP3.LUT P0, RZ, R229.reuse, 0x10000, RZ, 0xc0, !PT ;  /* 0x00010000e5ff7812 */ /* 0x040fe4000780c0ff */
[----:B------:R-:W-:Y:S02]  /*15a40*/  FMNMX.FTZ R126, R186, R126, !PT ;  /* 0x0000007eba7e7209 */ /* 0x000fe40007810000 */
[----:B------:R-:W-:Y:S02]  /*15a50*/  ISETP.GT.AND P0, PT, R0, 0x10, !P0 ;  /* 0x000000100000780c */ /* 0x000fe40004704270 */
[----:B------:R-:W-:Y:S02]  /*15a60*/  LOP3.LUT P1, RZ, R229, 0x1000, RZ, 0xc0, !PT ;  /* 0x00001000e5ff7812 */ /* 0x000fe4000782c0ff */
        /* <DEDUP_REMOVED lines=34> */
[C---:B------:R-:W-:Y:S02]  /*15c90*/  LOP3.LUT P0, RZ, R229.reuse, 0x400, RZ, 0xc0, !PT ;  /* 0x00000400e5ff7812 */ /* 0x040fe4000780c0ff */
        /* <DEDUP_REMOVED lines=25> */
[----:B------:R-:W-:Y:S01]  /*15e30*/  FMNMX.FTZ R4, R13, R4, !PT ;  /* 0x000000040d047209 */ /* 0x000fe20007810000 */
[----:B------:R-:W1:Y:S01]  /*15e40*/  SHFL.BFLY PT, R5, R126, 0x2, 0x1f ;  /* 0x0c401f007e057f89 */ /* 0x000e6200000e0000 */
        /* <DEDUP_REMOVED lines=24> */
[----:B-1----:R-:W-:Y:S02]  /*15fd0*/  FMNMX.FTZ R126, R126, R5, !PT ;  /* 0x000000057e7e7209 */ /* 0x002fe40007810000 */
[----:B------:R-:W-:Y:S02]  /*15fe0*/  ISETP.GT.AND P0, PT, R0, 0x39, !P0 ;  /* 0x000000390000780c */ /* 0x000fe40004704270 */
[----:B------:R-:W-:Y:S01]  /*15ff0*/  FMNMX.FTZ R3, R243, R3, !PT ;  /* 0x00000003f3037209 */ /* 0x000fe20007810000 */
[----:B------:R-:W1:Y:S01]  /*16000*/  SHFL.BFLY PT, R5, R126, 0x1, 0x1f ;  /* 0x0c201f007e057f89 */ /* 0x000e6200000e0000 */
        /* <DEDUP_REMOVED lines=18> */
[----:B-1----:R-:W-:Y:S02]  /*16130*/  FMNMX.FTZ R126, R126, R5, !PT ;  /* 0x000000057e7e7209 */ /* 0x002fe40007810000 */
[----:B------:R-:W-:Y:S02]  /*16140*/  ISETP.LT.OR P0, PT, R2, 0x42, P0 ;  /* 0x000000420200780c */ /* 0x000fe40000701670 */
[----:B------:R-:W-:Y:S01]  /*16150*/  LOP3.LUT P2, RZ, R229, 0x2, RZ, 0xc0, !PT ;  /* 0x00000002e5ff7812 */ /* 0x000fe2000784c0ff */
        /* <DEDUP_REMOVED lines=14> */
[----:B------:R-:W-:Y:S01]  /*16240*/  FMNMX.FTZ R124, R251, R3, !PT ;  /* 0x00000003fb7c7209 */ /* 0x000fe20007810000 */
[----:B------:R-:W-:Y:S01]  /*16250*/  MUFU.EX2 R41, R5 ;  /* 0x0000000500297308 */ /* 0x000fe20000000800 */
[----:B------:R-:W-:Y:S01]  /*16260*/  FMNMX.FTZ R3, R15, R4, !PT ;  /* 0x000000040f037209 */ /* 0x000fe20007810000 */
[--C-:B------:R-:W-:Y:S01]  /*16270*/  FFMA.FTZ R4, R16, c[0x0][0x2d0], -R71.reuse ;  /* 0x0000b40010047a23 */ /* 0x100fe20000010847 */
[----:B------:R-:W-:Y:S01]  /*16280*/  ISETP.LT.OR P0, PT, R2, 0x49, P0 ;  /* 0x000000490200780c */ /* 0x000fe20000701670 */
[----:B------:R-:W1:Y:S01]  /*16290*/  SHFL.BFLY PT, R6, R125, 0x2, 0x1f ;  /* 0x0c401f007d067f89 */ /* 0x000e6200000e0000 */
[----:B------:R-:W-:Y:S02]  /*162a0*/  FMNMX.FTZ R3, R56, R3, !PT ;  /* 0x0000000338037209 */ /* 0x000fe40007810000 */
[----:B------:R-:W-:Y:S02]  /*162b0*/  FSEL R235, R78, -INF , !P0 ;  /* 0xff8000004eeb7808 */ /* 0x000fe40004000000 */
[----:B------:R-:W-:Y:S01]  /*162c0*/  FMNMX.FTZ R3, R57, R3, !PT ;  /* 0x0000000339037209 */ /* 0x000fe20007810000 */
[----:B------:R2:W-:Y:S01]  /*162d0*/  MUFU.EX2 R25, R4 ;  /* 0x0000000400197308 */ /* 0x0005e20000000800 */
[----:B------:R-:W-:Y:S02]  /*162e0*/  LOP3.LUT P1, RZ, R229, 0x1, RZ, 0xc0, !PT ;  /* 0x00000001e5ff7812 */ /* 0x000fe4000782c0ff */
[----:B------:R-:W-:Y:S02]  /*162f0*/  FMNMX.FTZ R3, R60, R3, !PT ;  /* 0x000000033c037209 */ /* 0x000fe40007810000 */
[----:B------:R-:W-:Y:S02]  /*16300*/  ISETP.GT.AND P0, PT, R0, 0x49, !P1 ;  /* 0x000000490000780c */ /* 0x000fe40004f04270 */
[----:B------:R-:W-:Y:S02]  /*16310*/  FMNMX.FTZ R124, R50, R124, !PT ;  /* 0x0000007c327c7209 */ /* 0x000fe40007810000 */
[----:B------:R-:W-:Y:S02]  /*16320*/  ISETP.LT.OR P0, PT, R2, 0x4a, P0 ;  /* 0x0000004a0200780c */ /* 0x000fe40000701670 */
[----:B------:R-:W-:Y:S02]  /*16330*/  FMNMX.FTZ R124, R51, R124, !PT ;  /* 0x0000007c337c7209 */ /* 0x000fe40007810000 */
[----:B------:R-:W-:Y:S02]  /*16340*/  FSEL R238, R79, -INF , !P0 ;  /* 0xff8000004fee7808 */ /* 0x000fe40004000000 */
[----:B------:R-:W-:Y:S01]  /*16350*/  ISETP.GT.AND P0, PT, R0, 0x50, !P4 ;  /* 0x000000500000780c */ /* 0x000fe20006704270 */
[----:B------:R-:W3:Y:S01]  /*16360*/  SHFL.BFLY PT, R7, R124, 0x2, 0x1f ;  /* 0x0c401f007c077f89 */ /* 0x000ee200000e0000 */
[----:B------:R-:W-:Y:S02]  /*16370*/  LOP3.LUT P4, RZ, R229, 0x40, RZ, 0xc0, !PT ;  /* 0x00000040e5ff7812 */ /* 0x000fe4000788c0ff */
[----:B-1----:R-:W-:Y:S02]  /*16380*/  FMNMX.FTZ R125, R125, R6, !PT ;  /* 0x000000067d7d7209 */ /* 0x002fe40007810000 */
[----:B------:R-:W-:Y:S02]  /*16390*/  ISETP.LT.OR P0, PT, R2, 0x51, P0 ;  /* 0x000000510200780c */ /* 0x000fe40000701670 */
[----:B------:R-:W-:Y:S01]  /*163a0*/  ISETP.GT.AND P3, PT, R0, 0x58, !P3 ;  /* 0x000000580000780c */ /* 0x000fe20005f64270 */
[----:B------:R-:W1:Y:S01]  /*163b0*/  SHFL.BFLY PT, R6, R125, 0x1, 0x1f ;  /* 0x0c201f007d067f89 */ /* 0x000e6200000e0000 */
[----:B--2---:R-:W-:Y:S01]  /*163c0*/  FMNMX.FTZ R4, R84, R3, !PT ;  /* 0x0000000354047209 */ /* 0x004fe20007810000 */
[--C-:B------:R-:W-:Y:S01]  /*163d0*/  FFMA.FTZ R3, R17, c[0x0][0x2d0], -R71.reuse ;  /* 0x0000b40011037a23 */ /* 0x100fe20000010847 */
[----:B------:R-:W-:Y:S02]  /*163e0*/  FSEL R242, R90, -INF , !P0 ;  /* 0xff8000005af27808 */ /* 0x000fe40004000000 */
[----:B------:R-:W-:Y:S01]  /*163f0*/  FMNMX.FTZ R4, R96, R4, !PT ;  /* 0x0000000460047209 */ /* 0x000fe20007810000 */
[----:B------:R2:W-:Y:S01]  /*16400*/  MUFU.EX2 R40, R3 ;  /* 0x0000000300287308 */ /* 0x0005e20000000800 */
[----:B------:R-:W-:Y:S04]  /*16410*/  ISETP.GT.AND P0, PT, R0, 0x51, !P6 ;  /* 0x000000510000780c */ /* 0x000fe80007704270 */
[----:B------:R-:W-:Y:S04]  /*16420*/  ISETP.LT.OR P0, PT, R2, 0x52, P0 ;  /* 0x000000520200780c */ /* 0x000fe80000701670 */
[----:B------:R-:W-:Y:S02]  /*16430*/  FSEL R236, R91, -INF , !P0 ;  /* 0xff8000005bec7808 */ /* 0x000fe40004000000 */
[----:B---3--:R-:W-:Y:S02]  /*16440*/  FMNMX.FTZ R124, R124, R7, !PT ;  /* 0x000000077c7c7209 */ /* 0x008fe40007810000 */
[----:B------:R-:W-:Y:S02]  /*16450*/  ISETP.GT.AND P0, PT, R0, 0x59, !P4 ;  /* 0x000000590000780c */ /* 0x000fe40006704270 */
[C---:B------:R-:W-:Y:S01]  /*16460*/  ISETP.LT.OR P4, PT, R2.reuse, 0x59, P3 ;  /* 0x000000590200780c */ /* 0x040fe20001f81670 */
[----:B------:R-:W3:Y:S01]  /*16470*/  SHFL.BFLY PT, R5, R124, 0x1, 0x1f ;  /* 0x0c201f007c057f89 */ /* 0x000ee200000e0000 */
[----:B------:R-:W-:Y:S02]  /*16480*/  ISETP.LT.OR P3, PT, R2, 0x5a, P0 ;  /* 0x0000005a0200780c */ /* 0x000fe40000761670 */
[----:B-1----:R-:W-:Y:S02]  /*16490*/  FMNMX.FTZ R125, R125, R6, !PT ;  /* 0x000000067d7d7209 */ /* 0x002fe40007810000 */
[----:B------:R-:W-:Y:S02]  /*164a0*/  FSEL R178, R94, -INF , !P4 ;  /* 0xff8000005eb27808 */ /* 0x000fe40006000000 */
[C---:B------:R-:W-:Y:S01]  /*164b0*/  FSETP.NEU.FTZ.AND P1, PT, R125.reuse, -INF , PT ;  /* 0xff8000007d00780b */ /* 0x040fe20003f3d000 */
[----:B------:R-:W-:Y:S01]  /*164c0*/  FMUL.FTZ R92, R125, c[0x0][0x2d0] ;  /* 0x0000b4007d5c7a20 */ /* 0x000fe20000410000 */
[----:B--2---:R-:W-:Y:S02]  /*164d0*/  FMNMX.FTZ R3, R99, R4, !PT ;  /* 0x0000000463037209 */ /* 0x004fe40007810000 */
[----:B------:R-:W-:Y:S02]  /*164e0*/  FSEL R70, R95, -INF , !P3 ;  /* 0xff8000005f467808 */ /* 0x000fe40005800000 */
[----:B------:R-:W-:Y:S02]  /*164f0*/  FMNMX.FTZ R3, R172, R3, !PT ;  /* 0x00000003ac037209 */ /* 0x000fe40007810000 */
[----:B------:R-:W-:Y:S02]  /*16500*/  FSEL R92, R92, RZ, P1 ;  /* 0x000000ff5c5c7208 */ /* 0x000fe40000800000 */
[----:B------:R-:W-:Y:S01]  /*16510*/  FMNMX.FTZ R4, R173, R3, !PT ;  /* 0x00000003ad047209 */ /* 0x000fe20007810000 */
[----:B------:R-:W-:Y:S02]  /*16520*/  FFMA.FTZ R3, R179, c[0x0][0x2d0], -R71 ;  /* 0x0000b400b3037a23 */ /* 0x000fe40000010847 */
[--C-:B------:R-:W-:Y:S01]  /*16530*/  FFMA.FTZ R2, R181, c[0x0][0x2d0], -R92.reuse ;  /* 0x0000b400b5027a23 */ /* 0x100fe2000001085c */
[----:B------:R-:W-:Y:S01]  /*16540*/  FMNMX.FTZ R4, R174, R4, !PT ;  /* 0x00000004ae047209 */ /* 0x000fe20007810000 */
[----:B------:R1:W2:Y:S01]  /*16550*/  MUFU.EX2 R61, R3 ;  /* 0x00000003003d7308 */ /* 0x0002a20000000800 */
[--C-:B------:R-:W-:Y:S01]  /*16560*/  FFMA.FTZ R0, R180, c[0x0][0x2d0], -R92.reuse ;  /* 0x0000b400b4007a23 */ /* 0x100fe2000001085c */
[----:B------:R-:W-:Y:S01]  /*16570*/  MOV R180, R50 ;  /* 0x0000003200b47202 */ /* 0x000fe20000000f00 */
[--C-:B------:R-:W-:Y:S01]  /*16580*/  FFMA.FTZ R16, R184, c[0x0][0x2d0], -R92.reuse ;  /* 0x0000b400b8107a23 */ /* 0x100fe2000001085c */
[----:B------:R-:W-:Y:S01]  /*16590*/  FMNMX.FTZ R4, R175, R4, !PT ;  /* 0x00000004af047209 */ /* 0x000fe20007810000 */
[----:B------:R-:W-:Y:S01]  /*165a0*/  IMAD.MOV.U32 R181, RZ, RZ, R51 ;  /* 0x000000ffffb57224 */ /* 0x000fe200078e0033 */
[----:B---3--:R-:W-:Y:S01]  /*165b0*/  FMNMX.FTZ R124, R124, R5, !PT ;  /* 0x000000057c7c7209 */ /* 0x008fe20007810000 */
[----:B------:R-:W-:Y:S03]  /*165c0*/  IMAD.MOV.U32 R179, RZ, RZ, R49 ;  /* 0x000000ffffb37224 */ /* 0x000fe600078e0031 */
[----:B------:R-:W-:Y:S01]  /*165d0*/  MUFU.EX2 R44, R0 ;  /* 0x00000000002c7308 */ /* 0x000fe20000000800 */
[C---:B------:R-:W-:Y:S01]  /*165e0*/  FMUL.FTZ R93, R124.reuse, c[0x0][0x2d0] ;  /* 0x0000b4007c5d7a20 */ /* 0x040fe20000410000 */
[----:B------:R-:W-:Y:S04]  /*165f0*/  FSETP.NEU.FTZ.AND P0, PT, R124, -INF , PT ;  /* 0xff8000007c00780b */ /* 0x000fe80003f1d000 */
[----:B------:R-:W-:Y:S04]  /*16600*/  FSEL R93, R93, RZ, P0 ;  /* 0x000000ff5d5d7208 */ /* 0x000fe80000000000 */
[----:B------:R3:W4:Y:S01]  /*16610*/  MUFU.EX2 R76, R2 ;  /* 0x00000002004c7308 */ /* 0x0007220000000800 */
[--C-:B------:R-:W-:Y:S01]  /*16620*/  FFMA.FTZ R24, R24, c[0x0][0x2d0], -R93.reuse ;  /* 0x0000b40018187a23 */ /* 0x100fe2000001085d */
[----:B-1----:R-:W-:Y:S01]  /*16630*/  FMNMX.FTZ R3, R176, R4, !PT ;  /* 0x00000004b0037209 */ /* 0x002fe20007810000 */
[--C-:B------:R-:W-:Y:S01]  /*16640*/  FFMA.FTZ R4, R18, c[0x0][0x2d0], -R92.reuse ;  /* 0x0000b40012047a23 */ /* 0x100fe2000001085c */
[----:B--2---:R-:W-:Y:S02]  /*16650*/  F2FP.BF16.PACK_AB R74, R61, R41 ;  /* 0x000000293d4a723e */ /* 0x004fe400000010ff */
[----:B------:R-:W-:Y:S04]  /*16660*/  FMNMX.FTZ R3, R177, R3, !PT ;  /* 0x00000003b1037209 */ /* 0x000fe80007810000 */
[----:B------:R1:W-:Y:S10]  /*16670*/  MUFU.EX2 R28, R4 ;  /* 0x00000004001c7308 */ /* 0x0003f40000000800 */
[----:B------:R-:W-:Y:S01]  /*16680*/  MUFU.EX2 R29, R16 ;  /* 0x00000010001d7308 */ /* 0x000fe20000000800 */
[----:B---3--:R-:W-:Y:S01]  /*16690*/  FFMA.FTZ R2, R8, c[0x0][0x2d0], -R93 ;  /* 0x0000b40008027a23 */ /* 0x008fe2000001085d */
[----:B----4-:R-:W-:Y:S01]  /*166a0*/  F2FP.BF16.PACK_AB R75, R76, R44 ;  /* 0x0000002c4c4b723e */ /* 0x010fe200000010ff */
[----:B------:R-:W-:Y:S02]  /*166b0*/  FFMA.FTZ R8, R32, c[0x0][0x2d0], -R71 ;  /* 0x0000b40020087a23 */ /* 0x000fe40000010847 */
[----:B------:R-:W-:Y:S05]  /*166c0*/  FFMA.FTZ R32, R34, c[0x0][0x2d0], -R93 ;  /* 0x0000b40022207a23 */ /* 0x000fea000001085d */
[----:B------:R-:W-:Y:S01]  /*166d0*/  MUFU.EX2 R23, R2 ;  /* 0x0000000200177308 */ /* 0x000fe20000000800 */
[----:B-1----:R-:W-:Y:S01]  /*166e0*/  FMNMX.FTZ R4, R209, R3, !PT ;  /* 0x00000003d1047209 */ /* 0x002fe20007810000 */
[--C-:B------:R-:W-:Y:S03]  /*166f0*/  FFMA.FTZ R3, R19, c[0x0][0x2d0], -R92.reuse ;  /* 0x0000b40013037a23 */ /* 0x100fe6000001085c */
[----:B------:R-:W-:Y:S05]  /*16700*/  FMNMX.FTZ R4, R211, R4, !PT ;  /* 0x00000004d3047209 */ /* 0x000fea0007810000 */
[----:B------:R1:W-:Y:S10]  /*16710*/  MUFU.EX2 R81, R3 ;  /* 0x0000000300517308 */ /* 0x0003f40000000800 */
[----:B------:R-:W-:Y:S10]  /*16720*/  MUFU.EX2 R30, R8 ;  /* 0x00000008001e7308 */ /* 0x000ff40000000800 */
[----:B------:R-:W-:Y:S01]  /*16730*/  MUFU.EX2 R46, R24 ;  /* 0x00000018002e7308 */ /* 0x000fe20000000800 */
[----:B-1----:R-:W-:Y:S01]  /*16740*/  FMNMX.FTZ R3, R235, R4, !PT ;  /* 0x00000004eb037209 */ /* 0x002fe20007810000 */
[----:B------:R-:W-:Y:S03]  /*16750*/  FFMA.FTZ R4, R21, c[0x0][0x2d0], -R71 ;  /* 0x0000b40015047a23 */ /* 0x000fe60000010847 */
[----:B------:R-:W-:Y:S05]  /*16760*/  FMNMX.FTZ R3, R238, R3, !PT ;  /* 0x00000003ee037209 */ /* 0x000fea0007810000 */
[----:B------:R-:W-:Y:S01]  /*16770*/  MUFU.EX2 R82, R4 ;  /* 0x0000000400527308 */ /* 0x000fe20000000800 */
[----:B------:R-:W-:Y:S04]  /*16780*/  FMNMX.FTZ R3, R242, R3, !PT ;  /* 0x00000003f2037209 */ /* 0x000fe80007810000 */
[----:B------:R-:W-:Y:S01]  /*16790*/  FMNMX.FTZ R0, R236, R3, !PT ;  /* 0x00000003ec007209 */ /* 0x000fe20007810000 */
[--C-:B------:R-:W-:Y:S03]  /*167a0*/  FFMA.FTZ R3, R9, c[0x0][0x2d0], -R93.reuse ;  /* 0x0000b40009037a23 */ /* 0x100fe6000001085d */
[----:B------:R-:W-:Y:S01]  /*167b0*/  FMNMX.FTZ R0, R178, R0, !PT ;  /* 0x00000000b2007209 */ /* 0x000fe20007810000 */
[----:B------:R1:W2:Y:S03]  /*167c0*/  MUFU.EX2 R80, R3 ;  /* 0x0000000300507308 */ /* 0x0002a60000000800 */
[----:B------:R-:W-:Y:S05]  /*167d0*/  FMNMX.FTZ R0, R70, R0, !PT ;  /* 0x0000000046007209 */ /* 0x000fea0007810000 */
[----:B------:R-:W3:Y:S01]  /*167e0*/  SHFL.BFLY PT, R2, R0, 0x2, 0x1f ;  /* 0x0c401f0000027f89 */ /* 0x000ee200000e0000 */
[----:B-1----:R-:W-:Y:S01]  /*167f0*/  FFMA.FTZ R3, R12, c[0x0][0x2d0], -R93 ;  /* 0x0000b4000c037a23 */ /* 0x002fe2000001085d */
[----:B--2---:R-:W-:Y:S01]  /*16800*/  MOV R184, R80 ;  /* 0x0000005000b87202 */ /* 0x004fe20000000f00 */
[----:B------:R-:W-:Y:S02]  /*16810*/  FFMA.FTZ R12, R183, c[0x0][0x2d0], -R71 ;  /* 0x0000b400b70c7a23 */ /* 0x000fe40000010847 */
[----:B------:R1:W-:Y:S01]  /*16820*/  MUFU.EX2 R45, R3 ;  /* 0x00000003002d7308 */ /* 0x0003e20000000800 */
[----:B------:R-:W-:Y:S02]  /*16830*/  IMAD.MOV.U32 R183, RZ, RZ, R81 ;  /* 0x000000ffffb77224 */ /* 0x000fe400078e0051 */
[----:B-1----:R-:W-:Y:S07]  /*16840*/  FFMA.FTZ R3, R13, c[0x0][0x2d0], -R93 ;  /* 0x0000b4000d037a23 */ /* 0x002fee000001085d */
        /* <DEDUP_REMOVED lines=21> */
[C---:B------:R-:W-:Y:S02]  /*169a0*/  FMUL.FTZ R5, R69.reuse, R133 ;  /* 0x0000008545057220 */ /* 0x040fe40000410000 */
[----:B------:R-:W-:Y:S01]  /*169b0*/  FADD.FTZ R0, -R0, R129 ;  /* 0x0000008100007221 */ /* 0x000fe20000010100 */
[----:B------:R-:W-:Y:S01]  /*169c0*/  FSEL R94, R94, RZ, P0 ;  /* 0x000000ff5e5e7208 */ /* 0x000fe20000000000 */
[----:B------:R-:W-:Y:S01]  /*169d0*/  IMAD.MOV.U32 R144, RZ, RZ, R41 ;  /* 0x000000ffff907224 */ /* 0x000fe200078e0029 */
[----:B------:R-:W-:Y:S01]  /*169e0*/  MOV R129, R23 ;  /* 0x0000001700817202 */ /* 0x000fe20000000f00 */
[----:B------:R-:W-:Y:S01]  /*169f0*/  FMUL.FTZ R0, R0, c[0x0][0x2d0] ;  /* 0x0000b40000007a20 */ /* 0x000fe20000410000 */
[----:B------:R-:W2:Y:S01]  /*16a00*/  LDSM.16.MT88.4 R20, [R213+0x100] ;  /* 0x00010000d514783b */ /* 0x000ea20000004200 */
[----:B------:R-:W-:Y:S01]  /*16a10*/  FMUL.FTZ R17, R69, R145 ;  /* 0x0000009145117220 */ /* 0x000fe20000410000 */
[----:B------:R-:W-:Y:S01]  /*16a20*/  MUFU.EX2 R133, R12 ;  /* 0x0000000c00857308 */ /* 0x000fe20000000800 */
[----:B------:R-:W-:Y:S01]  /*16a30*/  F2FP.BF16.PACK_AB R64, R80, R129 ;  /* 0x000000815040723e */ /* 0x000fe200000010ff */
[--C-:B------:R-:W-:Y:S01]  /*16a40*/  FFMA.FTZ R4, R14, c[0x0][0x2d0], -R94.reuse ;  /* 0x0000b4000e047a23 */ /* 0x100fe2000001085e */
[----:B------:R-:W-:Y:S01]  /*16a50*/  MOV R145, R44 ;  /* 0x0000002c00917202 */ /* 0x000fe20000000f00 */
[----:B------:R-:W-:Y:S02]  /*16a60*/  FFMA.FTZ R58, R57, c[0x0][0x2d0], -R94 ;  /* 0x0000b400393a7a23 */ /* 0x000fe4000001085e */
[----:B------:R-:W-:Y:S02]  /*16a70*/  FMUL.FTZ R49, R69, R113 ;  /* 0x0000007145317220 */ /* 0x000fe40000410000 */
[----:B------:R-:W-:Y:S02]  /*16a80*/  IMAD.MOV.U32 R113, RZ, RZ, R180 ;  /* 0x000000ffff717224 */ /* 0x000fe400078e00b4 */
[----:B------:R3:W4:Y:S01]  /*16a90*/  MUFU.EX2 R2, R0 ;  /* 0x0000000000027308 */ /* 0x0007220000000800 */
[--C-:B------:R-:W-:Y:S02]  /*16aa0*/  FFMA.FTZ R62, R60, c[0x0][0x2d0], -R94.reuse ;  /* 0x0000b4003c3e7a23 */ /* 0x100fe4000001085e */
[----:B------:R-:W-:Y:S02]  /*16ab0*/  FFMA.FTZ R44, R186, c[0x0][0x2d0], -R71 ;  /* 0x0000b400ba2c7a23 */ /* 0x000fe40000010847 */
[C---:B-1----:R-:W-:Y:S01]  /*16ac0*/  FMUL.FTZ R18, R68.reuse, R146 ;  /* 0x0000009244127220 */ /* 0x042fe20000410000 */
[----:B------:R-:W-:Y:S01]  /*16ad0*/  MOV R146, R45 ;  /* 0x0000002d00927202 */ /* 0x000fe20000000f00 */
[C---:B------:R-:W-:Y:S02]  /*16ae0*/  FMUL.FTZ R19, R68.reuse, R147 ;  /* 0x0000009344137220 */ /* 0x040fe40000410000 */
[----:B------:R-:W-:Y:S01]  /*16af0*/  IMAD.MOV.U32 R147, RZ, RZ, R61 ;  /* 0x000000ffff937224 */ /* 0x000fe200078e003d */
[----:B------:R1:W-:Y:S01]  /*16b00*/  MUFU.EX2 R42, R4 ;  /* 0x00000004002a7308 */ /* 0x0003e20000000800 */
[C---:B------:R-:W-:Y:S02]  /*16b10*/  FMUL.FTZ R6, R68.reuse, R134 ;  /* 0x0000008644067220 */ /* 0x040fe40000410000 */
[C---:B------:R-:W-:Y:S02]  /*16b20*/  FMUL.FTZ R7, R68.reuse, R135 ;  /* 0x0000008744077220 */ /* 0x040fe40000410000 */
[C---:B------:R-:W-:Y:S02]  /*16b30*/  FMUL.FTZ R34, R68.reuse, R162 ;  /* 0x000000a244227220 */ /* 0x040fe40000410000 */
[C---:B------:R-:W-:Y:S02]  /*16b40*/  FMUL.FTZ R51, R68.reuse, R115 ;  /* 0x0000007344337220 */ /* 0x040fe40000410000 */
[----:B------:R-:W-:Y:S01]  /*16b50*/  FMUL.FTZ R50, R68, R114 ;  /* 0x0000007244327220 */ /* 0x000fe20000410000 */
[----:B------:R5:W-:Y:S01]  /*16b60*/  MUFU.EX2 R135, R32 ;  /* 0x0000002000877308 */ /* 0x000be20000000800 */
[----:B------:R-:W-:Y:S01]  /*16b70*/  MOV R114, R179 ;  /* 0x000000b300727202 */ /* 0x000fe20000000f00 */
[--C-:B---3--:R-:W-:Y:S02]  /*16b80*/  FFMA.FTZ R0, R10, c[0x0][0x2d0], -R94.reuse ;  /* 0x0000b4000a007a23 */ /* 0x108fe4000001085e */
[C---:B----4-:R-:W-:Y:S02]  /*16b90*/  FMUL.FTZ R8, R2.reuse, R136 ;  /* 0x0000008802087220 */ /* 0x050fe40000410000 */
[C---:B------:R-:W-:Y:S04]  /*16ba0*/  FMUL.FTZ R9, R2.reuse, R137 ;  /* 0x0000008902097220 */ /* 0x040fe80000410000 */
[----:B------:R3:W-:Y:S01]  /*16bb0*/  MUFU.EX2 R127, R0 ;  /* 0x00000000007f7308 */ /* 0x0007e20000000800 */
[C---:B------:R-:W-:Y:S02]  /*16bc0*/  FMUL.FTZ R12, R2.reuse, R140 ;  /* 0x0000008c020c7220 */ /* 0x040fe40000410000 */
[C---:B------:R-:W-:Y:S02]  /*16bd0*/  FMUL.FTZ R13, R2.reuse, R141 ;  /* 0x0000008d020d7220 */ /* 0x040fe40000410000 */
[--C-:B-1----:R-:W-:Y:S02]  /*16be0*/  FFMA.FTZ R4, R15, c[0x0][0x2d0], -R94.reuse ;  /* 0x0000b4000f047a23 */ /* 0x102fe4000001085e */
[C---:B------:R-:W-:Y:S01]  /*16bf0*/  FMUL.FTZ R24, R2.reuse, R152 ;  /* 0x0000009802187220 */ /* 0x040fe20000410000 */
[----:B------:R-:W-:Y:S01]  /*16c00*/  MOV R152, R46 ;  /* 0x0000002e00987202 */ /* 0x000fe20000000f00 */
[C---:B------:R-:W-:Y:S01]  /*16c10*/  FMUL.FTZ R41, R2.reuse, R105 ;  /* 0x0000006902297220 */ /* 0x040fe20000410000 */
[----:B------:R1:W4:Y:S01]  /*16c20*/  MUFU.EX2 R95, R4 ;  /* 0x00000004005f7308 */ /* 0x0003220000000800 */
[C---:B------:R-:W-:Y:S02]  /*16c30*/  FMUL.FTZ R45, R2.reuse, R109 ;  /* 0x0000006d022d7220 */ /* 0x040fe40000410000 */
[C---:B------:R-:W-:Y:S02]  /*16c40*/  FMUL.FTZ R57, R2.reuse, R117 ;  /* 0x0000007502397220 */ /* 0x040fe40000410000 */
[----:B-----5:R-:W-:Y:S02]  /*16c50*/  FMUL.FTZ R32, R69, R160 ;  /* 0x000000a045207220 */ /* 0x020fe40000410000 */
[C---:B------:R-:W-:Y:S02]  /*16c60*/  FMUL.FTZ R60, R2.reuse, R168 ;  /* 0x000000a8023c7220 */ /* 0x040fe40000410000 */
[----:B------:R-:W-:Y:S01]  /*16c70*/  FMUL.FTZ R61, R2, R169 ;  /* 0x000000a9023d7220 */ /* 0x000fe20000410000 */
[----:B------:R-:W-:Y:S01]  /*16c80*/  MUFU.EX2 R137, R58 ;  /* 0x0000003a00897308 */ /* 0x000fe20000000800 */
[----:B---3--:R-:W-:Y:S09]  /*16c90*/  FFMA.FTZ R0, R11, c[0x0][0x2d0], -R94 ;  /* 0x0000b4000b007a23 */ /* 0x008ff2000001085e */
[----:B------:R3:W5:Y:S01]  /*16ca0*/  MUFU.EX2 R128, R0 ;  /* 0x0000000000807308 */ /* 0x0007620000000800 */
[----:B-1----:R-:W-:Y:S01]  /*16cb0*/  FFMA.FTZ R4, R182, c[0x0][0x2d0], -R92 ;  /* 0x0000b400b6047a23 */ /* 0x002fe2000001085c */
[----:B------:R-:W-:Y:S01]  /*16cc0*/  MOV R182, R25 ;  /* 0x0000001900b67202 */ /* 0x000fe20000000f00 */
[----:B------:R-:W-:Y:S01]  /*16cd0*/  FMUL.FTZ R25, R2, R153 ;  /* 0x0000009902197220 */ /* 0x000fe20000410000 */
[----:B----4-:R-:W-:Y:S01]  /*16ce0*/  F2FP.BF16.PACK_AB R67, R95, R42 ;  /* 0x0000002a5f43723e */ /* 0x010fe200000010ff */
[----:B------:R-:W-:Y:S01]  /*16cf0*/  IMAD.MOV.U32 R153, RZ, RZ, R85 ;  /* 0x000000ffff997224 */ /* 0x000fe200078e0055 */
[----:B------:R-:W-:Y:S04]  /*16d00*/  F2FP.BF16.PACK_AB R72, R40, R182 ;  /* 0x000000b62848723e */ /* 0x000fe800000010ff */
[----:B------:R1:W4:Y:S01]  /*16d10*/  MUFU.EX2 R43, R4 ;  /* 0x00000004002b7308 */ /* 0x0003220000000800 */
[----:B---3--:R-:W-:Y:S02]  /*16d20*/  FSEL R0, R3, RZ, P0 ;  /* 0x000000ff03007208 */ /* 0x008fe40000000000 */
[----:B-----5:R-:W-:Y:S03]  /*16d30*/  F2FP.BF16.PACK_AB R65, R128, R127 ;  /* 0x0000007f8041723e */ /* 0x020fe600000010ff */
[----:B------:R-:W-:Y:S02]  /*16d40*/  FADD.FTZ R0, -R0, R130 ;  /* 0x0000008200007221 */ /* 0x000fe40000010100 */
[----:B------:R-:W-:Y:S02]  /*16d50*/  IMAD.MOV.U32 R130, RZ, RZ, R28 ;  /* 0x000000ffff827224 */ /* 0x000fe400078e001c */
[----:B------:R-:W-:Y:S02]  /*16d60*/  FMUL.FTZ R0, R0, c[0x0][0x2d0] ;  /* 0x0000b40000007a20 */ /* 0x000fe40000410000 */
[----:B-1----:R-:W-:Y:S01]  /*16d70*/  FMUL.FTZ R4, R69, R132 ;  /* 0x0000008445047220 */ /* 0x002fe20000410000 */
[----:B------:R-:W-:Y:S01]  /*16d80*/  F2FP.BF16.PACK_AB R73, R81, R130 ;  /* 0x000000825149723e */ /* 0x000fe200000010ff */
[----:B------:R-:W-:Y:S02]  /*16d90*/  IMAD.MOV.U32 R162, RZ, RZ, R130 ;  /* 0x000000ffffa27224 */ /* 0x000fe400078e0082 */
[----:B------:R-:W1:Y:S01]  /*16da0*/  MUFU.EX2 R0, R0 ;  /* 0x0000000000007308 */ /* 0x000e620000000800 */
[----:B------:R-:W-:Y:S02]  /*16db0*/  FFMA.FTZ R28, R33, c[0x0][0x2d0], -R93 ;  /* 0x0000b400211c7a23 */ /* 0x000fe4000001085d */
[----:B------:R-:W-:Y:S01]  /*16dc0*/  FMUL.FTZ R33, R69, R161 ;  /* 0x000000a145217220 */ /* 0x000fe20000410000 */
[-C--:B--2---:R-:W-:Y:S01]  /*16dd0*/  HMMA.16816.F32.BF16 R4, R72, R20.reuse, R4 ;  /* 0x000000144804723c */ /* 0x084fe20000041804 */
[----:B----4-:R-:W-:Y:S01]  /*16de0*/  IMAD.MOV.U32 R141, RZ, RZ, R43 ;  /* 0x000000ffff8d7224 */ /* 0x010fe200078e002b */
[----:B------:R-:W-:Y:S04]  /*16df0*/  MOV R161, R182 ;  /* 0x000000b600a17202 */ /* 0x000fe80000000f00 */
[----:B------:R2:W3:Y:S01]  /*16e00*/  MUFU.EX2 R47, R28 ;  /* 0x0000001c002f7308 */ /* 0x0004e20000000800 */
[C---:B-1----:R-:W-:Y:S02]  /*16e10*/  FMUL.FTZ R10, R0.reuse, R138 ;  /* 0x0000008a000a7220 */ /* 0x042fe40000410000 */
[C---:B------:R-:W-:Y:S03]  /*16e20*/  FMUL.FTZ R11, R0.reuse, R139 ;  /* 0x0000008b000b7220 */ /* 0x040fe60000410000 */
[----:B------:R-:W-:Y:S01]  /*16e30*/  MOV R139, R40 ;  /* 0x00000028008b7202 */ /* 0x000fe20000000f00 */
[C---:B------:R-:W-:Y:S01]  /*16e40*/  FMUL.FTZ R14, R0.reuse, R142 ;  /* 0x0000008e000e7220 */ /* 0x040fe20000410000 */
[----:B------:R-:W-:Y:S01]  /*16e50*/  MOV R142, R82 ;  /* 0x00000052008e7202 */ /* 0x000fe20000000f00 */
[C---:B------:R-:W-:Y:S01]  /*16e60*/  FMUL.FTZ R26, R0.reuse, R154 ;  /* 0x0000009a001a7220 */ /* 0x040fe20000410000 */
[----:B------:R-:W-:Y:S01]  /*16e70*/  MOV R154, R83 ;  /* 0x00000053009a7202 */ /* 0x000fe20000000f00 */
[C---:B------:R-:W-:Y:S01]  /*16e80*/  FMUL.FTZ R63, R0.reuse, R171 ;  /* 0x000000ab003f7220 */ /* 0x040fe20000410000 */
[C---:B------:R-:W-:Y:S01]  /*16e90*/  HMMA.16816.F32.BF16 R8, R64.reuse, R20, R8 ;  /* 0x000000144008723c */ /* 0x040fe20000041808 */
[C---:B------:R-:W-:Y:S01]  /*16ea0*/  FMUL.FTZ R15, R0.reuse, R143 ;  /* 0x0000008f000f7220 */ /* 0x040fe20000410000 */
[----:B------:R-:W-:Y:S01]  /*16eb0*/  LDSM.16.MT88.4 R80, [R213+0x900] ;  /* 0x00090000d550783b */ /* 0x000fe20000004200 */
[----:B------:R-:W-:Y:S02]  /*16ec0*/  IMAD.MOV.U32 R171, RZ, RZ, R161 ;  /* 0x000000ffffab7224 */ /* 0x000fe400078e00a1 */
[----:B------:R-:W-:Y:S02]  /*16ed0*/  FMUL.FTZ R27, R0, R155 ;  /* 0x0000009b001b7220 */ /* 0x000fe40000410000 */
[--C-:B------:R-:W-:Y:S01]  /*16ee0*/  FFMA.FTZ R20, R35, c[0x0][0x2d0], -R92.reuse ;  /* 0x0000b40023147a23 */ /* 0x100fe2000001085c */
[-C--:B------:R-:W-:Y:S01]  /*16ef0*/  HMMA.16816.F32.BF16 R12, R64, R22.reuse, R12 ;  /* 0x00000016400c723c */ /* 0x080fe2000004180c */
[----:B------:R-:W-:Y:S02]  /*16f00*/  FMUL.FTZ R35, R68, R163 ;  /* 0x000000a344237220 */ /* 0x000fe40000410000 */
[----:B------:R1:W-:Y:S01]  /*16f10*/  MUFU.EX2 R132, R20 ;  /* 0x0000001400847308 */ /* 0x0003e20000000800 */
[----:B------:R-:W-:Y:S01]  /*16f20*/  MOV R163, R129 ;  /* 0x0000008100a37202 */ /* 0x000fe20000000f00 */
[----:B------:R-:W-:Y:S02]  /*16f30*/  FMUL.FTZ R21, R69, R149 ;  /* 0x0000009545157220 */ /* 0x000fe40000410000 */
[C---:B--2---:R-:W-:Y:S01]  /*16f40*/  FMUL.FTZ R28, R2.reuse, R156 ;  /* 0x0000009c021c7220 */ /* 0x044fe20000410000 */
[C---:B------:R-:W-:Y:S01]  /*16f50*/  HMMA.16816.F32.BF16 R16, R72.reuse, R22, R16 ;  /* 0x000000164810723c */ /* 0x040fe20000041810 */
[----:B------:R-:W-:Y:S03]  /*16f60*/  IMAD.MOV.U32 R156, RZ, RZ, R29 ;  /* 0x000000ffff9c7224 */ /* 0x000fe600078e001d */
[----:B------:R-:W-:Y:S01]  /*16f70*/  FMUL.FTZ R29, R2, R157 ;  /* 0x0000009d021d7220 */ /* 0x000fe20000410000 */
[----:B------:R-:W-:Y:S01]  /*16f80*/  MOV R157, R30 ;  /* 0x0000001e009d7202 */ /* 0x000fe20000000f00 */
[----:B------:R-:W-:Y:S01]  /*16f90*/  FMUL.FTZ R30, R0, R158 ;  /* 0x0000009e001e7220 */ /* 0x000fe20000410000 */
[----:B------:R2:W-:Y:S01]  /*16fa0*/  MUFU.EX2 R149, R62 ;  /* 0x0000003e00957308 */ /* 0x0005e20000000800 */
[C---:B------:R-:W-:Y:S04]  /*16fb0*/  FMUL.FTZ R23, R68.reuse, R151 ;  /* 0x0000009744177220 */ /* 0x040fe80000410000 */
[----:B------:R-:W-:Y:S02]  /*16fc0*/  FMUL.FTZ R22, R68, R150 ;  /* 0x0000009644167220 */ /* 0x000fe40000410000 */
[C---:B------:R-:W-:Y:S02]  /*16fd0*/  FMUL.FTZ R31, R0.reuse, R159 ;  /* 0x0000009f001f7220 */ /* 0x040fe40000410000 */
[----:B------:R-:W-:Y:S01]  /*16fe0*/  FFMA.FTZ R40, R185, c[0x0][0x2d0], -R71 ;  /* 0x0000b400b9287a23 */ /* 0x000fe20000010847 */
[----:B------:R4:W-:Y:S01]  /*16ff0*/  MUFU.EX2 R150, R44 ;  /* 0x0000002c00967308 */ /* 0x0009e20000000800 */
[C---:B------:R-:W-:Y:S02]  /*17000*/  FMUL.FTZ R43, R0.reuse, R107 ;  /* 0x0000006b002b7220 */ /* 0x040fe40000410000 */
[C---:B-1----:R-:W-:Y:S01]  /*17010*/  FMUL.FTZ R20, R69.reuse, R148 ;  /* 0x0000009445147220 */ /* 0x042fe20000410000 */
[----:B------:R-:W-:Y:S01]  /*17020*/  MOV R148, R76 ;  /* 0x0000004c00947202 */ /* 0x000fe20000000f00 */
[----:B------:R-:W-:Y:S02]  /*17030*/  IMAD.MOV.U32 R151, RZ, RZ, R77 ;  /* 0x000000ffff977224 */ /* 0x000fe400078e004d */
[----:B------:R-:W1:Y:S01]  /*17040*/  LDSM.16.MT88.4 R76, [R215+0x100] ;  /* 0x00010000d74c783b */ /* 0x000e620000004200 */
[----:B------:R-:W-:Y:S02]  /*17050*/  IMAD.MOV.U32 R169, RZ, RZ, R163 ;  /* 0x000000ffffa97224 */ /* 0x000fe400078e00a3 */
[-C--:B------:R-:W-:Y:S01]  /*17060*/  HMMA.16816.F32.BF16 R20, R72, R36.reuse, R20 ;  /* 0x000000244814723c */ /* 0x080fe20000041814 */
[----:B------:R5:W-:Y:S01]  /*17070*/  MUFU.EX2 R158, R88 ;  /* 0x00000058009e7308 */ /* 0x000be20000000800 */
[----:B---3--:R-:W-:Y:S02]  /*17080*/  IMAD.MOV.U32 R159, RZ, RZ, R47 ;  /* 0x000000ffff9f7224 */ /* 0x008fe400078e002f */
[C---:B--2---:R-:W-:Y:S01]  /*17090*/  FMUL.FTZ R62, R0.reuse, R170 ;  /* 0x000000aa003e7220 */ /* 0x044fe20000410000 */
[----:B------:R-:W-:Y:S01]  /*170a0*/  MOV R170, R162 ;  /* 0x000000a200aa7202 */ /* 0x000fe20000000f00 */
[C---:B------:R-:W-:Y:S02]  /*170b0*/  FMUL.FTZ R46, R0.reuse, R110 ;  /* 0x0000006e002e7220 */ /* 0x040fe40000410000 */
[C---:B------:R-:W-:Y:S01]  /*170c0*/  HMMA.16816.F32.BF16 R24, R64.reuse, R36, R24 ;  /* 0x000000244018723c */ /* 0x040fe20000041818 */
[C---:B------:R-:W-:Y:S02]  /*170d0*/  FMUL.FTZ R47, R0.reuse, R111 ;  /* 0x0000006f002f7220 */ /* 0x040fe40000410000 */
[----:B------:R2:W-:Y:S01]  /*170e0*/  MUFU.EX2 R138, R40 ;  /* 0x00000028008a7308 */ /* 0x0005e20000000800 */
[----:B------:R-:W-:Y:S02]  /*170f0*/  FMUL.FTZ R58, R0, R118 ;  /* 0x00000076003a7220 */ /* 0x000fe40000410000 */
[----:B----4-:R-:W-:Y:S02]  /*17100*/  FMUL.FTZ R44, R2, R108 ;  /* 0x0000006c022c7220 */ /* 0x010fe40000410000 */
[-C--:B------:R-:W-:Y:S01]  /*17110*/  HMMA.16816.F32.BF16 R28, R64, R38.reuse, R28 ;  /* 0x00000026401c723c */ /* 0x080fe2000004181c */
[----:B------:R-:W-:Y:S03]  /*17120*/  FFMA.FTZ R36, R48, c[0x0][0x2d0], -R93 ;  /* 0x0000b40030247a23 */ /* 0x000fe6000001085d */
[----:B------:R-:W-:Y:S01]  /*17130*/  FMUL.FTZ R37, R69, R101 ;  /* 0x0000006545257220 */ /* 0x000fe20000410000 */
[----:B------:R3:W-:Y:S01]  /*17140*/  MUFU.EX2 R136, R36 ;  /* 0x0000002400887308 */ /* 0x0007e20000000800 */
[----:B------:R-:W-:Y:S02]  /*17150*/  FFMA.FTZ R48, R187, c[0x0][0x2d0], -R92 ;  /* 0x0000b400bb307a23 */ /* 0x000fe4000001085c */
[C---:B------:R-:W-:Y:S01]  /*17160*/  HMMA.16816.F32.BF16 R32, R72.reuse, R38, R32 ;  /* 0x000000264820723c */ /* 0x040fe20000041820 */
[----:B------:R-:W-:Y:S01]  /*17170*/  IMAD.MOV.U32 R143, RZ, RZ, R42 ;  /* 0x000000ffff8f7224 */ /* 0x000fe200078e002a */
[----:B-----5:R-:W-:Y:S02]  /*17180*/  LDSM.16.MT88.4 R88, [R214+0x900] ;  /* 0x00090000d658783b */ /* 0x020fe40000004200 */
[C---:B------:R-:W-:Y:S02]  /*17190*/  FMUL.FTZ R42, R0.reuse, R106 ;  /* 0x0000006a002a7220 */ /* 0x040fe40000410000 */
[----:B------:R-:W-:Y:S01]  /*171a0*/  FMUL.FTZ R59, R0, R119 ;  /* 0x00000077003b7220 */ /* 0x000fe20000410000 */
[----:B------:R4:W-:Y:S01]  /*171b0*/  MUFU.EX2 R140, R48 ;  /* 0x00000030008c7308 */ /* 0x0009e20000000800 */
[C---:B------:R-:W-:Y:S04]  /*171c0*/  FMUL.FTZ R38, R68.reuse, R102 ;  /* 0x0000006644267220 */ /* 0x040fe80000410000 */
[----:B------:R-:W-:Y:S02]  /*171d0*/  FMUL.FTZ R39, R68, R103 ;  /* 0x0000006744277220 */ /* 0x000fe40000410000 */
[----:B--2---:R-:W-:Y:S02]  /*171e0*/  FMUL.FTZ R40, R2, R104 ;  /* 0x0000006802287220 */ /* 0x004fe40000410000 */
[C---:B---3--:R-:W-:Y:S07]  /*171f0*/  FMUL.FTZ R36, R69.reuse, R100 ;  /* 0x0000006445247220 */ /* 0x048fee0000410000 */
[-C--:B------:R-:W-:Y:S01]  /*17200*/  HMMA.16816.F32.BF16 R36, R72, R52.reuse, R36 ;  /* 0x000000344824723c */ /* 0x080fe20000041824 */
[C---:B----4-:R-:W-:Y:S01]  /*17210*/  FMUL.FTZ R48, R69.reuse, R112 ;  /* 0x0000007045307220 */ /* 0x050fe20000410000 */
[----:B------:R-:W-:Y:S06]  /*17220*/  MOV R112, R181 ;  /* 0x000000b500707202 */ /* 0x000fec0000000f00 */
        /* <DEDUP_REMOVED lines=14> */
[----:B---3--:R-:W-:Y:S01]  /*17310*/  F2FP.BF16.PACK_AB R77, R137, R134 ;  /* 0x00000086894d723e */ /* 0x008fe200000010ff */
[----:B------:R-:W1:Y:S01]  /*17320*/  LDSM.16.MT88.4 R84, [R216+0x900] ;  /* 0x00090000d854783b */ /* 0x000e620000004200 */
[----:B------:R2:W3:Y:S04]  /*17330*/  MUFU.EX2 R103, R76 ;  /* 0x0000004c00677308 */ /* 0x0004e80000000800 */
[C---:B------:R-:W-:Y:S02]  /*17340*/  FMUL.FTZ R64, R69.reuse, R120 ;  /* 0x0000007845407220 */ /* 0x040fe40000410000 */
[----:B------:R-:W-:Y:S02]  /*17350*/  FMUL.FTZ R65, R69, R121 ;  /* 0x0000007945417220 */ /* 0x000fe40000410000 */
[----:B------:R-:W4:Y:S01]  /*17360*/  LDL.LU R121, [R1+0x14] ;  /* 0x0000140001797983 */ /* 0x000f220000300800 */
[C---:B------:R-:W-:Y:S02]  /*17370*/  FMUL.FTZ R66, R68.reuse, R122 ;  /* 0x0000007a44427220 */ /* 0x040fe40000410000 */
[----:B------:R-:W-:Y:S01]  /*17380*/  FMUL.FTZ R67, R68, R123 ;  /* 0x0000007b44437220 */ /* 0x000fe20000410000 */
[----:B------:R-:W5:Y:S06]  /*17390*/  LDL.LU R120, [R1+0x18] ;  /* 0x0000180001787983 */ /* 0x000f6c0000300800 */
[----:B------:R-:W-:Y:S01]  /*173a0*/  HMMA.16816.F32.BF16 R64, R72, R78, R64 ;  /* 0x0000004e4840723c */ /* 0x000fe20000041840 */
[--C-:B--2---:R-:W-:Y:S06]  /*173b0*/  FFMA.FTZ R76, R188, c[0x0][0x2d0], -R92.reuse ;  /* 0x0000b400bc4c7a23 */ /* 0x104fec000001085c */
[----:B------:R-:W-:Y:S02]  /*173c0*/  F2FP.BF16.PACK_AB R72, R142, R154 ;  /* 0x0000009a8e48723e */ /* 0x000fe400000010ff */
[----:B------:R-:W-:Y:S01]  /*173d0*/  F2FP.BF16.PACK_AB R73, R141, R153 ;  /* 0x000000998d49723e */ /* 0x000fe200000010ff */
[----:B------:R2:W-:Y:S02]  /*173e0*/  MUFU.EX2 R102, R76 ;  /* 0x0000004c00667308 */ /* 0x0005e40000000800 */
[----:B------:R-:W-:Y:S02]  /*173f0*/  F2FP.BF16.PACK_AB R74, R133, R157 ;  /* 0x0000009d854a723e */ /* 0x000fe400000010ff */
[----:B------:R-:W-:Y:S02]  /*17400*/  F2FP.BF16.PACK_AB R75, R132, R156 ;  /* 0x0000009c844b723e */ /* 0x000fe400000010ff */
[----:B------:R-:W-:Y:S02]  /*17410*/  F2FP.BF16.PACK_AB R78, R136, R135 ;  /* 0x00000087884e723e */ /* 0x000fe400000010ff */
[----:B---3--:R-:W-:Y:S03]  /*17420*/  F2FP.BF16.PACK_AB R79, R103, R149 ;  /* 0x00000095674f723e */ /* 0x008fe600000010ff */
[-C--:B------:R-:W-:Y:S01]  /*17430*/  HMMA.16816.F32.BF16 R4, R72, R80.reuse, R4 ;  /* 0x000000504804723c */ /* 0x080fe20000041804 */
[----:B--2---:R-:W-:Y:S04]  /*17440*/  FFMA.FTZ R76, R189, c[0x0][0x2d0], -R71 ;  /* 0x0000b400bd4c7a23 */ /* 0x004fe80000010847 */
        /* <DEDUP_REMOVED lines=8> */
[C---:B------:R-:W-:Y:S01]  /*174d0*/  HMMA.16816.F32.BF16 R24, R76.reuse, R84, R24 ;  /* 0x000000544c18723c */ /* 0x040fe20000041818 */
[----:B--2---:R-:W-:Y:S06]  /*174e0*/  FFMA.FTZ R80, R193, c[0x0][0x2d0], -R92 ;  /* 0x0000b400c1507a23 */ /* 0x004fec000001085c */
        /* <DEDUP_REMOVED lines=9> */
[--C-:B------:R-:W-:Y:S01]  /*17580*/  FFMA.FTZ R88, R99, c[0x0][0x2d0], -R94.reuse ;  /* 0x0000b40063587a23 */ /* 0x100fe2000001085e */
[-C--:B------:R-:W-:Y:S01]  /*17590*/  HMMA.16816.F32.BF16 R44, R76, R90.reuse, R44 ;  /* 0x0000005a4c2c723c */ /* 0x080fe2000004182c */
[----:B--2---:R-:W-:Y:S06]  /*175a0*/  FFMA.FTZ R84, R194, c[0x0][0x2d0], -R71 ;  /* 0x0000b400c2547a23 */ /* 0x004fec0000010847 */
[----:B------:R2:W-:Y:S01]  /*175b0*/  MUFU.EX2 R111, R88 ;  /* 0x00000058006f7308 */ /* 0x0005e20000000800 */
[C---:B------:R-:W-:Y:S09]  /*175c0*/  HMMA.16816.F32.BF16 R48, R72.reuse, R90, R48 ;  /* 0x0000005a4830723c */ /* 0x040ff20000041830 */
[----:B------:R3:W3:Y:S03]  /*175d0*/  MUFU.EX2 R160, R84 ;  /* 0x0000005400a07308 */ /* 0x0006e60000000800 */
[----:B-1----:R-:W-:Y:S07]  /*175e0*/  FFMA.FTZ R80, R98, c[0x0][0x2d0], -R93 ;  /* 0x0000b40062507a23 */ /* 0x002fee000001085d */
[----:B------:R1:W-:Y:S01]  /*175f0*/  MUFU.EX2 R100, R80 ;  /* 0x0000005000647308 */ /* 0x0003e20000000800 */
[----:B--2---:R-:W-:Y:S09]  /*17600*/  FFMA.FTZ R88, R172, c[0x0][0x2d0], -R94 ;  /* 0x0000b400ac587a23 */ /* 0x004ff2000001085e */
[----:B------:R2:W-:Y:S01]  /*17610*/  MUFU.EX2 R110, R88 ;  /* 0x00000058006e7308 */ /* 0x0005e20000000800 */
[----:B---3--:R-:W-:Y:S09]  /*17620*/  FFMA.FTZ R84, R195, c[0x0][0x2d0], -R71 ;  /* 0x0000b400c3547a23 */ /* 0x008ff20000010847 */
[----:B------:R3:W-:Y:S01]  /*17630*/  MUFU.EX2 R195, R84 ;  /* 0x0000005400c37308 */ /* 0x0007e20000000800 */
[----:B-1----:R-:W-:Y:S09]  /*17640*/  FFMA.FTZ R80, R131, c[0x0][0x2d0], -R93 ;  /* 0x0000b40083507a23 */ /* 0x002ff2000001085d */
[----:B------:R1:W1:Y:S01]  /*17650*/  MUFU.EX2 R105, R80 ;  /* 0x0000005000697308 */ /* 0x0002620000000800 */
[----:B--2---:R-:W-:Y:S02]  /*17660*/  FFMA.FTZ R88, R203, c[0x0][0x2d0], -R71 ;  /* 0x0000b400cb587a23 */ /* 0x004fe40000010847 */
[----:B------:R-:W-:Y:S07]  /*17670*/  IMAD.MOV.U32 R203, RZ, RZ, R150 ;  /* 0x000000ffffcb7224 */ /* 0x000fee00078e0096 */
[----:B------:R2:W-:Y:S01]  /*17680*/  MUFU.EX2 R191, R88 ;  /* 0x0000005800bf7308 */ /* 0x0005e20000000800 */
[----:B---3--:R-:W-:Y:S01]  /*17690*/  FFMA.FTZ R84, R196, c[0x0][0x2d0], -R92 ;  /* 0x0000b400c4547a23 */ /* 0x008fe2000001085c */
[----:B------:R-:W-:Y:S01]  /*176a0*/  MOV R196, R160 ;  /* 0x000000a000c47202 */ /* 0x000fe20000000f00 */
[----:B------:R-:W-:Y:S02]  /*176b0*/  IMAD.MOV.U32 R160, RZ, RZ, R139 ;  /* 0x000000ffffa07224 */ /* 0x000fe400078e008b */
[----:B------:R-:W-:Y:S05]  /*176c0*/  IMAD.MOV.U32 R139, RZ, RZ, R95 ;  /* 0x000000ffff8b7224 */ /* 0x000fea00078e005f */
[----:B------:R3:W-:Y:S01]  /*176d0*/  MUFU.EX2 R194, R84 ;  /* 0x0000005400c27308 */ /* 0x0007e20000000800 */
[----:B------:R-:W-:Y:S02]  /*176e0*/  MOV R168, R160 ;  /* 0x000000a000a87202 */ /* 0x000fe40000000f00 */
[----:B------:R-:W-:Y:S08]  /*176f0*/  LDSM.16.MT88.4 R160, [R216+0x2900] ;  /* 0x00290000d8a0783b */ /* 0x000ff00000004200 */
[----:B-1----:R-:W1:Y:S08]  /*17700*/  LDSM.16.MT88.4 R80, [R215+0x900] ;  /* 0x00090000d750783b */ /* 0x002e700000004200 */
[----:B--2---:R-:W-:Y:S01]  /*17710*/  LDSM.16.MT88.4 R88, [R214+0x1100] ;  /* 0x00110000d658783b */ /* 0x004fe20000004200 */
[--C-:B---3--:R-:W-:Y:S04]  /*17720*/  FFMA.FTZ R84, R96, c[0x0][0x2d0], -R94.reuse ;  /* 0x0000b40060547a23 */ /* 0x108fe8000001085e */
[----:B------:R2:W3:Y:S01]  /*17730*/  MUFU.EX2 R98, R84 ;  /* 0x0000005400627308 */ /* 0x0004e20000000800 */
[-C--:B-1----:R-:W-:Y:S02]  /*17740*/  HMMA.16816.F32.BF16 R52, R72, R80.reuse, R52 ;  /* 0x000000504834723c */ /* 0x082fe40000041834 */
[----:B--2---:R-:W1:Y:S06]  /*17750*/  LDSM.16.MT88.4 R84, [R213+0x1100] ;  /* 0x00110000d554783b */ /* 0x004e6c0000004200 */
[C---:B------:R-:W-:Y:S07]  /*17760*/  HMMA.16816.F32.BF16 R56, R76.reuse, R80, R56 ;  /* 0x000000504c38723c */ /* 0x040fee0000041838 */
[----:B------:R-:W-:Y:S01]  /*17770*/  FFMA.FTZ R80, R173, c[0x0][0x2d0], -R94 ;  /* 0x0000b400ad507a23 */ /* 0x000fe2000001085e */
[-C--:B------:R-:W-:Y:S03]  /*17780*/  HMMA.16816.F32.BF16 R60, R76, R82.reuse, R60 ;  /* 0x000000524c3c723c */ /* 0x080fe6000004183c */
[----:B------:R2:W1:Y:S01]  /*17790*/  MUFU.EX2 R193, R80 ;  /* 0x0000005000c17308 */ /* 0x0004620000000800 */
[----:B----4-:R-:W-:Y:S03]  /*177a0*/  FFMA.FTZ R69, R69, R121, R171 ;  /* 0x0000007945457223 */ /* 0x010fe600000100ab */
[----:B------:R-:W-:Y:S01]  /*177b0*/  FFMA.FTZ R76, R198, c[0x0][0x2d0], -R92 ;  /* 0x0000b400c64c7a23 */ /* 0x000fe2000001085c */
[----:B------:R-:W-:Y:S01]  /*177c0*/  HMMA.16816.F32.BF16 R64, R72, R82, R64 ;  /* 0x000000524840723c */ /* 0x000fe20000041840 */
[----:B------:R-:W-:Y:S03]  /*177d0*/  IMAD.MOV.U32 R198, RZ, RZ, R158 ;  /* 0x000000ffffc67224 */ /* 0x000fe600078e009e */
[----:B------:R-:W-:Y:S01]  /*177e0*/  F2FP.BF16.PACK_AB R78, R104, R105 ;  /* 0x00000069684e723e */ /* 0x000fe200000010ff */
[----:B------:R4:W-:Y:S01]  /*177f0*/  MUFU.EX2 R109, R76 ;  /* 0x0000004c006d7308 */ /* 0x0009e20000000800 */
[----:B---3--:R-:W-:Y:S01]  /*17800*/  F2FP.BF16.PACK_AB R77, R111, R98 ;  /* 0x000000626f4d723e */ /* 0x008fe200000010ff */
[----:B-----5:R-:W-:Y:S01]  /*17810*/  FFMA.FTZ R68, R68, R120, R170 ;  /* 0x0000007844447223 */ /* 0x020fe200000100aa */
[----:B------:R-:W-:Y:S01]  /*17820*/  F2FP.BF16.PACK_AB R72, R150, R138 ;  /* 0x0000008a9648723e */ /* 0x000fe200000010ff */
[----:B------:R-:W-:Y:S03]  /*17830*/  FADD.FTZ R69, R168, R69 ;  /* 0x00000045a8457221 */ /* 0x000fe60000010000 */
[----:B------:R-:W-:Y:S02]  /*17840*/  F2FP.BF16.PACK_AB R73, R102, R140 ;  /* 0x0000008c6649723e */ /* 0x000fe400000010ff */
[----:B------:R-:W-:Y:S02]  /*17850*/  F2FP.BF16.PACK_AB R75, R106, R107 ;  /* 0x0000006b6a4b723e */ /* 0x000fe400000010ff */
[----:B------:R-:W-:Y:S01]  /*17860*/  MOV R158, R183 ;  /* 0x000000b7009e7202 */ /* 0x000fe20000000f00 */
[----:B--2---:R-:W2:Y:S01]  /*17870*/  LDSM.16.MT88.4 R80, [R216+0x1100] ;  /* 0x00110000d850783b */ /* 0x004ea20000004200 */
[----:B-1----:R-:W-:Y:S02]  /*17880*/  F2FP.BF16.PACK_AB R79, R193, R110 ;  /* 0x0000006ec14f723e */ /* 0x002fe400000010ff */
[----:B------:R-:W-:Y:S01]  /*17890*/  MOV R115, R158 ;  /* 0x0000009e00737202 */ /* 0x000fe20000000f00 */
[----:B------:R-:W-:Y:S04]  /*178a0*/  IMAD.MOV.U32 R158, RZ, RZ, R144 ;  /* 0x000000ffff9e7224 */ /* 0x000fe800078e0090 */
[----:B------:R-:W-:Y:S02]  /*178b0*/  FADD.FTZ R68, R115, R68 ;  /* 0x0000004473447221 */ /* 0x000fe40000010000 */
[----:B----4-:R-:W-:Y:S01]  /*178c0*/  FFMA.FTZ R76, R201, c[0x0][0x2d0], -R71 ;  /* 0x0000b400c94c7a23 */ /* 0x010fe20000010847 */
[----:B------:R-:W-:Y:S01]  /*178d0*/  MOV R201, R155 ;  /* 0x0000009b00c97202 */ /* 0x000fe20000000f00 */
[----:B------:R-:W-:Y:S02]  /*178e0*/  IMAD.MOV.U32 R155, RZ, RZ, R184 ;  /* 0x000000ffff9b7224 */ /* 0x000fe400078e00b8 */
[----:B------:R1:W-:Y:S01]  /*178f0*/  MUFU.EX2 R192, R76 ;  /* 0x0000004c00c07308 */ /* 0x0003e20000000800 */
[----:B------:R-:W-:Y:S01]  /*17900*/  F2FP.BF16.PACK_AB R74, R198, R201 ;  /* 0x000000c9c64a723e */ /* 0x000fe200000010ff */
[----:B------:R-:W-:Y:S02]  /*17910*/  FADD.FTZ R69, R158, R69 ;  /* 0x000000459e457221 */ /* 0x000fe40000010000 */
[----:B------:R-:W-:Y:S04]  /*17920*/  IMAD.MOV.U32 R158, RZ, RZ, R139 ;  /* 0x000000ffff9e7224 */ /* 0x000fe800078e008b */
[-C--:B------:R-:W-:Y:S01]  /*17930*/  HMMA.16816.F32.BF16 R4, R72, R84.reuse, R4 ;  /* 0x000000544804723c */ /* 0x080fe20000041804 */
[----:B-1----:R-:W-:Y:S07]  /*17940*/  F2FP.BF16.PACK_AB R76, R100, R101 ;  /* 0x00000065644c723e */ /* 0x002fee00000010ff */
[C---:B------:R-:W-:Y:S07]  /*17950*/  HMMA.16816.F32.BF16 R8, R76.reuse, R84, R8 ;  /* 0x000000544c08723c */ /* 0x040fee0000041808 */
[--C-:B------:R-:W-:Y:S01]  /*17960*/  FFMA.FTZ R84, R204, c[0x0][0x2d0], -R92.reuse ;  /* 0x0000b400cc547a23 */ /* 0x100fe2000001085c */
[-C--:B------:R-:W-:Y:S01]  /*17970*/  HMMA.16816.F32.BF16 R12, R76, R86.reuse, R12 ;  /* 0x000000564c0c723c */ /* 0x080fe2000004180c */
[----:B------:R-:W-:Y:S02]  /*17980*/  MOV R204, R149 ;  /* 0x0000009500cc7202 */ /* 0x000fe40000000f00 */
        /* <DEDUP_REMOVED lines=8> */
[----:B------:R1:W-:Y:S03]  /*17a10*/  MUFU.EX2 R190, R84 ;  /* 0x0000005400be7308 */ /* 0x0003e60000000800 */
[----:B------:R-:W-:Y:S04]  /*17a20*/  IMAD.MOV.U32 R200, RZ, RZ, R136 ;  /* 0x000000ffffc87224 */ /* 0x000fe800078e0088 */
[C---:B------:R-:W-:Y:S03]  /*17a30*/  HMMA.16816.F32.BF16 R32, R72.reuse, R82, R32 ;  /* 0x000000524820723c */ /* 0x040fe60000041820 */
[----:B------:R2:W-:Y:S05]  /*17a40*/  MUFU.EX2 R186, R80 ;  /* 0x0000005000ba7308 */ /* 0x0005ea0000000800 */
[-C--:B------:R-:W-:Y:S08]  /*17a50*/  HMMA.16816.F32.BF16 R36, R72, R88.reuse, R36 ;  /* 0x000000584824723c */ /* 0x080ff00000041824 */
[C---:B------:R-:W-:Y:S01]  /*17a60*/  HMMA.16816.F32.BF16 R40, R76.reuse, R88, R40 ;  /* 0x000000584c28723c */ /* 0x040fe20000041828 */
[--C-:B-1----:R-:W-:Y:S03]  /*17a70*/  FFMA.FTZ R84, R197, c[0x0][0x2d0], -R93.reuse ;  /* 0x0000b400c5547a23 */ /* 0x102fe6000001085d */
[----:B------:R-:W-:Y:S01]  /*17a80*/  MOV R197, R138 ;  /* 0x0000008a00c57202 */ /* 0x000fe20000000f00 */
[----:B------:R1:W-:Y:S02]  /*17a90*/  MUFU.EX2 R108, R84 ;  /* 0x00000054006c7308 */ /* 0x0003e40000000800 */
[--C-:B------:R-:W-:Y:S01]  /*17aa0*/  FFMA.FTZ R88, R175, c[0x0][0x2d0], -R94.reuse ;  /* 0x0000b400af587a23 */ /* 0x100fe2000001085e */
[-C--:B------:R-:W-:Y:S01]  /*17ab0*/  HMMA.16816.F32.BF16 R44, R76, R90.reuse, R44 ;  /* 0x0000005a4c2c723c */ /* 0x080fe2000004182c */
[--C-:B--2---:R-:W-:Y:S03]  /*17ac0*/  FFMA.FTZ R80, R202, c[0x0][0x2d0], -R93.reuse ;  /* 0x0000b400ca507a23 */ /* 0x104fe6000001085d */
[----:B------:R-:W-:Y:S03]  /*17ad0*/  MOV R202, R132 ;  /* 0x0000008400ca7202 */ /* 0x000fe60000000f00 */
[----:B------:R2:W-:Y:S01]  /*17ae0*/  MUFU.EX2 R165, R88 ;  /* 0x0000005800a57308 */ /* 0x0005e20000000800 */
[C---:B------:R-:W-:Y:S09]  /*17af0*/  HMMA.16816.F32.BF16 R48, R72.reuse, R90, R48 ;  /* 0x0000005a4830723c */ /* 0x040ff20000041830 */
[----:B------:R3:W4:Y:S03]  /*17b00*/  MUFU.EX2 R187, R80 ;  /* 0x0000005000bb7308 */ /* 0x0007260000000800 */
[----:B-1----:R-:W-:Y:S01]  /*17b10*/  FFMA.FTZ R84, R199, c[0x0][0x2d0], -R93 ;  /* 0x0000b400c7547a23 */ /* 0x002fe2000001085d */
[----:B------:R-:W-:Y:S06]  /*17b20*/  MOV R199, R137 ;  /* 0x0000008900c77202 */ /* 0x000fec0000000f00 */
[----:B------:R1:W-:Y:S01]  /*17b30*/  MUFU.EX2 R188, R84 ;  /* 0x0000005400bc7308 */ /* 0x0003e20000000800 */
[----:B--2---:R-:W-:Y:S09]  /*17b40*/  FFMA.FTZ R88, R176, c[0x0][0x2d0], -R94 ;  /* 0x0000b400b0587a23 */ /* 0x004ff2000001085e */
[----:B------:R2:W-:Y:S01]  /*17b50*/  MUFU.EX2 R164, R88 ;  /* 0x0000005800a47308 */ /* 0x0005e20000000800 */
[----:B---3--:R-:W-:Y:S02]  /*17b60*/  FFMA.FTZ R80, R206, c[0x0][0x2d0], -R71 ;  /* 0x0000b400ce507a23 */ /* 0x008fe40000010847 */
[----:B------:R-:W-:Y:S07]  /*17b70*/  IMAD.MOV.U32 R206, RZ, RZ, R133 ;  /* 0x000000ffffce7224 */ /* 0x000fee00078e0085 */
[----:B------:R3:W-:Y:S01]  /*17b80*/  MUFU.EX2 R184, R80 ;  /* 0x0000005000b87308 */ /* 0x0007e20000000800 */
[----:B-1----:R-:W1:Y:S01]  /*17b90*/  LDSM.16.MT88.4 R84, [R215+0x1100] ;  /* 0x00110000d754783b */ /* 0x002e620000004200 */
[--C-:B--2---:R-:W-:Y:S01]  /*17ba0*/  FFMA.FTZ R88, R240, c[0x0][0x2d0], -R71.reuse ;  /* 0x0000b400f0587a23 */ /* 0x104fe20000010847 */
[----:B------:R-:W-:Y:S07]  /*17bb0*/  MOV R240, R143 ;  /* 0x0000008f00f07202 */ /* 0x000fee0000000f00 */
[----:B------:R2:W-:Y:S01]  /*17bc0*/  MUFU.EX2 R181, R88 ;  /* 0x0000005800b57308 */ /* 0x0005e20000000800 */
[--C-:B---3--:R-:W-:Y:S01]  /*17bd0*/  FFMA.FTZ R80, R207, c[0x0][0x2d0], -R71.reuse ;  /* 0x0000b400cf507a23 */ /* 0x108fe20000010847 */
[----:B------:R-:W-:Y:S08]  /*17be0*/  MOV R207, R134 ;  /* 0x0000008600cf7202 */ /* 0x000ff00000000f00 */
[----:B------:R3:W-:Y:S01]  /*17bf0*/  MUFU.EX2 R185, R80 ;  /* 0x0000005000b97308 */ /* 0x0007e20000000800 */
[----:B--2---:R-:W-:Y:S01]  /*17c00*/  LDSM.16.MT88.4 R88, [R214+0x1900] ;  /* 0x00190000d658783b */ /* 0x004fe20000004200 */
[-C--:B-1----:R-:W-:Y:S08]  /*17c10*/  HMMA.16816.F32.BF16 R52, R72, R84.reuse, R52 ;  /* 0x000000544834723c */ /* 0x082ff00000041834 */
[C---:B------:R-:W-:Y:S01]  /*17c20*/  HMMA.16816.F32.BF16 R56, R76.reuse, R84, R56 ;  /* 0x000000544c38723c */ /* 0x040fe20000041838 */
[----:B---3--:R-:W-:Y:S03]  /*17c30*/  FFMA.FTZ R80, R208, c[0x0][0x2d0], -R92 ;  /* 0x0000b400d0507a23 */ /* 0x008fe6000001085c */
[----:B------:R-:W-:Y:S01]  /*17c40*/  MOV R208, R135 ;  /* 0x0000008700d07202 */ /* 0x000fe20000000f00 */
[----:B------:R1:W-:Y:S02]  /*17c50*/  MUFU.EX2 R167, R80 ;  /* 0x0000005000a77308 */ /* 0x0003e40000000800 */
[----:B------:R-:W-:Y:S01]  /*17c60*/  FFMA.FTZ R84, R177, c[0x0][0x2d0], -R94 ;  /* 0x0000b400b1547a23 */ /* 0x000fe2000001085e */
[-C--:B------:R-:W-:Y:S07]  /*17c70*/  HMMA.16816.F32.BF16 R60, R76, R86.reuse, R60 ;  /* 0x000000564c3c723c */ /* 0x080fee000004183c */
[----:B------:R-:W-:Y:S01]  /*17c80*/  FFMA.FTZ R76, R210, c[0x0][0x2d0], -R92 ;  /* 0x0000b400d24c7a23 */ /* 0x000fe2000001085c */
        /* <DEDUP_REMOVED lines=13> */
[----:B---3--:R-:W-:Y:S02]  /*17d60*/  FFMA.FTZ R76, R234, c[0x0][0x2d0], -R71 ;  /* 0x0000b400ea4c7a23 */ /* 0x008fe40000010847 */
[----:B------:R-:W-:Y:S05]  /*17d70*/  IMAD.MOV.U32 R234, RZ, RZ, R142 ;  /* 0x000000ffffea7224 */ /* 0x000fea00078e008e */
        /* <DEDUP_REMOVED lines=27> */
[----:B------:R3:W-:Y:S03]  /*17f30*/  MUFU.EX2 R174, R84 ;  /* 0x0000005400ae7308 */ /* 0x0007e60000000800 */
[----:B-1----:R-:W-:Y:S07]  /*17f40*/  FFMA.FTZ R80, R233, c[0x0][0x2d0], -R93 ;  /* 0x0000b400e9507a23 */ /* 0x002fee000001085d */
[----:B------:R1:W-:Y:S01]  /*17f50*/  MUFU.EX2 R118, R80 ;  /* 0x0000005000767308 */ /* 0x0003e20000000800 */
[--C-:B--2---:R-:W-:Y:S09]  /*17f60*/  FFMA.FTZ R88, R235, c[0x0][0x2d0], -R94.reuse ;  /* 0x0000b400eb587a23 */ /* 0x104ff2000001085e */
[----:B------:R2:W-:Y:S01]  /*17f70*/  MUFU.EX2 R96, R88 ;  /* 0x0000005800607308 */ /* 0x0005e20000000800 */
[----:B---3--:R-:W-:Y:S09]  /*17f80*/  FFMA.FTZ R84, R245, c[0x0][0x2d0], -R71 ;  /* 0x0000b400f5547a23 */ /* 0x008ff20000010847 */
[----:B------:R3:W4:Y:S01]  /*17f90*/  MUFU.EX2 R175, R84 ;  /* 0x0000005400af7308 */ /* 0x0007220000000800 */
[----:B-1----:R-:W-:Y:S09]  /*17fa0*/  FFMA.FTZ R80, R237, c[0x0][0x2d0], -R93 ;  /* 0x0000b400ed507a23 */ /* 0x002ff2000001085d */
[----:B------:R1:W5:Y:S01]  /*17fb0*/  MUFU.EX2 R177, R80 ;  /* 0x0000005000b17308 */ /* 0x0003620000000800 */
[--C-:B--2---:R-:W-:Y:S09]  /*17fc0*/  FFMA.FTZ R88, R238, c[0x0][0x2d0], -R94.reuse ;  /* 0x0000b400ee587a23 */ /* 0x104ff2000001085e */
[----:B------:R2:W-:Y:S01]  /*17fd0*/  MUFU.EX2 R95, R88 ;  /* 0x00000058005f7308 */ /* 0x0005e20000000800 */
[----:B---3--:R-:W-:Y:S01]  /*17fe0*/  FFMA.FTZ R84, R209, c[0x0][0x2d0], -R94 ;  /* 0x0000b400d1547a23 */ /* 0x008fe2000001085e */
[----:B----4-:R-:W-:Y:S08]  /*17ff0*/  F2FP.BF16.PACK_AB R120, R175, R174 ;  /* 0x000000aeaf78723e */ /* 0x010ff000000010ff */
[----:B------:R3:W4:Y:S01]  /*18000*/  MUFU.EX2 R116, R84 ;  /* 0x0000005400747308 */ /* 0x0007220000000800 */
[----:B-1----:R-:W1:Y:S08]  /*18010*/  LDSM.16.MT88.4 R80, [R215+0x1900] ;  /* 0x00190000d750783b */ /* 0x002e700000004200 */
[----:B--2---:R-:W-:Y:S08]  /*18020*/  LDSM.16.MT88.4 R88, [R216+0x2100] ;  /* 0x00210000d858783b */ /* 0x004ff00000004200 */
[----:B---3--:R-:W2:Y:S01]  /*18030*/  LDSM.16.MT88.4 R84, [R213+0x2100] ;  /* 0x00210000d554783b */ /* 0x008ea20000004200 */
[-C--:B-1----:R-:W-:Y:S08]  /*18040*/  HMMA.16816.F32.BF16 R52, R72, R80.reuse, R52 ;  /* 0x000000504834723c */ /* 0x082ff00000041834 */
[C---:B------:R-:W-:Y:S07]  /*18050*/  HMMA.16816.F32.BF16 R56, R76.reuse, R80, R56 ;  /* 0x000000504c38723c */ /* 0x040fee0000041838 */
[--C-:B------:R-:W-:Y:S01]  /*18060*/  FFMA.FTZ R80, R249, c[0x0][0x2d0], -R71.reuse ;  /* 0x0000b400f9507a23 */ /* 0x100fe20000010847 */
[-C--:B------:R-:W-:Y:S01]  /*18070*/  HMMA.16816.F32.BF16 R60, R76, R82.reuse, R60 ;  /* 0x000000524c3c723c */ /* 0x080fe2000004183c */
[----:B------:R-:W-:Y:S02]  /*18080*/  FFMA.FTZ R71, R247, c[0x0][0x2d0], -R71 ;  /* 0x0000b400f7477a23 */ /* 0x000fe40000010847 */
[----:B------:R1:W-:Y:S04]  /*18090*/  MUFU.EX2 R131, R80 ;  /* 0x0000005000837308 */ /* 0x0003e80000000800 */
[--C-:B------:R-:W-:Y:S01]  /*180a0*/  FFMA.FTZ R76, R246, c[0x0][0x2d0], -R92.reuse ;  /* 0x0000b400f64c7a23 */ /* 0x100fe2000001085c */
[----:B------:R-:W-:Y:S01]  /*180b0*/  HMMA.16816.F32.BF16 R64, R72, R82, R64 ;  /* 0x000000524840723c */ /* 0x000fe20000041840 */
[----:B-----5:R-:W-:Y:S03]  /*180c0*/  F2FP.BF16.PACK_AB R78, R176, R177 ;  /* 0x000000b1b04e723e */ /* 0x020fe600000010ff */
[----:B----4-:R-:W-:Y:S01]  /*180d0*/  F2FP.BF16.PACK_AB R77, R97, R116 ;  /* 0x00000074614d723e */ /* 0x010fe200000010ff */
[----:B------:R3:W-:Y:S01]  /*180e0*/  MUFU.EX2 R173, R76 ;  /* 0x0000004c00ad7308 */ /* 0x0007e20000000800 */
[----:B------:R-:W-:Y:S02]  /*180f0*/  F2FP.BF16.PACK_AB R79, R95, R96 ;  /* 0x000000605f4f723e */ /* 0x000fe400000010ff */
[----:B------:R-:W-:Y:S04]  /*18100*/  F2FP.BF16.PACK_AB R72, R185, R184 ;  /* 0x000000b8b948723e */ /* 0x000fe800000010ff */
[----:B------:R-:W-:Y:S02]  /*18110*/  F2FP.BF16.PACK_AB R73, R182, R167 ;  /* 0x000000a7b649723e */ /* 0x000fe400000010ff */
[----:B------:R-:W-:Y:S01]  /*18120*/  F2FP.BF16.PACK_AB R74, R181, R180 ;  /* 0x000000b4b54a723e */ /* 0x000fe200000010ff */
[----:B------:R4:W5:Y:S01]  /*18130*/  MUFU.EX2 R130, R71 ;  /* 0x0000004700827308 */ /* 0x0009620000000800 */
[----:B------:R-:W-:Y:S01]  /*18140*/  F2FP.BF16.PACK_AB R75, R179, R119 ;  /* 0x00000077b34b723e */ /* 0x000fe200000010ff */
[----:B-1----:R-:W1:Y:S06]  /*18150*/  LDSM.16.MT88.4 R80, [R214+0x2100] ;  /* 0x00210000d650783b */ /* 0x002e6c0000004200 */
[-C--:B--2---:R-:W-:Y:S01]  /*18160*/  HMMA.16816.F32.BF16 R4, R72, R84.reuse, R4 ;  /* 0x000000544804723c */ /* 0x084fe20000041804 */
[--C-:B---3--:R-:W-:Y:S04]  /*18170*/  FFMA.FTZ R76, R248, c[0x0][0x2d0], -R92.reuse ;  /* 0x0000b400f84c7a23 */ /* 0x108fe8000001085c */
[----:B------:R2:W3:Y:S01]  /*18180*/  MUFU.EX2 R172, R76 ;  /* 0x0000004c00ac7308 */ /* 0x0004e20000000800 */
[--C-:B----4-:R-:W-:Y:S01]  /*18190*/  FFMA.FTZ R71, R252, c[0x0][0x2d0], -R92.reuse ;  /* 0x0000b400fc477a23 */ /* 0x110fe2000001085c */
[----:B-----5:R-:W-:Y:S01]  /*181a0*/  F2FP.BF16.PACK_AB R122, R130, R131 ;  /* 0x00000083827a723e */ /* 0x020fe200000010ff */
[----:B------:R-:W-:Y:S07]  /*181b0*/  FFMA.FTZ R92, R114, c[0x0][0x2d0], -R92 ;  /* 0x0000b400725c7a23 */ /* 0x000fee000001085c */
[----:B------:R4:W-:Y:S01]  /*181c0*/  MUFU.EX2 R129, R71 ;  /* 0x0000004700817308 */ /* 0x0009e20000000800 */
[----:B------:R-:W-:Y:S01]  /*181d0*/  IMAD.MOV.U32 R114, RZ, RZ, R155 ;  /* 0x000000ffff727224 */ /* 0x000fe200078e009b */
[----:B------:R-:W-:Y:S02]  /*181e0*/  MOV R155, R151 ;  /* 0x00000097009b7202 */ /* 0x000fe40000000f00 */
[----:B------:R-:W-:Y:S06]  /*181f0*/  MOV R151, R145 ;  /* 0x0000009100977202 */ /* 0x000fec0000000f00 */
[----:B------:R-:W5:Y:S01]  /*18200*/  MUFU.EX2 R99, R92 ;  /* 0x0000005c00637308 */ /* 0x000f620000000800 */
[----:B--2---:R-:W-:Y:S02]  /*18210*/  F2FP.BF16.PACK_AB R76, R118, R117 ;  /* 0x00000075764c723e */ /* 0x004fe400000010ff */
[----:B---3--:R-:W-:Y:S05]  /*18220*/  F2FP.BF16.PACK_AB R121, R172, R173 ;  /* 0x000000adac79723e */ /* 0x008fea00000010ff */
[C---:B------:R-:W-:Y:S01]  /*18230*/  HMMA.16816.F32.BF16 R8, R76.reuse, R84, R8 ;  /* 0x000000544c08723c */ /* 0x040fe20000041808 */
[--C-:B----4-:R-:W-:Y:S04]  /*18240*/  FFMA.FTZ R71, R250, c[0x0][0x2d0], -R93.reuse ;  /* 0x0000b400fa477a23 */ /* 0x110fe8000001085d */
[----:B------:R2:W-:Y:S03]  /*18250*/  MUFU.EX2 R92, R71 ;  /* 0x00000047005c7308 */ /* 0x0005e60000000800 */
[-C--:B------:R-:W-:Y:S01]  /*18260*/  HMMA.16816.F32.BF16 R12, R76, R86.reuse, R12 ;  /* 0x000000564c0c723c */ /* 0x080fe2000004180c */
[----:B-----5:R-:W-:Y:S07]  /*18270*/  F2FP.BF16.PACK_AB R123, R99, R129 ;  /* 0x00000081637b723e */ /* 0x020fee00000010ff */
[C---:B------:R-:W-:Y:S01]  /*18280*/  HMMA.16816.F32.BF16 R16, R72.reuse, R86, R16 ;  /* 0x000000564810723c */ /* 0x040fe20000041810 */
[----:B------:R-:W3:Y:S07]  /*18290*/  LDSM.16.MT88.4 R84, [R215+0x2100] ;  /* 0x00210000d754783b */ /* 0x000eee0000004200 */
[-C--:B------:R-:W-:Y:S01]  /*182a0*/  HMMA.16816.F32.BF16 R20, R72, R88.reuse, R20 ;  /* 0x000000584814723c */ /* 0x080fe20000041814 */
[--C-:B--2---:R-:W-:Y:S07]  /*182b0*/  FFMA.FTZ R71, R251, c[0x0][0x2d0], -R93.reuse ;  /* 0x0000b400fb477a23 */ /* 0x104fee000001085d */
[C---:B------:R-:W-:Y:S01]  /*182c0*/  HMMA.16816.F32.BF16 R24, R76.reuse, R88, R24 ;  /* 0x000000584c18723c */ /* 0x040fe20000041818 */
[----:B------:R2:W4:Y:S07]  /*182d0*/  MUFU.EX2 R88, R71 ;  /* 0x0000004700587308 */ /* 0x00052e0000000800 */
[-C--:B------:R-:W-:Y:S08]  /*182e0*/  HMMA.16816.F32.BF16 R28, R76, R90.reuse, R28 ;  /* 0x0000005a4c1c723c */ /* 0x080ff0000004181c */
[C---:B------:R-:W-:Y:S01]  /*182f0*/  HMMA.16816.F32.BF16 R32, R72.reuse, R90, R32 ;  /* 0x0000005a4820723c */ /* 0x040fe20000041820 */
[----:B------:R-:W5:Y:S04]  /*18300*/  LDL.LU R91, [R1+0x1c] ;  /* 0x00001c00015b7983 */ /* 0x000f680000300800 */
[----:B------:R-:W5:Y:S03]  /*18310*/  LDL.LU R90, [R1+0x24] ;  /* 0x00002400015a7983 */ /* 0x000f660000300800 */
[-C--:B-1----:R-:W-:Y:S01]  /*18320*/  HMMA.16816.F32.BF16 R36, R72, R80.reuse, R36 ;  /* 0x000000504824723c */ /* 0x082fe20000041824 */
[--C-:B--2---:R-:W-:Y:S03]  /*18330*/  FFMA.FTZ R71, R113, c[0x0][0x2d0], -R93.reuse ;  /* 0x0000b40071477a23 */ /* 0x104fe6000001085d */
[----:B------:R-:W-:Y:S01]  /*18340*/  MOV R113, R148 ;  /* 0x0000009400717202 */ /* 0x000fe20000000f00 */
[----:B------:R-:W-:Y:S01]  /*18350*/  FFMA.FTZ R93, R112, c[0x0][0x2d0], -R93 ;  /* 0x0000b400705d7a23 */ /* 0x000fe2000001085d */
[----:B------:R-:W-:Y:S01]  /*18360*/  MOV R148, R146 ;  /* 0x0000009200947202 */ /* 0x000fe20000000f00 */
[----:B------:R-:W-:Y:S01]  /*18370*/  IMAD.MOV.U32 R112, RZ, RZ, R147 ;  /* 0x000000ffff707224 */ /* 0x000fe200078e0093 */
[----:B------:R1:W-:Y:S01]  /*18380*/  MUFU.EX2 R89, R71 ;  /* 0x0000004700597308 */ /* 0x0003e20000000800 */
[----:B------:R-:W2:Y:S01]  /*18390*/  LDSM.16.MT88.4 R144, [R213+0x2900] ;  /* 0x00290000d590783b */ /* 0x000ea20000004200 */
[C---:B------:R-:W-:Y:S02]  /*183a0*/  HMMA.16816.F32.BF16 R40, R76.reuse, R80, R40 ;  /* 0x000000504c28723c */ /* 0x040fe40000041828 */
[----:B------:R-:W-:Y:S02]  /*183b0*/  MOV R241, R113 ;  /* 0x0000007100f17202 */ /* 0x000fe40000000f00 */
[----:B------:R-:W-:Y:S02]  /*183c0*/  MOV R243, R112 ;  /* 0x0000007000f37202 */ /* 0x000fe40000000f00 */
[----:B----4-:R-:W-:Y:S02]  /*183d0*/  F2FP.BF16.PACK_AB R168, R88, R92 ;  /* 0x0000005c58a8723e */ /* 0x010fe400000010ff */
[----:B------:R-:W4:Y:S01]  /*183e0*/  MUFU.EX2 R93, R93 ;  /* 0x0000005d005d7308 */ /* 0x000f220000000800 */
[-C--:B------:R-:W-:Y:S08]  /*183f0*/  HMMA.16816.F32.BF16 R44, R76, R82.reuse, R44 ;  /* 0x000000524c2c723c */ /* 0x080ff0000004182c */
[C---:B------:R-:W-:Y:S01]  /*18400*/  HMMA.16816.F32.BF16 R48, R72.reuse, R82, R48 ;  /* 0x000000524830723c */ /* 0x040fe20000041830 */
[--C-:B-1----:R-:W-:Y:S07]  /*18410*/  FFMA.FTZ R71, R242, c[0x0][0x2d0], -R94.reuse ;  /* 0x0000b400f2477a23 */ /* 0x102fee000001085e */
[-C--:B---3--:R-:W-:Y:S01]  /*18420*/  HMMA.16816.F32.BF16 R52, R72, R84.reuse, R52 ;  /* 0x000000544834723c */ /* 0x088fe20000041834 */
[----:B------:R1:W-:Y:S03]  /*18430*/  MUFU.EX2 R80, R71 ;  /* 0x0000004700507308 */ /* 0x0003e60000000800 */
[----:B----4-:R-:W-:Y:S04]  /*18440*/  F2FP.BF16.PACK_AB R170, R93, R89 ;  /* 0x000000595daa723e */ /* 0x010fe800000010ff */
[C---:B------:R-:W-:Y:S08]  /*18450*/  HMMA.16816.F32.BF16 R56, R76.reuse, R84, R56 ;  /* 0x000000544c38723c */ /* 0x040ff00000041838 */
[-C--:B------:R-:W-:Y:S08]  /*18460*/  HMMA.16816.F32.BF16 R60, R76, R86.reuse, R60 ;  /* 0x000000564c3c723c */ /* 0x080ff0000004183c */
[----:B------:R-:W-:Y:S01]  /*18470*/  HMMA.16816.F32.BF16 R64, R72, R86, R64 ;  /* 0x000000564840723c */ /* 0x000fe20000041840 */
[----:B-1----:R-:W-:Y:S04]  /*18480*/  FFMA.FTZ R71, R236, c[0x0][0x2d0], -R94 ;  /* 0x0000b400ec477a23 */ /* 0x002fe8000001085e */
[----:B------:R1:W-:Y:S03]  /*18490*/  MUFU.EX2 R81, R71 ;  /* 0x0000004700517308 */ /* 0x0003e60000000800 */
[-C--:B--2---:R-:W-:Y:S07]  /*184a0*/  HMMA.16816.F32.BF16 R132, R120, R144.reuse, R4 ;  /* 0x000000907884723c */ /* 0x084fee0000041804 */
[----:B------:R-:W-:Y:S05]  /*184b0*/  FADD.FTZ R4, R243, R69 ;  /* 0x00000045f3047221 */ /* 0x000fea0000010000 */
[----:B------:R-:W-:Y:S02]  /*184c0*/  FADD.FTZ R6, R154, R4 ;  /* 0x000000049a067221 */ /* 0x000fe40000010000 */
[--C-:B-1----:R-:W-:Y:S02]  /*184d0*/  FFMA.FTZ R71, R178, c[0x0][0x2d0], -R94.reuse ;  /* 0x0000b400b2477a23 */ /* 0x102fe4000001085e */
[----:B------:R-:W-:Y:S04]  /*184e0*/  FFMA.FTZ R94, R70, c[0x0][0x2d0], -R94 ;  /* 0x0000b400465e7a23 */ /* 0x000fe8000001085e */
[----:B------:R-:W-:Y:S10]  /*184f0*/  MUFU.EX2 R71, R71 ;  /* 0x0000004700477308 */ /* 0x000ff40000000800 */
[----:B------:R-:W1:Y:S02]  /*18500*/  MUFU.EX2 R94, R94 ;  /* 0x0000005e005e7308 */ /* 0x000e640000000800 */
[----:B-1----:R-:W-:Y:S01]  /*18510*/  F2FP.BF16.PACK_AB R171, R94, R71 ;  /* 0x000000475eab723e */ /* 0x002fe200000010ff */
[----:B-----5:R-:W-:Y:S01]  /*18520*/  FFMA.FTZ R2, R2, R91, R169 ;  /* 0x0000005b02027223 */ /* 0x020fe200000100a9 */
[----:B------:R-:W-:Y:S03]  /*18530*/  F2FP.BF16.PACK_AB R169, R81, R80 ;  /* 0x0000005051a9723e */ /* 0x000fe600000010ff */
[----:B------:R-:W-:Y:S02]  /*18540*/  FADD.FTZ R70, R114, R2 ;  /* 0x0000000272467221 */ /* 0x000fe40000010000 */
[----:B------:R-:W-:Y:S01]  /*18550*/  FADD.FTZ R2, R151, R68 ;  /* 0x0000004497027221 */ /* 0x000fe20000010000 */
[----:B------:R-:W1:Y:S01]  /*18560*/  LDSM.16.MT88.4 R112, [R214+0x2900] ;  /* 0x00290000d670783b */ /* 0x000e620000004200 */
[----:B------:R-:W-:Y:S01]  /*18570*/  FFMA.FTZ R68, R0, R90, R127 ;  /* 0x0000005a00447223 */ /* 0x000fe2000001007f */
[C---:B------:R-:W-:Y:S01]  /*18580*/  HMMA.16816.F32.BF16 R136, R168.reuse, R144, R8 ;  /* 0x00000090a888723c */ /* 0x040fe20000041808 */
[----:B------:R-:W-:Y:S02]  /*18590*/  FADD.FTZ R0, R148, R70 ;  /* 0x0000004694007221 */ /* 0x000fe40000010000 */
[----:B------:R-:W-:Y:S02]  /*185a0*/  FADD.FTZ R2, R241, R2 ;  /* 0x00000002f1027221 */ /* 0x000fe40000010000 */
[----:B------:R-:W-:Y:S02]  /*185b0*/  FADD.FTZ R0, R155, R0 ;  /* 0x000000009b007221 */ /* 0x000fe40000010000 */
[----:B------:R-:W-:Y:S01]  /*185c0*/  FADD.FTZ R8, R128, R68 ;  /* 0x0000004480087221 */ /* 0x000fe20000010000 */
[-C--:B------:R-:W-:Y:S01]  /*185d0*/  HMMA.16816.F32.BF16 R140, R168, R146.reuse, R12 ;  /* 0x00000092a88c723c */ /* 0x080fe2000004180c */
[----:B------:R-:W-:Y:S03]  /*185e0*/  FADD.FTZ R7, R152, R0 ;  /* 0x0000000098077221 */ /* 0x000fe60000010000 */
[----:B------:R-:W-:Y:S01]  /*185f0*/  FADD.FTZ R4, R240, R8 ;  /* 0x00000008f0047221 */ /* 0x000fe20000010000 */
[----:B------:R-:W-:Y:S01]  /*18600*/  MOV R128, R125 ;  /* 0x0000007d00807202 */ /* 0x000fe20000000f00 */
[----:B------:R-:W-:Y:S02]  /*18610*/  FADD.FTZ R5, R153, R2 ;  /* 0x0000000299057221 */ /* 0x000fe40000010000 */
[----:B------:R-:W-:Y:S01]  /*18620*/  FADD.FTZ R2, R234, R6 ;  /* 0x00000006ea027221 */ /* 0x000fe20000010000 */
[C---:B------:R-:W-:Y:S03]  /*18630*/  HMMA.16816.F32.BF16 R144, R120.reuse, R146, R16 ;  /* 0x000000927890723c */ /* 0x040fe60000041810 */
[----:B------:R-:W-:Y:S02]  /*18640*/  FADD.FTZ R7, R159, R7 ;  /* 0x000000079f077221 */ /* 0x000fe40000010000 */
[----:B------:R-:W-:Y:S02]  /*18650*/  FADD.FTZ R4, R158, R4 ;  /* 0x000000049e047221 */ /* 0x000fe40000010000 */
[----:B------:R-:W-:Y:S01]  /*18660*/  FADD.FTZ R0, R210, R5 ;  /* 0x00000005d2007221 */ /* 0x000fe20000010000 */
        /* <DEDUP_REMOVED lines=12> */
[----:B------:R-:W-:Y:S01]  /*18730*/  FADD.FTZ R0, R101, R8 ;  /* 0x0000000865007221 */ /* 0x000fe20000010000 */
[----:B------:R-:W2:Y:S01]  /*18740*/  LDSM.16.MT88.4 R4, [R215+0x2900] ;  /* 0x00290000d704783b */ /* 0x000ea20000004200 */
        /* <DEDUP_REMOVED lines=10> */
[----:B------:R-:W3:Y:S01]  /*187f0*/  LDL R12, [R1+0x34] ;  /* 0x00003400010c7983 */ /* 0x000ee20000100800 */
[----:B------:R-:W-:Y:S02]  /*18800*/  FADD.FTZ R0, R100, R0 ;  /* 0x0000000064007221 */ /* 0x000fe40000010000 */
[----:B------:R-:W-:Y:S01]  /*18810*/  FADD.FTZ R2, R107, R2 ;  /* 0x000000026b027221 */ /* 0x000fe20000010000 */
[-C--:B-1----:R-:W-:Y:S01]  /*18820*/  HMMA.16816.F32.BF16 R100, R120, R112.reuse, R36 ;  /* 0x000000707864723c */ /* 0x082fe20000041824 */
        /* <DEDUP_REMOVED lines=37> */
[----:B------:R-:W-:Y:S02]  /*18a80*/  IMAD.MOV.U32 R127, RZ, RZ, R126 ;  /* 0x000000ffff7f7224 */ /* 0x000fe400078e007e */
        /* <DEDUP_REMOVED lines=19> */
[----:B------:R-:W-:Y:S02]  /*18bc0*/  FADD.FTZ R5, R99, R5 ;  /* 0x0000000563057221 */ /* 0x000fe40000010000 */
        /* <DEDUP_REMOVED lines=9> */
[C---:B---3--:R-:W-:Y:S02]  /*18c60*/  ISETP.GT.AND P0, PT, R230.reuse, R12, PT ;  /* 0x0000000ce600720c */ /* 0x048fe40003f04270 */
[----:B------:R-:W-:Y:S11]  /*18c70*/  IADD3 R230, R230, -0x1, RZ ;  /* 0xffffffffe6e67810 */ /* 0x000ff60007ffe0ff */
[----:B-1----:R-:W-:-:S05]  /*18c80*/  @P0 BRA `(.L_x_1190) ;  /* 0xffffa40000000947 */ /* 0x002fca000383ffff */
.L_x_1173:
        /* <DEDUP_REMOVED lines=24> */
.L_x_1192:
[----:B------:R-:W-:-:S04]  /*18e10*/  MOV R4, c[0x0][0x32c] ;  /* 0x0000cb0000047a02 */ /* 0x000fc80000000f00 */
[----:B------:R-:W-:-:S13]  /*18e20*/  ISETP.NE.AND P0, PT, R4, 0x1, PT ;  /* 0x000000010400780c */ /* 0x000fda0003f05270 */
[----:B------:R-:W-:-:S05]  /*18e30*/  @P0 IMAD.HI.U32 R4, R0, c[0x0][0x330], RZ ;  /* 0x0000cc0000040a27 */ /* 0x000fca00078e00ff */
[----:B------:R-:W-:-:S05]  /*18e40*/  @P0 SHF.R.U32.HI R0, RZ, c[0x0][0x334], R4 ;  /* 0x0000cd00ff000a19 */ /* 0x000fca0000011604 */
.L_x_1193:
[----:B------:R-:W-:-:S05]  /*18e50*/  IMAD R0, R0, c[0x0][0x32c], RZ ;  /* 0x0000cb0000007a24 */ /* 0x000fca00078e02ff */
[----:B------:R-:W-:-:S03]  /*18e60*/  IMNMX R2, R2, R0, !PT ;  /* 0x0000000002027217 */ /* 0x000fc60007800200 */
.L_x_1191:
[----:B------:R-:W2:Y:S01]  /*18e70*/  LDL R4, [R1+0x4] ;  /* 0x0000040001047983 */ /* 0x000ea20000100800 */
[----:B------:R-:W-:-:S05]  /*18e80*/  IADD3 R2, R2, 0x5f, RZ ;  /* 0x0000005f02027810 */ /* 0x000fca0007ffe0ff */
[----:B------:R-:W-:-:S05]  /*18e90*/  IMAD.HI R2, R2, 0x2aaaaaab, RZ ;  /* 0x2aaaaaab02027827 */ /* 0x000fca00078e02ff */
[----:B------:R-:W-:-:S04]  /*18ea0*/  SHF.R.U32.HI R0, RZ, 0x1f, R2 ;  /* 0x0000001fff007819 */ /* 0x000fc80000011602 */
[----:B------:R-:W-:-:S04]  /*18eb0*/  LEA.HI.SX32 R0, R2, R0, 0x1c ;  /* 0x0000000002007211 */ /* 0x000fc800078fe2ff */
[----:B--2---:R-:W-:-:S04]  /*18ec0*/  IMNMX R4, R4, R0, !PT ;  /* 0x0000000004047217 */ /* 0x004fc80007800200 */
[----:B------:R-:W-:Y:S01]  /*18ed0*/  ISETP.GE.AND P0, PT, R230, R4, PT ;  /* 0x00000004e600720c */ /* 0x000fe20003f06270 */
[----:B------:R1:W-:-:S12]  /*18ee0*/  STL [R1], R4 ;  /* 0x0000000401007387 */ /* 0x0003d80000100800 */
[----:B------:R-:W-:Y:S05]  /*18ef0*/  @!P0 BRA `(.L_x_1194) ;  /* 0x0000370000008947 */ /* 0x000fea0003800000 */
[----:B------:R-:W-:Y:S01]  /*18f00*/  MOV R127, R125 ;  /* 0x0000007d007f7202 */ /* 0x000fe20000000f00 */
[----:B------:R-:W-:Y:S01]  /*18f10*/  IMAD.MOV.U32 R131, RZ, RZ, R3 ;  /* 0x000000ffff837224 */ /* 0x000fe200078e0003 */
[----:B------:R-:W-:Y:S01]  /*18f20*/  MOV R0, R126 ;  /* 0x0000007e00007202 */ /* 0x000fe20000000f00 */
[----:B------:R-:W-:Y:S01]  /*18f30*/  IMAD.MOV.U32 R232, RZ, RZ, R230 ;  /* 0x000000ffffe87224 */ /* 0x000fe200078e00e6 */
[----:B------:R-:W-:Y:S02]  /*18f40*/  MOV R130, R124 ;  /* 0x0000007c00827202 */ /* 0x000fe40000000f00 */
.L_x_1195:
[----:B------:R-:W2:Y:S01]  /*18f50*/  LDL R230, [R1+0x4] ;  /* 0x0000040001e67983 */ /* 0x000ea20000100800 */
[----:B------:R-:W-:Y:S04]  /*18f60*/  DEPBAR.LE SB0, 0x0 ;  /* 0x000080000000791a */ /* 0x000fe80000000000 */
[----:B------:R-:W-:Y:S01]  /*18f70*/  BAR.SYNC.DEFER_BLOCKING 0x0 ;  /* 0x0000000000007b1d */ /* 0x000fe20000010000 */
[----:B------:R-:W-:Y:S02]  /*18f80*/  MOV R126, c[0x0][0x208] ;  /* 0x00008200007e7a02 */ /* 0x000fe40000000f00 */
[----:B------:R-:W-:Y:S05]  /*18f90*/  MOV R233, c[0x0][0x1e0] ;  /* 0x0000780000e97a02 */ /* 0x000fea0000000f00 */
[----:B-----5:R-:W-:Y:S08]  /*18fa0*/  LDSM.16.M88.4 R96, [R219+0x6100] ;  /* 0x00610000db60783b */ /* 0x020ff00000000200 */
[----:B------:R-:W3:Y:S06]  /*18fb0*/  LDL.64 R202, [R1+0x50] ;  /* 0x0000500001ca7983 */ /* 0x000eec0000100a00 */
[----:B------:R-:W4:Y:S06]  /*18fc0*/  LDL.64 R200, [R1+0x58] ;  /* 0x0000580001c87983 */ /* 0x000f2c0000100a00 */
[----:B------:R-:W1:Y:S08]  /*18fd0*/  LDSM.16.M88.4 R16, [R212+0x3100] ;  /* 0x00310000d410783b */ /* 0x000e700000000200 */
[----:B------:R-:W1:Y:S08]  /*18fe0*/  LDSM.16.M88.4 R92, [R219+0x8100] ;  /* 0x00810000db5c783b */ /* 0x000e700000000200 */
[----:B------:R-:W1:Y:S08]  /*18ff0*/  LDSM.16.M88.4 R32, [R212+0x3900] ;  /* 0x00390000d420783b */ /* 0x000e700000000200 */
[----:B------:R-:W1:Y:S08]  /*19000*/  LDSM.16.M88.4 R48, [R212+0x4100] ;  /* 0x00410000d430783b */ /* 0x000e700000000200 */
[----:B------:R-:W1:Y:S02]  /*19010*/  LDSM.16.M88.4 R64, [R212+0x4900] ;  /* 0x00490000d440783b */ /* 0x000e640000000200 */
[-C--:B-1----:R-:W-:Y:S06]  /*19020*/  HMMA.16816.F32.BF16 R4, R96, R16.reuse, RZ ;  /* 0x000000106004723c */ /* 0x082fec00000418ff */
[----:B------:R-:W1:Y:S02]  /*19030*/  LDSM.16.M88.4 R80, [R212+0x5100] ;  /* 0x00510000d450783b */ /* 0x000e640000000200 */
[C---:B------:R-:W-:Y:S06]  /*19040*/  HMMA.16816.F32.BF16 R8, R92.reuse, R16, RZ ;  /* 0x000000105c08723c */ /* 0x040fec00000418ff */
[----:B------:R-:W1:Y:S02]  /*19050*/  LDSM.16.M88.4 R172, [R212+0x5900] ;  /* 0x00590000d4ac783b */ /* 0x000e640000000200 */
[-C--:B------:R-:W-:Y:S06]  /*19060*/  HMMA.16816.F32.BF16 R12, R92, R18.reuse, RZ ;  /* 0x000000125c0c723c */ /* 0x080fec00000418ff */
[----:B------:R-:W-:Y:S02]  /*19070*/  LDSM.16.M88.4 R176, [R222+0x6100] ;  /* 0x00610000deb0783b */ /* 0x000fe40000000200 */
[C---:B------:R-:W-:Y:S06]  /*19080*/  HMMA.16816.F32.BF16 R16, R96.reuse, R18, RZ ;  /* 0x000000126010723c */ /* 0x040fec00000418ff */
[----:B------:R-:W1:Y:S02]  /*19090*/  LDSM.16.M88.4 R180, [R223] ;  /* 0x00000000dfb4783b */ /* 0x000e640000000200 */
[-C--:B------:R-:W-:Y:S06]  /*190a0*/  HMMA.16816.F32.BF16 R20, R96, R32.reuse, RZ ;  /* 0x000000206014723c */ /* 0x080fec00000418ff */
[----:B------:R-:W1:Y:S02]  /*190b0*/  LDSM.16.M88.4 R184, [R222+0x8100] ;  /* 0x00810000deb8783b */ /* 0x000e640000000200 */
[C---:B------:R-:W-:Y:S06]  /*190c0*/  HMMA.16816.F32.BF16 R24, R92.reuse, R32, RZ ;  /* 0x000000205c18723c */ /* 0x040fec00000418ff */
[----:B------:R-:W1:Y:S02]  /*190d0*/  LDSM.16.M88.4 R188, [R228] ;  /* 0x00000000e4bc783b */ /* 0x000e640000000200 */
[-C--:B------:R-:W-:Y:S06]  /*190e0*/  HMMA.16816.F32.BF16 R28, R92, R34.reuse, RZ ;  /* 0x000000225c1c723c */ /* 0x080fec00000418ff */
[----:B------:R-:W1:Y:S02]  /*190f0*/  LDSM.16.M88.4 R192, [R227] ;  /* 0x00000000e3c0783b */ /* 0x000e640000000200 */
[C---:B------:R-:W-:Y:S06]  /*19100*/  HMMA.16816.F32.BF16 R32, R96.reuse, R34, RZ ;  /* 0x000000226020723c */ /* 0x040fec00000418ff */
[----:B------:R-:W4:Y:S06]  /*19110*/  LDL.64 R236, [R1+0x40] ;  /* 0x0000400001ec7983 */ /* 0x000f2c0000100a00 */
[----:B------:R-:W4:Y:S01]  /*19120*/  LDL.64 R234, [R1+0x48] ;  /* 0x0000480001ea7983 */ /* 0x000f220000100a00 */
        /* <DEDUP_REMOVED lines=19> */
[-C--:B------:R-:W-:Y:S03]  /*19260*/  HMMA.16816.F32.BF16 R12, R184, R182.reuse, R12 ;  /* 0x000000b6b80c723c */ /* 0x080fe6000004180c */
[----:B--2---:R-:W-:Y:S05]  /*19270*/  ISETP.GT.AND P0, PT, R230, R232, PT ;  /* 0x000000e8e600720c */ /* 0x004fea0003f04270 */
[C---:B------:R-:W-:Y:S01]  /*19280*/  HMMA.16816.F32.BF16 R16, R176.reuse, R182, R16 ;  /* 0x000000b6b010723c */ /* 0x040fe20000041810 */
[----:B------:R-:W2:Y:S07]  /*19290*/  LDSM.16.M88.4 R180, [R225] ;  /* 0x00000000e1b4783b */ /* 0x000eae0000000200 */
[-C--:B------:R-:W-:Y:S04]  /*192a0*/  HMMA.16816.F32.BF16 R20, R176, R188.reuse, R20 ;  /* 0x000000bcb014723c */ /* 0x080fe80000041814 */
[----:B------:R-:W-:Y:S01]  /*192b0*/  @!P0 SHF.R.S32.HI R2, RZ, 0x1f, R232 ;  /* 0x0000001fff028819 */ /* 0x000fe200000114e8 */
[----:B------:R-:W-:Y:S03]  /*192c0*/  @!P0 IMAD.WIDE.U32 R124, R232, c[0x0][0x208], RZ ;  /* 0x00008200e87c8a25 */ /* 0x000fe600078e00ff */
[C---:B------:R-:W-:Y:S04]  /*192d0*/  HMMA.16816.F32.BF16 R24, R184.reuse, R188, R24 ;  /* 0x000000bcb818723c */ /* 0x040fe80000041818 */
[----:B------:R-:W-:Y:S04]  /*192e0*/  @!P0 IMAD R2, R2, c[0x0][0x208], RZ ;  /* 0x0000820002028a24 */ /* 0x000fe800078e02ff */
[-C--:B------:R-:W-:Y:S04]  /*192f0*/  HMMA.16816.F32.BF16 R28, R184, R190.reuse, R28 ;  /* 0x000000beb81c723c */ /* 0x080fe8000004181c */
[----:B------:R-:W-:Y:S04]  /*19300*/  @!P0 IMAD R2, R232, c[0x0][0x20c], R2 ;  /* 0x00008300e8028a24 */ /* 0x000fe800078e0202 */
[C---:B------:R-:W-:Y:S01]  /*19310*/  HMMA.16816.F32.BF16 R32, R176.reuse, R190, R32 ;  /* 0x000000beb020723c */ /* 0x040fe20000041820 */
[----:B------:R-:W2:Y:S03]  /*19320*/  LDSM.16.M88.4 R188, [R224] ;  /* 0x00000000e0bc783b */ /* 0x000ea60000000200 */
[----:B---3--:R-:W-:Y:S02]  /*19330*/  @!P0 MOV R3, R203 ;  /* 0x000000cb00038202 */ /* 0x008fe40000000f00 */
[----:B------:R-:W-:Y:S02]  /*19340*/  @!P0 IADD3 R125, R125, R2, RZ ;  /* 0x000000027d7d8210 */ /* 0x000fe40007ffe0ff */
[-C--:B------:R-:W-:Y:S01]  /*19350*/  HMMA.16816.F32.BF16 R36, R176, R192.reuse, R36 ;  /* 0x000000c0b024723c */ /* 0x080fe20000041824 */
[----:B----4-:R-:W-:Y:S03]  /*19360*/  MOV R201, c[0x0][0x208] ;  /* 0x0000820000c97a02 */ /* 0x010fe60000000f00 */
[----:B------:R-:W-:Y:S02]  /*19370*/  @!P0 MOV R2, R200 ;  /* 0x000000c800028202 */ /* 0x000fe40000000f00 */
[----:B------:R-:W-:Y:S02]  /*19380*/  SHF.L.U32 R201, R201, 0x5, RZ ;  /* 0x00000005c9c97819 */ /* 0x000fe400000006ff */
[C---:B------:R-:W-:Y:S01]  /*19390*/  HMMA.16816.F32.BF16 R40, R184.reuse, R192, R40 ;  /* 0x000000c0b828723c */ /* 0x040fe20000041828 */
[----:B------:R-:W-:Y:S03]  /*193a0*/  MOV R200, 0x5 ;  /* 0x0000000500c87802 */ /* 0x000fe60000000f00 */
[----:B------:R-:W-:Y:S01]  /*193b0*/  @!P0 IMAD.WIDE.U32 R2, R124, 0x60, R2 ;  /* 0x000000607c028825 */ /* 0x000fe200078e0002 */
[----:B------:R-:W-:Y:S03]  /*193c0*/  SHF.L.U64.HI R126, R126, R200, c[0x0][0x20c] ;  /* 0x000083007e7e7619 */ /* 0x000fe600000102c8 */
[-C--:B------:R-:W-:Y:S04]  /*193d0*/  HMMA.16816.F32.BF16 R44, R184, R194.reuse, R44 ;  /* 0x000000c2b82c723c */ /* 0x080fe8000004182c */
[----:B------:R-:W-:Y:S01]  /*193e0*/  @!P0 IMAD R124, R125, 0x60, RZ ;  /* 0x000000607d7c8824 */ /* 0x000fe200078e02ff */
[----:B------:R-:W-:Y:S03]  /*193f0*/  @!P0 LEA R198, P1, R2, c[0x0][0x1f8], 0x1 ;  /* 0x00007e0002c68a11 */ /* 0x000fe600078208ff */
[C---:B------:R-:W-:Y:S04]  /*19400*/  HMMA.16816.F32.BF16 R48, R176.reuse, R194, R48 ;  /* 0x000000c2b030723c */ /* 0x040fe80000041830 */
[----:B------:R-:W-:Y:S02]  /*19410*/  @!P0 IADD3 R3, R3, R124, RZ ;  /* 0x0000007c03038210 */ /* 0x000fe40007ffe0ff */
[-C--:B------:R-:W-:Y:S02]  /*19420*/  @!P0 IADD3 R196, P2, R198, R201.reuse, RZ ;  /* 0x000000c9c6c48210 */ /* 0x080fe40007f5e0ff */
[-C--:B-1----:R-:W-:Y:S04]  /*19430*/  HMMA.16816.F32.BF16 R52, R176, R172.reuse, R52 ;  /* 0x000000acb034723c */ /* 0x082fe80000041834 */
[----:B------:R-:W-:Y:S02]  /*19440*/  @!P0 LEA.HI.X R199, R2, c[0x0][0x1fc], R3, 0x1, P1 ;  /* 0x00007f0002c78a11 */ /* 0x000fe400008f0c03 */
[-C--:B------:R-:W-:Y:S02]  /*19450*/  @!P0 IADD3 R128, P1, R196, R201.reuse, RZ ;  /* 0x000000c9c4808210 */ /* 0x080fe40007f3e0ff */
[C---:B------:R-:W-:Y:S01]  /*19460*/  HMMA.16816.F32.BF16 R56, R184.reuse, R172, R56 ;  /* 0x000000acb838723c */ /* 0x040fe20000041838 */
[----:B------:R-:W-:Y:S01]  /*19470*/  @!PT LDS RZ, [RZ] ;  /* 0x00000000fffff984 */ /* 0x000fe20000000800 */
[----:B------:R-:W-:Y:S01]  /*19480*/  @!PT LDS RZ, [RZ] ;  /* 0x00000000fffff984 */ /* 0x000fe20000000800 */
[----:B------:R-:W-:Y:S01]  /*19490*/  @!PT LDS RZ, [RZ] ;  /* 0x00000000fffff984 */ /* 0x000fe20000000800 */
[----:B------:R1:W-:Y:S03]  /*194a0*/  @!P0 LDGSTS.E.BYPASS.LTC128B.128 [R231+0x100], [R198.64], !P5 ;  /* 0x00100000c6e78fae */ /* 0x0003e6000e901d48 */
[-C--:B------:R-:W-:Y:S02]  /*194b0*/  @!P0 IADD3.X R197, R199, R126.reuse, RZ, P2, !PT ;  /* 0x0000007ec7c58210 */ /* 0x080fe400017fe4ff */
[-C--:B------:R-:W-:Y:S02]  /*194c0*/  @!P0 IADD3 R124, P3, R128, R201.reuse, RZ ;  /* 0x000000c9807c8210 */ /* 0x080fe40007f7e0ff */
[-C--:B------:R-:W-:Y:S01]  /*194d0*/  HMMA.16816.F32.BF16 R60, R184, R174.reuse, R60 ;  /* 0x000000aeb83c723c */ /* 0x080fe2000004183c */
[----:B------:R1:W-:Y:S03]  /*194e0*/  @!P0 LDGSTS.E.BYPASS.LTC128B.128 [R231+0x900], [R196.64], !P5 ;  /* 0x00900000c4e78fae */ /* 0x0003e6000e901d48 */
[-C--:B------:R-:W-:Y:S02]  /*194f0*/  @!P0 IADD3.X R129, R197, R126.reuse, RZ, P1, !PT ;  /* 0x0000007ec5818210 */ /* 0x080fe40000ffe4ff */
[-C--:B------:R-:W-:Y:S02]  /*19500*/  @!P0 IADD3 R2, P2, R124, R201.reuse, RZ ;  /* 0x000000c97c028210 */ /* 0x080fe40007f5e0ff */
[C---:B------:R-:W-:Y:S01]  /*19510*/  HMMA.16816.F32.BF16 R64, R176.reuse, R174, R64 ;  /* 0x000000aeb040723c */ /* 0x040fe20000041840 */
[----:B------:R3:W-:Y:S03]  /*19520*/  @!P0 LDGSTS.E.BYPASS.LTC128B.128 [R231+0x1100], [R128.64], !P5 ;  /* 0x0110000080e78fae */ /* 0x0007e6000e901d48 */
[-C--:B------:R-:W-:Y:S02]  /*19530*/  @!P0 IADD3.X R125, R129, R126.reuse, RZ, P3, !PT ;  /* 0x0000007e817d8210 */ /* 0x080fe40001ffe4ff */
[----:B------:R-:W-:Y:S02]  /*19540*/  @!P0 IADD3 R192, P1, R2, R201, RZ ;  /* 0x000000c902c08210 */ /* 0x000fe40007f3e0ff */
[-C--:B--2---:R-:W-:Y:S01]  /*19550*/  HMMA.16816.F32.BF16 R68, R176, R180.reuse, R68 ;  /* 0x000000b4b044723c */ /* 0x084fe20000041844 */
[----:B------:R2:W-:Y:S03]  /*19560*/  @!P0 LDGSTS.E.BYPASS.LTC128B.128 [R231+0x1900], [R124.64], !P5 ;  /* 0x019000007ce78fae */ /* 0x0005e6000e901d48 */
[-C--:B------:R-:W-:Y:S04]  /*19570*/  @!P0 IADD3.X R3, R125, R126.reuse, RZ, P2, !PT ;  /* 0x0000007e7d038210 */ /* 0x080fe800017fe4ff */
[C---:B------:R-:W-:Y:S01]  /*19580*/  HMMA.16816.F32.BF16 R72, R184.reuse, R180, R72 ;  /* 0x000000b4b848723c */ /* 0x040fe20000041848 */
[----:B------:R4:W-:Y:S03]  /*19590*/  @!P0 LDGSTS.E.BYPASS.LTC128B.128 [R231+0x2100], [R2.64], !P5 ;  /* 0x0210000002e78fae */ /* 0x0009e6000e901d48 */
[----:B------:R-:W-:Y:S04]  /*195a0*/  @!P0 IADD3.X R193, R3, R126, RZ, P1, !PT ;  /* 0x0000007e03c18210 */ /* 0x000fe80000ffe4ff */
[-C--:B------:R-:W-:Y:S01]  /*195b0*/  HMMA.16816.F32.BF16 R76, R184, R182.reuse, R76 ;  /* 0x000000b6b84c723c */ /* 0x080fe2000004184c */
[----:B------:R2:W-:Y:S02]  /*195c0*/  @!P0 LDGSTS.E.BYPASS.LTC128B.128 [R231+0x2900], [R192.64], !P5 ;  /* 0x02900000c0e78fae */ /* 0x0005e4000e901d48 */
[C---:B------:R-:W-:Y:S02]  /*195d0*/  ISETP.GT.AND P0, PT, R232.reuse, R230, PT ;  /* 0x000000e6e800720c */ /* 0x040fe40003f04270 */
[----:B------:R-:W-:Y:S03]  /*195e0*/  IADD3 R230, R232, -0x1, RZ ;  /* 0xffffffffe8e67810 */ /* 0x000fe60007ffe0ff */
[C---:B------:R-:W-:Y:S01]  /*195f0*/  HMMA.16816.F32.BF16 R80, R176.reuse, R182, R80 ;  /* 0x000000b6b050723c */ /* 0x040fe20000041850 */
[----:B-1----:R-:W-:Y:S07]  /*19600*/  LDSM.16.M88.4 R196, [R218+0x3100] ;  /* 0x00310000dac4783b */ /* 0x002fee0000000200 */
[-C--:B------:R-:W-:Y:S01]  /*19610*/  HMMA.16816.F32.BF16 R84, R176, R188.reuse, R84 ;  /* 0x000000bcb054723c */ /* 0x080fe20000041854 */
[----:B------:R-:W-:Y:S07]  /*19620*/  LDSM.16.M88.4 R200, [R220+0x8100] ;  /* 0x00810000dcc8783b */ /* 0x000fee0000000200 */
[C---:B------:R-:W-:Y:S01]  /*19630*/  HMMA.16816.F32.BF16 R88, R184.reuse, R188, R88 ;  /* 0x000000bcb858723c */ /* 0x040fe20000041858 */
[----:B------:R-:W0:Y:S07]  /*19640*/  LDGDEPBAR ;  /* 0x00000000000079af */ /* 0x000e2e0000000000 */
[-C--:B------:R-:W-:Y:S01]  /*19650*/  HMMA.16816.F32.BF16 R92, R184, R190.reuse, R92 ;  /* 0x000000beb85c723c */ /* 0x080fe2000004185c */
[----:B--2---:R-:W1:Y:S07]  /*19660*/  LDSM.16.M88.4 R192, [R220+0x6100] ;  /* 0x00610000dcc0783b */ /* 0x004e6e0000000200 */
[----:B------:R-:W-:Y:S01]  /*19670*/  HMMA.16816.F32.BF16 R96, R176, R190, R96 ;  /* 0x000000beb060723c */ /* 0x000fe20000041860 */
[----:B------:R-:W2:Y:S08]  /*19680*/  LDSM.16.M88.4 R204, [R218+0x3900] ;  /* 0x00390000dacc783b */ /* 0x000eb00000000200 */
[----:B------:R-:W2:Y:S08]  /*19690*/  LDSM.16.M88.4 R208, [R218+0x4100] ;  /* 0x00410000dad0783b */ /* 0x000eb00000000200 */
[----:B------:R-:W2:Y:S08]  /*196a0*/  LDSM.16.M88.4 R172, [R218+0x4900] ;  /* 0x00490000daac783b */ /* 0x000eb00000000200 */
[----:B------:R-:W2:Y:S01]  /*196b0*/  LDSM.16.M88.4 R176, [R218+0x5100] ;  /* 0x00510000dab0783b */ /* 0x000ea20000000200 */
[-C--:B-1----:R-:W-:Y:S07]  /*196c0*/  HMMA.16816.F32.BF16 R4, R192, R196.reuse, R4 ;  /* 0x000000c4c004723c */ /* 0x082fee0000041804 */
[----:B------:R-:W1:Y:S01]  /*196d0*/  LDSM.16.M88.4 R180, [R218+0x5900] ;  /* 0x00590000dab4783b */ /* 0x000e620000000200 */
[C---:B------:R-:W-:Y:S07]  /*196e0*/  HMMA.16816.F32.BF16 R8, R200.reuse, R196, R8 ;  /* 0x000000c4c808723c */ /* 0x040fee0000041808 */
[----:B------:R-:W-:Y:S01]  /*196f0*/  LDSM.16.M88.4 R184, [R221+0x6100] ;  /* 0x00610000ddb8783b */ /* 0x000fe20000000200 */
[-C--:B------:R-:W-:Y:S07]  /*19700*/  HMMA.16816.F32.BF16 R12, R200, R198.reuse, R12 ;  /* 0x000000c6c80c723c */ /* 0x080fee000004180c */
[----:B------:R-:W1:Y:S01]  /*19710*/  LDSM.16.M88.4 R188, [R217] ;  /* 0x00000000d9bc783b */ /* 0x000e620000000200 */
[C---:B------:R-:W-:Y:S07]  /*19720*/  HMMA.16816.F32.BF16 R16, R192.reuse, R198, R16 ;  /* 0x000000c6c010723c */ /* 0x040fee0000041810 */
[----:B------:R-:W-:Y:S01]  /*19730*/  LDSM.16.M88.4 R196, [R217+0x800] ;  /* 0x00080000d9c4783b */ /* 0x000fe20000000200 */
[-C--:B--2---:R-:W-:Y:S08]  /*19740*/  HMMA.16816.F32.BF16 R20, R192, R204.reuse, R20 ;  /* 0x000000ccc014723c */ /* 0x084ff00000041814 */
        /* <DEDUP_REMOVED lines=22> */
[----:B------:R-:W-:Y:S01]  /*198b0*/  HMMA.16816.F32.BF16 R96, R192, R182, R96 ;  /* 0x000000b6c060723c */ /* 0x000fe20000041860 */
[----:B------:R-:W1:Y:S01]  /*198c0*/  LDSM.16.M88.4 R180, [R217+0x2800] ;  /* 0x00280000d9b4783b */ /* 0x000e620000000200 */
[----:B------:R-:W-:Y:S06]  /*198d0*/  DEPBAR.LE SB0, 0x0 ;  /* 0x000080000000791a */ /* 0x000fec0000000000 */
[-C--:B------:R-:W-:Y:S01]  /*198e0*/  HMMA.16816.F32.BF16 R4, R184, R188.reuse, R4 ;  /* 0x000000bcb804723c */ /* 0x080fe20000041804 */
[----:B------:R-:W-:Y:S07]  /*198f0*/  BAR.SYNC.DEFER_BLOCKING 0x0 ;  /* 0x0000000000007b1d */ /* 0x000fee0000010000 */
[C---:B--2---:R-:W-:Y:S08]  /*19900*/  HMMA.16816.F32.BF16 R8, R172.reuse, R188, R8 ;  /* 0x000000bcac08723c */ /* 0x044ff00000041808 */
[-C--:B------:R-:W-:Y:S08]  /*19910*/  HMMA.16816.F32.BF16 R12, R172, R190.reuse, R12 ;  /* 0x000000beac0c723c */ /* 0x080ff0000004180c */
[C---:B------:R-:W-:Y:S04]  /*19920*/  HMMA.16816.F32.BF16 R16, R184.reuse, R190, R16 ;  /* 0x000000beb810723c */ /* 0x040fe80000041810 */
[----:B----4-:R-:W-:Y:S02]  /*19930*/  FMNMX.FTZ R2, R4, R0, !PT ;  /* 0x0000000004027209 */ /* 0x010fe40007810000 */
        /* <DEDUP_REMOVED lines=80> */
[----:B---3--:R-:W1:Y:S01]  /*19e40*/  SHFL.BFLY PT, R129, R126, 0x2, 0x1f ;  /* 0x0c401f007e817f89 */ /* 0x008e6200000e0000 */
        /* <DEDUP_REMOVED lines=30> */
[----:B------:R-:W-:Y:S02]  /*1a030*/  FMNMX.FTZ R124, R47, R124, !PT ;  /* 0x0000007c2f7c7209 */ /* 0x000fe40007810000 */
[----:B--2---:R-:W-:Y:S02]  /*1a040*/  FMNMX.FTZ R3, R3, R125, !PT ;  /* 0x0000007d03037209 */ /* 0x004fe40007810000 */
[----:B------:R-:W-:Y:S03]  /*1a050*/  FMNMX.FTZ R124, R58, R124, !PT ;  /* 0x0000007c3a7c7209 */ /* 0x000fe60007810000 */
[----:B------:R-:W1:Y:S01]  /*1a060*/  SHFL.BFLY PT, R172, R3, 0x1, 0x1f ;  /* 0x0c201f0003ac7f89 */ /* 0x000e6200000e0000 */
[----:B------:R-:W-:Y:S02]  /*1a070*/  FMNMX.FTZ R124, R59, R124, !PT ;  /* 0x0000007c3b7c7209 */ /* 0x000fe40007810000 */
[----:B---3--:R-:W-:Y:S01]  /*1a080*/  FMNMX.FTZ R125, R2, R128, !PT ;  /* 0x00000080027d7209 */ /* 0x008fe20007810000 */
[----:B------:R-:W-:Y:S01]  /*1a090*/  FMUL.FTZ R2, R0, c[0x0][0x2d0] ;  /* 0x0000b40000027a20 */ /* 0x000fe20000410000 */
[----:B------:R-:W-:Y:S03]  /*1a0a0*/  FMNMX.FTZ R124, R62, R124, !PT ;  /* 0x0000007c3e7c7209 */ /* 0x000fe60007810000 */
[----:B------:R2:W3:Y:S01]  /*1a0b0*/  MUFU.EX2 R129, R2 ;  /* 0x0000000200817308 */ /* 0x0004e20000000800 */
[----:B------:R-:W-:Y:S01]  /*1a0c0*/  FMNMX.FTZ R124, R63, R124, !PT ;  /* 0x0000007c3f7c7209 */ /* 0x000fe20007810000 */
[----:B------:R-:W-:Y:S03]  /*1a0d0*/  FMUL.FTZ R176, R125, c[0x0][0x2d0] ;  /* 0x0000b4007db07a20 */ /* 0x000fe60000410000 */
[----:B------:R-:W-:Y:S01]  /*1a0e0*/  FMNMX.FTZ R124, R74, R124, !PT ;  /* 0x0000007c4a7c7209 */ /* 0x000fe20007810000 */
[--C-:B------:R-:W-:Y:S02]  /*1a0f0*/  FFMA.FTZ R6, R6, c[0x0][0x2d0], -R176.reuse ;  /* 0x0000b40006067a23 */ /* 0x100fe400000108b0 */
[--C-:B------:R-:W-:Y:S01]  /*1a100*/  FFMA.FTZ R22, R22, c[0x0][0x2d0], -R176.reuse ;  /* 0x0000b40016167a23 */ /* 0x100fe200000108b0 */
[----:B------:R-:W-:Y:S01]  /*1a110*/  FMNMX.FTZ R124, R75, R124, !PT ;  /* 0x0000007c4b7c7209 */ /* 0x000fe20007810000 */
[----:B------:R4:W-:Y:S01]  /*1a120*/  MUFU.EX2 R242, R6 ;  /* 0x0000000600f27308 */ /* 0x0009e20000000800 */
[--C-:B------:R-:W-:Y:S02]  /*1a130*/  FFMA.FTZ R7, R7, c[0x0][0x2d0], -R176.reuse ;  /* 0x0000b40007077a23 */ /* 0x100fe400000108b0 */
        /* <DEDUP_REMOVED lines=8> */
[----:B--2---:R-:W-:Y:S01]  /*1a1c0*/  FADD.FTZ R2, -R125, R127 ;  /* 0x0000007f7d027221 */ /* 0x004fe20000010100 */
[----:B------:R-:W-:Y:S01]  /*1a1d0*/  FMNMX.FTZ R0, R91, R124, !PT ;  /* 0x0000007c5b007209 */ /* 0x000fe20007810000 */
[--C-:B------:R-:W-:Y:S01]  /*1a1e0*/  FFMA.FTZ R19, R19, c[0x0][0x2d0], -R176.reuse ;  /* 0x0000b40013137a23 */ /* 0x100fe200000108b0 */
[----:B-1----:R-:W-:Y:S01]  /*1a1f0*/  FMNMX.FTZ R124, R3, R172, !PT ;  /* 0x000000ac037c7209 */ /* 0x002fe20007810000 */
[----:B------:R-:W-:Y:S01]  /*1a200*/  FMUL.FTZ R2, R2, c[0x0][0x2d0] ;  /* 0x0000b40002027a20 */ /* 0x000fe20000410000 */
[----:B------:R-:W-:Y:S01]  /*1a210*/  FMNMX.FTZ R0, R94, R0, !PT ;  /* 0x000000005e007209 */ /* 0x000fe20007810000 */
[----:B------:R-:W-:Y:S01]  /*1a220*/  MUFU.EX2 R236, R23 ;  /* 0x0000001700ec7308 */ /* 0x000fe20000000800 */
[--C-:B------:R-:W-:Y:S02]  /*1a230*/  FFMA.FTZ R34, R34, c[0x0][0x2d0], -R176.reuse ;  /* 0x0000b40022227a23 */ /* 0x100fe400000108b0 */
[----:B------:R-:W-:Y:S01]  /*1a240*/  FFMA.FTZ R35, R35, c[0x0][0x2d0], -R176 ;  /* 0x0000b40023237a23 */ /* 0x000fe200000108b0 */
[----:B------:R-:W-:Y:S01]  /*1a250*/  FMNMX.FTZ R0, R95, R0, !PT ;  /* 0x000000005f007209 */ /* 0x000fe20007810000 */
[C---:B---3--:R-:W-:Y:S01]  /*1a260*/  FMUL.FTZ R100, R129.reuse, R100 ;  /* 0x0000006481647220 */ /* 0x048fe20000410000 */
[----:B----4-:R-:W-:Y:S01]  /*1a270*/  @P0 SHF.R.S32.HI R6, RZ, 0x1f, R230 ;  /* 0x0000001fff060819 */ /* 0x010fe200000114e6 */
[C---:B------:R-:W-:Y:S02]  /*1a280*/  FMUL.FTZ R101, R129.reuse, R101 ;  /* 0x0000006581657220 */ /* 0x040fe40000410000 */
[C---:B------:R-:W-:Y:S01]  /*1a290*/  FMUL.FTZ R112, R129.reuse, R112 ;  /* 0x0000007081707220 */ /* 0x040fe20000410000 */
[----:B------:R1:W2:Y:S01]  /*1a2a0*/  MUFU.EX2 R128, R2 ;  /* 0x0000000200807308 */ /* 0x0002a20000000800 */
[----:B------:R-:W3:Y:S01]  /*1a2b0*/  SHFL.BFLY PT, R3, R0, 0x2, 0x1f ;  /* 0x0c401f0000037f89 */ /* 0x000ee200000e0000 */
[----:B------:R-:W-:Y:S01]  /*1a2c0*/  @P0 IMAD R6, R6, c[0x0][0x1e0], RZ ;  /* 0x0000780006060a24 */ /* 0x000fe200078e02ff */
[----:B------:R-:W-:Y:S01]  /*1a2d0*/  @P0 MOV R7, R237 ;  /* 0x000000ed00070202 */ /* 0x000fe20000000f00 */
[C---:B------:R-:W-:Y:S02]  /*1a2e0*/  FMUL.FTZ R113, R129.reuse, R113 ;  /* 0x0000007181717220 */ /* 0x040fe40000410000 */
[----:B------:R-:W-:Y:S02]  /*1a2f0*/  @P0 IMAD R6, R230, c[0x0][0x1e4], R6 ;  /* 0x00007900e6060a24 */ /* 0x000fe400078e0206 */
[C---:B------:R-:W-:Y:S02]  /*1a300*/  FMUL.FTZ R120, R129.reuse, R120 ;  /* 0x0000007881787220 */ /* 0x040fe40000410000 */
[----:B------:R-:W-:Y:S01]  /*1a310*/  MUFU.EX2 R237, R22 ;  /* 0x0000001600ed7308 */ /* 0x000fe20000000800 */
[----:B------:R-:W-:Y:S02]  /*1a320*/  FMUL.FTZ R121, R129, R121 ;  /* 0x0000007981797220 */ /* 0x000fe40000410000 */
[--C-:B------:R-:W-:Y:S02]  /*1a330*/  FFMA.FTZ R54, R54, c[0x0][0x2d0], -R176.reuse ;  /* 0x0000b40036367a23 */ /* 0x100fe400000108b0 */
[--C-:B------:R-:W-:Y:S02]  /*1a340*/  FFMA.FTZ R55, R55, c[0x0][0x2d0], -R176.reuse ;  /* 0x0000b40037377a23 */ /* 0x100fe400000108b0 */
[--C-:B------:R-:W-:Y:S02]  /*1a350*/  FFMA.FTZ R38, R38, c[0x0][0x2d0], -R176.reuse ;  /* 0x0000b40026267a23 */ /* 0x100fe400000108b0 */
[--C-:B------:R-:W-:Y:S01]  /*1a360*/  FFMA.FTZ R39, R39, c[0x0][0x2d0], -R176.reuse ;  /* 0x0000b40027277a23 */ /* 0x100fe200000108b0 */
[----:B------:R2:W-:Y:S01]  /*1a370*/  MUFU.EX2 R250, R18 ;  /* 0x0000001200fa7308 */ /* 0x0005e20000000800 */
[--C-:B------:R-:W-:Y:S02]  /*1a380*/  FFMA.FTZ R50, R50, c[0x0][0x2d0], -R176.reuse ;  /* 0x0000b40032327a23 */ /* 0x100fe400000108b0 */
[----:B------:R-:W-:Y:S02]  /*1a390*/  FFMA.FTZ R51, R51, c[0x0][0x2d0], -R176 ;  /* 0x0000b40033337a23 */ /* 0x000fe400000108b0 */
[----:B-1----:R-:W-:Y:S01]  /*1a3a0*/  FADD.FTZ R2, -R124, R130 ;  /* 0x000000827c027221 */ /* 0x002fe20000010100 */
[----:B---3--:R-:W-:Y:S01]  /*1a3b0*/  FMNMX.FTZ R0, R0, R3, !PT ;  /* 0x0000000300007209 */ /* 0x008fe20007810000 */
[----:B------:R-:W-:Y:S02]  /*1a3c0*/  FMUL.FTZ R130, R126, c[0x0][0x2d0] ;  /* 0x0000b4007e827a20 */ /* 0x000fe40000410000 */
[----:B------:R-:W-:Y:S01]  /*1a3d0*/  FMUL.FTZ R2, R2, c[0x0][0x2d0] ;  /* 0x0000b40002027a20 */ /* 0x000fe20000410000 */
[----:B------:R1:W-:Y:S01]  /*1a3e0*/  MUFU.EX2 R252, R19 ;  /* 0x0000001300fc7308 */ /* 0x0003e20000000800 */
[--C-:B------:R-:W-:Y:S02]  /*1a3f0*/  FFMA.FTZ R20, R20, c[0x0][0x2d0], -R130.reuse ;  /* 0x0000b40014147a23 */ /* 0x100fe40000010882 */
[--C-:B------:R-:W-:Y:S02]  /*1a400*/  FFMA.FTZ R21, R21, c[0x0][0x2d0], -R130.reuse ;  /* 0x0000b40015157a23 */ /* 0x100fe40000010882 */
[--C-:B------:R-:W-:Y:S02]  /*1a410*/  FFMA.FTZ R64, R64, c[0x0][0x2d0], -R130.reuse ;  /* 0x0000b40040407a23 */ /* 0x100fe40000010882 */
[--C-:B------:R-:W-:Y:S02]  /*1a420*/  FFMA.FTZ R65, R65, c[0x0][0x2d0], -R130.reuse ;  /* 0x0000b40041417a23 */ /* 0x100fe40000010882 */
[--C-:B------:R-:W-:Y:S01]  /*1a430*/  FFMA.FTZ R16, R16, c[0x0][0x2d0], -R130.reuse ;  /* 0x0000b40010107a23 */ /* 0x100fe20000010882 */
[----:B------:R3:W4:Y:S01]  /*1a440*/  MUFU.EX2 R127, R2 ;  /* 0x00000002007f7308 */ /* 0x0007220000000800 */
[--C-:B------:R-:W-:Y:S02]  /*1a450*/  FFMA.FTZ R4, R4, c[0x0][0x2d0], -R130.reuse ;  /* 0x0000b40004047a23 */ /* 0x100fe40000010882 */
[--C-:B------:R-:W-:Y:S02]  /*1a460*/  FFMA.FTZ R5, R5, c[0x0][0x2d0], -R130.reuse ;  /* 0x0000b40005057a23 */ /* 0x100fe40000010882 */
[----:B--2---:R-:W-:Y:S02]  /*1a470*/  FMUL.FTZ R18, R128, R146 ;  /* 0x0000009280127220 */ /* 0x004fe40000410000 */
[--C-:B------:R-:W-:Y:S02]  /*1a480*/  FFMA.FTZ R17, R17, c[0x0][0x2d0], -R130.reuse ;  /* 0x0000b40011117a23 */ /* 0x100fe40000010882 */
[--C-:B------:R-:W-:Y:S01]  /*1a490*/  FFMA.FTZ R32, R32, c[0x0][0x2d0], -R130.reuse ;  /* 0x0000b40020207a23 */ /* 0x100fe20000010882 */
[----:B------:R-:W-:Y:S01]  /*1a4a0*/  MUFU.EX2 R247, R4 ;  /* 0x0000000400f77308 */ /* 0x000fe20000000800 */
[--C-:B------:R-:W-:Y:S02]  /*1a4b0*/  FFMA.FTZ R33, R33, c[0x0][0x2d0], -R130.reuse ;  /* 0x0000b40021217a23 */ /* 0x100fe40000010882 */
[C---:B------:R-:W-:Y:S02]  /*1a4c0*/  FMUL.FTZ R102, R128.reuse, R102 ;  /* 0x0000006680667220 */ /* 0x040fe40000410000 */
[C---:B-1----:R-:W-:Y:S02]  /*1a4d0*/  FMUL.FTZ R19, R128.reuse, R147 ;  /* 0x0000009380137220 */ /* 0x042fe40000410000 */
[C---:B------:R-:W-:Y:S02]  /*1a4e0*/  FMUL.FTZ R103, R128.reuse, R103 ;  /* 0x0000006780677220 */ /* 0x040fe40000410000 */
[C---:B------:R-:W-:Y:S01]  /*1a4f0*/  FMUL.FTZ R114, R128.reuse, R114 ;  /* 0x0000007280727220 */ /* 0x040fe20000410000 */
[----:B------:R-:W-:Y:S01]  /*1a500*/  MUFU.EX2 R244, R20 ;  /* 0x0000001400f47308 */ /* 0x000fe20000000800 */
[C---:B------:R-:W-:Y:S02]  /*1a510*/  FMUL.FTZ R115, R128.reuse, R115 ;  /* 0x0000007380737220 */ /* 0x040fe40000410000 */
[C---:B------:R-:W-:Y:S01]  /*1a520*/  FMUL.FTZ R122, R128.reuse, R122 ;  /* 0x0000007a807a7220 */ /* 0x040fe20000410000 */
[----:B---3--:R-:W1:Y:S01]  /*1a530*/  SHFL.BFLY PT, R2, R0, 0x1, 0x1f ;  /* 0x0c201f0000027f89 */ /* 0x008e6200000e0000 */
[C---:B----4-:R-:W-:Y:S02]  /*1a540*/  FMUL.FTZ R104, R127.reuse, R104 ;  /* 0x000000687f687220 */ /* 0x050fe40000410000 */
[C---:B------:R-:W-:Y:S02]  /*1a550*/  FMUL.FTZ R105, R127.reuse, R105 ;  /* 0x000000697f697220 */ /* 0x040fe40000410000 */
[C---:B------:R-:W-:Y:S01]  /*1a560*/  FMUL.FTZ R108, R127.reuse, R108 ;  /* 0x0000006c7f6c7220 */ /* 0x040fe20000410000 */
[----:B------:R-:W-:Y:S01]  /*1a570*/  MUFU.EX2 R249, R5 ;  /* 0x0000000500f97308 */ /* 0x000fe20000000800 */
[C---:B------:R-:W-:Y:S02]  /*1a580*/  FMUL.FTZ R109, R127.reuse, R109 ;  /* 0x0000006d7f6d7220 */ /* 0x040fe40000410000 */
[C---:B------:R-:W-:Y:S02]  /*1a590*/  FMUL.FTZ R116, R127.reuse, R116 ;  /* 0x000000747f747220 */ /* 0x040fe40000410000 */
[----:B------:R-:W-:Y:S02]  /*1a5a0*/  FMUL.FTZ R117, R127, R117 ;  /* 0x000000757f757220 */ /* 0x000fe40000410000 */
[----:B------:R-:W-:Y:S02]  /*1a5b0*/  FMUL.FTZ R123, R128, R123 ;  /* 0x0000007b807b7220 */ /* 0x000fe40000410000 */
[--C-:B------:R-:W-:Y:S01]  /*1a5c0*/  FFMA.FTZ R52, R52, c[0x0][0x2d0], -R130.reuse ;  /* 0x0000b40034347a23 */ /* 0x100fe20000010882 */
[----:B------:R-:W-:Y:S01]  /*1a5d0*/  MUFU.EX2 R243, R21 ;  /* 0x0000001500f37308 */ /* 0x000fe20000000800 */
[--C-:B------:R-:W-:Y:S02]  /*1a5e0*/  FFMA.FTZ R53, R53, c[0x0][0x2d0], -R130.reuse ;  /* 0x0000b40035357a23 */ /* 0x100fe40000010882 */
[--C-:B------:R-:W-:Y:S02]  /*1a5f0*/  FFMA.FTZ R36, R36, c[0x0][0x2d0], -R130.reuse ;  /* 0x0000b40024247a23 */ /* 0x100fe40000010882 */
[--C-:B------:R-:W-:Y:S02]  /*1a600*/  FFMA.FTZ R37, R37, c[0x0][0x2d0], -R130.reuse ;  /* 0x0000b40025257a23 */ /* 0x100fe40000010882 */
[--C-:B------:R-:W-:Y:S01]  /*1a610*/  FFMA.FTZ R48, R48, c[0x0][0x2d0], -R130.reuse ;  /* 0x0000b40030307a23 */ /* 0x100fe20000010882 */
[----:B-1----:R-:W-:Y:S01]  /*1a620*/  FMNMX.FTZ R3, R0, R2, !PT ;  /* 0x0000000200037209 */ /* 0x002fe20007810000 */
[--C-:B------:R-:W-:Y:S01]  /*1a630*/  FFMA.FTZ R49, R49, c[0x0][0x2d0], -R130.reuse ;  /* 0x0000b40031317a23 */ /* 0x100fe20000010882 */
[----:B------:R1:W-:Y:S01]  /*1a640*/  MUFU.EX2 R251, R16 ;  /* 0x0000001000fb7308 */ /* 0x0003e20000000800 */
[----:B------:R-:W-:Y:S02]  /*1a650*/  FFMA.FTZ R97, R97, c[0x0][0x2d0], -R130 ;  /* 0x0000b40061617a23 */ /* 0x000fe40000010882 */
[C---:B------:R-:W-:Y:S02]  /*1a660*/  FADD.FTZ R0, -R3.reuse, R131 ;  /* 0x0000008303007221 */ /* 0x040fe40000010100 */
[----:B------:R-:W-:Y:S02]  /*1a670*/  FMUL.FTZ R131, R124, c[0x0][0x2d0] ;  /* 0x0000b4007c837a20 */ /* 0x000fe40000410000 */
[----:B------:R-:W-:Y:S02]  /*1a680*/  FMUL.FTZ R2, R3, c[0x0][0x2d0] ;  /* 0x0000b40003027a20 */ /* 0x000fe40000410000 */
        /* <DEDUP_REMOVED lines=16> */
[----:B--2---:R-:W-:Y:S02]  /*1a790*/  FMUL.FTZ R17, R129, R145 ;  /* 0x0000009181117220 */ /* 0x004fe40000410000 */
[--C-:B------:R-:W-:Y:S02]  /*1a7a0*/  FFMA.FTZ R57, R57, c[0x0][0x2d0], -R131.reuse ;  /* 0x0000b40039397a23 */ /* 0x100fe40000010883 */
[--C-:B------:R-:W-:Y:S01]  /*1a7b0*/  FFMA.FTZ R58, R58, c[0x0][0x2d0], -R2.reuse ;  /* 0x0000b4003a3a7a23 */ /* 0x100fe20000010802 */
[----:B------:R2:W-:Y:S01]  /*1a7c0*/  MUFU.EX2 R246, R12 ;  /* 0x0000000c00f67308 */ /* 0x0005e20000000800 */
[--C-:B------:R-:W-:Y:S02]  /*1a7d0*/  FFMA.FTZ R59, R59, c[0x0][0x2d0], -R2.reuse ;  /* 0x0000b4003b3b7a23 */ /* 0x100fe40000010802 */
[--C-:B------:R-:W-:Y:S01]  /*1a7e0*/  FFMA.FTZ R60, R60, c[0x0][0x2d0], -R131.reuse ;  /* 0x0000b4003c3c7a23 */ /* 0x100fe20000010883 */
[----:B---3--:R-:W-:Y:S01]  /*1a7f0*/  @P0 SHF.L.U32 R13, R233, 0x5, RZ ;  /* 0x00000005e90d0819 */ /* 0x008fe200000006ff */
[--C-:B------:R-:W-:Y:S02]  /*1a800*/  FFMA.FTZ R61, R61, c[0x0][0x2d0], -R131.reuse ;  /* 0x0000b4003d3d7a23 */ /* 0x100fe40000010883 */
[--C-:B------:R-:W-:Y:S02]  /*1a810*/  FFMA.FTZ R62, R62, c[0x0][0x2d0], -R2.reuse ;  /* 0x0000b4003e3e7a23 */ /* 0x100fe40000010802 */
[--C-:B------:R-:W-:Y:S01]  /*1a820*/  FFMA.FTZ R63, R63, c[0x0][0x2d0], -R2.reuse ;  /* 0x0000b4003f3f7a23 */ /* 0x100fe20000010802 */
[----:B------:R3:W-:Y:S01]  /*1a830*/  MUFU.EX2 R240, R33 ;  /* 0x0000002100f07308 */ /* 0x0007e20000000800 */
[--C-:B------:R-:W-:Y:S02]  /*1a840*/  FFMA.FTZ R11, R11, c[0x0][0x2d0], -R2.reuse ;  /* 0x0000b4000b0b7a23 */ /* 0x100fe40000010802 */
[--C-:B------:R-:W-:Y:S02]  /*1a850*/  FFMA.FTZ R14, R14, c[0x0][0x2d0], -R2.reuse ;  /* 0x0000b4000e0e7a23 */ /* 0x100fe40000010802 */
[----:B-1----:R-:W-:Y:S02]  /*1a860*/  FMUL.FTZ R32, R129, R160 ;  /* 0x000000a081207220 */ /* 0x002fe40000410000 */
[----:B------:R-:W-:Y:S03]  /*1a870*/  @P0 IMAD.WIDE.U32 R4, R230, c[0x0][0x1e0], RZ ;  /* 0x00007800e6040a25 */ /* 0x000fe600078e00ff */
[----:B------:R1:W-:Y:S01]  /*1a880*/  MUFU.EX2 R181, R10 ;  /* 0x0000000a00b57308 */ /* 0x0003e20000000800 */
[--C-:B------:R-:W-:Y:S01]  /*1a890*/  FFMA.FTZ R15, R15, c[0x0][0x2d0], -R2.reuse ;  /* 0x0000b4000f0f7a23 */ /* 0x100fe20000010802 */
[----:B------:R-:W-:Y:S01]  /*1a8a0*/  @P0 IADD3 R5, R5, R6, RZ ;  /* 0x0000000605050210 */ /* 0x000fe20007ffe0ff */
[--C-:B------:R-:W-:Y:S01]  /*1a8b0*/  FFMA.FTZ R8, R8, c[0x0][0x2d0], -R131.reuse ;  /* 0x0000b40008087a23 */ /* 0x100fe20000010883 */
[----:B------:R-:W-:Y:S01]  /*1a8c0*/  @P0 MOV R6, R234 ;  /* 0x000000ea00060202 */ /* 0x000fe20000000f00 */
[--C-:B------:R-:W-:Y:S01]  /*1a8d0*/  FFMA.FTZ R25, R25, c[0x0][0x2d0], -R131.reuse ;  /* 0x0000b40019197a23 */ /* 0x100fe20000010883 */
[----:B------:R-:W-:Y:S01]  /*1a8e0*/  MOV R234, 0x5 ;  /* 0x0000000500ea7802 */ /* 0x000fe20000000f00 */
[----:B------:R-:W-:Y:S02]  /*1a8f0*/  FFMA.FTZ R9, R9, c[0x0][0x2d0], -R131 ;  /* 0x0000b40009097a23 */ /* 0x000fe40000010883 */
[----:B------:R-:W-:Y:S01]  /*1a900*/  FFMA.FTZ R26, R26, c[0x0][0x2d0], -R2 ;  /* 0x0000b4001a1a7a23 */ /* 0x000fe20000010802 */
[----:B------:R-:W-:Y:S01]  /*1a910*/  MUFU.EX2 R183, R14 ;  /* 0x0000000e00b77308 */ /* 0x000fe20000000800 */
[----:B------:R-:W-:Y:S01]  /*1a920*/  @P0 IMAD.WIDE.U32 R6, R4, 0x60, R6 ;  /* 0x0000006004060825 */ /* 0x000fe200078e0006 */
[----:B--2---:R-:W-:Y:S03]  /*1a930*/  @P0 SHF.L.U64.HI R12, R233, R234, c[0x0][0x1e4] ;  /* 0x00007900e90c0619 */ /* 0x004fe600000102ea */
[----:B---3--:R-:W-:Y:S01]  /*1a940*/  FMUL.FTZ R33, R129, R161 ;  /* 0x000000a181217220 */ /* 0x008fe20000410000 */
[----:B------:R-:W-:Y:S01]  /*1a950*/  @P0 LEA R4, P1, R6, c[0x0][0x1c8], 0x1 ;  /* 0x0000720006040a11 */ /* 0x000fe200078208ff */
[--C-:B------:R-:W-:Y:S02]  /*1a960*/  FFMA.FTZ R27, R27, c[0x0][0x2d0], -R2.reuse ;  /* 0x0000b4001b1b7a23 */ /* 0x100fe40000010802 */
[--C-:B------:R-:W-:Y:S01]  /*1a970*/  FFMA.FTZ R28, R28, c[0x0][0x2d0], -R131.reuse ;  /* 0x0000b4001c1c7a23 */ /* 0x100fe20000010883 */
[----:B------:R2:W-:Y:S01]  /*1a980*/  MUFU.EX2 R182, R11 ;  /* 0x0000000b00b67308 */ /* 0x0005e20000000800 */
[----:B------:R-:W-:Y:S02]  /*1a990*/  @P0 IMAD R5, R5, 0x60, RZ ;  /* 0x0000006005050824 */ /* 0x000fe400078e02ff */
[----:B------:R-:W-:Y:S01]  /*1a9a0*/  FFMA.FTZ R29, R29, c[0x0][0x2d0], -R131 ;  /* 0x0000b4001d1d7a23 */ /* 0x000fe20000010883 */
[----:B-1----:R-:W-:Y:S01]  /*1a9b0*/  @P0 IADD3 R10, P2, R13, R4, RZ ;  /* 0x000000040d0a0210 */ /* 0x002fe20007f5e0ff */
[----:B------:R-:W-:Y:S01]  /*1a9c0*/  FMUL.FTZ R0, R0, c[0x0][0x2d0] ;  /* 0x0000b40000007a20 */ /* 0x000fe20000410000 */
[----:B------:R-:W-:Y:S01]  /*1a9d0*/  @P0 IADD3 R5, R7, R5, RZ ;  /* 0x0000000507050210 */ /* 0x000fe20007ffe0ff */
[----:B------:R-:W-:Y:S02]  /*1a9e0*/  FFMA.FTZ R30, R30, c[0x0][0x2d0], -R2 ;  /* 0x0000b4001e1e7a23 */ /* 0x000fe40000010802 */
[----:B------:R-:W-:Y:S01]  /*1a9f0*/  FFMA.FTZ R99, R99, c[0x0][0x2d0], -R176 ;  /* 0x0000b40063637a23 */ /* 0x000fe200000108b0 */
[----:B------:R-:W-:Y:S01]  /*1aa00*/  MUFU.EX2 R184, R15 ;  /* 0x0000000f00b87308 */ /* 0x000fe20000000800 */
[----:B------:R-:W-:Y:S01]  /*1aa10*/  @P0 LEA.HI.X R5, R6, c[0x0][0x1cc], R5, 0x1, P1 ;  /* 0x0000730006050a11 */ /* 0x000fe200008f0c05 */
[--C-:B------:R-:W-:Y:S02]  /*1aa20*/  FFMA.FTZ R93, R93, c[0x0][0x2d0], -R131.reuse ;  /* 0x0000b4005d5d7a23 */ /* 0x100fe40000010883 */
[--C-:B------:R-:W-:Y:S02]  /*1aa30*/  FFMA.FTZ R24, R24, c[0x0][0x2d0], -R131.reuse ;  /* 0x0000b40018187a23 */ /* 0x100fe40000010883 */
[----:B------:R1:W-:Y:S01]  /*1aa40*/  @P0 LDGSTS.E.BYPASS.LTC128B.128 [R231+0x3100], [R4.64], !P5 ;  /* 0x0310000004e70fae */ /* 0x0003e2000e901d48 */
[----:B------:R-:W-:Y:S02]  /*1aa50*/  FFMA.FTZ R31, R31, c[0x0][0x2d0], -R2 ;  /* 0x0000b4001f1f7a23 */ /* 0x000fe40000010802 */
[--C-:B------:R-:W-:Y:S01]  /*1aa60*/  FFMA.FTZ R68, R68, c[0x0][0x2d0], -R130.reuse ;  /* 0x0000b40044447a23 */ /* 0x100fe20000010882 */
[----:B------:R3:W-:Y:S01]  /*1aa70*/  MUFU.EX2 R238, R8 ;  /* 0x0000000800ee7308 */ /* 0x0007e20000000800 */
[--C-:B------:R-:W-:Y:S02]  /*1aa80*/  FFMA.FTZ R69, R69, c[0x0][0x2d0], -R130.reuse ;  /* 0x0000b40045457a23 */ /* 0x100fe40000010882 */
[--C-:B------:R-:W-:Y:S01]  /*1aa90*/  FFMA.FTZ R80, R80, c[0x0][0x2d0], -R130.reuse ;  /* 0x0000b40050507a23 */ /* 0x100fe20000010882 */
[----:B--2---:R-:W-:Y:S01]  /*1aaa0*/  @P0 IADD3.X R11, R12, R5, RZ, P2, !PT ;  /* 0x000000050c0b0210 */ /* 0x004fe200017fe4ff */
[----:B------:R-:W-:Y:S02]  /*1aab0*/  FFMA.FTZ R81, R81, c[0x0][0x2d0], -R130 ;  /* 0x0000b40051517a23 */ /* 0x000fe40000010882 */
[--C-:B------:R-:W-:Y:S02]  /*1aac0*/  FFMA.FTZ R70, R70, c[0x0][0x2d0], -R176.reuse ;  /* 0x0000b40046467a23 */ /* 0x100fe400000108b0 */
[----:B------:R2:W-:Y:S01]  /*1aad0*/  @P0 LDGSTS.E.BYPASS.LTC128B.128 [R231+0x3900], [R10.64], !P5 ;  /* 0x039000000ae70fae */ /* 0x0005e2000e901d48 */
[----:B------:R4:W-:Y:S01]  /*1aae0*/  MUFU.EX2 R239, R9 ;  /* 0x0000000900ef7308 */ /* 0x0009e20000000800 */
[--C-:B------:R-:W-:Y:S02]  /*1aaf0*/  FFMA.FTZ R71, R71, c[0x0][0x2d0], -R176.reuse ;  /* 0x0000b40047477a23 */ /* 0x100fe400000108b0 */
[--C-:B------:R-:W-:Y:S02]  /*1ab00*/  FFMA.FTZ R82, R82, c[0x0][0x2d0], -R176.reuse ;  /* 0x0000b40052527a23 */ /* 0x100fe400000108b0 */
[----:B------:R-:W-:Y:S02]  /*1ab10*/  FFMA.FTZ R83, R83, c[0x0][0x2d0], -R176 ;  /* 0x0000b40053537a23 */ /* 0x000fe400000108b0 */
[--C-:B------:R-:W-:Y:S02]  /*1ab20*/  FFMA.FTZ R74, R74, c[0x0][0x2d0], -R2.reuse ;  /* 0x0000b4004a4a7a23 */ /* 0x100fe40000010802 */
[--C-:B------:R-:W-:Y:S01]  /*1ab30*/  FFMA.FTZ R75, R75, c[0x0][0x2d0], -R2.reuse ;  /* 0x0000b4004b4b7a23 */ /* 0x100fe20000010802 */
[----:B------:R-:W2:Y:S01]  /*1ab40*/  MUFU.EX2 R0, R0 ;  /* 0x0000000000007308 */ /* 0x000ea20000000800 */
[--C-:B------:R-:W-:Y:S02]  /*1ab50*/  FFMA.FTZ R78, R78, c[0x0][0x2d0], -R2.reuse ;  /* 0x0000b4004e4e7a23 */ /* 0x100fe40000010802 */
[----:B------:R-:W-:Y:S01]  /*1ab60*/  FFMA.FTZ R79, R79, c[0x0][0x2d0], -R2 ;  /* 0x0000b4004f4f7a23 */ /* 0x000fe20000010802 */
[----:B---3--:R-:W-:Y:S01]  /*1ab70*/  @P0 IADD3 R8, P1, R13, R10, RZ ;  /* 0x0000000a0d080210 */ /* 0x008fe20007f3e0ff */
[--C-:B------:R-:W-:Y:S02]  /*1ab80*/  FFMA.FTZ R84, R84, c[0x0][0x2d0], -R130.reuse ;  /* 0x0000b40054547a23 */ /* 0x100fe40000010882 */
[--C-:B------:R-:W-:Y:S01]  /*1ab90*/  FFMA.FTZ R85, R85, c[0x0][0x2d0], -R130.reuse ;  /* 0x0000b40055557a23 */ /* 0x100fe20000010882 */
[C---:B------:R-:W-:Y:S01]  /*1aba0*/  @P0 IADD3 R6, P3, R13.reuse, R8, RZ ;  /* 0x000000080d060210 */ /* 0x040fe20007f7e0ff */
[----:B------:R-:W-:Y:S01]  /*1abb0*/  FFMA.FTZ R96, R96, c[0x0][0x2d0], -R130 ;  /* 0x0000b40060607a23 */ /* 0x000fe20000010882 */
[----:B------:R3:W-:Y:S01]  /*1abc0*/  MUFU.EX2 R210, R25 ;  /* 0x0000001900d27308 */ /* 0x0007e20000000800 */
[--C-:B------:R-:W-:Y:S01]  /*1abd0*/  FFMA.FTZ R86, R86, c[0x0][0x2d0], -R176.reuse ;  /* 0x0000b40056567a23 */ /* 0x100fe200000108b0 */
[----:B-1----:R-:W-:Y:S01]  /*1abe0*/  @P0 IADD3 R4, P2, R13, R6, RZ ;  /* 0x000000060d040210 */ /* 0x002fe20007f5e0ff */
[--C-:B------:R-:W-:Y:S01]  /*1abf0*/  FFMA.FTZ R87, R87, c[0x0][0x2d0], -R176.reuse ;  /* 0x0000b40057577a23 */ /* 0x100fe200000108b0 */
[----:B----4-:R-:W-:Y:S01]  /*1ac00*/  @P0 IADD3.X R9, R12, R11, RZ, P1, !PT ;  /* 0x0000000b0c090210 */ /* 0x010fe20000ffe4ff */
[----:B------:R-:W-:Y:S01]  /*1ac10*/  FFMA.FTZ R98, R98, c[0x0][0x2d0], -R176 ;  /* 0x0000b40062627a23 */ /* 0x000fe200000108b0 */
[----:B--2---:R-:W-:Y:S01]  /*1ac20*/  @P0 IADD3 R10, P1, R13, R4, RZ ;  /* 0x000000040d0a0210 */ /* 0x004fe20007f3e0ff */
[C---:B------:R-:W-:Y:S01]  /*1ac30*/  FMUL.FTZ R13, R127.reuse, R141 ;  /* 0x0000008d7f0d7220 */ /* 0x040fe20000410000 */
[----:B------:R-:W-:Y:S01]  /*1ac40*/  @P0 IADD3.X R7, R12, R9, RZ, P3, !PT ;  /* 0x000000090c070210 */ /* 0x000fe20001ffe4ff */
[----:B------:R1:W-:Y:S01]  /*1ac50*/  @P0 LDGSTS.E.BYPASS.LTC128B.128 [R231+0x4100], [R8.64], !P5 ;  /* 0x0410000008e70fae */ /* 0x0003e2000e901d48 */
[----:B------:R2:W-:Y:S01]  /*1ac60*/  MUFU.EX2 R180, R26 ;  /* 0x0000001a00b47308 */ /* 0x0005e20000000800 */
[--C-:B------:R-:W-:Y:S01]  /*1ac70*/  FFMA.FTZ R92, R92, c[0x0][0x2d0], -R131.reuse ;  /* 0x0000b4005c5c7a23 */ /* 0x100fe20000010883 */
[----:B------:R-:W-:Y:S01]  /*1ac80*/  @P0 IADD3.X R5, R12, R7, RZ, P2, !PT ;  /* 0x000000070c050210 */ /* 0x000fe200017fe4ff */
[--C-:B------:R-:W-:Y:S01]  /*1ac90*/  FFMA.FTZ R90, R90, c[0x0][0x2d0], -R2.reuse ;  /* 0x0000b4005a5a7a23 */ /* 0x100fe20000010802 */
[----:B------:R-:W-:Y:S01]  /*1aca0*/  MOV R130, R124 ;  /* 0x0000007c00827202 */ /* 0x000fe20000000f00 */
[----:B------:R-:W-:Y:S01]  /*1acb0*/  FMUL.FTZ R14, R0, R142 ;  /* 0x0000008e000e7220 */ /* 0x000fe20000410000 */
[----:B------:R-:W-:Y:S01]  /*1acc0*/  @P0 IADD3.X R11, R12, R5, RZ, P1, !PT ;  /* 0x000000050c0b0210 */ /* 0x000fe20000ffe4ff */
[----:B------:R4:W-:Y:S01]  /*1acd0*/  @P0 LDGSTS.E.BYPASS.LTC128B.128 [R231+0x4900], [R6.64], !P5 ;  /* 0x0490000006e70fae */ /* 0x0009e2000e901d48 */
[C---:B------:R-:W-:Y:S02]  /*1ace0*/  FMUL.FTZ R12, R127.reuse, R140 ;  /* 0x0000008c7f0c7220 */ /* 0x040fe40000410000 */
[C---:B------:R-:W-:Y:S01]  /*1acf0*/  FMUL.FTZ R15, R0.reuse, R143 ;  /* 0x0000008f000f7220 */ /* 0x040fe20000410000 */
[----:B------:R4:W-:Y:S01]  /*1ad00*/  MUFU.EX2 R179, R27 ;  /* 0x0000001b00b37308 */ /* 0x0009e20000000800 */
[C---:B------:R-:W-:Y:S02]  /*1ad10*/  FMUL.FTZ R106, R0.reuse, R106 ;  /* 0x0000006a006a7220 */ /* 0x040fe40000410000 */
[C---:B---3--:R-:W-:Y:S01]  /*1ad20*/  FMUL.FTZ R25, R127.reuse, R153 ;  /* 0x000000997f197220 */ /* 0x048fe20000410000 */
[----:B------:R3:W-:Y:S01]  /*1ad30*/  @P0 LDGSTS.E.BYPASS.LTC128B.128 [R231+0x5100], [R4.64], !P5 ;  /* 0x0510000004e70fae */ /* 0x0007e2000e901d48 */
[C---:B------:R-:W-:Y:S02]  /*1ad40*/  FMUL.FTZ R107, R0.reuse, R107 ;  /* 0x0000006b006b7220 */ /* 0x040fe40000410000 */
[C---:B------:R-:W-:Y:S02]  /*1ad50*/  FMUL.FTZ R110, R0.reuse, R110 ;  /* 0x0000006e006e7220 */ /* 0x040fe40000410000 */
[C---:B------:R-:W-:Y:S01]  /*1ad60*/  FMUL.FTZ R111, R0.reuse, R111 ;  /* 0x0000006f006f7220 */ /* 0x040fe20000410000 */
[----:B------:R3:W3:Y:S01]  /*1ad70*/  MUFU.EX2 R209, R24 ;  /* 0x0000001800d17308 */ /* 0x0006e20000000800 */
[C---:B------:R-:W-:Y:S01]  /*1ad80*/  FMUL.FTZ R118, R0.reuse, R118 ;  /* 0x0000007600767220 */ /* 0x040fe20000410000 */
[----:B------:R3:W-:Y:S01]  /*1ad90*/  @P0 LDGSTS.E.BYPASS.LTC128B.128 [R231+0x5900], [R10.64], !P5 ;  /* 0x059000000ae70fae */ /* 0x0007e2000e901d48 */
[----:B--2---:R-:W-:Y:S02]  /*1ada0*/  FMUL.FTZ R26, R0, R154 ;  /* 0x0000009a001a7220 */ /* 0x004fe40000410000 */
[----:B-1----:R-:W-:Y:S01]  /*1adb0*/  FMUL.FTZ R8, R127, R136 ;  /* 0x000000887f087220 */ /* 0x002fe20000410000 */
[----:B------:R-:W-:Y:S01]  /*1adc0*/  F2FP.BF16.PACK_AB R136, R239, R238 ;  /* 0x000000eeef88723e */ /* 0x000fe200000010ff */
[----:B------:R-:W-:Y:S01]  /*1add0*/  FMUL.FTZ R9, R127, R137 ;  /* 0x000000897f097220 */ /* 0x000fe20000410000 */
[----:B------:R-:W-:Y:S01]  /*1ade0*/  F2FP.BF16.PACK_AB R137, R182, R181 ;  /* 0x000000b5b689723e */ /* 0x000fe200000010ff */
[----:B------:R-:W-:Y:S01]  /*1adf0*/  FMUL.FTZ R119, R0, R119 ;  /* 0x0000007700777220 */ /* 0x000fe20000410000 */
[----:B------:R-:W1:Y:S01]  /*1ae00*/  LDSM.16.MT88.4 R20, [R213+0x100] ;  /* 0x00010000d514783b */ /* 0x000e620000004200 */
[----:B------:R2:W-:Y:S01]  /*1ae10*/  MUFU.EX2 R211, R28 ;  /* 0x0000001c00d37308 */ /* 0x0005e20000000800 */
[--C-:B------:R-:W-:Y:S02]  /*1ae20*/  FFMA.FTZ R91, R91, c[0x0][0x2d0], -R2.reuse ;  /* 0x0000b4005b5b7a23 */ /* 0x100fe40000010802 */
[C---:B----4-:R-:W-:Y:S01]  /*1ae30*/  FMUL.FTZ R6, R128.reuse, R134 ;  /* 0x0000008680067220 */ /* 0x050fe20000410000 */
[----:B------:R-:W-:Y:S01]  /*1ae40*/  F2FP.BF16.PACK_AB R134, R203, R251 ;  /* 0x000000fbcb86723e */ /* 0x000fe200000010ff */
[----:B------:R-:W-:Y:S01]  /*1ae50*/  FMUL.FTZ R7, R128, R135 ;  /* 0x0000008780077220 */ /* 0x000fe20000410000 */
[----:B------:R-:W-:Y:S01]  /*1ae60*/  F2FP.BF16.PACK_AB R135, R252, R250 ;  /* 0x000000fafc87723e */ /* 0x000fe200000010ff */
[----:B------:R-:W4:Y:S01]  /*1ae70*/  LDSM.16.MT88.4 R172, [R216+0x100] ;  /* 0x00010000d8ac783b */ /* 0x000f220000004200 */
[C---:B------:R-:W-:Y:S02]  /*1ae80*/  FMUL.FTZ R27, R0.reuse, R155 ;  /* 0x0000009b001b7220 */ /* 0x040fe40000410000 */
[----:B---3--:R-:W-:Y:S01]  /*1ae90*/  FMUL.FTZ R4, R129, R132 ;  /* 0x0000008481047220 */ /* 0x008fe20000410000 */
[----:B------:R-:W-:Y:S01]  /*1aea0*/  F2FP.BF16.PACK_AB R132, R249, R247 ;  /* 0x000000f7f984723e */ /* 0x000fe200000010ff */
[----:B------:R-:W-:Y:S01]  /*1aeb0*/  FMUL.FTZ R5, R129, R133 ;  /* 0x0000008581057220 */ /* 0x000fe20000410000 */
[----:B------:R-:W-:Y:S01]  /*1aec0*/  F2FP.BF16.PACK_AB R133, R245, R242 ;  /* 0x000000f2f585723e */ /* 0x000fe200000010ff */
[----:B------:R-:W-:Y:S01]  /*1aed0*/  MUFU.EX2 R199, R40 ;  /* 0x0000002800c77308 */ /* 0x000fe20000000800 */
[----:B------:R-:W3:Y:S01]  /*1aee0*/  LDSM.16.MT88.4 R140, [R214+0x100] ;  /* 0x00010000d68c783b */ /* 0x000ee20000004200 */
[C---:B------:R-:W-:Y:S01]  /*1aef0*/  FMUL.FTZ R24, R127.reuse, R152 ;  /* 0x000000987f187220 */ /* 0x040fe20000410000 */
[----:B------:R-:W-:Y:S01]  /*1af00*/  MOV R152, R203 ;  /* 0x000000cb00987202 */ /* 0x000fe20000000f00 */
[----:B------:R-:W-:Y:S01]  /*1af10*/  FMUL.FTZ R10, R0, R138 ;  /* 0x0000008a000a7220 */ /* 0x000fe20000410000 */
[----:B------:R-:W-:Y:S01]  /*1af20*/  F2FP.BF16.PACK_AB R138, R248, R246 ;  /* 0x000000f6f88a723e */ /* 0x000fe200000010ff */
[----:B------:R-:W-:Y:S01]  /*1af30*/  FMUL.FTZ R11, R0, R139 ;  /* 0x0000008b000b7220 */ /* 0x000fe20000410000 */
[----:B------:R-:W-:Y:S01]  /*1af40*/  F2FP.BF16.PACK_AB R139, R184, R183 ;  /* 0x000000b7b88b723e */ /* 0x000fe200000010ff */
[--C-:B------:R-:W-:Y:S01]  /*1af50*/  FFMA.FTZ R94, R94, c[0x0][0x2d0], -R2.reuse ;  /* 0x0000b4005e5e7a23 */ /* 0x100fe20000010802 */
[----:B------:R-:W3:Y:S01]  /*1af60*/  LDSM.16.MT88.4 R144, [R215+0x100] ;  /* 0x00010000d790783b */ /* 0x000ee20000004200 */
[----:B--2---:R-:W-:Y:S01]  /*1af70*/  FMUL.FTZ R28, R127, R156 ;  /* 0x0000009c7f1c7220 */ /* 0x004fe20000410000 */
[----:B------:R-:W-:Y:S01]  /*1af80*/  MUFU.EX2 R200, R41 ;  /* 0x0000002900c87308 */ /* 0x000fe20000000800 */
[----:B------:R-:W-:Y:S02]  /*1af90*/  FFMA.FTZ R2, R95, c[0x0][0x2d0], -R2 ;  /* 0x0000b4005f027a23 */ /* 0x000fe40000010802 */
[--C-:B------:R-:W-:Y:S02]  /*1afa0*/  FFMA.FTZ R72, R72, c[0x0][0x2d0], -R131.reuse ;  /* 0x0000b40048487a23 */ /* 0x100fe40000010883 */
[--C-:B------:R-:W-:Y:S01]  /*1afb0*/  FFMA.FTZ R73, R73, c[0x0][0x2d0], -R131.reuse ;  /* 0x0000b40049497a23 */ /* 0x100fe20000010883 */
[----:B------:R-:W2:Y:S01]  /*1afc0*/  LDL.LU R153, [R1+0x24] ;  /* 0x0000240001997983 */ /* 0x000ea20000300800 */
[--C-:B------:R-:W-:Y:S02]  /*1afd0*/  FFMA.FTZ R76, R76, c[0x0][0x2d0], -R131.reuse ;  /* 0x0000b4004c4c7a23 */ /* 0x100fe40000010883 */
[--C-:B------:R-:W-:Y:S01]  /*1afe0*/  FFMA.FTZ R77, R77, c[0x0][0x2d0], -R131.reuse ;  /* 0x0000b4004d4d7a23 */ /* 0x100fe20000010883 */
[----:B------:R-:W2:Y:S01]  /*1aff0*/  LDL.LU R154, [R1+0x1c] ;  /* 0x00001c00019a7983 */ /* 0x000ea20000300800 */
[----:B------:R-:W-:Y:S01]  /*1b000*/  MUFU.EX2 R197, R44 ;  /* 0x0000002c00c57308 */ /* 0x000fe20000000800 */
[--C-:B------:R-:W-:Y:S01]  /*1b010*/  FFMA.FTZ R88, R88, c[0x0][0x2d0], -R131.reuse ;  /* 0x0000b40058587a23 */ /* 0x100fe20000010883 */
[-C--:B-1----:R-:W-:Y:S01]  /*1b020*/  HMMA.16816.F32.BF16 R4, R132, R20.reuse, R4 ;  /* 0x000000148404723c */ /* 0x082fe20000041804 */
[----:B------:R-:W2:Y:S04]  /*1b030*/  LDL.LU R155, [R1+0x18] ;  /* 0x00001800019b7983 */ /* 0x000ea80000300800 */
[----:B------:R-:W2:Y:S01]  /*1b040*/  LDL.LU R156, [R1+0x14] ;  /* 0x00001400019c7983 */ /* 0x000ea20000300800 */
[----:B------:R-:W-:Y:S02]  /*1b050*/  FFMA.FTZ R89, R89, c[0x0][0x2d0], -R131 ;  /* 0x0000b40059597a23 */ /* 0x000fe40000010883 */
[----:B------:R-:W-:Y:S01]  /*1b060*/  MUFU.EX2 R198, R45 ;  /* 0x0000002d00c67308 */ /* 0x000fe20000000800 */
[C---:B------:R-:W-:Y:S01]  /*1b070*/  HMMA.16816.F32.BF16 R8, R136.reuse, R20, R8 ;  /* 0x000000148808723c */ /* 0x040fe20000041808 */
[----:B------:R-:W0:Y:S03]  /*1b080*/  LDGDEPBAR ;  /* 0x00000000000079af */ /* 0x000e260000000000 */
[----:B------:R-:W-:Y:S03]  /*1b090*/  MOV R131, R3 ;  /* 0x0000000300837202 */ /* 0x000fe60000000f00 */
[C---:B------:R-:W-:Y:S01]  /*1b0a0*/  FMUL.FTZ R20, R129.reuse, R148 ;  /* 0x0000009481147220 */ /* 0x040fe20000410000 */
[-C--:B------:R-:W-:Y:S01]  /*1b0b0*/  HMMA.16816.F32.BF16 R12, R136, R22.reuse, R12 ;  /* 0x00000016880c723c */ /* 0x080fe2000004180c */
[----:B------:R1:W1:Y:S03]  /*1b0c0*/  MUFU.EX2 R233, R29 ;  /* 0x0000001d00e97308 */ /* 0x0002660000000800 */
[----:B------:R-:W-:Y:S04]  /*1b0d0*/  FMUL.FTZ R21, R129, R149 ;  /* 0x0000009581157220 */ /* 0x000fe80000410000 */
[C---:B------:R-:W-:Y:S03]  /*1b0e0*/  HMMA.16816.F32.BF16 R16, R132.reuse, R22, R16 ;  /* 0x000000168410723c */ /* 0x040fe60000041810 */
[----:B------:R3:W-:Y:S04]  /*1b0f0*/  MUFU.EX2 R177, R30 ;  /* 0x0000001e00b17308 */ /* 0x0007e80000000800 */
[C---:B------:R-:W-:Y:S02]  /*1b100*/  FMUL.FTZ R22, R128.reuse, R150 ;  /* 0x0000009680167220 */ /* 0x040fe40000410000 */
[----:B------:R-:W-:Y:S02]  /*1b110*/  FMUL.FTZ R23, R128, R151 ;  /* 0x0000009780177220 */ /* 0x000fe40000410000 */
[----:B------:R-:W-:Y:S02]  /*1b120*/  LDSM.16.MT88.4 R148, [R214+0x900] ;  /* 0x00090000d694783b */ /* 0x000fe40000004200 */
[----:B------:R3:W-:Y:S03]  /*1b130*/  MUFU.EX2 R178, R31 ;  /* 0x0000001f00b27308 */ /* 0x0007e60000000800 */
[-C--:B----4-:R-:W-:Y:S03]  /*1b140*/  HMMA.16816.F32.BF16 R20, R132, R172.reuse, R20 ;  /* 0x000000ac8414723c */ /* 0x090fe60000041814 */
[----:B-1----:R-:W-:Y:S02]  /*1b150*/  FMUL.FTZ R29, R127, R157 ;  /* 0x0000009d7f1d7220 */ /* 0x002fe40000410000 */
[----:B------:R-:W4:Y:S02]  /*1b160*/  LDL R157, [R1] ;  /* 0x00000000019d7983 */ /* 0x000f240000100800 */
[----:B------:R1:W-:Y:S01]  /*1b170*/  MUFU.EX2 R234, R34 ;  /* 0x0000002200ea7308 */ /* 0x0003e20000000800 */
[C---:B------:R-:W-:Y:S04]  /*1b180*/  HMMA.16816.F32.BF16 R24, R136.reuse, R172, R24 ;  /* 0x000000ac8818723c */ /* 0x040fe80000041818 */
[C---:B---3--:R-:W-:Y:S05]  /*1b190*/  FMUL.FTZ R30, R0.reuse, R158 ;  /* 0x0000009e001e7220 */ /* 0x048fea0000410000 */
[----:B------:R3:W3:Y:S03]  /*1b1a0*/  MUFU.EX2 R235, R35 ;  /* 0x0000002300eb7308 */ /* 0x0006e60000000800 */
[----:B------:R-:W-:Y:S07]  /*1b1b0*/  FMUL.FTZ R31, R0, R159 ;  /* 0x0000009f001f7220 */ /* 0x000fee0000410000 */
[----:B------:R-:W-:Y:S01]  /*1b1c0*/  MUFU.EX2 R172, R46 ;  /* 0x0000002e00ac7308 */ /* 0x000fe20000000800 */
[-C--:B------:R-:W-:Y:S03]  /*1b1d0*/  HMMA.16816.F32.BF16 R28, R136, R174.reuse, R28 ;  /* 0x000000ae881c723c */ /* 0x080fe6000004181c */
[C---:B-1----:R-:W-:Y:S06]  /*1b1e0*/  FMUL.FTZ R34, R128.reuse, R162 ;  /* 0x000000a280227220 */ /* 0x042fec0000410000 */
[----:B------:R1:W-:Y:S03]  /*1b1f0*/  MUFU.EX2 R208, R36 ;  /* 0x0000002400d07308 */ /* 0x0003e60000000800 */
[C---:B---3--:R-:W-:Y:S02]  /*1b200*/  FMUL.FTZ R35, R128.reuse, R163 ;  /* 0x000000a380237220 */ /* 0x048fe40000410000 */
[----:B------:R-:W-:Y:S05]  /*1b210*/  LDSM.16.MT88.4 R160, [R216+0x2900] ;  /* 0x00290000d8a0783b */ /* 0x000fea0000004200 */
[----:B------:R3:W-:Y:S01]  /*1b220*/  MUFU.EX2 R173, R47 ;  /* 0x0000002f00ad7308 */ /* 0x0007e20000000800 */
[C---:B------:R-:W-:Y:S08]  /*1b230*/  HMMA.16816.F32.BF16 R32, R132.reuse, R174, R32 ;  /* 0x000000ae8420723c */ /* 0x040ff00000041820 */
[-C--:B------:R-:W-:Y:S01]  /*1b240*/  HMMA.16816.F32.BF16 R100, R132, R140.reuse, R100 ;  /* 0x0000008c8464723c */ /* 0x080fe20000041864 */
[----:B------:R3:W2:Y:S03]  /*1b250*/  MUFU.EX2 R207, R37 ;  /* 0x0000002500cf7308 */ /* 0x0006a60000000800 */
[C---:B-1----:R-:W-:Y:S04]  /*1b260*/  FMUL.FTZ R36, R129.reuse, R164 ;  /* 0x000000a481247220 */ /* 0x042fe80000410000 */
[C---:B------:R-:W-:Y:S03]  /*1b270*/  HMMA.16816.F32.BF16 R104, R136.reuse, R140, R104 ;  /* 0x0000008c8868723c */ /* 0x040fe60000041868 */
[----:B------:R1:W-:Y:S01]  /*1b280*/  MUFU.EX2 R204, R38 ;  /* 0x0000002600cc7308 */ /* 0x0003e20000000800 */
[----:B---3--:R-:W-:Y:S04]  /*1b290*/  LDSM.16.MT88.4 R44, [R213+0x1100] ;  /* 0x00110000d52c783b */ /* 0x008fe80000004200 */
[-C--:B------:R-:W-:Y:S05]  /*1b2a0*/  HMMA.16816.F32.BF16 R108, R136, R142.reuse, R108 ;  /* 0x0000008e886c723c */ /* 0x080fea000004186c */
[----:B------:R3:W2:Y:S03]  /*1b2b0*/  MUFU.EX2 R203, R39 ;  /* 0x0000002700cb7308 */ /* 0x0006a60000000800 */
[C---:B------:R-:W-:Y:S01]  /*1b2c0*/  HMMA.16816.F32.BF16 R112, R132.reuse, R142, R112 ;  /* 0x0000008e8470723c */ /* 0x040fe20000041870 */
[----:B------:R-:W3:Y:S03]  /*1b2d0*/  LDSM.16.MT88.4 R140, [R213+0x900] ;  /* 0x00090000d58c783b */ /* 0x000ee60000004200 */
[----:B------:R-:W-:Y:S03]  /*1b2e0*/  FMUL.FTZ R37, R129, R165 ;  /* 0x000000a581257220 */ /* 0x000fe60000410000 */
[----:B------:R3:W-:Y:S01]  /*1b2f0*/  MUFU.EX2 R206, R48 ;  /* 0x0000003000ce7308 */ /* 0x0007e20000000800 */
[C---:B-1----:R-:W-:Y:S09]  /*1b300*/  FMUL.FTZ R38, R128.reuse, R166 ;  /* 0x000000a680267220 */ /* 0x042ff20000410000 */
[----:B------:R1:W-:Y:S01]  /*1b310*/  MUFU.EX2 R205, R49 ;  /* 0x0000003100cd7308 */ /* 0x0003e20000000800 */
[----:B---3--:R-:W-:Y:S09]  /*1b320*/  FMUL.FTZ R39, R128, R167 ;  /* 0x000000a780277220 */ /* 0x008ff20000410000 */
[----:B------:R3:W-:Y:S01]  /*1b330*/  MUFU.EX2 R202, R50 ;  /* 0x0000003200ca7308 */ /* 0x0007e20000000800 */
[-C--:B------:R-:W-:Y:S03]  /*1b340*/  HMMA.16816.F32.BF16 R36, R132, R144.reuse, R36 ;  /* 0x000000908424723c */ /* 0x080fe60000041824 */
[C---:B------:R-:W-:Y:S05]  /*1b350*/  FMUL.FTZ R48, R127.reuse, R168 ;  /* 0x000000a87f307220 */ /* 0x040fea0000410000 */
[C---:B------:R-:W-:Y:S01]  /*1b360*/  HMMA.16816.F32.BF16 R116, R136.reuse, R144, R116 ;  /* 0x000000908874723c */ /* 0x040fe20000041874 */
[----:B------:R3:W-:Y:S03]  /*1b370*/  MUFU.EX2 R201, R51 ;  /* 0x0000003300c97308 */ /* 0x0007e60000000800 */
[----:B-1----:R-:W-:Y:S07]  /*1b380*/  FMUL.FTZ R49, R127, R169 ;  /* 0x000000a97f317220 */ /* 0x002fee0000410000 */
[----:B------:R-:W-:Y:S01]  /*1b390*/  MUFU.EX2 R174, R42 ;  /* 0x0000002a00ae7308 */ /* 0x000fe20000000800 */
[C---:B---3--:R-:W-:Y:S09]  /*1b3a0*/  FMUL.FTZ R50, R0.reuse, R170 ;  /* 0x000000aa00327220 */ /* 0x048ff20000410000 */
[----:B------:R1:W3:Y:S01]  /*1b3b0*/  MUFU.EX2 R175, R43 ;  /* 0x0000002b00af7308 */ /* 0x0002e20000000800 */
[----:B------:R-:W-:Y:S09]  /*1b3c0*/  FMUL.FTZ R51, R0, R171 ;  /* 0x000000ab00337220 */ /* 0x000ff20000410000 */
[----:B------:R-:W-:Y:S01]  /*1b3d0*/  MUFU.EX2 R193, R64 ;  /* 0x0000004000c17308 */ /* 0x000fe20000000800 */
[-C--:B------:R-:W-:Y:S07]  /*1b3e0*/  HMMA.16816.F32.BF16 R48, R136, R146.reuse, R48 ;  /* 0x000000928830723c */ /* 0x080fee0000041830 */
[----:B------:R-:W-:Y:S01]  /*1b3f0*/  F2FP.BF16.PACK_AB R136, R210, R209 ;  /* 0x000000d1d288723e */ /* 0x000fe200000010ff */
[----:B------:R-:W-:Y:S01]  /*1b400*/  HMMA.16816.F32.BF16 R120, R132, R146, R120 ;  /* 0x000000928478723c */ /* 0x000fe20000041878 */
[----:B------:R-:W3:Y:S01]  /*1b410*/  LDSM.16.MT88.4 R144, [R216+0x900] ;  /* 0x00090000d890783b */ /* 0x000ee20000004200 */
[----:B------:R-:W-:Y:S02]  /*1b420*/  MUFU.EX2 R194, R65 ;  /* 0x0000004100c27308 */ /* 0x000fe40000000800 */
[----:B------:R-:W-:Y:S02]  /*1b430*/  F2FP.BF16.PACK_AB R138, R233, R211 ;  /* 0x000000d3e98a723e */ /* 0x000fe400000010ff */
[----:B------:R-:W-:Y:S02]  /*1b440*/  F2FP.BF16.PACK_AB R137, R179, R180 ;  /* 0x000000b4b389723e */ /* 0x000fe400000010ff */
[----:B------:R-:W-:Y:S01]  /*1b450*/  F2FP.BF16.PACK_AB R132, R243, R244 ;  /* 0x000000f4f384723e */ /* 0x000fe200000010ff */
[----:B-1----:R-:W1:Y:S03]  /*1b460*/  LDSM.16.MT88.4 R40, [R215+0x900] ;  /* 0x00090000d728783b */ /* 0x002e660000004200 */
[----:B------:R-:W-:Y:S01]  /*1b470*/  F2FP.BF16.PACK_AB R134, R240, R241 ;  /* 0x000000f1f086723e */ /* 0x000fe200000010ff */
[----:B------:R-:W-:Y:S01]  /*1b480*/  MUFU.EX2 R190, R66 ;  /* 0x0000004200be7308 */ /* 0x000fe20000000800 */
[----:B------:R-:W-:Y:S02]  /*1b490*/  F2FP.BF16.PACK_AB R133, R236, R237 ;  /* 0x000000edec85723e */ /* 0x000fe400000010ff */
[----:B------:R-:W-:Y:S02]  /*1b4a0*/  F2FP.BF16.PACK_AB R135, R235, R234 ;  /* 0x000000eaeb87723e */ /* 0x000fe400000010ff */
[----:B------:R-:W-:Y:S05]  /*1b4b0*/  F2FP.BF16.PACK_AB R139, R178, R177 ;  /* 0x000000b1b28b723e */ /* 0x000fea00000010ff */
[-C--:B------:R-:W-:Y:S01]  /*1b4c0*/  HMMA.16816.F32.BF16 R4, R132, R140.reuse, R4 ;  /* 0x0000008c8404723c */ /* 0x080fe20000041804 */
[----:B------:R3:W-:Y:S07]  /*1b4d0*/  MUFU.EX2 R189, R67 ;  /* 0x0000004300bd7308 */ /* 0x0007ee0000000800 */
[C---:B------:R-:W-:Y:S03]  /*1b4e0*/  HMMA.16816.F32.BF16 R8, R136.reuse, R140, R8 ;  /* 0x0000008c8808723c */ /* 0x040fe60000041808 */
[----:B------:R-:W-:Y:S05]  /*1b4f0*/  MUFU.EX2 R188, R56 ;  /* 0x0000003800bc7308 */ /* 0x000fea0000000800 */
[-C--:B------:R-:W-:Y:S05]  /*1b500*/  HMMA.16816.F32.BF16 R12, R136, R142.reuse, R12 ;  /* 0x0000008e880c723c */ /* 0x080fea000004180c */
[----:B------:R-:W1:Y:S03]  /*1b510*/  MUFU.EX2 R186, R57 ;  /* 0x0000003900ba7308 */ /* 0x000e660000000800 */
[C---:B------:R-:W-:Y:S01]  /*1b520*/  HMMA.16816.F32.BF16 R16, R132.reuse, R142, R16 ;  /* 0x0000008e8410723c */ /* 0x040fe20000041810 */
[----:B---3--:R-:W3:Y:S06]  /*1b530*/  LDSM.16.MT88.4 R64, [R216+0x1100] ;  /* 0x00110000d840783b */ /* 0x008eec0000004200 */
[----:B------:R-:W-:Y:S01]  /*1b540*/  MUFU.EX2 R167, R58 ;  /* 0x0000003a00a77308 */ /* 0x000fe20000000800 */
[-C--:B------:R-:W-:Y:S08]  /*1b550*/  HMMA.16816.F32.BF16 R20, R132, R144.reuse, R20 ;  /* 0x000000908414723c */ /* 0x080ff00000041814 */
[C---:B------:R-:W-:Y:S01]  /*1b560*/  HMMA.16816.F32.BF16 R24, R136.reuse, R144, R24 ;  /* 0x000000908818723c */ /* 0x040fe20000041818 */
[----:B------:R1:W1:Y:S07]  /*1b570*/  MUFU.EX2 R165, R59 ;  /* 0x0000003b00a57308 */ /* 0x00026e0000000800 */
[-C--:B------:R-:W-:Y:S03]  /*1b580*/  HMMA.16816.F32.BF16 R28, R136, R146.reuse, R28 ;  /* 0x00000092881c723c */ /* 0x080fe6000004181c */
[----:B------:R-:W-:Y:S05]  /*1b590*/  MUFU.EX2 R187, R60 ;  /* 0x0000003c00bb7308 */ /* 0x000fea0000000800 */
[C---:B------:R-:W-:Y:S01]  /*1b5a0*/  HMMA.16816.F32.BF16 R32, R132.reuse, R146, R32 ;  /* 0x000000928420723c */ /* 0x040fe20000041820 */
[----:B------:R-:W-:Y:S04]  /*1b5b0*/  LDSM.16.MT88.4 R144, [R213+0x2900] ;  /* 0x00290000d590783b */ /* 0x000fe80000004200 */
[----:B------:R-:W-:Y:S03]  /*1b5c0*/  MUFU.EX2 R185, R61 ;  /* 0x0000003d00b97308 */ /* 0x000fe60000000800 */
[-C--:B------:R-:W-:Y:S01]  /*1b5d0*/  HMMA.16816.F32.BF16 R100, R132, R148.reuse, R100 ;  /* 0x000000948464723c */ /* 0x080fe20000041864 */
[----:B-1----:R-:W-:Y:S06]  /*1b5e0*/  LDSM.16.MT88.4 R56, [R213+0x1900] ;  /* 0x00190000d538783b */ /* 0x002fec0000004200 */
[----:B------:R-:W-:Y:S01]  /*1b5f0*/  MUFU.EX2 R166, R62 ;  /* 0x0000003e00a67308 */ /* 0x000fe20000000800 */
[C---:B------:R-:W-:Y:S04]  /*1b600*/  HMMA.16816.F32.BF16 R104, R136.reuse, R148, R104 ;  /* 0x000000948868723c */ /* 0x040fe80000041868 */
[----:B--2---:R-:W-:Y:S02]  /*1b610*/  FFMA.FTZ R0, R0, R153, R181 ;  /* 0x0000009900007223 */ /* 0x004fe400000100b5 */
[----:B------:R-:W-:Y:S02]  /*1b620*/  FFMA.FTZ R127, R127, R154, R238 ;  /* 0x0000009a7f7f7223 */ /* 0x000fe400000100ee */
[-C--:B------:R-:W-:Y:S01]  /*1b630*/  HMMA.16816.F32.BF16 R108, R136, R150.reuse, R108 ;  /* 0x00000096886c723c */ /* 0x080fe2000004186c */
[----:B------:R1:W-:Y:S03]  /*1b640*/  MUFU.EX2 R164, R63 ;  /* 0x0000003f00a47308 */ /* 0x0003e60000000800 */
[----:B------:R-:W-:Y:S02]  /*1b650*/  FADD.FTZ R0, R182, R0 ;  /* 0x00000000b6007221 */ /* 0x000fe40000010000 */
[----:B------:R-:W-:Y:S02]  /*1b660*/  FFMA.FTZ R128, R128, R155, R242 ;  /* 0x0000009b80807223 */ /* 0x000fe400000100f2 */
[C---:B------:R-:W-:Y:S03]  /*1b670*/  HMMA.16816.F32.BF16 R112, R132.reuse, R150, R112 ;  /* 0x000000968470723c */ /* 0x040fe60000041870 */
[----:B------:R2:W-:Y:S01]  /*1b680*/  MUFU.EX2 R195, R52 ;  /* 0x0000003400c37308 */ /* 0x0005e20000000800 */
[----:B------:R-:W-:Y:S02]  /*1b690*/  FADD.FTZ R0, R183, R0 ;  /* 0x00000000b7007221 */ /* 0x000fe40000010000 */
[----:B------:R-:W-:Y:S02]  /*1b6a0*/  FFMA.FTZ R129, R129, R156, R247 ;  /* 0x0000009c81817223 */ /* 0x000fe400000100f7 */
[-C--:B------:R-:W-:Y:S05]  /*1b6b0*/  HMMA.16816.F32.BF16 R36, R132, R40.reuse, R36 ;  /* 0x000000288424723c */ /* 0x080fea0000041824 */
[----:B------:R3:W3:Y:S03]  /*1b6c0*/  MUFU.EX2 R196, R53 ;  /* 0x0000003500c47308 */ /* 0x0006e60000000800 */
[C---:B------:R-:W-:Y:S01]  /*1b6d0*/  HMMA.16816.F32.BF16 R116, R136.reuse, R40, R116 ;  /* 0x000000288874723c */ /* 0x040fe20000041874 */
[----:B-1----:R-:W-:Y:S06]  /*1b6e0*/  LDSM.16.MT88.4 R60, [R214+0x1900] ;  /* 0x00190000d63c783b */ /* 0x002fec0000004200 */
[----:B------:R1:W-:Y:S01]  /*1b6f0*/  MUFU.EX2 R192, R54 ;  /* 0x0000003600c07308 */ /* 0x0003e20000000800 */
[-C--:B------:R-:W-:Y:S04]  /*1b700*/  HMMA.16816.F32.BF16 R48, R136, R42.reuse, R48 ;  /* 0x0000002a8830723c */ /* 0x080fe80000041830 */
[----:B--2---:R-:W-:Y:S02]  /*1b710*/  F2FP.BF16.PACK_AB R52, R200, R199 ;  /* 0x000000c7c834723e */ /* 0x004fe400000010ff */
[----:B------:R-:W-:Y:S02]  /*1b720*/  F2FP.BF16.PACK_AB R40, R207, R208 ;  /* 0x000000d0cf28723e */ /* 0x000fe400000010ff */
[----:B------:R-:W-:Y:S01]  /*1b730*/  HMMA.16816.F32.BF16 R120, R132, R42, R120 ;  /* 0x0000002a8478723c */ /* 0x000fe20000041878 */
[----:B------:R2:W2:Y:S01]  /*1b740*/  MUFU.EX2 R191, R55 ;  /* 0x0000003700bf7308 */ /* 0x0004a20000000800 */
[----:B------:R-:W2:Y:S02]  /*1b750*/  LDSM.16.MT88.4 R132, [R214+0x1100] ;  /* 0x00110000d684783b */ /* 0x000ea40000004200 */
[----:B------:R-:W-:Y:S02]  /*1b760*/  F2FP.BF16.PACK_AB R41, R203, R204 ;  /* 0x000000cccb29723e */ /* 0x000fe400000010ff */
[----:B---3--:R-:W-:Y:S02]  /*1b770*/  F2FP.BF16.PACK_AB R53, R175, R174 ;  /* 0x000000aeaf35723e */ /* 0x008fe400000010ff */
[----:B------:R-:W-:Y:S02]  /*1b780*/  F2FP.BF16.PACK_AB R42, R205, R206 ;  /* 0x000000cecd2a723e */ /* 0x000fe400000010ff */
[----:B----4-:R-:W-:Y:S01]  /*1b790*/  ISETP.GT.AND P0, PT, R232, R157, PT ;  /* 0x0000009de800720c */ /* 0x010fe20003f04270 */
[----:B------:R-:W-:Y:S01]  /*1b7a0*/  MUFU.EX2 R97, R97 ;  /* 0x0000006100617308 */ /* 0x000fe20000000800 */
[----:B------:R-:W-:Y:S02]  /*1b7b0*/  F2FP.BF16.PACK_AB R43, R201, R202 ;  /* 0x000000cac92b723e */ /* 0x000fe400000010ff */
[----:B------:R-:W-:Y:S02]  /*1b7c0*/  MOV R232, R230 ;  /* 0x000000e600e87202 */ /* 0x000fe40000000f00 */
[----:B-1----:R-:W-:Y:S03]  /*1b7d0*/  F2FP.BF16.PACK_AB R54, R198, R197 ;  /* 0x000000c5c636723e */ /* 0x002fe600000010ff */
[-C--:B------:R-:W-:Y:S02]  /*1b7e0*/  HMMA.16816.F32.BF16 R4, R40, R44.reuse, R4 ;  /* 0x0000002c2804723c */ /* 0x080fe40000041804 */
[----:B------:R-:W-:Y:S03]  /*1b7f0*/  MUFU.EX2 R99, R99 ;  /* 0x0000006300637308 */ /* 0x000fe60000000800 */
[----:B--2---:R-:W-:Y:S07]  /*1b800*/  F2FP.BF16.PACK_AB R55, R173, R172 ;  /* 0x000000acad37723e */ /* 0x004fee00000010ff */
        /* <DEDUP_REMOVED lines=10> */
[----:B------:R-:W-:Y:S01]  /*1b8b0*/  MUFU.EX2 R81, R81 ;  /* 0x0000005100517308 */ /* 0x000fe20000000800 */
[-C--:B------:R-:W-:Y:S08]  /*1b8c0*/  HMMA.16816.F32.BF16 R28, R52, R66.reuse, R28 ;  /* 0x00000042341c723c */ /* 0x080ff0000004181c */
[C---:B------:R-:W-:Y:S01]  /*1b8d0*/  HMMA.16816.F32.BF16 R32, R40.reuse, R66, R32 ;  /* 0x000000422820723c */ /* 0x040fe20000041820 */
[----:B------:R-:W-:Y:S01]  /*1b8e0*/  LDSM.16.MT88.4 R64, [R214+0x2100] ;  /* 0x00210000d640783b */ /* 0x000fe20000004200 */
        /* <DEDUP_REMOVED lines=15> */
[----:B------:R-:W-:Y:S03]  /*1b9e0*/  F2FP.BF16.PACK_AB R45, R165, R167 ;  /* 0x000000a7a52d723e */ /* 0x000fe600000010ff */
        /* <DEDUP_REMOVED lines=8> */
[----:B------:R-:W-:Y:S02]  /*1ba70*/  F2FP.BF16.PACK_AB R47, R164, R166 ;  /* 0x000000a6a42f723e */ /* 0x000fe400000010ff */
[----:B------:R-:W-:Y:S01]  /*1ba80*/  MUFU.EX2 R87, R87 ;  /* 0x0000005700577308 */ /* 0x000fe20000000800 */
[-C--:B------:R-:W-:Y:S08]  /*1ba90*/  HMMA.16816.F32.BF16 R4, R40, R56.reuse, R4 ;  /* 0x000000382804723c */ /* 0x080ff00000041804 */
[C---:B------:R-:W-:Y:S01]  /*1baa0*/  HMMA.16816.F32.BF16 R8, R44.reuse, R56, R8 ;  /* 0x000000382c08723c */ /* 0x040fe20000041808 */
[----:B------:R-:W-:Y:S07]  /*1bab0*/  MUFU.EX2 R98, R98 ;  /* 0x0000006200627308 */ /* 0x000fee0000000800 */
[-C--:B------:R-:W-:Y:S03]  /*1bac0*/  HMMA.16816.F32.BF16 R12, R44, R58.reuse, R12 ;  /* 0x0000003a2c0c723c */ /* 0x080fe6000004180c */
[----:B------:R-:W2:Y:S05]  /*1bad0*/  MUFU.EX2 R92, R92 ;  /* 0x0000005c005c7308 */ /* 0x000eaa0000000800 */
[C---:B------:R-:W-:Y:S01]  /*1bae0*/  HMMA.16816.F32.BF16 R16, R40.reuse, R58, R16 ;  /* 0x0000003a2810723c */ /* 0x040fe20000041810 */
[----:B------:R-:W3:Y:S04]  /*1baf0*/  LDSM.16.MT88.4 R56, [R215+0x1900] ;  /* 0x00190000d738783b */ /* 0x000ee80000004200 */
[----:B------:R-:W-:Y:S03]  /*1bb00*/  MUFU.EX2 R91, R91 ;  /* 0x0000005b005b7308 */ /* 0x000fe60000000800 */
[-C--:B-1----:R-:W-:Y:S07]  /*1bb10*/  HMMA.16816.F32.BF16 R20, R40, R52.reuse, R20 ;  /* 0x000000342814723c */ /* 0x082fee0000041814 */
[----:B------:R-:W-:Y:S01]  /*1bb20*/  MUFU.EX2 R94, R94 ;  /* 0x0000005e005e7308 */ /* 0x000fe20000000800 */
[C---:B------:R-:W-:Y:S04]  /*1bb30*/  HMMA.16816.F32.BF16 R24, R44.reuse, R52, R24 ;  /* 0x000000342c18723c */ /* 0x040fe80000041818 */
[----:B--2---:R-:W-:Y:S04]  /*1bb40*/  F2FP.BF16.PACK_AB R170, R93, R92 ;  /* 0x0000005c5daa723e */ /* 0x004fe800000010ff */
[-C--:B------:R-:W-:Y:S01]  /*1bb50*/  HMMA.16816.F32.BF16 R28, R44, R54.reuse, R28 ;  /* 0x000000362c1c723c */ /* 0x080fe2000004181c */
[----:B------:R-:W-:Y:S07]  /*1bb60*/  MUFU.EX2 R72, R72 ;  /* 0x0000004800487308 */ /* 0x000fee0000000800 */
[C---:B------:R-:W-:Y:S01]  /*1bb70*/  HMMA.16816.F32.BF16 R32, R40.reuse, R54, R32 ;  /* 0x000000362820723c */ /* 0x040fe20000041820 */
[----:B------:R-:W1:Y:S02]  /*1bb80*/  LDSM.16.MT88.4 R52, [R213+0x2100] ;  /* 0x00210000d534783b */ /* 0x000e640000004200 */
[----:B------:R-:W2:Y:S05]  /*1bb90*/  MUFU.EX2 R73, R73 ;  /* 0x0000004900497308 */ /* 0x000eaa0000000800 */
[-C--:B------:R-:W-:Y:S05]  /*1bba0*/  HMMA.16816.F32.BF16 R100, R40, R60.reuse, R100 ;  /* 0x0000003c2864723c */ /* 0x080fea0000041864 */
[----:B------:R-:W-:Y:S03]  /*1bbb0*/  MUFU.EX2 R76, R76 ;  /* 0x0000004c004c7308 */ /* 0x000fe60000000800 */
[C---:B------:R-:W-:Y:S07]  /*1bbc0*/  HMMA.16816.F32.BF16 R104, R44.reuse, R60, R104 ;  /* 0x0000003c2c68723c */ /* 0x040fee0000041868 */
[----:B------:R-:W4:Y:S01]  /*1bbd0*/  MUFU.EX2 R77, R77 ;  /* 0x0000004d004d7308 */ /* 0x000f220000000800 */
[-C--:B------:R-:W-:Y:S08]  /*1bbe0*/  HMMA.16816.F32.BF16 R108, R44, R62.reuse, R108 ;  /* 0x0000003e2c6c723c */ /* 0x080ff0000004186c */
[C---:B------:R-:W-:Y:S01]  /*1bbf0*/  HMMA.16816.F32.BF16 R112, R40.reuse, R62, R112 ;  /* 0x0000003e2870723c */ /* 0x040fe20000041870 */
[----:B------:R-:W1:Y:S01]  /*1bc00*/  LDSM.16.MT88.4 R60, [R216+0x2100] ;  /* 0x00210000d83c783b */ /* 0x000e620000004200 */
[----:B------:R-:W-:Y:S06]  /*1bc10*/  MUFU.EX2 R74, R74 ;  /* 0x0000004a004a7308 */ /* 0x000fec0000000800 */
[-C--:B---3--:R-:W-:Y:S04]  /*1bc20*/  HMMA.16816.F32.BF16 R36, R40, R56.reuse, R36 ;  /* 0x000000382824723c */ /* 0x088fe80000041824 */
[----:B------:R-:W3:Y:S04]  /*1bc30*/  MUFU.EX2 R75, R75 ;  /* 0x0000004b004b7308 */ /* 0x000ee80000000800 */
[C---:B------:R-:W-:Y:S06]  /*1bc40*/  HMMA.16816.F32.BF16 R116, R44.reuse, R56, R116 ;  /* 0x000000382c74723c */ /* 0x040fec0000041874 */
[----:B------:R-:W-:Y:S02]  /*1bc50*/  MUFU.EX2 R78, R78 ;  /* 0x0000004e004e7308 */ /* 0x000fe40000000800 */
[-C--:B------:R-:W-:Y:S07]  /*1bc60*/  HMMA.16816.F32.BF16 R48, R44, R58.reuse, R48 ;  /* 0x0000003a2c30723c */ /* 0x080fee0000041830 */
[----:B--2---:R-:W-:Y:S01]  /*1bc70*/  F2FP.BF16.PACK_AB R44, R73, R72 ;  /* 0x00000048492c723e */ /* 0x004fe200000010ff */
[----:B------:R-:W-:Y:S01]  /*1bc80*/  HMMA.16816.F32.BF16 R120, R40, R58, R120 ;  /* 0x0000003a2878723c */ /* 0x000fe20000041878 */
[----:B------:R-:W2:Y:S01]  /*1bc90*/  MUFU.EX2 R79, R79 ;  /* 0x0000004f004f7308 */ /* 0x000ea20000000800 */
[----:B------:R-:W2:Y:S02]  /*1bca0*/  LDSM.16.MT88.4 R56, [R215+0x2100] ;  /* 0x00210000d738783b */ /* 0x000ea40000004200 */
[----:B----4-:R-:W-:Y:S02]  /*1bcb0*/  F2FP.BF16.PACK_AB R46, R77, R76 ;  /* 0x0000004c4d2e723e */ /* 0x010fe400000010ff */
[----:B---3--:R-:W-:Y:S02]  /*1bcc0*/  F2FP.BF16.PACK_AB R45, R75, R74 ;  /* 0x0000004a4b2d723e */ /* 0x008fe400000010ff */
[----:B------:R-:W-:Y:S03]  /*1bcd0*/  F2FP.BF16.PACK_AB R40, R69, R68 ;  /* 0x000000444528723e */ /* 0x000fe600000010ff */
[----:B------:R-:W-:Y:S01]  /*1bce0*/  MUFU.EX2 R88, R88 ;  /* 0x0000005800587308 */ /* 0x000fe20000000800 */
[----:B------:R-:W-:Y:S02]  /*1bcf0*/  F2FP.BF16.PACK_AB R42, R81, R80 ;  /* 0x00000050512a723e */ /* 0x000fe400000010ff */
[----:B------:R-:W-:Y:S02]  /*1bd00*/  F2FP.BF16.PACK_AB R41, R71, R70 ;  /* 0x000000464729723e */ /* 0x000fe400000010ff */
[----:B------:R-:W-:Y:S05]  /*1bd10*/  F2FP.BF16.PACK_AB R43, R83, R82 ;  /* 0x00000052532b723e */ /* 0x000fea00000010ff */
[----:B------:R-:W3:Y:S02]  /*1bd20*/  MUFU.EX2 R89, R89 ;  /* 0x0000005900597308 */ /* 0x000ee40000000800 */
[-C--:B-1----:R-:W-:Y:S03]  /*1bd30*/  HMMA.16816.F32.BF16 R4, R40, R52.reuse, R4 ;  /* 0x000000342804723c */ /* 0x082fe60000041804 */
[----:B--2---:R-:W-:Y:S05]  /*1bd40*/  F2FP.BF16.PACK_AB R47, R79, R78 ;  /* 0x0000004e4f2f723e */ /* 0x004fea00000010ff */
[----:B------:R-:W1:Y:S02]  /*1bd50*/  MUFU.EX2 R90, R90 ;  /* 0x0000005a005a7308 */ /* 0x000e640000000800 */
[C---:B------:R-:W-:Y:S08]  /*1bd60*/  HMMA.16816.F32.BF16 R8, R44.reuse, R52, R8 ;  /* 0x000000342c08723c */ /* 0x040ff00000041808 */
[-C--:B------:R-:W-:Y:S01]  /*1bd70*/  HMMA.16816.F32.BF16 R12, R44, R54.reuse, R12 ;  /* 0x000000362c0c723c */ /* 0x080fe2000004180c */
[----:B------:R-:W2:Y:S03]  /*1bd80*/  MUFU.EX2 R52, R2 ;  /* 0x0000000200347308 */ /* 0x000ea60000000800 */
[----:B---3--:R-:W-:Y:S04]  /*1bd90*/  F2FP.BF16.PACK_AB R168, R89, R88 ;  /* 0x0000005859a8723e */ /* 0x008fe800000010ff */
[C---:B------:R-:W-:Y:S04]  /*1bda0*/  HMMA.16816.F32.BF16 R16, R40.reuse, R54, R16 ;  /* 0x000000362810723c */ /* 0x040fe80000041810 */
[----:B-1----:R-:W-:Y:S04]  /*1bdb0*/  F2FP.BF16.PACK_AB R169, R91, R90 ;  /* 0x0000005a5ba9723e */ /* 0x002fe800000010ff */
[-C--:B------:R-:W-:Y:S08]  /*1bdc0*/  HMMA.16816.F32.BF16 R20, R40, R60.reuse, R20 ;  /* 0x0000003c2814723c */ /* 0x080ff00000041814 */
[C---:B------:R-:W-:Y:S04]  /*1bdd0*/  HMMA.16816.F32.BF16 R24, R44.reuse, R60, R24 ;  /* 0x0000003c2c18723c */ /* 0x040fe80000041818 */
[----:B--2---:R-:W-:Y:S01]  /*1bde0*/  F2FP.BF16.PACK_AB R171, R52, R94 ;  /* 0x0000005e34ab723e */ /* 0x004fe200000010ff */
[----:B------:R-:W-:Y:S01]  /*1bdf0*/  FADD.FTZ R2, R239, R127 ;  /* 0x0000007fef027221 */ /* 0x000fe20000010000 */
[----:B------:R-:W-:Y:S02]  /*1be00*/  MOV R127, R125 ;  /* 0x0000007d007f7202 */ /* 0x000fe40000000f00 */
        /* <DEDUP_REMOVED lines=9> */
[-C--:B------:R-:W-:Y:S07]  /*1bea0*/  HMMA.16816.F32.BF16 R48, R44, R58.reuse, R48 ;  /* 0x0000003a2c30723c */ /* 0x080fee0000041830 */
[----:B------:R-:W-:Y:S01]  /*1beb0*/  FADD.FTZ R44, R249, R129 ;  /* 0x00000081f92c7221 */ /* 0x000fe20000010000 */
[----:B------:R-:W-:Y:S04]  /*1bec0*/  HMMA.16816.F32.BF16 R120, R40, R58, R120 ;  /* 0x0000003a2878723c */ /* 0x000fe80000041878 */
[----:B------:R-:W-:Y:S02]  /*1bed0*/  FADD.FTZ R44, R251, R44 ;  /* 0x0000002cfb2c7221 */ /* 0x000fe40000010000 */
[----:B------:R-:W-:Y:S01]  /*1bee0*/  FADD.FTZ R45, R245, R128 ;  /* 0x00000080f52d7221 */ /* 0x000fe20000010000 */
[----:B------:R-:W-:Y:S02]  /*1bef0*/  F2FP.BF16.PACK_AB R40, R85, R84 ;  /* 0x000000545528723e */ /* 0x000fe400000010ff */
[----:B------:R-:W-:Y:S03]  /*1bf00*/  F2FP.BF16.PACK_AB R42, R97, R96 ;  /* 0x00000060612a723e */ /* 0x000fe600000010ff */
[----:B------:R-:W-:Y:S01]  /*1bf10*/  FADD.FTZ R45, R250, R45 ;  /* 0x0000002dfa2d7221 */ /* 0x000fe20000010000 */
[----:B------:R-:W-:Y:S02]  /*1bf20*/  F2FP.BF16.PACK_AB R41, R87, R86 ;  /* 0x000000565729723e */ /* 0x000fe400000010ff */
[----:B------:R-:W-:Y:S07]  /*1bf30*/  F2FP.BF16.PACK_AB R43, R99, R98 ;  /* 0x00000062632b723e */ /* 0x000fee00000010ff */
        /* <DEDUP_REMOVED lines=25> */
[----:B------:R-:W2:Y:S03]  /*1c0d0*/  LDSM.16.MT88.4 R8, [R215+0x2900] ;  /* 0x00290000d708783b */ /* 0x000ea60000004200 */
        /* <DEDUP_REMOVED lines=82> */
.L_x_1194:
[----:B------:R-:W2:Y:S02]  /*1c600*/  LDL R2, [R1+0x4] ;  /* 0x0000040001027983 */ /* 0x000ea40000100800 */
        /* <DEDUP_REMOVED lines=20> */
[----:B--2---:R-:W-:-:S03]  /*1c750*/  IMAD.MOV.U32 R3, RZ, RZ, R7 ;  /* 0x000000ffff037224 */ /* 0x004fc600078e0007 */
[----:B----4-:R-:W-:Y:S01]  /*1c760*/  @P1 IMAD.HI.U32 R0, R2, c[0x0][0x2c8], RZ ;  /* 0x0000b20002001a27 */ /* 0x010fe200078e00ff */
[----:B---3--:R-:W-:-:S05]  /*1c770*/  MOV R2, R4 ;  /* 0x0000000400027202 */ /* 0x008fca0000000f00 */
[----:B------:R1:W-:Y:S04]  /*1c780*/  STL.64 [R1+0x8], R2 ;  /* 0x0000080201007387 */ /* 0x0003e80000100a00 */
[----:B------:R1:W-:Y:S02]  /*1c790*/  @P1 STL [R1+0x10], R0 ;  /* 0x0000100001001387 */ /* 0x0003e40000100800 */
.L_x_1213:
[----:B------:R-:W-:Y:S04]  /*1c7a0*/  DEPBAR.LE SB0, 0x0 ;  /* 0x000080000000791a */ /* 0x000fe80000000000 */
[----:B------:R-:W-:Y:S01]  /*1c7b0*/  BAR.SYNC.DEFER_BLOCKING 0x0 ;  /* 0x0000000000007b1d */ /* 0x000fe20000010000 */
[----:B------:R-:W-:Y:S01]  /*1c7c0*/  IMAD.MOV.U32 R131, RZ, RZ, 0x5 ;  /* 0x00000005ff837424 */ /* 0x000fe200078e00ff */
[----:B------:R-:W-:Y:S01]  /*1c7d0*/  SHF.R.S32.HI R124, RZ, 0x1f, R230 ;  /* 0x0000001fff7c7819 */ /* 0x000fe200000114e6 */
[----:B------:R-:W-:Y:S02]  /*1c7e0*/  IMAD.MOV.U32 R200, RZ, RZ, c[0x0][0x208] ;  /* 0x00008200ffc87624 */ /* 0x000fe400078e00ff */
[----:B------:R-:W-:Y:S02]  /*1c7f0*/  IMAD.MOV.U32 R126, RZ, RZ, c[0x0][0x208] ;  /* 0x00008200ff7e7624 */ /* 0x000fe400078e00ff */
[----:B------:R-:W-:Y:S02]  /*1c800*/  IMAD.SHL.U32 R200, R200, 0x20, RZ ;  /* 0x00000020c8c87824 */ /* 0x000fe400078e00ff */
[----:B-1----:R-:W-:Y:S01]  /*1c810*/  IMAD R0, R230, UR10, RZ ;  /* 0x0000000ae6007c24 */ /* 0x002fe2000f8e02ff */
[----:B------:R-:W-:Y:S01]  /*1c820*/  SHF.L.U64.HI R126, R126, R131, c[0x0][0x20c] ;  /* 0x000083007e7e7619 */ /* 0x000fe20000010283 */
[----:B------:R-:W-:Y:S02]  /*1c830*/  IMAD.MOV.U32 R243, RZ, RZ, c[0x0][0x32c] ;  /* 0x0000cb00fff37624 */ /* 0x000fe400078e00ff */
[----:B------:R-:W-:Y:S01]  /*1c840*/  IMAD R0, R124, UR12, R0 ;  /* 0x0000000c7c007c24 */ /* 0x000fe2000f8e0200 */
[----:B-----5:R-:W-:Y:S06]  /*1c850*/  LDSM.16.M88.4 R96, [R219+0x6100] ;  /* 0x00610000db60783b */ /* 0x020fec0000000200 */
[----:B------:R-:W1:Y:S06]  /*1c860*/  LDSM.16.M88.4 R16, [R212+0x3100] ;  /* 0x00310000d410783b */ /* 0x000e6c0000000200 */
[----:B--2---:R-:W2:Y:S06]  /*1c870*/  LDL.64 R2, [R1+0x8] ;  /* 0x0000080001027983 */ /* 0x004eac0000100a00 */
[----:B------:R-:W3:Y:S06]  /*1c880*/  LDSM.16.M88.4 R92, [R219+0x8100] ;  /* 0x00810000db5c783b */ /* 0x000eec0000000200 */
[----:B------:R-:W4:Y:S06]  /*1c890*/  LDSM.16.M88.4 R32, [R212+0x3900] ;  /* 0x00390000d420783b */ /* 0x000f2c0000000200 */
[----:B------:R-:W2:Y:S06]  /*1c8a0*/  LDL R240, [R1+0x4] ;  /* 0x0000040001f07983 */ /* 0x000eac0000100800 */
[----:B------:R-:W4:Y:S06]  /*1c8b0*/  LDSM.16.M88.4 R48, [R212+0x4100] ;  /* 0x00410000d430783b */ /* 0x000f2c0000000200 */
[----:B------:R-:W2:Y:S01]  /*1c8c0*/  LDL.64 R234, [R1+0x40] ;  /* 0x0000400001ea7983 */ /* 0x000ea20000100a00 */
[-C--:B-1----:R-:W-:Y:S05]  /*1c8d0*/  HMMA.16816.F32.BF16 R4, R96, R16.reuse, RZ ;  /* 0x000000106004723c */ /* 0x082fea00000418ff */
[----:B------:R-:W1:Y:S06]  /*1c8e0*/  LDSM.16.M88.4 R64, [R212+0x4900] ;  /* 0x00490000d440783b */ /* 0x000e6c0000000200 */
[----:B------:R-:W2:Y:S01]  /*1c8f0*/  LDL.64 R232, [R1+0x48] ;  /* 0x0000480001e87983 */ /* 0x000ea20000100a00 */
[C---:B---3--:R-:W-:Y:S05]  /*1c900*/  HMMA.16816.F32.BF16 R8, R92.reuse, R16, RZ ;  /* 0x000000105c08723c */ /* 0x048fea00000418ff */
[----:B------:R-:W3:Y:S03]  /*1c910*/  LDSM.16.M88.4 R80, [R212+0x5100] ;  /* 0x00510000d450783b */ /* 0x000ee60000000200 */
[-C--:B------:R-:W-:Y:S03]  /*1c920*/  HMMA.16816.F32.BF16 R12, R92, R18.reuse, RZ ;  /* 0x000000125c0c723c */ /* 0x080fe600000418ff */
[----:B------:R1:W2:Y:S06]  /*1c930*/  LDL R131, [R1+0x60] ;  /* 0x0000600001837983 */ /* 0x0002ac0000100800 */
[----:B------:R-:W1:Y:S01]  /*1c940*/  LDSM.16.M88.4 R172, [R212+0x5900] ;  /* 0x00590000d4ac783b */ /* 0x000e620000000200 */
[C---:B------:R-:W-:Y:S05]  /*1c950*/  HMMA.16816.F32.BF16 R16, R96.reuse, R18, RZ ;  /* 0x000000126010723c */ /* 0x040fea00000418ff */
[----:B------:R-:W2:Y:S03]  /*1c960*/  LDL R242, [R1+0x28] ;  /* 0x0000280001f27983 */ /* 0x000ea60000100800 */
[-C--:B----4-:R-:W-:Y:S03]  /*1c970*/  HMMA.16816.F32.BF16 R20, R96, R32.reuse, RZ ;  /* 0x000000206014723c */ /* 0x090fe600000418ff */
[----:B------:R-:W-:Y:S05]  /*1c980*/  LDSM.16.M88.4 R176, [R222+0x6100] ;  /* 0x00610000deb0783b */ /* 0x000fea0000000200 */
[C---:B------:R-:W-:Y:S01]  /*1c990*/  HMMA.16816.F32.BF16 R24, R92.reuse, R32, RZ ;  /* 0x000000205c18723c */ /* 0x040fe200000418ff */
[----:B------:R-:W4:Y:S06]  /*1c9a0*/  LDL R241, [R1+0x2c] ;  /* 0x00002c0001f17983 */ /* 0x000f2c0000100800 */
[----:B------:R-:W1:Y:S01]  /*1c9b0*/  LDSM.16.M88.4 R180, [R223] ;  /* 0x00000000dfb4783b */ /* 0x000e620000000200 */
[-C--:B------:R-:W-:Y:S05]  /*1c9c0*/  HMMA.16816.F32.BF16 R28, R92, R34.reuse, RZ ;  /* 0x000000225c1c723c */ /* 0x080fea00000418ff */
[----:B------:R-:W1:Y:S03]  /*1c9d0*/  LDSM.16.M88.4 R184, [R222+0x8100] ;  /* 0x00810000deb8783b */ /* 0x000e660000000200 */
[C---:B------:R-:W-:Y:S03]  /*1c9e0*/  HMMA.16816.F32.BF16 R32, R96.reuse, R34, RZ ;  /* 0x000000226020723c */ /* 0x040fe600000418ff */
[----:B------:R-:W3:Y:S05]  /*1c9f0*/  LDSM.16.M88.4 R188, [R228] ;  /* 0x00000000e4bc783b */ /* 0x000eea0000000200 */
[-C--:B------:R-:W-:Y:S01]  /*1ca00*/  HMMA.16816.F32.BF16 R36, R96, R48.reuse, RZ ;  /* 0x000000306024723c */ /* 0x080fe200000418ff */
[----:B------:R-:W3:Y:S07]  /*1ca10*/  LDSM.16.M88.4 R192, [R227] ;  /* 0x00000000e3c0783b */ /* 0x000eee0000000200 */
[C---:B------:R-:W-:Y:S08]  /*1ca20*/  HMMA.16816.F32.BF16 R40, R92.reuse, R48, RZ ;  /* 0x000000305c28723c */ /* 0x040ff000000418ff */
[-C--:B------:R-:W-:Y:S08]  /*1ca30*/  HMMA.16816.F32.BF16 R44, R92, R50.reuse, RZ ;  /* 0x000000325c2c723c */ /* 0x080ff000000418ff */
[C---:B------:R-:W-:Y:S08]  /*1ca40*/  HMMA.16816.F32.BF16 R48, R96.reuse, R50, RZ ;  /* 0x000000326030723c */ /* 0x040ff000000418ff */
[-C--:B-1----:R-:W-:Y:S08]  /*1ca50*/  HMMA.16816.F32.BF16 R52, R96, R64.reuse, RZ ;  /* 0x000000406034723c */ /* 0x082ff000000418ff */
        /* <DEDUP_REMOVED lines=16> */
[----:B------:R-:W3:Y:S07]  /*1cb60*/  LDSM.16.M88.4 R180, [R225] ;  /* 0x00000000e1b4783b */ /* 0x000eee0000000200 */
[-C--:B------:R-:W-:Y:S08]  /*1cb70*/  HMMA.16816.F32.BF16 R20, R176, R188.reuse, R20 ;  /* 0x000000bcb014723c */ /* 0x080ff00000041814 */
[C---:B------:R-:W-:Y:S08]  /*1cb80*/  HMMA.16816.F32.BF16 R24, R184.reuse, R188, R24 ;  /* 0x000000bcb818723c */ /* 0x040ff00000041818 */
[-C--:B------:R-:W-:Y:S08]  /*1cb90*/  HMMA.16816.F32.BF16 R28, R184, R190.reuse, R28 ;  /* 0x000000beb81c723c */ /* 0x080ff0000004181c */
[C---:B------:R-:W-:Y:S01]  /*1cba0*/  HMMA.16816.F32.BF16 R32, R176.reuse, R190, R32 ;  /* 0x000000beb020723c */ /* 0x040fe20000041820 */
[----:B------:R-:W2:Y:S07]  /*1cbb0*/  LDSM.16.M88.4 R188, [R224] ;  /* 0x00000000e0bc783b */ /* 0x000eae0000000200 */
[-C--:B------:R-:W-:Y:S04]  /*1cbc0*/  HMMA.16816.F32.BF16 R36, R176, R192.reuse, R36 ;  /* 0x000000c0b024723c */ /* 0x080fe80000041824 */
[----:B--2---:R-:W-:Y:S04]  /*1cbd0*/  IMAD.WIDE.U32 R2, R230, UR12, R2 ;  /* 0x0000000ce6027c25 */ /* 0x004fe8000f8e0002 */
[C---:B------:R-:W-:Y:S04]  /*1cbe0*/  HMMA.16816.F32.BF16 R40, R184.reuse, R192, R40 ;  /* 0x000000c0b828723c */ /* 0x040fe80000041828 */
[----:B------:R-:W-:Y:S01]  /*1cbf0*/  IMAD.IADD R0, R3, 0x1, R0 ;  /* 0x0000000103007824 */ /* 0x000fe200078e0200 */
[C---:B------:R-:W-:Y:S03]  /*1cc00*/  LEA R196, P0, R2.reuse, c[0x0][0x1f8], 0x1 ;  /* 0x00007e0002c47a11 */ /* 0x040fe600078008ff */
[-C--:B------:R-:W-:Y:S04]  /*1cc10*/  HMMA.16816.F32.BF16 R44, R184, R194.reuse, R44 ;  /* 0x000000c2b82c723c */ /* 0x080fe8000004182c */
[----:B------:R-:W-:Y:S02]  /*1cc20*/  LEA.HI.X R197, R2, c[0x0][0x1fc], R0, 0x1, P0 ;  /* 0x00007f0002c57a11 */ /* 0x000fe400000f0c00 */
[-C--:B------:R-:W-:Y:S02]  /*1cc30*/  IADD3 R124, P0, R196, R200.reuse, RZ ;  /* 0x000000c8c47c7210 */ /* 0x080fe40007f1e0ff */
[C---:B------:R-:W-:Y:S01]  /*1cc40*/  HMMA.16816.F32.BF16 R48, R176.reuse, R194, R48 ;  /* 0x000000c2b030723c */ /* 0x040fe20000041830 */
[----:B------:R-:W-:Y:S01]  /*1cc50*/  @!PT LDS RZ, [RZ] ;  /* 0x00000000fffff984 */ /* 0x000fe20000000800 */
[----:B------:R-:W-:Y:S01]  /*1cc60*/  @!PT LDS RZ, [RZ] ;  /* 0x00000000fffff984 */ /* 0x000fe20000000800 */
[----:B------:R-:W-:Y:S01]  /*1cc70*/  @!PT LDS RZ, [RZ] ;  /* 0x00000000fffff984 */ /* 0x000fe20000000800 */
[----:B------:R2:W-:Y:S03]  /*1cc80*/  LDGSTS.E.BYPASS.LTC128B.128 [R231+0x100], [R196.64], !P5 ;  /* 0x00100000c4e77fae */ /* 0x0005e6000e901d48 */
[--C-:B------:R-:W-:Y:S01]  /*1cc90*/  IMAD.X R125, R197, 0x1, R126.reuse, P0 ;  /* 0x00000001c57d7824 */ /* 0x100fe200000e067e */
[-C--:B------:R-:W-:Y:S03]  /*1cca0*/  IADD3 R198, P1, R124, R200.reuse, RZ ;  /* 0x000000c87cc67210 */ /* 0x080fe60007f3e0ff */
[-C--:B-1----:R-:W-:Y:S01]  /*1ccb0*/  HMMA.16816.F32.BF16 R52, R176, R172.reuse, R52 ;  /* 0x000000acb034723c */ /* 0x082fe20000041834 */
[----:B------:R1:W-:Y:S03]  /*1ccc0*/  LDGSTS.E.BYPASS.LTC128B.128 [R231+0x900], [R124.64], !P5 ;  /* 0x009000007ce77fae */ /* 0x0003e6000e901d48 */
[--C-:B------:R-:W-:Y:S01]  /*1ccd0*/  IMAD.X R199, R125, 0x1, R126.reuse, P1 ;  /* 0x000000017dc77824 */ /* 0x100fe200008e067e */
[-C--:B------:R-:W-:Y:S03]  /*1cce0*/  IADD3 R2, P0, R198, R200.reuse, RZ ;  /* 0x000000c8c6027210 */ /* 0x080fe60007f1e0ff */
[C---:B------:R-:W-:Y:S01]  /*1ccf0*/  HMMA.16816.F32.BF16 R56, R184.reuse, R172, R56 ;  /* 0x000000acb838723c */ /* 0x040fe20000041838 */
[----:B------:R2:W-:Y:S03]  /*1cd00*/  LDGSTS.E.BYPASS.LTC128B.128 [R231+0x1100], [R198.64], !P5 ;  /* 0x01100000c6e77fae */ /* 0x0005e6000e901d48 */
[--C-:B------:R-:W-:Y:S04]  /*1cd10*/  IMAD.X R3, R199, 0x1, R126.reuse, P0 ;  /* 0x00000001c7037824 */ /* 0x100fe800000e067e */
[-C--:B------:R-:W-:Y:S01]  /*1cd20*/  HMMA.16816.F32.BF16 R60, R184, R174.reuse, R60 ;  /* 0x000000aeb83c723c */ /* 0x080fe2000004183c */
[----:B------:R4:W-:Y:S03]  /*1cd30*/  LDGSTS.E.BYPASS.LTC128B.128 [R231+0x1900], [R2.64], !P5 ;  /* 0x0190000002e77fae */ /* 0x0009e6000e901d48 */
[-C--:B--2---:R-:W-:Y:S04]  /*1cd40*/  IADD3 R196, P1, R2, R200.reuse, RZ ;  /* 0x000000c802c47210 */ /* 0x084fe80007f3e0ff */
[C---:B------:R-:W-:Y:S04]  /*1cd50*/  HMMA.16816.F32.BF16 R64, R176.reuse, R174, R64 ;  /* 0x000000aeb040723c */ /* 0x040fe80000041840 */
[--C-:B------:R-:W-:Y:S01]  /*1cd60*/  IMAD.X R197, R3, 0x1, R126.reuse, P1 ;  /* 0x0000000103c57824 */ /* 0x100fe200008e067e */
[----:B-1----:R-:W-:Y:S03]  /*1cd70*/  IADD3 R124, P0, R196, R200, RZ ;  /* 0x000000c8c47c7210 */ /* 0x002fe60007f1e0ff */
[-C--:B---3--:R-:W-:Y:S01]  /*1cd80*/  HMMA.16816.F32.BF16 R68, R176, R180.reuse, R68 ;  /* 0x000000b4b044723c */ /* 0x088fe20000041844 */
[----:B------:R1:W-:Y:S03]  /*1cd90*/  LDGSTS.E.BYPASS.LTC128B.128 [R231+0x2100], [R196.64], !P5 ;  /* 0x02100000c4e77fae */ /* 0x0003e6000e901d48 */
[----:B------:R-:W-:Y:S01]  /*1cda0*/  IMAD.X R125, R197, 0x1, R126, P0 ;  /* 0x00000001c57d7824 */ /* 0x000fe200000e067e */
[C---:B------:R-:W-:Y:S02]  /*1cdb0*/  ISETP.GT.AND P0, PT, R230.reuse, R240, PT ;  /* 0x000000f0e600720c */ /* 0x040fe40003f04270 */
[----:B------:R-:W2:Y:S01]  /*1cdc0*/  LDL R126, [R1+0x10] ;  /* 0x00001000017e7983 */ /* 0x000ea20000100800 */
[C---:B------:R-:W-:Y:S05]  /*1cdd0*/  HMMA.16816.F32.BF16 R72, R184.reuse, R180, R72 ;  /* 0x000000b4b848723c */ /* 0x040fea0000041848 */
[----:B------:R3:W-:Y:S03]  /*1cde0*/  LDGSTS.E.BYPASS.LTC128B.128 [R231+0x2900], [R124.64], !P5 ;  /* 0x029000007ce77fae */ /* 0x0007e6000e901d48 */
[-C--:B------:R-:W-:Y:S03]  /*1cdf0*/  HMMA.16816.F32.BF16 R76, R184, R182.reuse, R76 ;  /* 0x000000b6b84c723c */ /* 0x080fe6000004184c */
[----:B------:R-:W-:Y:S01]  /*1ce00*/  LDSM.16.M88.4 R200, [R218+0x3100] ;  /* 0x00310000dac8783b */ /* 0x000fe20000000200 */
[----:B------:R-:W-:Y:S04]  /*1ce10*/  @P0 IADD3 R0, R230, -0x1, RZ ;  /* 0xffffffffe6000810 */ /* 0x000fe80007ffe0ff */
[C---:B------:R-:W-:Y:S01]  /*1ce20*/  HMMA.16816.F32.BF16 R80, R176.reuse, R182, R80 ;  /* 0x000000b6b050723c */ /* 0x040fe20000041850 */
[----:B------:R-:W0:Y:S03]  /*1ce30*/  LDGDEPBAR ;  /* 0x00000000000079af */ /* 0x000e260000000000 */
[----:B----4-:R-:W-:Y:S03]  /*1ce40*/  @P0 SHF.R.S32.HI R2, RZ, 0x1f, R0 ;  /* 0x0000001fff020819 */ /* 0x010fe60000011400 */
[----:B-1----:R-:W1:Y:S01]  /*1ce50*/  LDSM.16.M88.4 R196, [R220+0x6100] ;  /* 0x00610000dcc4783b */ /* 0x002e620000000200 */
[-C--:B------:R-:W-:Y:S05]  /*1ce60*/  HMMA.16816.F32.BF16 R84, R176, R188.reuse, R84 ;  /* 0x000000bcb054723c */ /* 0x080fea0000041854 */
[----:B------:R-:W4:Y:S03]  /*1ce70*/  LDSM.16.M88.4 R204, [R220+0x8100] ;  /* 0x00810000dccc783b */ /* 0x000f260000000200 */
[C---:B------:R-:W-:Y:S03]  /*1ce80*/  HMMA.16816.F32.BF16 R88, R184.reuse, R188, R88 ;  /* 0x000000bcb858723c */ /* 0x040fe60000041858 */
[----:B------:R-:W4:Y:S01]  /*1ce90*/  LDSM.16.M88.4 R192, [R218+0x3900] ;  /* 0x00390000dac0783b */ /* 0x000f220000000200 */
[----:B---3--:R-:W-:Y:S02]  /*1cea0*/  @P0 IMAD R124, R2, c[0x0][0x1e0], RZ ;  /* 0x00007800027c0a24 */ /* 0x008fe400078e02ff */
[C---:B------:R-:W-:Y:S02]  /*1ceb0*/  @P0 IMAD.WIDE.U32 R2, R0.reuse, c[0x0][0x1e0], RZ ;  /* 0x0000780000020a25 */ /* 0x040fe400078e00ff */
[-C--:B------:R-:W-:Y:S01]  /*1cec0*/  HMMA.16816.F32.BF16 R92, R184, R190.reuse, R92 ;  /* 0x000000beb85c723c */ /* 0x080fe2000004185c */
[----:B------:R-:W3:Y:S03]  /*1ced0*/  LDSM.16.M88.4 R172, [R218+0x4100] ;  /* 0x00410000daac783b */ /* 0x000ee60000000200 */
[----:B------:R-:W-:Y:S02]  /*1cee0*/  @P0 IMAD R124, R0, c[0x0][0x1e4], R124 ;  /* 0x00007900007c0a24 */ /* 0x000fe400078e027c */
[----:B------:R-:W-:Y:S01]  /*1cef0*/  @P0 IMAD.MOV.U32 R125, RZ, RZ, R235 ;  /* 0x000000ffff7d0224 */ /* 0x000fe200078e00eb */
[----:B------:R-:W3:Y:S01]  /*1cf00*/  LDSM.16.M88.4 R180, [R218+0x4900] ;  /* 0x00490000dab4783b */ /* 0x000ee20000000200 */
[----:B------:R-:W-:Y:S04]  /*1cf10*/  HMMA.16816.F32.BF16 R96, R176, R190, R96 ;  /* 0x000000beb060723c */ /* 0x000fe80000041860 */
[----:B------:R-:W-:Y:S01]  /*1cf20*/  @P0 IMAD.IADD R0, R3, 0x1, R124 ;  /* 0x0000000103000824 */ /* 0x000fe200078e027c */
[----:B------:R-:W3:Y:S01]  /*1cf30*/  LDSM.16.M88.4 R176, [R218+0x5100] ;  /* 0x00510000dab0783b */ /* 0x000ee20000000200 */
[----:B------:R-:W-:Y:S02]  /*1cf40*/  @P0 IMAD.MOV.U32 R124, RZ, RZ, R232 ;  /* 0x000000ffff7c0224 */ /* 0x000fe400078e00e8 */
[----:B------:R-:W-:Y:S03]  /*1cf50*/  @P0 IMAD R0, R0, 0x60, RZ ;  /* 0x0000006000000824 */ /* 0x000fe600078e02ff */
[----:B------:R-:W3:Y:S01]  /*1cf60*/  LDSM.16.M88.4 R184, [R218+0x5900] ;  /* 0x00590000dab8783b */ /* 0x000ee20000000200 */
[----:B------:R-:W-:Y:S01]  /*1cf70*/  @P0 IMAD.WIDE.U32 R124, R2, 0x60, R124 ;  /* 0x00000060027c0825 */ /* 0x000fe200078e007c */
[-C--:B-1----:R-:W-:Y:S03]  /*1cf80*/  HMMA.16816.F32.BF16 R4, R196, R200.reuse, R4 ;  /* 0x000000c8c404723c */ /* 0x082fe60000041804 */
[----:B------:R-:W-:Y:S01]  /*1cf90*/  IMAD.MOV.U32 R232, RZ, RZ, c[0x0][0x2c4] ;  /* 0x0000b100ffe87624 */ /* 0x000fe200078e00ff */
[----:B------:R-:W-:Y:S01]  /*1cfa0*/  LDSM.16.M88.4 R188, [R221+0x6100] ;  /* 0x00610000ddbc783b */ /* 0x000fe20000000200 */
[----:B------:R-:W-:Y:S01]  /*1cfb0*/  @P0 LEA R2, P1, R124, c[0x0][0x1c8], 0x1 ;  /* 0x000072007c020a11 */ /* 0x000fe200078208ff */
[----:B------:R-:W-:Y:S02]  /*1cfc0*/  @P0 IMAD.IADD R0, R125, 0x1, R0 ;  /* 0x000000017d000824 */ /* 0x000fe400078e0200 */
[----:B------:R-:W-:Y:S01]  /*1cfd0*/  ISETP.NE.AND P3, PT, R232, 0x1, PT ;  /* 0x00000001e800780c */ /* 0x000fe20003f65270 */
[C---:B----4-:R-:W-:Y:S01]  /*1cfe0*/  HMMA.16816.F32.BF16 R8, R204.reuse, R200, R8 ;  /* 0x000000c8cc08723c */ /* 0x050fe20000041808 */
[----:B------:R-:W-:Y:S03]  /*1cff0*/  LDSM.16.M88.4 R208, [R217+0x1000] ;  /* 0x00100000d9d0783b */ /* 0x000fe60000000200 */
[----:B------:R-:W-:Y:S04]  /*1d000*/  @P0 LEA.HI.X R3, R124, c[0x0][0x1cc], R0, 0x1, P1 ;  /* 0x000073007c030a11 */ /* 0x000fe800008f0c00 */
[-C--:B------:R-:W-:Y:S08]  /*1d010*/  HMMA.16816.F32.BF16 R12, R204, R202.reuse, R12 ;  /* 0x000000cacc0c723c */ /* 0x080ff0000004180c */
[C---:B------:R-:W-:Y:S01]  /*1d020*/  HMMA.16816.F32.BF16 R16, R196.reuse, R202, R16 ;  /* 0x000000cac410723c */ /* 0x040fe20000041810 */
[----:B------:R-:W-:Y:S07]  /*1d030*/  LDSM.16.M88.4 R200, [R221+0x8100] ;  /* 0x00810000ddc8783b */ /* 0x000fee0000000200 */
[-C--:B------:R-:W-:Y:S08]  /*1d040*/  HMMA.16816.F32.BF16 R20, R196, R192.reuse, R20 ;  /* 0x000000c0c414723c */ /* 0x080ff00000041814 */
[C---:B------:R-:W-:Y:S08]  /*1d050*/  HMMA.16816.F32.BF16 R24, R204.reuse, R192, R24 ;  /* 0x000000c0cc18723c */ /* 0x040ff00000041818 */
[-C--:B------:R-:W-:Y:S08]  /*1d060*/  HMMA.16816.F32.BF16 R28, R204, R194.reuse, R28 ;  /* 0x000000c2cc1c723c */ /* 0x080ff0000004181c */
[C---:B------:R-:W-:Y:S01]  /*1d070*/  HMMA.16816.F32.BF16 R32, R196.reuse, R194, R32 ;  /* 0x000000c2c420723c */ /* 0x040fe20000041820 */
[----:B------:R-:W1:Y:S07]  /*1d080*/  LDSM.16.M88.4 R192, [R217] ;  /* 0x00000000d9c0783b */ /* 0x000e6e0000000200 */
        /* <DEDUP_REMOVED lines=18> */
[----:B------:R-:W-:Y:S08]  /*1d1b0*/  HMMA.16816.F32.BF16 R96, R196, R186, R96 ;  /* 0x000000bac460723c */ /* 0x000ff00000041860 */
[-C--:B-1----:R-:W-:Y:S08]  /*1d1c0*/  HMMA.16816.F32.BF16 R4, R188, R192.reuse, R4 ;  /* 0x000000c0bc04723c */ /* 0x082ff00000041804 */
[C---:B------:R-:W-:Y:S08]  /*1d1d0*/  HMMA.16816.F32.BF16 R8, R200.reuse, R192, R8 ;  /* 0x000000c0c808723c */ /* 0x040ff00000041808 */
[-C--:B------:R-:W-:Y:S08]  /*1d1e0*/  HMMA.16816.F32.BF16 R12, R200, R194.reuse, R12 ;  /* 0x000000c2c80c723c */ /* 0x080ff0000004180c */
[C---:B------:R-:W-:Y:S08]  /*1d1f0*/  HMMA.16816.F32.BF16 R16, R188.reuse, R194, R16 ;  /* 0x000000c2bc10723c */ /* 0x040ff00000041810 */
[-C--:B---3--:R-:W-:Y:S08]  /*1d200*/  HMMA.16816.F32.BF16 R20, R188, R172.reuse, R20 ;  /* 0x000000acbc14723c */ /* 0x088ff00000041814 */
[C---:B------:R-:W-:Y:S04]  /*1d210*/  HMMA.16816.F32.BF16 R24, R200.reuse, R172, R24 ;  /* 0x000000acc818723c */ /* 0x040fe80000041818 */
[----:B--2---:R-:W-:Y:S02]  /*1d220*/  @P3 SHF.R.U32.HI R131, RZ, c[0x0][0x2cc], R126 ;  /* 0x0000b300ff833a19 */ /* 0x004fe4000001167e */
[----:B------:R-:W-:Y:S02]  /*1d230*/  ISETP.GE.AND P3, PT, R243, 0x1, PT ;  /* 0x00000001f300780c */ /* 0x000fe40003f66270 */
[-C--:B------:R-:W-:Y:S01]  /*1d240*/  HMMA.16816.F32.BF16 R28, R200, R174.reuse, R28 ;  /* 0x000000aec81c723c */ /* 0x080fe2000004181c */
[----:B------:R-:W-:Y:S07]  /*1d250*/  SHFL.IDX PT, R126, R131, RZ, 0x1c1f ;  /* 0x001c1fff837e7589 */ /* 0x000fee00000e0000 */
[C---:B------:R-:W-:Y:S01]  /*1d260*/  HMMA.16816.F32.BF16 R32, R188.reuse, R174, R32 ;  /* 0x000000aebc20723c */ /* 0x040fe20000041820 */
[----:B------:R-:W1:Y:S01]  /*1d270*/  LDSM.16.M88.4 R172, [R217+0x2800] ;  /* 0x00280000d9ac783b */ /* 0x000e620000000200 */
[----:B------:R-:W-:Y:S05]  /*1d280*/  DEPBAR.LE SB0, 0x0 ;  /* 0x000080000000791a */ /* 0x000fea0000000000 */
[----:B------:R-:W-:Y:S01]  /*1d290*/  BAR.SYNC.DEFER_BLOCKING 0x0 ;  /* 0x0000000000007b1d */ /* 0x000fe20000010000 */
[-C--:B------:R-:W-:Y:S08]  /*1d2a0*/  HMMA.16816.F32.BF16 R36, R188, R208.reuse, R36 ;  /* 0x000000d0bc24723c */ /* 0x080ff00000041824 */
[C---:B------:R-:W-:Y:S08]  /*1d2b0*/  HMMA.16816.F32.BF16 R40, R200.reuse, R208, R40 ;  /* 0x000000d0c828723c */ /* 0x040ff00000041828 */
[-C--:B------:R-:W-:Y:S08]  /*1d2c0*/  HMMA.16816.F32.BF16 R44, R200, R210.reuse, R44 ;  /* 0x000000d2c82c723c */ /* 0x080ff0000004182c */
[C---:B------:R-:W-:Y:S08]  /*1d2d0*/  HMMA.16816.F32.BF16 R48, R188.reuse, R210, R48 ;  /* 0x000000d2bc30723c */ /* 0x040ff00000041830 */
[-C--:B----4-:R-:W-:Y:S08]  /*1d2e0*/  HMMA.16816.F32.BF16 R52, R188, R180.reuse, R52 ;  /* 0x000000b4bc34723c */ /* 0x090ff00000041834 */
[C---:B------:R-:W-:Y:S01]  /*1d2f0*/  HMMA.16816.F32.BF16 R56, R200.reuse, R180, R56 ;  /* 0x000000b4c838723c */ /* 0x040fe20000041838 */
[----:B------:R-:W2:Y:S06]  /*1d300*/  LDL R180, [R1+0x30] ;  /* 0x0000300001b47983 */ /* 0x000eac0000100800 */
[----:B------:R-:W-:Y:S01]  /*1d310*/  @!PT LDS RZ, [RZ] ;  /* 0x00000000fffff984 */ /* 0x000fe20000000800 */
[----:B------:R-:W-:Y:S01]  /*1d320*/  @!PT LDS RZ, [RZ] ;  /* 0x00000000fffff984 */ /* 0x000fe20000000800 */
[----:B------:R-:W-:Y:S01]  /*1d330*/  @!PT LDS RZ, [RZ] ;  /* 0x00000000fffff984 */ /* 0x000fe20000000800 */
[----:B------:R3:W-:Y:S01]  /*1d340*/  @P0 LDGSTS.E.BYPASS.LTC128B.128 [R231+0x3100], [R2.64], !P5 ;  /* 0x0310000002e70fae */ /* 0x0007e2000e901d48 */
[-C--:B------:R-:W-:Y:S08]  /*1d350*/  HMMA.16816.F32.BF16 R60, R200, R182.reuse, R60 ;  /* 0x000000b6c83c723c */ /* 0x080ff0000004183c */
[C---:B------:R-:W-:Y:S08]  /*1d360*/  HMMA.16816.F32.BF16 R64, R188.reuse, R182, R64 ;  /* 0x000000b6bc40723c */ /* 0x040ff00000041840 */
[-C--:B------:R-:W-:Y:S08]  /*1d370*/  HMMA.16816.F32.BF16 R68, R188, R176.reuse, R68 ;  /* 0x000000b0bc44723c */ /* 0x080ff00000041844 */
[C---:B------:R-:W-:Y:S08]  /*1d380*/  HMMA.16816.F32.BF16 R72, R200.reuse, R176, R72 ;  /* 0x000000b0c848723c */ /* 0x040ff00000041848 */
[-C--:B------:R-:W-:Y:S08]  /*1d390*/  HMMA.16816.F32.BF16 R76, R200, R178.reuse, R76 ;  /* 0x000000b2c84c723c */ /* 0x080ff0000004184c */
[C---:B------:R-:W-:Y:S07]  /*1d3a0*/  HMMA.16816.F32.BF16 R80, R188.reuse, R178, R80 ;  /* 0x000000b2bc50723c */ /* 0x040fee0000041850 */
[----:B------:R-:W-:Y:S01]  /*1d3b0*/  @P0 IADD3 R178, P1, R2, UR4, RZ ;  /* 0x0000000402b20c10 */ /* 0x000fe2000ff3e0ff */
[-C--:B-1----:R-:W-:Y:S04]  /*1d3c0*/  HMMA.16816.F32.BF16 R84, R188, R172.reuse, R84 ;  /* 0x000000acbc54723c */ /* 0x082fe80000041854 */
[----:B------:R-:W-:Y:S02]  /*1d3d0*/  @P0 IADD3.X R179, R3, UR5, RZ, P1, !PT ;  /* 0x0000000503b30c10 */ /* 0x000fe40008ffe4ff */
[----:B------:R-:W-:Y:S02]  /*1d3e0*/  @P0 IADD3 R176, P2, R178, UR4, RZ ;  /* 0x00000004b2b00c10 */ /* 0x000fe4000ff5e0ff */
[C---:B------:R-:W-:Y:S01]  /*1d3f0*/  HMMA.16816.F32.BF16 R88, R200.reuse, R172, R88 ;  /* 0x000000acc858723c */ /* 0x040fe20000041858 */
[----:B------:R1:W-:Y:S03]  /*1d400*/  @P0 LDGSTS.E.BYPASS.LTC128B.128 [R231+0x3900], [R178.64], !P5 ;  /* 0x03900000b2e70fae */ /* 0x0003e6000e901d48 */
[----:B------:R-:W-:Y:S02]  /*1d410*/  @P0 IADD3.X R177, R179, UR5, RZ, P2, !PT ;  /* 0x00000005b3b10c10 */ /* 0x000fe400097fe4ff */
[----:B------:R-:W-:Y:S02]  /*1d420*/  @P0 IADD3 R124, P1, R176, UR4, RZ ;  /* 0x00000004b07c0c10 */ /* 0x000fe4000ff3e0ff */
[-C--:B------:R-:W-:Y:S01]  /*1d430*/  HMMA.16816.F32.BF16 R92, R200, R174.reuse, R92 ;  /* 0x000000aec85c723c */ /* 0x080fe2000004185c */
[----:B------:R1:W-:Y:S03]  /*1d440*/  @P0 LDGSTS.E.BYPASS.LTC128B.128 [R231+0x4100], [R176.64], !P5 ;  /* 0x04100000b0e70fae */ /* 0x0003e6000e901d48 */
[----:B------:R-:W-:Y:S02]  /*1d450*/  @P0 IADD3.X R125, R177, UR5, RZ, P1, !PT ;  /* 0x00000005b17d0c10 */ /* 0x000fe40008ffe4ff */
[----:B---3--:R-:W-:Y:S02]  /*1d460*/  @P0 IADD3 R2, P2, R124, UR4, RZ ;  /* 0x000000047c020c10 */ /* 0x008fe4000ff5e0ff */
[----:B------:R-:W-:Y:S01]  /*1d470*/  HMMA.16816.F32.BF16 R96, R188, R174, R96 ;  /* 0x000000aebc60723c */ /* 0x000fe20000041860 */
[----:B------:R3:W-:Y:S03]  /*1d480*/  @P0 LDGSTS.E.BYPASS.LTC128B.128 [R231+0x4900], [R124.64], !P5 ;  /* 0x049000007ce70fae */ /* 0x0007e6000e901d48 */
[----:B------:R-:W-:Y:S02]  /*1d490*/  @P0 IADD3.X R3, R125, UR5, RZ, P2, !PT ;  /* 0x000000057d030c10 */ /* 0x000fe400097fe4ff */
[----:B------:R-:W-:Y:S03]  /*1d4a0*/  @P0 IADD3 R172, P1, R2, UR4, RZ ;  /* 0x0000000402ac0c10 */ /* 0x000fe6000ff3e0ff */
[----:B------:R4:W-:Y:S03]  /*1d4b0*/  @P0 LDGSTS.E.BYPASS.LTC128B.128 [R231+0x5100], [R2.64], !P5 ;  /* 0x0510000002e70fae */ /* 0x0009e6000e901d48 */
[----:B------:R-:W-:Y:S05]  /*1d4c0*/  @P0 IADD3.X R173, R3, UR5, RZ, P1, !PT ;  /* 0x0000000503ad0c10 */ /* 0x000fea0008ffe4ff */
[----:B------:R2:W-:Y:S06]  /*1d4d0*/  @P0 LDGSTS.E.BYPASS.LTC128B.128 [R231+0x5900], [R172.64], !P5 ;  /* 0x05900000ace70fae */ /* 0x0005ec000e901d48 */
[----:B------:R-:W0:Y:S01]  /*1d4e0*/  LDGDEPBAR ;  /* 0x00000000000079af */ /* 0x000e220000000000 */
[----:B----4-:R-:W-:Y:S05]  /*1d4f0*/  IMAD R2, R230, -0x60, RZ ;  /* 0xffffffa0e6027824 */ /* 0x010fea00078e02ff */
[----:B--2---:R-:W-:Y:S01]  /*1d500*/  IADD3 R173, -R180, 0x1, R2 ;  /* 0x00000001b4ad7810 */ /* 0x004fe20007ffe102 */
[----:B------:R-:W-:Y:S03]  /*1d510*/  IMAD.IADD R174, R2, 0x1, -R180 ;  /* 0x0000000102ae7824 */ /* 0x000fe600078e0ab4 */
[----:B------:R-:W-:Y:S04]  /*1d520*/  IADD3 R173, -R241, R173, R242 ;  /* 0x000000adf1ad7210 */ /* 0x000fe80007ffe1f2 */
[C---:B------:R-:W-:Y:S02]  /*1d530*/  IADD3 R172, R173.reuse, c[0x0][0x328], RZ ;  /* 0x0000ca00adac7a10 */ /* 0x040fe40007ffe0ff */
[----:B------:R-:W-:Y:S03]  /*1d540*/  IADD3 R173, R173, UR7, RZ ;  /* 0x00000007adad7c10 */ /* 0x000fe6000fffe0ff */
[--C-:B---3--:R-:W-:Y:S02]  /*1d550*/  IMAD.IADD R124, R172, 0x1, R126.reuse ;  /* 0x00000001ac7c7824 */ /* 0x108fe400078e027e */
[----:B------:R-:W-:Y:S01]  /*1d560*/  IMAD.IADD R0, R173, 0x1, R126 ;  /* 0x00000001ad007824 */ /* 0x000fe200078e027e */
[----:B------:R-:W-:-:S05]  /*1d570*/  @!P3 BRA `(.L_x_1197) ;  /* 0x000001700000b947 */ /* 0x000fca0003800000 */
[----:B-1----:R-:W-:Y:S01]  /*1d580*/  IADD3 R3, -R241, R242, R126 ;  /* 0x000000f2f1037210 */ /* 0x002fe20007ffe17e */
        /* <DEDUP_REMOVED lines=12> */
.L_x_1199:
[----:B------:R-:W-:Y:S04]  /*1d650*/  MOV R125, c[0x0][0x32c] ;  /* 0x0000cb00007d7a02 */ /* 0x000fe80000000f00 */
[----:B------:R-:W-:Y:S11]  /*1d660*/  ISETP.NE.AND P0, PT, R125, 0x1, PT ;  /* 0x000000017d00780c */ /* 0x000ff60003f05270 */
[----:B------:R-:W-:Y:S02]  /*1d670*/  @!UPT UIADD3 URZ, URZ, URZ, URZ ;  /* 0x0000003f3f3ff290 */ /* 0x000fe4000fffe03f */
[----:B------:R-:W-:Y:S05]  /*1d680*/  @P0 IMAD.HI.U32 R125, R3, c[0x0][0x330], RZ ;  /* 0x0000cc00037d0a27 */ /* 0x000fea00078e00ff */
[----:B------:R-:W-:Y:S02]  /*1d690*/  @P0 SHF.R.U32.HI R3, RZ, c[0x0][0x334], R125 ;  /* 0x0000cd00ff030a19 */ /* 0x000fe4000001167d */
.L_x_1200:
[----:B------:R-:W-:Y:S05]  /*1d6a0*/  BSYNC B0 ;  /* 0x0000000000007941 */ /* 0x000fea0003800000 */
.L_x_1198:
[----:B------:R-:W-:Y:S05]  /*1d6b0*/  IMAD R3, R3, c[0x0][0x32c], R174 ;  /* 0x0000cb0003037a24 */ /* 0x000fea00078e02ae */
[----:B------:R-:W-:Y:S02]  /*1d6c0*/  IADD3 R125, R3, c[0x0][0x32c], RZ ;  /* 0x0000cb00037d7a10 */ /* 0x000fe40007ffe0ff */
[----:B------:R-:W-:Y:S02]  /*1d6d0*/  IMNMX R0, R0, R3, !PT ;  /* 0x0000000300007217 */ /* 0x000fe40007800200 */
[----:B------:R-:W-:Y:S02]  /*1d6e0*/  IMNMX R124, R124, R125, PT ;  /* 0x0000007d7c7c7217 */ /* 0x000fe40003800200 */
.L_x_1197:
[----:B-1----:R-:W1:Y:S02]  /*1d6f0*/  SHFL.IDX PT, R126, R131, 0x1, 0x1c1f ;  /* 0x003c1f00837e7f89 */ /* 0x002e6400000e0000 */
        /* <DEDUP_REMOVED lines=16> */
.L_x_1203:
[----:B------:R-:W-:Y:S04]  /*1d800*/  MOV R175, c[0x0][0x32c] ;  /* 0x0000cb0000af7a02 */ /* 0x000fe80000000f00 */
[----:B------:R-:W-:Y:S11]  /*1d810*/  ISETP.NE.AND P0, PT, R175, 0x1, PT ;  /* 0x00000001af00780c */ /* 0x000ff60003f05270 */
[----:B------:R-:W-:Y:S02]  /*1d820*/  @!UPT UIADD3 URZ, URZ, URZ, URZ ;  /* 0x0000003f3f3ff290 */ /* 0x000fe4000fffe03f */
[----:B------:R-:W-:Y:S05]  /*1d830*/  @P0 IMAD.HI.U32 R175, R126, c[0x0][0x330], RZ ;  /* 0x0000cc007eaf0a27 */ /* 0x000fea00078e00ff */
[----:B------:R-:W-:Y:S02]  /*1d840*/  @P0 SHF.R.U32.HI R126, RZ, c[0x0][0x334], R175 ;  /* 0x0000cd00ff7e0a19 */ /* 0x000fe400000116af */
.L_x_1204:
[----:B------:R-:W-:Y:S05]  /*1d850*/  BSYNC B0 ;  /* 0x0000000000007941 */ /* 0x000fea0003800000 */
.L_x_1202:
[----:B------:R-:W-:Y:S05]  /*1d860*/  IMAD R126, R126, c[0x0][0x32c], R174 ;  /* 0x0000cb007e7e7a24 */ /* 0x000fea00078e02ae */
[----:B------:R-:W-:Y:S02]  /*1d870*/  IADD3 R175, R126, c[0x0][0x32c], RZ ;  /* 0x0000cb007eaf7a10 */ /* 0x000fe40007ffe0ff */
[----:B------:R-:W-:Y:S02]  /*1d880*/  IMNMX R3, R3, R126, !PT ;  /* 0x0000007e03037217 */ /* 0x000fe40007800200 */
[----:B------:R-:W-:Y:S02]  /*1d890*/  IMNMX R125, R125, R175, PT ;  /* 0x000000af7d7d7217 */ /* 0x000fe40003800200 */
.L_x_1201:
[C---:B------:R-:W-:Y:S02]  /*1d8a0*/  ISETP.GE.AND P1, PT, R2.reuse, 0x2, PT ;  /* 0x000000020200780c */ /* 0x040fe40003f26270 */
[C---:B------:R-:W-:Y:S02]  /*1d8b0*/  ISETP.GE.AND P0, PT, R2.reuse, 0x9, PT ;  /* 0x000000090200780c */ /* 0x040fe40003f06270 */
[----:B------:R-:W-:Y:S02]  /*1d8c0*/  LOP3.LUT R229, R229, 0xffffdfff, RZ, 0xc0, !PT ;  /* 0xffffdfffe5e57812 */ /* 0x000fe400078ec0ff */
[C---:B------:R-:W-:Y:S02]  /*1d8d0*/  ISETP.GE.AND P2, PT, R2.reuse, 0xa, PT ;  /* 0x0000000a0200780c */ /* 0x040fe40003f46270 */
[C---:B------:R-:W-:Y:S02]  /*1d8e0*/  ISETP.GE.AND P6, PT, R2.reuse, 0x42, PT ;  /* 0x000000420200780c */ /* 0x040fe40003fc6270 */
[C---:B------:R-:W-:Y:S02]  /*1d8f0*/  ISETP.GE.AND P4, PT, R2.reuse, 0x49, PT ;  /* 0x000000490200780c */ /* 0x040fe40003f86270 */
[----:B------:R-:W-:Y:S02]  /*1d900*/  ISETP.GE.AND P3, PT, R2, 0x4a, PT ;  /* 0x0000004a0200780c */ /* 0x000fe40003f66270 */
[----:B------:R-:W-:Y:S02]  /*1d910*/  @P1 LOP3.LUT R229, R229, 0x2000, RZ, 0xfc, !PT ;  /* 0x00002000e5e51812 */ /* 0x000fe400078efcff */
[----:B------:R-:W-:Y:S02]  /*1d920*/  ISETP.GT.AND P1, PT, R0, 0x1, !P1 ;  /* 0x000000010000780c */ /* 0x000fe40004f24270 */
        /* <DEDUP_REMOVED lines=102> */
[----:B------:R-:W-:Y:S02]  /*1df90*/  LOP3.LUT R229, R229, 0xfffeffff, RZ, 0xc0, !PT ;  /* 0xfffeffffe5e57812 */ /* 0x000fe400078ec0ff */
        /* <DEDUP_REMOVED lines=17> */
[----:B------:R-:W-:Y:S01]  /*1e0b0*/  ISETP.GE.AND P0, PT, R2, 0x5a, PT ;  /* 0x0000005a0200780c */ /* 0x000fe20003f06270 */
[----:B------:R-:W1:Y:S11]  /*1e0c0*/  SHFL.IDX PT, R4, R131, 0x2, 0x1c1f ;  /* 0x005c1f0083047f89 */ /* 0x000e7600000e0000 */
[----:B------:R-:W-:Y:S01]  /*1e0d0*/  @!UPT UIADD3 URZ, URZ, URZ, URZ ;  /* 0x0000003f3f3ff290 */ /* 0x000fe2000fffe03f */
[----:B------:R-:W-:Y:S02]  /*1e0e0*/  @P0 LOP3.LUT R229, R229, 0x40000, RZ, 0xfc, !PT ;  /* 0x00040000e5e50812 */ /* 0x000fe400078efcff */
[----:B------:R-:W-:Y:S04]  /*1e0f0*/  ISETP.GT.AND P0, PT, R0, 0x59, !P0 ;  /* 0x000000590000780c */ /* 0x000fe80004704270 */
[----:B------:R-:W-:Y:S04]  /*1e100*/  ISETP.LT.OR P0, PT, R124, 0x5a, P0 ;  /* 0x0000005a7c00780c */ /* 0x000fe80000701670 */
[----:B------:R-:W-:Y:S01]  /*1e110*/  FSEL R239, R97, -INF , !P0 ;  /* 0xff80000061ef7808 */ /* 0x000fe20004000000 */
[--C-:B-1----:R-:W-:Y:S01]  /*1e120*/  IMAD.IADD R2, R172, 0x1, R4.reuse ;  /* 0x00000001ac027824 */ /* 0x102fe200078e0204 */
[----:B------:R-:W-:Y:S01]  /*1e130*/  ISETP.GE.AND P0, PT, R243, 0x1, PT ;  /* 0x00000001f300780c */ /* 0x000fe20003f06270 */
[----:B------:R-:W-:Y:S11]  /*1e140*/  IMAD.IADD R0, R173, 0x1, R4 ;  /* 0x00000001ad007824 */ /* 0x000ff600078e0204 */
[----:B------:R-:W-:Y:S01]  /*1e150*/  @!UPT UIADD3 URZ, URZ, URZ, URZ ;  /* 0x0000003f3f3ff290 */ /* 0x000fe2000fffe03f */
        /* <DEDUP_REMOVED lines=14> */
.L_x_1207:
[----:B------:R-:W-:Y:S04]  /*1e240*/  MOV R5, c[0x0][0x32c] ;  /* 0x0000cb0000057a02 */ /* 0x000fe80000000f00 */
[----:B------:R-:W-:Y:S11]  /*1e250*/  ISETP.NE.AND P0, PT, R5, 0x1, PT ;  /* 0x000000010500780c */ /* 0x000ff60003f05270 */
[----:B------:R-:W-:Y:S02]  /*1e260*/  @!UPT UIADD3 URZ, URZ, URZ, URZ ;  /* 0x0000003f3f3ff290 */ /* 0x000fe4000fffe03f */
[----:B------:R-:W-:Y:S05]  /*1e270*/  @P0 IMAD.HI.U32 R5, R4, c[0x0][0x330], RZ ;  /* 0x0000cc0004050a27 */ /* 0x000fea00078e00ff */
[----:B------:R-:W-:Y:S02]  /*1e280*/  @P0 SHF.R.U32.HI R4, RZ, c[0x0][0x334], R5 ;  /* 0x0000cd00ff040a19 */ /* 0x000fe40000011605 */
.L_x_1208:
[----:B------:R-:W-:Y:S05]  /*1e290*/  BSYNC B0 ;  /* 0x0000000000007941 */ /* 0x000fea0003800000 */
.L_x_1206:
[----:B------:R-:W-:Y:S05]  /*1e2a0*/  IMAD R4, R4, c[0x0][0x32c], R174 ;  /* 0x0000cb0004047a24 */ /* 0x000fea00078e02ae */
[----:B------:R-:W-:Y:S02]  /*1e2b0*/  IADD3 R5, R4, c[0x0][0x32c], RZ ;  /* 0x0000cb0004057a10 */ /* 0x000fe40007ffe0ff */
[----:B------:R-:W-:Y:S02]  /*1e2c0*/  IMNMX R0, R0, R4, !PT ;  /* 0x0000000400007217 */ /* 0x000fe40007800200 */
[----:B------:R-:W-:Y:S02]  /*1e2d0*/  IMNMX R2, R2, R5, PT ;  /* 0x0000000502027217 */ /* 0x000fe40003800200 */
.L_x_1205:
[----:B------:R-:W-:Y:S02]  /*1e2e0*/  LOP3.LUT P0, RZ, R229, 0x20000, RZ, 0xc0, !PT ;  /* 0x00020000e5ff7812 */ /* 0x000fe4000780c0ff */
[----:B------:R-:W-:Y:S02]  /*1e2f0*/  P2R R4, PR, RZ, 0x40 ;  /* 0x00000040ff047803 */ /* 0x000fe40000000000 */
[----:B------:R-:W-:Y:S02]  /*1e300*/  ISETP.GT.AND P0, PT, R3, 0x8, !P0 ;  /* 0x000000080300780c */ /* 0x000fe40004704270 */
[----:B------:R-:W-:Y:S02]  /*1e310*/  P2R R5, PR, RZ, 0x20 ;  /* 0x00000020ff057803 */ /* 0x000fe40000000000 */
[----:B------:R-:W-:Y:S02]  /*1e320*/  ISETP.LT.OR P0, PT, R125, 0x9, P0 ;  /* 0x000000097d00780c */ /* 0x000fe40000701670 */
[C---:B------:R-:W-:Y:S02]  /*1e330*/  LOP3.LUT P5, RZ, R229.reuse, 0x40000, RZ, 0xc0, !PT ;  /* 0x00040000e5ff7812 */ /* 0x040fe400078ac0ff */
        /* <DEDUP_REMOVED lines=57> */
[----:B------:R-:W-:Y:S02]  /*1e6d0*/  ISETP.GT.AND P0, PT, R3, 0x41, !P6 ;  /* 0x000000410300780c */ /* 0x000fe40007704270 */
[----:B------:R-:W-:Y:S02]  /*1e6e0*/  LOP3.LUT P6, RZ, R229, 0x2000, RZ, 0xc0, !PT ;  /* 0x00002000e5ff7812 */ /* 0x000fe400078cc0ff */
        /* <DEDUP_REMOVED lines=21> */
[----:B------:R-:W-:Y:S04]  /*1e840*/  LOP3.LUT P0, RZ, R229, 0x10000, RZ, 0xc0, !PT ;  /* 0x00010000e5ff7812 */ /* 0x000fe8000780c0ff */
[----:B------:R-:W-:Y:S04]  /*1e850*/  ISETP.GT.AND P0, PT, R3, 0x58, !P0 ;  /* 0x000000580300780c */ /* 0x000fe80004704270 */
        /* <DEDUP_REMOVED lines=115> */
.L_x_1211:
[----:B------:R-:W-:Y:S04]  /*1ef90*/  MOV R4, c[0x0][0x32c] ;  /* 0x0000cb0000047a02 */ /* 0x000fe80000000f00 */
[----:B------:R-:W-:Y:S11]  /*1efa0*/  ISETP.NE.AND P0, PT, R4, 0x1, PT ;  /* 0x000000010400780c */ /* 0x000ff60003f05270 */
[----:B------:R-:W-:Y:S02]  /*1efb0*/  @!UPT UIADD3 URZ, URZ, URZ, URZ ;  /* 0x0000003f3f3ff290 */ /* 0x000fe4000fffe03f */
[----:B------:R-:W-:Y:S05]  /*1efc0*/  @P0 IMAD.HI.U32 R4, R3, c[0x0][0x330], RZ ;  /* 0x0000cc0003040a27 */ /* 0x000fea00078e00ff */
[----:B------:R-:W-:Y:S02]  /*1efd0*/  @P0 SHF.R.U32.HI R3, RZ, c[0x0][0x334], R4 ;  /* 0x0000cd00ff030a19 */ /* 0x000fe40000011604 */
.L_x_1212:
[----:B------:R-:W-:Y:S05]  /*1efe0*/  BSYNC B0 ;  /* 0x0000000000007941 */ /* 0x000fea0003800000 */
.L_x_1210:
[----:B------:R-:W-:Y:S05]  /*1eff0*/  IMAD R3, R3, c[0x0][0x32c], R174 ;  /* 0x0000cb0003037a24 */ /* 0x000fea00078e02ae */
[----:B------:R-:W-:Y:S02]  /*1f000*/  IADD3 R4, R3, c[0x0][0x32c], RZ ;  /* 0x0000cb0003047a10 */ /* 0x000fe40007ffe0ff */
[----:B------:R-:W-:Y:S02]  /*1f010*/  IMNMX R0, R0, R3, !PT ;  /* 0x0000000300007217 */ /* 0x000fe40007800200 */
[----:B------:R-:W-:Y:S02]  /*1f020*/  IMNMX R2, R2, R4, PT ;  /* 0x0000000402027217 */ /* 0x000fe40003800200 */
.L_x_1209:
[----:B------:R-:W-:Y:S01]  /*1f030*/  ISETP.GT.AND P0, PT, R0, RZ, !P1 ;  /* 0x000000ff0000720c */ /* 0x000fe20004f04270 */
[----:B------:R-:W-:Y:S01]  /*1f040*/  LDSM.16.MT88.4 R36, [R216+0x100] ;  /* 0x00010000d824783b */ /* 0x000fe20000004200 */
[C---:B------:R-:W-:Y:S02]  /*1f050*/  LOP3.LUT P1, RZ, R229.reuse, 0x800, RZ, 0xc0, !PT ;  /* 0x00000800e5ff7812 */ /* 0x040fe4000782c0ff */
        /* <DEDUP_REMOVED lines=64> */
[----:B------:R-:W-:Y:S01]  /*1f460*/  LOP3.LUT P0, RZ, R229, 0x40, RZ, 0xc0, !PT ;  /* 0x00000040e5ff7812 */ /* 0x000fe2000780c0ff */
[----:B------:R-:W-:Y:S01]  /*1f470*/  LDSM.16.MT88.4 R40, [R214+0x100] ;  /* 0x00010000d628783b */ /* 0x000fe20000004200 */
        /* <DEDUP_REMOVED lines=24> */
[----:B------:R-:W-:Y:S02]  /*1f600*/  FMNMX.FTZ R126, R239, R126, !PT ;  /* 0x0000007eef7e7209 */ /* 0x000fe40007810000 */
[----:B------:R-:W-:Y:S02]  /*1f610*/  FMNMX.FTZ R4, R12, R4, !PT ;  /* 0x000000040c047209 */ /* 0x000fe40007810000 */
[----:B------:R-:W-:Y:S01]  /*1f620*/  ISETP.LT.OR P0, PT, R2, 0x32, P0 ;  /* 0x000000320200780c */ /* 0x000fe20000701670 */
[----:B------:R-:W1:Y:S01]  /*1f630*/  SHFL.BFLY PT, R5, R126, 0x2, 0x1f ;  /* 0x0c401f007e057f89 */ /* 0x000e6200000e0000 */
[----:B------:R-:W-:Y:S02]  /*1f640*/  FMNMX.FTZ R3, R188, R3, !PT ;  /* 0x00000003bc037209 */ /* 0x000fe40007810000 */
[----:B------:R-:W-:Y:S02]  /*1f650*/  FMNMX.FTZ R4, R13, R4, !PT ;  /* 0x000000040d047209 */ /* 0x000fe40007810000 */
[----:B------:R-:W-:Y:S02]  /*1f660*/  FSEL R88, R59, -INF , !P0 ;  /* 0xff8000003b587808 */ /* 0x000fe40004000000 */
[----:B------:R-:W-:Y:S02]  /*1f670*/  FMNMX.FTZ R3, R192, R3, !PT ;  /* 0x00000003c0037209 */ /* 0x000fe40007810000 */
[----:B------:R-:W-:Y:S02]  /*1f680*/  LOP3.LUT P0, RZ, R229, 0x4, RZ, 0xc0, !PT ;  /* 0x00000004e5ff7812 */ /* 0x000fe4000780c0ff */
        /* <DEDUP_REMOVED lines=17> */
[----:B------:R-:W-:Y:S02]  /*1f7a0*/  FMNMX.FTZ R4, R84, R4, !PT ;  /* 0x0000000454047209 */ /* 0x000fe40007810000 */
[----:B-1----:R-:W-:Y:S02]  /*1f7b0*/  FMNMX.FTZ R126, R126, R5, !PT ;  /* 0x000000057e7e7209 */ /* 0x002fe40007810000 */
[----:B------:R-:W-:Y:S02]  /*1f7c0*/  FSEL R92, R63, -INF , !P0 ;  /* 0xff8000003f5c7808 */ /* 0x000fe40004000000 */
[----:B------:R-:W-:Y:S01]  /*1f7d0*/  ISETP.GT.AND P0, PT, R0, 0x40, !P1 ;  /* 0x000000400000780c */ /* 0x000fe20004f04270 */
[----:B------:R-:W1:Y:S01]  /*1f7e0*/  SHFL.BFLY PT, R6, R126, 0x1, 0x1f ;  /* 0x0c201f007e067f89 */ /* 0x000e6200000e0000 */
        /* <DEDUP_REMOVED lines=9> */
[----:B------:R-:W-:Y:S02]  /*1f880*/  ISETP.LT.OR P0, PT, R2, 0x42, P0 ;  /* 0x000000420200780c */ /* 0x000fe40000701670 */
[----:B------:R-:W-:Y:S02]  /*1f890*/  FMNMX.FTZ R3, R237, R3, !PT ;  /* 0x00000003ed037209 */ /* 0x000fe40007810000 */
[----:B------:R-:W-:Y:S02]  /*1f8a0*/  FMNMX.FTZ R4, R99, R4, !PT ;  /* 0x0000000463047209 */ /* 0x000fe40007810000 */
[----:B------:R-:W-:Y:S01]  /*1f8b0*/  FSEL R93, R75, -INF , !P0 ;  /* 0xff8000004b5d7808 */ /* 0x000fe20004000000 */
[----:B------:R-:W2:Y:S01]  /*1f8c0*/  SHFL.BFLY PT, R125, R3, 0x2, 0x1f ;  /* 0x0c401f00037d7f89 */ /* 0x000ea200000e0000 */
[----:B------:R-:W-:Y:S02]  /*1f8d0*/  ISETP.GT.AND P0, PT, R0, 0x48, !P4 ;  /* 0x000000480000780c */ /* 0x000fe40006704270 */
[----:B------:R-:W-:Y:S02]  /*1f8e0*/  FMNMX.FTZ R4, R190, R4, !PT ;  /* 0x00000004be047209 */ /* 0x000fe40007810000 */
[----:B------:R-:W-:Y:S02]  /*1f8f0*/  ISETP.LT.OR P0, PT, R2, 0x49, P0 ;  /* 0x000000490200780c */ /* 0x000fe40000701670 */
[----:B------:R-:W-:Y:S02]  /*1f900*/  FMNMX.FTZ R4, R191, R4, !PT ;  /* 0x00000004bf047209 */ /* 0x000fe40007810000 */
[----:B------:R-:W-:Y:S02]  /*1f910*/  FSEL R131, R78, -INF , !P0 ;  /* 0xff8000004e837808 */ /* 0x000fe40004000000 */
[----:B------:R-:W-:Y:S02]  /*1f920*/  ISETP.GT.AND P0, PT, R0, 0x49, !P3 ;  /* 0x000000490000780c */ /* 0x000fe40005f04270 */
        /* <DEDUP_REMOVED lines=15> */
[----:B------:R-:W-:Y:S02]  /*1fa20*/  FMNMX.FTZ R5, R15, R5, !PT ;  /* 0x000000050f057209 */ /* 0x000fe40007810000 */
[----:B------:R-:W-:Y:S01]  /*1fa30*/  FMNMX.FTZ R3, R211, R4, !PT ;  /* 0x00000004d3037209 */ /* 0x000fe20007810000 */
[--C-:B------:R-:W-:Y:S01]  /*1fa40*/  FFMA.FTZ R4, R20, c[0x0][0x2d0], -R47.reuse ;  /* 0x0000b40014047a23 */ /* 0x100fe2000001082f */
[----:B------:R-:W-:Y:S01]  /*1fa50*/  FMNMX.FTZ R5, R60, R5, !PT ;  /* 0x000000053c057209 */ /* 0x000fe20007810000 */
[----:B------:R-:W1:Y:S01]  /*1fa60*/  SHFL.BFLY PT, R6, R125, 0x1, 0x1f ;  /* 0x0c201f007d067f89 */ /* 0x000e6200000e0000 */
        /* <DEDUP_REMOVED lines=9> */
[----:B------:R-:W-:Y:S01]  /*1fb00*/  LOP3.LUT P1, RZ, R229, 0x4000, RZ, 0xc0, !PT ;  /* 0x00004000e5ff7812 */ /* 0x000fe2000782c0ff */
[----:B------:R-:W3:Y:S01]  /*1fb10*/  SHFL.BFLY PT, R7, R3, 0x2, 0x1f ;  /* 0x0c401f0003077f89 */ /* 0x000ee200000e0000 */
[----:B------:R-:W-:Y:S02]  /*1fb20*/  FMNMX.FTZ R5, R76, R5, !PT ;  /* 0x000000054c057209 */ /* 0x000fe40007810000 */
[----:B------:R-:W-:Y:S02]  /*1fb30*/  FSEL R90, R90, -INF , !P0 ;  /* 0xff8000005a5a7808 */ /* 0x000fe40004000000 */
[----:B------:R-:W-:Y:S02]  /*1fb40*/  ISETP.GT.AND P0, PT, R0, 0x51, !P1 ;  /* 0x000000510000780c */ /* 0x000fe40004f04270 */
[----:B-1----:R-:W-:Y:S02]  /*1fb50*/  FMNMX.FTZ R125, R125, R6, !PT ;  /* 0x000000067d7d7209 */ /* 0x002fe40007810000 */
[----:B--2---:R-:W-:Y:S01]  /*1fb60*/  FMNMX.FTZ R4, R77, R5, !PT ;  /* 0x000000054d047209 */ /* 0x004fe20007810000 */
[--C-:B------:R-:W-:Y:S01]  /*1fb70*/  FFMA.FTZ R5, R175, c[0x0][0x2d0], -R47.reuse ;  /* 0x0000b400af057a23 */ /* 0x100fe2000001082f */
[C---:B------:R-:W-:Y:S01]  /*1fb80*/  FSETP.NEU.FTZ.AND P1, PT, R125.reuse, -INF , PT ;  /* 0xff8000007d00780b */ /* 0x040fe20003f3d000 */
[----:B------:R-:W-:Y:S01]  /*1fb90*/  FMUL.FTZ R68, R125, c[0x0][0x2d0] ;  /* 0x0000b4007d447a20 */ /* 0x000fe20000410000 */
[----:B------:R-:W-:Y:S01]  /*1fba0*/  FMNMX.FTZ R4, R83, R4, !PT ;  /* 0x0000000453047209 */ /* 0x000fe20007810000 */
[----:B------:R1:W-:Y:S01]  /*1fbb0*/  MUFU.EX2 R21, R5 ;  /* 0x0000000500157308 */ /* 0x0003e20000000800 */
[----:B------:R-:W-:Y:S02]  /*1fbc0*/  ISETP.LT.OR P0, PT, R2, 0x52, P0 ;  /* 0x000000520200780c */ /* 0x000fe40000701670 */
[----:B------:R-:W-:Y:S02]  /*1fbd0*/  FSEL R68, R68, RZ, P1 ;  /* 0x000000ff44447208 */ /* 0x000fe40000800000 */
[----:B------:R-:W-:Y:S02]  /*1fbe0*/  LOP3.LUT P6, RZ, R229, 0x40000, RZ, 0xc0, !PT ;  /* 0x00040000e5ff7812 */ /* 0x000fe400078cc0ff */
[----:B------:R-:W-:Y:S01]  /*1fbf0*/  FSEL R91, R91, -INF , !P0 ;  /* 0xff8000005b5b7808 */ /* 0x000fe20004000000 */
[--C-:B------:R-:W-:Y:S01]  /*1fc00*/  FFMA.FTZ R28, R35, c[0x0][0x2d0], -R68.reuse ;  /* 0x0000b400231c7a23 */ /* 0x100fe20000010844 */
[----:B------:R-:W-:Y:S02]  /*1fc10*/  ISETP.GT.AND P0, PT, R0, 0x59, !P6 ;  /* 0x000000590000780c */ /* 0x000fe40007704270 */
[----:B---3--:R-:W-:Y:S02]  /*1fc20*/  FMNMX.FTZ R3, R3, R7, !PT ;  /* 0x0000000703037209 */ /* 0x008fe40007810000 */
[----:B------:R-:W-:Y:S02]  /*1fc30*/  ISETP.LT.OR P0, PT, R2, 0x5a, P0 ;  /* 0x0000005a0200780c */ /* 0x000fe40000701670 */
[----:B------:R-:W-:Y:S01]  /*1fc40*/  LOP3.LUT P4, RZ, R229, 0x10000, RZ, 0xc0, !PT ;  /* 0x00010000e5ff7812 */ /* 0x000fe2000788c0ff */
[----:B------:R-:W2:Y:S01]  /*1fc50*/  SHFL.BFLY PT, R124, R3, 0x1, 0x1f ;  /* 0x0c201f00037c7f89 */ /* 0x000ea200000e0000 */
[----:B------:R-:W-:Y:S02]  /*1fc60*/  FSEL R46, R95, -INF , !P0 ;  /* 0xff8000005f2e7808 */ /* 0x000fe40004000000 */
[----:B------:R-:W-:Y:S04]  /*1fc70*/  ISETP.GT.AND P3, PT, R0, 0x58, !P4 ;  /* 0x000000580000780c */ /* 0x000fe80006764270 */
[----:B------:R-:W-:Y:S01]  /*1fc80*/  ISETP.LT.OR P3, PT, R2, 0x59, P3 ;  /* 0x000000590200780c */ /* 0x000fe20001f61670 */
[--C-:B------:R-:W-:Y:S01]  /*1fc90*/  FFMA.FTZ R2, R18, c[0x0][0x2d0], -R68.reuse ;  /* 0x0000b40012027a23 */ /* 0x100fe20000010844 */
[----:B-1----:R-:W-:Y:S01]  /*1fca0*/  FMNMX.FTZ R5, R87, R4, !PT ;  /* 0x0000000457057209 */ /* 0x002fe20007810000 */
[--C-:B------:R-:W-:Y:S01]  /*1fcb0*/  FFMA.FTZ R4, R176, c[0x0][0x2d0], -R47.reuse ;  /* 0x0000b400b0047a23 */ /* 0x100fe2000001082f */
[----:B------:R-:W-:Y:S01]  /*1fcc0*/  FSEL R94, R94, -INF , !P3 ;  /* 0xff8000005e5e7808 */ /* 0x000fe20005800000 */
[----:B------:R-:W-:Y:S01]  /*1fcd0*/  MUFU.EX2 R7, R2 ;  /* 0x0000000200077308 */ /* 0x000fe20000000800 */
[----:B------:R-:W-:Y:S04]  /*1fce0*/  FMNMX.FTZ R5, R88, R5, !PT ;  /* 0x0000000558057209 */ /* 0x000fe80007810000 */
[----:B------:R-:W-:Y:S04]  /*1fcf0*/  FMNMX.FTZ R5, R89, R5, !PT ;  /* 0x0000000559057209 */ /* 0x000fe80007810000 */
[----:B------:R-:W-:Y:S01]  /*1fd00*/  FMNMX.FTZ R5, R92, R5, !PT ;  /* 0x000000055c057209 */ /* 0x000fe20007810000 */
[----:B------:R1:W-:Y:S01]  /*1fd10*/  MUFU.EX2 R22, R4 ;  /* 0x0000000400167308 */ /* 0x0003e20000000800 */
[----:B--2---:R-:W-:Y:S01]  /*1fd20*/  FMNMX.FTZ R124, R3, R124, !PT ;  /* 0x0000007c037c7209 */ /* 0x004fe20007810000 */
[--C-:B------:R-:W-:Y:S01]  /*1fd30*/  FFMA.FTZ R3, R19, c[0x0][0x2d0], -R68.reuse ;  /* 0x0000b40013037a23 */ /* 0x100fe20000010844 */
[----:B------:R-:W-:Y:S02]  /*1fd40*/  FMNMX.FTZ R5, R74, R5, !PT ;  /* 0x000000054a057209 */ /* 0x000fe40007810000 */
[C---:B------:R-:W-:Y:S01]  /*1fd50*/  FSETP.NEU.FTZ.AND P0, PT, R124.reuse, -INF , PT ;  /* 0xff8000007c00780b */ /* 0x040fe20003f1d000 */
[----:B------:R-:W-:Y:S01]  /*1fd60*/  FMUL.FTZ R69, R124, c[0x0][0x2d0] ;  /* 0x0000b4007c457a20 */ /* 0x000fe20000410000 */
[----:B------:R-:W-:Y:S04]  /*1fd70*/  FMNMX.FTZ R5, R93, R5, !PT ;  /* 0x000000055d057209 */ /* 0x000fe80007810000 */
[----:B------:R-:W-:Y:S01]  /*1fd80*/  FSEL R69, R69, RZ, P0 ;  /* 0x000000ff45457208 */ /* 0x000fe20000000000 */
[----:B-1----:R-:W-:Y:S02]  /*1fd90*/  FFMA.FTZ R4, R177, c[0x0][0x2d0], -R47 ;  /* 0x0000b400b1047a23 */ /* 0x002fe4000001082f */
[----:B------:R1:W-:Y:S10]  /*1fda0*/  MUFU.EX2 R177, R3 ;  /* 0x0000000300b17308 */ /* 0x0003f40000000800 */
[----:B------:R2:W3:Y:S01]  /*1fdb0*/  MUFU.EX2 R23, R4 ;  /* 0x0000000400177308 */ /* 0x0004e20000000800 */
[--C-:B-1----:R-:W-:Y:S02]  /*1fdc0*/  FFMA.FTZ R3, R8, c[0x0][0x2d0], -R69.reuse ;  /* 0x0000b40008037a23 */ /* 0x102fe40000010845 */
[--C-:B------:R-:W-:Y:S07]  /*1fdd0*/  FFMA.FTZ R8, R32, c[0x0][0x2d0], -R68.reuse ;  /* 0x0000b40020087a23 */ /* 0x100fee0000010844 */
[----:B------:R1:W-:Y:S01]  /*1fde0*/  MUFU.EX2 R75, R3 ;  /* 0x00000003004b7308 */ /* 0x0003e20000000800 */
[----:B------:R-:W-:Y:S02]  /*1fdf0*/  FFMA.FTZ R32, R34, c[0x0][0x2d0], -R69 ;  /* 0x0000b40022207a23 */ /* 0x000fe40000010845 */
[----:B--2---:R-:W-:Y:S01]  /*1fe00*/  FFMA.FTZ R4, R16, c[0x0][0x2d0], -R68 ;  /* 0x0000b40010047a23 */ /* 0x004fe20000010844 */
[----:B---3--:R-:W-:Y:S01]  /*1fe10*/  MOV R95, R23 ;  /* 0x00000017005f7202 */ /* 0x008fe20000000f00 */
[----:B------:R-:W-:Y:S05]  /*1fe20*/  FFMA.FTZ R16, R180, c[0x0][0x2d0], -R47 ;  /* 0x0000b400b4107a23 */ /* 0x000fea000001082f */
[----:B------:R2:W-:Y:S01]  /*1fe30*/  MUFU.EX2 R174, R4 ;  /* 0x0000000400ae7308 */ /* 0x0005e20000000800 */
[----:B------:R-:W-:Y:S09]  /*1fe40*/  IMAD.MOV.U32 R180, RZ, RZ, R240 ;  /* 0x000000ffffb47224 */ /* 0x000ff200078e00f0 */
[----:B------:R-:W-:Y:S01]  /*1fe50*/  MUFU.EX2 R58, R8 ;  /* 0x00000008003a7308 */ /* 0x000fe20000000800 */
[--C-:B-1----:R-:W-:Y:S09]  /*1fe60*/  FFMA.FTZ R3, R9, c[0x0][0x2d0], -R69.reuse ;  /* 0x0000b40009037a23 */ /* 0x102ff20000010845 */
[----:B------:R-:W-:Y:S01]  /*1fe70*/  MUFU.EX2 R59, R16 ;  /* 0x00000010003b7308 */ /* 0x000fe20000000800 */
[----:B--2---:R-:W-:Y:S01]  /*1fe80*/  FMNMX.FTZ R4, R131, R5, !PT ;  /* 0x0000000583047209 */ /* 0x004fe20007810000 */
[--C-:B------:R-:W-:Y:S03]  /*1fe90*/  FFMA.FTZ R5, R17, c[0x0][0x2d0], -R68.reuse ;  /* 0x0000b40011057a23 */ /* 0x100fe60000010844 */
[----:B------:R-:W-:Y:S05]  /*1fea0*/  FMNMX.FTZ R4, R172, R4, !PT ;  /* 0x00000004ac047209 */ /* 0x000fea0007810000 */
[----:B------:R-:W-:Y:S01]  /*1feb0*/  MUFU.EX2 R24, R5 ;  /* 0x0000000500187308 */ /* 0x000fe20000000800 */
[----:B------:R-:W-:Y:S01]  /*1fec0*/  FMNMX.FTZ R0, R90, R4, !PT ;  /* 0x000000045a007209 */ /* 0x000fe20007810000 */
[--C-:B------:R-:W-:Y:S03]  /*1fed0*/  FFMA.FTZ R4, R13, c[0x0][0x2d0], -R69.reuse ;  /* 0x0000b4000d047a23 */ /* 0x100fe60000010845 */
[----:B------:R-:W-:Y:S05]  /*1fee0*/  FMNMX.FTZ R0, R91, R0, !PT ;  /* 0x000000005b007209 */ /* 0x000fea0007810000 */
[----:B------:R1:W-:Y:S01]  /*1fef0*/  MUFU.EX2 R5, R3 ;  /* 0x0000000300057308 */ /* 0x0003e20000000800 */
[----:B------:R-:W-:Y:S04]  /*1ff00*/  FMNMX.FTZ R0, R94, R0, !PT ;  /* 0x000000005e007209 */ /* 0x000fe80007810000 */
[----:B------:R-:W-:Y:S05]  /*1ff10*/  FMNMX.FTZ R0, R46, R0, !PT ;  /* 0x000000002e007209 */ /* 0x000fea0007810000 */
[----:B------:R-:W-:Y:S01]  /*1ff20*/  MUFU.EX2 R176, R4 ;  /* 0x0000000400b07308 */ /* 0x000fe20000000800 */
[----:B------:R-:W2:Y:S01]  /*1ff30*/  SHFL.BFLY PT, R2, R0, 0x2, 0x1f ;  /* 0x0c401f0000027f89 */ /* 0x000ea200000e0000 */
[----:B-1----:R-:W-:Y:S02]  /*1ff40*/  FFMA.FTZ R3, R12, c[0x0][0x2d0], -R69 ;  /* 0x0000b4000c037a23 */ /* 0x002fe40000010845 */
[----:B------:R-:W-:Y:S06]  /*1ff50*/  FFMA.FTZ R12, R33, c[0x0][0x2d0], -R68 ;  /* 0x0000b400210c7a23 */ /* 0x000fec0000010844 */
[----:B------:R2:W-:Y:S02]  /*1ff60*/  MUFU.EX2 R6, R3 ;  /* 0x0000000300067308 */ /* 0x0005e40000000800 */
[----:B--2---:R-:W-:Y:S01]  /*1ff70*/  FMNMX.FTZ R3, R0, R2, !PT ;  /* 0x0000000200037209 */ /* 0x004fe20007810000 */
[----:B------:R-:W-:Y:S01]  /*1ff80*/  FFMA.FTZ R2, R178, c[0x0][0x2d0], -R47 ;  /* 0x0000b400b2027a23 */ /* 0x000fe2000001082f */
[----:B------:R-:W-:Y:S01]  /*1ff90*/  FSEL R0, R126, RZ, P2 ;  /* 0x000000ff7e007208 */ /* 0x000fe20001000000 */
[----:B------:R-:W-:Y:S05]  /*1ffa0*/  IMAD.MOV.U32 R178, RZ, RZ, R22 ;  /* 0x000000ffffb27224 */ /* 0x000fea00078e0016 */
[----:B------:R1:W-:Y:S01]  /*1ffb0*/  MUFU.EX2 R57, R2 ;  /* 0x0000000200397308 */ /* 0x0003e20000000800 */
[----:B------:R-:W2:Y:S01]  /*1ffc0*/  SHFL.BFLY PT, R4, R3, 0x1, 0x1f ;  /* 0x0c201f0003047f89 */ /* 0x000ea200000e0000 */
[----:B------:R-:W-:Y:S01]  /*1ffd0*/  FADD.FTZ R0, -R0, R127 ;  /* 0x0000007f00007221 */ /* 0x000fe20000010100 */
[----:B------:R-:W-:Y:S02]  /*1ffe0*/  MOV R127, R7 ;  /* 0x00000007007f7202 */ /* 0x000fe40000000f00 */
[----:B------:R-:W-:Y:S01]  /*1fff0*/  F2FP.BF16.PACK_AB R50, R95, R178 ;  /* 0x000000b25f32723e */ /* 0x000fe200000010ff */
[----:B------:R-:W-:Y:S01]  /*20000*/  FMUL.FTZ R0, R0, c[0x0][0x2d0] ;  /* 0x0000b40000007a20 */ /* 0x000fe20000410000 */
[----:B------:R-:W-:Y:S03]  /*20010*/  F2FP.BF16.PACK_AB R51, R177, R127 ;  /* 0x0000007fb133723e */ /* 0x000fe600000010ff */
        /* <DEDUP_REMOVED lines=10> */
[----:B------:R-:W-:Y:S02]  /*200c0*/  IMAD.MOV.U32 R128, RZ, RZ, R6 ;  /* 0x000000ffff807224 */ /* 0x000fe400078e0006 */
[----:B------:R-:W-:Y:S01]  /*200d0*/  FADD.FTZ R0, -R0, R129 ;  /* 0x0000008100007221 */ /* 0x000fe20000010100 */
[----:B------:R-:W-:Y:S01]  /*200e0*/  FSEL R70, R70, RZ, P0 ;  /* 0x000000ff46467208 */ /* 0x000fe20000000000 */
[C---:B------:R-:W-:Y:S01]  /*200f0*/  FMUL.FTZ R17, R45.reuse, R145 ;  /* 0x000000912d117220 */ /* 0x040fe20000410000 */
[----:B------:R-:W-:Y:S01]  /*20100*/  MOV R129, R21 ;  /* 0x0000001500817202 */ /* 0x000fe20000000f00 */
[----:B------:R-:W-:Y:S01]  /*20110*/  FMUL.FTZ R0, R0, c[0x0][0x2d0] ;  /* 0x0000b40000007a20 */ /* 0x000fe20000410000 */
[----:B------:R-:W2:Y:S01]  /*20120*/  LDSM.16.MT88.4 R20, [R213+0x100] ;  /* 0x00010000d514783b */ /* 0x000ea20000004200 */
[----:B------:R-:W-:Y:S01]  /*20130*/  FMUL.FTZ R33, R45, R161 ;  /* 0x000000a12d217220 */ /* 0x000fe20000410000 */
[----:B------:R-:W-:Y:S01]  /*20140*/  F2FP.BF16.PACK_AB R48, R129, R173 ;  /* 0x000000ad8130723e */ /* 0x000fe200000010ff */
[----:B------:R3:W4:Y:S01]  /*20150*/  MUFU.EX2 R2, R0 ;  /* 0x0000000000027308 */ /* 0x0007220000000800 */
[--C-:B------:R-:W-:Y:S01]  /*20160*/  FFMA.FTZ R4, R14, c[0x0][0x2d0], -R70.reuse ;  /* 0x0000b4000e047a23 */ /* 0x100fe20000010846 */
[----:B------:R-:W-:Y:S01]  /*20170*/  F2FP.BF16.PACK_AB R54, R176, R128 ;  /* 0x00000080b036723e */ /* 0x000fe200000010ff */
[C---:B------:R-:W-:Y:S02]  /*20180*/  FMUL.FTZ R120, R45.reuse, R120 ;  /* 0x000000782d787220 */ /* 0x040fe40000410000 */
[C---:B------:R-:W-:Y:S02]  /*20190*/  FMUL.FTZ R121, R45.reuse, R121 ;  /* 0x000000792d797220 */ /* 0x040fe40000410000 */
[C---:B------:R-:W-:Y:S02]  /*201a0*/  FMUL.FTZ R100, R45.reuse, R100 ;  /* 0x000000642d647220 */ /* 0x040fe40000410000 */
[C---:B------:R-:W-:Y:S01]  /*201b0*/  FMUL.FTZ R101, R45.reuse, R101 ;  /* 0x000000652d657220 */ /* 0x040fe20000410000 */
[----:B------:R5:W-:Y:S01]  /*201c0*/  MUFU.EX2 R31, R4 ;  /* 0x00000004001f7308 */ /* 0x000be20000000800 */
[----:B------:R-:W-:Y:S02]  /*201d0*/  FMUL.FTZ R112, R45, R112 ;  /* 0x000000702d707220 */ /* 0x000fe40000410000 */
[C---:B-1----:R-:W-:Y:S02]  /*201e0*/  FMUL.FTZ R6, R44.reuse, R134 ;  /* 0x000000862c067220 */ /* 0x042fe40000410000 */
[C---:B------:R-:W-:Y:S02]  /*201f0*/  FMUL.FTZ R7, R44.reuse, R135 ;  /* 0x000000872c077220 */ /* 0x040fe40000410000 */
[C---:B------:R-:W-:Y:S02]  /*20200*/  FMUL.FTZ R18, R44.reuse, R146 ;  /* 0x000000922c127220 */ /* 0x040fe40000410000 */
[C---:B------:R-:W-:Y:S01]  /*20210*/  FMUL.FTZ R19, R44.reuse, R147 ;  /* 0x000000932c137220 */ /* 0x040fe20000410000 */
[----:B------:R1:W-:Y:S01]  /*20220*/  MUFU.EX2 R135, R28 ;  /* 0x0000001c00877308 */ /* 0x0003e20000000800 */
[C---:B------:R-:W-:Y:S01]  /*20230*/  FMUL.FTZ R34, R44.reuse, R162 ;  /* 0x000000a22c227220 */ /* 0x040fe20000410000 */
[----:B------:R-:W-:Y:S01]  /*20240*/  LDSM.16.MT88.4 R144, [R213+0x2900] ;  /* 0x00290000d590783b */ /* 0x000fe20000004200 */
[----:B------:R-:W-:Y:S02]  /*20250*/  FMUL.FTZ R35, R44, R163 ;  /* 0x000000a32c237220 */ /* 0x000fe40000410000 */
[--C-:B---3--:R-:W-:Y:S02]  /*20260*/  FFMA.FTZ R0, R10, c[0x0][0x2d0], -R70.reuse ;  /* 0x0000b4000a007a23 */ /* 0x108fe40000010846 */
[C---:B----4-:R-:W-:Y:S01]  /*20270*/  FMUL.FTZ R25, R2.reuse, R153 ;  /* 0x0000009902197220 */ /* 0x050fe20000410000 */
[----:B------:R-:W-:Y:S01]  /*20280*/  MOV R153, R58 ;  /* 0x0000003a00997202 */ /* 0x000fe20000000f00 */
[C---:B------:R-:W-:Y:S01]  /*20290*/  FMUL.FTZ R116, R2.reuse, R116 ;  /* 0x0000007402747220 */ /* 0x040fe20000410000 */
[----:B------:R3:W-:Y:S01]  /*202a0*/  MUFU.EX2 R79, R0 ;  /* 0x00000000004f7308 */ /* 0x0007e20000000800 */
[C---:B------:R-:W-:Y:S02]  /*202b0*/  FMUL.FTZ R8, R2.reuse, R136 ;  /* 0x0000008802087220 */ /* 0x040fe40000410000 */
[C---:B------:R-:W-:Y:S02]  /*202c0*/  FMUL.FTZ R13, R2.reuse, R141 ;  /* 0x0000008d020d7220 */ /* 0x040fe40000410000 */
[--C-:B-----5:R-:W-:Y:S02]  /*202d0*/  FFMA.FTZ R4, R15, c[0x0][0x2d0], -R70.reuse ;  /* 0x0000b4000f047a23 */ /* 0x120fe40000010846 */
[----:B------:R-:W-:Y:S02]  /*202e0*/  FMUL.FTZ R117, R2, R117 ;  /* 0x0000007502757220 */ /* 0x000fe40000410000 */
[----:B------:R-:W-:Y:S01]  /*202f0*/  FMUL.FTZ R122, R44, R122 ;  /* 0x0000007a2c7a7220 */ /* 0x000fe20000410000 */
[----:B------:R4:W5:Y:S01]  /*20300*/  MUFU.EX2 R9, R4 ;  /* 0x0000000400097308 */ /* 0x0009620000000800 */
[----:B------:R-:W-:Y:S02]  /*20310*/  FMUL.FTZ R29, R2, R157 ;  /* 0x0000009d021d7220 */ /* 0x000fe40000410000 */
[----:B------:R-:W-:Y:S02]  /*20320*/  FMUL.FTZ R102, R44, R102 ;  /* 0x000000662c667220 */ /* 0x000fe40000410000 */
[----:B-1----:R-:W-:Y:S02]  /*20330*/  FMUL.FTZ R28, R2, R156 ;  /* 0x0000009c021c7220 */ /* 0x002fe40000410000 */
[----:B------:R-:W-:Y:S02]  /*20340*/  FMUL.FTZ R103, R44, R103 ;  /* 0x000000672c677220 */ /* 0x000fe40000410000 */
[C---:B------:R-:W-:Y:S02]  /*20350*/  FMUL.FTZ R104, R2.reuse, R104 ;  /* 0x0000006802687220 */ /* 0x040fe40000410000 */
[C---:B------:R-:W-:Y:S02]  /*20360*/  FMUL.FTZ R105, R2.reuse, R105 ;  /* 0x0000006902697220 */ /* 0x040fe40000410000 */
[----:B------:R-:W-:Y:S02]  /*20370*/  FMUL.FTZ R108, R2, R108 ;  /* 0x0000006c026c7220 */ /* 0x000fe40000410000 */
[----:B---3--:R-:W-:Y:S02]  /*20380*/  FFMA.FTZ R0, R11, c[0x0][0x2d0], -R70 ;  /* 0x0000b4000b007a23 */ /* 0x008fe40000010846 */
[----:B------:R-:W-:Y:S02]  /*20390*/  FMUL.FTZ R123, R44, R123 ;  /* 0x0000007b2c7b7220 */ /* 0x000fe40000410000 */
[----:B------:R1:W3:Y:S01]  /*203a0*/  MUFU.EX2 R175, R0 ;  /* 0x0000000000af7308 */ /* 0x0002e20000000800 */
[C---:B------:R-:W-:Y:S02]  /*203b0*/  FMUL.FTZ R109, R2.reuse, R109 ;  /* 0x0000006d026d7220 */ /* 0x040fe40000410000 */
[----:B------:R-:W-:Y:S02]  /*203c0*/  FMUL.FTZ R113, R45, R113 ;  /* 0x000000712d717220 */ /* 0x000fe40000410000 */
[----:B----4-:R-:W-:Y:S01]  /*203d0*/  FFMA.FTZ R4, R179, c[0x0][0x2d0], -R47 ;  /* 0x0000b400b3047a23 */ /* 0x010fe2000001082f */
[----:B------:R-:W-:Y:S01]  /*203e0*/  MOV R179, R5 ;  /* 0x0000000500b37202 */ /* 0x000fe20000000f00 */
[----:B------:R-:W-:Y:S02]  /*203f0*/  FMUL.FTZ R5, R45, R133 ;  /* 0x000000852d057220 */ /* 0x000fe40000410000 */
[----:B-----5:R-:W-:Y:S01]  /*20400*/  IMAD.MOV.U32 R136, RZ, RZ, R9 ;  /* 0x000000ffff887224 */ /* 0x020fe200078e0009 */
[----:B------:R4:W-:Y:S01]  /*20410*/  MUFU.EX2 R56, R4 ;  /* 0x0000000400387308 */ /* 0x0009e20000000800 */
[----:B------:R-:W-:Y:S01]  /*20420*/  F2FP.BF16.PACK_AB R52, R179, R75 ;  /* 0x0000004bb334723e */ /* 0x000fe200000010ff */
[----:B------:R-:W-:Y:S02]  /*20430*/  FMUL.FTZ R9, R2, R137 ;  /* 0x0000008902097220 */ /* 0x000fe40000410000 */
[----:B------:R-:W-:Y:S01]  /*20440*/  F2FP.BF16.PACK_AB R55, R136, R31 ;  /* 0x0000001f8837723e */ /* 0x000fe200000010ff */
[C---:B------:R-:W-:Y:S02]  /*20450*/  FMUL.FTZ R114, R44.reuse, R114 ;  /* 0x000000722c727220 */ /* 0x040fe40000410000 */
[----:B------:R-:W-:Y:S01]  /*20460*/  FMUL.FTZ R115, R44, R115 ;  /* 0x000000732c737220 */ /* 0x000fe20000410000 */
[----:B-1----:R-:W-:Y:S02]  /*20470*/  FSEL R0, R3, RZ, P0 ;  /* 0x000000ff03007208 */ /* 0x002fe40000000000 */
[----:B---3--:R-:W-:Y:S03]  /*20480*/  F2FP.BF16.PACK_AB R53, R175, R79 ;  /* 0x0000004faf35723e */ /* 0x008fe600000010ff */
[----:B------:R-:W-:Y:S02]  /*20490*/  FADD.FTZ R0, -R0, R130 ;  /* 0x0000008200007221 */ /* 0x000fe40000010100 */
[----:B------:R-:W-:Y:S02]  /*204a0*/  IMAD.MOV.U32 R130, RZ, RZ, R24 ;  /* 0x000000ffff827224 */ /* 0x000fe400078e0018 */
[----:B------:R-:W-:Y:S02]  /*204b0*/  FMUL.FTZ R0, R0, c[0x0][0x2d0] ;  /* 0x0000b40000007a20 */ /* 0x000fe40000410000 */
[----:B----4-:R-:W-:Y:S01]  /*204c0*/  FMUL.FTZ R4, R45, R132 ;  /* 0x000000842d047220 */ /* 0x010fe20000410000 */
[----:B------:R-:W-:Y:S01]  /*204d0*/  F2FP.BF16.PACK_AB R49, R130, R174 ;  /* 0x000000ae8231723e */ /* 0x000fe200000010ff */
[--C-:B------:R-:W-:Y:S02]  /*204e0*/  FFMA.FTZ R24, R64, c[0x0][0x2d0], -R68.reuse ;  /* 0x0000b40040187a23 */ /* 0x100fe40000010844 */
[----:B------:R-:W1:Y:S01]  /*204f0*/  MUFU.EX2 R0, R0 ;  /* 0x0000000000007308 */ /* 0x000e620000000800 */
[----:B------:R-:W-:Y:S03]  /*20500*/  FFMA.FTZ R64, R81, c[0x0][0x2d0], -R68 ;  /* 0x0000b40051407a23 */ /* 0x000fe60000010844 */
[-C--:B--2---:R-:W-:Y:S06]  /*20510*/  HMMA.16816.F32.BF16 R4, R48, R20.reuse, R4 ;  /* 0x000000143004723c */ /* 0x084fec0000041804 */
[----:B------:R-:W2:Y:S10]  /*20520*/  MUFU.EX2 R30, R24 ;  /* 0x00000018001e7308 */ /* 0x000eb40000000800 */
[----:B------:R-:W-:Y:S01]  /*20530*/  MUFU.EX2 R248, R64 ;  /* 0x0000004000f87308 */ /* 0x000fe20000000800 */
[C---:B-1----:R-:W-:Y:S02]  /*20540*/  FMUL.FTZ R10, R0.reuse, R138 ;  /* 0x0000008a000a7220 */ /* 0x042fe40000410000 */
[C---:B------:R-:W-:Y:S01]  /*20550*/  FMUL.FTZ R11, R0.reuse, R139 ;  /* 0x0000008b000b7220 */ /* 0x040fe20000410000 */
[----:B------:R-:W-:Y:S01]  /*20560*/  MOV R139, R56 ;  /* 0x00000038008b7202 */ /* 0x000fe20000000f00 */
[C---:B------:R-:W-:Y:S05]  /*20570*/  FMUL.FTZ R26, R0.reuse, R154 ;  /* 0x0000009a001a7220 */ /* 0x040fea0000410000 */
[----:B------:R1:W-:Y:S01]  /*20580*/  MUFU.EX2 R138, R12 ;  /* 0x0000000c008a7308 */ /* 0x0003e20000000800 */
[----:B------:R-:W-:Y:S01]  /*20590*/  IMAD.MOV.U32 R154, RZ, RZ, R57 ;  /* 0x000000ffff9a7224 */ /* 0x000fe200078e0039 */
[C---:B------:R-:W-:Y:S04]  /*205a0*/  HMMA.16816.F32.BF16 R8, R52.reuse, R20, R8 ;  /* 0x000000143408723c */ /* 0x040fe80000041808 */
[C---:B------:R-:W-:Y:S01]  /*205b0*/  FMUL.FTZ R14, R0.reuse, R142 ;  /* 0x0000008e000e7220 */ /* 0x040fe20000410000 */
[----:B--2---:R-:W-:Y:S01]  /*205c0*/  MOV R157, R30 ;  /* 0x0000001e009d7202 */ /* 0x004fe20000000f00 */
[----:B------:R-:W-:Y:S01]  /*205d0*/  FMUL.FTZ R15, R0, R143 ;  /* 0x0000008f000f7220 */ /* 0x000fe20000410000 */
[----:B------:R-:W-:Y:S01]  /*205e0*/  MOV R142, R179 ;  /* 0x000000b3008e7202 */ /* 0x000fe20000000f00 */
[----:B------:R-:W-:Y:S04]  /*205f0*/  FFMA.FTZ R20, R181, c[0x0][0x2d0], -R47 ;  /* 0x0000b400b5147a23 */ /* 0x000fe8000001082f */
[----:B------:R2:W-:Y:S01]  /*20600*/  MUFU.EX2 R134, R20 ;  /* 0x0000001400867308 */ /* 0x0005e20000000800 */
[C---:B------:R-:W-:Y:S02]  /*20610*/  FMUL.FTZ R21, R45.reuse, R149 ;  /* 0x000000952d157220 */ /* 0x040fe40000410000 */
[----:B------:R-:W-:Y:S02]  /*20620*/  FMUL.FTZ R24, R2, R152 ;  /* 0x0000009802187220 */ /* 0x000fe40000410000 */
[C---:B------:R-:W-:Y:S01]  /*20630*/  FMUL.FTZ R27, R0.reuse, R155 ;  /* 0x0000009b001b7220 */ /* 0x040fe20000410000 */
[----:B------:R-:W-:Y:S01]  /*20640*/  MOV R155, R175 ;  /* 0x000000af009b7202 */ /* 0x000fe20000000f00 */
[----:B------:R-:W-:Y:S02]  /*20650*/  FMUL.FTZ R30, R0, R158 ;  /* 0x0000009e001e7220 */ /* 0x000fe40000410000 */
[----:B-1----:R-:W-:Y:S01]  /*20660*/  FMUL.FTZ R12, R2, R140 ;  /* 0x0000008c020c7220 */ /* 0x002fe20000410000 */
[----:B------:R1:W-:Y:S01]  /*20670*/  MUFU.EX2 R152, R32 ;  /* 0x0000002000987308 */ /* 0x0003e20000000800 */
[----:B------:R-:W-:Y:S01]  /*20680*/  IMAD.MOV.U32 R158, RZ, RZ, R59 ;  /* 0x000000ffff9e7224 */ /* 0x000fe200078e003b */
[----:B------:R-:W-:Y:S01]  /*20690*/  MOV R140, R31 ;  /* 0x0000001f008c7202 */ /* 0x000fe20000000f00 */
[----:B------:R-:W3:Y:S01]  /*206a0*/  LDSM.16.MT88.4 R56, [R215+0x100] ;  /* 0x00010000d738783b */ /* 0x000ee20000004200 */
[C---:B------:R-:W-:Y:S02]  /*206b0*/  FMUL.FTZ R118, R0.reuse, R118 ;  /* 0x0000007600767220 */ /* 0x040fe40000410000 */
[-C--:B------:R-:W-:Y:S03]  /*206c0*/  HMMA.16816.F32.BF16 R12, R52, R22.reuse, R12 ;  /* 0x00000016340c723c */ /* 0x080fe6000004180c */
[C---:B------:R-:W-:Y:S02]  /*206d0*/  FMUL.FTZ R119, R0.reuse, R119 ;  /* 0x0000007700777220 */ /* 0x040fe40000410000 */
[----:B------:R-:W-:Y:S02]  /*206e0*/  IMAD.MOV.U32 R149, RZ, RZ, R127 ;  /* 0x000000ffff957224 */ /* 0x000fe400078e007f */
[C---:B------:R-:W-:Y:S01]  /*206f0*/  FMUL.FTZ R31, R0.reuse, R159 ;  /* 0x0000009f001f7220 */ /* 0x040fe20000410000 */
[C---:B------:R-:W-:Y:S04]  /*20700*/  HMMA.16816.F32.BF16 R16, R48.reuse, R22, R16 ;  /* 0x000000163010723c */ /* 0x040fe80000041810 */
[C---:B--2---:R-:W-:Y:S01]  /*20710*/  FMUL.FTZ R20, R45.reuse, R148 ;  /* 0x000000942d147220 */ /* 0x044fe20000410000 */
[----:B------:R-:W-:Y:S01]  /*20720*/  MOV R148, R128 ;  /* 0x0000008000947202 */ /* 0x000fe20000000f00 */
[----:B------:R-:W-:Y:S01]  /*20730*/  FMUL.FTZ R106, R0, R106 ;  /* 0x0000006a006a7220 */ /* 0x000fe20000410000 */
[----:B------:R-:W-:Y:S01]  /*20740*/  MOV R159, R95 ;  /* 0x0000005f009f7202 */ /* 0x000fe20000000f00 */
[C---:B------:R-:W-:Y:S01]  /*20750*/  FMUL.FTZ R22, R44.reuse, R150 ;  /* 0x000000962c167220 */ /* 0x040fe20000410000 */
[----:B------:R-:W-:Y:S03]  /*20760*/  MOV R150, R178 ;  /* 0x000000b200967202 */ /* 0x000fe60000000f00 */
[----:B------:R-:W-:Y:S01]  /*20770*/  FMUL.FTZ R23, R44, R151 ;  /* 0x000000972c177220 */ /* 0x000fe20000410000 */
[----:B------:R-:W-:Y:S01]  /*20780*/  MOV R151, R129 ;  /* 0x0000008100977202 */ /* 0x000fe20000000f00 */
[----:B-1----:R-:W-:Y:S02]  /*20790*/  FMUL.FTZ R32, R45, R160 ;  /* 0x000000a02d207220 */ /* 0x002fe40000410000 */
[----:B------:R-:W-:Y:S01]  /*207a0*/  LDSM.16.MT88.4 R160, [R216+0x2900] ;  /* 0x00290000d8a0783b */ /* 0x000fe20000004200 */
[C---:B------:R-:W-:Y:S02]  /*207b0*/  FMUL.FTZ R107, R0.reuse, R107 ;  /* 0x0000006b006b7220 */ /* 0x040fe40000410000 */
[-C--:B------:R-:W-:Y:S03]  /*207c0*/  HMMA.16816.F32.BF16 R20, R48, R36.reuse, R20 ;  /* 0x000000243014723c */ /* 0x080fe60000041814 */
[C---:B------:R-:W-:Y:S02]  /*207d0*/  FMUL.FTZ R110, R0.reuse, R110 ;  /* 0x0000006e006e7220 */ /* 0x040fe40000410000 */
[----:B------:R-:W-:Y:S02]  /*207e0*/  FMUL.FTZ R111, R0, R111 ;  /* 0x0000006f006f7220 */ /* 0x000fe40000410000 */
[----:B------:R-:W-:Y:S01]  /*207f0*/  IMAD.MOV.U32 R143, RZ, RZ, R130 ;  /* 0x000000ffff8f7224 */ /* 0x000fe200078e0082 */
[C---:B------:R-:W-:Y:S07]  /*20800*/  HMMA.16816.F32.BF16 R24, R52.reuse, R36, R24 ;  /* 0x000000243418723c */ /* 0x040fee0000041818 */
[--C-:B------:R-:W-:Y:S01]  /*20810*/  FFMA.FTZ R36, R65, c[0x0][0x2d0], -R69.reuse ;  /* 0x0000b40041247a23 */ /* 0x100fe20000010845 */
[-C--:B------:R-:W-:Y:S03]  /*20820*/  HMMA.16816.F32.BF16 R28, R52, R38.reuse, R28 ;  /* 0x00000026341c723c */ /* 0x080fe6000004181c */
[----:B------:R1:W-:Y:S01]  /*20830*/  MUFU.EX2 R156, R36 ;  /* 0x00000024009c7308 */ /* 0x0003e20000000800 */
[----:B------:R-:W-:Y:S04]  /*20840*/  FMUL.FTZ R37, R45, R165 ;  /* 0x000000a52d257220 */ /* 0x000fe80000410000 */
[C---:B------:R-:W-:Y:S07]  /*20850*/  HMMA.16816.F32.BF16 R32, R48.reuse, R38, R32 ;  /* 0x000000263020723c */ /* 0x040fee0000041820 */
[C---:B------:R-:W-:Y:S01]  /*20860*/  FMUL.FTZ R38, R44.reuse, R166 ;  /* 0x000000a62c267220 */ /* 0x040fe20000410000 */
[-C--:B------:R-:W-:Y:S04]  /*20870*/  HMMA.16816.F32.BF16 R100, R48, R40.reuse, R100 ;  /* 0x000000283064723c */ /* 0x080fe80000041864 */
[----:B------:R-:W-:Y:S04]  /*20880*/  FMUL.FTZ R39, R44, R167 ;  /* 0x000000a72c277220 */ /* 0x000fe80000410000 */
[C---:B------:R-:W-:Y:S04]  /*20890*/  HMMA.16816.F32.BF16 R104, R52.reuse, R40, R104 ;  /* 0x000000283468723c */ /* 0x040fe80000041868 */
[----:B-1----:R-:W-:Y:S03]  /*208a0*/  FFMA.FTZ R36, R66, c[0x0][0x2d0], -R69 ;  /* 0x0000b40042247a23 */ /* 0x002fe60000010845 */
[--C-:B------:R-:W-:Y:S01]  /*208b0*/  FFMA.FTZ R40, R61, c[0x0][0x2d0], -R70.reuse ;  /* 0x0000b4003d287a23 */ /* 0x100fe20000010846 */
[----:B------:R1:W-:Y:S01]  /*208c0*/  MUFU.EX2 R132, R36 ;  /* 0x0000002400847308 */ /* 0x0003e20000000800 */
[-C--:B------:R-:W-:Y:S03]  /*208d0*/  HMMA.16816.F32.BF16 R108, R52, R42.reuse, R108 ;  /* 0x0000002a346c723c */ /* 0x080fe6000004186c */
[----:B------:R-:W-:Y:S01]  /*208e0*/  FMUL.FTZ R41, R2, R169 ;  /* 0x000000a902297220 */ /* 0x000fe20000410000 */
[----:B------:R-:W-:Y:S04]  /*208f0*/  MOV R169, R176 ;  /* 0x000000b000a97202 */ /* 0x000fe80000000f00 */
[C---:B------:R-:W-:Y:S01]  /*20900*/  HMMA.16816.F32.BF16 R112, R48.reuse, R42, R112 ;  /* 0x0000002a3070723c */ /* 0x040fe20000041870 */
[----:B------:R2:W-:Y:S06]  /*20910*/  MUFU.EX2 R78, R40 ;  /* 0x00000028004e7308 */ /* 0x0005ec0000000800 */
[--C-:B------:R-:W-:Y:S02]  /*20920*/  FFMA.FTZ R42, R71, c[0x0][0x2d0], -R70.reuse ;  /* 0x0000b400472a7a23 */ /* 0x100fe40000010846 */
[----:B------:R-:W-:Y:S02]  /*20930*/  FMUL.FTZ R43, R0, R171 ;  /* 0x000000ab002b7220 */ /* 0x000fe40000410000 */
[----:B------:R4:W-:Y:S01]  /*20940*/  MUFU.EX2 R252, R42 ;  /* 0x0000002a00fc7308 */ /* 0x0009e20000000800 */
[----:B------:R-:W-:Y:S02]  /*20950*/  IMAD.MOV.U32 R171, RZ, RZ, R75 ;  /* 0x000000ffffab7224 */ /* 0x000fe400078e004b */
[----:B-1----:R-:W-:Y:S02]  /*20960*/  FFMA.FTZ R36, R67, c[0x0][0x2d0], -R69 ;  /* 0x0000b40043247a23 */ /* 0x002fe40000010845 */
[----:B------:R-:W-:Y:S05]  /*20970*/  LDSM.16.MT88.4 R64, [R214+0x900] ;  /* 0x00090000d640783b */ /* 0x000fea0000004200 */
[----:B------:R1:W5:Y:S01]  /*20980*/  MUFU.EX2 R137, R36 ;  /* 0x0000002400897308 */ /* 0x0003620000000800 */
[----:B--2---:R-:W-:Y:S02]  /*20990*/  FMUL.FTZ R40, R2, R168 ;  /* 0x000000a802287220 */ /* 0x004fe40000410000 */
[----:B------:R-:W-:Y:S02]  /*209a0*/  IMAD.MOV.U32 R168, RZ, RZ, R177 ;  /* 0x000000ffffa87224 */ /* 0x000fe400078e00b1 */
[----:B----4-:R-:W-:Y:S02]  /*209b0*/  FMUL.FTZ R42, R0, R170 ;  /* 0x000000aa002a7220 */ /* 0x010fe40000410000 */
[--C-:B-1----:R-:W-:Y:S04]  /*209c0*/  FFMA.FTZ R36, R182, c[0x0][0x2d0], -R47.reuse ;  /* 0x0000b400b6247a23 */ /* 0x102fe8000001082f */
[----:B------:R1:W-:Y:S02]  /*209d0*/  MUFU.EX2 R141, R36 ;  /* 0x00000024008d7308 */ /* 0x0003e40000000800 */
[--C-:B-1----:R-:W-:Y:S02]  /*209e0*/  FFMA.FTZ R36, R60, c[0x0][0x2d0], -R70.reuse ;  /* 0x0000b4003c247a23 */ /* 0x102fe40000010846 */
[----:B------:R-:W1:Y:S06]  /*209f0*/  LDSM.16.MT88.4 R60, [R213+0x900] ;  /* 0x00090000d53c783b */ /* 0x000e6c0000004200 */
[----:B------:R2:W4:Y:S02]  /*20a00*/  MUFU.EX2 R133, R36 ;  /* 0x0000002400857308 */ /* 0x0005240000000800 */
[----:B--2---:R-:W-:Y:S07]  /*20a10*/  FMUL.FTZ R36, R45, R164 ;  /* 0x000000a42d247220 */ /* 0x004fee0000410000 */
[-C--:B---3--:R-:W-:Y:S08]  /*20a20*/  HMMA.16816.F32.BF16 R36, R48, R56.reuse, R36 ;  /* 0x000000383024723c */ /* 0x088ff00000041824 */
[C---:B------:R-:W-:Y:S07]  /*20a30*/  HMMA.16816.F32.BF16 R116, R52.reuse, R56, R116 ;  /* 0x000000383474723c */ /* 0x040fee0000041874 */
[----:B------:R-:W-:Y:S01]  /*20a40*/  FFMA.FTZ R56, R72, c[0x0][0x2d0], -R70 ;  /* 0x0000b40048387a23 */ /* 0x000fe20000010846 */
[-C--:B------:R-:W-:Y:S03]  /*20a50*/  HMMA.16816.F32.BF16 R40, R52, R58.reuse, R40 ;  /* 0x0000003a3428723c */ /* 0x080fe60000041828 */
[----:B------:R2:W3:Y:S04]  /*20a60*/  MUFU.EX2 R251, R56 ;  /* 0x0000003800fb7308 */ /* 0x0004e80000000800 */
[--C-:B------:R-:W-:Y:S01]  /*20a70*/  FFMA.FTZ R52, R183, c[0x0][0x2d0], -R47.reuse ;  /* 0x0000b400b7347a23 */ /* 0x100fe2000001082f */
[----:B------:R-:W-:Y:S04]  /*20a80*/  HMMA.16816.F32.BF16 R120, R48, R58, R120 ;  /* 0x0000003a3078723c */ /* 0x000fe80000041878 */
[----:B-----5:R-:W-:Y:S01]  /*20a90*/  F2FP.BF16.PACK_AB R54, R137, R132 ;  /* 0x000000848936723e */ /* 0x020fe200000010ff */
[----:B------:R5:W-:Y:S01]  /*20aa0*/  MUFU.EX2 R250, R52 ;  /* 0x0000003400fa7308 */ /* 0x000be20000000800 */
[----:B----4-:R-:W-:Y:S02]  /*20ab0*/  F2FP.BF16.PACK_AB R53, R78, R133 ;  /* 0x000000854e35723e */ /* 0x010fe400000010ff */
[----:B------:R-:W-:Y:S04]  /*20ac0*/  F2FP.BF16.PACK_AB R48, R139, R154 ;  /* 0x0000009a8b30723e */ /* 0x000fe800000010ff */
[----:B------:R-:W-:Y:S02]  /*20ad0*/  F2FP.BF16.PACK_AB R49, R138, R153 ;  /* 0x000000998a31723e */ /* 0x000fe400000010ff */
[----:B------:R-:W-:Y:S02]  /*20ae0*/  F2FP.BF16.PACK_AB R50, R134, R158 ;  /* 0x0000009e8632723e */ /* 0x000fe400000010ff */
[----:B------:R-:W-:Y:S01]  /*20af0*/  F2FP.BF16.PACK_AB R51, R135, R157 ;  /* 0x0000009d8733723e */ /* 0x000fe200000010ff */
[----:B--2---:R-:W2:Y:S01]  /*20b00*/  LDSM.16.MT88.4 R56, [R216+0x900] ;  /* 0x00090000d838783b */ /* 0x004ea20000004200 */
[----:B---3--:R-:W-:Y:S05]  /*20b10*/  F2FP.BF16.PACK_AB R55, R251, R252 ;  /* 0x000000fcfb37723e */ /* 0x008fea00000010ff */
[-C--:B-1----:R-:W-:Y:S03]  /*20b20*/  HMMA.16816.F32.BF16 R4, R48, R60.reuse, R4 ;  /* 0x0000003c3004723c */ /* 0x082fe60000041804 */
[--C-:B-----5:R-:W-:Y:S04]  /*20b30*/  FFMA.FTZ R52, R80, c[0x0][0x2d0], -R68.reuse ;  /* 0x0000b40050347a23 */ /* 0x120fe80000010844 */
        /* <DEDUP_REMOVED lines=32> */
[----:B--2---:R-:W-:Y:S08]  /*20d40*/  FFMA.FTZ R56, R86, c[0x0][0x2d0], -R69 ;  /* 0x0000b40056387a23 */ /* 0x004ff00000010845 */
[----:B------:R2:W4:Y:S01]  /*20d50*/  MUFU.EX2 R240, R56 ;  /* 0x0000003800f07308 */ /* 0x0005220000000800 */
[----:B---3--:R-:W-:Y:S01]  /*20d60*/  FFMA.FTZ R64, R188, c[0x0][0x2d0], -R68 ;  /* 0x0000b400bc407a23 */ /* 0x008fe20000010844 */
[----:B------:R-:W-:Y:S08]  /*20d70*/  MOV R188, R174 ;  /* 0x000000ae00bc7202 */ /* 0x000ff00000000f00 */
[----:B------:R3:W-:Y:S01]  /*20d80*/  MUFU.EX2 R179, R64 ;  /* 0x0000004000b37308 */ /* 0x0007e20000000800 */
[--C-:B--2---:R-:W-:Y:S01]  /*20d90*/  FFMA.FTZ R56, R186, c[0x0][0x2d0], -R47.reuse ;  /* 0x0000b400ba387a23 */ /* 0x104fe2000001082f */
[-C--:B-1----:R-:W-:Y:S08]  /*20da0*/  HMMA.16816.F32.BF16 R36, R48, R60.reuse, R36 ;  /* 0x0000003c3024723c */ /* 0x082ff00000041824 */
[----:B------:R1:W-:Y:S01]  /*20db0*/  MUFU.EX2 R186, R56 ;  /* 0x0000003800ba7308 */ /* 0x0003e20000000800 */
[C---:B------:R-:W-:Y:S01]  /*20dc0*/  HMMA.16816.F32.BF16 R116, R52.reuse, R60, R116 ;  /* 0x0000003c3474723c */ /* 0x040fe20000041874 */
[----:B---3--:R-:W-:Y:S06]  /*20dd0*/  LDSM.16.MT88.4 R64, [R214+0x1100] ;  /* 0x00110000d640783b */ /* 0x008fec0000004200 */
[--C-:B------:R-:W-:Y:S01]  /*20de0*/  FFMA.FTZ R60, R83, c[0x0][0x2d0], -R70.reuse ;  /* 0x0000b400533c7a23 */ /* 0x100fe20000010846 */
[-C--:B------:R-:W-:Y:S03]  /*20df0*/  HMMA.16816.F32.BF16 R40, R52, R62.reuse, R40 ;  /* 0x0000003e3428723c */ /* 0x080fe60000041828 */
[----:B------:R-:W2:Y:S04]  /*20e00*/  MUFU.EX2 R182, R60 ;  /* 0x0000003c00b67308 */ /* 0x000ea80000000800 */
[----:B------:R-:W-:Y:S01]  /*20e10*/  FFMA.FTZ R52, R189, c[0x0][0x2d0], -R47 ;  /* 0x0000b400bd347a23 */ /* 0x000fe2000001082f */
[----:B------:R-:W-:Y:S01]  /*20e20*/  HMMA.16816.F32.BF16 R120, R48, R62, R120 ;  /* 0x0000003e3078723c */ /* 0x000fe20000041878 */
[----:B------:R-:W3:Y:S03]  /*20e30*/  LDL.LU R189, [R1+0x18] ;  /* 0x0000180001bd7983 */ /* 0x000ee60000300800 */
[----:B-1----:R-:W-:Y:S01]  /*20e40*/  FFMA.FTZ R56, R73, c[0x0][0x2d0], -R70 ;  /* 0x0000b40049387a23 */ /* 0x002fe20000010846 */
[----:B------:R1:W-:Y:S01]  /*20e50*/  MUFU.EX2 R181, R52 ;  /* 0x0000003400b57308 */ /* 0x0003e20000000800 */
[----:B----4-:R-:W-:Y:S01]  /*20e60*/  F2FP.BF16.PACK_AB R54, R240, R241 ;  /* 0x000000f1f036723e */ /* 0x010fe200000010ff */
[----:B------:R-:W4:Y:S01]  /*20e70*/  LDL.LU R170, [R1+0x1c] ;  /* 0x00001c0001aa7983 */ /* 0x000f220000300800 */
[----:B------:R-:W-:Y:S04]  /*20e80*/  F2FP.BF16.PACK_AB R49, R248, R249 ;  /* 0x000000f9f831723e */ /* 0x000fe800000010ff */
[----:B------:R-:W-:Y:S02]  /*20e90*/  F2FP.BF16.PACK_AB R50, R246, R247 ;  /* 0x000000f7f632723e */ /* 0x000fe400000010ff */
[----:B------:R-:W-:Y:S01]  /*20ea0*/  F2FP.BF16.PACK_AB R51, R244, R245 ;  /* 0x000000f5f433723e */ /* 0x000fe200000010ff */
[----:B------:R5:W5:Y:S01]  /*20eb0*/  MUFU.EX2 R185, R56 ;  /* 0x0000003800b97308 */ /* 0x000b620000000800 */
[----:B--2---:R-:W-:Y:S01]  /*20ec0*/  F2FP.BF16.PACK_AB R55, R182, R183 ;  /* 0x000000b7b637723e */ /* 0x004fe200000010ff */
[----:B------:R-:W-:Y:S01]  /*20ed0*/  LDSM.16.MT88.4 R60, [R216+0x1100] ;  /* 0x00110000d83c783b */ /* 0x000fe20000004200 */
[--C-:B-1----:R-:W-:Y:S02]  /*20ee0*/  FFMA.FTZ R52, R187, c[0x0][0x2d0], -R68.reuse ;  /* 0x0000b400bb347a23 */ /* 0x102fe40000010844 */
[----:B------:R-:W-:Y:S01]  /*20ef0*/  IMAD.MOV.U32 R187, RZ, RZ, R141 ;  /* 0x000000ffffbb7224 */ /* 0x000fe200078e008d */
[----:B------:R-:W-:Y:S04]  /*20f00*/  MOV R141, R180 ;  /* 0x000000b4008d7202 */ /* 0x000fe80000000f00 */
[----:B------:R1:W-:Y:S01]  /*20f10*/  MUFU.EX2 R180, R52 ;  /* 0x0000003400b47308 */ /* 0x0003e20000000800 */
[----:B------:R-:W-:Y:S01]  /*20f20*/  F2FP.BF16.PACK_AB R48, R250, R187 ;  /* 0x000000bbfa30723e */ /* 0x000fe200000010ff */
[----:B-----5:R-:W2:Y:S01]  /*20f30*/  LDSM.16.MT88.4 R56, [R213+0x1100] ;  /* 0x00110000d538783b */ /* 0x020ea20000004200 */
[----:B------:R-:W-:Y:S02]  /*20f40*/  F2FP.BF16.PACK_AB R53, R184, R185 ;  /* 0x000000b9b835723e */ /* 0x000fe400000010ff */
[----:B-1----:R-:W-:Y:S03]  /*20f50*/  F2FP.BF16.PACK_AB R52, R242, R243 ;  /* 0x000000f3f234723e */ /* 0x002fe600000010ff */
[-C--:B--2---:R-:W-:Y:S08]  /*20f60*/  HMMA.16816.F32.BF16 R4, R48, R56.reuse, R4 ;  /* 0x000000383004723c */ /* 0x084ff00000041804 */
        /* <DEDUP_REMOVED lines=22> */
[--C-:B-----5:R-:W-:Y:S02]  /*210d0*/  FFMA.FTZ R60, R190, c[0x0][0x2d0], -R69.reuse ;  /* 0x0000b400be3c7a23 */ /* 0x120fe40000010845 */
[----:B------:R-:W-:Y:S02]  /*210e0*/  IMAD.MOV.U32 R190, RZ, RZ, R138 ;  /* 0x000000ffffbe7224 */ /* 0x000fe400078e008a */
[C---:B------:R-:W-:Y:S03]  /*210f0*/  HMMA.16816.F32.BF16 R112, R48.reuse, R66, R112 ;  /* 0x000000423070723c */ /* 0x040fe60000041870 */
[----:B------:R5:W-:Y:S10]  /*21100*/  MUFU.EX2 R166, R60 ;  /* 0x0000003c00a67308 */ /* 0x000bf40000000800 */
[----:B------:R5:W-:Y:S01]  /*21110*/  MUFU.EX2 R130, R64 ;  /* 0x0000004000827308 */ /* 0x000be20000000800 */
[----:B-1----:R-:W-:Y:S02]  /*21120*/  FFMA.FTZ R56, R193, c[0x0][0x2d0], -R68 ;  /* 0x0000b400c1387a23 */ /* 0x002fe40000010844 */
[----:B------:R-:W-:Y:S07]  /*21130*/  IMAD.MOV.U32 R193, RZ, RZ, R132 ;  /* 0x000000ffffc17224 */ /* 0x000fee00078e0084 */
[----:B------:R1:W-:Y:S01]  /*21140*/  MUFU.EX2 R176, R56 ;  /* 0x0000003800b07308 */ /* 0x0003e20000000800 */
[--C-:B-----5:R-:W-:Y:S01]  /*21150*/  FFMA.FTZ R60, R191, c[0x0][0x2d0], -R69.reuse ;  /* 0x0000b400bf3c7a23 */ /* 0x120fe20000010845 */
[----:B------:R-:W-:Y:S08]  /*21160*/  MOV R191, R139 ;  /* 0x0000008b00bf7202 */ /* 0x000ff00000000f00 */
[----:B------:R5:W3:Y:S01]  /*21170*/  MUFU.EX2 R173, R60 ;  /* 0x0000003c00ad7308 */ /* 0x000ae20000000800 */
[----:B------:R-:W-:Y:S09]  /*21180*/  FFMA.FTZ R64, R89, c[0x0][0x2d0], -R70 ;  /* 0x0000b40059407a23 */ /* 0x000ff20000010846 */
[----:B------:R5:W-:Y:S01]  /*21190*/  MUFU.EX2 R129, R64 ;  /* 0x0000004000817308 */ /* 0x000be20000000800 */
[----:B-1----:R-:W-:Y:S09]  /*211a0*/  FFMA.FTZ R56, R98, c[0x0][0x2d0], -R69 ;  /* 0x0000b40062387a23 */ /* 0x002ff20000010845 */
[----:B------:R1:W-:Y:S01]  /*211b0*/  MUFU.EX2 R167, R56 ;  /* 0x0000003800a77308 */ /* 0x0003e20000000800 */
[--C-:B-----5:R-:W-:Y:S01]  /*211c0*/  FFMA.FTZ R60, R196, c[0x0][0x2d0], -R47.reuse ;  /* 0x0000b400c43c7a23 */ /* 0x120fe2000001082f */
[----:B------:R-:W-:Y:S08]  /*211d0*/  MOV R196, R140 ;  /* 0x0000008c00c47202 */ /* 0x000ff00000000f00 */
[----:B------:R5:W-:Y:S01]  /*211e0*/  MUFU.EX2 R165, R60 ;  /* 0x0000003c00a57308 */ /* 0x000be20000000800 */
[----:B------:R-:W-:Y:S01]  /*211f0*/  FFMA.FTZ R64, R198, c[0x0][0x2d0], -R68 ;  /* 0x0000b400c6407a23 */ /* 0x000fe20000010844 */
[----:B------:R-:W-:Y:S02]  /*21200*/  MOV R198, R159 ;  /* 0x0000009f00c67202 */ /* 0x000fe40000000f00 */
[----:B------:R-:W-:Y:S06]  /*21210*/  MOV R159, R136 ;  /* 0x00000088009f7202 */ /* 0x000fec0000000f00 */
[----:B------:R5:W-:Y:S01]  /*21220*/  MUFU.EX2 R127, R64 ;  /* 0x00000040007f7308 */ /* 0x000be20000000800 */
[----:B-1----:R-:W1:Y:S01]  /*21230*/  LDSM.16.MT88.4 R56, [R215+0x1100] ;  /* 0x00110000d738783b */ /* 0x002e620000004200 */
[--C-:B-----5:R-:W-:Y:S08]  /*21240*/  FFMA.FTZ R60, R87, c[0x0][0x2d0], -R70.reuse ;  /* 0x0000b400573c7a23 */ /* 0x120ff00000010846 */
[----:B------:R5:W1:Y:S01]  /*21250*/  MUFU.EX2 R164, R60 ;  /* 0x0000003c00a47308 */ /* 0x000a620000000800 */
[----:B------:R-:W-:Y:S08]  /*21260*/  LDSM.16.MT88.4 R64, [R214+0x1900] ;  /* 0x00190000d640783b */ /* 0x000ff00000004200 */
[----:B-----5:R-:W5:Y:S01]  /*21270*/  LDSM.16.MT88.4 R60, [R213+0x1900] ;  /* 0x00190000d53c783b */ /* 0x020f620000004200 */
[-C--:B-1----:R-:W-:Y:S08]  /*21280*/  HMMA.16816.F32.BF16 R36, R48, R56.reuse, R36 ;  /* 0x000000383024723c */ /* 0x082ff00000041824 */
[C---:B------:R-:W-:Y:S07]  /*21290*/  HMMA.16816.F32.BF16 R116, R52.reuse, R56, R116 ;  /* 0x000000383474723c */ /* 0x040fee0000041874 */
[----:B------:R-:W-:Y:S01]  /*212a0*/  FFMA.FTZ R56, R92, c[0x0][0x2d0], -R70 ;  /* 0x0000b4005c387a23 */ /* 0x000fe20000010846 */
[-C--:B------:R-:W-:Y:S03]  /*212b0*/  HMMA.16816.F32.BF16 R40, R52, R58.reuse, R40 ;  /* 0x0000003a3428723c */ /* 0x080fe60000041828 */
[----:B------:R1:W1:Y:S04]  /*212c0*/  MUFU.EX2 R75, R56 ;  /* 0x00000038004b7308 */ /* 0x0002680000000800 */
[----:B------:R-:W-:Y:S01]  /*212d0*/  FFMA.FTZ R52, R201, c[0x0][0x2d0], -R47 ;  /* 0x0000b400c9347a23 */ /* 0x000fe2000001082f */
[----:B------:R-:W-:Y:S04]  /*212e0*/  HMMA.16816.F32.BF16 R120, R48, R58, R120 ;  /* 0x0000003a3078723c */ /* 0x000fe80000041878 */
[----:B---3--:R-:W-:Y:S01]  /*212f0*/  F2FP.BF16.PACK_AB R54, R173, R166 ;  /* 0x000000a6ad36723e */ /* 0x008fe200000010ff */
[----:B------:R3:W-:Y:S01]  /*21300*/  MUFU.EX2 R128, R52 ;  /* 0x0000003400807308 */ /* 0x0007e20000000800 */
[----:B------:R-:W-:Y:S01]  /*21310*/  F2FP.BF16.PACK_AB R53, R130, R164 ;  /* 0x000000a48235723e */ /* 0x000fe200000010ff */
[----:B----4-:R-:W-:Y:S01]  /*21320*/  FFMA.FTZ R2, R2, R170, R171 ;  /* 0x000000aa02027223 */ /* 0x010fe200000100ab */
[----:B------:R-:W-:Y:S01]  /*21330*/  F2FP.BF16.PACK_AB R48, R181, R186 ;  /* 0x000000bab530723e */ /* 0x000fe200000010ff */
[----:B------:R-:W-:Y:S03]  /*21340*/  IMAD.MOV.U32 R201, RZ, RZ, R169 ;  /* 0x000000ffffc97224 */ /* 0x000fe600078e00a9 */
[----:B------:R-:W-:Y:S02]  /*21350*/  F2FP.BF16.PACK_AB R49, R179, R180 ;  /* 0x000000b4b331723e */ /* 0x000fe400000010ff */
[----:B------:R-:W-:Y:S02]  /*21360*/  F2FP.BF16.PACK_AB R50, R177, R178 ;  /* 0x000000b2b132723e */ /* 0x000fe400000010ff */
[----:B------:R-:W-:Y:S01]  /*21370*/  F2FP.BF16.PACK_AB R51, R176, R175 ;  /* 0x000000afb033723e */ /* 0x000fe200000010ff */
[----:B-1----:R-:W1:Y:S01]  /*21380*/  LDSM.16.MT88.4 R56, [R216+0x1900] ;  /* 0x00190000d838783b */ /* 0x002e620000004200 */
[----:B------:R-:W-:Y:S05]  /*21390*/  F2FP.BF16.PACK_AB R55, R75, R129 ;  /* 0x000000814b37723e */ /* 0x000fea00000010ff */
[-C--:B-----5:R-:W-:Y:S03]  /*213a0*/  HMMA.16816.F32.BF16 R4, R48, R60.reuse, R4 ;  /* 0x0000003c3004723c */ /* 0x0a0fe60000041804 */
[--C-:B---3--:R-:W-:Y:S01]  /*213b0*/  FFMA.FTZ R52, R197, c[0x0][0x2d0], -R68.reuse ;  /* 0x0000b400c5347a23 */ /* 0x108fe20000010844 */
[----:B------:R-:W-:Y:S03]  /*213c0*/  MOV R197, R168 ;  /* 0x000000a800c57202 */ /* 0x000fe60000000f00 */
        /* <DEDUP_REMOVED lines=28> */
[----:B------:R3:W-:Y:S01]  /*21590*/  MUFU.EX2 R89, R56 ;  /* 0x0000003800597308 */ /* 0x0007e20000000800 */
[----:B----4-:R-:W-:Y:S09]  /*215a0*/  FFMA.FTZ R64, R131, c[0x0][0x2d0], -R70 ;  /* 0x0000b40083407a23 */ /* 0x010ff20000010846 */
[----:B------:R4:W-:Y:S01]  /*215b0*/  MUFU.EX2 R72, R64 ;  /* 0x0000004000487308 */ /* 0x0009e20000000800 */
[----:B-1----:R-:W1:Y:S01]  /*215c0*/  LDSM.16.MT88.4 R60, [R215+0x1900] ;  /* 0x00190000d73c783b */ /* 0x002e620000004200 */
[----:B---3--:R-:W-:Y:S08]  /*215d0*/  FFMA.FTZ R56, R203, c[0x0][0x2d0], -R69 ;  /* 0x0000b400cb387a23 */ /* 0x008ff00000010845 */
[----:B------:R3:W5:Y:S01]  /*215e0*/  MUFU.EX2 R87, R56 ;  /* 0x0000003800577308 */ /* 0x0007620000000800 */
[----:B----4-:R-:W-:Y:S09]  /*215f0*/  FFMA.FTZ R64, R210, c[0x0][0x2d0], -R68 ;  /* 0x0000b400d2407a23 */ /* 0x010ff20000010844 */
[----:B------:R4:W-:Y:S01]  /*21600*/  MUFU.EX2 R82, R64 ;  /* 0x0000004000527308 */ /* 0x0009e20000000800 */
[--C-:B---3--:R-:W-:Y:S01]  /*21610*/  FFMA.FTZ R56, R208, c[0x0][0x2d0], -R47.reuse ;  /* 0x0000b400d0387a23 */ /* 0x108fe2000001082f */
[-C--:B-1----:R-:W-:Y:S08]  /*21620*/  HMMA.16816.F32.BF16 R36, R48, R60.reuse, R36 ;  /* 0x0000003c3024723c */ /* 0x082ff00000041824 */
[----:B------:R1:W-:Y:S01]  /*21630*/  MUFU.EX2 R86, R56 ;  /* 0x0000003800567308 */ /* 0x0003e20000000800 */
[C---:B------:R-:W-:Y:S01]  /*21640*/  HMMA.16816.F32.BF16 R116, R52.reuse, R60, R116 ;  /* 0x0000003c3474723c */ /* 0x040fe20000041874 */
[----:B----4-:R-:W-:Y:S06]  /*21650*/  LDSM.16.MT88.4 R64, [R214+0x2100] ;  /* 0x00210000d640783b */ /* 0x010fec0000004200 */
[--C-:B------:R-:W-:Y:S01]  /*21660*/  FFMA.FTZ R60, R172, c[0x0][0x2d0], -R70.reuse ;  /* 0x0000b400ac3c7a23 */ /* 0x100fe20000010846 */
[-C--:B------:R-:W-:Y:S03]  /*21670*/  HMMA.16816.F32.BF16 R40, R52, R62.reuse, R40 ;  /* 0x0000003e3428723c */ /* 0x080fe60000041828 */
[----:B------:R3:W4:Y:S04]  /*21680*/  MUFU.EX2 R71, R60 ;  /* 0x0000003c00477308 */ /* 0x0007280000000800 */
[--C-:B------:R-:W-:Y:S01]  /*21690*/  FFMA.FTZ R52, R232, c[0x0][0x2d0], -R47.reuse ;  /* 0x0000b400e8347a23 */ /* 0x100fe2000001082f */
[----:B------:R-:W-:Y:S04]  /*216a0*/  HMMA.16816.F32.BF16 R120, R48, R62, R120 ;  /* 0x0000003e3078723c */ /* 0x000fe80000041878 */
[----:B-1----:R-:W-:Y:S01]  /*216b0*/  FFMA.FTZ R56, R74, c[0x0][0x2d0], -R70 ;  /* 0x0000b4004a387a23 */ /* 0x002fe20000010846 */
[----:B------:R1:W-:Y:S01]  /*216c0*/  MUFU.EX2 R85, R52 ;  /* 0x0000003400557308 */ /* 0x0003e20000000800 */
[----:B-----5:R-:W-:Y:S02]  /*216d0*/  F2FP.BF16.PACK_AB R54, R87, R89 ;  /* 0x000000595736723e */ /* 0x020fe400000010ff */
[----:B------:R-:W-:Y:S04]  /*216e0*/  F2FP.BF16.PACK_AB R48, R128, R165 ;  /* 0x000000a58030723e */ /* 0x000fe800000010ff */
[----:B------:R-:W-:Y:S02]  /*216f0*/  F2FP.BF16.PACK_AB R49, R127, R98 ;  /* 0x000000627f31723e */ /* 0x000fe400000010ff */
[----:B------:R-:W-:Y:S01]  /*21700*/  F2FP.BF16.PACK_AB R50, R99, R97 ;  /* 0x000000616332723e */ /* 0x000fe200000010ff */
[----:B------:R5:W2:Y:S01]  /*21710*/  MUFU.EX2 R74, R56 ;  /* 0x00000038004a7308 */ /* 0x000aa20000000800 */
[----:B------:R-:W-:Y:S01]  /*21720*/  F2FP.BF16.PACK_AB R51, R96, R95 ;  /* 0x0000005f6033723e */ /* 0x000fe200000010ff */
[----:B---3--:R-:W-:Y:S01]  /*21730*/  LDSM.16.MT88.4 R60, [R216+0x2100] ;  /* 0x00210000d83c783b */ /* 0x008fe20000004200 */
[----:B----4-:R-:W-:Y:S01]  /*21740*/  F2FP.BF16.PACK_AB R55, R71, R72 ;  /* 0x000000484737723e */ /* 0x010fe200000010ff */
[--C-:B-1----:R-:W-:Y:S06]  /*21750*/  FFMA.FTZ R52, R209, c[0x0][0x2d0], -R68.reuse ;  /* 0x0000b400d1347a23 */ /* 0x102fec0000010844 */
[----:B------:R1:W3:Y:S01]  /*21760*/  MUFU.EX2 R84, R52 ;  /* 0x0000003400547308 */ /* 0x0002e20000000800 */
[----:B-----5:R-:W4:Y:S01]  /*21770*/  LDSM.16.MT88.4 R56, [R213+0x2100] ;  /* 0x00210000d538783b */ /* 0x020f220000004200 */
[----:B--2---:R-:W-:Y:S02]  /*21780*/  F2FP.BF16.PACK_AB R53, R73, R74 ;  /* 0x0000004a4935723e */ /* 0x004fe400000010ff */
[----:B-1----:R-:W-:Y:S01]  /*21790*/  F2FP.BF16.PACK_AB R52, R92, R88 ;  /* 0x000000585c34723e */ /* 0x002fe200000010ff */
[-C--:B----4-:R-:W-:Y:S08]  /*217a0*/  HMMA.16816.F32.BF16 R4, R48, R56.reuse, R4 ;  /* 0x000000383004723c */ /* 0x090ff00000041804 */
[C---:B------:R-:W-:Y:S07]  /*217b0*/  HMMA.16816.F32.BF16 R8, R52.reuse, R56, R8 ;  /* 0x000000383408723c */ /* 0x040fee0000041808 */
[--C-:B------:R-:W-:Y:S01]  /*217c0*/  FFMA.FTZ R56, R238, c[0x0][0x2d0], -R47.reuse ;  /* 0x0000b400ee387a23 */ /* 0x100fe2000001082f */
[-C--:B------:R-:W-:Y:S03]  /*217d0*/  HMMA.16816.F32.BF16 R12, R52, R58.reuse, R12 ;  /* 0x0000003a340c723c */ /* 0x080fe6000004180c */
[----:B------:R1:W-:Y:S01]  /*217e0*/  MUFU.EX2 R83, R56 ;  /* 0x0000003800537308 */ /* 0x0003e20000000800 */
[----:B------:R-:W-:Y:S04]  /*217f0*/  FFMA.FTZ R47, R239, c[0x0][0x2d0], -R47 ;  /* 0x0000b400ef2f7a23 */ /* 0x000fe8000001082f */
[C---:B------:R-:W-:Y:S05]  /*21800*/  HMMA.16816.F32.BF16 R16, R48.reuse, R58, R16 ;  /* 0x0000003a3010723c */ /* 0x040fea0000041810 */
[----:B------:R2:W-:Y:S03]  /*21810*/  MUFU.EX2 R81, R47 ;  /* 0x0000002f00517308 */ /* 0x0005e60000000800 */
[-C--:B------:R-:W-:Y:S08]  /*21820*/  HMMA.16816.F32.BF16 R20, R48, R60.reuse, R20 ;  /* 0x0000003c3014723c */ /* 0x080ff00000041814 */
[C---:B------:R-:W-:Y:S01]  /*21830*/  HMMA.16816.F32.BF16 R24, R52.reuse, R60, R24 ;  /* 0x0000003c3418723c */ /* 0x040fe20000041818 */
[----:B-1----:R-:W1:Y:S07]  /*21840*/  LDSM.16.MT88.4 R56, [R215+0x2100] ;  /* 0x00210000d738783b */ /* 0x002e6e0000004200 */
[-C--:B------:R-:W-:Y:S04]  /*21850*/  HMMA.16816.F32.BF16 R28, R52, R62.reuse, R28 ;  /* 0x0000003e341c723c */ /* 0x080fe8000004181c */
[--C-:B--2---:R-:W-:Y:S02]  /*21860*/  FFMA.FTZ R47, R234, c[0x0][0x2d0], -R68.reuse ;  /* 0x0000b400ea2f7a23 */ /* 0x104fe40000010844 */
[----:B------:R-:W-:Y:S02]  /*21870*/  FFMA.FTZ R68, R237, c[0x0][0x2d0], -R68 ;  /* 0x0000b400ed447a23 */ /* 0x000fe40000010844 */
[C---:B------:R-:W-:Y:S01]  /*21880*/  HMMA.16816.F32.BF16 R32, R48.reuse, R62, R32 ;  /* 0x0000003e3020723c */ /* 0x040fe20000041820 */
[----:B------:R2:W-:Y:S07]  /*21890*/  MUFU.EX2 R80, R47 ;  /* 0x0000002f00507308 */ /* 0x0005ee0000000800 */
[-C--:B------:R-:W-:Y:S03]  /*218a0*/  HMMA.16816.F32.BF16 R100, R48, R64.reuse, R100 ;  /* 0x000000403064723c */ /* 0x080fe60000041864 */
[----:B------:R-:W-:Y:S05]  /*218b0*/  MUFU.EX2 R77, R68 ;  /* 0x00000044004d7308 */ /* 0x000fea0000000800 */
[C---:B------:R-:W-:Y:S08]  /*218c0*/  HMMA.16816.F32.BF16 R104, R52.reuse, R64, R104 ;  /* 0x000000403468723c */ /* 0x040ff00000041868 */
[-C--:B------:R-:W-:Y:S04]  /*218d0*/  HMMA.16816.F32.BF16 R108, R52, R66.reuse, R108 ;  /* 0x00000042346c723c */ /* 0x080fe8000004186c */
[--C-:B--2---:R-:W-:Y:S04]  /*218e0*/  FFMA.FTZ R47, R211, c[0x0][0x2d0], -R69.reuse ;  /* 0x0000b400d32f7a23 */ /* 0x104fe80000010845 */
[C---:B------:R-:W-:Y:S01]  /*218f0*/  HMMA.16816.F32.BF16 R112, R48.reuse, R66, R112 ;  /* 0x000000423070723c */ /* 0x040fe20000041870 */
[----:B------:R2:W-:Y:S07]  /*21900*/  MUFU.EX2 R76, R47 ;  /* 0x0000002f004c7308 */ /* 0x0005ee0000000800 */
[-C--:B-1----:R-:W-:Y:S08]  /*21910*/  HMMA.16816.F32.BF16 R36, R48, R56.reuse, R36 ;  /* 0x000000383024723c */ /* 0x082ff00000041824 */
[C---:B------:R-:W-:Y:S08]  /*21920*/  HMMA.16816.F32.BF16 R116, R52.reuse, R56, R116 ;  /* 0x000000383474723c */ /* 0x040ff00000041874 */
[-C--:B------:R-:W-:Y:S01]  /*21930*/  HMMA.16816.F32.BF16 R40, R52, R58.reuse, R40 ;  /* 0x0000003a3428723c */ /* 0x080fe20000041828 */
[----:B------:R-:W4:Y:S03]  /*21940*/  LDL.LU R54, [R1+0x24] ;  /* 0x0000240001367983 */ /* 0x000f260000300800 */
[----:B--2---:R-:W-:Y:S03]  /*21950*/  FFMA.FTZ R47, R233, c[0x0][0x2d0], -R69 ;  /* 0x0000b400e92f7a23 */ /* 0x004fe60000010845 */
[----:B------:R-:W-:Y:S01]  /*21960*/  FFMA.FTZ R53, R45, R194, R195 ;  /* 0x000000c22d357223 */ /* 0x000fe200000100c3 */
[----:B------:R1:W2:Y:S01]  /*21970*/  MUFU.EX2 R68, R47 ;  /* 0x0000002f00447308 */ /* 0x0002a20000000800 */
[----:B------:R-:W-:Y:S01]  /*21980*/  FFMA.FTZ R52, R44, R189, R188 ;  /* 0x000000bd2c347223 */ /* 0x000fe200000100bc */
[----:B------:R-:W-:Y:S04]  /*21990*/  HMMA.16816.F32.BF16 R120, R48, R58, R120 ;  /* 0x0000003a3078723c */ /* 0x000fe80000041878 */
[----:B------:R-:W-:Y:S01]  /*219a0*/  IMAD.MOV.U32 R194, RZ, RZ, R135 ;  /* 0x000000ffffc27224 */ /* 0x000fe200078e0087 */
[----:B------:R-:W-:Y:S01]  /*219b0*/  F2FP.BF16.PACK_AB R44, R85, R86 ;  /* 0x00000056552c723e */ /* 0x000fe200000010ff */
[----:B------:R-:W-:Y:S01]  /*219c0*/  FADD.FTZ R52, R143, R52 ;  /* 0x000000348f347221 */ /* 0x000fe20000010000 */
[----:B---3--:R-:W-:Y:S01]  /*219d0*/  F2FP.BF16.PACK_AB R45, R82, R84 ;  /* 0x00000054522d723e */ /* 0x008fe200000010ff */
[----:B------:R-:W-:Y:S01]  /*219e0*/  FADD.FTZ R48, R142, R2 ;  /* 0x000000028e307221 */ /* 0x000fe20000010000 */
[----:B------:R-:W-:Y:S03]  /*219f0*/  MOV R195, R134 ;  /* 0x0000008600c37202 */ /* 0x000fe60000000f00 */
[----:B------:R-:W-:Y:S01]  /*21a00*/  IMAD.MOV.U32 R189, RZ, RZ, R141 ;  /* 0x000000ffffbd7224 */ /* 0x000fe200078e008d */
[----:B------:R-:W-:Y:S01]  /*21a10*/  MOV R188, R137 ;  /* 0x0000008900bc7202 */ /* 0x000fe20000000f00 */
[----:B------:R-:W-:Y:S02]  /*21a20*/  FADD.FTZ R53, R151, R53 ;  /* 0x0000003597357221 */ /* 0x000fe40000010000 */
[----:B------:R-:W-:Y:S01]  /*21a30*/  FADD.FTZ R2, R149, R52 ;  /* 0x0000003495027221 */ /* 0x000fe20000010000 */
[----:B------:R-:W-:Y:S03]  /*21a40*/  ISETP.GT.AND P0, PT, R230, R189, PT ;  /* 0x000000bde600720c */ /* 0x000fe60003f04270 */
[----:B------:R-:W-:Y:S02]  /*21a50*/  FADD.FTZ R2, R197, R2 ;  /* 0x00000002c5027221 */ /* 0x000fe40000010000 */
[--C-:B-1----:R-:W-:Y:S01]  /*21a60*/  FFMA.FTZ R47, R235, c[0x0][0x2d0], -R69.reuse ;  /* 0x0000b400eb2f7a23 */ /* 0x102fe20000010845 */
[----:B--2---:R-:W-:Y:S01]  /*21a70*/  F2FP.BF16.PACK_AB R168, R68, R76 ;  /* 0x0000004c44a8723e */ /* 0x004fe200000010ff */
[----:B------:R-:W-:Y:S02]  /*21a80*/  FFMA.FTZ R69, R236, c[0x0][0x2d0], -R69 ;  /* 0x0000b400ec457a23 */ /* 0x000fe40000010845 */
[----:B------:R1:W-:Y:S10]  /*21a90*/  MUFU.EX2 R63, R47 ;  /* 0x0000002f003f7308 */ /* 0x0003f40000000800 */
[----:B------:R-:W2:Y:S01]  /*21aa0*/  MUFU.EX2 R69, R69 ;  /* 0x0000004500457308 */ /* 0x000ea20000000800 */
[--C-:B-1----:R-:W-:Y:S09]  /*21ab0*/  FFMA.FTZ R47, R90, c[0x0][0x2d0], -R70.reuse ;  /* 0x0000b4005a2f7a23 */ /* 0x102ff20000010846 */
[----:B------:R1:W-:Y:S01]  /*21ac0*/  MUFU.EX2 R61, R47 ;  /* 0x0000002f003d7308 */ /* 0x0003e20000000800 */
[----:B--2---:R-:W-:Y:S01]  /*21ad0*/  F2FP.BF16.PACK_AB R170, R69, R63 ;  /* 0x0000003f45aa723e */ /* 0x004fe200000010ff */
[--C-:B-1----:R-:W-:Y:S08]  /*21ae0*/  FFMA.FTZ R47, R91, c[0x0][0x2d0], -R70.reuse ;  /* 0x0000b4005b2f7a23 */ /* 0x102ff00000010846 */
[----:B------:R1:W2:Y:S02]  /*21af0*/  MUFU.EX2 R62, R47 ;  /* 0x0000002f003e7308 */ /* 0x0002a40000000800 */
[--C-:B-1----:R-:W-:Y:S01]  /*21b00*/  FFMA.FTZ R47, R94, c[0x0][0x2d0], -R70.reuse ;  /* 0x0000b4005e2f7a23 */ /* 0x102fe20000010846 */
[----:B--2---:R-:W-:Y:S01]  /*21b10*/  F2FP.BF16.PACK_AB R169, R62, R61 ;  /* 0x0000003d3ea9723e */ /* 0x004fe200000010ff */
[----:B------:R-:W-:Y:S01]  /*21b20*/  FFMA.FTZ R70, R46, c[0x0][0x2d0], -R70 ;  /* 0x0000b4002e467a23 */ /* 0x000fe20000010846 */
[----:B------:R-:W-:Y:S05]  /*21b30*/  F2FP.BF16.PACK_AB R46, R81, R83 ;  /* 0x00000053512e723e */ /* 0x000fea00000010ff */
[----:B------:R1:W-:Y:S10]  /*21b40*/  MUFU.EX2 R60, R47 ;  /* 0x0000002f003c7308 */ /* 0x0003f40000000800 */
[----:B------:R-:W2:Y:S01]  /*21b50*/  MUFU.EX2 R70, R70 ;  /* 0x0000004600467308 */ /* 0x000ea20000000800 */
[----:B-1----:R-:W-:Y:S07]  /*21b60*/  F2FP.BF16.PACK_AB R47, R77, R80 ;  /* 0x000000504d2f723e */ /* 0x002fee00000010ff */
[-C--:B------:R-:W-:Y:S01]  /*21b70*/  HMMA.16816.F32.BF16 R132, R44, R144.reuse, R4 ;  /* 0x000000902c84723c */ /* 0x080fe20000041804 */
[----:B------:R-:W1:Y:S04]  /*21b80*/  LDSM.16.MT88.4 R4, [R214+0x2900] ;  /* 0x00290000d604783b */ /* 0x000e680000004200 */
[----:B--2---:R-:W-:Y:S07]  /*21b90*/  F2FP.BF16.PACK_AB R171, R70, R60 ;  /* 0x0000003c46ab723e */ /* 0x004fee00000010ff */
[C---:B------:R-:W-:Y:S07]  /*21ba0*/  HMMA.16816.F32.BF16 R136, R168.reuse, R144, R8 ;  /* 0x00000090a888723c */ /* 0x040fee0000041808 */
[----:B------:R-:W-:Y:S01]  /*21bb0*/  FADD.FTZ R8, R150, R53 ;  /* 0x0000003596087221 */ /* 0x000fe20000010000 */
[-C--:B------:R-:W-:Y:S04]  /*21bc0*/  HMMA.16816.F32.BF16 R140, R168, R146.reuse, R12 ;  /* 0x00000092a88c723c */ /* 0x080fe8000004180c */
[----:B------:R-:W-:Y:S02]  /*21bd0*/  FADD.FTZ R9, R148, R48 ;  /* 0x0000003094097221 */ /* 0x000fe40000010000 */
[----:B------:R-:W-:Y:S02]  /*21be0*/  FADD.FTZ R8, R198, R8 ;  /* 0x00000008c6087221 */ /* 0x000fe40000010000 */
[C---:B------:R-:W-:Y:S04]  /*21bf0*/  HMMA.16816.F32.BF16 R144, R44.reuse, R146, R16 ;  /* 0x000000922c90723c */ /* 0x040fe80000041810 */
[----:B------:R-:W-:Y:S04]  /*21c00*/  FADD.FTZ R10, R154, R8 ;  /* 0x000000089a0a7221 */ /* 0x000fe80000010000 */
[-C--:B------:R-:W-:Y:S04]  /*21c10*/  HMMA.16816.F32.BF16 R148, R44, R160.reuse, R20 ;  /* 0x000000a02c94723c */ /* 0x080fe80000041814 */
[----:B----4-:R-:W-:Y:S02]  /*21c20*/  FFMA.FTZ R12, R0, R54, R79 ;  /* 0x00000036000c7223 */ /* 0x010fe4000001004f */
        /* <DEDUP_REMOVED lines=20> */
[----:B------:R-:W2:Y:S01]  /*21d70*/  LDSM.16.MT88.4 R8, [R215+0x2900] ;  /* 0x00290000d708783b */ /* 0x000ea20000004200 */
        /* <DEDUP_REMOVED lines=85> */
.L_x_1196:
        /* <DEDUP_REMOVED lines=121> */
.L_x_1102:
        /* <DEDUP_REMOVED lines=124> */
.L_x_1215:
        /* <DEDUP_REMOVED lines=183> */
.L_x_1214:
        /* <DEDUP_REMOVED lines=19> */
.L_x_1216:
        /* <DEDUP_REMOVED lines=40> */
.L_x_1218:
[----:B------:R-:W-:Y:S05]  /*24140*/  BSYNC B0 ;  /* 0x0000000000007941 */ /* 0x000fea0003800000 */
.L_x_1217:
        /* <DEDUP_REMOVED lines=103> */
.L_x_1219:
        /* <DEDUP_REMOVED lines=12> */
.L_x_1486:


//--------------------- .text._ZN7cutlass13device_kernelIN5flash19enable_sm80_to_sm89INS1_16FlashAttnFwdSm80INS1_25CollectiveMainloopFwdSm80ILi4ELi1ELb0EN4cute5tupleIJNS5_1CILi128EEENS7_ILi112EEENS7_ILi64EEEEEELi64ENS_10bfloat16_tEfNS_4arch4Sm80ELb1ELb0ELb0ELb0ELb0ELb0ELb1ELb0EEENS1_21CollectiveEpilogueFwdINS6_IJS8_SA_S9_EEENS6_IJNS7_ILi1EEESI_SI_EEESC_SE_Li128ELb0ELb1ELb0ELb0EEENS1_30DynamicPersistentTileSchedulerILi128ELi128ELb0ELb1ELb0EEEEEEEEEvNT_6ParamsE --------------------------
	.section	.text._ZN7cutlass13device_kernelIN5flash19enable_sm80_to_sm89INS1_16FlashAttnFwdSm80INS1_25CollectiveMainloopFwdSm80ILi4ELi1ELb0EN4cute5tupleIJNS5_1CILi128EEENS7_ILi112EEENS7_ILi64EEEEEELi64ENS_10bfloat16_tEfNS_4arch4Sm80ELb1ELb0ELb0ELb0ELb0ELb0ELb1ELb0EEENS1_21CollectiveEpilogueFwdINS6_IJS8_SA_S9_EEENS6_IJNS7_ILi1EEESI_SI_EEESC_SE_Li128ELb0ELb1ELb0ELb0EEENS1_30DynamicPersistentTileSchedulerILi128ELi128ELb0ELb1ELb0EEEEEEEEEvNT_6ParamsE,"ax",@progbits
	.sectioninfo	@"SHI_REGISTERS=255"
	.align	128
.text._ZN7cutlass13device_kernelIN5flash19enable_sm80_to_sm89INS1_16FlashAttnFwdSm80INS1_25CollectiveMainloopFwdSm80ILi4ELi1ELb0EN4cute5tupleIJNS5_1CILi128EEENS7_ILi112EEENS7_ILi64EEEEEELi64ENS_10bfloat16_tEfNS_4arch4Sm80ELb1ELb0ELb0ELb0ELb0ELb0ELb1ELb0EEENS1_21CollectiveEpilogueFwdINS6_IJS8_SA_S9_EEENS6_IJNS7_ILi1EEESI_SI_EEESC_SE_Li128ELb0ELb1ELb0ELb0EEENS1_30DynamicPersistentTileSchedulerILi128ELi128ELb0ELb1ELb0EEEEEEEEEvNT_6ParamsE:
        .type           _ZN7cutlass13device_kernelIN5flash19enable_sm80_to_sm89INS1_16FlashAttnFwdSm80INS1_25CollectiveMainloopFwdSm80ILi4ELi1ELb0EN4cute5tupleIJNS5_1CILi128EEENS7_ILi112EEENS7_ILi64EEEEEELi64ENS_10bfloat16_tEfNS_4arch4Sm80ELb1ELb0ELb0ELb0ELb0ELb0ELb1ELb0EEENS1_21CollectiveEpilogueFwdINS6_IJS8_SA_S9_EEENS6_IJNS7_ILi1EEESI_SI_EEESC_SE_Li128ELb0ELb1ELb0ELb0EEENS1_30DynamicPersistentTileSchedulerILi128ELi128ELb0ELb1ELb0EEEEEEEEEvNT_6ParamsE,@function
        .size           _ZN7cutlass13device_kernelIN5flash19enable_sm80_to_sm89INS1_16FlashAttnFwdSm80INS1_25CollectiveMainloopFwdSm80ILi4ELi1ELb0EN4cute5tupleIJNS5_1CILi128EEENS7_ILi112EEENS7_ILi64EEEEEELi64ENS_10bfloat16_tEfNS_4arch4Sm80ELb1ELb0ELb0ELb0ELb0ELb0ELb1ELb0EEENS1_21CollectiveEpilogueFwdINS6_IJS8_SA_S9_EEENS6_IJNS7_ILi1EEESI_SI_EEESC_SE_Li128ELb0ELb1ELb0ELb0EEENS1_30DynamicPersistentTileSchedulerILi128ELi128ELb0ELb1ELb0EEEEEEEEEvNT_6ParamsE,(.L_x_1487 - _ZN7cutlass13device_kernelIN5flash19enable_sm80_to_sm89INS1_16FlashAttnFwdSm80INS1_25CollectiveMainloopFwdSm80ILi4ELi1ELb0EN4cute5tupleIJNS5_1CILi128EEENS7_ILi112EEENS7_ILi64EEEEEELi64ENS_10bfloat16_tEfNS_4arch4Sm80ELb1ELb0ELb0ELb0ELb0ELb0ELb1ELb0EEENS1_21CollectiveEpilogueFwdINS6_IJS8_SA_S9_EEENS6_IJNS7_ILi1EEESI_SI_EEESC_SE_Li128ELb0ELb1ELb0ELb0EEENS1_30DynamicPersistentTileSchedulerILi128ELi128ELb0ELb1ELb0EEEEEEEEEvNT_6ParamsE)
        .other          _ZN7cutlass13device_kernelIN5flash19enable_sm80_to_sm89INS1_16FlashAttnFwdSm80INS1_25CollectiveMainloopFwdSm80ILi4ELi1ELb0EN4cute5tupleIJNS5_1CILi128EEENS7_ILi112EEENS7_ILi64EEEEEELi64ENS_10bfloat16_tEfNS_4arch4Sm80ELb1ELb0ELb0ELb0ELb0ELb0ELb1ELb0EEENS1_21CollectiveEpilogueFwdINS6_IJS8_SA_S9_EEENS6_IJNS7_ILi1EEESI_SI_EEESC_SE_Li128ELb0ELb1ELb0ELb0EEENS1_30DynamicPersistentTileSchedulerILi128ELi128ELb0ELb1ELb0EEEEEEEEEvNT_6ParamsE,@"STO_CUDA_ENTRY STV_DEFAULT"
_ZN7cutlass13device_kernelIN5flash19enable_sm80_to_sm89INS1_16FlashAttnFwdSm80INS1_25CollectiveMainloopFwdSm80ILi4ELi1ELb0EN4cute5tupleIJNS5_1CILi128EEENS7_ILi112EEENS7_ILi64EEEEEELi64ENS_10bfloat16_tEfNS_4arch4Sm80ELb1ELb0ELb0ELb0ELb0ELb0ELb1ELb0EEENS1_21CollectiveEpilogueFwdINS6_IJS8_SA_S9_EEENS6_IJNS7_ILi1EEESI_SI_EEESC_SE_Li128ELb0ELb1ELb0ELb0EEENS1_30DynamicPersistentTileSchedulerILi128ELi128ELb0ELb1ELb0EEEEEEEEEvNT_6ParamsE:
        /* <DEDUP_REMOVED lines=86> */
[--C-:B------:R-:W-:Y:S01]  /*0560*/  IMAD R4, R6, 0x2, R235.reuse ;  /* 0x0000000206047824 */ /* 0x100fe200078e02eb */
        /* <DEDUP_REMOVED lines=22> */
[C---:B------:R-:W-:Y:S02]  /*06d0*/  LOP3.LUT P5, RZ, R9.reuse, 0x4, RZ, 0xc0, !PT ;  /* 0x0000000409ff7812 */ /* 0x040fe400078ac0ff */
        /* <DEDUP_REMOVED lines=18> */
[----:B--2---:R-:W-:Y:S01]  /*0800*/  IADD3 R6, R4, 0x40, RZ ;  /* 0x0000004004067810 */ /* 0x004fe20007ffe0ff */
[----:B------:R-:W-:Y:S01]  /*0810*/  IMAD.IADD R233, R232, 0x1, R229 ;  /* 0x00000001e8e97824 */ /* 0x000fe200078e02e5 */
[----:B------:R-:W-:Y:S01]  /*0820*/  @P2 IADD3 R6, R4, -0x40, RZ ;  /* 0xffffffc004062810 */ /* 0x000fe20007ffe0ff */
[----:B------:R-:W-:Y:S01]  /*0830*/  IMAD.IADD R237, R232, 0x1, R236 ;  /* 0x00000001e8ed7824 */ /* 0x000fe200078e02ec */
[C---:B------:R-:W-:Y:S01]  /*0840*/  IADD3 R243, R239.reuse, 0x1800, RZ ;  /* 0x00001800eff37810 */ /* 0x040fe20007ffe0ff */
[----:B---3--:R-:W-:Y:S01]  /*0850*/  IMAD.IADD R2, R4, 0x1, R3 ;  /* 0x0000000104027824 */ /* 0x008fe200078e0203 */
[C---:B------:R-:W-:Y:S01]  /*0860*/  IADD3 R242, R239.reuse, 0x2000, RZ ;  /* 0x00002000eff27810 */ /* 0x040fe20007ffe0ff */
[----:B------:R-:W-:Y:S01]  /*0870*/  IMAD.IADD R232, R232, 0x1, R230 ;  /* 0x00000001e8e87824 */ /* 0x000fe200078e02e6 */
[----:B------:R-:W-:Y:S01]  /*0880*/  IADD3 R241, R239, 0x2800, RZ ;  /* 0x00002800eff17810 */ /* 0x000fe20007ffe0ff */
        /* <DEDUP_REMOVED lines=14> */
.L_x_1281:
        /* <DEDUP_REMOVED lines=19> */
.L_x_1221:
[----:B------:R-:W-:-:S04]  /*0aa0*/  MOV R0, c[0x0][0x554] ;  /* 0x0001550000007a02 */ /* 0x000fc80000000f00 */
[----:B------:R-:W-:Y:S02]  /*0ab0*/  ISETP.NE.AND P0, PT, R0, 0x1, PT ;  /* 0x000000010000780c */ /* 0x000fe40003f05270 */
[----:B------:R-:W-:-:S11]  /*0ac0*/  MOV R0, R2 ;  /* 0x0000000200007202 */ /* 0x000fd60000000f00 */
[----:B------:R-:W-:-:S05]  /*0ad0*/  @P0 IMAD.HI.U32 R4, R2, c[0x0][0x558], RZ ;  /* 0x0001560002040a27 */ /* 0x000fca00078e00ff */
[----:B------:R-:W-:-:S05]  /*0ae0*/  @P0 SHF.R.U32.HI R0, RZ, c[0x0][0x55c], R4 ;  /* 0x00015700ff000a19 */ /* 0x000fca0000011604 */
[----:B------:R-:W-:Y:S02]  /*0af0*/  IMAD R4, R0, c[0x0][0x554], RZ ;  /* 0x0001550000047a24 */ /* 0x000fe400078e02ff */
.L_x_1222:
[----:B------:R-:W-:Y:S05]  /*0b00*/  BSYNC B0 ;  /* 0x0000000000007941 */ /* 0x000fea0003800000 */
.L_x_1220:
        /* <DEDUP_REMOVED lines=56> */
[----:B------:R1:W-:Y:S01]  /*0e90*/  STL [R1+0x4], R31 ;  /* 0x0000041f01007387 */ /* 0x0003e20000100800 */
        /* <DEDUP_REMOVED lines=109> */
.L_x_1282:
[----:B------:R-:W-:Y:S05]  /*1570*/  BRA.DIV ~URZ, `(.L_x_1225) ;  /* 0x000122027f007947 */ /* 0x000fea000b800000 */
[----:B-1----:R1:W4:Y:S02]  /*1580*/  SHFL.IDX PT, R4, R3, RZ, 0x181f ;  /* 0x00181fff03047589 */ /* 0x00232400000e0000 */
.L_x_1283:
        /* <DEDUP_REMOVED lines=12> */
.L_x_1227:
[----:B------:R-:W-:Y:S05]  /*1650*/  BSYNC B0 ;  /* 0x0000000000007941 */ /* 0x000fea0003800000 */
.L_x_1226:
[----:B------:R-:W-:Y:S05]  /*1660*/  BRA.DIV ~URZ, `(.L_x_1228) ;  /* 0x000121827f007947 */ /* 0x000fea000b800000 */
[----:B------:R1:W2:Y:S04]  /*1670*/  SHFL.IDX PT, R6, R2, 0x1, 0x181f ;  /* 0x00381f0002067f89 */ /* 0x0002a800000e0000 */
[----:B---34-:R1:W3:Y:S02]  /*1680*/  SHFL.IDX PT, R4, R3, 0x1, 0x181f ;  /* 0x00381f0003047f89 */ /* 0x0182e400000e0000 */
.L_x_1284:
        /* <DEDUP_REMOVED lines=11> */
.L_x_1230:
[----:B------:R-:W-:Y:S05]  /*1740*/  BSYNC B0 ;  /* 0x0000000000007941 */ /* 0x000fea0003800000 */
.L_x_1229:
[----:B------:R-:W-:Y:S05]  /*1750*/  BRA.DIV ~URZ, `(.L_x_1231) ;  /* 0x000121627f007947 */ /* 0x000fea000b800000 */
[----:B--2---:R2:W4:Y:S02]  /*1760*/  SHFL.IDX PT, R6, R2, 0x2, 0x181f ;  /* 0x00581f0002067f89 */ /* 0x00452400000e0000 */
.L_x_1285:
[----:B------:R-:W-:Y:S05]  /*1770*/  BRA.DIV ~URZ, `(.L_x_1232) ;  /* 0x000121b27f007947 */ /* 0x000fea000b800000 */
[----:B---3--:R3:W1:Y:S02]  /*1780*/  SHFL.IDX PT, R4, R3, 0x2, 0x181f ;  /* 0x00581f0003047f89 */ /* 0x00866400000e0000 */
.L_x_1286:
        /* <DEDUP_REMOVED lines=11> */
.L_x_1234:
[----:B------:R-:W-:Y:S05]  /*1840*/  BSYNC B0 ;  /* 0x0000000000007941 */ /* 0x000fea0003800000 */
.L_x_1233:
[----:B------:R-:W-:Y:S05]  /*1850*/  BRA.DIV ~URZ, `(.L_x_1235) ;  /* 0x000121427f007947 */ /* 0x000fea000b800000 */
[----:B----4-:R4:W2:Y:S04]  /*1860*/  SHFL.IDX PT, R6, R2, 0x3, 0x181f ;  /* 0x00781f0002067f89 */ /* 0x0108a800000e0000 */
[----:B-1----:R4:W1:Y:S02]  /*1870*/  SHFL.IDX PT, R4, R3, 0x3, 0x181f ;  /* 0x00781f0003047f89 */ /* 0x00286400000e0000 */
.L_x_1287:
        /* <DEDUP_REMOVED lines=11> */
.L_x_1237:
[----:B------:R-:W-:Y:S05]  /*1930*/  BSYNC B0 ;  /* 0x0000000000007941 */ /* 0x000fea0003800000 */
.L_x_1236:
[----:B------:R-:W-:Y:S05]  /*1940*/  BRA.DIV ~URZ, `(.L_x_1238) ;  /* 0x000121227f007947 */ /* 0x000fea000b800000 */
[----:B--2---:R2:W3:Y:S02]  /*1950*/  SHFL.IDX PT, R6, R2, 0x4, 0x181f ;  /* 0x00981f0002067f89 */ /* 0x0044e400000e0000 */
.L_x_1288:
[----:B------:R-:W-:Y:S05]  /*1960*/  BRA.DIV ~URZ, `(.L_x_1239) ;  /* 0x000121727f007947 */ /* 0x000fea000b800000 */
[----:B-1----:R1:W2:Y:S02]  /*1970*/  SHFL.IDX PT, R4, R3, 0x4, 0x181f ;  /* 0x00981f0003047f89 */ /* 0x0022a400000e0000 */
.L_x_1289:
        /* <DEDUP_REMOVED lines=11> */
.L_x_1241:
[----:B------:R-:W-:Y:S05]  /*1a30*/  BSYNC B0 ;  /* 0x0000000000007941 */ /* 0x000fea0003800000 */
.L_x_1240:
[----:B------:R-:W-:Y:S05]  /*1a40*/  BRA.DIV ~URZ, `(.L_x_1242) ;  /* 0x000121027f007947 */ /* 0x000fea000b800000 */
[----:B---3--:R3:W1:Y:S04]  /*1a50*/  SHFL.IDX PT, R6, R2, 0x5, 0x181f ;  /* 0x00b81f0002067f89 */ /* 0x00866800000e0000 */
[----:B--2---:R3:W2:Y:S02]  /*1a60*/  SHFL.IDX PT, R4, R3, 0x5, 0x181f ;  /* 0x00b81f0003047f89 */ /* 0x0046a400000e0000 */
.L_x_1290:
        /* <DEDUP_REMOVED lines=11> */
.L_x_1244:
[----:B------:R-:W-:Y:S05]  /*1b20*/  BSYNC B0 ;  /* 0x0000000000007941 */ /* 0x000fea0003800000 */
.L_x_1243:
[----:B------:R-:W-:Y:S05]  /*1b30*/  BRA.DIV ~URZ, `(.L_x_1245) ;  /* 0x000120e27f007947 */ /* 0x000fea000b800000 */
[----:B-1----:R1:W3:Y:S02]  /*1b40*/  SHFL.IDX PT, R6, R2, 0x6, 0x181f ;  /* 0x00d81f0002067f89 */ /* 0x0022e400000e0000 */
.L_x_1291:
[----:B------:R-:W-:Y:S05]  /*1b50*/  BRA.DIV ~URZ, `(.L_x_1246) ;  /* 0x000121327f007947 */ /* 0x000fea000b800000 */
[----:B--2---:R2:W1:Y:S02]  /*1b60*/  SHFL.IDX PT, R4, R3, 0x6, 0x181f ;  /* 0x00d81f0003047f89 */ /* 0x00446400000e0000 */
.L_x_1292:
        /* <DEDUP_REMOVED lines=11> */
.L_x_1248:
[----:B------:R-:W-:Y:S05]  /*1c20*/  BSYNC B0 ;  /* 0x0000000000007941 */ /* 0x000fea0003800000 */
.L_x_1247:
[----:B------:R-:W-:Y:S05]  /*1c30*/  BRA.DIV ~URZ, `(.L_x_1249) ;  /* 0x000120c27f007947 */ /* 0x000fea000b800000 */
[----:B-1----:R1:W2:Y:S04]  /*1c40*/  SHFL.IDX PT, R4, R2, 0x7, 0x181f ;  /* 0x00f81f0002047f89 */ /* 0x0022a800000e0000 */
[----:B--234-:R-:W2:Y:S02]  /*1c50*/  SHFL.IDX PT, R3, R3, 0x7, 0x181f ;  /* 0x00f81f0003037f89 */ /* 0x01cea400000e0000 */
.L_x_1293:
[----:B------:R-:W3:Y:S04]  /*1c60*/  LDL.64 R136, [R1+0x28] ;  /* 0x0000280001887983 */ /* 0x000ee80000100a00 */
[----:B------:R-:W4:Y:S01]  /*1c70*/  LDL R225, [R1+0x4] ;  /* 0x0000040001e17983 */ /* 0x000f220000100800 */
        /* <DEDUP_REMOVED lines=17> */
[----:B------:R-:W-:Y:S01]  /*1d90*/  IMAD.MOV.U32 R204, RZ, RZ, -0x70 ;  /* 0xffffff90ffcc7424 */ /* 0x000fe200078e00ff */
[----:B------:R-:W-:Y:S01]  /*1da0*/  SHF.R.S32.HI R21, RZ, 0x1f, R20 ;  /* 0x0000001fff157819 */ /* 0x000fe20000011414 */
[----:B-1----:R-:W-:Y:S01]  /*1db0*/  IMAD.WIDE.U32 R2, R20, c[0x0][0x1e0], RZ ;  /* 0x0000780014027a25 */ /* 0x002fe200078e00ff */
[----:B------:R-:W-:-:S03]  /*1dc0*/  ULDC.64 UR4, c[0x0][0x208] ;  /* 0x0000820000047ab9 */ /* 0x000fc60000000a00 */
[----:B------:R-:W-:Y:S02]  /*1dd0*/  IMAD R204, R225, R204, 0x70 ;  /* 0x00000070e1cc7424 */ /* 0x000fe400078e02cc */
[----:B------:R-:W-:Y:S01]  /*1de0*/  IMAD R0, R21, c[0x0][0x1e0], RZ ;  /* 0x0000780015007a24 */ /* 0x000fe200078e02ff */
[----:B------:R-:W-:-:S04]  /*1df0*/  SHF.R.S32.HI R8, RZ, 0x1f, R9 ;  /* 0x0000001fff087819 */ /* 0x000fc80000011409 */
[----:B------:R-:W-:-:S04]  /*1e00*/  LEA.HI R8, R8, R9, RZ, 0x3 ;  /* 0x0000000908087211 */ /* 0x000fc800078f18ff */
[----:B------:R-:W-:-:S04]  /*1e10*/  SHF.R.S32.HI R8, RZ, 0x3, R8 ;  /* 0x00000003ff087819 */ /* 0x000fc80000011408 */
[----:B------:R-:W-:Y:S01]  /*1e20*/  IADD3 R22, R204, c[0x0][0x1d0], -R8 ;  /* 0x00007400cc167a10 */ /* 0x000fe20007ffe808 */
[----:B------:R-:W-:-:S03]  /*1e30*/  IMAD R0, R20, c[0x0][0x1e4], R0 ;  /* 0x0000790014007a24 */ /* 0x000fc600078e0200 */
[C---:B------:R-:W-:Y:S02]  /*1e40*/  ISETP.GE.AND P3, PT, R22.reuse, 0x1, PT ;  /* 0x000000011600780c */ /* 0x040fe40003f66270 */
[----:B------:R-:W-:Y:S01]  /*1e50*/  ISETP.GE.AND P2, PT, R22, 0x11, PT ;  /* 0x000000111600780c */ /* 0x000fe20003f46270 */
[----:B------:R-:W-:Y:S02]  /*1e60*/  IMAD.IADD R0, R3, 0x1, R0 ;  /* 0x0000000103007824 */ /* 0x000fe400078e0200 */
[----:B------:R-:W-:Y:S02]  /*1e70*/  IMAD.MOV.U32 R205, RZ, RZ, c[0x0][0x1e0] ;  /* 0x00007800ffcd7624 */ /* 0x000fe400078e00ff */
[----:B------:R-:W-:Y:S01]  /*1e80*/  IMAD R0, R0, 0x70, RZ ;  /* 0x0000007000007824 */ /* 0x000fe200078e02ff */
[----:B------:R-:W-:Y:S01]  /*1e90*/  ISETP.GE.AND P0, PT, R22, 0x21, PT ;  /* 0x000000211600780c */ /* 0x000fe20003f06270 */
[----:B------:R-:W-:Y:S02]  /*1ea0*/  IMAD.MOV.U32 R224, RZ, RZ, c[0x0][0x1e4] ;  /* 0x00007900ffe07624 */ /* 0x000fe400078e00ff */
[----:B------:R-:W-:-:S04]  /*1eb0*/  IMAD.WIDE.U32 R10, R205, 0x20, RZ ;  /* 0x00000020cd0a7825 */ /* 0x000fc800078e00ff */
[----:B------:R-:W-:Y:S01]  /*1ec0*/  IMAD.SHL.U32 R8, R224, 0x20, RZ ;  /* 0x00000020e0087824 */ /* 0x000fe200078e00ff */
[----:B------:R-:W-:Y:S02]  /*1ed0*/  USHF.L.U32 UR7, UR4, 0x5, URZ ;  /* 0x0000000504077899 */ /* 0x000fe4000800063f */
[----:B------:R-:W-:Y:S02]  /*1ee0*/  UMOV UR6, 0x5 ;  /* 0x0000000500067882 */ /* 0x000fe40000000000 */
[----:B------:R-:W-:Y:S01]  /*1ef0*/  USHF.L.U64.HI UR5, UR4, UR6, UR5 ;  /* 0x0000000604057299 */ /* 0x000fe20008010205 */
[----:B------:R-:W-:Y:S01]  /*1f00*/  BAR.SYNC.DEFER_BLOCKING 0x0 ;  /* 0x0000000000007b1d */ /* 0x000fe20000010000 */
[----:B--2---:R-:W-:Y:S02]  /*1f10*/  IMAD.MOV.U32 R207, RZ, RZ, R5 ;  /* 0x000000ffffcf7224 */ /* 0x004fe400078e0005 */
[----:B---3--:R-:W-:-:S04]  /*1f20*/  IMAD.MOV.U32 R206, RZ, RZ, R6 ;  /* 0x000000ffffce7224 */ /* 0x008fc800078e0006 */
[----:B------:R-:W-:-:S04]  /*1f30*/  IMAD.WIDE.U32 R2, R2, 0x70, R206 ;  /* 0x0000007002027825 */ /* 0x000fc800078e00ce */
[----:B------:R-:W-:Y:S01]  /*1f40*/  IMAD.IADD R3, R3, 0x1, R0 ;  /* 0x0000000103037824 */ /* 0x000fe200078e0200 */
[C---:B------:R-:W-:Y:S02]  /*1f50*/  @P3 LEA R6, P5, R2.reuse, c[0x0][0x1c8], 0x1 ;  /* 0x0000720002063a11 */ /* 0x040fe400078a08ff */
[C---:B------:R-:W-:Y:S02]  /*1f60*/  @P2 LEA R0, P1, R205.reuse, R2, 0x4 ;  /* 0x00000002cd002211 */ /* 0x040fe400078220ff */
[----:B------:R-:W-:Y:S02]  /*1f70*/  @P3 LEA.HI.X R7, R2, c[0x0][0x1cc], R3, 0x1, P5 ;  /* 0x0000730002073a11 */ /* 0x000fe400028f0c03 */
[C---:B------:R-:W-:Y:S02]  /*1f80*/  @P2 LEA R4, P5, R0.reuse, c[0x0][0x1c8], 0x1 ;  /* 0x0000720000042a11 */ /* 0x040fe400078a08ff */
        /* <DEDUP_REMOVED lines=14> */
[----:B------:R-:W-:-:S03]  /*2070*/  ISETP.GE.AND P2, PT, R22, 0x51, PT ;  /* 0x000000511600780c */ /* 0x000fc60003f46270 */
[----:B------:R3:W-:Y:S01]  /*2080*/  @P0 LDGSTS.E.BYPASS.LTC128B.128 [R246+0x4900], [R8.64], !P6 ;  /* 0x0490000008f60fae */ /* 0x0007e2000f101d48 */
[----:B------:R-:W-:Y:S01]  /*2090*/  ISETP.GE.AND P1, PT, R22, 0x61, PT ;  /* 0x000000611600780c */ /* 0x000fe20003f26270 */
[----:B--2---:R-:W-:-:S04]  /*20a0*/  @P5 IMAD.WIDE.U32 R4, R205, 0x30, R2 ;  /* 0x00000030cd045825 */ /* 0x004fc800078e0002 */
[----:B------:R-:W-:Y:S01]  /*20b0*/  @P5 IMAD.IADD R0, R5, 0x1, R0 ;  /* 0x0000000105005824 */ /* 0x000fe200078e0200 */
[----:B------:R-:W-:-:S03]  /*20c0*/  @P5 LEA R10, P0, R4, c[0x0][0x1c8], 0x1 ;  /* 0x00007200040a5a11 */ /* 0x000fc600078008ff */
[----:B------:R-:W-:Y:S01]  /*20d0*/  @P2 IMAD.MOV.U32 R5, RZ, RZ, R3 ;  /* 0x000000ffff052224 */ /* 0x000fe200078e0003 */
[----:B------:R-:W-:Y:S02]  /*20e0*/  @P5 LEA.HI.X R11, R4, c[0x0][0x1cc], R0, 0x1, P0 ;  /* 0x00007300040b5a11 */ /* 0x000fe400000f0c00 */
[C---:B------:R-:W-:Y:S01]  /*20f0*/  @P3 LEA R0, P0, R205.reuse, R2, 0x6 ;  /* 0x00000002cd003211 */ /* 0x040fe200078030ff */
[----:B------:R-:W-:Y:S02]  /*2100*/  @P2 IMAD.MOV.U32 R4, RZ, RZ, R2 ;  /* 0x000000ffff042224 */ /* 0x000fe400078e0002 */
[----:B-1----:R-:W-:Y:S01]  /*2110*/  @P2 IMAD R7, R224, 0x50, RZ ;  /* 0x00000050e0072824 */ /* 0x002fe200078e02ff */
[C---:B------:R-:W-:Y:S01]  /*2120*/  @P3 LEA.HI.X R6, R205.reuse, R3, R224, 0x6, P0 ;  /* 0x00000003cd063211 */ /* 0x040fe200000f34e0 */
[----:B------:R-:W-:Y:S01]  /*2130*/  @P2 IMAD.WIDE.U32 R4, R205, 0x50, R4 ;  /* 0x00000050cd042825 */ /* 0x000fe200078e0004 */
[C---:B---3--:R-:W-:Y:S01]  /*2140*/  @P3 LEA R8, P0, R0.reuse, c[0x0][0x1c8], 0x1 ;  /* 0x0000720000083a11 */ /* 0x048fe200078008ff */
[----:B------:R1:W-:Y:S03]  /*2150*/  @P5 LDGSTS.E.BYPASS.LTC128B.128 [R246+0x5100], [R10.64], !P6 ;  /* 0x051000000af65fae */ /* 0x0003e6000f101d48 */
[----:B------:R-:W-:Y:S01]  /*2160*/  @P3 LEA.HI.X R9, R0, c[0x0][0x1cc], R6, 0x1, P0 ;  /* 0x0000730000093a11 */ /* 0x000fe200000f0c06 */
[----:B------:R-:W-:Y:S01]  /*2170*/  @P2 IMAD.IADD R0, R5, 0x1, R7 ;  /* 0x0000000105002824 */ /* 0x000fe200078e0207 */
[----:B------:R-:W-:Y:S01]  /*2180*/  @P2 LEA R6, P0, R4, c[0x0][0x1c8], 0x1 ;  /* 0x0000720004062a11 */ /* 0x000fe200078008ff */
[----:B------:R-:W-:-:S02]  /*2190*/  @P1 IMAD R12, R224, 0x60, RZ ;  /* 0x00000060e00c1824 */ /* 0x000fc400078e02ff */
[----:B------:R-:W-:Y:S01]  /*21a0*/  @P1 IMAD.WIDE.U32 R2, R205, 0x60, R2 ;  /* 0x00000060cd021825 */ /* 0x000fe200078e0002 */
[----:B------:R-:W-:Y:S01]  /*21b0*/  @P2 LEA.HI.X R7, R4, c[0x0][0x1cc], R0, 0x1, P0 ;  /* 0x0000730004072a11 */ /* 0x000fe200000f0c00 */
[----:B------:R1:W-:Y:S02]  /*21c0*/  @P3 LDGSTS.E.BYPASS.LTC128B.128 [R246+0x5900], [R8.64], !P6 ;  /* 0x0590000008f63fae */ /* 0x0003e4000f101d48 */
[----:B------:R-:W-:Y:S01]  /*21d0*/  @P1 IMAD.IADD R0, R3, 0x1, R12 ;  /* 0x0000000103001824 */ /* 0x000fe200078e020c */
[C---:B------:R-:W-:Y:S01]  /*21e0*/  @P1 LEA R4, P0, R2.reuse, c[0x0][0x1c8], 0x1 ;  /* 0x0000720002041a11 */ /* 0x040fe200078008ff */
[----:B------:R2:W-:Y:S03]  /*21f0*/  @P2 LDGSTS.E.BYPASS.LTC128B.128 [R246+0x6100], [R6.64], !P6 ;  /* 0x0610000006f62fae */ /* 0x0005e6000f101d48 */
[----:B------:R-:W-:-:S05]  /*2200*/  @P1 LEA.HI.X R5, R2, c[0x0][0x1cc], R0, 0x1, P0 ;  /* 0x0000730002051a11 */ /* 0x000fca00000f0c00 */
[----:B------:R2:W-:Y:S04]  /*2210*/  @P1 LDGSTS.E.BYPASS.LTC128B.128 [R246+0x6900], [R4.64], !P6 ;  /* 0x0690000004f61fae */ /* 0x0005e8000f101d48 */
[----:B------:R-:W0:Y:S01]  /*2220*/  LDGDEPBAR ;  /* 0x00000000000079af */ /* 0x000e220000000000 */
[----:B------:R-:W-:-:S04]  /*2230*/  DEPBAR.LE SB0, 0x1 ;  /* 0x000080400000791a */ /* 0x000fc80000000000 */
[----:B------:R-:W-:-:S04]  /*2240*/  DEPBAR.LE SB0, 0x0 ;  /* 0x000080000000791a */ /* 0x000fc80000000000 */
[----:B------:R-:W-:Y:S06]  /*2250*/  BAR.SYNC.DEFER_BLOCKING 0x0 ;  /* 0x0000000000007b1d */ /* 0x000fec0000010000 */
[----:B-1----:R-:W-:Y:S04]  /*2260*/  LDSM.16.M88.4 R8, [R235+0x2000] ;  /* 0x00200000eb08783b */ /* 0x002fe80000000200 */
[----:B------:R-:W1:Y:S04]  /*2270*/  LDSM.16.M88.4 R24, [R228] ;  /* 0x00000000e418783b */ /* 0x000e680000000200 */
[----:B------:R-:W3:Y:S04]  /*2280*/  LDSM.16.M88.4 R16, [R228+0x800] ;  /* 0x00080000e410783b */ /* 0x000ee80000000200 */
[----:B------:R-:W1:Y:S04]  /*2290*/  LDSM.16.M88.4 R28, [R228+0x1000] ;  /* 0x00100000e41c783b */ /* 0x000e680000000200 */
[----:B------:R-:W1:Y:S04]  /*22a0*/  LDSM.16.M88.4 R32, [R228+0x1800] ;  /* 0x00180000e420783b */ /* 0x000e680000000200 */
[----:B------:R-:W1:Y:S04]  /*22b0*/  LDSM.16.M88.4 R36, [R228+0x2000] ;  /* 0x00200000e424783b */ /* 0x000e680000000200 */
[----:B------:R-:W3:Y:S04]  /*22c0*/  LDSM.16.M88.4 R40, [R228+0x2800] ;  /* 0x00280000e428783b */ /* 0x000ee80000000200 */
[----:B------:R-:W3:Y:S04]  /*22d0*/  LDSM.16.M88.4 R96, [R228+0x3000] ;  /* 0x00300000e460783b */ /* 0x000ee80000000200 */
[----:B--2---:R-:W-:Y:S04]  /*22e0*/  LDSM.16.M88.4 R4, [R238+0x2000] ;  /* 0x00200000ee04783b */ /* 0x004fe80000000200 */
[----:B------:R-:W2:Y:S04]  /*22f0*/  LDSM.16.M88.4 R100, [R239] ;  /* 0x00000000ef64783b */ /* 0x000ea80000000200 */
[----:B------:R-:W2:Y:S04]  /*2300*/  LDSM.16.M88.4 R104, [R245] ;  /* 0x00000000f568783b */ /* 0x000ea80000000200 */
[----:B------:R-:W2:Y:S04]  /*2310*/  LDSM.16.M88.4 R108, [R244] ;  /* 0x00000000f46c783b */ /* 0x000ea80000000200 */
[----:B------:R-:W2:Y:S04]  /*2320*/  LDSM.16.M88.4 R112, [R243] ;  /* 0x00000000f370783b */ /* 0x000ea80000000200 */
[----:B------:R-:W2:Y:S04]  /*2330*/  LDSM.16.M88.4 R116, [R242] ;  /* 0x00000000f274783b */ /* 0x000ea80000000200 */
[----:B------:R-:W2:Y:S04]  /*2340*/  LDSM.16.M88.4 R120, [R241] ;  /* 0x00000000f178783b */ /* 0x000ea80000000200 */
[----:B------:R-:W2:Y:S01]  /*2350*/  LDSM.16.M88.4 R124, [R240] ;  /* 0x00000000f07c783b */ /* 0x000ea20000000200 */
[C---:B-1----:R-:W-:Y:S03]  /*2360*/  HMMA.16816.F32.BF16 R92, R8.reuse, R24, RZ ;  /* 0x00000018085c723c */ /* 0x042fe600000418ff */
[----:B------:R-:W1:Y:S05]  /*2370*/  LDSM.16.M88.4 R12, [R235] ;  /* 0x00000000eb0c783b */ /* 0x000e6a0000000200 */
[C---:B---3--:R-:W-:Y:S08]  /*2380*/  HMMA.16816.F32.BF16 R84, R8.reuse, R16, RZ ;  /* 0x000000100854723c */ /* 0x048ff000000418ff */
        /* <DEDUP_REMOVED lines=11> */
[----:B------:R-:W-:Y:S01]  /*2440*/  HMMA.16816.F32.BF16 R8, R8, R98, RZ ;  /* 0x000000620808723c */ /* 0x000fe200000418ff */
[----:B------:R-:W-:-:S04]  /*2450*/  IMAD R0, R21, c[0x0][0x208], RZ ;  /* 0x0000820015007a24 */ /* 0x000fc800078e02ff */
[----:B------:R-:W-:-:S03]  /*2460*/  IMAD R0, R20, c[0x0][0x20c], R0 ;  /* 0x0000830014007a24 */ /* 0x000fc600078e0200 */
[----:B--2---:R-:W-:Y:S01]  /*2470*/  HMMA.16816.F32.BF16 R176, R4, R100, R92 ;  /* 0x0000006404b0723c */ /* 0x004fe2000004185c */
[----:B-----5:R-:W-:Y:S02]  /*2480*/  IMAD.MOV.U32 R2, RZ, RZ, R138 ;  /* 0x000000ffff027224 */ /* 0x020fe400078e008a */
[----:B----4-:R-:W-:-:S05]  /*2490*/  IMAD.MOV.U32 R3, RZ, RZ, R23 ;  /* 0x000000ffff037224 */ /* 0x010fca00078e0017 */
        /* <DEDUP_REMOVED lines=12> */
[----:B------:R-:W-:Y:S07]  /*2560*/  HMMA.16816.F32.BF16 R212, R4, R126, R8 ;  /* 0x0000007e04d4723c */ /* 0x000fee0000041808 */
[----:B------:R-:W-:-:S04]  /*2570*/  IMAD.WIDE.U32 R4, R20, c[0x0][0x208], RZ ;  /* 0x0000820014047a25 */ /* 0x000fc800078e00ff */
[----:B------:R-:W-:Y:S02]  /*2580*/  IMAD.IADD R0, R5, 0x1, R0 ;  /* 0x0000000105007824 */ /* 0x000fe400078e0200 */
[----:B------:R-:W-:Y:S01]  /*2590*/  IMAD.WIDE.U32 R2, R4, 0x70, R2 ;  /* 0x0000007004027825 */ /* 0x000fe200078e0002 */
[----:B-1----:R-:W-:Y:S01]  /*25a0*/  HMMA.16816.F32.BF16 R80, R12, R18, RZ ;  /* 0x000000120c50723c */ /* 0x002fe200000418ff */
[----:B------:R-:W1:Y:S02]  /*25b0*/  LDSM.16.M88.4 R4, [R238] ;  /* 0x00000000ee04783b */ /* 0x000e640000000200 */
[----:B------:R-:W-:Y:S01]  /*25c0*/  IMAD R0, R0, 0x70, RZ ;  /* 0x0000007000007824 */ /* 0x000fe200078e02ff */
[----:B------:R-:W-:-:S03]  /*25d0*/  LEA R20, P0, R2, c[0x0][0x1f8], 0x1 ;  /* 0x00007e0002147a11 */ /* 0x000fc600078008ff */
[----:B------:R-:W-:Y:S01]  /*25e0*/  IMAD.IADD R0, R3, 0x1, R0 ;  /* 0x0000000103007824 */ /* 0x000fe200078e0200 */
[----:B------:R-:W-:Y:S01]  /*25f0*/  IADD3 R18, P1, R20, UR7, RZ ;  /* 0x0000000714127c10 */ /* 0x000fe2000ff3e0ff */
[----:B------:R-:W-:Y:S03]  /*2600*/  HMMA.16816.F32.BF16 R84, R12, R16, RZ ;  /* 0x000000100c54723c */ /* 0x000fe600000418ff */
[----:B------:R-:W-:-:S04]  /*2610*/  LEA.HI.X R21, R2, c[0x0][0x1fc], R0, 0x1, P0 ;  /* 0x00007f0002157a11 */ /* 0x000fc800000f0c00 */
[----:B------:R-:W-:Y:S02]  /*2620*/  IADD3 R16, P0, R18, UR7, RZ ;  /* 0x0000000712107c10 */ /* 0x000fe4000ff1e0ff */
[----:B------:R-:W-:Y:S02]  /*2630*/  IADD3.X R19, R21, UR5, RZ, P1, !PT ;  /* 0x0000000515137c10 */ /* 0x000fe40008ffe4ff */
[----:B------:R-:W-:Y:S02]  /*2640*/  ISETP.GE.AND P1, PT, R136, c[0x0][0x1d4], PT ;  /* 0x0000750088007a0c */ /* 0x000fe40003f26270 */
[----:B------:R-:W-:Y:S02]  /*2650*/  IADD3 R10, P2, R16, UR7, RZ ;  /* 0x00000007100a7c10 */ /* 0x000fe4000ff5e0ff */
[----:B------:R-:W-:Y:S02]  /*2660*/  IADD3.X R17, R19, UR5, RZ, P0, !PT ;  /* 0x0000000513117c10 */ /* 0x000fe400087fe4ff */
[----:B------:R-:W-:-:S02]  /*2670*/  ISETP.LT.OR P3, PT, R22, 0x1, P1 ;  /* 0x000000011600780c */ /* 0x000fc40000f61670 */
[----:B------:R-:W-:Y:S02]  /*2680*/  IADD3.X R11, R17, UR5, RZ, P2, !PT ;  /* 0x00000005110b7c10 */ /* 0x000fe400097fe4ff */
[----:B------:R-:W-:Y:S02]  /*2690*/  IADD3 R8, P0, R10, UR7, RZ ;  /* 0x000000070a087c10 */ /* 0x000fe4000ff1e0ff */
[C---:B------:R-:W-:Y:S02]  /*26a0*/  ISETP.LT.OR P2, PT, R22.reuse, 0x11, P1 ;  /* 0x000000111600780c */ /* 0x040fe40000f41670 */
[----:B------:R-:W-:Y:S02]  /*26b0*/  IADD3.X R9, R11, UR5, RZ, P0, !PT ;  /* 0x000000050b097c10 */ /* 0x000fe400087fe4ff */
[----:B------:R-:W-:Y:S02]  /*26c0*/  ISETP.LT.OR P0, PT, R22, 0x21, P1 ;  /* 0x000000211600780c */ /* 0x000fe40000f01670 */
[----:B------:R-:W-:Y:S01]  /*26d0*/  IADD3 R2, P5, R8, UR7, RZ ;  /* 0x0000000708027c10 */ /* 0x000fe2000ffbe0ff */
[----:B------:R-:W-:Y:S01]  /*26e0*/  @!PT LDS RZ, [RZ] ;  /* 0x00000000fffff984 */ /* 0x000fe20000000800 */
[----:B------:R-:W-:Y:S01]  /*26f0*/  @!PT LDS RZ, [RZ] ;  /* 0x00000000fffff984 */ /* 0x000fe20000000800 */
[----:B------:R-:W-:Y:S01]  /*2700*/  @!PT LDS RZ, [RZ] ;  /* 0x00000000fffff984 */ /* 0x000fe20000000800 */
[----:B------:R2:W-:Y:S01]  /*2710*/  LDGSTS.E.BYPASS.LTC128B.128 [R246+0x100], [R20.64], !P3 ;  /* 0x0010000014f67fae */ /* 0x0005e2000d901d48 */
[----:B------:R-:W-:-:S02]  /*2720*/  ISETP.LT.OR P3, PT, R22, 0x41, P1 ;  /* 0x000000411600780c */ /* 0x000fc40000f61670 */
[----:B------:R-:W-:Y:S02]  /*2730*/  IADD3.X R3, R9, UR5, RZ, P5, !PT ;  /* 0x0000000509037c10 */ /* 0x000fe4000affe4ff */
[C---:B------:R-:W-:Y:S01]  /*2740*/  ISETP.LT.OR P5, PT, R22.reuse, 0x31, P1 ;  /* 0x000000311600780c */ /* 0x040fe20000fa1670 */
[----:B------:R3:W-:Y:S01]  /*2750*/  LDGSTS.E.BYPASS.LTC128B.128 [R246+0x900], [R18.64], !P2 ;  /* 0x0090000012f67fae */ /* 0x0007e2000d101d48 */
[C---:B------:R-:W-:Y:S02]  /*2760*/  ISETP.LT.OR P2, PT, R22.reuse, 0x51, P1 ;  /* 0x000000511600780c */ /* 0x040fe40000f41670 */
[----:B------:R-:W-:Y:S01]  /*2770*/  ISETP.LT.OR P1, PT, R22, 0x61, P1 ;  /* 0x000000611600780c */ /* 0x000fe20000f21670 */
[----:B------:R4:W-:Y:S01]  /*2780*/  LDGSTS.E.BYPASS.LTC128B.128 [R246+0x1100], [R16.64], !P0 ;  /* 0x0110000010f67fae */ /* 0x0009e2000c101d48 */
[C---:B------:R-:W-:Y:S07]  /*2790*/  HMMA.16816.F32.BF16 R76, R12.reuse, R28, RZ ;  /* 0x0000001c0c4c723c */ /* 0x040fee00000418ff */
[----:B------:R5:W-:Y:S01]  /*27a0*/  LDGSTS.E.BYPASS.LTC128B.128 [R246+0x1900], [R10.64], !P5 ;  /* 0x019000000af67fae */ /* 0x000be2000e901d48 */
[C---:B------:R-:W-:Y:S03]  /*27b0*/  HMMA.16816.F32.BF16 R88, R12.reuse, R30, RZ ;  /* 0x0000001e0c58723c */ /* 0x040fe600000418ff */
[----:B------:R5:W-:Y:S04]  /*27c0*/  LDGSTS.E.BYPASS.LTC128B.128 [R246+0x2100], [R8.64], !P3 ;  /* 0x0210000008f67fae */ /* 0x000be8000d901d48 */
[----:B------:R1:W-:Y:S01]  /*27d0*/  LDGSTS.E.BYPASS.LTC128B.128 [R246+0x2900], [R2.64], !P2 ;  /* 0x0290000002f67fae */ /* 0x0003e2000d101d48 */
[----:B------:R-:W-:Y:S01]  /*27e0*/  HMMA.16816.F32.BF16 R128, R12, R24, RZ ;  /* 0x000000180c80723c */ /* 0x000fe200000418ff */
[----:B----4-:R-:W-:-:S04]  /*27f0*/  IADD3 R16, P0, R2, UR7, RZ ;  /* 0x0000000702107c10 */ /* 0x010fc8000ff1e0ff */
[----:B------:R-:W-:-:S03]  /*2800*/  IADD3.X R17, R3, UR5, RZ, P0, !PT ;  /* 0x0000000503117c10 */ /* 0x000fc600087fe4ff */
[C---:B------:R-:W-:Y:S02]  /*2810*/  HMMA.16816.F32.BF16 R92, R12.reuse, R26, RZ ;  /* 0x0000001a0c5c723c */ /* 0x040fe400000418ff */
[----:B------:R3:W-:Y:S06]  /*2820*/  LDGSTS.E.BYPASS.LTC128B.128 [R246+0x3100], [R16.64], !P1 ;  /* 0x0310000010f67fae */ /* 0x0007ec000c901d48 */
[C---:B------:R-:W-:Y:S01]  /*2830*/  HMMA.16816.F32.BF16 R72, R12.reuse, R32, RZ ;  /* 0x000000200c48723c */ /* 0x040fe200000418ff */
[----:B-----5:R-:W-:Y:S04]  /*2840*/  LDSM.16.M88.4 R8, [R236+0x2000] ;  /* 0x00200000ec08783b */ /* 0x020fe80000000200 */
[----:B------:R-:W4:Y:S03]  /*2850*/  LDSM.16.M88.4 R60, [R234+0x800] ;  /* 0x00080000ea3c783b */ /* 0x000f260000000200 */
[C---:B------:R-:W-:Y:S01]  /*2860*/  HMMA.16816.F32.BF16 R28, R12.reuse, R36, RZ ;  /* 0x000000240c1c723c */ /* 0x040fe200000418ff */
[----:B------:R-:W5:Y:S04]  /*2870*/  LDSM.16.M88.4 R56, [R234+0x1000] ;  /* 0x00100000ea38783b */ /* 0x000f680000000200 */
[----:B------:R-:W1:Y:S03]  /*2880*/  LDSM.16.M88.4 R48, [R234+0x2000] ;  /* 0x00200000ea30783b */ /* 0x000e660000000200 */
[C---:B------:R-:W-:Y:S01]  /*2890*/  HMMA.16816.F32.BF16 R32, R12.reuse, R34, RZ ;  /* 0x000000220c20723c */ /* 0x040fe200000418ff */
[----:B------:R-:W1:Y:S04]  /*28a0*/  LDSM.16.M88.4 R64, [R234] ;  /* 0x00000000ea40783b */ /* 0x000e680000000200 */
[----:B------:R-:W1:Y:S03]  /*28b0*/  LDSM.16.M88.4 R52, [R234+0x1800] ;  /* 0x00180000ea34783b */ /* 0x000e660000000200 */
[C---:B------:R-:W-:Y:S01]  /*28c0*/  HMMA.16816.F32.BF16 R36, R12.reuse, R38, RZ ;  /* 0x000000260c24723c */ /* 0x040fe200000418ff */
[----:B------:R-:W4:Y:S04]  /*28d0*/  LDSM.16.M88.4 R44, [R234+0x2800] ;  /* 0x00280000ea2c783b */ /* 0x000f280000000200 */
[----:B------:R-:W4:Y:S03]  /*28e0*/  LDSM.16.M88.4 R68, [R234+0x3000] ;  /* 0x00300000ea44783b */ /* 0x000f260000000200 */
[C---:B------:R-:W-:Y:S01]  /*28f0*/  HMMA.16816.F32.BF16 R24, R12.reuse, R40, RZ ;  /* 0x000000280c18723c */ /* 0x040fe200000418ff */
[----:B------:R-:W0:Y:S07]  /*2900*/  LDGDEPBAR ;  /* 0x00000000000079af */ /* 0x000e2e0000000000 */
[C---:B--2---:R-:W-:Y:S01]  /*2910*/  HMMA.16816.F32.BF16 R20, R12.reuse, R42, RZ ;  /* 0x0000002a0c14723c */ /* 0x044fe200000418ff */
[----:B------:R-:W-:Y:S07]  /*2920*/  LDSM.16.M88.4 R40, [R231] ;  /* 0x00000000e728783b */ /* 0x000fee0000000200 */
[C---:B---3--:R-:W-:Y:S08]  /*2930*/  HMMA.16816.F32.BF16 R16, R12.reuse, R96, RZ ;  /* 0x000000600c10723c */ /* 0x048ff000000418ff */
[----:B------:R-:W-:Y:S08]  /*2940*/  HMMA.16816.F32.BF16 R12, R12, R98, RZ ;  /* 0x000000620c0c723c */ /* 0x000ff000000418ff */
[C---:B-1----:R-:W-:Y:S08]  /*2950*/  HMMA.16816.F32.BF16 R144, R4.reuse, R108, R76 ;  /* 0x0000006c0490723c */ /* 0x042ff0000004184c */
[C---:B------:R-:W-:Y:S08]  /*2960*/  HMMA.16816.F32.BF16 R136, R4.reuse, R100, R128 ;  /* 0x000000640488723c */ /* 0x040ff00000041880 */
[C---:B------:R-:W-:Y:S08]  /*2970*/  HMMA.16816.F32.BF16 R76, R4.reuse, R102, R92 ;  /* 0x00000066044c723c */ /* 0x040ff0000004185c */
[C---:B------:R-:W-:Y:S01]  /*2980*/  HMMA.16816.F32.BF16 R100, R4.reuse, R126, R12 ;  /* 0x0000007e0464723c */ /* 0x040fe2000004180c */
[----:B------:R-:W1:Y:S07]  /*2990*/  LDSM.16.M88.4 R12, [R236] ;  /* 0x00000000ec0c783b */ /* 0x000e6e0000000200 */
        /* <DEDUP_REMOVED lines=14> */
[----:B------:R-:W-:Y:S01]  /*2a80*/  HMMA.16816.F32.BF16 R168, R4, R124, R16 ;  /* 0x0000007c04a8723c */ /* 0x000fe20000041810 */
[----:B------:R-:W2:Y:S04]  /*2a90*/  LDSM.16.M88.4 R4, [R237+0x2000] ;  /* 0x00200000ed04783b */ /* 0x000ea80000000200 */
[----:B------:R-:W3:Y:S03]  /*2aa0*/  LDSM.16.M88.4 R16, [R231+0x3000] ;  /* 0x00300000e710783b */ /* 0x000ee60000000200 */
[C---:B----4-:R-:W-:Y:S08]  /*2ab0*/  HMMA.16816.F32.BF16 R116, R8.reuse, R60, R160 ;  /* 0x0000003c0874723c */ /* 0x050ff000000418a0 */
        /* <DEDUP_REMOVED lines=13> */
[----:B------:R-:W4:Y:S01]  /*2b90*/  LDSM.16.M88.4 R8, [R237] ;  /* 0x00000000ed08783b */ /* 0x000f220000000200 */
[----:B------:R-:W-:Y:S01]  /*2ba0*/  ISETP.GE.AND P0, PT, R225, 0x2, PT ;  /* 0x00000002e100780c */ /* 0x000fe20003f06270 */
[----:B------:R-:W-:-:S05]  /*2bb0*/  DEPBAR.LE SB0, 0x0 ;  /* 0x000080000000791a */ /* 0x000fca0000000000 */
[C---:B-1----:R-:W-:Y:S08]  /*2bc0*/  HMMA.16816.F32.BF16 R184, R12.reuse, R64, R136 ;  /* 0x000000400cb8723c */ /* 0x042ff00000041888 */
        /* <DEDUP_REMOVED lines=13> */
[----:B------:R-:W-:Y:S07]  /*2ca0*/  BSSY B0, `(.L_x_1250) ;  /* 0x0000043000007945 */ /* 0x000fee0003800000 */
[C---:B--2---:R-:W-:Y:S08]  /*2cb0*/  HMMA.16816.F32.BF16 R68, R4.reuse, R40, R108 ;  /* 0x000000280444723c */ /* 0x044ff0000004186c */
[C---:B------:R-:W-:Y:S08]  /*2cc0*/  HMMA.16816.F32.BF16 R88, R4.reuse, R42, R112 ;  /* 0x0000002a0458723c */ /* 0x040ff00000041870 */
[C---:B------:R-:W-:Y:S08]  /*2cd0*/  HMMA.16816.F32.BF16 R108, R4.reuse, R28, R132 ;  /* 0x0000001c046c723c */ /* 0x040ff00000041884 */
[C---:B------:R-:W-:Y:S08]  /*2ce0*/  HMMA.16816.F32.BF16 R92, R4.reuse, R36, R116 ;  /* 0x00000024045c723c */ /* 0x040ff00000041874 */
[C---:B------:R-:W-:Y:S08]  /*2cf0*/  HMMA.16816.F32.BF16 R112, R4.reuse, R30, R140 ;  /* 0x0000001e0470723c */ /* 0x040ff0000004188c */
[C---:B---3--:R-:W-:Y:S08]  /*2d00*/  HMMA.16816.F32.BF16 R132, R4.reuse, R18, R188 ;  /* 0x000000120484723c */ /* 0x048ff000000418bc */
[C---:B------:R-:W-:Y:S08]  /*2d10*/  HMMA.16816.F32.BF16 R96, R4.reuse, R38, R120 ;  /* 0x000000260460723c */ /* 0x040ff00000041878 */
[C---:B------:R-:W-:Y:S08]  /*2d20*/  HMMA.16816.F32.BF16 R104, R4.reuse, R32, R124 ;  /* 0x000000200468723c */ /* 0x040ff0000004187c */
[C---:B------:R-:W-:Y:S08]  /*2d30*/  HMMA.16816.F32.BF16 R100, R4.reuse, R34, R128 ;  /* 0x000000220464723c */ /* 0x040ff00000041880 */
[C---:B------:R-:W-:Y:S08]  /*2d40*/  HMMA.16816.F32.BF16 R116, R4.reuse, R24, R148 ;  /* 0x000000180474723c */ /* 0x040ff00000041894 */
[----:B------:R-:W-:Y:S08]  /*2d50*/  HMMA.16816.F32.BF16 R140, R4, R16, R192 ;  /* 0x00000010048c723c */ /* 0x000ff000000418c0 */
[C---:B----4-:R-:W-:Y:S08]  /*2d60*/  HMMA.16816.F32.BF16 R144, R8.reuse, R36, R136 ;  /* 0x000000240890723c */ /* 0x050ff00000041888 */
        /* <DEDUP_REMOVED lines=17> */
[----:B------:R-:W-:Y:S01]  /*2e80*/  @!UPT UIADD3 URZ, URZ, URZ, URZ ;  /* 0x0000003f3f3ff290 */ /* 0x000fe2000fffe03f */
[----:B------:R-:W-:Y:S11]  /*2e90*/  @!P0 BRA `(.L_x_1251) ;  /* 0x0000023000008947 */ /* 0x000ff60003800000 */
[----:B------:R-:W-:Y:S01]  /*2ea0*/  IADD3 R0, R225, -0x2, RZ ;  /* 0xfffffffee1007810 */ /* 0x000fe20007ffe0ff */
        /* <DEDUP_REMOVED lines=34> */
.L_x_1251:
[----:B------:R-:W-:Y:S05]  /*30d0*/  BSYNC B0 ;  /* 0x0000000000007941 */ /* 0x000fea0003800000 */
.L_x_1250:
[----:B--2---:R-:W2:Y:S04]  /*30e0*/  LDL R2, [R1+0x5c] ;  /* 0x00005c0001027983 */ /* 0x004ea80000100800 */
[----:B------:R-:W2:Y:S04]  /*30f0*/  LDL R0, [R1+0x80] ;  /* 0x0000800001007983 */ /* 0x000ea80000100800 */
        /* <DEDUP_REMOVED lines=17> */
[----:B------:R-:W-:Y:S04]  /*3210*/  LDSM.16.MT88.4 R60, [R230] ;  /* 0x00000000e63c783b */ /* 0x000fe80000004200 */
[----:B------:R-:W-:Y:S04]  /*3220*/  LDSM.16.MT88.4 R80, [R232] ;  /* 0x00000000e850783b */ /* 0x000fe80000004200 */
[----:B------:R-:W-:Y:S04]  /*3230*/  LDSM.16.MT88.4 R56, [R229+0x800] ;  /* 0x00080000e538783b */ /* 0x000fe80000004200 */
[----:B------:R-:W-:Y:S04]  /*3240*/  LDSM.16.MT88.4 R72, [R233+0x800] ;  /* 0x00080000e948783b */ /* 0x000fe80000004200 */
[----:B------:R-:W-:Y:S04]  /*3250*/  LDSM.16.MT88.4 R76, [R230+0x800] ;  /* 0x00080000e64c783b */ /* 0x000fe80000004200 */
        /* <DEDUP_REMOVED lines=16> */
[----:B------:R-:W-:Y:S02]  /*3360*/  ISETP.GT.AND P2, PT, R2, 0x1, PT ;  /* 0x000000010200780c */ /* 0x000fe40003f44270 */
[----:B------:R-:W-:Y:S01]  /*3370*/  FSEL R8, R68, -INF , P3 ;  /* 0xff80000044087808 */ /* 0x000fe20001800000 */
[----:B------:R-:W-:Y:S01]  /*3380*/  IMAD.MOV.U32 R68, RZ, RZ, R225 ;  /* 0x000000ffff447224 */ /* 0x000fe200078e00e1 */
[----:B------:R-:W-:Y:S02]  /*3390*/  FSEL R9, R69, -INF , P2 ;  /* 0xff80000045097808 */ /* 0x000fe40001000000 */
[----:B------:R-:W-:Y:S02]  /*33a0*/  ISETP.GT.AND P3, PT, R2, 0x8, PT ;  /* 0x000000080200780c */ /* 0x000fe40003f64270 */
[----:B------:R-:W-:-:S02]  /*33b0*/  IMNMX R0, R28, R0, PT ;  /* 0x000000001c007217 */ /* 0x000fc40003800200 */
[----:B------:R-:W-:Y:S02]  /*33c0*/  ISETP.GT.AND P2, PT, R2, 0x9, PT ;  /* 0x000000090200780c */ /* 0x000fe40003f44270 */
[----:B------:R-:W-:Y:S02]  /*33d0*/  FSEL R10, R88, -INF , P3 ;  /* 0xff800000580a7808 */ /* 0x000fe40001800000 */
[----:B------:R-:W-:Y:S02]  /*33e0*/  FMNMX.FTZ R3, R8, R9, !PT ;  /* 0x0000000908037209 */ /* 0x000fe40007810000 */
[----:B------:R-:W-:Y:S02]  /*33f0*/  ISETP.GT.AND P0, PT, R0, 0x1, PT ;  /* 0x000000010000780c */ /* 0x000fe40003f04270 */
[----:B------:R-:W-:Y:S02]  /*3400*/  FSEL R11, R89, -INF , P2 ;  /* 0xff800000590b7808 */ /* 0x000fe40001000000 */
[----:B------:R-:W-:-:S02]  /*3410*/  ISETP.GT.AND P3, PT, R2, 0x10, PT ;  /* 0x000000100200780c */ /* 0x000fc40003f64270 */
[----:B------:R-:W-:Y:S02]  /*3420*/  FMNMX.FTZ R3, R10, R3, !PT ;  /* 0x000000030a037209 */ /* 0x000fe40007810000 */
[----:B------:R-:W-:Y:S02]  /*3430*/  ISETP.GT.AND P1, PT, R0, RZ, PT ;  /* 0x000000ff0000720c */ /* 0x000fe40003f24270 */
[----:B------:R-:W-:Y:S02]  /*3440*/  FSEL R13, R71, -INF , P0 ;  /* 0xff800000470d7808 */ /* 0x000fe40000000000 */
[----:B------:R-:W-:Y:S02]  /*3450*/  ISETP.GT.AND P2, PT, R2, 0x11, PT ;  /* 0x000000110200780c */ /* 0x000fe40003f44270 */
[----:B------:R-:W-:Y:S02]  /*3460*/  FSEL R16, R92, -INF , P3 ;  /* 0xff8000005c107808 */ /* 0x000fe40001800000 */
[----:B------:R-:W-:-:S02]  /*3470*/  FMNMX.FTZ R3, R11, R3, !PT ;  /* 0x000000030b037209 */ /* 0x000fc40007810000 */
[----:B------:R-:W-:Y:S02]  /*3480*/  ISETP.GT.AND P0, PT, R0, 0x9, PT ;  /* 0x000000090000780c */ /* 0x000fe40003f04270 */
[----:B------:R-:W-:Y:S02]  /*3490*/  FSEL R12, R70, -INF , P1 ;  /* 0xff800000460c7808 */ /* 0x000fe40000800000 */
[----:B------:R-:W-:Y:S02]  /*34a0*/  FSEL R17, R93, -INF , P2 ;  /* 0xff8000005d117808 */ /* 0x000fe40001000000 */
[----:B------:R-:W-:Y:S02]  /*34b0*/  ISETP.GT.AND P3, PT, R2, 0x18, PT ;  /* 0x000000180200780c */ /* 0x000fe40003f64270 */
[----:B------:R-:W-:Y:S02]  /*34c0*/  FMNMX.FTZ R3, R16, R3, !PT ;  /* 0x0000000310037209 */ /* 0x000fe40007810000 */
[----:B------:R-:W-:-:S02]  /*34d0*/  ISETP.GT.AND P1, PT, R0, 0x8, PT ;  /* 0x000000080000780c */ /* 0x000fc40003f24270 */
[----:B------:R-:W-:Y:S02]  /*34e0*/  FSEL R15, R91, -INF , P0 ;  /* 0xff8000005b0f7808 */ /* 0x000fe40000000000 */
[----:B------:R-:W-:Y:S02]  /*34f0*/  ISETP.GT.AND P0, PT, R0, 0x11, PT ;  /* 0x000000110000780c */ /* 0x000fe40003f04270 */
[----:B------:R-:W-:Y:S02]  /*3500*/  ISETP.GT.AND P2, PT, R2, 0x19, PT ;  /* 0x000000190200780c */ /* 0x000fe40003f44270 */
[----:B------:R-:W-:Y:S02]  /*3510*/  FSEL R18, R96, -INF , P3 ;  /* 0xff80000060127808 */ /* 0x000fe40001800000 */
[----:B------:R-:W-:Y:S02]  /*3520*/  FMNMX.FTZ R3, R17, R3, !PT ;  /* 0x0000000311037209 */ /* 0x000fe40007810000 */
[----:B------:R-:W-:-:S02]  /*3530*/  FSEL R14, R90, -INF , P1 ;  /* 0xff8000005a0e7808 */ /* 0x000fc40000800000 */
[C---:B------:R-:W-:Y:S02]  /*3540*/  ISETP.GT.AND P1, PT, R0.reuse, 0x10, PT ;  /* 0x000000100000780c */ /* 0x040fe40003f24270 */
[----:B------:R-:W-:Y:S02]  /*3550*/  FSEL R21, R95, -INF , P0 ;  /* 0xff8000005f157808 */ /* 0x000fe40000000000 */
[----:B------:R-:W-:Y:S02]  /*3560*/  ISETP.GT.AND P0, PT, R0, 0x19, PT ;  /* 0x000000190000780c */ /* 0x000fe40003f04270 */
[----:B------:R-:W-:Y:S02]  /*3570*/  FSEL R19, R97, -INF , P2 ;  /* 0xff80000061137808 */ /* 0x000fe40001000000 */
[----:B------:R-:W-:Y:S02]  /*3580*/  ISETP.GT.AND P3, PT, R2, 0x20, PT ;  /* 0x000000200200780c */ /* 0x000fe40003f64270 */
[----:B------:R-:W-:-:S02]  /*3590*/  FMNMX.FTZ R4, R12, R13, !PT ;  /* 0x0000000d0c047209 */ /* 0x000fc40007810000 */
[----:B------:R-:W-:Y:S02]  /*35a0*/  FMNMX.FTZ R3, R18, R3, !PT ;  /* 0x0000000312037209 */ /* 0x000fe40007810000 */
[----:B------:R-:W-:Y:S02]  /*35b0*/  FSEL R20, R94, -INF , P1 ;  /* 0xff8000005e147808 */ /* 0x000fe40000800000 */
[----:B------:R-:W-:Y:S02]  /*35c0*/  ISETP.GT.AND P1, PT, R0, 0x18, PT ;  /* 0x000000180000780c */ /* 0x000fe40003f24270 */
[----:B------:R-:W-:Y:S02]  /*35d0*/  FSEL R29, R99, -INF , P0 ;  /* 0xff800000631d7808 */ /* 0x000fe40000000000 */
[----:B------:R-:W-:Y:S02]  /*35e0*/  ISETP.GT.AND P2, PT, R2, 0x21, PT ;  /* 0x000000210200780c */ /* 0x000fe40003f44270 */
[----:B------:R-:W-:-:S02]  /*35f0*/  FSEL R99, R104, -INF , P3 ;  /* 0xff80000068637808 */ /* 0x000fc40001800000 */
[----:B------:R-:W-:Y:S02]  /*3600*/  FMNMX.FTZ R4, R14, R4, !PT ;  /* 0x000000040e047209 */ /* 0x000fe40007810000 */
[----:B------:R-:W-:Y:S02]  /*3610*/  FMNMX.FTZ R3, R19, R3, !PT ;  /* 0x0000000313037209 */ /* 0x000fe40007810000 */
[----:B------:R-:W-:Y:S02]  /*3620*/  FSEL R22, R98, -INF , P1 ;  /* 0xff80000062167808 */ /* 0x000fe40000800000 */
[----:B------:R-:W-:Y:S02]  /*3630*/  FSEL R98, R105, -INF , P2 ;  /* 0xff80000069627808 */ /* 0x000fe40001000000 */
[----:B------:R-:W-:Y:S02]  /*3640*/  ISETP.GT.AND P3, PT, R2, 0x28, PT ;  /* 0x000000280200780c */ /* 0x000fe40003f64270 */
[----:B------:R-:W-:-:S02]  /*3650*/  FMNMX.FTZ R4, R15, R4, !PT ;  /* 0x000000040f047209 */ /* 0x000fc40007810000 */
[----:B------:R-:W-:Y:S02]  /*3660*/  FMNMX.FTZ R3, R99, R3, !PT ;  /* 0x0000000363037209 */ /* 0x000fe40007810000 */
[----:B------:R-:W-:Y:S02]  /*3670*/  ISETP.GT.AND P2, PT, R2, 0x29, PT ;  /* 0x000000290200780c */ /* 0x000fe40003f44270 */
[----:B------:R-:W-:Y:S02]  /*3680*/  FSEL R97, R100, -INF , P3 ;  /* 0xff80000064617808 */ /* 0x000fe40001800000 */
[----:B------:R-:W-:Y:S02]  /*3690*/  FMNMX.FTZ R4, R20, R4, !PT ;  /* 0x0000000414047209 */ /* 0x000fe40007810000 */
[----:B------:R-:W-:Y:S02]  /*36a0*/  FMNMX.FTZ R3, R98, R3, !PT ;  /* 0x0000000362037209 */ /* 0x000fe40007810000 */
[----:B------:R-:W-:-:S02]  /*36b0*/  FSEL R96, R101, -INF , P2 ;  /* 0xff80000065607808 */ /* 0x000fc40001000000 */
[----:B------:R-:W-:Y:S02]  /*36c0*/  ISETP.GT.AND P3, PT, R2, 0x30, PT ;  /* 0x000000300200780c */ /* 0x000fe40003f64270 */
[----:B------:R-:W-:Y:S02]  /*36d0*/  FMNMX.FTZ R4, R21, R4, !PT ;  /* 0x0000000415047209 */ /* 0x000fe40007810000 */
[----:B------:R-:W-:Y:S02]  /*36e0*/  FMNMX.FTZ R3, R97, R3, !PT ;  /* 0x0000000361037209 */ /* 0x000fe40007810000 */
[----:B------:R-:W-:Y:S02]  /*36f0*/  ISETP.GT.AND P1, PT, R0, 0x20, PT ;  /* 0x000000200000780c */ /* 0x000fe40003f24270 */
[----:B------:R-:W-:Y:S02]  /*3700*/  ISETP.GT.AND P2, PT, R2, 0x31, PT ;  /* 0x000000310200780c */ /* 0x000fe40003f44270 */
[----:B------:R-:W-:-:S02]  /*3710*/  FSEL R164, R108, -INF , P3 ;  /* 0xff8000006ca47808 */ /* 0x000fc40001800000 */
[----:B------:R-:W-:Y:S02]  /*3720*/  FMNMX.FTZ R4, R22, R4, !PT ;  /* 0x0000000416047209 */ /* 0x000fe40007810000 */
[----:B------:R-:W-:Y:S02]  /*3730*/  FMNMX.FTZ R3, R96, R3, !PT ;  /* 0x0000000360037209 */ /* 0x000fe40007810000 */
[----:B------:R-:W-:Y:S02]  /*3740*/  ISETP.GT.AND P0, PT, R0, 0x21, PT ;  /* 0x000000210000780c */ /* 0x000fe40003f04270 */
[----:B------:R-:W-:Y:S02]  /*3750*/  FSEL R106, R106, -INF , P1 ;  /* 0xff8000006a6a7808 */ /* 0x000fe40000800000 */
[----:B------:R-:W-:Y:S02]  /*3760*/  FSEL R163, R109, -INF , P2 ;  /* 0xff8000006da37808 */ /* 0x000fe40001000000 */
[----:B------:R-:W-:-:S02]  /*3770*/  ISETP.GT.AND P3, PT, R2, 0x38, PT ;  /* 0x000000380200780c */ /* 0x000fc40003f64270 */
[----:B------:R-:W-:Y:S02]  /*3780*/  FMNMX.FTZ R4, R29, R4, !PT ;  /* 0x000000041d047209 */ /* 0x000fe40007810000 */
[----:B------:R-:W-:Y:S02]  /*3790*/  FMNMX.FTZ R3, R164, R3, !PT ;  /* 0x00000003a4037209 */ /* 0x000fe40007810000 */
[----:B------:R-:W-:Y:S02]  /*37a0*/  FSEL R107, R107, -INF , P0 ;  /* 0xff8000006b6b7808 */ /* 0x000fe40000000000 */
        /* <DEDUP_REMOVED lines=11> */
[----:B------:R-:W-:Y:S02]  /*3860*/  ISETP.GT.AND P1, PT, R0, 0x30, PT ;  /* 0x000000300000780c */ /* 0x000fe40003f24270 */
[----:B------:R-:W-:Y:S02]  /*3870*/  FSEL R103, R103, -INF , P0 ;  /* 0xff80000067677808 */ /* 0x000fe40000000000 */
[----:B------:R-:W-:Y:S02]  /*3880*/  ISETP.GT.AND P2, PT, R2, 0x41, PT ;  /* 0x000000410200780c */ /* 0x000fe40003f44270 */
[----:B------:R-:W-:-:S02]  /*3890*/  FSEL R204, R116, -INF , P3 ;  /* 0xff80000074cc7808 */ /* 0x000fc40001800000 */
[----:B------:R-:W-:Y:S02]  /*38a0*/  FMNMX.FTZ R4, R102, R4, !PT ;  /* 0x0000000466047209 */ /* 0x000fe40007810000 */
[----:B------:R-:W-:Y:S02]  /*38b0*/  FMNMX.FTZ R3, R160, R3, !PT ;  /* 0x00000003a0037209 */ /* 0x000fe40007810000 */
[----:B------:R-:W-:Y:S02]  /*38c0*/  FSEL R168, R110, -INF , P1 ;  /* 0xff8000006ea87808 */ /* 0x000fe40000800000 */
[C---:B------:R-:W-:Y:S02]  /*38d0*/  ISETP.GT.AND P1, PT, R0.reuse, 0x38, PT ;  /* 0x000000380000780c */ /* 0x040fe40003f24270 */
[----:B------:R-:W-:Y:S02]  /*38e0*/  ISETP.GT.AND P0, PT, R0, 0x31, PT ;  /* 0x000000310000780c */ /* 0x000fe40003f04270 */
[----:B------:R-:W-:-:S02]  /*38f0*/  FSEL R252, R117, -INF , P2 ;  /* 0xff80000075fc7808 */ /* 0x000fc40001000000 */
[----:B------:R-:W-:Y:S02]  /*3900*/  ISETP.GT.AND P3, PT, R2, 0x48, PT ;  /* 0x000000480200780c */ /* 0x000fe40003f64270 */
[----:B------:R-:W-:Y:S02]  /*3910*/  FMNMX.FTZ R4, R103, R4, !PT ;  /* 0x0000000467047209 */ /* 0x000fe40007810000 */
[----:B------:R-:W-:Y:S02]  /*3920*/  FMNMX.FTZ R3, R204, R3, !PT ;  /* 0x00000003cc037209 */ /* 0x000fe40007810000 */
[----:B------:R-:W-:Y:S02]  /*3930*/  FSEL R165, R114, -INF , P1 ;  /* 0xff80000072a57808 */ /* 0x000fe40000800000 */
[----:B------:R-:W-:Y:S02]  /*3940*/  ISETP.GT.AND P1, PT, R0, 0x40, PT ;  /* 0x000000400000780c */ /* 0x000fe40003f24270 */
[----:B------:R-:W-:-:S02]  /*3950*/  FSEL R167, R111, -INF , P0 ;  /* 0xff8000006fa77808 */ /* 0x000fc40000000000 */
[----:B------:R-:W-:Y:S02]  /*3960*/  ISETP.GT.AND P2, PT, R2, 0x49, PT ;  /* 0x000000490200780c */ /* 0x000fe40003f44270 */
[----:B------:R-:W-:Y:S02]  /*3970*/  FSEL R247, R120, -INF , P3 ;  /* 0xff80000078f77808 */ /* 0x000fe40001800000 */
[----:B------:R-:W-:Y:S02]  /*3980*/  FMNMX.FTZ R4, R168, R4, !PT ;  /* 0x00000004a8047209 */ /* 0x000fe40007810000 */
[----:B------:R-:W-:Y:S02]  /*3990*/  FMNMX.FTZ R3, R252, R3, !PT ;  /* 0x00000003fc037209 */ /* 0x000fe40007810000 */
[----:B------:R-:W-:Y:S02]  /*39a0*/  ISETP.GT.AND P0, PT, R0, 0x39, PT ;  /* 0x000000390000780c */ /* 0x000fe40003f04270 */
[----:B------:R-:W-:-:S02]  /*39b0*/  FSEL R69, R118, -INF , P1 ;  /* 0xff80000076457808 */ /* 0x000fc40000800000 */
[----:B------:R-:W-:Y:S02]  /*39c0*/  ISETP.GT.AND P1, PT, R0, 0x48, PT ;  /* 0x000000480000780c */ /* 0x000fe40003f24270 */
[----:B------:R-:W-:Y:S02]  /*39d0*/  FSEL R227, R121, -INF , P2 ;  /* 0xff80000079e37808 */ /* 0x000fe40001000000 */
[----:B------:R-:W-:Y:S02]  /*39e0*/  ISETP.GT.AND P3, PT, R2, 0x50, PT ;  /* 0x000000500200780c */ /* 0x000fe40003f64270 */
[----:B------:R-:W-:Y:S02]  /*39f0*/  FMNMX.FTZ R4, R167, R4, !PT ;  /* 0x00000004a7047209 */ /* 0x000fe40007810000 */
[----:B------:R-:W-:Y:S02]  /*3a00*/  FMNMX.FTZ R3, R247, R3, !PT ;  /* 0x00000003f7037209 */ /* 0x000fe40007810000 */
[----:B------:R-:W-:-:S02]  /*3a10*/  FSEL R162, R115, -INF , P0 ;  /* 0xff80000073a27808 */ /* 0x000fc40000000000 */
[----:B------:R-:W-:Y:S02]  /*3a20*/  ISETP.GT.AND P0, PT, R0, 0x41, PT ;  /* 0x000000410000780c */ /* 0x000fe40003f04270 */
[----:B------:R-:W-:Y:S02]  /*3a30*/  FSEL R250, R122, -INF , P1 ;  /* 0xff8000007afa7808 */ /* 0x000fe40000800000 */
[----:B------:R-:W-:Y:S02]  /*3a40*/  ISETP.GT.AND P2, PT, R2, 0x51, PT ;  /* 0x000000510200780c */ /* 0x000fe40003f44270 */
[----:B------:R-:W-:Y:S02]  /*3a50*/  FSEL R71, R124, -INF , P3 ;  /* 0xff8000007c477808 */ /* 0x000fe40001800000 */
[----:B------:R-:W-:Y:S02]  /*3a60*/  FMNMX.FTZ R4, R165, R4, !PT ;  /* 0x00000004a5047209 */ /* 0x000fe40007810000 */
[----:B------:R-:W-:-:S02]  /*3a70*/  FMNMX.FTZ R3, R227, R3, !PT ;  /* 0x00000003e3037209 */ /* 0x000fc40007810000 */
[----:B------:R-:W-:Y:S02]  /*3a80*/  ISETP.GT.AND P1, PT, R2, 0x58, PT ;  /* 0x000000580200780c */ /* 0x000fe40003f24270 */
[----:B------:R-:W-:Y:S02]  /*3a90*/  FSEL R251, R119, -INF , P0 ;  /* 0xff80000077fb7808 */ /* 0x000fe40000000000 */
[----:B------:R-:W-:Y:S02]  /*3aa0*/  ISETP.GT.AND P0, PT, R0, 0x49, PT ;  /* 0x000000490000780c */ /* 0x000fe40003f04270 */
[----:B------:R-:W-:Y:S02]  /*3ab0*/  FSEL R244, R125, -INF , P2 ;  /* 0xff8000007df47808 */ /* 0x000fe40001000000 */
[----:B------:R-:W-:Y:S02]  /*3ac0*/  FMNMX.FTZ R4, R162, R4, !PT ;  /* 0x00000004a2047209 */ /* 0x000fe40007810000 */
[----:B------:R-:W-:-:S02]  /*3ad0*/  FMNMX.FTZ R3, R71, R3, !PT ;  /* 0x0000000347037209 */ /* 0x000fc40007810000 */
[----:B------:R-:W-:Y:S02]  /*3ae0*/  FSEL R243, R128, -INF , P1 ;  /* 0xff80000080f37808 */ /* 0x000fe40000800000 */
[----:B------:R-:W-:Y:S02]  /*3af0*/  ISETP.GT.AND P1, PT, R0, 0x50, PT ;  /* 0x000000500000780c */ /* 0x000fe40003f24270 */
[----:B------:R-:W-:Y:S02]  /*3b00*/  FSEL R225, R123, -INF , P0 ;  /* 0xff8000007be17808 */ /* 0x000fe40000000000 */
[----:B------:R-:W-:Y:S02]  /*3b10*/  ISETP.GT.AND P0, PT, R2, 0x59, PT ;  /* 0x000000590200780c */ /* 0x000fe40003f04270 */
[----:B------:R-:W-:Y:S02]  /*3b20*/  FMNMX.FTZ R4, R69, R4, !PT ;  /* 0x0000000445047209 */ /* 0x000fe40007810000 */
[----:B------:R-:W-:-:S02]  /*3b30*/  FMNMX.FTZ R3, R244, R3, !PT ;  /* 0x00000003f4037209 */ /* 0x000fc40007810000 */
[----:B------:R-:W-:Y:S02]  /*3b40*/  FSEL R237, R126, -INF , P1 ;  /* 0xff8000007eed7808 */ /* 0x000fe40000800000 */
[C---:B------:R-:W-:Y:S02]  /*3b50*/  ISETP.GT.AND P5, PT, R2.reuse, 0x60, PT ;  /* 0x000000600200780c */ /* 0x040fe40003fa4270 */
[C---:B------:R-:W-:Y:S02]  /*3b60*/  ISETP.GT.AND P3, PT, R2.reuse, 0x61, PT ;  /* 0x000000610200780c */ /* 0x040fe40003f64270 */
[C---:B------:R-:W-:Y:S02]  /*3b70*/  ISETP.GT.AND P2, PT, R2.reuse, 0x68, PT ;  /* 0x000000680200780c */ /* 0x040fe40003f44270 */
[----:B------:R-:W-:Y:S02]  /*3b80*/  ISETP.GT.AND P1, PT, R2, 0x69, PT ;  /* 0x000000690200780c */ /* 0x000fe40003f24270 */
[----:B------:R-:W-:-:S02]  /*3b90*/  FSEL R242, R129, -INF , P0 ;  /* 0xff80000081f27808 */ /* 0x000fc40000000000 */
[----:B------:R-:W-:Y:S02]  /*3ba0*/  FMNMX.FTZ R2, R251, R4, !PT ;  /* 0x00000004fb027209 */ /* 0x000fe40007810000 */
[----:B------:R-:W-:Y:S02]  /*3bb0*/  FMNMX.FTZ R3, R243, R3, !PT ;  /* 0x00000003f3037209 */ /* 0x000fe40007810000 */
[----:B------:R-:W-:Y:S02]  /*3bc0*/  FSEL R241, R140, -INF , P5 ;  /* 0xff8000008cf17808 */ /* 0x000fe40002800000 */
[----:B------:R-:W-:Y:S02]  /*3bd0*/  FMNMX.FTZ R2, R250, R2, !PT ;  /* 0x00000002fa027209 */ /* 0x000fe40007810000 */
[----:B------:R-:W-:Y:S02]  /*3be0*/  FMNMX.FTZ R3, R242, R3, !PT ;  /* 0x00000003f2037209 */ /* 0x000fe40007810000 */
[----:B------:R-:W-:-:S02]  /*3bf0*/  ISETP.GT.AND P0, PT, R0, 0x51, PT ;  /* 0x000000510000780c */ /* 0x000fc40003f04270 */
[----:B------:R-:W-:Y:S02]  /*3c00*/  FSEL R224, R141, -INF , P3 ;  /* 0xff8000008de07808 */ /* 0x000fe40001800000 */
[----:B------:R-:W-:Y:S02]  /*3c10*/  FMNMX.FTZ R2, R225, R2, !PT ;  /* 0x00000002e1027209 */ /* 0x000fe40007810000 */
[----:B------:R-:W-:Y:S02]  /*3c20*/  FMNMX.FTZ R3, R241, R3, !PT ;  /* 0x00000003f1037209 */ /* 0x000fe40007810000 */
[----:B------:R-:W-:Y:S02]  /*3c30*/  FSEL R236, R127, -INF , P0 ;  /* 0xff8000007fec7808 */ /* 0x000fe40000000000 */
[----:B------:R-:W-:Y:S02]  /*3c40*/  ISETP.GT.AND P0, PT, R0, 0x58, PT ;  /* 0x000000580000780c */ /* 0x000fe40003f04270 */
[----:B------:R-:W-:-:S02]  /*3c50*/  FSEL R239, R132, -INF , P2 ;  /* 0xff80000084ef7808 */ /* 0x000fc40001000000 */
[----:B------:R-:W-:Y:S02]  /*3c60*/  FMNMX.FTZ R2, R237, R2, !PT ;  /* 0x00000002ed027209 */ /* 0x000fe40007810000 */
[----:B------:R-:W-:Y:S02]  /*3c70*/  FMNMX.FTZ R3, R224, R3, !PT ;  /* 0x00000003e0037209 */ /* 0x000fe40007810000 */
[----:B------:R-:W-:Y:S02]  /*3c80*/  ISETP.GT.AND P3, PT, R0, 0x59, PT ;  /* 0x000000590000780c */ /* 0x000fe40003f64270 */
[----:B------:R-:W-:Y:S02]  /*3c90*/  FSEL R238, R133, -INF , P1 ;  /* 0xff80000085ee7808 */ /* 0x000fe40000800000 */
[----:B------:R-:W-:Y:S02]  /*3ca0*/  FSEL R235, R130, -INF , P0 ;  /* 0xff80000082eb7808 */ /* 0x000fe40000000000 */
[----:B------:R-:W-:-:S02]  /*3cb0*/  FMNMX.FTZ R2, R236, R2, !PT ;  /* 0x00000002ec027209 */ /* 0x000fc40007810000 */
[----:B------:R-:W-:Y:S02]  /*3cc0*/  FMNMX.FTZ R3, R239, R3, !PT ;  /* 0x00000003ef037209 */ /* 0x000fe40007810000 */
[----:B------:R-:W-:Y:S02]  /*3cd0*/  FSEL R234, R131, -INF , P3 ;  /* 0xff80000083ea7808 */ /* 0x000fe40001800000 */
[----:B------:R-:W-:Y:S02]  /*3ce0*/  ISETP.GT.AND P1, PT, R0, 0x60, PT ;  /* 0x000000600000780c */ /* 0x000fe40003f24270 */
[----:B------:R-:W-:Y:S02]  /*3cf0*/  FMNMX.FTZ R2, R235, R2, !PT ;  /* 0x00000002eb027209 */ /* 0x000fe40007810000 */
[----:B------:R-:W-:Y:S02]  /*3d00*/  FMNMX.FTZ R3, R238, R3, !PT ;  /* 0x00000003ee037209 */ /* 0x000fe40007810000 */
[----:B------:R-:W-:-:S02]  /*3d10*/  ISETP.GT.AND P0, PT, R0, 0x61, PT ;  /* 0x000000610000780c */ /* 0x000fc40003f04270 */
[----:B------:R-:W-:Y:S01]  /*3d20*/  FSEL R231, R142, -INF , P1 ;  /* 0xff8000008ee77808 */ /* 0x000fe20000800000 */
[----:B------:R-:W1:Y:S01]  /*3d30*/  SHFL.BFLY PT, R5, R3, 0x2, 0x1f ;  /* 0x0c401f0003057f89 */ /* 0x000e6200000e0000 */
[----:B------:R-:W-:Y:S02]  /*3d40*/  FMNMX.FTZ R2, R234, R2, !PT ;  /* 0x00000002ea027209 */ /* 0x000fe40007810000 */
[----:B------:R-:W-:Y:S02]  /*3d50*/  FSEL R228, R143, -INF , P0 ;  /* 0xff8000008fe47808 */ /* 0x000fe40000000000 */
[C---:B------:R-:W-:Y:S02]  /*3d60*/  ISETP.GT.AND P1, PT, R0.reuse, 0x68, PT ;  /* 0x000000680000780c */ /* 0x040fe40003f24270 */
[----:B------:R-:W-:Y:S02]  /*3d70*/  FMNMX.FTZ R2, R231, R2, !PT ;  /* 0x00000002e7027209 */ /* 0x000fe40007810000 */
[----:B------:R-:W-:-:S02]  /*3d80*/  ISETP.GT.AND P0, PT, R0, 0x69, PT ;  /* 0x000000690000780c */ /* 0x000fc40003f04270 */
[----:B------:R-:W-:Y:S02]  /*3d90*/  FSEL R245, R134, -INF , P1 ;  /* 0xff80000086f57808 */ /* 0x000fe40000800000 */
[----:B------:R-:W-:Y:S02]  /*3da0*/  FMNMX.FTZ R2, R228, R2, !PT ;  /* 0x00000002e4027209 */ /* 0x000fe40007810000 */
[----:B------:R-:W-:Y:S02]  /*3db0*/  FSEL R249, R135, -INF , P0 ;  /* 0xff80000087f97808 */ /* 0x000fe40000000000 */
[----:B------:R-:W-:-:S04]  /*3dc0*/  FMNMX.FTZ R2, R245, R2, !PT ;  /* 0x00000002f5027209 */ /* 0x000fc80007810000 */
[----:B------:R-:W-:Y:S02]  /*3dd0*/  FMNMX.FTZ R2, R249, R2, !PT ;  /* 0x00000002f9027209 */ /* 0x000fe40007810000 */
[----:B-1----:R-:W-:-:S03]  /*3de0*/  FMNMX.FTZ R0, R3, R5, !PT ;  /* 0x0000000503007209 */ /* 0x002fc60007810000 */
[----:B------:R-:W1:Y:S04]  /*3df0*/  SHFL.BFLY PT, R4, R2, 0x2, 0x1f ;  /* 0x0c401f0002047f89 */ /* 0x000e6800000e0000 */
[----:B------:R-:W2:Y:S01]  /*3e00*/  SHFL.BFLY PT, R3, R0, 0x1, 0x1f ;  /* 0x0c201f0000037f89 */ /* 0x000ea200000e0000 */
[----:B-1----:R-:W-:Y:S02]  /*3e10*/  FMNMX.FTZ R2, R2, R4, !PT ;  /* 0x0000000402027209 */ /* 0x002fe40007810000 */
[----:B--2---:R-:W-:-:S03]  /*3e20*/  FMNMX.FTZ R135, R0, R3, !PT ;  /* 0x0000000300877209 */ /* 0x004fc60007810000 */
[----:B------:R-:W1:Y:S01]  /*3e30*/  SHFL.BFLY PT, R5, R2, 0x1, 0x1f ;  /* 0x0c201f0002057f89 */ /* 0x000e6200000e0000 */
[C---:B------:R-:W-:Y:S01]  /*3e40*/  FSETP.NEU.FTZ.AND P0, PT, R135.reuse, -INF , PT ;  /* 0xff8000008700780b */ /* 0x040fe20003f1d000 */
[----:B------:R-:W-:-:S05]  /*3e50*/  FMUL.FTZ R0, R135, c[0x0][0x2d0] ;  /* 0x0000b40087007a20 */ /* 0x000fca0000410000 */
[----:B------:R-:W-:-:S05]  /*3e60*/  FSEL R4, R0, RZ, P0 ;  /* 0x000000ff00047208 */ /* 0x000fca0000000000 */
[----:B------:R-:W-:-:S04]  /*3e70*/  FFMA.FTZ R0, R8, c[0x0][0x2d0], -R4 ;  /* 0x0000b40008007a23 */ /* 0x000fc80000010804 */
[----:B------:R2:W-:Y:S01]  /*3e80*/  MUFU.EX2 R31, R0 ;  /* 0x00000000001f7308 */ /* 0x0005e20000000800 */
[----:B-1----:R-:W-:Y:S02]  /*3e90*/  FMNMX.FTZ R70, R2, R5, !PT ;  /* 0x0000000502467209 */ /* 0x002fe40007810000 */
[----:B------:R-:W1:Y:S02]  /*3ea0*/  SHFL.IDX PT, R2, R6, RZ, 0x1c1f ;  /* 0x001c1fff06027589 */ /* 0x000e6400000e0000 */
[C---:B------:R-:W-:Y:S01]  /*3eb0*/  FSETP.NEU.FTZ.AND P0, PT, R70.reuse, -INF , PT ;  /* 0xff8000004600780b */ /* 0x040fe20003f1d000 */
[----:B------:R-:W-:Y:S02]  /*3ec0*/  FMUL.FTZ R3, R70, c[0x0][0x2d0] ;  /* 0x0000b40046037a20 */ /* 0x000fe40000410000 */
[----:B--2---:R-:W-:-:S03]  /*3ed0*/  FFMA.FTZ R0, R9, c[0x0][0x2d0], -R4 ;  /* 0x0000b40009007a23 */ /* 0x004fc60000010804 */
[----:B------:R-:W-:Y:S01]  /*3ee0*/  FSEL R3, R3, RZ, P0 ;  /* 0x000000ff03037208 */ /* 0x000fe20000000000 */
[----:B------:R2:W3:Y:S01]  /*3ef0*/  MUFU.EX2 R166, R0 ;  /* 0x0000000000a67308 */ /* 0x0004e20000000800 */
[----:B-1----:R-:W-:Y:S02]  /*3f00*/  IMAD.IADD R2, R7, 0x1, R2 ;  /* 0x0000000107027824 */ /* 0x002fe400078e0202 */
[----:B--2---:R-:W-:Y:S01]  /*3f10*/  FFMA.FTZ R0, R10, c[0x0][0x2d0], -R4 ;  /* 0x0000b4000a007a23 */ /* 0x004fe20000010804 */
[----:B---3--:R-:W-:Y:S02]  /*3f20*/  F2FP.BF16.PACK_AB R8, R166, R31 ;  /* 0x0000001fa608723e */ /* 0x008fe400000010ff */
[----:B------:R-:W-:Y:S02]  /*3f30*/  IMNMX R2, R28, R2, PT ;  /* 0x000000021c027217 */ /* 0x000fe40003800200 */
[----:B------:R1:W-:Y:S02]  /*3f40*/  MUFU.EX2 R240, R0 ;  /* 0x0000000000f07308 */ /* 0x0003e40000000800 */
[----:B------:R-:W-:-:S02]  /*3f50*/  ISETP.GT.AND P3, PT, R2, RZ, PT ;  /* 0x000000ff0200720c */ /* 0x000fc40003f64270 */
[C---:B------:R-:W-:Y:S02]  /*3f60*/  ISETP.GT.AND P2, PT, R2.reuse, 0x1, PT ;  /* 0x000000010200780c */ /* 0x040fe40003f44270 */
[----:B------:R-:W-:-:S04]  /*3f70*/  ISETP.GT.AND P5, PT, R2, 0x60, PT ;  /* 0x000000600200780c */ /* 0x000fc80003fa4270 */
[----:B------:R-:W-:Y:S01]  /*3f80*/  FSEL R132, R220, -INF , P5 ;  /* 0xff800000dc847808 */ /* 0x000fe20002800000 */
        /* <DEDUP_REMOVED lines=25> */
[----:B-1----:R-:W-:-:S07]  /*4120*/  FFMA.FTZ R0, R19, c[0x0][0x2d0], -R4 ;  /* 0x0000b40013007a23 */ /* 0x002fce0000010804 */
[----:B------:R-:W-:Y:S01]  /*4130*/  HMMA.16816.F32.BF16 R16, R8, R62, RZ ;  /* 0x0000003e0810723c */ /* 0x000fe200000418ff */
[----:B------:R1:W-:Y:S02]  /*4140*/  MUFU.EX2 R88, R0 ;  /* 0x0000000000587308 */ /* 0x0003e40000000800 */
[----:B-1----:R-:W-:-:S06]  /*4150*/  FFMA.FTZ R0, R20, c[0x0][0x2d0], -R3 ;  /* 0x0000b40014007a23 */ /* 0x002fcc0000010803 */
        /* <DEDUP_REMOVED lines=17> */
[----:B------:R-:W-:Y:S02]  /*4270*/  FSEL R7, R152, -INF , P3 ;  /* 0xff80000098077808 */ /* 0x000fe40001800000 */
[----:B------:R-:W-:Y:S02]  /*4280*/  ISETP.GT.AND P3, PT, R2, 0x8, PT ;  /* 0x000000080200780c */ /* 0x000fe40003f64270 */
[----:B------:R-:W-:-:S03]  /*4290*/  IMNMX R0, R28, R0, PT ;  /* 0x000000001c007217 */ /* 0x000fc60003800200 */
[----:B------:R-:W-:Y:S01]  /*42a0*/  HMMA.16816.F32.BF16 R180, R8, R84, R32 ;  /* 0x0000005408b4723c */ /* 0x000fe20000041820 */
[C---:B------:R-:W-:Y:S02]  /*42b0*/  ISETP.GT.AND P1, PT, R0.reuse, RZ, PT ;  /* 0x000000ff0000720c */ /* 0x040fe40003f24270 */
[----:B------:R-:W-:-:S05]  /*42c0*/  ISETP.GT.AND P0, PT, R0, 0x1, PT ;  /* 0x000000010000780c */ /* 0x000fca0003f04270 */
[C---:B------:R-:W-:Y:S08]  /*42d0*/  HMMA.16816.F32.BF16 R116, R8.reuse, R58, R24 ;  /* 0x0000003a0874723c */ /* 0x040ff00000041818 */
[C---:B------:R-:W-:Y:S08]  /*42e0*/  HMMA.16816.F32.BF16 R176, R8.reuse, R74, R20 ;  /* 0x0000004a08b0723c */ /* 0x040ff00000041814 */
[C---:B------:R-:W-:Y:S07]  /*42f0*/  HMMA.16816.F32.BF16 R172, R8.reuse, R78, R16 ;  /* 0x0000004e08ac723c */ /* 0x040fee0000041810 */
[----:B------:R-:W-:Y:S01]  /*4300*/  FSEL R16, R155, -INF , P0 ;  /* 0xff8000009b107808 */ /* 0x000fe20000000000 */
[----:B------:R-:W-:Y:S01]  /*4310*/  HMMA.16816.F32.BF16 R124, R8, R86, R12 ;  /* 0x00000056087c723c */ /* 0x000fe2000004180c */
[----:B------:R-:W-:-:S04]  /*4320*/  ISETP.GT.AND P0, PT, R0, 0x9, PT ;  /* 0x000000090000780c */ /* 0x000fc80003f04270 */
[----:B------:R-:W-:Y:S02]  /*4330*/  FSEL R18, R151, -INF , P0 ;  /* 0xff80000097127808 */ /* 0x000fe40000000000 */
[----:B------:R-:W-:Y:S02]  /*4340*/  FSEL R8, R153, -INF , P2 ;  /* 0xff80000099087808 */ /* 0x000fe40001000000 */
[----:B------:R-:W-:Y:S02]  /*4350*/  ISETP.GT.AND P2, PT, R2, 0x9, PT ;  /* 0x000000090200780c */ /* 0x000fe40003f44270 */
[----:B------:R-:W-:Y:S02]  /*4360*/  FSEL R9, R148, -INF , P3 ;  /* 0xff80000094097808 */ /* 0x000fe40001800000 */
[----:B------:R-:W-:Y:S02]  /*4370*/  FMNMX.FTZ R5, R7, R8, !PT ;  /* 0x0000000807057209 */ /* 0x000fe40007810000 */
[----:B------:R-:W-:-:S02]  /*4380*/  FSEL R10, R149, -INF , P2 ;  /* 0xff800000950a7808 */ /* 0x000fc40001000000 */
[----:B------:R-:W-:Y:S02]  /*4390*/  ISETP.GT.AND P3, PT, R2, 0x10, PT ;  /* 0x000000100200780c */ /* 0x000fe40003f64270 */
[----:B------:R-:W-:Y:S02]  /*43a0*/  FMNMX.FTZ R5, R9, R5, !PT ;  /* 0x0000000509057209 */ /* 0x000fe40007810000 */
[----:B------:R-:W-:Y:S02]  /*43b0*/  FSEL R15, R154, -INF , P1 ;  /* 0xff8000009a0f7808 */ /* 0x000fe40000800000 */
[----:B------:R-:W-:Y:S02]  /*43c0*/  ISETP.GT.AND P1, PT, R0, 0x8, PT ;  /* 0x000000080000780c */ /* 0x000fe40003f24270 */
[----:B------:R-:W-:Y:S02]  /*43d0*/  ISETP.GT.AND P2, PT, R2, 0x11, PT ;  /* 0x000000110200780c */ /* 0x000fe40003f44270 */
[----:B------:R-:W-:-:S02]  /*43e0*/  FSEL R11, R144, -INF , P3 ;  /* 0xff800000900b7808 */ /* 0x000fc40001800000 */
[----:B------:R-:W-:Y:S02]  /*43f0*/  FMNMX.FTZ R5, R10, R5, !PT ;  /* 0x000000050a057209 */ /* 0x000fe40007810000 */
[----:B------:R-:W-:Y:S02]  /*4400*/  FSEL R17, R150, -INF , P1 ;  /* 0xff80000096117808 */ /* 0x000fe40000800000 */
[----:B------:R-:W-:Y:S02]  /*4410*/  FSEL R12, R145, -INF , P2 ;  /* 0xff800000910c7808 */ /* 0x000fe40001000000 */
[----:B------:R-:W-:Y:S02]  /*4420*/  ISETP.GT.AND P3, PT, R2, 0x18, PT ;  /* 0x000000180200780c */ /* 0x000fe40003f64270 */
[----:B------:R-:W-:Y:S02]  /*4430*/  FMNMX.FTZ R5, R11, R5, !PT ;  /* 0x000000050b057209 */ /* 0x000fe40007810000 */
[----:B------:R-:W-:-:S02]  /*4440*/  ISETP.GT.AND P1, PT, R0, 0x10, PT ;  /* 0x000000100000780c */ /* 0x000fc40003f24270 */
[----:B------:R-:W-:Y:S02]  /*4450*/  ISETP.GT.AND P2, PT, R2, 0x19, PT ;  /* 0x000000190200780c */ /* 0x000fe40003f44270 */
[----:B------:R-:W-:Y:S02]  /*4460*/  FSEL R13, R136, -INF , P3 ;  /* 0xff800000880d7808 */ /* 0x000fe40001800000 */
[----:B------:R-:W-:Y:S02]  /*4470*/  FMNMX.FTZ R5, R12, R5, !PT ;  /* 0x000000050c057209 */ /* 0x000fe40007810000 */
[----:B------:R-:W-:Y:S02]  /*4480*/  FSEL R19, R146, -INF , P1 ;  /* 0xff80000092137808 */ /* 0x000fe40000800000 */
[C---:B------:R-:W-:Y:S02]  /*4490*/  ISETP.GT.AND P0, PT, R0.reuse, 0x11, PT ;  /* 0x000000110000780c */ /* 0x040fe40003f04270 */
[----:B------:R-:W-:-:S02]  /*44a0*/  ISETP.GT.AND P1, PT, R0, 0x18, PT ;  /* 0x000000180000780c */ /* 0x000fc40003f24270 */
[----:B------:R-:W-:Y:S02]  /*44b0*/  FSEL R14, R137, -INF , P2 ;  /* 0xff800000890e7808 */ /* 0x000fe40001000000 */
[----:B------:R-:W-:Y:S02]  /*44c0*/  ISETP.GT.AND P3, PT, R2, 0x20, PT ;  /* 0x000000200200780c */ /* 0x000fe40003f64270 */
[----:B------:R-:W-:Y:S02]  /*44d0*/  FMNMX.FTZ R5, R13, R5, !PT ;  /* 0x000000050d057209 */ /* 0x000fe40007810000 */
[----:B------:R-:W-:Y:S02]  /*44e0*/  FSEL R20, R147, -INF , P0 ;  /* 0xff80000093147808 */ /* 0x000fe40000000000 */
[----:B------:R-:W-:Y:S02]  /*44f0*/  FSEL R21, R138, -INF , P1 ;  /* 0xff8000008a157808 */ /* 0x000fe40000800000 */
[----:B------:R-:W-:-:S02]  /*4500*/  ISETP.GT.AND P0, PT, R0, 0x19, PT ;  /* 0x000000190000780c */ /* 0x000fc40003f04270 */
[C---:B------:R-:W-:Y:S02]  /*4510*/  ISETP.GT.AND P2, PT, R2.reuse, 0x21, PT ;  /* 0x000000210200780c */ /* 0x040fe40003f44270 */
[----:B------:R-:W-:Y:S02]  /*4520*/  ISETP.GT.AND P1, PT, R2, 0x29, PT ;  /* 0x000000290200780c */ /* 0x000fe40003f24270 */
[----:B------:R-:W-:Y:S01]  /*4530*/  FSEL R40, R200, -INF , P3 ;  /* 0xff800000c8287808 */ /* 0x000fe20001800000 */
[----:B------:R-:W-:Y:S01]  /*4540*/  IMAD.MOV.U32 R200, RZ, RZ, R89 ;  /* 0x000000ffffc87224 */ /* 0x000fe200078e0059 */
[----:B------:R-:W-:Y:S02]  /*4550*/  FMNMX.FTZ R5, R14, R5, !PT ;  /* 0x000000050e057209 */ /* 0x000fe40007810000 */
[----:B------:R-:W-:Y:S02]  /*4560*/  FSEL R22, R139, -INF , P0 ;  /* 0xff8000008b167808 */ /* 0x000fe40000000000 */
[----:B------:R-:W-:-:S02]  /*4570*/  FSEL R41, R201, -INF , P2 ;  /* 0xff800000c9297808 */ /* 0x000fc40001000000 */
[----:B------:R-:W-:Y:S01]  /*4580*/  FSEL R42, R197, -INF , P1 ;  /* 0xff800000c52a7808 */ /* 0x000fe20000800000 */
[----:B------:R-:W-:Y:S01]  /*4590*/  IMAD.MOV.U32 R197, RZ, RZ, R88 ;  /* 0x000000ffffc57224 */ /* 0x000fe200078e0058 */
[C---:B------:R-:W-:Y:S02]  /*45a0*/  ISETP.GT.AND P0, PT, R2.reuse, 0x28, PT ;  /* 0x000000280200780c */ /* 0x040fe40003f04270 */
[C---:B------:R-:W-:Y:S02]  /*45b0*/  ISETP.GT.AND P3, PT, R2.reuse, 0x30, PT ;  /* 0x000000300200780c */ /* 0x040fe40003f64270 */
[C---:B------:R-:W-:Y:S02]  /*45c0*/  ISETP.GT.AND P2, PT, R2.reuse, 0x31, PT ;  /* 0x000000310200780c */ /* 0x040fe40003f44270 */
[----:B------:R-:W-:Y:S02]  /*45d0*/  ISETP.GT.AND P1, PT, R2, 0x39, PT ;  /* 0x000000390200780c */ /* 0x000fe40003f24270 */
[----:B------:R-:W-:-:S02]  /*45e0*/  FMNMX.FTZ R5, R40, R5, !PT ;  /* 0x0000000528057209 */ /* 0x000fc40007810000 */
[----:B------:R-:W-:Y:S02]  /*45f0*/  FSEL R43, R196, -INF , P0 ;  /* 0xff800000c42b7808 */ /* 0x000fe40000000000 */
[----:B------:R-:W-:Y:S01]  /*4600*/  FSEL R109, R192, -INF , P3 ;  /* 0xff800000c06d7808 */ /* 0x000fe20001800000 */
[----:B------:R-:W-:Y:S01]  /*4610*/  IMAD.MOV.U32 R192, RZ, RZ, R71 ;  /* 0x000000ffffc07224 */ /* 0x000fe200078e0047 */
[----:B------:R-:W-:Y:S01]  /*4620*/  FSEL R112, R193, -INF , P2 ;  /* 0xff800000c1707808 */ /* 0x000fe20001000000 */
[----:B------:R-:W-:Y:S01]  /*4630*/  IMAD.MOV.U32 R193, RZ, RZ, R69 ;  /* 0x000000ffffc17224 */ /* 0x000fe200078e0045 */
[----:B------:R-:W-:Y:S01]  /*4640*/  FSEL R110, R189, -INF , P1 ;  /* 0xff800000bd6e7808 */ /* 0x000fe20000800000 */
[----:B------:R-:W-:Y:S01]  /*4650*/  IMAD.MOV.U32 R189, RZ, RZ, R224 ;  /* 0x000000ffffbd7224 */ /* 0x000fe200078e00e0 */
[----:B------:R-:W-:Y:S02]  /*4660*/  FMNMX.FTZ R5, R41, R5, !PT ;  /* 0x0000000529057209 */ /* 0x000fe40007810000 */
        /* <DEDUP_REMOVED lines=18> */
[----:B------:R-:W-:Y:S02]  /*4790*/  FMNMX.FTZ R6, R15, R16, !PT ;  /* 0x000000100f067209 */ /* 0x000fe40007810000 */
[----:B------:R-:W-:Y:S01]  /*47a0*/  FSEL R133, R208, -INF , P0 ;  /* 0xff800000d0857808 */ /* 0x000fe20000000000 */
[----:B------:R-:W-:Y:S01]  /*47b0*/  IMAD.MOV.U32 R208, RZ, RZ, R249 ;  /* 0x000000ffffd07224 */ /* 0x000fe200078e00f9 */
[----:B------:R-:W-:-:S02]  /*47c0*/  FSEL R140, R156, -INF , P3 ;  /* 0xff8000009c8c7808 */ /* 0x000fc40001800000 */
[----:B------:R-:W-:Y:S02]  /*47d0*/  FSEL R139, R157, -INF , P2 ;  /* 0xff8000009d8b7808 */ /* 0x000fe40001000000 */
[----:B------:R-:W-:Y:S02]  /*47e0*/  FSEL R142, R65, -INF , P1 ;  /* 0xff800000418e7808 */ /* 0x000fe40000800000 */
[C---:B------:R-:W-:Y:S02]  /*47f0*/  ISETP.GT.AND P0, PT, R2.reuse, 0x58, PT ;  /* 0x000000580200780c */ /* 0x040fe40003f04270 */
[C---:B------:R-:W-:Y:S02]  /*4800*/  ISETP.GT.AND P3, PT, R2.reuse, 0x61, PT ;  /* 0x000000610200780c */ /* 0x040fe40003f64270 */
[C---:B------:R-:W-:Y:S02]  /*4810*/  ISETP.GT.AND P2, PT, R2.reuse, 0x68, PT ;  /* 0x000000680200780c */ /* 0x040fe40003f44270 */
[----:B------:R-:W-:-:S02]  /*4820*/  ISETP.GT.AND P1, PT, R2, 0x69, PT ;  /* 0x000000690200780c */ /* 0x000fc40003f24270 */
[----:B------:R-:W-:Y:S02]  /*4830*/  FMNMX.FTZ R2, R109, R5, !PT ;  /* 0x000000056d027209 */ /* 0x000fe40007810000 */
[----:B------:R-:W-:Y:S02]  /*4840*/  FMNMX.FTZ R5, R17, R6, !PT ;  /* 0x0000000611057209 */ /* 0x000fe40007810000 */
[----:B------:R-:W-:Y:S02]  /*4850*/  FMNMX.FTZ R2, R112, R2, !PT ;  /* 0x0000000270027209 */ /* 0x000fe40007810000 */
[----:B------:R-:W-:Y:S02]  /*4860*/  FMNMX.FTZ R5, R18, R5, !PT ;  /* 0x0000000512057209 */ /* 0x000fe40007810000 */
[----:B------:R-:W-:Y:S02]  /*4870*/  FSEL R143, R64, -INF , P0 ;  /* 0xff800000408f7808 */ /* 0x000fe40000000000 */
[----:B------:R-:W-:-:S02]  /*4880*/  ISETP.GT.AND P0, PT, R0, 0x20, PT ;  /* 0x000000200000780c */ /* 0x000fc40003f04270 */
[----:B------:R-:W-:Y:S02]  /*4890*/  FMNMX.FTZ R2, R111, R2, !PT ;  /* 0x000000026f027209 */ /* 0x000fe40007810000 */
[----:B------:R-:W-:Y:S02]  /*48a0*/  FMNMX.FTZ R5, R19, R5, !PT ;  /* 0x0000000513057209 */ /* 0x000fe40007810000 */
[----:B------:R-:W-:Y:S01]  /*48b0*/  FSEL R39, R202, -INF , P0 ;  /* 0xff800000ca277808 */ /* 0x000fe20000000000 */
[----:B------:R-:W-:Y:S01]  /*48c0*/  IMAD.MOV.U32 R202, RZ, RZ, R226 ;  /* 0x000000ffffca7224 */ /* 0x000fe200078e00e2 */
[----:B------:R-:W-:Y:S02]  /*48d0*/  FMNMX.FTZ R2, R110, R2, !PT ;  /* 0x000000026e027209 */ /* 0x000fe40007810000 */
[----:B------:R-:W-:Y:S02]  /*48e0*/  FMNMX.FTZ R5, R20, R5, !PT ;  /* 0x0000000514057209 */ /* 0x000fe40007810000 */
[----:B------:R-:W-:-:S02]  /*48f0*/  ISETP.GT.AND P0, PT, R0, 0x21, PT ;  /* 0x000000210000780c */ /* 0x000fc40003f04270 */
[----:B------:R-:W-:Y:S02]  /*4900*/  FMNMX.FTZ R2, R138, R2, !PT ;  /* 0x000000028a027209 */ /* 0x000fe40007810000 */
[----:B------:R-:W-:Y:S02]  /*4910*/  FMNMX.FTZ R5, R21, R5, !PT ;  /* 0x0000000515057209 */ /* 0x000fe40007810000 */
[----:B------:R-:W-:Y:S01]  /*4920*/  FSEL R38, R203, -INF , P0 ;  /* 0xff800000cb267808 */ /* 0x000fe20000000000 */
[----:B------:R-:W-:Y:S01]  /*4930*/  IMAD.MOV.U32 R203, RZ, RZ, R225 ;  /* 0x000000ffffcb7224 */ /* 0x000fe200078e00e1 */
[----:B------:R-:W-:Y:S02]  /*4940*/  ISETP.GT.AND P0, PT, R0, 0x28, PT ;  /* 0x000000280000780c */ /* 0x000fe40003f04270 */
[----:B------:R-:W-:Y:S02]  /*4950*/  FMNMX.FTZ R2, R134, R2, !PT ;  /* 0x0000000286027209 */ /* 0x000fe40007810000 */
[----:B------:R-:W-:-:S02]  /*4960*/  FMNMX.FTZ R5, R22, R5, !PT ;  /* 0x0000000516057209 */ /* 0x000fc40007810000 */
[----:B------:R-:W-:Y:S02]  /*4970*/  FSEL R37, R198, -INF , P0 ;  /* 0xff800000c6257808 */ /* 0x000fe40000000000 */
[C---:B------:R-:W-:Y:S02]  /*4980*/  ISETP.GT.AND P0, PT, R0.reuse, 0x29, PT ;  /* 0x000000290000780c */ /* 0x040fe40003f04270 */
[----:B------:R-:W-:Y:S02]  /*4990*/  FMNMX.FTZ R2, R133, R2, !PT ;  /* 0x0000000285027209 */ /* 0x000fe40007810000 */
[----:B------:R-:W-:Y:S02]  /*49a0*/  FMNMX.FTZ R5, R39, R5, !PT ;  /* 0x0000000527057209 */ /* 0x000fe40007810000 */
[----:B------:R-:W-:Y:S02]  /*49b0*/  FSEL R36, R199, -INF , P0 ;  /* 0xff800000c7247808 */ /* 0x000fe40000000000 */
[----:B------:R-:W-:-:S02]  /*49c0*/  ISETP.GT.AND P0, PT, R0, 0x30, PT ;  /* 0x000000300000780c */ /* 0x000fc40003f04270 */
[----:B------:R-:W-:Y:S02]  /*49d0*/  FMNMX.FTZ R2, R141, R2, !PT ;  /* 0x000000028d027209 */ /* 0x000fe40007810000 */
[----:B------:R-:W-:Y:S02]  /*49e0*/  FMNMX.FTZ R5, R38, R5, !PT ;  /* 0x0000000526057209 */ /* 0x000fe40007810000 */
[----:B------:R-:W-:Y:S02]  /*49f0*/  FSEL R108, R194, -INF , P0 ;  /* 0xff800000c26c7808 */ /* 0x000fe40000000000 */
[----:B------:R-:W-:Y:S02]  /*4a00*/  FMNMX.FTZ R2, R140, R2, !PT ;  /* 0x000000028c027209 */ /* 0x000fe40007810000 */
[----:B------:R-:W-:Y:S02]  /*4a10*/  FMNMX.FTZ R5, R37, R5, !PT ;  /* 0x0000000525057209 */ /* 0x000fe40007810000 */
[----:B------:R-:W-:-:S02]  /*4a20*/  ISETP.GT.AND P0, PT, R0, 0x31, PT ;  /* 0x000000310000780c */ /* 0x000fc40003f04270 */
[----:B------:R-:W-:Y:S02]  /*4a30*/  FMNMX.FTZ R2, R139, R2, !PT ;  /* 0x000000028b027209 */ /* 0x000fe40007810000 */
[----:B------:R-:W-:Y:S02]  /*4a40*/  FMNMX.FTZ R5, R36, R5, !PT ;  /* 0x0000000524057209 */ /* 0x000fe40007810000 */
[----:B------:R-:W-:Y:S02]  /*4a50*/  FSEL R71, R195, -INF , P0 ;  /* 0xff800000c3477808 */ /* 0x000fe40000000000 */
[----:B------:R-:W-:Y:S02]  /*4a60*/  ISETP.GT.AND P0, PT, R0, 0x38, PT ;  /* 0x000000380000780c */ /* 0x000fe40003f04270 */
[----:B------:R-:W-:Y:S02]  /*4a70*/  FMNMX.FTZ R2, R143, R2, !PT ;  /* 0x000000028f027209 */ /* 0x000fe40007810000 */
[----:B------:R-:W-:-:S02]  /*4a80*/  FMNMX.FTZ R5, R108, R5, !PT ;  /* 0x000000056c057209 */ /* 0x000fc40007810000 */
[----:B------:R-:W-:Y:S01]  /*4a90*/  FSEL R69, R190, -INF , P0 ;  /* 0xff800000be457808 */ /* 0x000fe20000000000 */
[----:B------:R-:W-:Y:S01]  /*4aa0*/  IMAD.MOV.U32 R190, RZ, RZ, R171 ;  /* 0x000000ffffbe7224 */ /* 0x000fe200078e00ab */
[----:B------:R-:W-:Y:S02]  /*4ab0*/  ISETP.GT.AND P0, PT, R0, 0x39, PT ;  /* 0x000000390000780c */ /* 0x000fe40003f04270 */
[----:B------:R-:W-:Y:S02]  /*4ac0*/  FMNMX.FTZ R2, R142, R2, !PT ;  /* 0x000000028e027209 */ /* 0x000fe40007810000 */
[----:B------:R-:W-:Y:S02]  /*4ad0*/  FMNMX.FTZ R5, R71, R5, !PT ;  /* 0x0000000547057209 */ /* 0x000fe40007810000 */
[----:B------:R-:W-:Y:S02]  /*4ae0*/  FSEL R68, R191, -INF , P0 ;  /* 0xff800000bf447808 */ /* 0x000fe40000000000 */
[----:B------:R-:W-:-:S02]  /*4af0*/  ISETP.GT.AND P0, PT, R0, 0x40, PT ;  /* 0x000000400000780c */ /* 0x000fc40003f04270 */
[----:B------:R-:W-:Y:S02]  /*4b00*/  FSEL R115, R221, -INF , P3 ;  /* 0xff800000dd737808 */ /* 0x000fe40001800000 */
[----:B------:R-:W-:Y:S02]  /*4b10*/  FMNMX.FTZ R2, R132, R2, !PT ;  /* 0x0000000284027209 */ /* 0x000fe40007810000 */
[----:B------:R-:W-:Y:S02]  /*4b20*/  FMNMX.FTZ R5, R69, R5, !PT ;  /* 0x0000000545057209 */ /* 0x000fe40007810000 */
[----:B------:R-:W-:Y:S02]  /*4b30*/  ISETP.GT.AND P3, PT, R0, 0x41, PT ;  /* 0x000000410000780c */ /* 0x000fe40003f64270 */
[----:B------:R-:W-:Y:S01]  /*4b40*/  FSEL R114, R216, -INF , P2 ;  /* 0xff800000d8727808 */ /* 0x000fe20001000000 */
[----:B------:R-:W-:Y:S01]  /*4b50*/  IMAD.MOV.U32 R216, RZ, RZ, R170 ;  /* 0x000000ffffd87224 */ /* 0x000fe200078e00aa */
[----:B------:R-:W-:-:S02]  /*4b60*/  FMNMX.FTZ R2, R115, R2, !PT ;  /* 0x0000000273027209 */ /* 0x000fc40007810000 */
[----:B------:R-:W-:Y:S01]  /*4b70*/  FSEL R155, R214, -INF , P0 ;  /* 0xff800000d69b7808 */ /* 0x000fe20000000000 */
[----:B------:R-:W-:Y:S01]  /*4b80*/  IMAD.MOV.U32 R214, RZ, RZ, R169 ;  /* 0x000000ffffd67224 */ /* 0x000fe200078e00a9 */
[----:B------:R-:W-:Y:S02]  /*4b90*/  FMNMX.FTZ R5, R68, R5, !PT ;  /* 0x0000000544057209 */ /* 0x000fe40007810000 */
[----:B------:R-:W-:Y:S02]  /*4ba0*/  FSEL R113, R217, -INF , P1 ;  /* 0xff800000d9717808 */ /* 0x000fe40000800000 */
[----:B------:R-:W-:Y:S02]  /*4bb0*/  FMNMX.FTZ R2, R114, R2, !PT ;  /* 0x0000000272027209 */ /* 0x000fe40007810000 */
[----:B------:R-:W-:Y:S01]  /*4bc0*/  FSEL R154, R215, -INF , P3 ;  /* 0xff800000d79a7808 */ /* 0x000fe20001800000 */
[----:B------:R-:W-:Y:S01]  /*4bd0*/  IMAD.MOV.U32 R215, RZ, RZ, R166 ;  /* 0x000000ffffd77224 */ /* 0x000fe200078e00a6 */
[----:B------:R-:W-:-:S02]  /*4be0*/  ISETP.GT.AND P1, PT, R0, 0x48, PT ;  /* 0x000000480000780c */ /* 0x000fc40003f24270 */
[----:B------:R-:W-:Y:S02]  /*4bf0*/  FMNMX.FTZ R5, R155, R5, !PT ;  /* 0x000000059b057209 */ /* 0x000fe40007810000 */
[----:B------:R-:W-:Y:S02]  /*4c00*/  FMNMX.FTZ R2, R113, R2, !PT ;  /* 0x0000000271027209 */ /* 0x000fe40007810000 */
[----:B------:R-:W-:Y:S02]  /*4c10*/  ISETP.GT.AND P0, PT, R0, 0x49, PT ;  /* 0x000000490000780c */ /* 0x000fe40003f04270 */
[----:B------:R-:W-:Y:S01]  /*4c20*/  FSEL R149, R210, -INF , P1 ;  /* 0xff800000d2957808 */ /* 0x000fe20000800000 */
[----:B------:R-:W1:Y:S01]  /*4c30*/  SHFL.BFLY PT, R6, R2, 0x2, 0x1f ;  /* 0x0c401f0002067f89 */ /* 0x000e6200000e0000 */
[----:B------:R-:W-:Y:S01]  /*4c40*/  FMNMX.FTZ R5, R154, R5, !PT ;  /* 0x000000059a057209 */ /* 0x000fe20007810000 */
[----:B------:R-:W-:Y:S01]  /*4c50*/  IMAD.MOV.U32 R210, RZ, RZ, R31 ;  /* 0x000000ffffd27224 */ /* 0x000fe200078e001f */
[----:B------:R-:W-:Y:S01]  /*4c60*/  FSEL R148, R211, -INF , P0 ;  /* 0xff800000d3947808 */ /* 0x000fe20000000000 */
[----:B------:R-:W-:Y:S01]  /*4c70*/  IMAD.MOV.U32 R211, RZ, RZ, R30 ;  /* 0x000000ffffd37224 */ /* 0x000fe200078e001e */
[----:B------:R-:W-:-:S02]  /*4c80*/  ISETP.GT.AND P1, PT, R0, 0x50, PT ;  /* 0x000000500000780c */ /* 0x000fc40003f24270 */
[----:B------:R-:W-:Y:S02]  /*4c90*/  FMNMX.FTZ R5, R149, R5, !PT ;  /* 0x0000000595057209 */ /* 0x000fe40007810000 */
[----:B------:R-:W-:Y:S02]  /*4ca0*/  ISETP.GT.AND P0, PT, R0, 0x51, PT ;  /* 0x000000510000780c */ /* 0x000fe40003f04270 */
[----:B------:R-:W-:Y:S02]  /*4cb0*/  FSEL R147, R158, -INF , P1 ;  /* 0xff8000009e937808 */ /* 0x000fe40000800000 */
[----:B------:R-:W-:Y:S02]  /*4cc0*/  FMNMX.FTZ R5, R148, R5, !PT ;  /* 0x0000000594057209 */ /* 0x000fe40007810000 */
[----:B------:R-:W-:Y:S02]  /*4cd0*/  FSEL R153, R159, -INF , P0 ;  /* 0xff8000009f997808 */ /* 0x000fe40000000000 */
        /* <DEDUP_REMOVED lines=11> */
[----:B------:R-:W-:Y:S02]  /*4d90*/  ISETP.GT.AND P1, PT, R0, 0x68, PT ;  /* 0x000000680000780c */ /* 0x000fe40003f24270 */
[----:B------:R-:W-:-:S02]  /*4da0*/  FSEL R146, R223, -INF , P0 ;  /* 0xff800000df927808 */ /* 0x000fc40000000000 */
[----:B------:R-:W-:Y:S02]  /*4db0*/  FMNMX.FTZ R5, R150, R5, !PT ;  /* 0x0000000596057209 */ /* 0x000fe40007810000 */
[----:B-1----:R-:W-:Y:S02]  /*4dc0*/  FMNMX.FTZ R2, R2, R6, !PT ;  /* 0x0000000602027209 */ /* 0x002fe40007810000 */
[----:B------:R-:W-:Y:S02]  /*4dd0*/  ISETP.GT.AND P0, PT, R0, 0x69, PT ;  /* 0x000000690000780c */ /* 0x000fe40003f04270 */
[----:B------:R-:W-:Y:S01]  /*4de0*/  FSEL R145, R218, -INF , P1 ;  /* 0xff800000da917808 */ /* 0x000fe20000800000 */
[----:B------:R-:W1:Y:S01]  /*4df0*/  SHFL.BFLY PT, R6, R2, 0x1, 0x1f ;  /* 0x0c201f0002067f89 */ /* 0x000e6200000e0000 */
[----:B------:R-:W-:Y:S02]  /*4e00*/  FMNMX.FTZ R0, R146, R5, !PT ;  /* 0x0000000592007209 */ /* 0x000fe40007810000 */
[----:B------:R-:W-:-:S02]  /*4e10*/  FSEL R144, R219, -INF , P0 ;  /* 0xff800000db907808 */ /* 0x000fc40000000000 */
        /* <DEDUP_REMOVED lines=9> */
[----:B------:R-:W1:Y:S02]  /*4eb0*/  SHFL.BFLY PT, R6, R0, 0x1, 0x1f ;  /* 0x0c201f0000067f89 */ /* 0x000e6400000e0000 */
[----:B------:R2:W-:Y:S02]  /*4ec0*/  MUFU.EX2 R157, R5 ;  /* 0x00000005009d7308 */ /* 0x0005e40000000800 */
[----:B--2---:R-:W-:-:S06]  /*4ed0*/  FFMA.FTZ R5, R8, c[0x0][0x2d0], -R2 ;  /* 0x0000b40008057a23 */ /* 0x004fcc0000010802 */
[----:B------:R2:W3:Y:S01]  /*4ee0*/  MUFU.EX2 R156, R5 ;  /* 0x00000005009c7308 */ /* 0x0004e20000000800 */
[----:B-1----:R-:W-:-:S04]  /*4ef0*/  FMNMX.FTZ R136, R0, R6, !PT ;  /* 0x0000000600887209 */ /* 0x002fc80007810000 */
        /* <DEDUP_REMOVED lines=9> */
[----:B-1----:R-:W-:Y:S01]  /*4f90*/  FFMA.FTZ R5, R12, c[0x0][0x2d0], -R2 ;  /* 0x0000b4000c057a23 */ /* 0x002fe20000010802 */
[----:B---3--:R-:W-:-:S05]  /*4fa0*/  F2FP.BF16.PACK_AB R12, R156, R157 ;  /* 0x0000009d9c0c723e */ /* 0x008fca00000010ff */
        /* <DEDUP_REMOVED lines=23> */
[----:B------:R1:W2:Y:S02]  /*5120*/  MUFU.EX2 R225, R5 ;  /* 0x0000000500e17308 */ /* 0x0002a40000000800 */
[----:B-1----:R-:W-:Y:S01]  /*5130*/  FFMA.FTZ R5, R21, c[0x0][0x2d0], -R0 ;  /* 0x0000b40015057a23 */ /* 0x002fe20000010800 */
[----:B--2---:R-:W-:-:S05]  /*5140*/  F2FP.BF16.PACK_AB R9, R225, R217 ;  /* 0x000000d9e109723e */ /* 0x004fca00000010ff */
[----:B------:R1:W-:Y:S02]  /*5150*/  MUFU.EX2 R226, R5 ;  /* 0x0000000500e27308 */ /* 0x0003e40000000800 */
[----:B-1----:R-:W-:Y:S02]  /*5160*/  FFMA.FTZ R5, R22, c[0x0][0x2d0], -R0 ;  /* 0x0000b40016057a23 */ /* 0x002fe40000010800 */
[----:B------:R-:W-:Y:S04]  /*5170*/  HMMA.16816.F32.BF16 R20, R12, R52, RZ ;  /* 0x000000340c14723c */ /* 0x000fe800000418ff */
[----:B------:R1:W2:Y:S02]  /*5180*/  MUFU.EX2 R199, R5 ;  /* 0x0000000500c77308 */ /* 0x0002a40000000800 */
[----:B-1----:R-:W-:Y:S01]  /*5190*/  FFMA.FTZ R5, R40, c[0x0][0x2d0], -R2 ;  /* 0x0000b40028057a23 */ /* 0x002fe20000010802 */
[----:B--2---:R-:W-:-:S05]  /*51a0*/  F2FP.BF16.PACK_AB R11, R199, R226 ;  /* 0x000000e2c70b723e */ /* 0x004fca00000010ff */
[----:B------:R1:W-:Y:S02]  /*51b0*/  MUFU.EX2 R223, R5 ;  /* 0x0000000500df7308 */ /* 0x0003e40000000800 */
[----:B------:R-:W-:Y:S07]  /*51c0*/  HMMA.16816.F32.BF16 R88, R8, R76, R16 ;  /* 0x0000004c0858723c */ /* 0x000fee0000041810 */
[----:B------:R-:W-:Y:S01]  /*51d0*/  IMAD.MOV.U32 R77, RZ, RZ, R28 ;  /* 0x000000ffff4d7224 */ /* 0x000fe200078e001c */
[----:B------:R-:W-:Y:S01]  /*51e0*/  HMMA.16816.F32.BF16 R16, R12, R80, RZ ;  /* 0x000000500c10723c */ /* 0x000fe200000418ff */
[----:B-1----:R-:W-:-:S04]  /*51f0*/  FFMA.FTZ R5, R41, c[0x0][0x2d0], -R2 ;  /* 0x0000b40029057a23 */ /* 0x002fc80000010802 */
[----:B------:R1:W2:Y:S03]  /*5200*/  MUFU.EX2 R224, R5 ;  /* 0x0000000500e07308 */ /* 0x0002a60000000800 */
[----:B------:R-:W-:Y:S08]  /*5210*/  HMMA.16816.F32.BF16 R28, R12, R50, RZ ;  /* 0x000000320c1c723c */ /* 0x000ff000000418ff */
[----:B------:R-:W-:Y:S01]  /*5220*/  HMMA.16816.F32.BF16 R44, R8, R56, R24 ;  /* 0x00000038082c723c */ /* 0x000fe20000041818 */
[----:B-1----:R-:W-:-:S07]  /*5230*/  FFMA.FTZ R5, R43, c[0x0][0x2d0], -R2 ;  /* 0x0000b4002b057a23 */ /* 0x002fce0000010802 */
[C---:B------:R-:W-:Y:S01]  /*5240*/  HMMA.16816.F32.BF16 R92, R8.reuse, R84, R16 ;  /* 0x00000054085c723c */ /* 0x040fe20000041810 */
[----:B------:R-:W1:Y:S01]  /*5250*/  LDSM.16.MT88.4 R16, [R229+0x1000] ;  /* 0x00100000e510783b */ /* 0x000e620000004200 */
[----:B------:R3:W-:Y:S06]  /*5260*/  MUFU.EX2 R195, R5 ;  /* 0x0000000500c37308 */ /* 0x0007ec0000000800 */
[----:B------:R-:W-:Y:S08]  /*5270*/  HMMA.16816.F32.BF16 R64, R8, R72, R20 ;  /* 0x000000480840723c */ /* 0x000ff00000041814 */
[----:B------:R-:W-:Y:S01]  /*5280*/  HMMA.16816.F32.BF16 R24, R12, R54, RZ ;  /* 0x000000360c18723c */ /* 0x000fe200000418ff */
[----:B---3--:R-:W-:-:S04]  /*5290*/  FFMA.FTZ R5, R42, c[0x0][0x2d0], -R2 ;  /* 0x0000b4002a057a23 */ /* 0x008fc80000010802 */
[----:B------:R3:W4:Y:S03]  /*52a0*/  MUFU.EX2 R194, R5 ;  /* 0x0000000500c27308 */ /* 0x0007260000000800 */
[C---:B------:R-:W-:Y:S08]  /*52b0*/  HMMA.16816.F32.BF16 R20, R12.reuse, R62, RZ ;  /* 0x0000003e0c14723c */ /* 0x040ff000000418ff */
[----:B------:R-:W-:Y:S01]  /*52c0*/  HMMA.16816.F32.BF16 R12, R12, R82, RZ ;  /* 0x000000520c0c723c */ /* 0x000fe200000418ff */
[----:B---3--:R-:W-:-:S07]  /*52d0*/  FFMA.FTZ R5, R39, c[0x0][0x2d0], -R0 ;  /* 0x0000b40027057a23 */ /* 0x008fce0000010800 */
[C---:B------:R-:W-:Y:S01]  /*52e0*/  HMMA.16816.F32.BF16 R32, R8.reuse, R58, R28 ;  /* 0x0000003a0820723c */ /* 0x040fe2000004181c */
[----:B------:R3:W-:Y:S07]  /*52f0*/  MUFU.EX2 R222, R5 ;  /* 0x0000000500de7308 */ /* 0x0007ee0000000800 */
[C---:B------:R-:W-:Y:S01]  /*5300*/  HMMA.16816.F32.BF16 R60, R8.reuse, R74, R24 ;  /* 0x0000004a083c723c */ /* 0x040fe20000041818 */
[----:B------:R-:W1:Y:S07]  /*5310*/  LDSM.16.MT88.4 R24, [R233+0x1000] ;  /* 0x00100000e918783b */ /* 0x000e6e0000004200 */
[----:B------:R-:W-:Y:S01]  /*5320*/  HMMA.16816.F32.BF16 R56, R8, R78, R20 ;  /* 0x0000004e0838723c */ /* 0x000fe20000041814 */
[----:B------:R-:W1:Y:S01]  /*5330*/  LDSM.16.MT88.4 R20, [R230+0x1000] ;  /* 0x00100000e614783b */ /* 0x000e620000004200 */
[----:B---3--:R-:W-:-:S04]  /*5340*/  FFMA.FTZ R5, R38, c[0x0][0x2d0], -R0 ;  /* 0x0000b40026057a23 */ /* 0x008fc80000010800 */
[----:B------:R3:W3:Y:S02]  /*5350*/  MUFU.EX2 R191, R5 ;  /* 0x0000000500bf7308 */ /* 0x0006e40000000800 */
[----:B------:R-:W-:Y:S07]  /*5360*/  HMMA.16816.F32.BF16 R28, R8, R86, R12 ;  /* 0x00000056081c723c */ /* 0x000fee000004180c */
[----:B--2---:R-:W-:Y:S02]  /*5370*/  F2FP.BF16.PACK_AB R12, R224, R223 ;  /* 0x000000dfe00c723e */ /* 0x004fe400000010ff */
[----:B----4-:R-:W-:Y:S01]  /*5380*/  F2FP.BF16.PACK_AB R14, R194, R195 ;  /* 0x000000c3c20e723e */ /* 0x010fe200000010ff */
[----:B---3--:R-:W-:Y:S01]  /*5390*/  FFMA.FTZ R5, R37, c[0x0][0x2d0], -R0 ;  /* 0x0000b40025057a23 */ /* 0x008fe20000010800 */
[----:B------:R-:W-:-:S03]  /*53a0*/  F2FP.BF16.PACK_AB R13, R191, R222 ;  /* 0x000000debf0d723e */ /* 0x000fc600000010ff */
[----:B------:R2:W-:Y:S02]  /*53b0*/  MUFU.EX2 R6, R5 ;  /* 0x0000000500067308 */ /* 0x0005e40000000800 */
[----:B--2---:R-:W-:-:S06]  /*53c0*/  FFMA.FTZ R5, R36, c[0x0][0x2d0], -R0 ;  /* 0x0000b40024057a23 */ /* 0x004fcc0000010800 */
[----:B------:R2:W3:Y:S02]  /*53d0*/  MUFU.EX2 R201, R5 ;  /* 0x0000000500c97308 */ /* 0x0004e40000000800 */
[----:B--2---:R-:W-:Y:S01]  /*53e0*/  FFMA.FTZ R5, R99, c[0x0][0x2d0], -R4 ;  /* 0x0000b40063057a23 */ /* 0x004fe20000010804 */
[----:B---3--:R-:W-:-:S05]  /*53f0*/  F2FP.BF16.PACK_AB R15, R201, R6 ;  /* 0x00000006c90f723e */ /* 0x008fca00000010ff */
[----:B------:R2:W-:Y:S02]  /*5400*/  MUFU.EX2 R221, R5 ;  /* 0x0000000500dd7308 */ /* 0x0005e40000000800 */
[C---:B-1----:R-:W-:Y:S08]  /*5410*/  HMMA.16816.F32.BF16 R44, R12.reuse, R16, R44 ;  /* 0x000000100c2c723c */ /* 0x042ff0000004182c */
[----:B------:R-:W-:Y:S01]  /*5420*/  HMMA.16816.F32.BF16 R40, R12, R18, R32 ;  /* 0x000000120c28723c */ /* 0x000fe20000041820 */
[----:B--2---:R-:W-:-:S04]  /*5430*/  FFMA.FTZ R5, R98, c[0x0][0x2d0], -R4 ;  /* 0x0000b40062057a23 */ /* 0x004fc80000010804 */
[----:B------:R1:W2:Y:S03]  /*5440*/  MUFU.EX2 R7, R5 ;  /* 0x0000000500077308 */ /* 0x0002a60000000800 */
[C---:B------:R-:W-:Y:S08]  /*5450*/  HMMA.16816.F32.BF16 R36, R12.reuse, R24, R64 ;  /* 0x000000180c24723c */ /* 0x040ff00000041840 */
        /* <DEDUP_REMOVED lines=25> */
[----:B------:R-:W-:-:S02]  /*55f0*/  IMAD.MOV.U32 R173, RZ, RZ, R215 ;  /* 0x000000ffffad7224 */ /* 0x000fc400078e00d7 */
[----:B------:R-:W-:Y:S02]  /*5600*/  IMAD.MOV.U32 R174, RZ, RZ, R210 ;  /* 0x000000ffffae7224 */ /* 0x000fe400078e00d2 */
[----:B------:R-:W-:Y:S02]  /*5610*/  IMAD.MOV.U32 R175, RZ, RZ, R211 ;  /* 0x000000ffffaf7224 */ /* 0x000fe400078e00d3 */
[----:B------:R-:W-:Y:S01]  /*5620*/  IMAD.MOV.U32 R184, RZ, RZ, R216 ;  /* 0x000000ffffb87224 */ /* 0x000fe200078e00d8 */
[----:B------:R-:W-:Y:S01]  /*5630*/  HMMA.16816.F32.BF16 R72, R8, R26, R176 ;  /* 0x0000001a0848723c */ /* 0x000fe200000418b0 */
[----:B------:R-:W-:Y:S02]  /*5640*/  IMAD.MOV.U32 R186, RZ, RZ, R198 ;  /* 0x000000ffffba7224 */ /* 0x000fe400078e00c6 */
[----:B------:R-:W-:Y:S02]  /*5650*/  IMAD.MOV.U32 R198, RZ, RZ, R208 ;  /* 0x000000ffffc67224 */ /* 0x000fe400078e00d0 */
[----:B------:R-:W-:-:S02]  /*5660*/  IMAD.MOV.U32 R185, RZ, RZ, R190 ;  /* 0x000000ffffb97224 */ /* 0x000fc400078e00be */
[----:B------:R-:W-:Y:S01]  /*5670*/  IMAD.MOV.U32 R177, RZ, RZ, R212 ;  /* 0x000000ffffb17224 */ /* 0x000fe200078e00d4 */
[----:B------:R-:W-:Y:S01]  /*5680*/  HMMA.16816.F32.BF16 R32, R8, R24, R128 ;  /* 0x000000180820723c */ /* 0x000fe20000041880 */
[----:B------:R-:W-:Y:S01]  /*5690*/  IMAD.MOV.U32 R179, RZ, RZ, R206 ;  /* 0x000000ffffb37224 */ /* 0x000fe200078e00ce */
[----:B------:R-:W-:Y:S01]  /*56a0*/  LDSM.16.MT88.4 R24, [R233+0x1800] ;  /* 0x00180000e918783b */ /* 0x000fe20000004200 */
[----:B------:R-:W-:Y:S02]  /*56b0*/  IMAD.MOV.U32 R178, RZ, RZ, R207 ;  /* 0x000000ffffb27224 */ /* 0x000fe400078e00cf */
[----:B------:R-:W-:Y:S02]  /*56c0*/  IMAD.MOV.U32 R187, RZ, RZ, R101 ;  /* 0x000000ffffbb7224 */ /* 0x000fe400078e0065 */
[----:B------:R-:W-:Y:S01]  /*56d0*/  IMAD.MOV.U32 R190, RZ, RZ, R100 ;  /* 0x000000ffffbe7224 */ /* 0x000fe200078e0064 */
[----:B-1----:R-:W-:Y:S01]  /*56e0*/  HMMA.16816.F32.BF16 R64, R12, R16, R92 ;  /* 0x000000100c40723c */ /* 0x002fe2000004185c */
[----:B------:R-:W-:-:S06]  /*56f0*/  IMAD.MOV.U32 R176, RZ, RZ, R77 ;  /* 0x000000ffffb07224 */ /* 0x000fcc00078e004d */
[----:B------:R-:W-:Y:S01]  /*5700*/  IMAD.MOV.U32 R94, RZ, RZ, R213 ;  /* 0x000000ffff5e7224 */ /* 0x000fe200078e00d5 */
[C---:B------:R-:W-:Y:S01]  /*5710*/  HMMA.16816.F32.BF16 R104, R8.reuse, R16, R180 ;  /* 0x000000100868723c */ /* 0x040fe200000418b4 */
[----:B------:R1:W-:Y:S01]  /*5720*/  MUFU.EX2 R213, R5 ;  /* 0x0000000500d57308 */ /* 0x0003e20000000800 */
[----:B------:R-:W-:Y:S02]  /*5730*/  IMAD.MOV.U32 R95, RZ, RZ, R203 ;  /* 0x000000ffff5f7224 */ /* 0x000fe400078e00cb */
[----:B------:R-:W-:Y:S02]  /*5740*/  IMAD.MOV.U32 R93, RZ, RZ, R204 ;  /* 0x000000ffff5d7224 */ /* 0x000fe400078e00cc */
[----:B------:R-:W-:Y:S02]  /*5750*/  IMAD.MOV.U32 R92, RZ, RZ, R172 ;  /* 0x000000ffff5c7224 */ /* 0x000fe400078e00ac */
[----:B------:R-:W-:Y:S01]  /*5760*/  IMAD.MOV.U32 R183, RZ, RZ, R209 ;  /* 0x000000ffffb77224 */ /* 0x000fe200078e00d1 */
[----:B------:R-:W-:Y:S01]  /*5770*/  HMMA.16816.F32.BF16 R100, R8, R18, R124 ;  /* 0x000000120864723c */ /* 0x000fe2000004187c */
[----:B------:R-:W-:-:S02]  /*5780*/  IMAD.MOV.U32 R180, RZ, RZ, R205 ;  /* 0x000000ffffb47224 */ /* 0x000fc400078e00cd */
[----:B------:R-:W-:Y:S02]  /*5790*/  IMAD.MOV.U32 R181, RZ, RZ, R201 ;  /* 0x000000ffffb57224 */ /* 0x000fe400078e00c9 */
[----:B------:R-:W-:Y:S02]  /*57a0*/  IMAD.MOV.U32 R182, RZ, RZ, R202 ;  /* 0x000000ffffb67224 */ /* 0x000fe400078e00ca */
[----:B------:R-:W-:Y:S01]  /*57b0*/  IMAD.MOV.U32 R172, RZ, RZ, R176 ;  /* 0x000000ffffac7224 */ /* 0x000fe200078e00b0 */
[----:B------:R-:W-:Y:S01]  /*57c0*/  HMMA.16816.F32.BF16 R28, R12, R18, R28 ;  /* 0x000000120c1c723c */ /* 0x000fe2000004181c */
[----:B-1----:R-:W-:Y:S01]  /*57d0*/  FFMA.FTZ R5, R112, c[0x0][0x2d0], -R2 ;  /* 0x0000b40070057a23 */ /* 0x002fe20000010802 */
[----:B------:R-:W1:Y:S01]  /*57e0*/  LDSM.16.MT88.4 R16, [R229+0x1800] ;  /* 0x00180000e510783b */ /* 0x000e620000004200 */
[----:B------:R-:W-:Y:S02]  /*57f0*/  IMAD.MOV.U32 R112, RZ, RZ, R95 ;  /* 0x000000ffff707224 */ /* 0x000fe400078e005f */
[----:B------:R2:W3:Y:S01]  /*5800*/  MUFU.EX2 R214, R5 ;  /* 0x0000000500d67308 */ /* 0x0004e20000000800 */
[----:B------:R-:W-:-:S02]  /*5810*/  IMAD.MOV.U32 R95, RZ, RZ, R175 ;  /* 0x000000ffff5f7224 */ /* 0x000fc400078e00af */
[----:B------:R-:W-:Y:S01]  /*5820*/  HMMA.16816.F32.BF16 R76, R12, R22, R56 ;  /* 0x000000160c4c723c */ /* 0x000fe20000041838 */
[----:B------:R-:W4:Y:S01]  /*5830*/  LDSM.16.MT88.4 R20, [R230+0x1800] ;  /* 0x00180000e614783b */ /* 0x000f220000004200 */
[----:B------:R-:W-:Y:S02]  /*5840*/  IMAD.MOV.U32 R175, RZ, RZ, R195 ;  /* 0x000000ffffaf7224 */ /* 0x000fe400078e00c3 */
[----:B------:R-:W-:Y:S02]  /*5850*/  IMAD.MOV.U32 R176, RZ, RZ, R200 ;  /* 0x000000ffffb07224 */ /* 0x000fe400078e00c8 */
[----:B--2---:R-:W-:Y:S01]  /*5860*/  FFMA.FTZ R5, R111, c[0x0][0x2d0], -R2 ;  /* 0x0000b4006f057a23 */ /* 0x004fe20000010802 */
        /* <DEDUP_REMOVED lines=9> */
[----:B------:R2:W3:Y:S01]  /*5900*/  MUFU.EX2 R210, R5 ;  /* 0x0000000500d27308 */ /* 0x0004e20000000800 */
[----:B------:R-:W-:Y:S02]  /*5910*/  IMAD.MOV.U32 R94, RZ, RZ, R174 ;  /* 0x000000ffff5e7224 */ /* 0x000fe400078e00ae */
[----:B------:R-:W-:Y:S02]  /*5920*/  IMAD.MOV.U32 R174, RZ, RZ, R197 ;  /* 0x000000ffffae7224 */ /* 0x000fe400078e00c5 */
[----:B--2---:R-:W-:Y:S01]  /*5930*/  FFMA.FTZ R5, R69, c[0x0][0x2d0], -R0 ;  /* 0x0000b40045057a23 */ /* 0x004fe20000010800 */
[----:B---3--:R-:W-:Y:S01]  /*5940*/  F2FP.BF16.PACK_AB R13, R210, R209 ;  /* 0x000000d1d20d723e */ /* 0x008fe200000010ff */
[----:B------:R-:W-:Y:S02]  /*5950*/  IMAD.MOV.U32 R69, RZ, RZ, R112 ;  /* 0x000000ffff457224 */ /* 0x000fe400078e0070 */
        /* <DEDUP_REMOVED lines=13> */
[----:B--2---:R-:W-:-:S06]  /*5a30*/  F2FP.BF16.PACK_AB R8, R206, R205 ;  /* 0x000000cdce08723e */ /* 0x004fcc00000010ff */
[----:B----4-:R-:W-:Y:S01]  /*5a40*/  HMMA.16816.F32.BF16 R108, R12, R20, R88 ;  /* 0x000000140c6c723c */ /* 0x010fe20000041858 */
        /* <DEDUP_REMOVED lines=14> */
[----:B------:R-:W1:Y:S02]  /*5b30*/  MUFU.EX2 R204, R5 ;  /* 0x0000000500cc7308 */ /* 0x000e640000000800 */
[----:B-1----:R-:W-:Y:S01]  /*5b40*/  F2FP.BF16.PACK_AB R11, R204, R203 ;  /* 0x000000cbcc0b723e */ /* 0x002fe200000010ff */
[----:B------:R-:W-:Y:S02]  /*5b50*/  FFMA.FTZ R5, R93, c[0x0][0x2d0], -R4 ;  /* 0x0000b4005d057a23 */ /* 0x000fe40000010804 */
[----:B------:R-:W-:-:S03]  /*5b60*/  IMAD.MOV.U32 R93, RZ, RZ, R173 ;  /* 0x000000ffff5d7224 */ /* 0x000fc600078e00ad */
[----:B------:R1:W-:Y:S01]  /*5b70*/  MUFU.EX2 R195, R5 ;  /* 0x0000000500c37308 */ /* 0x0003e20000000800 */
[----:B------:R-:W-:Y:S01]  /*5b80*/  IMAD.MOV.U32 R173, RZ, RZ, R199 ;  /* 0x000000ffffad7224 */ /* 0x000fe200078e00c7 */
[C---:B------:R-:W-:Y:S01]  /*5b90*/  HMMA.16816.F32.BF16 R60, R8.reuse, R16, R48 ;  /* 0x00000010083c723c */ /* 0x040fe20000041830 */
[----:B------:R-:W-:Y:S02]  /*5ba0*/  IMAD.MOV.U32 R112, RZ, RZ, R93 ;  /* 0x000000ffff707224 */ /* 0x000fe400078e005d */
[----:B------:R-:W-:Y:S02]  /*5bb0*/  IMAD.MOV.U32 R93, RZ, RZ, R95 ;  /* 0x000000ffff5d7224 */ /* 0x000fe400078e005f */
[----:B------:R-:W-:Y:S02]  /*5bc0*/  IMAD.MOV.U32 R95, RZ, RZ, R173 ;  /* 0x000000ffff5f7224 */ /* 0x000fe400078e00ad */
[----:B------:R-:W-:Y:S01]  /*5bd0*/  IMAD.MOV.U32 R173, RZ, RZ, R174 ;  /* 0x000000ffffad7224 */ /* 0x000fe200078e00ae */
[----:B------:R-:W-:Y:S01]  /*5be0*/  HMMA.16816.F32.BF16 R56, R8, R18, R52 ;  /* 0x000000120838723c */ /* 0x000fe20000041834 */
[----:B------:R-:W2:Y:S01]  /*5bf0*/  LDSM.16.MT88.4 R16, [R232+0x1800] ;  /* 0x00180000e810783b */ /* 0x000ea20000004200 */
[----:B------:R-:W-:-:S02]  /*5c00*/  IMAD.MOV.U32 R174, RZ, RZ, R176 ;  /* 0x000000ffffae7224 */ /* 0x000fc400078e00b0 */
[----:B------:R-:W-:Y:S02]  /*5c10*/  IMAD.MOV.U32 R176, RZ, RZ, R177 ;  /* 0x000000ffffb07224 */ /* 0x000fe400078e00b1 */
[----:B-1----:R-:W-:Y:S02]  /*5c20*/  FFMA.FTZ R5, R252, c[0x0][0x2d0], -R4 ;  /* 0x0000b400fc057a23 */ /* 0x002fe40000010804 */
[C---:B------:R-:W-:Y:S01]  /*5c30*/  HMMA.16816.F32.BF16 R48, R8.reuse, R24, R32 ;  /* 0x000000180830723c */ /* 0x040fe20000041820 */
[----:B------:R-:W-:Y:S01]  /*5c40*/  IMAD.MOV.U32 R177, RZ, RZ, R178 ;  /* 0x000000ffffb17224 */ /* 0x000fe200078e00b2 */
[----:B------:R1:W3:Y:S01]  /*5c50*/  MUFU.EX2 R197, R5 ;  /* 0x0000000500c57308 */ /* 0x0002e20000000800 */
[----:B------:R-:W-:Y:S02]  /*5c60*/  IMAD.MOV.U32 R178, RZ, RZ, R180 ;  /* 0x000000ffffb27224 */ /* 0x000fe400078e00b4 */
[----:B------:R-:W-:Y:S02]  /*5c70*/  IMAD.MOV.U32 R180, RZ, RZ, R194 ;  /* 0x000000ffffb47224 */ /* 0x000fe400078e00c2 */
[--C-:B------:R-:W-:Y:S01]  /*5c80*/  FFMA.FTZ R7, R134, c[0x0][0x2d0], -R2.reuse ;  /* 0x0000b40086077a23 */ /* 0x100fe20000010802 */
[----:B------:R-:W-:Y:S01]  /*5c90*/  HMMA.16816.F32.BF16 R44, R8, R26, R72 ;  /* 0x0000001a082c723c */ /* 0x000fe20000041848 */
[----:B------:R-:W4:Y:S01]  /*5ca0*/  LDSM.16.MT88.4 R24, [R229+0x2000] ;  /* 0x00200000e518783b */ /* 0x000f220000004200 */
[----:B------:R-:W-:-:S02]  /*5cb0*/  FFMA.FTZ R160, R132, c[0x0][0x2d0], -R2 ;  /* 0x0000b40084a07a23 */ /* 0x000fc40000010802 */
[--C-:B------:R-:W-:Y:S02]  /*5cc0*/  FFMA.FTZ R161, R115, c[0x0][0x2d0], -R2.reuse ;  /* 0x0000b40073a17a23 */ /* 0x100fe40000010802 */
[----:B------:R-:W-:Y:S02]  /*5cd0*/  FFMA.FTZ R162, R114, c[0x0][0x2d0], -R2 ;  /* 0x0000b40072a27a23 */ /* 0x000fe40000010802 */
[C---:B------:R-:W-:Y:S01]  /*5ce0*/  HMMA.16816.F32.BF16 R36, R8.reuse, R22, R84 ;  /* 0x000000160824723c */ /* 0x040fe20000041854 */
[----:B------:R-:W-:Y:S02]  /*5cf0*/  IMAD.MOV.U32 R252, RZ, RZ, R178 ;  /* 0x000000fffffc7224 */ /* 0x000fe400078e00b2 */
[----:B-1----:R-:W-:Y:S02]  /*5d00*/  FFMA.FTZ R5, R247, c[0x0][0x2d0], -R4 ;  /* 0x0000b400f7057a23 */ /* 0x002fe40000010804 */
[----:B------:R-:W-:Y:S02]  /*5d10*/  FFMA.FTZ R164, R113, c[0x0][0x2d0], -R2 ;  /* 0x0000b40071a47a23 */ /* 0x000fe40000010802 */
[----:B------:R1:W-:Y:S01]  /*5d20*/  MUFU.EX2 R199, R5 ;  /* 0x0000000500c77308 */ /* 0x0003e20000000800 */
[----:B------:R-:W-:Y:S01]  /*5d30*/  HMMA.16816.F32.BF16 R40, R8, R20, R80 ;  /* 0x000000140828723c */ /* 0x000fe20000041850 */
[----:B------:R-:W-:-:S02]  /*5d40*/  IMAD.MOV.U32 R68, RZ, RZ, R188 ;  /* 0x000000ffff447224 */ /* 0x000fc400078e00bc */
[----:B------:R-:W-:-:S05]  /*5d50*/  IMAD.MOV.U32 R163, RZ, RZ, R95 ;  /* 0x000000ffffa37224 */ /* 0x000fca00078e005f */
[----:B--2---:R-:W-:Y:S01]  /*5d60*/  HMMA.16816.F32.BF16 R52, R8, R16, R104 ;  /* 0x000000100834723c */ /* 0x004fe20000041868 */
[----:B-1----:R-:W-:-:S07]  /*5d70*/  FFMA.FTZ R5, R227, c[0x0][0x2d0], -R4 ;  /* 0x0000b400e3057a23 */ /* 0x002fce0000010804 */
[----:B------:R-:W-:Y:S01]  /*5d80*/  HMMA.16816.F32.BF16 R32, R8, R18, R100 ;  /* 0x000000120820723c */ /* 0x000fe20000041864 */
[----:B------:R-:W-:Y:S01]  /*5d90*/  IMAD.MOV.U32 R227, RZ, RZ, R198 ;  /* 0x000000ffffe37224 */ /* 0x000fe200078e00c6 */
[----:B------:R1:W2:Y:S06]  /*5da0*/  MUFU.EX2 R200, R5 ;  /* 0x0000000500c87308 */ /* 0x0002ac0000000800 */
[C---:B------:R-:W-:Y:S01]  /*5db0*/  HMMA.16816.F32.BF16 R104, R12.reuse, R22, R76 ;  /* 0x000000160c68723c */ /* 0x040fe2000004184c */
[----:B------:R-:W2:Y:S07]  /*5dc0*/  LDSM.16.MT88.4 R20, [R233+0x2000] ;  /* 0x00200000e914783b */ /* 0x000eae0000004200 */
[----:B------:R-:W-:Y:S01]  /*5dd0*/  HMMA.16816.F32.BF16 R96, R12, R16, R64 ;  /* 0x000000100c60723c */ /* 0x000fe20000041840 */
[----:B-1----:R-:W-:-:S04]  /*5de0*/  FFMA.FTZ R5, R193, c[0x0][0x2d0], -R3 ;  /* 0x0000b400c1057a23 */ /* 0x002fc80000010803 */
[----:B------:R1:W-:Y:S03]  /*5df0*/  MUFU.EX2 R193, R5 ;  /* 0x0000000500c17308 */ /* 0x0003e60000000800 */
[----:B------:R-:W-:Y:S01]  /*5e00*/  HMMA.16816.F32.BF16 R84, R12, R18, R28 ;  /* 0x000000120c54723c */ /* 0x000fe2000004181c */
[----:B------:R-:W4:Y:S04]  /*5e10*/  LDSM.16.MT88.4 R16, [R230+0x2000] ;  /* 0x00200000e610783b */ /* 0x000f280000004200 */
[----:B------:R-:W4:Y:S01]  /*5e20*/  LDSM.16.MT88.4 R12, [R232+0x2000] ;  /* 0x00200000e80c783b */ /* 0x000f220000004200 */
[----:B-1----:R-:W-:Y:S02]  /*5e30*/  FFMA.FTZ R5, R71, c[0x0][0x2d0], -R3 ;  /* 0x0000b40047057a23 */ /* 0x002fe40000010803 */
[----:B------:R-:W-:-:S02]  /*5e40*/  IMAD.MOV.U32 R71, RZ, RZ, R92 ;  /* 0x000000ffff477224 */ /* 0x000fc400078e005c */
[----:B------:R-:W-:Y:S01]  /*5e50*/  IMAD.MOV.U32 R92, RZ, RZ, R94 ;  /* 0x000000ffff5c7224 */ /* 0x000fe200078e005e */
[----:B------:R1:W1:Y:S01]  /*5e60*/  MUFU.EX2 R194, R5 ;  /* 0x0000000500c27308 */ /* 0x0002620000000800 */
[----:B------:R-:W-:Y:S02]  /*5e70*/  IMAD.MOV.U32 R94, RZ, RZ, R172 ;  /* 0x000000ffff5e7224 */ /* 0x000fe400078e00ac */
[----:B------:R-:W-:Y:S02]  /*5e80*/  IMAD.MOV.U32 R172, RZ, RZ, R179 ;  /* 0x000000ffffac7224 */ /* 0x000fe400078e00b3 */
[----:B------:R-:W-:Y:S02]  /*5e90*/  IMAD.MOV.U32 R179, RZ, RZ, R181 ;  /* 0x000000ffffb37224 */ /* 0x000fe400078e00b5 */
[----:B------:R-:W-:Y:S01]  /*5ea0*/  IMAD.MOV.U32 R181, RZ, RZ, R196 ;  /* 0x000000ffffb57224 */ /* 0x000fe200078e00c4 */
[----:B---3--:R-:W-:Y:S01]  /*5eb0*/  F2FP.BF16.PACK_AB R8, R197, R195 ;  /* 0x000000c3c508723e */ /* 0x008fe200000010ff */
[----:B------:R-:W-:Y:S01]  /*5ec0*/  IMAD.MOV.U32 R168, RZ, RZ, R71 ;  /* 0x000000ffffa87224 */ /* 0x000fe200078e0047 */
[----:B--2---:R-:W-:Y:S01]  /*5ed0*/  F2FP.BF16.PACK_AB R10, R200, R199 ;  /* 0x000000c7c80a723e */ /* 0x004fe200000010ff */
[----:B------:R-:W-:-:S02]  /*5ee0*/  IMAD.MOV.U32 R134, RZ, RZ, R189 ;  /* 0x000000ffff867224 */ /* 0x000fc400078e00bd */
[----:B------:R-:W-:Y:S02]  /*5ef0*/  IMAD.MOV.U32 R71, RZ, RZ, R183 ;  /* 0x000000ffff477224 */ /* 0x000fe400078e00b7 */
[----:B------:R-:W-:Y:S02]  /*5f00*/  IMAD.MOV.U32 R29, RZ, RZ, R92 ;  /* 0x000000ffff1d7224 */ /* 0x000fe400078e005c */
[----:B-1----:R-:W-:Y:S01]  /*5f10*/  FFMA.FTZ R5, R250, c[0x0][0x2d0], -R3 ;  /* 0x0000b400fa057a23 */ /* 0x002fe20000010803 */
[----:B------:R-:W-:Y:S01]  /*5f20*/  F2FP.BF16.PACK_AB R9, R194, R193 ;  /* 0x000000c1c209723e */ /* 0x000fe200000010ff */
[----:B------:R-:W-:Y:S02]  /*5f30*/  IMAD.MOV.U32 R250, RZ, RZ, R245 ;  /* 0x000000fffffa7224 */ /* 0x000fe400078e00f5 */
[----:B------:R1:W-:Y:S01]  /*5f40*/  MUFU.EX2 R196, R5 ;  /* 0x0000000500c47308 */ /* 0x0003e20000000800 */
[----:B------:R-:W-:Y:S01]  /*5f50*/  IMAD.MOV.U32 R183, RZ, RZ, R6 ;  /* 0x000000ffffb77224 */ /* 0x000fe200078e0006 */
[----:B------:R2:W5:Y:S01]  /*5f60*/  LDL.LU R245, [R1+0xcc] ;  /* 0x0000cc0001f57983 */ /* 0x0005620000300800 */
[----:B------:R-:W-:-:S02]  /*5f70*/  FFMA.FTZ R64, R140, c[0x0][0x2d0], -R2 ;  /* 0x0000b4008c407a23 */ /* 0x000fc40000010802 */
[--C-:B------:R-:W-:Y:S02]  /*5f80*/  FFMA.FTZ R66, R143, c[0x0][0x2d0], -R2.reuse ;  /* 0x0000b4008f427a23 */ /* 0x100fe40000010802 */
[--C-:B------:R-:W-:Y:S02]  /*5f90*/  FFMA.FTZ R67, R142, c[0x0][0x2d0], -R2.reuse ;  /* 0x0000b4008e437a23 */ /* 0x100fe40000010802 */
[--C-:B------:R-:W-:Y:S02]  /*5fa0*/  FFMA.FTZ R28, R138, c[0x0][0x2d0], -R2.reuse ;  /* 0x0000b4008a1c7a23 */ /* 0x100fe40000010802 */
[----:B------:R-:W-:Y:S02]  /*5fb0*/  FFMA.FTZ R65, R139, c[0x0][0x2d0], -R2 ;  /* 0x0000b4008b417a23 */ /* 0x000fe40000010802 */
[----:B------:R-:W-:Y:S02]  /*5fc0*/  IMAD.MOV.U32 R178, RZ, RZ, R179 ;  /* 0x000000ffffb27224 */ /* 0x000fe400078e00b3 */
[----:B------:R-:W-:-:S02]  /*5fd0*/  IMAD.MOV.U32 R132, RZ, RZ, R192 ;  /* 0x000000ffff847224 */ /* 0x000fc400078e00c0 */
[----:B-1----:R-:W-:Y:S02]  /*5fe0*/  FFMA.FTZ R5, R69, c[0x0][0x2d0], -R3 ;  /* 0x0000b40045057a23 */ /* 0x002fe40000010803 */
[----:B------:R-:W-:Y:S02]  /*5ff0*/  FFMA.FTZ R6, R133, c[0x0][0x2d0], -R2 ;  /* 0x0000b40085067a23 */ /* 0x000fe40000010802 */
[----:B------:R-:W1:Y:S01]  /*6000*/  MUFU.EX2 R198, R5 ;  /* 0x0000000500c67308 */ /* 0x000e620000000800 */
[----:B------:R-:W-:Y:S02]  /*6010*/  IMAD.MOV.U32 R179, RZ, RZ, R180 ;  /* 0x000000ffffb37224 */ /* 0x000fe400078e00b4 */
[----:B------:R-:W-:Y:S02]  /*6020*/  IMAD.MOV.U32 R180, RZ, RZ, R181 ;  /* 0x000000ffffb47224 */ /* 0x000fe400078e00b5 */
[----:B------:R-:W-:Y:S02]  /*6030*/  IMAD.MOV.U32 R181, RZ, RZ, R191 ;  /* 0x000000ffffb57224 */ /* 0x000fe400078e00bf */
[----:B------:R-:W-:Y:S01]  /*6040*/  IMAD.MOV.U32 R30, RZ, RZ, R112 ;  /* 0x000000ffff1e7224 */ /* 0x000fe200078e0070 */
[----:B------:R-:W-:Y:S01]  /*6050*/  MUFU.EX2 R139, R28 ;  /* 0x0000001c008b7308 */ /* 0x000fe20000000800 */
[----:B------:R-:W-:-:S02]  /*6060*/  IMAD.MOV.U32 R69, RZ, RZ, R93 ;  /* 0x000000ffff457224 */ /* 0x000fc400078e005d */
[----:B------:R-:W-:Y:S02]  /*6070*/  IMAD.MOV.U32 R167, RZ, RZ, R94 ;  /* 0x000000ffffa77224 */ /* 0x000fe400078e005e */
[----:B------:R-:W-:Y:S01]  /*6080*/  IMAD.MOV.U32 R247, RZ, RZ, R172 ;  /* 0x000000fffff77224 */ /* 0x000fe200078e00ac */
[----:B-1----:R-:W-:Y:S01]  /*6090*/  F2FP.BF16.PACK_AB R11, R198, R196 ;  /* 0x000000c4c60b723e */ /* 0x002fe200000010ff */
[----:B------:R-:W-:Y:S02]  /*60a0*/  FFMA.FTZ R5, R141, c[0x0][0x2d0], -R2 ;  /* 0x0000b4008d057a23 */ /* 0x000fe40000010802 */
[----:B------:R-:W-:-:S04]  /*60b0*/  FFMA.FTZ R2, R155, c[0x0][0x2d0], -R0 ;  /* 0x0000b4009b027a23 */ /* 0x000fc80000010800 */
[----:B----4-:R-:W-:Y:S01]  /*60c0*/  HMMA.16816.F32.BF16 R140, R8, R24, R60 ;  /* 0x00000018088c723c */ /* 0x010fe2000004183c */
[----:B------:R1:W-:Y:S06]  /*60d0*/  MUFU.EX2 R191, R6 ;  /* 0x0000000600bf7308 */ /* 0x0003ec0000000800 */
[----:B------:R-:W-:Y:S02]  /*60e0*/  IMAD.MOV.U32 R63, RZ, RZ, R134 ;  /* 0x000000ffff3f7224 */ /* 0x000fe400078e0086 */
[----:B------:R-:W-:Y:S02]  /*60f0*/  IMAD.MOV.U32 R134, RZ, RZ, R250 ;  /* 0x000000ffff867224 */ /* 0x000fe400078e00fa */
[----:B------:R-:W-:Y:S01]  /*6100*/  IMAD.MOV.U32 R250, RZ, RZ, R29 ;  /* 0x000000fffffa7224 */ /* 0x000fe200078e001d */
[----:B------:R3:W-:Y:S01]  /*6110*/  MUFU.EX2 R192, R5 ;  /* 0x0000000500c07308 */ /* 0x0007e20000000800 */
[----:B------:R-:W-:-:S02]  /*6120*/  IMAD.MOV.U32 R29, RZ, RZ, R168 ;  /* 0x000000ffff1d7224 */ /* 0x000fc400078e00a8 */
[----:B------:R-:W-:Y:S02]  /*6130*/  IMAD.MOV.U32 R168, RZ, RZ, R184 ;  /* 0x000000ffffa87224 */ /* 0x000fe400078e00b8 */
[----:B-1----:R-:W-:Y:S02]  /*6140*/  FFMA.FTZ R6, R154, c[0x0][0x2d0], -R0 ;  /* 0x0000b4009a067a23 */ /* 0x002fe40000010800 */
[----:B------:R-:W-:Y:S01]  /*6150*/  IMAD.MOV.U32 R184, RZ, RZ, R185 ;  /* 0x000000ffffb87224 */ /* 0x000fe200078e00b9 */
[----:B------:R1:W-:Y:S01]  /*6160*/  MUFU.EX2 R133, R2 ;  /* 0x0000000200857308 */ /* 0x0003e20000000800 */
[----:B------:R-:W-:Y:S02]  /*6170*/  IMAD.MOV.U32 R185, RZ, RZ, R186 ;  /* 0x000000ffffb97224 */ /* 0x000fe400078e00ba */
[----:B------:R-:W-:Y:S02]  /*6180*/  IMAD.MOV.U32 R186, RZ, RZ, R187 ;  /* 0x000000ffffba7224 */ /* 0x000fe400078e00bb */
[----:B------:R-:W-:-:S02]  /*6190*/  IMAD.MOV.U32 R187, RZ, RZ, R190 ;  /* 0x000000ffffbb7224 */ /* 0x000fc400078e00be */
[--C-:B---3--:R-:W-:Y:S01]  /*61a0*/  FFMA.FTZ R5, R149, c[0x0][0x2d0], -R0.reuse ;  /* 0x0000b40095057a23 */ /* 0x108fe20000010800 */
[----:B------:R-:W-:Y:S01]  /*61b0*/  MUFU.EX2 R189, R7 ;  /* 0x0000000700bd7308 */ /* 0x000fe20000000800 */
[----:B------:R-:W-:Y:S01]  /*61c0*/  HMMA.16816.F32.BF16 R112, R8, R26, R56 ;  /* 0x0000001a0870723c */ /* 0x000fe20000041838 */
[----:B-1----:R-:W-:-:S06]  /*61d0*/  FFMA.FTZ R2, R148, c[0x0][0x2d0], -R0 ;  /* 0x0000b40094027a23 */ /* 0x002fcc0000010800 */
[----:B------:R-:W1:Y:S01]  /*61e0*/  MUFU.EX2 R138, R6 ;  /* 0x00000006008a7308 */ /* 0x000e620000000800 */
[C---:B------:R-:W-:Y:S07]  /*61f0*/  HMMA.16816.F32.BF16 R100, R8.reuse, R20, R48 ;  /* 0x000000140864723c */ /* 0x040fee0000041830 */
[----:B------:R1:W-:Y:S01]  /*6200*/  MUFU.EX2 R188, R5 ;  /* 0x0000000500bc7308 */ /* 0x0003e20000000800 */
[C---:B------:R-:W-:Y:S07]  /*6210*/  HMMA.16816.F32.BF16 R92, R8.reuse, R22, R44 ;  /* 0x00000016085c723c */ /* 0x040fee000004182c */
[----:B------:R-:W3:Y:S01]  /*6220*/  MUFU.EX2 R190, R2 ;  /* 0x0000000200be7308 */ /* 0x000ee20000000800 */
[C---:B------:R-:W-:Y:S08]  /*6230*/  HMMA.16816.F32.BF16 R88, R8.reuse, R16, R40 ;  /* 0x000000100858723c */ /* 0x040ff00000041828 */
[C---:B------:R-:W-:Y:S08]  /*6240*/  HMMA.16816.F32.BF16 R80, R8.reuse, R18, R36 ;  /* 0x000000120850723c */ /* 0x040ff00000041824 */
[C---:B------:R-:W-:Y:S08]  /*6250*/  HMMA.16816.F32.BF16 R76, R8.reuse, R12, R52 ;  /* 0x0000000c084c723c */ /* 0x040ff00000041834 */
[----:B------:R-:W-:Y:S07]  /*6260*/  HMMA.16816.F32.BF16 R72, R8, R14, R32 ;  /* 0x0000000e0848723c */ /* 0x000fee0000041820 */
[----:B------:R-:W-:-:S02]  /*6270*/  FFMA.FTZ R11, R132, c[0x0][0x2d0], -R4 ;  /* 0x0000b400840b7a23 */ /* 0x000fc40000010804 */
[----:B------:R-:W-:Y:S02]  /*6280*/  IMAD.MOV.U32 R132, RZ, RZ, R227 ;  /* 0x000000ffff847224 */ /* 0x000fe400078e00e3 */
[----:B------:R-:W-:Y:S02]  /*6290*/  IMAD.MOV.U32 R227, RZ, RZ, R30 ;  /* 0x000000ffffe37224 */ /* 0x000fe400078e001e */
[----:B------:R-:W-:Y:S02]  /*62a0*/  IMAD.MOV.U32 R62, RZ, RZ, R132 ;  /* 0x000000ffff3e7224 */ /* 0x000fe400078e0084 */
[----:B------:R-:W-:Y:S02]  /*62b0*/  IMAD.MOV.U32 R132, RZ, RZ, R250 ;  /* 0x000000ffff847224 */ /* 0x000fe400078e00fa */
[----:B------:R-:W-:Y:S02]  /*62c0*/  IMAD.MOV.U32 R250, RZ, RZ, R227 ;  /* 0x000000fffffa7224 */ /* 0x000fe400078e00e3 */
[----:B------:R-:W-:-:S02]  /*62d0*/  IMAD.MOV.U32 R227, RZ, RZ, R29 ;  /* 0x000000ffffe37224 */ /* 0x000fc400078e001d */
[----:B------:R-:W-:Y:S02]  /*62e0*/  IMAD.MOV.U32 R59, RZ, RZ, R62 ;  /* 0x000000ffff3b7224 */ /* 0x000fe400078e003e */
[----:B------:R-:W-:Y:S02]  /*62f0*/  IMAD.MOV.U32 R62, RZ, RZ, R132 ;  /* 0x000000ffff3e7224 */ /* 0x000fe400078e0084 */
[----:B------:R-:W-:Y:S02]  /*6300*/  IMAD.MOV.U32 R132, RZ, RZ, R250 ;  /* 0x000000ffff847224 */ /* 0x000fe400078e00fa */
[--C-:B------:R-:W-:Y:S02]  /*6310*/  FFMA.FTZ R60, R63, c[0x0][0x2d0], -R4.reuse ;  /* 0x0000b4003f3c7a23 */ /* 0x100fe40000010804 */
[----:B------:R-:W-:Y:S01]  /*6320*/  IMAD.MOV.U32 R250, RZ, RZ, R227 ;  /* 0x000000fffffa7224 */ /* 0x000fe200078e00e3 */
[----:B-1----:R-:W-:Y:S01]  /*6330*/  F2FP.BF16.PACK_AB R5, R138, R133 ;  /* 0x000000858a05723e */ /* 0x002fe200000010ff */
[--C-:B------:R-:W-:Y:S01]  /*6340*/  FFMA.FTZ R10, R244, c[0x0][0x2d0], -R4.reuse ;  /* 0x0000b400f40a7a23 */ /* 0x100fe20000010804 */
[----:B------:R-:W-:Y:S01]  /*6350*/  F2FP.BF16.PACK_AB R6, R192, R191 ;  /* 0x000000bfc006723e */ /* 0x000fe200000010ff */
[--C-:B------:R-:W-:Y:S01]  /*6360*/  FFMA.FTZ R9, R243, c[0x0][0x2d0], -R4.reuse ;  /* 0x0000b400f3097a23 */ /* 0x100fe20000010804 */
[----:B---3--:R-:W-:Y:S01]  /*6370*/  F2FP.BF16.PACK_AB R7, R190, R188 ;  /* 0x000000bcbe07723e */ /* 0x008fe200000010ff */
[--C-:B------:R-:W-:Y:S01]  /*6380*/  FFMA.FTZ R8, R242, c[0x0][0x2d0], -R4.reuse ;  /* 0x0000b400f2087a23 */ /* 0x100fe20000010804 */
[----:B------:R2:W5:Y:S01]  /*6390*/  LDL.LU R244, [R1+0xc8] ;  /* 0x0000c80001f47983 */ /* 0x0005620000300800 */
[----:B------:R-:W-:-:S02]  /*63a0*/  FFMA.FTZ R47, R241, c[0x0][0x2d0], -R4 ;  /* 0x0000b400f12f7a23 */ /* 0x000fc40000010804 */
[--C-:B------:R-:W-:Y:S01]  /*63b0*/  FFMA.FTZ R61, R239, c[0x0][0x2d0], -R4.reuse ;  /* 0x0000b400ef3d7a23 */ /* 0x100fe20000010804 */
[----:B------:R2:W5:Y:S01]  /*63c0*/  LDL.LU R243, [R1+0xc4] ;  /* 0x0000c40001f37983 */ /* 0x0005620000300800 */
[----:B------:R-:W-:Y:S01]  /*63d0*/  FFMA.FTZ R63, R238, c[0x0][0x2d0], -R4 ;  /* 0x0000b400ee3f7a23 */ /* 0x000fe20000010804 */
[----:B------:R-:W-:Y:S01]  /*63e0*/  F2FP.BF16.PACK_AB R4, R189, R139 ;  /* 0x0000008bbd04723e */ /* 0x000fe200000010ff */
[----:B------:R-:W-:Y:S01]  /*63f0*/  IMAD.MOV.U32 R58, RZ, RZ, R59 ;  /* 0x000000ffff3a7224 */ /* 0x000fe200078e003b */
[----:B------:R2:W5:Y:S01]  /*6400*/  LDL.LU R242, [R1+0xc0] ;  /* 0x0000c00001f27983 */ /* 0x0005620000300800 */
[----:B------:R-:W-:Y:S02]  /*6410*/  IMAD.MOV.U32 R59, RZ, RZ, R62 ;  /* 0x000000ffff3b7224 */ /* 0x000fe400078e003e */
[----:B------:R-:W-:Y:S01]  /*6420*/  IMAD.MOV.U32 R30, RZ, RZ, R240 ;  /* 0x000000ffff1e7224 */ /* 0x000fe200078e00f0 */
[----:B------:R2:W5:Y:S01]  /*6430*/  LDL.LU R241, [R1+0xbc] ;  /* 0x0000bc0001f17983 */ /* 0x0005620000300800 */
[----:B------:R-:W-:-:S02]  /*6440*/  IMAD.MOV.U32 R62, RZ, RZ, R132 ;  /* 0x000000ffff3e7224 */ /* 0x000fc400078e0084 */
[----:B------:R-:W-:Y:S02]  /*6450*/  IMAD.MOV.U32 R132, RZ, RZ, R250 ;  /* 0x000000ffff847224 */ /* 0x000fe400078e00fa */
[----:B------:R-:W-:Y:S01]  /*6460*/  FFMA.FTZ R2, R236, c[0x0][0x2d0], -R3 ;  /* 0x0000b400ec027a23 */ /* 0x000fe20000010803 */
[----:B------:R-:W-:Y:S01]  /*6470*/  HMMA.16816.F32.BF16 R36, R4, R18, R104 ;  /* 0x000000120424723c */ /* 0x000fe20000041868 */
[----:B------:R-:W-:Y:S01]  /*6480*/  IMAD.MOV.U32 R57, RZ, RZ, R58 ;  /* 0x000000ffff397224 */ /* 0x000fe200078e003a */
[----:B------:R2:W5:Y:S01]  /*6490*/  LDL.LU R240, [R1+0xb8] ;  /* 0x0000b80001f07983 */ /* 0x0005620000300800 */
[----:B------:R-:W-:Y:S02]  /*64a0*/  IMAD.MOV.U32 R58, RZ, RZ, R59 ;  /* 0x000000ffff3a7224 */ /* 0x000fe400078e003b */
[----:B------:R-:W-:Y:S01]  /*64b0*/  IMAD.MOV.U32 R227, RZ, RZ, R30 ;  /* 0x000000ffffe37224 */ /* 0x000fe200078e001e */
[----:B------:R-:W-:Y:S01]  /*64c0*/  MUFU.EX2 R107, R64 ;  /* 0x00000040006b7308 */ /* 0x000fe20000000800 */
[----:B------:R-:W-:Y:S01]  /*64d0*/  IMAD.MOV.U32 R59, RZ, RZ, R62 ;  /* 0x000000ffff3b7224 */ /* 0x000fe200078e003e */
[----:B------:R2:W5:Y:S01]  /*64e0*/  LDL.LU R239, [R1+0xb4] ;  /* 0x0000b40001ef7983 */ /* 0x0005620000300800 */
[----:B------:R-:W-:-:S02]  /*64f0*/  IMAD.MOV.U32 R62, RZ, RZ, R132 ;  /* 0x000000ffff3e7224 */ /* 0x000fc400078e0084 */
[----:B------:R-:W-:Y:S01]  /*6500*/  IMAD.MOV.U32 R250, RZ, RZ, R227 ;  /* 0x000000fffffa7224 */ /* 0x000fe200078e00e3 */
[----:B------:R2:W5:Y:S01]  /*6510*/  LDL.LU R238, [R1+0xb0] ;  /* 0x0000b00001ee7983 */ /* 0x0005620000300800 */
[----:B------:R-:W-:Y:S01]  /*6520*/  IMAD.MOV.U32 R227, RZ, RZ, R68 ;  /* 0x000000ffffe37224 */ /* 0x000fe200078e0044 */
[----:B------:R1:W-:Y:S01]  /*6530*/  MUFU.EX2 R64, R2 ;  /* 0x0000000200407308 */ /* 0x0003e20000000800 */
[----:B------:R-:W-:Y:S02]  /*6540*/  IMAD.MOV.U32 R155, RZ, RZ, R58 ;  /* 0x000000ffff9b7224 */ /* 0x000fe400078e003a */
[----:B------:R-:W-:Y:S02]  /*6550*/  IMAD.MOV.U32 R154, RZ, RZ, R59 ;  /* 0x000000ffff9a7224 */ /* 0x000fe400078e003b */
[--C-:B------:R-:W-:Y:S02]  /*6560*/  FFMA.FTZ R46, R147, c[0x0][0x2d0], -R0.reuse ;  /* 0x0000b400932e7a23 */ /* 0x100fe40000010800 */
[----:B------:R-:W-:-:S02]  /*6570*/  FFMA.FTZ R44, R153, c[0x0][0x2d0], -R0 ;  /* 0x0000b400992c7a23 */ /* 0x000fc40000010800 */
[--C-:B------:R-:W-:Y:S02]  /*6580*/  FFMA.FTZ R31, R152, c[0x0][0x2d0], -R0.reuse ;  /* 0x0000b400981f7a23 */ /* 0x100fe40000010800 */
[--C-:B------:R-:W-:Y:S02]  /*6590*/  FFMA.FTZ R45, R151, c[0x0][0x2d0], -R0.reuse ;  /* 0x0000b400972d7a23 */ /* 0x100fe40000010800 */
[----:B------:R-:W-:Y:S02]  /*65a0*/  FFMA.FTZ R147, R150, c[0x0][0x2d0], -R0 ;  /* 0x0000b40096937a23 */ /* 0x000fe40000010800 */
[----:B-1----:R-:W-:Y:S02]  /*65b0*/  FADD.FTZ R2, R69, R62 ;  /* 0x0000003e45027221 */ /* 0x002fe40000010000 */
[--C-:B------:R-:W-:Y:S02]  /*65c0*/  FFMA.FTZ R146, R146, c[0x0][0x2d0], -R0.reuse ;  /* 0x0000b40092927a23 */ /* 0x100fe40000010800 */
[----:B------:R-:W-:-:S02]  /*65d0*/  FFMA.FTZ R145, R145, c[0x0][0x2d0], -R0 ;  /* 0x0000b40091917a23 */ /* 0x000fc40000010800 */
[----:B------:R-:W-:Y:S02]  /*65e0*/  FFMA.FTZ R172, R144, c[0x0][0x2d0], -R0 ;  /* 0x0000b40090ac7a23 */ /* 0x000fe40000010800 */
[--C-:B------:R-:W-:Y:S02]  /*65f0*/  FFMA.FTZ R0, R237, c[0x0][0x2d0], -R3.reuse ;  /* 0x0000b400ed007a23 */ /* 0x100fe40000010803 */
[--C-:B------:R-:W-:Y:S01]  /*6600*/  FFMA.FTZ R29, R235, c[0x0][0x2d0], -R3.reuse ;  /* 0x0000b400eb1d7a23 */ /* 0x100fe20000010803 */
[----:B------:R2:W5:Y:S01]  /*6610*/  LDL.LU R237, [R1+0xac] ;  /* 0x0000ac0001ed7983 */ /* 0x0005620000300800 */
[--C-:B------:R-:W-:Y:S02]  /*6620*/  FFMA.FTZ R30, R234, c[0x0][0x2d0], -R3.reuse ;  /* 0x0000b400ea1e7a23 */ /* 0x100fe40000010803 */
[--C-:B------:R-:W-:Y:S01]  /*6630*/  FFMA.FTZ R68, R231, c[0x0][0x2d0], -R3.reuse ;  /* 0x0000b400e7447a23 */ /* 0x100fe20000010803 */
[----:B------:R2:W5:Y:S01]  /*6640*/  LDL.LU R236, [R1+0xa8] ;  /* 0x0000a80001ec7983 */ /* 0x0005620000300800 */
[----:B------:R-:W-:-:S02]  /*6650*/  FFMA.FTZ R132, R228, c[0x0][0x2d0], -R3 ;  /* 0x0000b400e4847a23 */ /* 0x000fc40000010803 */
[--C-:B------:R-:W-:Y:S01]  /*6660*/  FFMA.FTZ R134, R134, c[0x0][0x2d0], -R3.reuse ;  /* 0x0000b40086867a23 */ /* 0x100fe20000010803 */
[----:B------:R2:W5:Y:S01]  /*6670*/  LDL.LU R235, [R1+0xa4] ;  /* 0x0000a40001eb7983 */ /* 0x0005620000300800 */
[----:B------:R-:W-:Y:S02]  /*6680*/  FFMA.FTZ R144, R57, c[0x0][0x2d0], -R3 ;  /* 0x0000b40039907a23 */ /* 0x000fe40000010803 */
[----:B------:R-:W-:Y:S01]  /*6690*/  FADD.FTZ R3, R155, R154 ;  /* 0x0000009a9b037221 */ /* 0x000fe20000010000 */
[----:B------:R2:W5:Y:S01]  /*66a0*/  LDL.LU R234, [R1+0xa0] ;  /* 0x0000a00001ea7983 */ /* 0x0005620000300800 */
[----:B------:R-:W-:Y:S02]  /*66b0*/  FADD.FTZ R2, R227, R2 ;  /* 0x00000002e3027221 */ /* 0x000fe40000010000 */
[----:B------:R-:W-:Y:S01]  /*66c0*/  IMAD.MOV.U32 R227, RZ, RZ, R247 ;  /* 0x000000ffffe37224 */ /* 0x000fe200078e00f7 */
[----:B------:R2:W5:Y:S01]  /*66d0*/  LDL.LU R231, [R1+0x9c] ;  /* 0x00009c0001e77983 */ /* 0x0005620000300800 */
[----:B------:R-:W-:-:S02]  /*66e0*/  IMAD.MOV.U32 R247, RZ, RZ, R252 ;  /* 0x000000fffff77224 */ /* 0x000fc400078e00fc */
[----:B------:R-:W-:Y:S01]  /*66f0*/  FADD.FTZ R3, R250, R3 ;  /* 0x00000003fa037221 */ /* 0x000fe20000010000 */
[----:B------:R2:W5:Y:S01]  /*6700*/  LDL.LU R228, [R1+0x98] ;  /* 0x0000980001e47983 */ /* 0x0005620000300800 */
[----:B------:R-:W-:Y:S02]  /*6710*/  IMAD.MOV.U32 R252, RZ, RZ, R165 ;  /* 0x000000fffffc7224 */ /* 0x000fe400078e00a5 */
[----:B------:R-:W-:Y:S01]  /*6720*/  IMAD.MOV.U32 R165, RZ, RZ, R71 ;  /* 0x000000ffffa57224 */ /* 0x000fe200078e0047 */
[----:B------:R-:W-:Y:S01]  /*6730*/  HMMA.16816.F32.BF16 R32, R4, R16, R108 ;  /* 0x000000100420723c */ /* 0x000fe2000004186c */
[----:B------:R-:W-:Y:S01]  /*6740*/  FADD.FTZ R2, R247, R2 ;  /* 0x00000002f7027221 */ /* 0x000fe20000010000 */
[----:B------:R-:W-:Y:S01]  /*6750*/  MUFU.EX2 R105, R11 ;  /* 0x0000000b00697308 */ /* 0x000fe20000000800 */
[----:B------:R-:W-:Y:S01]  /*6760*/  FADD.FTZ R3, R227, R3 ;  /* 0x00000003e3037221 */ /* 0x000fe20000010000 */
[----:B------:R-:W1:Y:S01]  /*6770*/  LDSM.16.MT88.4 R16, [R229+0x2800] ;  /* 0x00280000e510783b */ /* 0x000e620000004200 */
[----:B------:R-:W-:-:S02]  /*6780*/  IMAD.MOV.U32 R227, RZ, RZ, R184 ;  /* 0x000000ffffe37224 */ /* 0x000fc400078e00b8 */
[----:B------:R-:W-:Y:S01]  /*6790*/  FADD.FTZ R2, R165, R2 ;  /* 0x00000002a5027221 */ /* 0x000fe20000010000 */
[C---:B------:R-:W-:Y:S01]  /*67a0*/  HMMA.16816.F32.BF16 R48, R4.reuse, R20, R120 ;  /* 0x000000140430723c */ /* 0x040fe20000041878 */
[----:B------:R-:W-:Y:S01]  /*67b0*/  FADD.FTZ R28, R157, R156 ;  /* 0x0000009c9d1c7221 */ /* 0x000fe20000010000 */
[----:B------:R-:W3:Y:S01]  /*67c0*/  MUFU.EX2 R106, R10 ;  /* 0x0000000a006a7308 */ /* 0x000ee20000000800 */
[----:B------:R-:W-:Y:S01]  /*67d0*/  FADD.FTZ R2, R227, R2 ;  /* 0x00000002e3027221 */ /* 0x000fe20000010000 */
[----:B------:R-:W-:Y:S04]  /*67e0*/  LDSM.16.MT88.4 R152, [R229+0x3000] ;  /* 0x00300000e598783b */ /* 0x000fe80000004200 */
[----:B------:R-:W4:Y:S01]  /*67f0*/  LDL R227, [R1+0x5c] ;  /* 0x00005c0001e37983 */ /* 0x000f220000100800 */
[C---:B------:R-:W-:Y:S01]  /*6800*/  HMMA.16816.F32.BF16 R40, R4.reuse, R22, R116 ;  /* 0x000000160428723c */ /* 0x040fe20000041874 */
[----:B------:R-:W-:Y:S02]  /*6810*/  MUFU.EX2 R108, R9 ;  /* 0x00000009006c7308 */ /* 0x000fe40000000800 */
[----:B------:R-:W-:Y:S05]  /*6820*/  LDSM.16.MT88.4 R20, [R232+0x2800] ;  /* 0x00280000e814783b */ /* 0x000fea0000004200 */
[C---:B------:R-:W-:Y:S01]  /*6830*/  HMMA.16816.F32.BF16 R96, R4.reuse, R12, R96 ;  /* 0x0000000c0460723c */ /* 0x040fe20000041860 */
[----:B------:R2:W-:Y:S07]  /*6840*/  MUFU.EX2 R109, R8 ;  /* 0x00000008006d7308 */ /* 0x0005ee0000000800 */
[C---:B------:R-:W-:Y:S01]  /*6850*/  HMMA.16816.F32.BF16 R84, R4.reuse, R14, R84 ;  /* 0x0000000e0454723c */ /* 0x040fe20000041854 */
[----:B------:R-:W1:Y:S04]  /*6860*/  LDSM.16.MT88.4 R12, [R233+0x2800] ;  /* 0x00280000e90c783b */ /* 0x000e680000004200 */
[----:B--2---:R-:W2:Y:S01]  /*6870*/  LDSM.16.MT88.4 R8, [R230+0x2800] ;  /* 0x00280000e608783b */ /* 0x004ea20000004200 */
[----:B------:R3:W1:Y:S08]  /*6880*/  MUFU.EX2 R104, R0 ;  /* 0x0000000000687308 */ /* 0x0006700000000800 */
[----:B------:R-:W-:Y:S08]  /*6890*/  MUFU.EX2 R69, R29 ;  /* 0x0000001d00457308 */ /* 0x000ff00000000800 */
[----:B------:R-:W1:Y:S01]  /*68a0*/  MUFU.EX2 R71, R30 ;  /* 0x0000001e00477308 */ /* 0x000e620000000800 */
[----:B------:R-:W-:Y:S01]  /*68b0*/  HMMA.16816.F32.BF16 R56, R4, R24, R128 ;  /* 0x000000180438723c */ /* 0x000fe20000041880 */
[----:B---3--:R-:W-:-:S06]  /*68c0*/  FADD.FTZ R0, R159, R158 ;  /* 0x0000009e9f007221 */ /* 0x008fcc0000010000 */
[----:B------:R-:W-:Y:S01]  /*68d0*/  MUFU.EX2 R62, R46 ;  /* 0x0000002e003e7308 */ /* 0x000fe20000000800 */
[----:B------:R-:W-:Y:S07]  /*68e0*/  HMMA.16816.F32.BF16 R52, R4, R26, R124 ;  /* 0x0000001a0434723c */ /* 0x000fee000004187c */
[----:B------:R-:W-:Y:S01]  /*68f0*/  MUFU.EX2 R46, R44 ;  /* 0x0000002c002e7308 */ /* 0x000fe20000000800 */
[----:B------:R-:W-:-:S07]  /*6900*/  FADD.FTZ R4, R169, R28 ;  /* 0x0000001ca9047221 */ /* 0x000fce0000010000 */
[----:B------:R-:W3:Y:S01]  /*6910*/  MUFU.EX2 R65, R65 ;  /* 0x0000004100417308 */ /* 0x000ee20000000800 */
[----:B------:R-:W-:-:S07]  /*6920*/  FADD.FTZ R24, R166, R0 ;  /* 0x00000000a6187221 */ /* 0x000fce0000010000 */
[----:B------:R-:W-:Y:S01]  /*6930*/  MUFU.EX2 R66, R66 ;  /* 0x0000004200427308 */ /* 0x000fe20000000800 */
[----:B------:R-:W-:-:S07]  /*6940*/  FADD.FTZ R0, R170, R4 ;  /* 0x00000004aa007221 */ /* 0x000fce0000010000 */
[----:B------:R-:W1:Y:S08]  /*6950*/  MUFU.EX2 R67, R67 ;  /* 0x0000004300437308 */ /* 0x000e700000000800 */
[----:B------:R-:W-:Y:S08]  /*6960*/  MUFU.EX2 R44, R31 ;  /* 0x0000001f002c7308 */ /* 0x000ff00000000800 */
[----:B------:R-:W2:Y:S01]  /*6970*/  MUFU.EX2 R45, R45 ;  /* 0x0000002d002d7308 */ /* 0x000ea20000000800 */
[----:B------:R-:W-:-:S02]  /*6980*/  F2FP.BF16.PACK_AB R4, R106, R105 ;  /* 0x000000696a04723e */ /* 0x000fc400000010ff */
[----:B-1----:R-:W-:Y:S02]  /*6990*/  F2FP.BF16.PACK_AB R5, R64, R104 ;  /* 0x000000684005723e */ /* 0x002fe400000010ff */
[----:B------:R-:W-:Y:S02]  /*69a0*/  F2FP.BF16.PACK_AB R6, R109, R108 ;  /* 0x0000006c6d06723e */ /* 0x000fe400000010ff */
[----:B------:R-:W-:Y:S01]  /*69b0*/  F2FP.BF16.PACK_AB R7, R71, R69 ;  /* 0x000000454707723e */ /* 0x000fe200000010ff */
[----:B------:R-:W-:-:S06]  /*69c0*/  FADD.FTZ R24, R171, R24 ;  /* 0x00000018ab187221 */ /* 0x000fcc0000010000 */
[----:B------:R-:W-:Y:S01]  /*69d0*/  HMMA.16816.F32.BF16 R140, R4, R16, R140 ;  /* 0x00000010048c723c */ /* 0x000fe2000004188c */
[----:B------:R-:W-:-:S07]  /*69e0*/  FADD.FTZ R24, R217, R24 ;  /* 0x00000018d9187221 */ /* 0x000fce0000010000 */
[----:B------:R-:W-:Y:S01]  /*69f0*/  HMMA.16816.F32.BF16 R112, R4, R18, R112 ;  /* 0x000000120470723c */ /* 0x000fe20000041870 */
[----:B------:R-:W-:-:S07]  /*6a00*/  FADD.FTZ R0, R219, R0 ;  /* 0x00000000db007221 */ /* 0x000fce0000010000 */
[C---:B------:R-:W-:Y:S08]  /*6a10*/  HMMA.16816.F32.BF16 R100, R4.reuse, R12, R100 ;  /* 0x0000000c0464723c */ /* 0x040ff00000041864 */
[C---:B------:R-:W-:Y:S08]  /*6a20*/  HMMA.16816.F32.BF16 R92, R4.reuse, R14, R92 ;  /* 0x0000000e045c723c */ /* 0x040ff0000004185c */
[C---:B--2---:R-:W-:Y:S08]  /*6a30*/  HMMA.16816.F32.BF16 R88, R4.reuse, R8, R88 ;  /* 0x000000080458723c */ /* 0x044ff00000041858 */
[C---:B------:R-:W-:Y:S08]  /*6a40*/  HMMA.16816.F32.BF16 R80, R4.reuse, R10, R80 ;  /* 0x0000000a0450723c */ /* 0x040ff00000041850 */
[C---:B------:R-:W-:Y:S08]  /*6a50*/  HMMA.16816.F32.BF16 R76, R4.reuse, R20, R76 ;  /* 0x00000014044c723c */ /* 0x040ff0000004184c */
[----:B------:R-:W-:Y:S07]  /*6a60*/  HMMA.16816.F32.BF16 R72, R4, R22, R72 ;  /* 0x000000160448723c */ /* 0x000fee0000041848 */
[----:B---3--:R-:W-:-:S02]  /*6a70*/  F2FP.BF16.PACK_AB R4, R65, R107 ;  /* 0x0000006b4104723e */ /* 0x008fc400000010ff */
[----:B------:R-:W-:Y:S02]  /*6a80*/  F2FP.BF16.PACK_AB R5, R46, R62 ;  /* 0x0000003e2e05723e */ /* 0x000fe400000010ff */
[----:B------:R-:W-:Y:S02]  /*6a90*/  F2FP.BF16.PACK_AB R6, R67, R66 ;  /* 0x000000424306723e */ /* 0x000fe400000010ff */
[----:B------:R-:W-:Y:S01]  /*6aa0*/  F2FP.BF16.PACK_AB R7, R45, R44 ;  /* 0x0000002c2d07723e */ /* 0x000fe200000010ff */
[----:B------:R-:W-:Y:S02]  /*6ab0*/  IMAD.MOV.U32 R247, RZ, RZ, R185 ;  /* 0x000000fffff77224 */ /* 0x000fe400078e00b9 */
[----:B------:R-:W-:Y:S02]  /*6ac0*/  IMAD.MOV.U32 R165, RZ, RZ, R186 ;  /* 0x000000ffffa57224 */ /* 0x000fe400078e00ba */
[----:B------:R-:W-:Y:S02]  /*6ad0*/  FADD.FTZ R0, R218, R0 ;  /* 0x00000000da007221 */ /* 0x000fe40000010000 */
[----:B------:R-:W-:Y:S01]  /*6ae0*/  HMMA.16816.F32.BF16 R32, R4, R8, R32 ;  /* 0x000000080420723c */ /* 0x000fe20000041820 */
[----:B------:R-:W-:-:S06]  /*6af0*/  IMAD.MOV.U32 R128, RZ, RZ, R163 ;  /* 0x000000ffff807224 */ /* 0x000fcc00078e00a3 */
[----:B------:R-:W-:Y:S01]  /*6b00*/  FADD.FTZ R8, R225, R24 ;  /* 0x00000018e1087221 */ /* 0x000fe20000010000 */
[C---:B------:R-:W-:Y:S01]  /*6b10*/  HMMA.16816.F32.BF16 R116, R4.reuse, R20, R96 ;  /* 0x000000140474723c */ /* 0x040fe20000041860 */
[----:B------:R-:W-:Y:S02]  /*6b20*/  FADD.FTZ R0, R247, R0 ;  /* 0x00000000f7007221 */ /* 0x000fe40000010000 */
[----:B------:R-:W-:Y:S02]  /*6b30*/  FADD.FTZ R8, R226, R8 ;  /* 0x00000008e2087221 */ /* 0x000fe40000010000 */
[----:B------:R-:W-:Y:S02]  /*6b40*/  FADD.FTZ R2, R165, R2 ;  /* 0x00000002a5027221 */ /* 0x000fe40000010000 */
[----:B------:R-:W-:Y:S01]  /*6b50*/  IMAD.MOV.U32 R130, RZ, RZ, R174 ;  /* 0x000000ffff827224 */ /* 0x000fe200078e00ae */
[----:B------:R-:W-:Y:S01]  /*6b60*/  HMMA.16816.F32.BF16 R56, R4, R16, R56 ;  /* 0x000000100438723c */ /* 0x000fe20000041838 */
[----:B------:R-:W-:-:S02]  /*6b70*/  FADD.FTZ R3, R252, R3 ;  /* 0x00000003fc037221 */ /* 0x000fc40000010000 */
[----:B------:R-:W-:Y:S02]  /*6b80*/  IMAD.MOV.U32 R250, RZ, RZ, R168 ;  /* 0x000000fffffa7224 */ /* 0x000fe400078e00a8 */
[----:B------:R-:W-:-:S03]  /*6b90*/  FADD.FTZ R0, R167, R0 ;  /* 0x00000000a7007221 */ /* 0x000fc60000010000 */
[----:B------:R-:W-:Y:S01]  /*6ba0*/  HMMA.16816.F32.BF16 R52, R4, R18, R52 ;  /* 0x000000120434723c */ /* 0x000fe20000041834 */
[----:B------:R-:W-:-:S07]  /*6bb0*/  FADD.FTZ R2, R130, R2 ;  /* 0x0000000282027221 */ /* 0x000fce0000010000 */
[----:B------:R-:W-:Y:S01]  /*6bc0*/  HMMA.16816.F32.BF16 R48, R4, R12, R48 ;  /* 0x0000000c0430723c */ /* 0x000fe20000041830 */
[----:B------:R-:W-:-:S07]  /*6bd0*/  IMAD.MOV.U32 R252, RZ, RZ, R187 ;  /* 0x000000fffffc7224 */ /* 0x000fce00078e00bb */
[----:B------:R-:W-:Y:S01]  /*6be0*/  HMMA.16816.F32.BF16 R40, R4, R14, R40 ;  /* 0x0000000e0428723c */ /* 0x000fe20000041828 */
[----:B------:R-:W-:-:S07]  /*6bf0*/  FADD.FTZ R3, R250, R3 ;  /* 0x00000003fa037221 */ /* 0x000fce0000010000 */
[----:B------:R-:W-:Y:S01]  /*6c00*/  HMMA.16816.F32.BF16 R36, R4, R10, R36 ;  /* 0x0000000a0424723c */ /* 0x000fe20000041824 */
[----:B------:R-:W-:-:S07]  /*6c10*/  FADD.FTZ R0, R223, R0 ;  /* 0x00000000df007221 */ /* 0x000fce0000010000 */
[----:B------:R-:W-:Y:S01]  /*6c20*/  HMMA.16816.F32.BF16 R20, R4, R22, R84 ;  /* 0x000000160414723c */ /* 0x000fe20000041854 */
[----:B------:R-:W-:Y:S02]  /*6c30*/  IMAD.MOV.U32 R129, RZ, RZ, R173 ;  /* 0x000000ffff817224 */ /* 0x000fe400078e00ad */
[----:B------:R-:W-:Y:S01]  /*6c40*/  IMAD.MOV.U32 R156, RZ, RZ, R181 ;  /* 0x000000ffff9c7224 */ /* 0x000fe200078e00b5 */
[----:B------:R1:W-:Y:S01]  /*6c50*/  MUFU.EX2 R31, R60 ;  /* 0x0000003c001f7308 */ /* 0x0003e20000000800 */
[----:B------:R-:W-:Y:S01]  /*6c60*/  IMAD.MOV.U32 R174, RZ, RZ, R183 ;  /* 0x000000ffffae7224 */ /* 0x000fe200078e00b7 */
[----:B------:R-:W2:Y:S01]  /*6c70*/  LDSM.16.MT88.4 R168, [R233+0x3000] ;  /* 0x00300000e9a8783b */ /* 0x000ea20000004200 */
[----:B------:R-:W-:Y:S02]  /*6c80*/  FADD.FTZ R4, R128, R8 ;  /* 0x0000000880047221 */ /* 0x000fe40000010000 */
[----:B------:R-:W-:Y:S01]  /*6c90*/  IMAD.MOV.U32 R157, RZ, RZ, R180 ;  /* 0x000000ffff9d7224 */ /* 0x000fe200078e00b4 */
[----:B------:R-:W3:Y:S01]  /*6ca0*/  LDSM.16.MT88.4 R184, [R230+0x3000] ;  /* 0x00300000e6b8783b */ /* 0x000ee20000004200 */
[----:B------:R-:W-:-:S02]  /*6cb0*/  FADD.FTZ R7, R222, R4 ;  /* 0x00000004de077221 */ /* 0x000fc40000010000 */
[----:B------:R-:W-:Y:S02]  /*6cc0*/  FADD.FTZ R4, R220, R2 ;  /* 0x00000002dc047221 */ /* 0x000fe40000010000 */
[----:B------:R-:W-:Y:S02]  /*6cd0*/  IMAD.MOV.U32 R131, RZ, RZ, R179 ;  /* 0x000000ffff837224 */ /* 0x000fe400078e00b3 */
[----:B------:R-:W-:Y:S02]  /*6ce0*/  IMAD.MOV.U32 R217, RZ, RZ, R175 ;  /* 0x000000ffffd97224 */ /* 0x000fe400078e00af */
[----:B------:R-:W-:Y:S01]  /*6cf0*/  IMAD.MOV.U32 R247, RZ, RZ, R177 ;  /* 0x000000fffff77224 */ /* 0x000fe200078e00b1 */
[----:B------:R-:W-:Y:S01]  /*6d00*/  MUFU.EX2 R9, R147 ;  /* 0x0000009300097308 */ /* 0x000fe20000000800 */
[----:B------:R-:W-:Y:S01]  /*6d10*/  FADD.FTZ R3, R252, R3 ;  /* 0x00000003fc037221 */ /* 0x000fe20000010000 */
[----:B------:R-:W2:Y:S01]  /*6d20*/  LDSM.16.MT88.4 R12, [R232+0x3000] ;  /* 0x00300000e80c783b */ /* 0x000ea20000004200 */
[----:B------:R-:W-:-:S02]  /*6d30*/  FADD.FTZ R5, R224, R0 ;  /* 0x00000000e0057221 */ /* 0x000fc40000010000 */
[----:B------:R-:W-:-:S04]  /*6d40*/  FADD.FTZ R3, R129, R3 ;  /* 0x0000000381037221 */ /* 0x000fc80000010000 */
[----:B------:R-:W-:Y:S02]  /*6d50*/  FADD.FTZ R6, R221, R3 ;  /* 0x00000003dd067221 */ /* 0x000fe40000010000 */
[----:B------:R-:W-:Y:S02]  /*6d60*/  IMAD.MOV.U32 R173, RZ, RZ, R182 ;  /* 0x000000ffffad7224 */ /* 0x000fe400078e00b6 */
[----:B-1----:R-:W-:Y:S02]  /*6d70*/  IMAD.MOV.U32 R60, RZ, RZ, R156 ;  /* 0x000000ffff3c7224 */ /* 0x002fe400078e009c */
[----:B----4-:R-:W-:-:S04]  /*6d80*/  @P4 IMAD.HI.U32 R2, R227, c[0x0][0x2c8], RZ ;  /* 0x0000b200e3024a27 */ /* 0x010fc800078e00ff */
[----:B------:R-:W-:Y:S01]  /*6d90*/  IMAD.MOV.U32 R0, RZ, RZ, R227 ;  /* 0x000000ffff007224 */ /* 0x000fe200078e00e3 */
[----:B------:R-:W-:Y:S01]  /*6da0*/  @P4 SHF.R.U32.HI R0, RZ, c[0x0][0x2cc], R2 ;  /* 0x0000b300ff004a19 */ /* 0x000fe20000011602 */
[----:B------:R-:W-:-:S05]  /*6db0*/  IMAD.MOV.U32 R2, RZ, RZ, c[0x0][0x168] ;  /* 0x00005a00ff027624 */ /* 0x000fca00078e00ff */
[----:B------:R-:W-:Y:S01]  /*6dc0*/  IADD3 R3, R0, c[0x0][0x1d0], -R2 ;  /* 0x0000740000037a10 */ /* 0x000fe20007ffe802 */
[----:B------:R-:W-:-:S04]  /*6dd0*/  IMAD.MOV.U32 R2, RZ, RZ, RZ ;  /* 0x000000ffff027224 */ /* 0x000fc800078e00ff */
[----:B------:R-:W-:-:S05]  /*6de0*/  IMAD.HI R2, R3, -0x6db6db6d, R2 ;  /* 0x9249249303027827 */ /* 0x000fca00078e0202 */
[----:B------:R-:W-:Y:S01]  /*6df0*/  SHF.R.U32.HI R0, RZ, 0x1f, R2 ;  /* 0x0000001fff007819 */ /* 0x000fe20000011602 */
[----:B------:R-:W-:Y:S02]  /*6e00*/  IMAD.MOV.U32 R218, RZ, RZ, R173 ;  /* 0x000000ffffda7224 */ /* 0x000fe400078e00ad */
[----:B------:R-:W-:Y:S01]  /*6e10*/  IMAD.MOV.U32 R219, RZ, RZ, R174 ;  /* 0x000000ffffdb7224 */ /* 0x000fe200078e00ae */
[----:B------:R-:W-:Y:S01]  /*6e20*/  LEA.HI.SX32 R8, R2, R0, 0x1a ;  /* 0x0000000002087211 */ /* 0x000fe200078fd2ff */
[----:B------:R-:W-:Y:S02]  /*6e30*/  FADD.FTZ R0, R60, R7 ;  /* 0x000000073c007221 */ /* 0x000fe40000010000 */
[----:B------:R-:W-:Y:S02]  /*6e40*/  IMAD.MOV.U32 R110, RZ, RZ, R157 ;  /* 0x000000ffff6e7224 */ /* 0x000fe400078e009d */
[----:B------:R-:W-:Y:S02]  /*6e50*/  FADD.FTZ R3, R218, R6 ;  /* 0x00000006da037221 */ /* 0x000fe40000010000 */
[----:B------:R-:W-:-:S02]  /*6e60*/  FADD.FTZ R4, R248, R4 ;  /* 0x00000004f8047221 */ /* 0x000fc40000010000 */
[----:B------:R-:W-:Y:S02]  /*6e70*/  IMAD.MOV.U32 R111, RZ, RZ, R131 ;  /* 0x000000ffff6f7224 */ /* 0x000fe400078e0083 */
        /* <DEDUP_REMOVED lines=56> */
[----:B------:R-:W-:-:S05]  /*7200*/  FADD.FTZ R0, R69, R4 ;  /* 0x0000000445007221 */ /* 0x000fca0000010000 */
[----:B------:R-:W1:Y:S01]  /*7210*/  MUFU.EX2 R17, R162 ;  /* 0x000000a200117308 */ /* 0x000e620000000800 */
[----:B------:R-:W-:Y:S02]  /*7220*/  FADD.FTZ R5, R67, R5 ;  /* 0x0000000543057221 */ /* 0x000fe40000010000 */
[----:B------:R-:W-:-:S05]  /*7230*/  FADD.FTZ R4, R45, R3 ;  /* 0x000000032d047221 */ /* 0x000fca0000010000 */
[----:B------:R-:W2:Y:S01]  /*7240*/  MUFU.EX2 R16, R146 ;  /* 0x0000009200107308 */ /* 0x000ea20000000800 */
[----:B------:R-:W-:Y:S02]  /*7250*/  FADD.FTZ R3, R109, R2 ;  /* 0x000000026d037221 */ /* 0x000fe40000010000 */
[----:B------:R-:W-:-:S05]  /*7260*/  FADD.FTZ R2, R71, R0 ;  /* 0x0000000047027221 */ /* 0x000fca0000010000 */
[----:B------:R-:W2:Y:S01]  /*7270*/  MUFU.EX2 R27, R132 ;  /* 0x00000084001b7308 */ /* 0x000ea20000000800 */
[----:B-1----:R-:W-:-:S07]  /*7280*/  FADD.FTZ R0, R11, R5 ;  /* 0x000000050b007221 */ /* 0x002fce0000010000 */
[----:B------:R-:W1:Y:S01]  /*7290*/  MUFU.EX2 R19, R164 ;  /* 0x000000a400137308 */ /* 0x000e620000000800 */
[----:B----4-:R-:W-:-:S07]  /*72a0*/  FADD.FTZ R0, R10, R0 ;  /* 0x000000000a007221 */ /* 0x010fce0000010000 */
[----:B------:R-:W4:Y:S01]  /*72b0*/  MUFU.EX2 R18, R145 ;  /* 0x0000009100127308 */ /* 0x000f220000000800 */
[----:B------:R-:W-:-:S07]  /*72c0*/  FADD.FTZ R4, R9, R4 ;  /* 0x0000000409047221 */ /* 0x000fce0000010000 */
[----:B------:R-:W1:Y:S01]  /*72d0*/  MUFU.EX2 R25, R134 ;  /* 0x0000008600197308 */ /* 0x000e620000000800 */
[----:B------:R-:W-:-:S07]  /*72e0*/  FADD.FTZ R5, R28, R2 ;  /* 0x000000021c057221 */ /* 0x000fce0000010000 */
[----:B------:R-:W1:Y:S01]  /*72f0*/  MUFU.EX2 R30, R61 ;  /* 0x0000003d001e7308 */ /* 0x000e620000000800 */
[----:B------:R-:W-:-:S07]  /*7300*/  FADD.FTZ R3, R47, R3 ;  /* 0x000000032f037221 */ /* 0x000fce0000010000 */
[----:B------:R-:W1:Y:S01]  /*7310*/  MUFU.EX2 R24, R172 ;  /* 0x000000ac00187308 */ /* 0x000e620000000800 */
[----:B------:R-:W-:-:S07]  /*7320*/  FADD.FTZ R0, R17, R0 ;  /* 0x0000000011007221 */ /* 0x000fce0000010000 */
[----:B------:R-:W-:Y:S01]  /*7330*/  MUFU.EX2 R26, R144 ;  /* 0x00000090001a7308 */ /* 0x000fe20000000800 */
[----:B--2---:R-:W-:-:S07]  /*7340*/  FADD.FTZ R4, R16, R4 ;  /* 0x0000000410047221 */ /* 0x004fce0000010000 */
[----:B------:R-:W2:Y:S01]  /*7350*/  MUFU.EX2 R29, R63 ;  /* 0x0000003f001d7308 */ /* 0x000ea20000000800 */
[----:B------:R-:W-:Y:S01]  /*7360*/  FADD.FTZ R5, R27, R5 ;  /* 0x000000051b057221 */ /* 0x000fe20000010000 */
[----:B------:R-:W-:Y:S01]  /*7370*/  IMNMX R6, RZ, R8, !PT ;  /* 0x00000008ff067217 */ /* 0x000fe20007800200 */
[----:B------:R-:W-:Y:S02]  /*7380*/  FADD.FTZ R2, R31, R3 ;  /* 0x000000031f027221 */ /* 0x000fe40000010000 */
[----:B-1----:R-:W-:Y:S02]  /*7390*/  FADD.FTZ R0, R19, R0 ;  /* 0x0000000013007221 */ /* 0x002fe40000010000 */
[----:B----4-:R-:W-:Y:S02]  /*73a0*/  FADD.FTZ R3, R18, R4 ;  /* 0x0000000412037221 */ /* 0x010fe40000010000 */
[----:B------:R-:W-:Y:S01]  /*73b0*/  FADD.FTZ R4, R25, R5 ;  /* 0x0000000519047221 */ /* 0x000fe20000010000 */
[----:B------:R-:W-:Y:S01]  /*73c0*/  STL [R1+0x30], R6 ;  /* 0x0000300601007387 */ /* 0x000fe20000100800 */
[----:B------:R-:W-:-:S02]  /*73d0*/  FADD.FTZ R2, R30, R2 ;  /* 0x000000021e027221 */ /* 0x000fc40000010000 */
[----:B------:R-:W-:Y:S01]  /*73e0*/  FADD.FTZ R3, R24, R3 ;  /* 0x0000000318037221 */ /* 0x000fe20000010000 */
[----:B------:R1:W-:Y:S01]  /*73f0*/  STL [R1+0x10], R0 ;  /* 0x0000100001007387 */ /* 0x0003e20000100800 */
[----:B------:R-:W-:Y:S02]  /*7400*/  IMAD.MOV.U32 R252, RZ, RZ, R176 ;  /* 0x000000fffffc7224 */ /* 0x000fe400078e00b0 */
[----:B--2---:R-:W-:Y:S01]  /*7410*/  FADD.FTZ R2, R29, R2 ;  /* 0x000000021d027221 */ /* 0x004fe20000010000 */
[----:B------:R2:W-:Y:S02]  /*7420*/  STL [R1+0x18], R3 ;  /* 0x0000180301007387 */ /* 0x0005e40000100800 */
[----:B------:R-:W-:-:S04]  /*7430*/  IADD3 R247, R252, -0x2, RZ ;  /* 0xfffffffefcf77810 */ /* 0x000fc80007ffe0ff */
[----:B------:R-:W-:Y:S01]  /*7440*/  ISETP.GE.AND P0, PT, R247, R6, PT ;  /* 0x00000006f700720c */ /* 0x000fe20003f06270 */
[----:B-1----:R-:W-:-:S05]  /*7450*/  FADD.FTZ R0, R26, R4 ;  /* 0x000000041a007221 */ /* 0x002fca0000010000 */
[----:B------:R2:W-:Y:S04]  /*7460*/  STL [R1+0x1c], R0 ;  /* 0x00001c0001007387 */ /* 0x0005e80000100800 */
[----:B------:R2:W-:Y:S01]  /*7470*/  STL [R1+0x14], R2 ;  /* 0x0000140201007387 */ /* 0x0005e20000100800 */
[----:B------:R-:W-:Y:S02]  /*7480*/  F2FP.BF16.PACK_AB R124, R31, R47 ;  /* 0x0000002f1f7c723e */ /* 0x000fe400000010ff */
[----:B------:R-:W-:Y:S02]  /*7490*/  F2FP.BF16.PACK_AB R125, R27, R28 ;  /* 0x0000001c1b7d723e */ /* 0x000fe400000010ff */
[----:B------:R-:W-:Y:S02]  /*74a0*/  F2FP.BF16.PACK_AB R126, R29, R30 ;  /* 0x0000001e1d7e723e */ /* 0x000fe400000010ff */
[----:B------:R-:W-:-:S02]  /*74b0*/  F2FP.BF16.PACK_AB R127, R26, R25 ;  /* 0x000000191a7f723e */ /* 0x000fc400000010ff */
        /* <DEDUP_REMOVED lines=8> */
[C---:B---3--:R-:W-:Y:S08]  /*7540*/  HMMA.16816.F32.BF16 R176, R124.reuse, R184, R88 ;  /* 0x000000b87cb0723c */ /* 0x048ff00000041858 */
        /* <DEDUP_REMOVED lines=12> */
[----:B--2---:R-:W2:Y:S01]  /*7610*/  LDL R252, [R1+0x80] ;  /* 0x0000800001fc7983 */ /* 0x004ea20000100800 */
        /* <DEDUP_REMOVED lines=10> */
.L_x_1253:
[----:B------:R-:W-:Y:S04]  /*76c0*/  DEPBAR.LE SB0, 0x0 ;  /* 0x000080000000791a */ /* 0x000fe80000000000 */
[----:B------:R-:W-:Y:S01]  /*76d0*/  WARPSYNC 0xffffffff ;  /* 0xffffffff00007948 */ /* 0x000fe20003800000 */
[----:B------:R-:W-:Y:S01]  /*76e0*/  BAR.SYNC.DEFER_BLOCKING 0x0 ;  /* 0x0000000000007b1d */ /* 0x000fe20000010000 */
[C---:B------:R-:W-:Y:S02]  /*76f0*/  ISETP.GE.AND P2, PT, R202.reuse, RZ, PT ;  /* 0x000000ffca00720c */ /* 0x040fe40003f46270 */
[----:B------:R-:W-:Y:S11]  /*7700*/  IADD3 R247, R202, -0x1, RZ ;  /* 0xffffffffcaf77810 */ /* 0x000ff60007ffe0ff */
[----:B-12---:R-:W-:Y:S02]  /*7710*/  @P2 SHF.R.S32.HI R0, RZ, 0x1f, R202 ;  /* 0x0000001fff002819 */ /* 0x006fe400000114ca */
[----:B------:R-:W-:Y:S03]  /*7720*/  @P2 MOV R135, 0x5 ;  /* 0x0000000500872802 */ /* 0x000fe60000000f00 */
[----:B------:R-:W-:Y:S04]  /*7730*/  @P2 IMAD R0, R0, c[0x0][0x208], RZ ;  /* 0x0000820000002a24 */ /* 0x000fe800078e02ff */
[C---:B------:R-:W-:Y:S01]  /*7740*/  @P2 IMAD R0, R202.reuse, c[0x0][0x20c], R0 ;  /* 0x00008300ca002a24 */ /* 0x040fe200078e0200 */
[----:B-----5:R-:W-:Y:S08]  /*7750*/  LDSM.16.M88.4 R112, [R235] ;  /* 0x00000000eb70783b */ /* 0x020ff00000000200 */
[----:B------:R-:W1:Y:S08]  /*7760*/  LDSM.16.M88.4 R16, [R228] ;  /* 0x00000000e410783b */ /* 0x000e700000000200 */
[----:B------:R-:W2:Y:S08]  /*7770*/  LDSM.16.M88.4 R108, [R235+0x2000] ;  /* 0x00200000eb6c783b */ /* 0x000eb00000000200 */
[----:B------:R-:W3:Y:S08]  /*7780*/  LDSM.16.M88.4 R32, [R228+0x800] ;  /* 0x00080000e420783b */ /* 0x000ef00000000200 */
[----:B------:R-:W4:Y:S04]  /*7790*/  LDL R2, [R1+0x4c] ;  /* 0x00004c0001027983 */ /* 0x000f280000100800 */
[----:B------:R-:W3:Y:S08]  /*77a0*/  LDSM.16.M88.4 R48, [R228+0x1000] ;  /* 0x00100000e430783b */ /* 0x000ef00000000200 */
[----:B------:R-:W4:Y:S01]  /*77b0*/  LDL.64 R196, [R1+0x40] ;  /* 0x0000400001c47983 */ /* 0x000f220000100a00 */
[-C--:B-1----:R-:W-:Y:S05]  /*77c0*/  HMMA.16816.F32.BF16 R4, R112, R16.reuse, RZ ;  /* 0x000000107004723c */ /* 0x082fea00000418ff */
[----:B------:R-:W1:Y:S03]  /*77d0*/  LDSM.16.M88.4 R64, [R228+0x1800] ;  /* 0x00180000e440783b */ /* 0x000e660000000200 */
[C---:B--2---:R-:W-:Y:S05]  /*77e0*/  HMMA.16816.F32.BF16 R8, R108.reuse, R16, RZ ;  /* 0x000000106c08723c */ /* 0x044fea00000418ff */
[----:B------:R-:W2:Y:S03]  /*77f0*/  LDSM.16.M88.4 R80, [R228+0x2000] ;  /* 0x00200000e450783b */ /* 0x000ea60000000200 */
[-C--:B------:R-:W-:Y:S05]  /*7800*/  HMMA.16816.F32.BF16 R12, R108, R18.reuse, RZ ;  /* 0x000000126c0c723c */ /* 0x080fea00000418ff */
[----:B------:R-:W1:Y:S03]  /*7810*/  LDSM.16.M88.4 R96, [R228+0x2800] ;  /* 0x00280000e460783b */ /* 0x000e660000000200 */
[C---:B------:R-:W-:Y:S05]  /*7820*/  HMMA.16816.F32.BF16 R16, R112.reuse, R18, RZ ;  /* 0x000000127010723c */ /* 0x040fea00000418ff */
[----:B------:R-:W1:Y:S03]  /*7830*/  LDSM.16.M88.4 R136, [R228+0x3000] ;  /* 0x00300000e488783b */ /* 0x000e660000000200 */
[-C--:B---3--:R-:W-:Y:S05]  /*7840*/  HMMA.16816.F32.BF16 R20, R112, R32.reuse, RZ ;  /* 0x000000207014723c */ /* 0x088fea00000418ff */
[----:B------:R-:W-:Y:S03]  /*7850*/  LDSM.16.M88.4 R188, [R238] ;  /* 0x00000000eebc783b */ /* 0x000fe60000000200 */
[C---:B------:R-:W-:Y:S05]  /*7860*/  HMMA.16816.F32.BF16 R24, R108.reuse, R32, RZ ;  /* 0x000000206c18723c */ /* 0x040fea00000418ff */
[----:B------:R-:W3:Y:S03]  /*7870*/  LDSM.16.M88.4 R192, [R239] ;  /* 0x00000000efc0783b */ /* 0x000ee60000000200 */
[-C--:B------:R-:W-:Y:S05]  /*7880*/  HMMA.16816.F32.BF16 R28, R108, R34.reuse, RZ ;  /* 0x000000226c1c723c */ /* 0x080fea00000418ff */
[----:B------:R-:W-:Y:S04]  /*7890*/  STL [R1+0x98], R235 ;  /* 0x000098eb01007387 */ /* 0x000fe80000100800 */
[----:B------:R-:W-:Y:S01]  /*78a0*/  STL [R1+0x9c], R228 ;  /* 0x00009ce401007387 */ /* 0x000fe20000100800 */
[C---:B------:R-:W-:Y:S03]  /*78b0*/  HMMA.16816.F32.BF16 R32, R112.reuse, R34, RZ ;  /* 0x000000227020723c */ /* 0x040fe600000418ff */
[----:B------:R-:W-:Y:S04]  /*78c0*/  STL [R1+0xa0], R239 ;  /* 0x0000a0ef01007387 */ /* 0x000fe80000100800 */
[----:B------:R-:W-:Y:S01]  /*78d0*/  STL [R1+0xa4], R238 ;  /* 0x0000a4ee01007387 */ /* 0x000fe20000100800 */
[-C--:B------:R-:W-:Y:S03]  /*78e0*/  HMMA.16816.F32.BF16 R36, R112, R48.reuse, RZ ;  /* 0x000000307024723c */ /* 0x080fe600000418ff */
        /* <DEDUP_REMOVED lines=8> */
[C---:B------:R-:W-:Y:S08]  /*7970*/  HMMA.16816.F32.BF16 R48, R112.reuse, R50, RZ ;  /* 0x000000327030723c */ /* 0x040ff000000418ff */
[-C--:B-1----:R-:W-:Y:S08]  /*7980*/  HMMA.16816.F32.BF16 R52, R112, R64.reuse, RZ ;  /* 0x000000407034723c */ /* 0x082ff000000418ff */
        /* <DEDUP_REMOVED lines=16> */
[-C--:B---3--:R-:W-:Y:S08]  /*7a90*/  HMMA.16816.F32.BF16 R4, R188, R192.reuse, R4 ;  /* 0x000000c0bc04723c */ /* 0x088ff00000041804 */
[C---:B-1----:R-:W-:Y:S08]  /*7aa0*/  HMMA.16816.F32.BF16 R8, R136.reuse, R192, R8 ;  /* 0x000000c08808723c */ /* 0x042ff00000041808 */
[-C--:B------:R-:W-:Y:S08]  /*7ab0*/  HMMA.16816.F32.BF16 R12, R136, R194.reuse, R12 ;  /* 0x000000c2880c723c */ /* 0x080ff0000004180c */
[C---:B------:R-:W-:Y:S01]  /*7ac0*/  HMMA.16816.F32.BF16 R16, R188.reuse, R194, R16 ;  /* 0x000000c2bc10723c */ /* 0x040fe20000041810 */
[----:B------:R-:W1:Y:S08]  /*7ad0*/  LDSM.16.M88.4 R192, [R245] ;  /* 0x00000000f5c0783b */ /* 0x000e700000000200 */
[----:B----4-:R-:W2:Y:S01]  /*7ae0*/  LDL R197, [R1+0x34] ;  /* 0x0000340001c57983 */ /* 0x010ea20000100800 */
        /* <DEDUP_REMOVED lines=27> */
[-C--:B------:R-:W-:Y:S07]  /*7ca0*/  HMMA.16816.F32.BF16 R108, R136, R194.reuse, R108 ;  /* 0x000000c2886c723c */ /* 0x080fee000004186c */
[----:B------:R-:W-:Y:S01]  /*7cb0*/  @P2 IMAD.WIDE.U32 R136, R202, c[0x0][0x208], RZ ;  /* 0x00008200ca882a25 */ /* 0x000fe200078e00ff */
[----:B------:R-:W-:Y:S04]  /*7cc0*/  HMMA.16816.F32.BF16 R112, R188, R194, R112 ;  /* 0x000000c2bc70723c */ /* 0x000fe80000041870 */
[----:B------:R-:W-:Y:S02]  /*7cd0*/  @P2 IMAD.MOV.U32 R138, RZ, RZ, R196 ;  /* 0x000000ffff8a2224 */ /* 0x000fe400078e00c4 */
[----:B------:R-:W-:Y:S01]  /*7ce0*/  @P2 IMAD.IADD R0, R137, 0x1, R0 ;  /* 0x0000000189002824 */ /* 0x000fe200078e0200 */
[----:B------:R-:W3:Y:S01]  /*7cf0*/  LDL R196, [R1+0x58] ;  /* 0x0000580001c47983 */ /* 0x000ee20000100800 */
[----:B------:R-:W-:Y:S03]  /*7d00*/  @P2 IMAD.MOV.U32 R139, RZ, RZ, R2 ;  /* 0x000000ffff8b2224 */ /* 0x000fe600078e0002 */
[----:B------:R-:W-:Y:S01]  /*7d10*/  STL [R1+0xc0], R236 ;  /* 0x0000c0ec01007387 */ /* 0x000fe20000100800 */
[----:B------:R-:W-:Y:S02]  /*7d20*/  @P2 IMAD.MOV.U32 R137, RZ, RZ, c[0x0][0x208] ;  /* 0x00008200ff892624 */ /* 0x000fe400078e00ff */
[----:B------:R-:W-:Y:S01]  /*7d30*/  @P2 IMAD.WIDE.U32 R138, R136, 0x70, R138 ;  /* 0x00000070888a2825 */ /* 0x000fe200078e008a */
[----:B------:R-:W-:Y:S03]  /*7d40*/  STL [R1+0xc4], R234 ;  /* 0x0000c4ea01007387 */ /* 0x000fe60000100800 */
[----:B------:R-:W-:Y:S01]  /*7d50*/  @P2 IMAD R2, R0, 0x70, RZ ;  /* 0x0000007000022824 */ /* 0x000fe200078e02ff */
[----:B------:R-:W-:Y:S01]  /*7d60*/  @P2 SHF.L.U64.HI R0, R137, R135, c[0x0][0x20c] ;  /* 0x0000830089002619 */ /* 0x000fe20000010287 */
[----:B------:R-:W-:Y:S01]  /*7d70*/  STL [R1+0xc8], R237 ;  /* 0x0000c8ed01007387 */ /* 0x000fe20000100800 */
[C---:B------:R-:W-:Y:S01]  /*7d80*/  @P2 LEA R136, P0, R138.reuse, c[0x0][0x1f8], 0x1 ;  /* 0x00007e008a882a11 */ /* 0x040fe200078008ff */
[----:B------:R-:W-:Y:S02]  /*7d90*/  @P2 IMAD.IADD R135, R139, 0x1, R2 ;  /* 0x000000018b872824 */ /* 0x000fe400078e0202 */
[----:B------:R-:W-:Y:S01]  /*7da0*/  @P2 IMAD.SHL.U32 R2, R137, 0x20, RZ ;  /* 0x0000002089022824 */ /* 0x000fe200078e00ff */
[----:B------:R-:W-:Y:S02]  /*7db0*/  STL [R1+0xcc], R231 ;  /* 0x0000cce701007387 */ /* 0x000fe40000100800 */
        /* <DEDUP_REMOVED lines=8> */
[-C--:B-1----:R-:W-:Y:S04]  /*7e40*/  @P2 IADD3 R136, P1, R138, R2.reuse, RZ ;  /* 0x000000028a882210 */ /* 0x082fe80007f3e0ff */
[----:B------:R-:W-:Y:S01]  /*7e50*/  @P2 IADD3 R192, P0, R136, R2, RZ ;  /* 0x0000000288c02210 */ /* 0x000fe20007f1e0ff */
[--C-:B------:R-:W-:Y:S05]  /*7e60*/  @P2 IMAD.X R137, R139, 0x1, R0.reuse, P1 ;  /* 0x000000018b892824 */ /* 0x100fea00008e0600 */
[----:B------:R1:W-:Y:S01]  /*7e70*/  @P2 LDGSTS.E.BYPASS.LTC128B.128 [R246+0x1100], [R136.64], !P6 ;  /* 0x0110000088f62fae */ /* 0x0003e2000f101d48 */
[----:B------:R-:W-:Y:S02]  /*7e80*/  @P2 IADD3.X R193, R137, R0, RZ, P0, !PT ;  /* 0x0000000089c12210 */ /* 0x000fe400007fe4ff */
[-C--:B----4-:R-:W-:Y:S05]  /*7e90*/  @P2 IADD3 R138, P0, R192, R2.reuse, RZ ;  /* 0x00000002c08a2210 */ /* 0x090fea0007f1e0ff */
[----:B------:R4:W-:Y:S01]  /*7ea0*/  @P2 LDGSTS.E.BYPASS.LTC128B.128 [R246+0x1900], [R192.64], !P6 ;  /* 0x01900000c0f62fae */ /* 0x0009e2000f101d48 */
[--C-:B------:R-:W-:Y:S07]  /*7eb0*/  @P2 IMAD.X R139, R193, 0x1, R0.reuse, P0 ;  /* 0x00000001c18b2824 */ /* 0x100fee00000e0600 */
[----:B------:R2:W-:Y:S01]  /*7ec0*/  @P2 LDGSTS.E.BYPASS.LTC128B.128 [R246+0x2100], [R138.64], !P6 ;  /* 0x021000008af62fae */ /* 0x0005e2000f101d48 */
[-C--:B-1----:R-:W-:Y:S05]  /*7ed0*/  @P2 IADD3 R136, P1, R138, R2.reuse, RZ ;  /* 0x000000028a882210 */ /* 0x082fea0007f3e0ff */
[--C-:B------:R-:W-:Y:S01]  /*7ee0*/  @P2 IMAD.X R137, R139, 0x1, R0.reuse, P1 ;  /* 0x000000018b892824 */ /* 0x100fe200008e0600 */
[----:B----4-:R-:W-:Y:S04]  /*7ef0*/  @P2 IADD3 R192, P0, R136, R2, RZ ;  /* 0x0000000288c02210 */ /* 0x010fe80007f1e0ff */
[----:B------:R2:W-:Y:S01]  /*7f00*/  @P2 LDGSTS.E.BYPASS.LTC128B.128 [R246+0x2900], [R136.64], !P6 ;  /* 0x0290000088f62fae */ /* 0x0005e2000f101d48 */
[----:B------:R-:W-:Y:S07]  /*7f10*/  @P2 IMAD.X R193, R137, 0x1, R0, P0 ;  /* 0x0000000189c12824 */ /* 0x000fee00000e0600 */
[----:B------:R1:W-:Y:S08]  /*7f20*/  @P2 LDGSTS.E.BYPASS.LTC128B.128 [R246+0x3100], [R192.64], !P6 ;  /* 0x03100000c0f62fae */ /* 0x0003f0000f101d48 */
[----:B------:R-:W-:Y:S08]  /*7f30*/  LDSM.16.M88.4 R188, [R234] ;  /* 0x00000000eabc783b */ /* 0x000ff00000000200 */
[----:B------:R4:W3:Y:S04]  /*7f40*/  LDL R0, [R1+0x20] ;  /* 0x0000200001007983 */ /* 0x0008e80000100800 */
[----:B--2---:R-:W2:Y:S08]  /*7f50*/  LDSM.16.M88.4 R136, [R236] ;  /* 0x00000000ec88783b */ /* 0x004eb00000000200 */
[----:B-1----:R-:W1:Y:S08]  /*7f60*/  LDSM.16.M88.4 R192, [R236+0x2000] ;  /* 0x00200000ecc0783b */ /* 0x002e700000000200 */
[----:B------:R-:W0:Y:S01]  /*7f70*/  LDGDEPBAR ;  /* 0x00000000000079af */ /* 0x000e220000000000 */
[-C--:B--2---:R-:W-:Y:S08]  /*7f80*/  HMMA.16816.F32.BF16 R4, R136, R188.reuse, R4 ;  /* 0x000000bc8804723c */ /* 0x084ff00000041804 */
        /* <DEDUP_REMOVED lines=19> */
[----:B---3--:R-:W-:Y:S04]  /*80c0*/  @P4 IMAD.MOV.U32 R0, RZ, RZ, R197 ;  /* 0x000000ffff004224 */ /* 0x008fe800078e00c5 */
[-C--:B-1----:R-:W-:Y:S01]  /*80d0*/  HMMA.16816.F32.BF16 R68, R136, R188.reuse, R68 ;  /* 0x000000bc8844723c */ /* 0x082fe20000041844 */
[----:B------:R-:W-:Y:S07]  /*80e0*/  SHFL.IDX PT, R2, R0, 0x2, 0x1c1f ;  /* 0x005c1f0000027f89 */ /* 0x000fee00000e0000 */
[C---:B------:R-:W-:Y:S01]  /*80f0*/  HMMA.16816.F32.BF16 R72, R192.reuse, R188, R72 ;  /* 0x000000bcc048723c */ /* 0x040fe20000041848 */
[----:B------:R-:W-:Y:S07]  /*8100*/  SHFL.IDX PT, R135, R0, 0x1, 0x1c1f ;  /* 0x003c1f0000877f89 */ /* 0x000fee00000e0000 */
        /* <DEDUP_REMOVED lines=14> */
[----:B------:R-:W2:Y:S01]  /*81f0*/  LDSM.16.M88.4 R188, [R237+0x2000] ;  /* 0x00200000edbc783b */ /* 0x000ea20000000200 */
[-C--:B-1----:R-:W-:Y:S08]  /*8200*/  HMMA.16816.F32.BF16 R4, R192, R136.reuse, R4 ;  /* 0x00000088c004723c */ /* 0x082ff00000041804 */
[C---:B--2---:R-:W-:Y:S08]  /*8210*/  HMMA.16816.F32.BF16 R8, R188.reuse, R136, R8 ;  /* 0x00000088bc08723c */ /* 0x044ff00000041808 */
        /* <DEDUP_REMOVED lines=27> */
[----:B------:R-:W1:Y:S01]  /*83d0*/  LDSM.16.M88.4 R136, [R231+0x3000] ;  /* 0x00300000e788783b */ /* 0x000e620000000200 */
[----:B------:R-:W-:Y:S07]  /*83e0*/  DEPBAR.LE SB0, 0x0 ;  /* 0x000080000000791a */ /* 0x000fee0000000000 */
[----:B------:R-:W-:Y:S01]  /*83f0*/  BAR.SYNC.DEFER_BLOCKING 0x0 ;  /* 0x0000000000007b1d */ /* 0x000fe20000010000 */
[-C--:B-1----:R-:W-:Y:S08]  /*8400*/  HMMA.16816.F32.BF16 R100, R192, R136.reuse, R100 ;  /* 0x00000088c064723c */ /* 0x082ff00000041864 */
[C---:B------:R-:W-:Y:S01]  /*8410*/  HMMA.16816.F32.BF16 R104, R188.reuse, R136, R104 ;  /* 0x00000088bc68723c */ /* 0x040fe20000041868 */
[----:B------:R-:W-:Y:S07]  /*8420*/  SHFL.IDX PT, R137, R0, 0x3, 0x1c1f ;  /* 0x007c1f0000897f89 */ /* 0x000fee00000e0000 */
[-C--:B------:R-:W-:Y:S01]  /*8430*/  HMMA.16816.F32.BF16 R108, R188, R138.reuse, R108 ;  /* 0x0000008abc6c723c */ /* 0x080fe2000004186c */
[----:B------:R1:W2:Y:S07]  /*8440*/  SHFL.IDX PT, R136, R0, RZ, 0x1c1f ;  /* 0x001c1fff00887589 */ /* 0x0002ae00000e0000 */
[----:B------:R-:W-:Y:S04]  /*8450*/  HMMA.16816.F32.BF16 R112, R192, R138, R112 ;  /* 0x0000008ac070723c */ /* 0x000fe80000041870 */
[----:B-1----:R-:W-:Y:S05]  /*8460*/  IMAD R0, R202, -0x70, RZ ;  /* 0xffffff90ca007824 */ /* 0x002fea00078e02ff */
[----:B------:R-:W-:Y:S04]  /*8470*/  IADD3 R0, -R196, 0x1, R0 ;  /* 0x00000001c4007810 */ /* 0x000fe80007ffe100 */
[----:B------:R-:W-:Y:S04]  /*8480*/  IADD3 R0, R0, c[0x0][0x1d0], RZ ;  /* 0x0000740000007a10 */ /* 0x000fe80007ffe0ff */
[----:B------:R-:W-:Y:S04]  /*8490*/  IADD3 R0, R0, -c[0x0][0x168], RZ ;  /* 0x80005a0000007a10 */ /* 0x000fe80007ffe0ff */
[C---:B--2---:R-:W-:Y:S01]  /*84a0*/  IADD3 R136, R0.reuse, R136, RZ ;  /* 0x0000008800887210 */ /* 0x044fe20007ffe0ff */
[C---:B------:R-:W-:Y:S02]  /*84b0*/  IMAD.IADD R2, R0.reuse, 0x1, R2 ;  /* 0x0000000100027824 */ /* 0x040fe400078e0202 */
[----:B------:R-:W-:Y:S01]  /*84c0*/  IMAD.IADD R135, R0, 0x1, R135 ;  /* 0x0000000100877824 */ /* 0x000fe200078e0287 */
[----:B------:R-:W-:Y:S01]  /*84d0*/  ISETP.GT.AND P3, PT, R136, RZ, PT ;  /* 0x000000ff8800720c */ /* 0x000fe20003f64270 */
[----:B------:R-:W-:Y:S01]  /*84e0*/  IMAD.IADD R0, R0, 0x1, R137 ;  /* 0x0000000100007824 */ /* 0x000fe200078e0289 */
[----:B------:R-:W-:Y:S02]  /*84f0*/  ISETP.GT.AND P2, PT, R136, 0x1, PT ;  /* 0x000000018800780c */ /* 0x000fe40003f44270 */
[----:B------:R-:W-:Y:S02]  /*8500*/  FSEL R188, R4, -INF , P3 ;  /* 0xff80000004bc7808 */ /* 0x000fe40001800000 */
[----:B------:R-:W-:Y:S02]  /*8510*/  ISETP.GT.AND P3, PT, R2, RZ, PT ;  /* 0x000000ff0200720c */ /* 0x000fe40003f64270 */
[----:B------:R-:W-:Y:S02]  /*8520*/  ISETP.GT.AND P0, PT, R135, 0x1, PT ;  /* 0x000000018700780c */ /* 0x000fe40003f04270 */
[----:B------:R-:W-:Y:S02]  /*8530*/  FSEL R197, R8, -INF , P3 ;  /* 0xff80000008c57808 */ /* 0x000fe40001800000 */
[C---:B------:R-:W-:Y:S02]  /*8540*/  ISETP.GT.AND P3, PT, R2.reuse, 0x8, PT ;  /* 0x000000080200780c */ /* 0x040fe40003f64270 */
[----:B------:R-:W-:Y:S02]  /*8550*/  FSEL R189, R5, -INF , P2 ;  /* 0xff80000005bd7808 */ /* 0x000fe40001000000 */
[----:B------:R-:W-:Y:S02]  /*8560*/  ISETP.GT.AND P2, PT, R2, 0x1, PT ;  /* 0x000000010200780c */ /* 0x000fe40003f44270 */
[----:B------:R-:W-:Y:S02]  /*8570*/  FSEL R191, R7, -INF , P0 ;  /* 0xff80000007bf7808 */ /* 0x000fe40000000000 */
[----:B------:R-:W-:Y:S02]  /*8580*/  FSEL R198, R9, -INF , P2 ;  /* 0xff80000009c67808 */ /* 0x000fe40001000000 */
[----:B------:R-:W-:Y:S02]  /*8590*/  ISETP.GT.AND P0, PT, R0, 0x1, PT ;  /* 0x000000010000780c */ /* 0x000fe40003f04270 */
[----:B------:R-:W-:Y:S02]  /*85a0*/  ISETP.GT.AND P2, PT, R2, 0x9, PT ;  /* 0x000000090200780c */ /* 0x000fe40003f44270 */
[----:B------:R-:W-:Y:S02]  /*85b0*/  FSEL R196, R12, -INF , P3 ;  /* 0xff8000000cc47808 */ /* 0x000fe40001800000 */
[----:B------:R-:W-:Y:S02]  /*85c0*/  ISETP.GT.AND P3, PT, R136, 0x8, PT ;  /* 0x000000088800780c */ /* 0x000fe40003f64270 */
[----:B------:R-:W-:Y:S02]  /*85d0*/  FMNMX.FTZ R137, R188, R3, !PT ;  /* 0x00000003bc897209 */ /* 0x000fe40007810000 */
[----:B------:R-:W-:Y:S02]  /*85e0*/  FSEL R201, R11, -INF , P0 ;  /* 0xff8000000bc97808 */ /* 0x000fe40000000000 */
[----:B------:R-:W-:Y:S02]  /*85f0*/  ISETP.GT.AND P0, PT, R0, 0x9, PT ;  /* 0x000000090000780c */ /* 0x000fe40003f04270 */
[----:B------:R-:W-:Y:S02]  /*8600*/  FSEL R199, R13, -INF , P2 ;  /* 0xff8000000dc77808 */ /* 0x000fe40001000000 */
[----:B------:R-:W-:Y:S02]  /*8610*/  ISETP.GT.AND P2, PT, R136, 0x9, PT ;  /* 0x000000098800780c */ /* 0x000fe40003f44270 */
[----:B------:R-:W-:Y:S02]  /*8620*/  FSEL R16, R16, -INF , P3 ;  /* 0xff80000010107808 */ /* 0x000fe40001800000 */
[----:B------:R-:W-:Y:S02]  /*8630*/  ISETP.GT.AND P3, PT, R136, 0x10, PT ;  /* 0x000000108800780c */ /* 0x000fe40003f64270 */
[----:B------:R-:W-:Y:S02]  /*8640*/  FMNMX.FTZ R137, R189, R137, !PT ;  /* 0x00000089bd897209 */ /* 0x000fe40007810000 */
        /* <DEDUP_REMOVED lines=11> */
[----:B------:R-:W-:Y:S02]  /*8700*/  FMNMX.FTZ R137, R17, R137, !PT ;  /* 0x0000008911897209 */ /* 0x000fe40007810000 */
        /* <DEDUP_REMOVED lines=31> */
[----:B------:R-:W-:Y:S02]  /*8900*/  FMNMX.FTZ R137, R36, R137, !PT ;  /* 0x0000008924897209 */ /* 0x000fe40007810000 */
        /* <DEDUP_REMOVED lines=21> */
[----:B------:R-:W-:Y:S02]  /*8a60*/  FSEL R51, R51, -INF , P0 ;  /* 0xff80000033337808 */ /* 0x000fe40000000000 */
[----:B------:R-:W-:Y:S02]  /*8a70*/  ISETP.GT.AND P0, PT, R135, 0x31, PT ;  /* 0x000000318700780c */ /* 0x000fe40003f04270 */
[C---:B------:R-:W-:Y:S02]  /*8a80*/  ISETP.GT.AND P2, PT, R2.reuse, 0x31, PT ;  /* 0x000000310200780c */ /* 0x040fe40003f44270 */
[----:B------:R-:W-:Y:S02]  /*8a90*/  ISETP.GT.AND P3, PT, R2, 0x38, PT ;  /* 0x000000380200780c */ /* 0x000fe40003f64270 */
[----:B------:R-:W-:Y:S02]  /*8aa0*/  FMNMX.FTZ R137, R49, R137, !PT ;  /* 0x0000008931897209 */ /* 0x000fe40007810000 */
[----:B------:R-:W-:Y:S02]  /*8ab0*/  ISETP.GT.AND P1, PT, R135, RZ, PT ;  /* 0x000000ff8700720c */ /* 0x000fe40003f24270 */
[----:B------:R-:W-:Y:S02]  /*8ac0*/  FSEL R242, R55, -INF , P0 ;  /* 0xff80000037f27808 */ /* 0x000fe40000000000 */
[----:B------:R-:W-:Y:S02]  /*8ad0*/  FSEL R238, R57, -INF , P2 ;  /* 0xff80000039ee7808 */ /* 0x000fe40001000000 */
[----:B------:R-:W-:Y:S02]  /*8ae0*/  FSEL R239, R60, -INF , P3 ;  /* 0xff8000003cef7808 */ /* 0x000fe40001800000 */
[----:B------:R-:W-:Y:S02]  /*8af0*/  FMNMX.FTZ R137, R52, R137, !PT ;  /* 0x0000008934897209 */ /* 0x000fe40007810000 */
[----:B------:R-:W-:Y:S02]  /*8b00*/  ISETP.GT.AND P0, PT, R0, 0x31, PT ;  /* 0x000000310000780c */ /* 0x000fe40003f04270 */
[----:B------:R-:W-:Y:S02]  /*8b10*/  ISETP.GT.AND P2, PT, R2, 0x39, PT ;  /* 0x000000390200780c */ /* 0x000fe40003f44270 */
[----:B------:R-:W-:Y:S02]  /*8b20*/  ISETP.GT.AND P3, PT, R136, 0x38, PT ;  /* 0x000000388800780c */ /* 0x000fe40003f64270 */
[----:B------:R-:W-:Y:S02]  /*8b30*/  FSEL R190, R6, -INF , P1 ;  /* 0xff80000006be7808 */ /* 0x000fe40000800000 */
[C---:B------:R-:W-:Y:S02]  /*8b40*/  ISETP.GT.AND P1, PT, R0.reuse, RZ, PT ;  /* 0x000000ff0000720c */ /* 0x040fe40003f24270 */
[----:B------:R-:W-:Y:S02]  /*8b50*/  FSEL R228, R61, -INF , P2 ;  /* 0xff8000003de47808 */ /* 0x000fe40001000000 */
[----:B------:R-:W-:Y:S02]  /*8b60*/  FMNMX.FTZ R137, R53, R137, !PT ;  /* 0x0000008935897209 */ /* 0x000fe40007810000 */
[----:B------:R-:W-:Y:S02]  /*8b70*/  FSEL R59, R59, -INF , P0 ;  /* 0xff8000003b3b7808 */ /* 0x000fe40000000000 */
[----:B------:R-:W-:Y:S02]  /*8b80*/  ISETP.GT.AND P0, PT, R0, 0x39, PT ;  /* 0x000000390000780c */ /* 0x000fe40003f04270 */
[----:B------:R-:W-:Y:S02]  /*8b90*/  ISETP.GT.AND P2, PT, R136, 0x39, PT ;  /* 0x000000398800780c */ /* 0x000fe40003f44270 */
[----:B------:R-:W-:Y:S02]  /*8ba0*/  FSEL R64, R64, -INF , P3 ;  /* 0xff80000040407808 */ /* 0x000fe40001800000 */
        /* <DEDUP_REMOVED lines=13> */
[C---:B------:R-:W-:Y:S02]  /*8c80*/  ISETP.GT.AND P3, PT, R2.reuse, 0x48, PT ;  /* 0x000000480200780c */ /* 0x040fe40003f64270 */
        /* <DEDUP_REMOVED lines=8> */
[----:B------:R-:W-:Y:S02]  /*8d10*/  FSEL R76, R76, -INF , P3 ;  /* 0xff8000004c4c7808 */ /* 0x000fe40001800000 */
[----:B------:R-:W-:Y:S01]  /*8d20*/  FSEL R29, R71, -INF , P0 ;  /* 0xff800000471d7808 */ /* 0x000fe20000000000 */
[----:B------:R-:W-:Y:S01]  /*8d30*/  STL [R1+0x8], R73 ;  /* 0x0000084901007387 */ /* 0x000fe20000100800 */
[----:B------:R-:W-:Y:S02]  /*8d40*/  ISETP.GT.AND P0, PT, R0, 0x41, PT ;  /* 0x000000410000780c */ /* 0x000fe40003f04270 */
[----:B------:R-:W-:Y:S02]  /*8d50*/  ISETP.GT.AND P2, PT, R2, 0x49, PT ;  /* 0x000000490200780c */ /* 0x000fe40003f44270 */
[----:B------:R-:W-:Y:S02]  /*8d60*/  ISETP.GT.AND P3, PT, R136, 0x48, PT ;  /* 0x000000488800780c */ /* 0x000fe40003f64270 */
[----:B------:R-:W-:Y:S02]  /*8d70*/  FMNMX.FTZ R137, R68, R137, !PT ;  /* 0x0000008944897209 */ /* 0x000fe40007810000 */
[----:B------:R-:W-:Y:S02]  /*8d80*/  FSEL R208, R22, -INF , P1 ;  /* 0xff80000016d07808 */ /* 0x000fe40000800000 */
[C---:B------:R-:W-:Y:S02]  /*8d90*/  ISETP.GT.AND P1, PT, R0.reuse, 0x10, PT ;  /* 0x000000100000780c */ /* 0x040fe40003f24270 */
[----:B------:R-:W-:Y:S02]  /*8da0*/  FSEL R244, R75, -INF , P0 ;  /* 0xff8000004bf47808 */ /* 0x000fe40000000000 */
[----:B------:R-:W-:Y:S02]  /*8db0*/  FSEL R77, R77, -INF , P2 ;  /* 0xff8000004d4d7808 */ /* 0x000fe40001000000 */
[----:B------:R-:W-:Y:S02]  /*8dc0*/  ISETP.GT.AND P0, PT, R0, 0x49, PT ;  /* 0x000000490000780c */ /* 0x000fe40003f04270 */
[----:B------:R-:W-:Y:S02]  /*8dd0*/  FSEL R80, R80, -INF , P3 ;  /* 0xff80000050507808 */ /* 0x000fe40001800000 */
[C---:B------:R-:W-:Y:S02]  /*8de0*/  ISETP.GT.AND P2, PT, R136.reuse, 0x49, PT ;  /* 0x000000498800780c */ /* 0x040fe40003f44270 */
[----:B------:R-:W-:Y:S02]  /*8df0*/  ISETP.GT.AND P3, PT, R136, 0x50, PT ;  /* 0x000000508800780c */ /* 0x000fe40003f64270 */
[----:B------:R-:W-:Y:S02]  /*8e00*/  FMNMX.FTZ R137, R15, R137, !PT ;  /* 0x000000890f897209 */ /* 0x000fe40007810000 */
[----:B------:R-:W-:Y:S02]  /*8e10*/  FSEL R215, R26, -INF , P1 ;  /* 0xff8000001ad77808 */ /* 0x000fe40000800000 */
[----:B------:R-:W-:Y:S02]  /*8e20*/  ISETP.GT.AND P1, PT, R0, 0x18, PT ;  /* 0x000000180000780c */ /* 0x000fe40003f24270 */
[----:B------:R-:W-:Y:S02]  /*8e30*/  FSEL R79, R79, -INF , P0 ;  /* 0xff8000004f4f7808 */ /* 0x000fe40000000000 */
[----:B------:R-:W-:Y:S02]  /*8e40*/  FSEL R81, R81, -INF , P2 ;  /* 0xff80000051517808 */ /* 0x000fe40001000000 */
[----:B------:R-:W-:Y:S02]  /*8e50*/  FMNMX.FTZ R137, R80, R137, !PT ;  /* 0x0000008950897209 */ /* 0x000fe40007810000 */
[C---:B------:R-:W-:Y:S02]  /*8e60*/  ISETP.GT.AND P0, PT, R135.reuse, 0x49, PT ;  /* 0x000000498700780c */ /* 0x040fe40003f04270 */
        /* <DEDUP_REMOVED lines=8> */
[C---:B------:R-:W-:Y:S02]  /*8ef0*/  ISETP.GT.AND P0, PT, R135.reuse, 0x51, PT ;  /* 0x000000518700780c */ /* 0x040fe40003f04270 */
[----:B------:R-:W-:Y:S02]  /*8f00*/  ISETP.GT.AND P2, PT, R136, 0x51, PT ;  /* 0x000000518800780c */ /* 0x000fe40003f44270 */
[----:B------:R-:W-:Y:S02]  /*8f10*/  FSEL R206, R34, -INF , P1 ;  /* 0xff80000022ce7808 */ /* 0x000fe40000800000 */
[----:B------:R-:W-:Y:S02]  /*8f20*/  ISETP.GT.AND P1, PT, R135, 0x20, PT ;  /* 0x000000208700780c */ /* 0x000fe40003f24270 */
[----:B------:R-:W-:Y:S02]  /*8f30*/  FSEL R218, R92, -INF , P3 ;  /* 0xff8000005cda7808 */ /* 0x000fe40001800000 */
[----:B------:R-:W-:Y:S02]  /*8f40*/  FSEL R13, R85, -INF , P2 ;  /* 0xff800000550d7808 */ /* 0x000fe40001000000 */
[----:B------:R-:W-:Y:S02]  /*8f50*/  FSEL R251, R87, -INF , P0 ;  /* 0xff80000057fb7808 */ /* 0x000fe40000000000 */
[----:B------:R-:W-:Y:S02]  /*8f60*/  ISETP.GT.AND P0, PT, R0, 0x51, PT ;  /* 0x000000510000780c */ /* 0x000fe40003f04270 */
[----:B------:R-:W-:Y:S02]  /*8f70*/  ISETP.GT.AND P3, PT, R136, 0x58, PT ;  /* 0x000000588800780c */ /* 0x000fe40003f64270 */
[----:B------:R-:W-:Y:S02]  /*8f80*/  FMNMX.FTZ R137, R14, R137, !PT ;  /* 0x000000890e897209 */ /* 0x000fe40007810000 */
[----:B------:R-:W-:Y:S02]  /*8f90*/  FSEL R38, R38, -INF , P1 ;  /* 0xff80000026267808 */ /* 0x000fe40000800000 */
[C---:B------:R-:W-:Y:S02]  /*8fa0*/  ISETP.GT.AND P1, PT, R0.reuse, 0x20, PT ;  /* 0x000000200000780c */ /* 0x040fe40003f24270 */
[----:B------:R-:W-:Y:S02]  /*8fb0*/  FSEL R234, R91, -INF , P0 ;  /* 0xff8000005bea7808 */ /* 0x000fe40000000000 */
[----:B------:R-:W-:Y:S02]  /*8fc0*/  ISETP.GT.AND P0, PT, R0, 0x59, PT ;  /* 0x000000590000780c */ /* 0x000fe40003f04270 */
[----:B------:R-:W-:Y:S02]  /*8fd0*/  FSEL R96, R96, -INF , P3 ;  /* 0xff80000060607808 */ /* 0x000fe40001800000 */
[----:B------:R-:W-:Y:S02]  /*8fe0*/  FMNMX.FTZ R137, R13, R137, !PT ;  /* 0x000000890d897209 */ /* 0x000fe40007810000 */
[----:B------:R-:W-:Y:S02]  /*8ff0*/  ISETP.GT.AND P5, PT, R136, 0x59, PT ;  /* 0x000000598800780c */ /* 0x000fe40003fa4270 */
[----:B------:R-:W-:Y:S02]  /*9000*/  FSEL R42, R42, -INF , P1 ;  /* 0xff8000002a2a7808 */ /* 0x000fe40000800000 */
[----:B------:R-:W-:Y:S02]  /*9010*/  ISETP.GT.AND P1, PT, R0, 0x28, PT ;  /* 0x000000280000780c */ /* 0x000fe40003f24270 */
[----:B------:R-:W-:Y:S02]  /*9020*/  ISETP.GT.AND P2, PT, R2, 0x51, PT ;  /* 0x000000510200780c */ /* 0x000fe40003f44270 */
[----:B------:R-:W-:Y:S02]  /*9030*/  FSEL R25, R95, -INF , P0 ;  /* 0xff8000005f197808 */ /* 0x000fe40000000000 */
[----:B------:R-:W-:Y:S02]  /*9040*/  FMNMX.FTZ R137, R96, R137, !PT ;  /* 0x0000008960897209 */ /* 0x000fe40007810000 */
[----:B------:R-:W-:Y:S02]  /*9050*/  ISETP.GT.AND P0, PT, R136, 0x60, PT ;  /* 0x000000608800780c */ /* 0x000fe40003f04270 */
[----:B------:R-:W-:Y:S02]  /*9060*/  FSEL R97, R97, -INF , P5 ;  /* 0xff80000061617808 */ /* 0x000fe40002800000 */
        /* <DEDUP_REMOVED lines=11> */
[----:B------:R-:W-:Y:S02]  /*9120*/  ISETP.GT.AND P2, PT, R135, 0x58, PT ;  /* 0x000000588700780c */ /* 0x000fe40003f44270 */
[----:B------:R-:W-:Y:S02]  /*9130*/  FMNMX.FTZ R137, R100, R137, !PT ;  /* 0x0000008964897209 */ /* 0x000fe40007810000 */
[----:B------:R-:W-:Y:S02]  /*9140*/  ISETP.GT.AND P5, PT, R136, 0x68, PT ;  /* 0x000000688800780c */ /* 0x000fe40003fa4270 */
[----:B------:R-:W-:Y:S02]  /*9150*/  FSEL R241, R54, -INF , P1 ;  /* 0xff80000036f17808 */ /* 0x000fe40000800000 */
[----:B------:R-:W-:Y:S02]  /*9160*/  ISETP.GT.AND P1, PT, R0, 0x30, PT ;  /* 0x000000300000780c */ /* 0x000fe40003f24270 */
[----:B------:R-:W-:Y:S02]  /*9170*/  FSEL R225, R98, -INF , P2 ;  /* 0xff80000062e17808 */ /* 0x000fe40001000000 */
[----:B------:R-:W-:Y:S02]  /*9180*/  FSEL R112, R112, -INF , P5 ;  /* 0xff80000070707808 */ /* 0x000fe40002800000 */
[----:B------:R-:W-:Y:S02]  /*9190*/  ISETP.GT.AND P2, PT, R136, 0x69, PT ;  /* 0x000000698800780c */ /* 0x000fe40003f44270 */
[----:B------:R-:W-:Y:S02]  /*91a0*/  FMNMX.FTZ R137, R101, R137, !PT ;  /* 0x0000008965897209 */ /* 0x000fe40007810000 */
[----:B------:R-:W-:Y:S02]  /*91b0*/  FSEL R58, R58, -INF , P1 ;  /* 0xff8000003a3a7808 */ /* 0x000fe40000800000 */
[----:B------:R-:W-:Y:S02]  /*91c0*/  ISETP.GT.AND P1, PT, R0, 0x38, PT ;  /* 0x000000380000780c */ /* 0x000fe40003f24270 */
[----:B------:R-:W-:Y:S02]  /*91d0*/  FSEL R113, R113, -INF , P2 ;  /* 0xff80000071717808 */ /* 0x000fe40001000000 */
[----:B------:R-:W-:Y:S02]  /*91e0*/  FMNMX.FTZ R137, R112, R137, !PT ;  /* 0x0000008970897209 */ /* 0x000fe40007810000 */
[----:B------:R-:W-:Y:S02]  /*91f0*/  FSEL R62, R62, -INF , P1 ;  /* 0xff8000003e3e7808 */ /* 0x000fe40000800000 */
[----:B------:R-:W-:Y:S02]  /*9200*/  ISETP.GT.AND P1, PT, R135, 0x38, PT ;  /* 0x000000388700780c */ /* 0x000fe40003f24270 */
[----:B------:R-:W-:Y:S02]  /*9210*/  FMNMX.FTZ R137, R113, R137, !PT ;  /* 0x0000008971897209 */ /* 0x000fe40007810000 */
[----:B------:R-:W-:Y:S02]  /*9220*/  FSEL R243, R66, -INF , P1 ;  /* 0xff80000042f37808 */ /* 0x000fe40000800000 */
[----:B------:R-:W-:Y:S01]  /*9230*/  ISETP.GT.AND P1, PT, R135, 0x40, PT ;  /* 0x000000408700780c */ /* 0x000fe20003f24270 */
[----:B------:R-:W1:Y:S01]  /*9240*/  SHFL.BFLY PT, R7, R137, 0x2, 0x1f ;  /* 0x0c401f0089077f89 */ /* 0x000e6200000e0000 */
[----:B------:R-:W-:Y:S02]  /*9250*/  FMNMX.FTZ R4, R190, R132, !PT ;  /* 0x00000084be047209 */ /* 0x000fe40007810000 */
[----:B------:R-:W-:Y:S02]  /*9260*/  FSEL R30, R70, -INF , P1 ;  /* 0xff800000461e7808 */ /* 0x000fe40000800000 */
[----:B------:R-:W-:Y:S02]  /*9270*/  ISETP.GT.AND P1, PT, R0, 0x40, PT ;  /* 0x000000400000780c */ /* 0x000fe40003f24270 */
[----:B------:R-:W-:Y:S02]  /*9280*/  FMNMX.FTZ R4, R191, R4, !PT ;  /* 0x00000004bf047209 */ /* 0x000fe40007810000 */
[----:B------:R-:W-:Y:S02]  /*9290*/  FSEL R74, R74, -INF , P1 ;  /* 0xff8000004a4a7808 */ /* 0x000fe40000800000 */
[----:B------:R-:W-:Y:S02]  /*92a0*/  FMNMX.FTZ R4, R18, R4, !PT ;  /* 0x0000000412047209 */ /* 0x000fe40007810000 */
[----:B------:R-:W-:Y:S01]  /*92b0*/  ISETP.GT.AND P1, PT, R0, 0x48, PT ;  /* 0x000000480000780c */ /* 0x000fe20003f24270 */
[----:B------:R-:W-:Y:S01]  /*92c0*/  STL [R1+0xc], R74 ;  /* 0x00000c4a01007387 */ /* 0x000fe20000100800 */
[----:B------:R-:W-:Y:S02]  /*92d0*/  FMNMX.FTZ R5, R19, R4, !PT ;  /* 0x0000000413057209 */ /* 0x000fe40007810000 */
[----:B------:R-:W-:Y:S01]  /*92e0*/  FMNMX.FTZ R4, R197, R133, !PT ;  /* 0x00000085c5047209 */ /* 0x000fe20007810000 */
[----:B------:R-:W-:Y:S01]  /*92f0*/  STL [R1], R88 ;  /* 0x0000005801007387 */ /* 0x000fe20000100800 */
[----:B------:R-:W-:Y:S02]  /*9300*/  FMNMX.FTZ R5, R208, R5, !PT ;  /* 0x00000005d0057209 */ /* 0x000fe40007810000 */
[----:B------:R-:W-:Y:S01]  /*9310*/  FMNMX.FTZ R4, R198, R4, !PT ;  /* 0x00000004c6047209 */ /* 0x000fe20007810000 */
[----:B------:R-:W-:Y:S01]  /*9320*/  STL [R1+0xd0], R241 ;  /* 0x0000d0f101007387 */ /* 0x000fe20000100800 */
[----:B------:R-:W-:Y:S02]  /*9330*/  FMNMX.FTZ R136, R209, R5, !PT ;  /* 0x00000005d1887209 */ /* 0x000fe40007810000 */
[----:B-1----:R-:W-:Y:S01]  /*9340*/  FMNMX.FTZ R137, R137, R7, !PT ;  /* 0x0000000789897209 */ /* 0x002fe20007810000 */
[----:B------:R-:W-:Y:S01]  /*9350*/  STL [R1+0xd4], R242 ;  /* 0x0000d4f201007387 */ /* 0x000fe20000100800 */
[----:B------:R-:W-:Y:S02]  /*9360*/  FMNMX.FTZ R136, R206, R136, !PT ;  /* 0x00000088ce887209 */ /* 0x000fe40007810000 */
[----:B------:R-:W-:Y:S01]  /*9370*/  FMNMX.FTZ R4, R196, R4, !PT ;  /* 0x00000004c4047209 */ /* 0x000fe20007810000 */
[----:B------:R-:W2:Y:S01]  /*9380*/  LDL.64 R8, [R1+0x38] ;  /* 0x0000380001087983 */ /* 0x000ea20000100a00 */
[----:B------:R-:W-:Y:S02]  /*9390*/  FMNMX.FTZ R136, R207, R136, !PT ;  /* 0x00000088cf887209 */ /* 0x000fe40007810000 */
[----:B------:R-:W-:Y:S02]  /*93a0*/  FMNMX.FTZ R4, R199, R4, !PT ;  /* 0x00000004c7047209 */ /* 0x000fe40007810000 */
[----:B------:R-:W-:Y:S01]  /*93b0*/  FMNMX.FTZ R136, R38, R136, !PT ;  /* 0x0000008826887209 */ /* 0x000fe20007810000 */
[----:B------:R-:W2:Y:S01]  /*93c0*/  LDL R7, [R1+0x48] ;  /* 0x0000480001077983 */ /* 0x000ea20000100800 */
        /* <DEDUP_REMOVED lines=11> */
[----:B------:R-:W-:Y:S02]  /*9480*/  FSEL R78, R78, -INF , P1 ;  /* 0xff8000004e4e7808 */ /* 0x000fe40000800000 */
[----:B------:R-:W-:Y:S02]  /*9490*/  ISETP.GT.AND P1, PT, R135, 0x48, PT ;  /* 0x000000488700780c */ /* 0x000fe40003f24270 */
        /* <DEDUP_REMOVED lines=23> */
[----:B------:R-:W-:Y:S01]  /*9610*/  FSEL R222, R99, -INF , P1 ;  /* 0xff80000063de7808 */ /* 0x000fe20000800000 */
[----:B------:R-:W-:Y:S01]  /*9620*/  IMAD.MOV.U32 R99, RZ, RZ, R82 ;  /* 0x000000ffff637224 */ /* 0x000fe200078e0052 */
[----:B------:R-:W-:Y:S02]  /*9630*/  FMNMX.FTZ R136, R29, R136, !PT ;  /* 0x000000881d887209 */ /* 0x000fe40007810000 */
[----:B------:R-:W-:Y:S02]  /*9640*/  FMNMX.FTZ R4, R238, R4, !PT ;  /* 0x00000004ee047209 */ /* 0x000fe40007810000 */
[----:B------:R-:W-:Y:S02]  /*9650*/  FMNMX.FTZ R5, R43, R5, !PT ;  /* 0x000000052b057209 */ /* 0x000fe40007810000 */
[----:B------:R-:W-:Y:S02]  /*9660*/  FMNMX.FTZ R136, R99, R136, !PT ;  /* 0x0000008863887209 */ /* 0x000fe40007810000 */
[----:B------:R-:W-:Y:S02]  /*9670*/  FMNMX.FTZ R4, R239, R4, !PT ;  /* 0x00000004ef047209 */ /* 0x000fe40007810000 */
[----:B------:R-:W-:Y:S02]  /*9680*/  FMNMX.FTZ R5, R240, R5, !PT ;  /* 0x00000005f0057209 */ /* 0x000fe40007810000 */
[----:B------:R-:W-:Y:S02]  /*9690*/  ISETP.GT.AND P0, PT, R135, 0x61, PT ;  /* 0x000000618700780c */ /* 0x000fe40003f04270 */
[----:B------:R-:W-:Y:S02]  /*96a0*/  FMNMX.FTZ R136, R31, R136, !PT ;  /* 0x000000881f887209 */ /* 0x000fe40007810000 */
[----:B------:R-:W-:Y:S02]  /*96b0*/  FMNMX.FTZ R4, R228, R4, !PT ;  /* 0x00000004e4047209 */ /* 0x000fe40007810000 */
[----:B------:R-:W-:Y:S02]  /*96c0*/  FSEL R94, R103, -INF , P0 ;  /* 0xff800000675e7808 */ /* 0x000fe40000000000 */
[----:B------:R-:W-:Y:S02]  /*96d0*/  MOV R103, R58 ;  /* 0x0000003a00677202 */ /* 0x000fe40000000f00 */
[----:B------:R-:W-:Y:S02]  /*96e0*/  FMNMX.FTZ R5, R47, R5, !PT ;  /* 0x000000052f057209 */ /* 0x000fe40007810000 */
        /* <DEDUP_REMOVED lines=9> */
[----:B------:R-:W-:Y:S02]  /*9780*/  FMNMX.FTZ R4, R62, R6, !PT ;  /* 0x000000063e047209 */ /* 0x000fe40007810000 */
[----:B------:R-:W-:Y:S01]  /*9790*/  FSEL R95, R102, -INF , P1 ;  /* 0xff800000665f7808 */ /* 0x000fe20000800000 */
[----:B------:R-:W1:Y:S01]  /*97a0*/  SHFL.BFLY PT, R6, R137, 0x1, 0x1f ;  /* 0x0c201f0089067f89 */ /* 0x000e6200000e0000 */
[----:B------:R-:W-:Y:S02]  /*97b0*/  FMNMX.FTZ R136, R222, R136, !PT ;  /* 0x00000088de887209 */ /* 0x000fe40007810000 */
[----:B------:R-:W-:Y:S02]  /*97c0*/  ISETP.GT.AND P3, PT, R135, 0x68, PT ;  /* 0x000000688700780c */ /* 0x000fe40003f64270 */
[----:B------:R-:W-:Y:S02]  /*97d0*/  FMNMX.FTZ R136, R95, R136, !PT ;  /* 0x000000885f887209 */ /* 0x000fe40007810000 */
[C---:B------:R-:W-:Y:S02]  /*97e0*/  ISETP.GT.AND P1, PT, R2.reuse, 0x60, PT ;  /* 0x000000600200780c */ /* 0x040fe40003f24270 */
[C---:B------:R-:W-:Y:S02]  /*97f0*/  ISETP.GT.AND P2, PT, R2.reuse, 0x61, PT ;  /* 0x000000610200780c */ /* 0x040fe40003f44270 */
[----:B------:R-:W-:Y:S02]  /*9800*/  ISETP.GT.AND P0, PT, R2, 0x68, PT ;  /* 0x000000680200780c */ /* 0x000fe40003f04270 */
[----:B------:R-:W-:Y:S02]  /*9810*/  FSEL R93, R114, -INF , P3 ;  /* 0xff800000725d7808 */ /* 0x000fe40001800000 */
[----:B------:R-:W-:Y:S02]  /*9820*/  ISETP.GT.AND P3, PT, R2, 0x69, PT ;  /* 0x000000690200780c */ /* 0x000fe40003f64270 */
[----:B------:R-:W-:Y:S02]  /*9830*/  FMNMX.FTZ R2, R77, R5, !PT ;  /* 0x000000054d027209 */ /* 0x000fe40007810000 */
[----:B------:R-:W-:Y:S02]  /*9840*/  FMNMX.FTZ R4, R63, R4, !PT ;  /* 0x000000043f047209 */ /* 0x000fe40007810000 */
[----:B------:R-:W-:Y:S02]  /*9850*/  ISETP.GT.AND P5, PT, R135, 0x69, PT ;  /* 0x000000698700780c */ /* 0x000fe40003fa4270 */
[----:B------:R-:W-:Y:S02]  /*9860*/  FMNMX.FTZ R136, R94, R136, !PT ;  /* 0x000000885e887209 */ /* 0x000fe40007810000 */
[----:B------:R-:W-:Y:S02]  /*9870*/  FMNMX.FTZ R5, R74, R4, !PT ;  /* 0x000000044a057209 */ /* 0x000fe40007810000 */
[----:B------:R-:W-:Y:S02]  /*9880*/  FMNMX.FTZ R2, R88, R2, !PT ;  /* 0x0000000258027209 */ /* 0x000fe40007810000 */
[----:B------:R-:W-:Y:S02]  /*9890*/  FSEL R92, R115, -INF , P5 ;  /* 0xff800000735c7808 */ /* 0x000fe40002800000 */
[----:B------:R-:W-:Y:S02]  /*98a0*/  FMNMX.FTZ R136, R93, R136, !PT ;  /* 0x000000885d887209 */ /* 0x000fe40007810000 */
[----:B------:R-:W-:Y:S02]  /*98b0*/  FMNMX.FTZ R5, R244, R5, !PT ;  /* 0x00000005f4057209 */ /* 0x000fe40007810000 */
[----:B------:R-:W-:Y:S02]  /*98c0*/  FMNMX.FTZ R2, R89, R2, !PT ;  /* 0x0000000259027209 */ /* 0x000fe40007810000 */
[----:B------:R-:W-:Y:S02]  /*98d0*/  FMNMX.FTZ R136, R92, R136, !PT ;  /* 0x000000885c887209 */ /* 0x000fe40007810000 */
[----:B------:R-:W-:Y:S02]  /*98e0*/  FMNMX.FTZ R4, R218, R2, !PT ;  /* 0x00000002da047209 */ /* 0x000fe40007810000 */
[----:B------:R-:W-:Y:S02]  /*98f0*/  FMNMX.FTZ R2, R78, R5, !PT ;  /* 0x000000054e027209 */ /* 0x000fe40007810000 */
[----:B------:R-:W3:Y:S01]  /*9900*/  SHFL.BFLY PT, R5, R136, 0x2, 0x1f ;  /* 0x0c401f0088057f89 */ /* 0x000ee200000e0000 */
[----:B------:R-:W-:Y:S02]  /*9910*/  FSEL R205, R104, -INF , P1 ;  /* 0xff80000068cd7808 */ /* 0x000fe40000800000 */
[----:B-1----:R-:W-:Y:S02]  /*9920*/  FMNMX.FTZ R137, R137, R6, !PT ;  /* 0x0000000689897209 */ /* 0x002fe40007810000 */
[----:B------:R-:W-:Y:S02]  /*9930*/  FMNMX.FTZ R4, R34, R4, !PT ;  /* 0x0000000422047209 */ /* 0x000fe40007810000 */
[----:B------:R-:W-:Y:S01]  /*9940*/  ISETP.GE.AND P5, PT, R202, 0x1, PT ;  /* 0x00000001ca00780c */ /* 0x000fe20003fa6270 */
[----:B------:R-:W-:Y:S01]  /*9950*/  FMUL.FTZ R6, R137, c[0x0][0x2d0] ;  /* 0x0000b40089067a20 */ /* 0x000fe20000410000 */
[----:B------:R-:W-:Y:S02]  /*9960*/  FSEL R195, R105, -INF , P2 ;  /* 0xff80000069c37808 */ /* 0x000fe40001000000 */
[----:B------:R-:W-:Y:S02]  /*9970*/  FMNMX.FTZ R4, R205, R4, !PT ;  /* 0x00000004cd047209 */ /* 0x000fe40007810000 */
[----:B------:R-:W-:Y:S01]  /*9980*/  FSEL R193, R109, -INF , P3 ;  /* 0xff8000006dc17808 */ /* 0x000fe20001800000 */
[----:B------:R-:W-:Y:S01]  /*9990*/  IMAD.MOV.U32 R109, RZ, RZ, R89 ;  /* 0x000000ffff6d7224 */ /* 0x000fe200078e0059 */
[----:B------:R-:W-:Y:S02]  /*99a0*/  FSETP.NEU.FTZ.AND P3, PT, R137, -INF , PT ;  /* 0xff8000008900780b */ /* 0x000fe40003f7d000 */
[----:B------:R-:W-:Y:S02]  /*99b0*/  FMNMX.FTZ R2, R79, R2, !PT ;  /* 0x000000024f027209 */ /* 0x000fe40007810000 */
[----:B------:R-:W-:Y:S01]  /*99c0*/  FSEL R194, R108, -INF , P0 ;  /* 0xff8000006cc27808 */ /* 0x000fe20000000000 */
[----:B------:R-:W-:Y:S01]  /*99d0*/  @P5 IMAD.WIDE.U32 R10, R247, c[0x0][0x1e0], RZ ;  /* 0x00007800f70a5a25 */ /* 0x000fe200078e00ff */
[----:B------:R-:W-:Y:S02]  /*99e0*/  FMNMX.FTZ R4, R195, R4, !PT ;  /* 0x00000004c3047209 */ /* 0x000fe40007810000 */
[----:B------:R-:W-:Y:S02]  /*99f0*/  FSEL R6, R6, RZ, P3 ;  /* 0x000000ff06067208 */ /* 0x000fe40001800000 */
[----:B------:R-:W-:Y:S02]  /*9a00*/  ISETP.GT.AND P1, PT, R0, 0x60, PT ;  /* 0x000000600000780c */ /* 0x000fe40003f24270 */
[----:B------:R-:W-:Y:S01]  /*9a10*/  FMNMX.FTZ R2, R28, R2, !PT ;  /* 0x000000021c027209 */ /* 0x000fe20007810000 */
[--C-:B------:R-:W-:Y:S01]  /*9a20*/  FFMA.FTZ R104, R68, c[0x0][0x2d0], -R6.reuse ;  /* 0x0000b40044687a23 */ /* 0x100fe20000010806 */
[----:B------:R-:W-:Y:S01]  /*9a30*/  FMNMX.FTZ R4, R194, R4, !PT ;  /* 0x00000004c2047209 */ /* 0x000fe20007810000 */
[--C-:B------:R-:W-:Y:S01]  /*9a40*/  FFMA.FTZ R87, R20, c[0x0][0x2d0], -R6.reuse ;  /* 0x0000b40014577a23 */ /* 0x100fe20000010806 */
[C---:B------:R-:W-:Y:S01]  /*9a50*/  ISETP.GT.AND P2, PT, R0.reuse, 0x61, PT ;  /* 0x000000610000780c */ /* 0x040fe20003f44270 */
[--C-:B------:R-:W-:Y:S01]  /*9a60*/  FFMA.FTZ R86, R21, c[0x0][0x2d0], -R6.reuse ;  /* 0x0000b40015567a23 */ /* 0x100fe20000010806 */
[----:B------:R-:W-:Y:S01]  /*9a70*/  ISETP.GT.AND P0, PT, R0, 0x69, PT ;  /* 0x000000690000780c */ /* 0x000fe20003f04270 */
[--C-:B------:R-:W-:Y:S01]  /*9a80*/  FFMA.FTZ R27, R14, c[0x0][0x2d0], -R6.reuse ;  /* 0x0000b4000e1b7a23 */ /* 0x100fe20000010806 */
[----:B------:R-:W-:Y:S01]  /*9a90*/  FSEL R250, R106, -INF , P1 ;  /* 0xff8000006afa7808 */ /* 0x000fe20000800000 */
[----:B------:R-:W-:Y:S01]  /*9aa0*/  MUFU.EX2 R115, R86 ;  /* 0x0000005600737308 */ /* 0x000fe20000000800 */
[----:B------:R-:W-:Y:S01]  /*9ab0*/  FMNMX.FTZ R4, R193, R4, !PT ;  /* 0x00000004c1047209 */ /* 0x000fe20007810000 */
[--C-:B------:R-:W-:Y:S01]  /*9ac0*/  FFMA.FTZ R26, R112, c[0x0][0x2d0], -R6.reuse ;  /* 0x0000b400701a7a23 */ /* 0x100fe20000010806 */
[----:B------:R-:W-:Y:S01]  /*9ad0*/  ISETP.GT.AND P1, PT, R0, 0x68, PT ;  /* 0x000000680000780c */ /* 0x000fe20003f24270 */
[--C-:B------:R-:W-:Y:S01]  /*9ae0*/  FFMA.FTZ R98, R36, c[0x0][0x2d0], -R6.reuse ;  /* 0x0000b40024627a23 */ /* 0x100fe20000010806 */
[----:B------:R-:W-:Y:S01]  /*9af0*/  FMNMX.FTZ R0, R234, R2, !PT ;  /* 0x00000002ea007209 */ /* 0x000fe20007810000 */
[----:B------:R-:W1:Y:S01]  /*9b00*/  SHFL.BFLY PT, R135, R4, 0x2, 0x1f ;  /* 0x0c401f0004877f89 */ /* 0x000e6200000e0000 */
[----:B------:R-:W-:Y:S01]  /*9b10*/  @P5 SHF.R.S32.HI R2, RZ, 0x1f, R247 ;  /* 0x0000001fff025819 */ /* 0x000fe200000114f7 */
[--C-:B------:R-:W-:Y:S01]  /*9b20*/  FFMA.FTZ R91, R37, c[0x0][0x2d0], -R6.reuse ;  /* 0x0000b400255b7a23 */ /* 0x100fe20000010806 */
[----:B---3--:R-:W-:Y:S01]  /*9b30*/  FMNMX.FTZ R136, R136, R5, !PT ;  /* 0x0000000588887209 */ /* 0x008fe20007810000 */
[--C-:B------:R-:W-:Y:S01]  /*9b40*/  FFMA.FTZ R242, R13, c[0x0][0x2d0], -R6.reuse ;  /* 0x0000b4000df27a23 */ /* 0x100fe20000010806 */
[----:B------:R-:W-:Y:S01]  /*9b50*/  FMNMX.FTZ R0, R231, R0, !PT ;  /* 0x00000000e7007209 */ /* 0x000fe20007810000 */
[----:B------:R-:W-:Y:S01]  /*9b60*/  @P5 IMAD R5, R2, c[0x0][0x1e0], RZ ;  /* 0x0000780002055a24 */ /* 0x000fe200078e02ff */
[----:B------:R-:W-:Y:S01]  /*9b70*/  FSEL R249, R107, -INF , P2 ;  /* 0xff8000006bf97808 */ /* 0x000fe20001000000 */
[----:B------:R-:W-:Y:S01]  /*9b80*/  FFMA.FTZ R2, R188, c[0x0][0x2d0], -R6 ;  /* 0x0000b400bc027a23 */ /* 0x000fe20000010806 */
[----:B------:R-:W-:Y:S01]  /*9b90*/  FSEL R71, R111, -INF , P0 ;  /* 0xff8000006f477808 */ /* 0x000fe20000000000 */
[----:B------:R-:W-:Y:S01]  /*9ba0*/  IMAD.MOV.U32 R107, RZ, RZ, R218 ;  /* 0x000000ffff6b7224 */ /* 0x000fe200078e00da */
[----:B------:R-:W-:Y:S01]  /*9bb0*/  FMNMX.FTZ R0, R25, R0, !PT ;  /* 0x0000000019007209 */ /* 0x000fe20007810000 */
[----:B------:R3:W-:Y:S01]  /*9bc0*/  MUFU.EX2 R192, R2 ;  /* 0x0000000200c07308 */ /* 0x0007e20000000800 */
[----:B------:R-:W-:Y:S01]  /*9bd0*/  @P5 IMAD R5, R247, c[0x0][0x1e4], R5 ;  /* 0x00007900f7055a24 */ /* 0x000fe200078e0205 */
[----:B------:R-:W-:Y:S01]  /*9be0*/  FSEL R226, R110, -INF , P1 ;  /* 0xff8000006ee27808 */ /* 0x000fe20000800000 */
[----:B------:R-:W4:Y:S01]  /*9bf0*/  SHFL.BFLY PT, R12, R136, 0x1, 0x1f ;  /* 0x0c201f00880c7f89 */ /* 0x000f2200000e0000 */
[----:B------:R-:W-:Y:S01]  /*9c00*/  FMNMX.FTZ R0, R250, R0, !PT ;  /* 0x00000000fa007209 */ /* 0x000fe20007810000 */
[----:B------:R-:W-:Y:S02]  /*9c10*/  @P5 IMAD.IADD R5, R11, 0x1, R5 ;  /* 0x000000010b055824 */ /* 0x000fe400078e0205 */
[--C-:B------:R-:W-:Y:S01]  /*9c20*/  FFMA.FTZ R237, R96, c[0x0][0x2d0], -R6.reuse ;  /* 0x0000b40060ed7a23 */ /* 0x100fe20000010806 */
[----:B------:R-:W-:Y:S01]  /*9c30*/  FMNMX.FTZ R0, R249, R0, !PT ;  /* 0x00000000f9007209 */ /* 0x000fe20007810000 */
[----:B------:R-:W-:Y:S01]  /*9c40*/  @P5 IMAD R5, R5, 0x70, RZ ;  /* 0x0000007005055824 */ /* 0x000fe200078e02ff */
[----:B------:R-:W-:Y:S01]  /*9c50*/  MOV R96, R47 ;  /* 0x0000002f00607202 */ /* 0x000fe20000000f00 */
[--C-:B------:R-:W-:Y:S01]  /*9c60*/  FFMA.FTZ R236, R101, c[0x0][0x2d0], -R6.reuse ;  /* 0x0000b40065ec7a23 */ /* 0x100fe20000010806 */
[----:B------:R-:W-:Y:S01]  /*9c70*/  FMNMX.FTZ R0, R226, R0, !PT ;  /* 0x00000000e2007209 */ /* 0x000fe20007810000 */
[--C-:B------:R-:W-:Y:S01]  /*9c80*/  FFMA.FTZ R241, R113, c[0x0][0x2d0], -R6.reuse ;  /* 0x0000b40071f17a23 */ /* 0x100fe20000010806 */
[----:B-1----:R-:W-:Y:S01]  /*9c90*/  FMNMX.FTZ R135, R4, R135, !PT ;  /* 0x0000008704877209 */ /* 0x002fe20007810000 */
[----:B------:R-:W-:Y:S01]  /*9ca0*/  MUFU.EX2 R113, R87 ;  /* 0x0000005700717308 */ /* 0x000fe20000000800 */
[----:B------:R-:W-:Y:S01]  /*9cb0*/  FMNMX.FTZ R0, R71, R0, !PT ;  /* 0x0000000047007209 */ /* 0x000fe20007810000 */
[--C-:B------:R-:W-:Y:S01]  /*9cc0*/  FFMA.FTZ R90, R48, c[0x0][0x2d0], -R6.reuse ;  /* 0x0000b400305a7a23 */ /* 0x100fe20000010806 */
[----:B------:R-:W-:Y:S01]  /*9cd0*/  MOV R101, R30 ;  /* 0x0000001e00657202 */ /* 0x000fe20000000f00 */
[--C-:B------:R-:W-:Y:S02]  /*9ce0*/  FFMA.FTZ R89, R49, c[0x0][0x2d0], -R6.reuse ;  /* 0x0000b40031597a23 */ /* 0x100fe40000010806 */
[--C-:B------:R-:W-:Y:S02]  /*9cf0*/  FFMA.FTZ R106, R80, c[0x0][0x2d0], -R6.reuse ;  /* 0x0000b400506a7a23 */ /* 0x100fe40000010806 */
[--C-:B------:R-:W-:Y:S01]  /*9d00*/  FFMA.FTZ R24, R97, c[0x0][0x2d0], -R6.reuse ;  /* 0x0000b40061187a23 */ /* 0x100fe20000010806 */
[----:B---3--:R-:W1:Y:S01]  /*9d10*/  SHFL.BFLY PT, R2, R0, 0x2, 0x1f ;  /* 0x0c401f0000027f89 */ /* 0x008e6200000e0000 */
[--C-:B------:R-:W-:Y:S01]  /*9d20*/  FFMA.FTZ R83, R32, c[0x0][0x2d0], -R6.reuse ;  /* 0x0000b40020537a23 */ /* 0x100fe20000010806 */
[----:B----4-:R-:W-:Y:S01]  /*9d30*/  FMNMX.FTZ R136, R136, R12, !PT ;  /* 0x0000000c88887209 */ /* 0x010fe20007810000 */
[--C-:B------:R-:W-:Y:S02]  /*9d40*/  FFMA.FTZ R82, R33, c[0x0][0x2d0], -R6.reuse ;  /* 0x0000b40021527a23 */ /* 0x100fe40000010806 */
[--C-:B------:R-:W-:Y:S01]  /*9d50*/  FFMA.FTZ R105, R15, c[0x0][0x2d0], -R6.reuse ;  /* 0x0000b4000f697a23 */ /* 0x100fe20000010806 */
[C---:B------:R-:W-:Y:S01]  /*9d60*/  FSETP.NEU.FTZ.AND P2, PT, R136.reuse, -INF , PT ;  /* 0xff8000008800780b */ /* 0x040fe20003f5d000 */
[----:B------:R-:W-:Y:S01]  /*9d70*/  MUFU.EX2 R139, R82 ;  /* 0x00000052008b7308 */ /* 0x000fe20000000800 */
[----:B------:R-:W-:Y:S02]  /*9d80*/  FMUL.FTZ R85, R136, c[0x0][0x2d0] ;  /* 0x0000b40088557a20 */ /* 0x000fe40000410000 */
[----:B------:R-:W-:Y:S03]  /*9d90*/  IMAD.MOV.U32 R97, RZ, RZ, R63 ;  /* 0x000000ffff617224 */ /* 0x000fe600078e003f */
[----:B------:R-:W-:Y:S05]  /*9da0*/  FSEL R85, R85, RZ, P2 ;  /* 0x000000ff55557208 */ /* 0x000fea0001000000 */
[--C-:B------:R-:W-:Y:S02]  /*9db0*/  FFMA.FTZ R101, R101, c[0x0][0x2d0], -R85.reuse ;  /* 0x0000b40065657a23 */ /* 0x100fe40000010855 */
[----:B------:R-:W-:Y:S01]  /*9dc0*/  FFMA.FTZ R99, R99, c[0x0][0x2d0], -R85 ;  /* 0x0000b40063637a23 */ /* 0x000fe20000010855 */
[----:B-1----:R-:W-:Y:S01]  /*9dd0*/  FMNMX.FTZ R0, R0, R2, !PT ;  /* 0x0000000200007209 */ /* 0x002fe20007810000 */
[--C-:B------:R-:W-:Y:S02]  /*9de0*/  FFMA.FTZ R2, R17, c[0x0][0x2d0], -R6.reuse ;  /* 0x0000b40011027a23 */ /* 0x100fe40000010806 */
[--C-:B------:R-:W-:Y:S02]  /*9df0*/  FFMA.FTZ R17, R100, c[0x0][0x2d0], -R6.reuse ;  /* 0x0000b40064117a23 */ /* 0x100fe40000010806 */
[----:B------:R1:W-:Y:S01]  /*9e00*/  MUFU.EX2 R227, R2 ;  /* 0x0000000200e37308 */ /* 0x0003e20000000800 */
[----:B------:R-:W-:Y:S04]  /*9e10*/  IMAD.MOV.U32 R100, RZ, RZ, R29 ;  /* 0x000000ffff647224 */ /* 0x000fe800078e001d */
[----:B------:R-:W-:Y:S01]  /*9e20*/  FFMA.FTZ R100, R100, c[0x0][0x2d0], -R85 ;  /* 0x0000b40064647a23 */ /* 0x000fe20000010855 */
[----:B-1----:R-:W1:Y:S01]  /*9e30*/  SHFL.BFLY PT, R2, R0, 0x1, 0x1f ;  /* 0x0c201f0000027f89 */ /* 0x002e6200000e0000 */
[----:B--2---:R-:W-:Y:S02]  /*9e40*/  @P5 IMAD.MOV.U32 R9, RZ, RZ, R7 ;  /* 0x000000ffff095224 */ /* 0x004fe400078e0007 */
[----:B------:R-:W-:Y:S02]  /*9e50*/  FFMA.FTZ R7, R189, c[0x0][0x2d0], -R6 ;  /* 0x0000b400bd077a23 */ /* 0x000fe40000010806 */
[----:B------:R-:W-:Y:S02]  /*9e60*/  @P5 IMAD.WIDE.U32 R8, R10, 0x70, R8 ;  /* 0x000000700a085825 */ /* 0x000fe400078e0008 */
[----:B------:R2:W3:Y:S03]  /*9e70*/  MUFU.EX2 R220, R7 ;  /* 0x0000000700dc7308 */ /* 0x0004e60000000800 */
[C---:B------:R-:W-:Y:S02]  /*9e80*/  @P5 LEA R4, P0, R8.reuse, c[0x0][0x1c8], 0x1 ;  /* 0x0000720008045a11 */ /* 0x040fe400078008ff */
[----:B------:R-:W-:Y:S02]  /*9e90*/  @P5 IADD3 R5, R9, R5, RZ ;  /* 0x0000000509055210 */ /* 0x000fe40007ffe0ff */
[----:B------:R-:W4:Y:S02]  /*9ea0*/  SHFL.BFLY PT, R9, R135, 0x1, 0x1f ;  /* 0x0c201f0087097f89 */ /* 0x000f2400000e0000 */
[----:B------:R-:W-:Y:S01]  /*9eb0*/  @P5 LEA.HI.X R5, R8, c[0x0][0x1cc], R5, 0x1, P0 ;  /* 0x0000730008055a11 */ /* 0x000fe200000f0c05 */
[----:B------:R-:W-:Y:S01]  /*9ec0*/  @P5 IMAD.MOV.U32 R8, RZ, RZ, c[0x0][0x1e0] ;  /* 0x00007800ff085624 */ /* 0x000fe200078e00ff */
[----:B-1----:R-:W-:Y:S01]  /*9ed0*/  FMNMX.FTZ R70, R0, R2, !PT ;  /* 0x0000000200467209 */ /* 0x002fe20007810000 */
[--C-:B------:R-:W-:Y:S03]  /*9ee0*/  FFMA.FTZ R0, R19, c[0x0][0x2d0], -R85.reuse ;  /* 0x0000b40013007a23 */ /* 0x100fe60000010855 */
[----:B------:R1:W-:Y:S01]  /*9ef0*/  @P5 LDGSTS.E.BYPASS.LTC128B.128 [R246+0x3900], [R4.64], !P6 ;  /* 0x0390000004f65fae */ /* 0x0003e2000f101d48 */
[----:B------:R1:W-:Y:S01]  /*9f00*/  MUFU.EX2 R224, R0 ;  /* 0x0000000000e07308 */ /* 0x0003e20000000800 */
[----:B------:R-:W-:Y:S02]  /*9f10*/  FMUL.FTZ R88, R70, c[0x0][0x2d0] ;  /* 0x0000b40046587a20 */ /* 0x000fe40000410000 */
[----:B--2---:R-:W-:Y:S01]  /*9f20*/  FFMA.FTZ R7, R16, c[0x0][0x2d0], -R6 ;  /* 0x0000b40010077a23 */ /* 0x004fe20000010806 */
[----:B---3--:R-:W-:Y:S06]  /*9f30*/  F2FP.BF16.PACK_AB R72, R220, R192 ;  /* 0x000000c0dc48723e */ /* 0x008fec00000010ff */
[----:B------:R-:W2:Y:S01]  /*9f40*/  MUFU.EX2 R248, R7 ;  /* 0x0000000700f87308 */ /* 0x000ea20000000800 */
[----:B----4-:R-:W-:Y:S01]  /*9f50*/  FMNMX.FTZ R135, R135, R9, !PT ;  /* 0x0000000987877209 */ /* 0x010fe20007810000 */
[--C-:B------:R-:W-:Y:S03]  /*9f60*/  FFMA.FTZ R9, R190, c[0x0][0x2d0], -R85.reuse ;  /* 0x0000b400be097a23 */ /* 0x100fe60000010855 */
[C---:B------:R-:W-:Y:S01]  /*9f70*/  FSETP.NEU.FTZ.AND P1, PT, R135.reuse, -INF , PT ;  /* 0xff8000008700780b */ /* 0x040fe20003f3d000 */
[----:B------:R-:W-:Y:S04]  /*9f80*/  FMUL.FTZ R84, R135, c[0x0][0x2d0] ;  /* 0x0000b40087547a20 */ /* 0x000fe80000410000 */
[----:B------:R3:W-:Y:S01]  /*9f90*/  MUFU.EX2 R102, R9 ;  /* 0x0000000900667308 */ /* 0x0007e20000000800 */
[----:B------:R-:W-:Y:S05]  /*9fa0*/  FSEL R84, R84, RZ, P1 ;  /* 0x000000ff54547208 */ /* 0x000fea0000800000 */
[--C-:B-1----:R-:W-:Y:S02]  /*9fb0*/  FFMA.FTZ R0, R197, c[0x0][0x2d0], -R84.reuse ;  /* 0x0000b400c5007a23 */ /* 0x102fe40000010854 */
[----:B------:R-:W-:Y:S02]  /*9fc0*/  FFMA.FTZ R86, R245, c[0x0][0x2d0], -R84 ;  /* 0x0000b400f5567a23 */ /* 0x000fe40000010854 */
[----:B------:R1:W-:Y:S01]  /*9fd0*/  MUFU.EX2 R138, R0 ;  /* 0x00000000008a7308 */ /* 0x0003e20000000800 */
[----:B------:R-:W-:Y:S01]  /*9fe0*/  FFMA.FTZ R197, R64, c[0x0][0x2d0], -R6 ;  /* 0x0000b40040c57a23 */ /* 0x000fe20000010806 */
[----:B--2---:R-:W-:Y:S01]  /*9ff0*/  F2FP.BF16.PACK_AB R74, R227, R248 ;  /* 0x000000f8e34a723e */ /* 0x004fe200000010ff */
[----:B------:R-:W-:Y:S02]  /*a000*/  @P5 IMAD.MOV.U32 R7, RZ, RZ, 0x5 ;  /* 0x00000005ff075424 */ /* 0x000fe400078e00ff */
[--C-:B------:R-:W-:Y:S03]  /*a010*/  FFMA.FTZ R109, R109, c[0x0][0x2d0], -R84.reuse ;  /* 0x0000b4006d6d7a23 */ /* 0x100fe60000010854 */
[C---:B------:R-:W-:Y:S01]  /*a020*/  @P5 SHF.L.U64.HI R7, R8.reuse, R7, c[0x0][0x1e4] ;  /* 0x0000790008075619 */ /* 0x040fe20000010207 */
[----:B------:R-:W-:Y:S02]  /*a030*/  @P5 IMAD.SHL.U32 R8, R8, 0x20, RZ ;  /* 0x0000002008085824 */ /* 0x000fe400078e00ff */
[----:B---3--:R-:W-:Y:S03]  /*a040*/  FFMA.FTZ R9, R191, c[0x0][0x2d0], -R85 ;  /* 0x0000b400bf097a23 */ /* 0x008fe60000010855 */
[----:B------:R-:W-:Y:S01]  /*a050*/  @P5 IADD3 R4, P0, R4, R8, RZ ;  /* 0x0000000804045210 */ /* 0x000fe20007f1e0ff */
[----:B------:R2:W3:Y:S04]  /*a060*/  MUFU.EX2 R219, R9 ;  /* 0x0000000900db7308 */ /* 0x0004e80000000800 */
[----:B------:R-:W-:Y:S05]  /*a070*/  @P5 IMAD.X R5, R7, 0x1, R5, P0 ;  /* 0x0000000107055824 */ /* 0x000fea00000e0605 */
[----:B------:R4:W-:Y:S01]  /*a080*/  @P5 LDGSTS.E.BYPASS.LTC128B.128 [R246+0x4100], [R4.64], !P6 ;  /* 0x0410000004f65fae */ /* 0x0009e2000f101d48 */
[----:B-1----:R-:W-:Y:S02]  /*a090*/  FFMA.FTZ R0, R198, c[0x0][0x2d0], -R84 ;  /* 0x0000b400c6007a23 */ /* 0x002fe40000010854 */
[----:B------:R-:W-:Y:S02]  /*a0a0*/  FFMA.FTZ R198, R53, c[0x0][0x2d0], -R6 ;  /* 0x0000b40035c67a23 */ /* 0x000fe40000010806 */
[----:B------:R1:W1:Y:S01]  /*a0b0*/  MUFU.EX2 R191, R0 ;  /* 0x0000000000bf7308 */ /* 0x0002620000000800 */
[----:B--2---:R-:W-:Y:S01]  /*a0c0*/  FFMA.FTZ R9, R18, c[0x0][0x2d0], -R85 ;  /* 0x0000b40012097a23 */ /* 0x004fe20000010855 */
[----:B---3--:R-:W-:Y:S08]  /*a0d0*/  F2FP.BF16.PACK_AB R73, R219, R102 ;  /* 0x00000066db49723e */ /* 0x008ff000000010ff */
[----:B------:R-:W2:Y:S01]  /*a0e0*/  MUFU.EX2 R223, R9 ;  /* 0x0000000900df7308 */ /* 0x000ea20000000800 */
[----:B----4-:R-:W-:Y:S01]  /*a0f0*/  @P5 IADD3 R4, P0, R4, R8, RZ ;  /* 0x0000000804045210 */ /* 0x010fe20007f1e0ff */
[----:B-1----:R-:W-:Y:S01]  /*a100*/  FFMA.FTZ R0, R196, c[0x0][0x2d0], -R84 ;  /* 0x0000b400c4007a23 */ /* 0x002fe20000010854 */
[----:B------:R-:W-:Y:S01]  /*a110*/  F2FP.BF16.PACK_AB R64, R191, R138 ;  /* 0x0000008abf40723e */ /* 0x000fe200000010ff */
[----:B------:R-:W-:Y:S01]  /*a120*/  FFMA.FTZ R196, R65, c[0x0][0x2d0], -R6 ;  /* 0x0000b40041c47a23 */ /* 0x000fe20000010806 */
[----:B------:R-:W-:Y:S05]  /*a130*/  @P5 IADD3.X R5, R5, R7, RZ, P0, !PT ;  /* 0x0000000705055210 */ /* 0x000fea00007fe4ff */
[----:B------:R1:W-:Y:S01]  /*a140*/  MUFU.EX2 R218, R0 ;  /* 0x0000000000da7308 */ /* 0x0003e20000000800 */
[----:B------:R3:W-:Y:S01]  /*a150*/  @P5 LDGSTS.E.BYPASS.LTC128B.128 [R246+0x4900], [R4.64], !P6 ;  /* 0x0490000004f65fae */ /* 0x0007e2000f101d48 */
[----:B--2---:R-:W-:Y:S01]  /*a160*/  F2FP.BF16.PACK_AB R75, R224, R223 ;  /* 0x000000dfe04b723e */ /* 0x004fe200000010ff */
[----:B-1----:R-:W-:Y:S02]  /*a170*/  FFMA.FTZ R0, R199, c[0x0][0x2d0], -R84 ;  /* 0x0000b400c7007a23 */ /* 0x002fe40000010854 */
[----:B------:R-:W-:Y:S05]  /*a180*/  FFMA.FTZ R199, R52, c[0x0][0x2d0], -R6 ;  /* 0x0000b40034c77a23 */ /* 0x000fea0000010806 */
[----:B------:R1:W2:Y:S01]  /*a190*/  MUFU.EX2 R221, R0 ;  /* 0x0000000000dd7308 */ /* 0x0002a20000000800 */
[----:B---3--:R-:W-:Y:S05]  /*a1a0*/  @P5 IADD3 R4, P0, R4, R8, RZ ;  /* 0x0000000804045210 */ /* 0x008fea0007f1e0ff */
[--C-:B------:R-:W-:Y:S05]  /*a1b0*/  @P5 IMAD.X R5, R5, 0x1, R7.reuse, P0 ;  /* 0x0000000105055824 */ /* 0x100fea00000e0607 */
[----:B------:R3:W-:Y:S01]  /*a1c0*/  @P5 LDGSTS.E.BYPASS.LTC128B.128 [R246+0x5100], [R4.64], !P6 ;  /* 0x0510000004f65fae */ /* 0x0007e2000f101d48 */
[----:B-1----:R-:W-:Y:S02]  /*a1d0*/  FSEL R0, R137, RZ, P3 ;  /* 0x000000ff89007208 */ /* 0x002fe40001800000 */
[----:B--2---:R-:W-:Y:S02]  /*a1e0*/  F2FP.BF16.PACK_AB R66, R221, R218 ;  /* 0x000000dadd42723e */ /* 0x004fe400000010ff */
[-C--:B---3--:R-:W-:Y:S05]  /*a1f0*/  @P5 IADD3 R4, P0, R4, R8.reuse, RZ ;  /* 0x0000000804045210 */ /* 0x088fea0007f1e0ff */
[--C-:B------:R-:W-:Y:S05]  /*a200*/  @P5 IMAD.X R5, R5, 0x1, R7.reuse, P0 ;  /* 0x0000000105055824 */ /* 0x100fea00000e0607 */
[----:B------:R1:W-:Y:S02]  /*a210*/  @P5 LDGSTS.E.BYPASS.LTC128B.128 [R246+0x5900], [R4.64], !P6 ;  /* 0x0590000004f65fae */ /* 0x0003e4000f101d48 */
[-C--:B-1----:R-:W-:Y:S04]  /*a220*/  @P5 IADD3 R4, P0, R4, R8.reuse, RZ ;  /* 0x0000000804045210 */ /* 0x082fe80007f1e0ff */
[----:B------:R-:W-:Y:S01]  /*a230*/  @P5 IADD3 R8, P3, R4, R8, RZ ;  /* 0x0000000804085210 */ /* 0x000fe20007f7e0ff */
[--C-:B------:R-:W-:Y:S01]  /*a240*/  @P5 IMAD.X R5, R5, 0x1, R7.reuse, P0 ;  /* 0x0000000105055824 */ /* 0x100fe200000e0607 */
[----:B------:R-:W-:Y:S03]  /*a250*/  FSETP.NEU.FTZ.AND P0, PT, R70, -INF , PT ;  /* 0xff8000004600780b */ /* 0x000fe60003f1d000 */
[----:B------:R-:W-:Y:S01]  /*a260*/  @P5 IMAD.X R9, R5, 0x1, R7, P3 ;  /* 0x0000000105095824 */ /* 0x000fe200018e0607 */
[----:B------:R-:W-:Y:S01]  /*a270*/  FSEL R88, R88, RZ, P0 ;  /* 0x000000ff58587208 */ /* 0x000fe20000000000 */
[----:B------:R1:W-:Y:S04]  /*a280*/  @P5 LDGSTS.E.BYPASS.LTC128B.128 [R246+0x6100], [R4.64], !P6 ;  /* 0x0610000004f65fae */ /* 0x0003e8000f101d48 */
[--C-:B------:R-:W-:Y:S02]  /*a290*/  FFMA.FTZ R2, R200, c[0x0][0x2d0], -R88.reuse ;  /* 0x0000b400c8027a23 */ /* 0x100fe40000010858 */
[--C-:B------:R-:W-:Y:S02]  /*a2a0*/  FFMA.FTZ R7, R201, c[0x0][0x2d0], -R88.reuse ;  /* 0x0000b400c9077a23 */ /* 0x100fe40000010858 */
[----:B------:R2:W-:Y:S01]  /*a2b0*/  MUFU.EX2 R188, R2 ;  /* 0x0000000200bc7308 */ /* 0x0005e20000000800 */
[----:B------:R3:W-:Y:S01]  /*a2c0*/  @P5 LDGSTS.E.BYPASS.LTC128B.128 [R246+0x6900], [R8.64], !P6 ;  /* 0x0690000008f65fae */ /* 0x0007e2000f101d48 */
[--C-:B------:R-:W-:Y:S02]  /*a2d0*/  FFMA.FTZ R250, R250, c[0x0][0x2d0], -R88.reuse ;  /* 0x0000b400fafa7a23 */ /* 0x100fe40000010858 */
[--C-:B------:R-:W-:Y:S02]  /*a2e0*/  FFMA.FTZ R249, R249, c[0x0][0x2d0], -R88.reuse ;  /* 0x0000b400f9f97a23 */ /* 0x100fe40000010858 */
[----:B------:R-:W-:Y:S02]  /*a2f0*/  FFMA.FTZ R226, R226, c[0x0][0x2d0], -R88 ;  /* 0x0000b400e2e27a23 */ /* 0x000fe40000010858 */
[----:B------:R-:W-:Y:S01]  /*a300*/  FFMA.FTZ R200, R81, c[0x0][0x2d0], -R6 ;  /* 0x0000b40051c87a23 */ /* 0x000fe20000010806 */
[----:B------:R-:W4:Y:S01]  /*a310*/  LDSM.16.MT88.4 R20, [R229] ;  /* 0x00000000e514783b */ /* 0x000f220000004200 */
[----:B------:R-:W3:Y:S01]  /*a320*/  MUFU.EX2 R190, R7 ;  /* 0x0000000700be7308 */ /* 0x000ee20000000800 */
[----:B------:R-:W-:Y:S06]  /*a330*/  IMAD.MOV.U32 R201, RZ, RZ, R62 ;  /* 0x000000ffffc97224 */ /* 0x000fec00078e003e */
[----:B------:R-:W-:Y:S01]  /*a340*/  LDSM.16.MT88.4 R52, [R230] ;  /* 0x00000000e634783b */ /* 0x000fe20000004200 */
[----:B-1----:R-:W-:Y:S01]  /*a350*/  FADD.FTZ R5, -R0, R3 ;  /* 0x0000000300057221 */ /* 0x002fe20000010100 */
[----:B------:R-:W-:Y:S02]  /*a360*/  FSEL R3, R136, RZ, P2 ;  /* 0x000000ff88037208 */ /* 0x000fe40001000000 */
[----:B------:R-:W-:Y:S02]  /*a370*/  FSEL R0, R70, RZ, P0 ;  /* 0x000000ff46007208 */ /* 0x000fe40000000000 */
[----:B--2---:R-:W-:Y:S01]  /*a380*/  FSEL R2, R135, RZ, P1 ;  /* 0x000000ff87027208 */ /* 0x004fe20000800000 */
[----:B------:R-:W-:Y:S01]  /*a390*/  FADD.FTZ R4, -R3, R132 ;  /* 0x0000008403047221 */ /* 0x000fe20000010100 */
[----:B------:R-:W-:Y:S01]  /*a3a0*/  MOV R132, R59 ;  /* 0x0000003b00847202 */ /* 0x000fe20000000f00 */
[----:B------:R-:W0:Y:S02]  /*a3b0*/  LDGDEPBAR ;  /* 0x00000000000079af */ /* 0x000e240000000000 */
[----:B------:R-:W-:Y:S02]  /*a3c0*/  FADD.FTZ R3, -R2, R133 ;  /* 0x0000008502037221 */ /* 0x000fe40000010100 */
[----:B------:R-:W-:Y:S02]  /*a3d0*/  FADD.FTZ R2, -R0, R134 ;  /* 0x0000008600027221 */ /* 0x000fe40000010100 */
[----:B------:R-:W-:Y:S01]  /*a3e0*/  FMUL.FTZ R0, R5, c[0x0][0x2d0] ;  /* 0x0000b40005007a20 */ /* 0x000fe20000410000 */
[----:B---3--:R-:W-:Y:S03]  /*a3f0*/  F2FP.BF16.PACK_AB R65, R190, R188 ;  /* 0x000000bcbe41723e */ /* 0x008fe600000010ff */
[----:B------:R1:W2:Y:S02]  /*a400*/  MUFU.EX2 R69, R0 ;  /* 0x0000000000457308 */ /* 0x0002a40000000800 */
[----:B-1----:R-:W-:Y:S02]  /*a410*/  FMUL.FTZ R0, R4, c[0x0][0x2d0] ;  /* 0x0000b40004007a20 */ /* 0x002fe40000410000 */
[C---:B--2---:R-:W-:Y:S06]  /*a420*/  FMUL.FTZ R5, R69.reuse, R145 ;  /* 0x0000009145057220 */ /* 0x044fec0000410000 */
[----:B------:R1:W2:Y:S01]  /*a430*/  MUFU.EX2 R68, R0 ;  /* 0x0000000000447308 */ /* 0x0002a20000000800 */
[C---:B------:R-:W-:Y:S02]  /*a440*/  FMUL.FTZ R4, R69.reuse, R144 ;  /* 0x0000009045047220 */ /* 0x040fe40000410000 */
[C---:B------:R-:W-:Y:S01]  /*a450*/  FMUL.FTZ R16, R69.reuse, R152 ;  /* 0x0000009845107220 */ /* 0x040fe20000410000 */
[----:B------:R-:W-:Y:S01]  /*a460*/  MOV R152, R17 ;  /* 0x0000001100987202 */ /* 0x000fe20000000f00 */
[C---:B------:R-:W-:Y:S02]  /*a470*/  FMUL.FTZ R17, R69.reuse, R153 ;  /* 0x0000009945117220 */ /* 0x040fe40000410000 */
[----:B------:R-:W-:Y:S02]  /*a480*/  IMAD.MOV.U32 R144, RZ, RZ, R34 ;  /* 0x000000ffff907224 */ /* 0x000fe400078e0022 */
[C---:B------:R-:W-:Y:S02]  /*a490*/  FMUL.FTZ R32, R69.reuse, R168 ;  /* 0x000000a845207220 */ /* 0x040fe40000410000 */
[C---:B------:R-:W-:Y:S02]  /*a4a0*/  FMUL.FTZ R33, R69.reuse, R169 ;  /* 0x000000a945217220 */ /* 0x040fe40000410000 */
[----:B------:R-:W-:Y:S02]  /*a4b0*/  IMAD.MOV.U32 R153, RZ, RZ, R42 ;  /* 0x000000ffff997224 */ /* 0x000fe400078e002a */
[C---:B------:R-:W-:Y:S02]  /*a4c0*/  FMUL.FTZ R48, R69.reuse, R184 ;  /* 0x000000b845307220 */ /* 0x040fe40000410000 */
[----:B------:R-:W-:Y:S02]  /*a4d0*/  FMUL.FTZ R49, R69, R185 ;  /* 0x000000b945317220 */ /* 0x000fe40000410000 */
[----:B------:R-:W-:Y:S02]  /*a4e0*/  IMAD.MOV.U32 R145, RZ, RZ, R78 ;  /* 0x000000ffff917224 */ /* 0x000fe400078e004e */
[----:B-1----:R-:W-:Y:S02]  /*a4f0*/  FMUL.FTZ R0, R3, c[0x0][0x2d0] ;  /* 0x0000b40003007a20 */ /* 0x002fe40000410000 */
[C---:B--2---:R-:W-:Y:S02]  /*a500*/  FMUL.FTZ R6, R68.reuse, R146 ;  /* 0x0000009244067220 */ /* 0x044fe40000410000 */
[----:B------:R1:W2:Y:S01]  /*a510*/  MUFU.EX2 R3, R0 ;  /* 0x0000000000037308 */ /* 0x0002a20000000800 */
[C---:B------:R-:W-:Y:S02]  /*a520*/  FMUL.FTZ R7, R68.reuse, R147 ;  /* 0x0000009344077220 */ /* 0x040fe40000410000 */
[----:B------:R-:W-:Y:S02]  /*a530*/  IMAD.MOV.U32 R147, RZ, RZ, R26 ;  /* 0x000000ffff937224 */ /* 0x000fe400078e001a */
[C---:B------:R-:W-:Y:S02]  /*a540*/  FMUL.FTZ R18, R68.reuse, R154 ;  /* 0x0000009a44127220 */ /* 0x040fe40000410000 */
[C---:B------:R-:W-:Y:S01]  /*a550*/  FMUL.FTZ R19, R68.reuse, R155 ;  /* 0x0000009b44137220 */ /* 0x040fe20000410000 */
[-C--:B----4-:R-:W-:Y:S05]  /*a560*/  HMMA.16816.F32.BF16 R4, R72, R20.reuse, R4 ;  /* 0x000000144804723c */ /* 0x090fea0000041804 */
[----:B------:R-:W-:Y:S02]  /*a570*/  IMAD.MOV.U32 R155, RZ, RZ, R25 ;  /* 0x000000ffff9b7224 */ /* 0x000fe400078e0019 */
[----:B------:R-:W-:Y:S02]  /*a580*/  IMAD.MOV.U32 R154, RZ, RZ, R28 ;  /* 0x000000ffff9a7224 */ /* 0x000fe400078e001c */
[C---:B------:R-:W-:Y:S03]  /*a590*/  FMUL.FTZ R34, R68.reuse, R170 ;  /* 0x000000aa44227220 */ /* 0x040fe60000410000 */
[----:B------:R-:W-:Y:S02]  /*a5a0*/  FMUL.FTZ R35, R68, R171 ;  /* 0x000000ab44237220 */ /* 0x000fe40000410000 */
[----:B------:R-:W-:Y:S02]  /*a5b0*/  IMAD.MOV.U32 R146, RZ, RZ, R77 ;  /* 0x000000ffff927224 */ /* 0x000fe400078e004d */
[----:B-1----:R-:W-:Y:S02]  /*a5c0*/  FMUL.FTZ R0, R2, c[0x0][0x2d0] ;  /* 0x0000b40002007a20 */ /* 0x002fe40000410000 */
[----:B------:R-:W-:Y:S02]  /*a5d0*/  FFMA.FTZ R2, R204, c[0x0][0x2d0], -R88 ;  /* 0x0000b400cc027a23 */ /* 0x000fe40000010858 */
[C---:B--2---:R-:W-:Y:S01]  /*a5e0*/  FMUL.FTZ R13, R3.reuse, R149 ;  /* 0x00000095030d7220 */ /* 0x044fe20000410000 */
[----:B------:R-:W-:Y:S01]  /*a5f0*/  MOV R149, R27 ;  /* 0x0000001b00957202 */ /* 0x000fe20000000f00 */
[----:B------:R1:W-:Y:S01]  /*a600*/  MUFU.EX2 R133, R2 ;  /* 0x0000000200857308 */ /* 0x0003e20000000800 */
[C---:B------:R-:W-:Y:S02]  /*a610*/  FMUL.FTZ R8, R3.reuse, R140 ;  /* 0x0000008c03087220 */ /* 0x040fe40000410000 */
[C---:B------:R-:W-:Y:S02]  /*a620*/  FMUL.FTZ R9, R3.reuse, R141 ;  /* 0x0000008d03097220 */ /* 0x040fe40000410000 */
[C---:B------:R-:W-:Y:S02]  /*a630*/  FMUL.FTZ R12, R3.reuse, R148 ;  /* 0x00000094030c7220 */ /* 0x040fe40000410000 */
[C---:B------:R-:W-:Y:S02]  /*a640*/  FMUL.FTZ R25, R3.reuse, R161 ;  /* 0x000000a103197220 */ /* 0x040fe40000410000 */
[C---:B------:R-:W-:Y:S01]  /*a650*/  FMUL.FTZ R28, R3.reuse, R164 ;  /* 0x000000a4031c7220 */ /* 0x040fe20000410000 */
[----:B------:R-:W2:Y:S01]  /*a660*/  MUFU.EX2 R0, R0 ;  /* 0x0000000000007308 */ /* 0x000ea20000000800 */
[----:B------:R-:W-:Y:S02]  /*a670*/  IMAD.MOV.U32 R141, RZ, RZ, R67 ;  /* 0x000000ffff8d7224 */ /* 0x000fe400078e0043 */
[C---:B------:R-:W-:Y:S02]  /*a680*/  FMUL.FTZ R29, R3.reuse, R165 ;  /* 0x000000a5031d7220 */ /* 0x040fe40000410000 */
[----:B------:R-:W-:Y:S02]  /*a690*/  IMAD.MOV.U32 R140, RZ, RZ, R31 ;  /* 0x000000ffff8c7224 */ /* 0x000fe400078e001f */
[----:B------:R-:W-:Y:S02]  /*a6a0*/  IMAD.MOV.U32 R161, RZ, RZ, R50 ;  /* 0x000000ffffa17224 */ /* 0x000fe400078e0032 */
[----:B------:R-:W-:Y:S01]  /*a6b0*/  FMUL.FTZ R50, R68, R186 ;  /* 0x000000ba44327220 */ /* 0x000fe20000410000 */
[----:B------:R-:W-:Y:S01]  /*a6c0*/  MUFU.EX2 R148, R90 ;  /* 0x0000005a00947308 */ /* 0x000fe20000000800 */
[----:B------:R-:W-:Y:S02]  /*a6d0*/  IMAD.MOV.U32 R204, RZ, RZ, R76 ;  /* 0x000000ffffcc7224 */ /* 0x000fe400078e004c */
[----:B------:R-:W-:Y:S02]  /*a6e0*/  FMUL.FTZ R56, R3, R120 ;  /* 0x0000007803387220 */ /* 0x000fe40000410000 */
[----:B-1----:R-:W-:Y:S02]  /*a6f0*/  FFMA.FTZ R2, R203, c[0x0][0x2d0], -R88 ;  /* 0x0000b400cb027a23 */ /* 0x002fe40000010858 */
[C---:B------:R-:W-:Y:S02]  /*a700*/  FMUL.FTZ R57, R3.reuse, R121 ;  /* 0x0000007903397220 */ /* 0x040fe40000410000 */
[C---:B------:R-:W-:Y:S01]  /*a710*/  FMUL.FTZ R60, R3.reuse, R124 ;  /* 0x0000007c033c7220 */ /* 0x040fe20000410000 */
[----:B------:R-:W1:Y:S01]  /*a720*/  MUFU.EX2 R189, R2 ;  /* 0x0000000200bd7308 */ /* 0x000e620000000800 */
[----:B------:R-:W-:Y:S02]  /*a730*/  IMAD.MOV.U32 R203, RZ, RZ, R24 ;  /* 0x000000ffffcb7224 */ /* 0x000fe400078e0018 */
[----:B------:R-:W-:Y:S02]  /*a740*/  FMUL.FTZ R24, R3, R160 ;  /* 0x000000a003187220 */ /* 0x000fe40000410000 */
[C---:B--2---:R-:W-:Y:S02]  /*a750*/  FMUL.FTZ R26, R0.reuse, R162 ;  /* 0x000000a2001a7220 */ /* 0x044fe40000410000 */
[----:B------:R-:W-:Y:S02]  /*a760*/  IMAD.MOV.U32 R162, RZ, RZ, R39 ;  /* 0x000000ffffa27224 */ /* 0x000fe400078e0027 */
[C---:B------:R-:W-:Y:S02]  /*a770*/  FMUL.FTZ R27, R0.reuse, R163 ;  /* 0x000000a3001b7220 */ /* 0x040fe40000410000 */
[----:B------:R-:W-:Y:S02]  /*a780*/  IMAD.MOV.U32 R163, RZ, RZ, R38 ;  /* 0x000000ffffa37224 */ /* 0x000fe400078e0026 */
[----:B------:R-:W2:Y:S01]  /*a790*/  LDSM.16.MT88.4 R36, [R233] ;  /* 0x00000000e924783b */ /* 0x000ea20000004200 */
[C---:B------:R-:W-:Y:S02]  /*a7a0*/  FMUL.FTZ R10, R0.reuse, R142 ;  /* 0x0000008e000a7220 */ /* 0x040fe40000410000 */
[C---:B------:R-:W-:Y:S02]  /*a7b0*/  FMUL.FTZ R11, R0.reuse, R143 ;  /* 0x0000008f000b7220 */ /* 0x040fe40000410000 */
[C---:B------:R-:W-:Y:S02]  /*a7c0*/  FMUL.FTZ R14, R0.reuse, R150 ;  /* 0x00000096000e7220 */ /* 0x040fe40000410000 */
[C---:B------:R-:W-:Y:S02]  /*a7d0*/  FMUL.FTZ R15, R0.reuse, R151 ;  /* 0x00000097000f7220 */ /* 0x040fe40000410000 */
[----:B------:R-:W-:Y:S01]  /*a7e0*/  MUFU.EX2 R151, R89 ;  /* 0x0000005900977308 */ /* 0x000fe20000000800 */
[C---:B------:R-:W-:Y:S01]  /*a7f0*/  FMUL.FTZ R30, R0.reuse, R166 ;  /* 0x000000a6001e7220 */ /* 0x040fe20000410000 */
[----:B-1----:R-:W-:Y:S01]  /*a800*/  F2FP.BF16.PACK_AB R67, R189, R133 ;  /* 0x00000085bd43723e */ /* 0x002fe200000010ff */
[----:B------:R-:W-:Y:S02]  /*a810*/  FMUL.FTZ R31, R0, R167 ;  /* 0x000000a7001f7220 */ /* 0x000fe40000410000 */
[----:B------:R-:W-:Y:S02]  /*a820*/  FFMA.FTZ R2, R208, c[0x0][0x2d0], -R85 ;  /* 0x0000b400d0027a23 */ /* 0x000fe40000010855 */
[----:B------:R-:W-:Y:S02]  /*a830*/  IMAD.MOV.U32 R150, RZ, RZ, R79 ;  /* 0x000000ffff967224 */ /* 0x000fe400078e004f */
[C---:B------:R-:W-:Y:S01]  /*a840*/  HMMA.16816.F32.BF16 R8, R64.reuse, R20, R8 ;  /* 0x000000144008723c */ /* 0x040fe20000041808 */
[----:B------:R1:W-:Y:S01]  /*a850*/  MUFU.EX2 R111, R2 ;  /* 0x00000002006f7308 */ /* 0x0003e20000000800 */
[----:B------:R-:W3:Y:S02]  /*a860*/  LDSM.16.MT88.4 R76, [R232] ;  /* 0x00000000e84c783b */ /* 0x000ee40000004200 */
[C---:B------:R-:W-:Y:S02]  /*a870*/  FMUL.FTZ R42, R0.reuse, R178 ;  /* 0x000000b2002a7220 */ /* 0x040fe40000410000 */
[----:B------:R-:W-:Y:S02]  /*a880*/  IMAD.MOV.U32 R142, RZ, RZ, R43 ;  /* 0x000000ffff8e7224 */ /* 0x000fe400078e002b */
[-C--:B------:R-:W-:Y:S04]  /*a890*/  HMMA.16816.F32.BF16 R12, R64, R22.reuse, R12 ;  /* 0x00000016400c723c */ /* 0x080fe8000004180c */
[C---:B------:R-:W-:Y:S02]  /*a8a0*/  FMUL.FTZ R20, R69.reuse, R156 ;  /* 0x0000009c45147220 */ /* 0x040fe40000410000 */
[----:B------:R-:W-:Y:S02]  /*a8b0*/  FMUL.FTZ R21, R69, R157 ;  /* 0x0000009d45157220 */ /* 0x000fe40000410000 */
[C---:B------:R-:W-:Y:S04]  /*a8c0*/  HMMA.16816.F32.BF16 R16, R72.reuse, R22, R16 ;  /* 0x000000164810723c */ /* 0x040fe80000041810 */
[C---:B------:R-:W-:Y:S02]  /*a8d0*/  FMUL.FTZ R43, R0.reuse, R179 ;  /* 0x000000b3002b7220 */ /* 0x040fe40000410000 */
[----:B------:R-:W-:Y:S02]  /*a8e0*/  FMUL.FTZ R58, R0, R122 ;  /* 0x0000007a003a7220 */ /* 0x000fe40000410000 */
[C---:B------:R-:W-:Y:S04]  /*a8f0*/  FMUL.FTZ R22, R68.reuse, R158 ;  /* 0x0000009e44167220 */ /* 0x040fe80000410000 */
[----:B------:R-:W-:Y:S01]  /*a900*/  FMUL.FTZ R23, R68, R159 ;  /* 0x0000009f44177220 */ /* 0x000fe20000410000 */
[----:B------:R-:W-:Y:S01]  /*a910*/  MOV R159, R40 ;  /* 0x00000028009f7202 */ /* 0x000fe20000000f00 */
[C---:B------:R-:W-:Y:S02]  /*a920*/  FMUL.FTZ R40, R3.reuse, R176 ;  /* 0x000000b003287220 */ /* 0x040fe40000410000 */
[----:B------:R-:W-:Y:S02]  /*a930*/  IMAD.MOV.U32 R158, RZ, RZ, R41 ;  /* 0x000000ffff9e7224 */ /* 0x000fe400078e0029 */
[----:B------:R-:W-:Y:S01]  /*a940*/  FMUL.FTZ R41, R3, R177 ;  /* 0x000000b103297220 */ /* 0x000fe20000410000 */
[-C--:B--2---:R-:W-:Y:S03]  /*a950*/  HMMA.16816.F32.BF16 R20, R72, R36.reuse, R20 ;  /* 0x000000244814723c */ /* 0x084fe60000041814 */
[----:B-1----:R-:W-:Y:S02]  /*a960*/  FFMA.FTZ R2, R209, c[0x0][0x2d0], -R85 ;  /* 0x0000b400d1027a23 */ /* 0x002fe40000010855 */
[----:B------:R-:W-:Y:S02]  /*a970*/  IMAD.MOV.U32 R156, RZ, RZ, R45 ;  /* 0x000000ffff9c7224 */ /* 0x000fe400078e002d */
[C---:B------:R-:W-:Y:S01]  /*a980*/  FMUL.FTZ R45, R3.reuse, R181 ;  /* 0x000000b5032d7220 */ /* 0x040fe20000410000 */
[C---:B------:R-:W-:Y:S04]  /*a990*/  HMMA.16816.F32.BF16 R24, R64.reuse, R36, R24 ;  /* 0x000000244018723c */ /* 0x040fe80000041818 */
[----:B------:R-:W-:Y:S02]  /*a9a0*/  IMAD.MOV.U32 R157, RZ, RZ, R44 ;  /* 0x000000ffff9d7224 */ /* 0x000fe400078e002c */
[----:B------:R-:W-:Y:S02]  /*a9b0*/  FMUL.FTZ R44, R3, R180 ;  /* 0x000000b4032c7220 */ /* 0x000fe40000410000 */
[-C--:B------:R-:W-:Y:S04]  /*a9c0*/  HMMA.16816.F32.BF16 R28, R64, R38.reuse, R28 ;  /* 0x00000026401c723c */ /* 0x080fe8000004181c */
[C---:B------:R-:W-:Y:S02]  /*a9d0*/  FMUL.FTZ R36, R69.reuse, R172 ;  /* 0x000000ac45247220 */ /* 0x040fe40000410000 */
[----:B------:R-:W-:Y:S02]  /*a9e0*/  FMUL.FTZ R37, R69, R173 ;  /* 0x000000ad45257220 */ /* 0x000fe40000410000 */
[C---:B------:R-:W-:Y:S04]  /*a9f0*/  HMMA.16816.F32.BF16 R32, R72.reuse, R38, R32 ;  /* 0x000000264820723c */ /* 0x040fe80000041820 */
[C---:B------:R-:W-:Y:S02]  /*aa00*/  FMUL.FTZ R46, R0.reuse, R182 ;  /* 0x000000b6002e7220 */ /* 0x040fe40000410000 */
[----:B------:R-:W-:Y:S02]  /*aa10*/  FMUL.FTZ R47, R0, R183 ;  /* 0x000000b7002f7220 */ /* 0x000fe40000410000 */
[C---:B------:R-:W-:Y:S04]  /*aa20*/  FMUL.FTZ R38, R68.reuse, R174 ;  /* 0x000000ae44267220 */ /* 0x040fe80000410000 */
[C---:B------:R-:W-:Y:S02]  /*aa30*/  FMUL.FTZ R39, R68.reuse, R175 ;  /* 0x000000af44277220 */ /* 0x040fe40000410000 */
[----:B------:R-:W-:Y:S02]  /*aa40*/  IMAD.MOV.U32 R160, RZ, RZ, R51 ;  /* 0x000000ffffa07224 */ /* 0x000fe400078e0033 */
[----:B------:R-:W-:Y:S02]  /*aa50*/  FMUL.FTZ R51, R68, R187 ;  /* 0x000000bb44337220 */ /* 0x000fe40000410000 */
[C---:B------:R-:W-:Y:S01]  /*aa60*/  FMUL.FTZ R59, R0.reuse, R123 ;  /* 0x0000007b003b7220 */ /* 0x040fe20000410000 */
[-C--:B------:R-:W-:Y:S03]  /*aa70*/  HMMA.16816.F32.BF16 R36, R72, R52.reuse, R36 ;  /* 0x000000344824723c */ /* 0x080fe60000041824 */
[----:B------:R-:W-:Y:S02]  /*aa80*/  FMUL.FTZ R61, R3, R125 ;  /* 0x0000007d033d7220 */ /* 0x000fe40000410000 */
[----:B------:R-:W-:Y:S01]  /*aa90*/  MUFU.EX2 R125, R98 ;  /* 0x00000062007d7308 */ /* 0x000fe20000000800 */
[C---:B------:R-:W-:Y:S02]  /*aaa0*/  FMUL.FTZ R62, R0.reuse, R126 ;  /* 0x0000007e003e7220 */ /* 0x040fe40000410000 */
[C---:B------:R-:W-:Y:S04]  /*aab0*/  HMMA.16816.F32.BF16 R40, R64.reuse, R52, R40 ;  /* 0x000000344028723c */ /* 0x040fe80000041828 */
[----:B------:R-:W-:Y:S02]  /*aac0*/  FMUL.FTZ R63, R0, R127 ;  /* 0x0000007f003f7220 */ /* 0x000fe40000410000 */
[----:B------:R-:W-:Y:S01]  /*aad0*/  FFMA.FTZ R89, R243, c[0x0][0x2d0], -R85 ;  /* 0x0000b400f3597a23 */ /* 0x000fe20000010855 */
[----:B------:R-:W1:Y:S01]  /*aae0*/  MUFU.EX2 R126, R83 ;  /* 0x00000053007e7308 */ /* 0x000e620000000800 */
[C---:B------:R-:W-:Y:S01]  /*aaf0*/  FMUL.FTZ R52, R69.reuse, R116 ;  /* 0x0000007445347220 */ /* 0x040fe20000410000 */
[-C--:B------:R-:W-:Y:S03]  /*ab00*/  HMMA.16816.F32.BF16 R44, R64, R54.reuse, R44 ;  /* 0x00000036402c723c */ /* 0x080fe6000004182c */
[C---:B------:R-:W-:Y:S02]  /*ab10*/  FMUL.FTZ R53, R69.reuse, R117 ;  /* 0x0000007545357220 */ /* 0x040fe40000410000 */
[----:B------:R-:W-:Y:S03]  /*ab20*/  IMAD.MOV.U32 R177, RZ, RZ, R201 ;  /* 0x000000ffffb17224 */ /* 0x000fe600078e00c9 */
[----:B------:R2:W4:Y:S01]  /*ab30*/  MUFU.EX2 R116, R2 ;  /* 0x0000000200747308 */ /* 0x0005220000000800 */
[C---:B------:R-:W-:Y:S07]  /*ab40*/  HMMA.16816.F32.BF16 R48, R72.reuse, R54, R48 ;  /* 0x000000364830723c */ /* 0x040fee0000041830 */
[C---:B------:R-:W-:Y:S02]  /*ab50*/  FMUL.FTZ R55, R68.reuse, R119 ;  /* 0x0000007744377220 */ /* 0x040fe40000410000 */
[----:B------:R-:W-:Y:S07]  /*ab60*/  FMUL.FTZ R54, R68, R118 ;  /* 0x0000007644367220 */ /* 0x000fee0000410000 */
[-C--:B---3--:R-:W-:Y:S03]  /*ab70*/  HMMA.16816.F32.BF16 R52, R72, R76.reuse, R52 ;  /* 0x0000004c4834723c */ /* 0x088fe60000041834 */
[--C-:B--2---:R-:W-:Y:S05]  /*ab80*/  FFMA.FTZ R2, R206, c[0x0][0x2d0], -R85.reuse ;  /* 0x0000b400ce027a23 */ /* 0x104fea0000010855 */
[C---:B------:R-:W-:Y:S01]  /*ab90*/  HMMA.16816.F32.BF16 R56, R64.reuse, R76, R56 ;  /* 0x0000004c4038723c */ /* 0x040fe20000041838 */
[----:B------:R-:W-:Y:S07]  /*aba0*/  MUFU.EX2 R206, R99 ;  /* 0x0000006300ce7308 */ /* 0x000fee0000000800 */
[-C--:B------:R-:W-:Y:S03]  /*abb0*/  HMMA.16816.F32.BF16 R60, R64, R78.reuse, R60 ;  /* 0x0000004e403c723c */ /* 0x080fe6000004183c */
[----:B------:R2:W-:Y:S04]  /*abc0*/  MUFU.EX2 R122, R2 ;  /* 0x00000002007a7308 */ /* 0x0005e80000000800 */
[C---:B------:R-:W-:Y:S02]  /*abd0*/  FMUL.FTZ R67, R68.reuse, R131 ;  /* 0x0000008344437220 */ /* 0x040fe40000410000 */
[C---:B------:R-:W-:Y:S03]  /*abe0*/  FMUL.FTZ R64, R69.reuse, R128 ;  /* 0x0000008045407220 */ /* 0x040fe60000410000 */
[----:B------:R-:W-:Y:S01]  /*abf0*/  FMUL.FTZ R65, R69, R129 ;  /* 0x0000008145417220 */ /* 0x000fe20000410000 */
[----:B------:R-:W-:Y:S01]  /*ac00*/  MUFU.EX2 R128, R91 ;  /* 0x0000005b00807308 */ /* 0x000fe20000000800 */
[----:B------:R-:W-:Y:S07]  /*ac10*/  FMUL.FTZ R66, R68, R130 ;  /* 0x0000008244427220 */ /* 0x000fee0000410000 */
[----:B------:R-:W-:Y:S01]  /*ac20*/  HMMA.16816.F32.BF16 R64, R72, R78, R64 ;  /* 0x0000004e4840723c */ /* 0x000fe20000041840 */
[----:B------:R-:W3:Y:S03]  /*ac30*/  LDSM.16.MT88.4 R76, [R229+0x800] ;  /* 0x00080000e54c783b */ /* 0x000ee60000004200 */
[--C-:B--2---:R-:W-:Y:S03]  /*ac40*/  FFMA.FTZ R2, R207, c[0x0][0x2d0], -R85.reuse ;  /* 0x0000b400cf027a23 */ /* 0x104fe60000010855 */
[----:B------:R-:W-:Y:S02]  /*ac50*/  F2FP.BF16.PACK_AB R72, R115, R113 ;  /* 0x000000717348723e */ /* 0x000fe400000010ff */
[----:B-1----:R-:W-:Y:S01]  /*ac60*/  F2FP.BF16.PACK_AB R74, R139, R126 ;  /* 0x0000007e8b4a723e */ /* 0x002fe200000010ff */
[----:B------:R1:W2:Y:S02]  /*ac70*/  MUFU.EX2 R134, R2 ;  /* 0x0000000200867308 */ /* 0x0002a40000000800 */
[----:B----4-:R-:W-:Y:S01]  /*ac80*/  F2FP.BF16.PACK_AB R73, R116, R111 ;  /* 0x0000006f7449723e */ /* 0x010fe200000010ff */
[--C-:B-1----:R-:W-:Y:S01]  /*ac90*/  FFMA.FTZ R2, R211, c[0x0][0x2d0], -R84.reuse ;  /* 0x0000b400d3027a23 */ /* 0x102fe20000010854 */
[----:B--2---:R-:W-:Y:S06]  /*aca0*/  F2FP.BF16.PACK_AB R75, R134, R122 ;  /* 0x0000007a864b723e */ /* 0x004fec00000010ff */
[----:B------:R1:W-:Y:S01]  /*acb0*/  MUFU.EX2 R114, R2 ;  /* 0x0000000200727308 */ /* 0x0003e20000000800 */
[-C--:B---3--:R-:W-:Y:S03]  /*acc0*/  HMMA.16816.F32.BF16 R4, R72, R76.reuse, R4 ;  /* 0x0000004c4804723c */ /* 0x088fe60000041804 */
[--C-:B-1----:R-:W-:Y:S06]  /*acd0*/  FFMA.FTZ R2, R212, c[0x0][0x2d0], -R84.reuse ;  /* 0x0000b400d4027a23 */ /* 0x102fec0000010854 */
[----:B------:R-:W-:Y:S10]  /*ace0*/  MUFU.EX2 R212, R89 ;  /* 0x0000005900d47308 */ /* 0x000ff40000000800 */
[----:B------:R1:W2:Y:S02]  /*acf0*/  MUFU.EX2 R117, R2 ;  /* 0x0000000200757308 */ /* 0x0002a40000000800 */
[--C-:B-1----:R-:W-:Y:S01]  /*ad00*/  FFMA.FTZ R2, R210, c[0x0][0x2d0], -R84.reuse ;  /* 0x0000b400d2027a23 */ /* 0x102fe20000010854 */
[----:B--2---:R-:W-:Y:S07]  /*ad10*/  F2FP.BF16.PACK_AB R80, R117, R114 ;  /* 0x000000727550723e */ /* 0x004fee00000010ff */
[----:B------:R1:W-:Y:S02]  /*ad20*/  MUFU.EX2 R119, R2 ;  /* 0x0000000200777308 */ /* 0x0003e40000000800 */
[----:B-1----:R-:W-:Y:S08]  /*ad30*/  FFMA.FTZ R2, R213, c[0x0][0x2d0], -R84 ;  /* 0x0000b400d5027a23 */ /* 0x002ff00000010854 */
[----:B------:R-:W-:Y:S10]  /*ad40*/  MUFU.EX2 R213, R200 ;  /* 0x000000c800d57308 */ /* 0x000ff40000000800 */
[----:B------:R1:W2:Y:S02]  /*ad50*/  MUFU.EX2 R143, R2 ;  /* 0x00000002008f7308 */ /* 0x0002a40000000800 */
[--C-:B-1----:R-:W-:Y:S01]  /*ad60*/  FFMA.FTZ R2, R215, c[0x0][0x2d0], -R88.reuse ;  /* 0x0000b400d7027a23 */ /* 0x102fe20000010858 */
[----:B--2---:R-:W-:Y:S07]  /*ad70*/  F2FP.BF16.PACK_AB R82, R143, R119 ;  /* 0x000000778f52723e */ /* 0x004fee00000010ff */
[----:B------:R1:W-:Y:S02]  /*ad80*/  MUFU.EX2 R108, R2 ;  /* 0x00000002006c7308 */ /* 0x0003e40000000800 */
[--C-:B-1----:R-:W-:Y:S08]  /*ad90*/  FFMA.FTZ R2, R217, c[0x0][0x2d0], -R88.reuse ;  /* 0x0000b400d9027a23 */ /* 0x102ff00000010858 */
[----:B------:R1:W2:Y:S02]  /*ada0*/  MUFU.EX2 R110, R2 ;  /* 0x00000002006e7308 */ /* 0x0002a40000000800 */
[--C-:B-1----:R-:W-:Y:S01]  /*adb0*/  FFMA.FTZ R2, R214, c[0x0][0x2d0], -R88.reuse ;  /* 0x0000b400d6027a23 */ /* 0x102fe20000010858 */
[----:B--2---:R-:W-:Y:S07]  /*adc0*/  F2FP.BF16.PACK_AB R81, R110, R108 ;  /* 0x0000006c6e51723e */ /* 0x004fee00000010ff */
[----:B------:R-:W-:Y:S10]  /*add0*/  MUFU.EX2 R214, R197 ;  /* 0x000000c500d67308 */ /* 0x000ff40000000800 */
[----:B------:R1:W-:Y:S02]  /*ade0*/  MUFU.EX2 R112, R2 ;  /* 0x0000000200707308 */ /* 0x0003e40000000800 */
[----:B-1----:R-:W-:Y:S08]  /*adf0*/  FFMA.FTZ R2, R216, c[0x0][0x2d0], -R88 ;  /* 0x0000b400d8027a23 */ /* 0x002ff00000010858 */
[----:B------:R-:W-:Y:S10]  /*ae00*/  MUFU.EX2 R216, R196 ;  /* 0x000000c400d87308 */ /* 0x000ff40000000800 */
[----:B------:R1:W2:Y:S02]  /*ae10*/  MUFU.EX2 R131, R2 ;  /* 0x0000000200837308 */ /* 0x0002a40000000800 */
[----:B-1----:R-:W-:Y:S01]  /*ae20*/  FFMA.FTZ R2, R163, c[0x0][0x2d0], -R85 ;  /* 0x0000b400a3027a23 */ /* 0x002fe20000010855 */
[----:B--2---:R-:W-:Y:S01]  /*ae30*/  F2FP.BF16.PACK_AB R83, R131, R112 ;  /* 0x000000708353723e */ /* 0x004fe200000010ff */
[----:B------:R-:W-:Y:S01]  /*ae40*/  IMAD.MOV.U32 R163, RZ, RZ, R162 ;  /* 0x000000ffffa37224 */ /* 0x000fe200078e00a2 */
[----:B------:R-:W-:Y:S05]  /*ae50*/  MOV R162, R161 ;  /* 0x000000a100a27202 */ /* 0x000fea0000000f00 */
[----:B------:R1:W-:Y:S01]  /*ae60*/  MUFU.EX2 R124, R2 ;  /* 0x00000002007c7308 */ /* 0x0003e20000000800 */
[----:B------:R-:W-:Y:S02]  /*ae70*/  IMAD.MOV.U32 R161, RZ, RZ, R160 ;  /* 0x000000ffffa17224 */ /* 0x000fe400078e00a0 */
[----:B------:R-:W-:Y:S01]  /*ae80*/  IMAD.MOV.U32 R160, RZ, RZ, R159 ;  /* 0x000000ffffa07224 */ /* 0x000fe200078e009f */
[C---:B------:R-:W-:Y:S04]  /*ae90*/  HMMA.16816.F32.BF16 R8, R80.reuse, R76, R8 ;  /* 0x0000004c5008723c */ /* 0x040fe80000041808 */
[----:B------:R-:W-:Y:S02]  /*aea0*/  IMAD.MOV.U32 R159, RZ, RZ, R158 ;  /* 0x000000ffff9f7224 */ /* 0x000fe400078e009e */
[----:B------:R-:W-:Y:S01]  /*aeb0*/  IMAD.MOV.U32 R158, RZ, RZ, R157 ;  /* 0x000000ffff9e7224 */ /* 0x000fe200078e009d */
[----:B------:R-:W-:Y:S01]  /*aec0*/  MOV R157, R156 ;  /* 0x0000009c009d7202 */ /* 0x000fe20000000f00 */
[-C--:B------:R-:W-:Y:S04]  /*aed0*/  HMMA.16816.F32.BF16 R12, R80, R78.reuse, R12 ;  /* 0x0000004e500c723c */ /* 0x080fe8000004180c */
[----:B------:R-:W-:Y:S02]  /*aee0*/  IMAD.MOV.U32 R156, RZ, RZ, R153 ;  /* 0x000000ffff9c7224 */ /* 0x000fe400078e0099 */
[----:B------:R-:W-:Y:S02]  /*aef0*/  IMAD.MOV.U32 R153, RZ, RZ, R150 ;  /* 0x000000ffff997224 */ /* 0x000fe400078e0096 */
[C---:B------:R-:W-:Y:S01]  /*af00*/  HMMA.16816.F32.BF16 R16, R72.reuse, R78, R16 ;  /* 0x0000004e4810723c */ /* 0x040fe20000041810 */
[----:B------:R-:W2:Y:S03]  /*af10*/  LDSM.16.MT88.4 R76, [R233+0x800] ;  /* 0x00080000e94c783b */ /* 0x000ea60000004200 */
[----:B------:R-:W-:Y:S02]  /*af20*/  IMAD.MOV.U32 R150, RZ, RZ, R142 ;  /* 0x000000ffff967224 */ /* 0x000fe400078e008e */
[----:B------:R-:W-:Y:S01]  /*af30*/  IMAD.MOV.U32 R142, RZ, RZ, R141 ;  /* 0x000000ffff8e7224 */ /* 0x000fe200078e008d */
[----:B------:R-:W-:Y:S01]  /*af40*/  MOV R141, R140 ;  /* 0x0000008c008d7202 */ /* 0x000fe20000000f00 */
[----:B------:R-:W-:Y:S04]  /*af50*/  IMAD.MOV.U32 R140, RZ, RZ, R132 ;  /* 0x000000ffff8c7224 */ /* 0x000fe800078e0084 */
[----:B------:R-:W-:Y:S02]  /*af60*/  IMAD.MOV.U32 R132, RZ, RZ, R107 ;  /* 0x000000ffff847224 */ /* 0x000fe400078e006b */
[----:B------:R-:W3:Y:S01]  /*af70*/  LDL.LU R107, [R1] ;  /* 0x00000000016b7983 */ /* 0x000ee20000300800 */
[----:B-1----:R-:W-:Y:S02]  /*af80*/  FFMA.FTZ R2, R163, c[0x0][0x2d0], -R85 ;  /* 0x0000b400a3027a23 */ /* 0x002fe40000010855 */
[----:B------:R-:W-:Y:S02]  /*af90*/  IMAD.MOV.U32 R163, RZ, RZ, R162 ;  /* 0x000000ffffa37224 */ /* 0x000fe400078e00a2 */
[----:B------:R-:W-:Y:S01]  /*afa0*/  IMAD.MOV.U32 R162, RZ, RZ, R161 ;  /* 0x000000ffffa27224 */ /* 0x000fe200078e00a1 */
[----:B------:R-:W-:Y:S01]  /*afb0*/  MOV R161, R160 ;  /* 0x000000a000a17202 */ /* 0x000fe20000000f00 */
[----:B------:R-:W-:Y:S01]  /*afc0*/  IMAD.MOV.U32 R160, RZ, RZ, R159 ;  /* 0x000000ffffa07224 */ /* 0x000fe200078e009f */
[----:B------:R1:W4:Y:S01]  /*afd0*/  MUFU.EX2 R127, R2 ;  /* 0x00000002007f7308 */ /* 0x0003220000000800 */
[----:B------:R-:W-:Y:S02]  /*afe0*/  IMAD.MOV.U32 R159, RZ, RZ, R158 ;  /* 0x000000ffff9f7224 */ /* 0x000fe400078e009e */
[----:B------:R-:W-:Y:S02]  /*aff0*/  IMAD.MOV.U32 R158, RZ, RZ, R157 ;  /* 0x000000ffff9e7224 */ /* 0x000fe400078e009d */
[----:B------:R-:W-:Y:S01]  /*b000*/  IMAD.MOV.U32 R157, RZ, RZ, R156 ;  /* 0x000000ffff9d7224 */ /* 0x000fe200078e009c */
[----:B------:R-:W-:Y:S01]  /*b010*/  MOV R156, R150 ;  /* 0x00000096009c7202 */ /* 0x000fe20000000f00 */
[----:B------:R-:W-:Y:S02]  /*b020*/  IMAD.MOV.U32 R150, RZ, RZ, R142 ;  /* 0x000000ffff967224 */ /* 0x000fe400078e008e */
[----:B------:R-:W-:Y:S02]  /*b030*/  IMAD.MOV.U32 R142, RZ, RZ, R141 ;  /* 0x000000ffff8e7224 */ /* 0x000fe400078e008d */
[----:B------:R-:W-:Y:S02]  /*b040*/  IMAD.MOV.U32 R141, RZ, RZ, R146 ;  /* 0x000000ffff8d7224 */ /* 0x000fe400078e0092 */
[----:B------:R-:W3:Y:S01]  /*b050*/  LDL.LU R146, [R1+0xc] ;  /* 0x00000c0001927983 */ /* 0x000ee20000300800 */
[----:B------:R-:W-:Y:S02]  /*b060*/  IMAD.MOV.U32 R164, RZ, RZ, R162 ;  /* 0x000000ffffa47224 */ /* 0x000fe400078e00a2 */
[----:B------:R-:W-:Y:S02]  /*b070*/  IMAD.MOV.U32 R162, RZ, RZ, R160 ;  /* 0x000000ffffa27224 */ /* 0x000fe400078e00a0 */
[----:B------:R-:W-:Y:S01]  /*b080*/  IMAD.MOV.U32 R160, RZ, RZ, R158 ;  /* 0x000000ffffa07224 */ /* 0x000fe200078e009e */
[-C--:B--2---:R-:W-:Y:S03]  /*b090*/  HMMA.16816.F32.BF16 R20, R72, R76.reuse, R20 ;  /* 0x0000004c4814723c */ /* 0x084fe60000041814 */
[----:B------:R-:W-:Y:S02]  /*b0a0*/  IMAD.MOV.U32 R158, RZ, RZ, R156 ;  /* 0x000000ffff9e7224 */ /* 0x000fe400078e009c */
[----:B-1----:R-:W-:Y:S01]  /*b0b0*/  FFMA.FTZ R2, R163, c[0x0][0x2d0], -R85 ;  /* 0x0000b400a3027a23 */ /* 0x002fe20000010855 */
[----:B------:R-:W-:Y:S01]  /*b0c0*/  MOV R163, R161 ;  /* 0x000000a100a37202 */ /* 0x000fe20000000f00 */
[----:B------:R-:W-:Y:S01]  /*b0d0*/  IMAD.MOV.U32 R156, RZ, RZ, R142 ;  /* 0x000000ffff9c7224 */ /* 0x000fe200078e008e */
[C---:B------:R-:W-:Y:S04]  /*b0e0*/  HMMA.16816.F32.BF16 R24, R80.reuse, R76, R24 ;  /* 0x0000004c5018723c */ /* 0x040fe80000041818 */
[----:B------:R-:W-:Y:S01]  /*b0f0*/  IMAD.MOV.U32 R161, RZ, RZ, R159 ;  /* 0x000000ffffa17224 */ /* 0x000fe200078e009f */
[----:B------:R-:W-:Y:S01]  /*b100*/  MOV R159, R157 ;  /* 0x0000009d009f7202 */ /* 0x000fe20000000f00 */
[----:B------:R-:W-:Y:S02]  /*b110*/  IMAD.MOV.U32 R157, RZ, RZ, R150 ;  /* 0x000000ffff9d7224 */ /* 0x000fe400078e0096 */
[-C--:B------:R-:W-:Y:S04]  /*b120*/  HMMA.16816.F32.BF16 R28, R80, R78.reuse, R28 ;  /* 0x0000004e501c723c */ /* 0x080fe8000004181c */
[----:B------:R-:W-:Y:S02]  /*b130*/  IMAD.MOV.U32 R150, RZ, RZ, R96 ;  /* 0x000000ffff967224 */ /* 0x000fe400078e0060 */
[----:B------:R-:W-:Y:S01]  /*b140*/  IMAD.MOV.U32 R165, RZ, RZ, R163 ;  /* 0x000000ffffa57224 */ /* 0x000fe200078e00a3 */
[----:B------:R-:W-:Y:S01]  /*b150*/  MOV R163, R161 ;  /* 0x000000a100a37202 */ /* 0x000fe20000000f00 */
[C---:B------:R-:W-:Y:S01]  /*b160*/  HMMA.16816.F32.BF16 R32, R72.reuse, R78, R32 ;  /* 0x0000004e4820723c */ /* 0x040fe20000041820 */
[----:B------:R-:W2:Y:S03]  /*b170*/  LDL.LU R96, [R1+0x8] ;  /* 0x0000080001607983 */ /* 0x000ea60000300800 */
[----:B------:R-:W-:Y:S01]  /*b180*/  IMAD.MOV.U32 R161, RZ, RZ, R159 ;  /* 0x000000ffffa17224 */ /* 0x000fe200078e009f */
[----:B------:R-:W-:Y:S01]  /*b190*/  MOV R159, R157 ;  /* 0x0000009d009f7202 */ /* 0x000fe20000000f00 */
[----:B------:R-:W-:Y:S01]  /*b1a0*/  IMAD.MOV.U32 R157, RZ, RZ, R150 ;  /* 0x000000ffff9d7224 */ /* 0x000fe200078e0096 */
[----:B------:R-:W1:Y:S01]  /*b1b0*/  LDSM.16.MT88.4 R76, [R230+0x800] ;  /* 0x00080000e64c783b */ /* 0x000e620000004200 */
[--C-:B------:R-:W-:Y:S06]  /*b1c0*/  FFMA.FTZ R132, R132, c[0x0][0x2d0], -R84.reuse ;  /* 0x0000b40084847a23 */ /* 0x100fec0000010854 */
[----:B------:R-:W-:Y:S01]  /*b1d0*/  MUFU.EX2 R132, R132 ;  /* 0x0000008400847308 */ /* 0x000fe20000000800 */
        /* <DEDUP_REMOVED lines=8> */
[----:B------:R-:W-:Y:S01]  /*b260*/  HMMA.16816.F32.BF16 R64, R72, R78, R64 ;  /* 0x0000004e4840723c */ /* 0x000fe20000041840 */
[----:B------:R-:W1:Y:S06]  /*b270*/  LDSM.16.MT88.4 R76, [R229+0x1000] ;  /* 0x00100000e54c783b */ /* 0x000e6c0000004200 */
[----:B------:R-:W-:Y:S02]  /*b280*/  F2FP.BF16.PACK_AB R74, R151, R148 ;  /* 0x00000094974a723e */ /* 0x000fe400000010ff */
[----:B----4-:R-:W-:Y:S03]  /*b290*/  F2FP.BF16.PACK_AB R73, R127, R124 ;  /* 0x0000007c7f49723e */ /* 0x010fe600000010ff */
[----:B---3--:R-:W-:Y:S01]  /*b2a0*/  FFMA.FTZ R107, R107, c[0x0][0x2d0], -R84 ;  /* 0x0000b4006b6b7a23 */ /* 0x008fe20000010854 */
[----:B------:R-:W-:Y:S02]  /*b2b0*/  MOV R142, R146 ;  /* 0x00000092008e7202 */ /* 0x000fe40000000f00 */
[----:B------:R3:W-:Y:S02]  /*b2c0*/  MUFU.EX2 R146, R2 ;  /* 0x0000000200927308 */ /* 0x0007e40000000800 */
[----:B------:R-:W-:Y:S04]  /*b2d0*/  MOV R181, R142 ;  /* 0x0000008e00b57202 */ /* 0x000fe80000000f00 */
[----:B------:R-:W-:Y:S04]  /*b2e0*/  MOV R185, R181 ;  /* 0x000000b500b97202 */ /* 0x000fe80000000f00 */
[----:B------:R-:W-:Y:S01]  /*b2f0*/  MUFU.EX2 R142, R199 ;  /* 0x000000c7008e7308 */ /* 0x000fe20000000800 */
[----:B---3--:R-:W-:Y:S02]  /*b300*/  FFMA.FTZ R2, R164, c[0x0][0x2d0], -R85 ;  /* 0x0000b400a4027a23 */ /* 0x008fe40000010855 */
[----:B------:R-:W-:Y:S07]  /*b310*/  IMAD.MOV.U32 R164, RZ, RZ, R162 ;  /* 0x000000ffffa47224 */ /* 0x000fee00078e00a2 */
[----:B------:R3:W4:Y:S01]  /*b320*/  MUFU.EX2 R150, R2 ;  /* 0x0000000200967308 */ /* 0x0007220000000800 */
[----:B------:R-:W-:Y:S02]  /*b330*/  IMAD.MOV.U32 R162, RZ, RZ, R160 ;  /* 0x000000ffffa27224 */ /* 0x000fe400078e00a0 */
[----:B------:R-:W-:Y:S02]  /*b340*/  IMAD.MOV.U32 R160, RZ, RZ, R158 ;  /* 0x000000ffffa07224 */ /* 0x000fe400078e009e */
[----:B------:R-:W-:Y:S02]  /*b350*/  IMAD.MOV.U32 R158, RZ, RZ, R156 ;  /* 0x000000ffff9e7224 */ /* 0x000fe400078e009c */
[----:B------:R-:W-:Y:S01]  /*b360*/  IMAD.MOV.U32 R156, RZ, RZ, R204 ;  /* 0x000000ffff9c7224 */ /* 0x000fe200078e00cc */
[----:B------:R-:W-:Y:S01]  /*b370*/  MOV R204, R242 ;  /* 0x000000f200cc7202 */ /* 0x000fe20000000f00 */
[--C-:B--2---:R-:W-:Y:S01]  /*b380*/  FFMA.FTZ R96, R96, c[0x0][0x2d0], -R84.reuse ;  /* 0x0000b40060607a23 */ /* 0x104fe20000010854 */
[----:B------:R-:W2:Y:S01]  /*b390*/  LDL.LU R242, [R1+0xd4] ;  /* 0x0000d40001f27983 */ /* 0x000ea20000300800 */
[----:B---3--:R-:W-:Y:S01]  /*b3a0*/  FFMA.FTZ R2, R165, c[0x0][0x2d0], -R84 ;  /* 0x0000b400a5027a23 */ /* 0x008fe20000010854 */
[----:B----4-:R-:W-:Y:S01]  /*b3b0*/  F2FP.BF16.PACK_AB R75, R150, R146 ;  /* 0x00000092964b723e */ /* 0x010fe200000010ff */
[----:B------:R-:W-:Y:S02]  /*b3c0*/  IMAD.MOV.U32 R165, RZ, RZ, R164 ;  /* 0x000000ffffa57224 */ /* 0x000fe400078e00a4 */
[----:B------:R3:W-:Y:S01]  /*b3d0*/  MUFU.EX2 R121, R2 ;  /* 0x0000000200797308 */ /* 0x0007e20000000800 */
[----:B------:R-:W-:Y:S02]  /*b3e0*/  IMAD.MOV.U32 R164, RZ, RZ, R163 ;  /* 0x000000ffffa47224 */ /* 0x000fe400078e00a3 */
[----:B------:R-:W-:Y:S01]  /*b3f0*/  IMAD.MOV.U32 R163, RZ, RZ, R162 ;  /* 0x000000ffffa37224 */ /* 0x000fe200078e00a2 */
[----:B------:R-:W-:Y:S01]  /*b400*/  MOV R162, R161 ;  /* 0x000000a100a27202 */ /* 0x000fe20000000f00 */
[----:B------:R-:W-:Y:S02]  /*b410*/  IMAD.MOV.U32 R161, RZ, RZ, R160 ;  /* 0x000000ffffa17224 */ /* 0x000fe400078e00a0 */
[----:B------:R-:W-:Y:S02]  /*b420*/  IMAD.MOV.U32 R160, RZ, RZ, R159 ;  /* 0x000000ffffa07224 */ /* 0x000fe400078e009f */
[----:B------:R-:W-:Y:S01]  /*b430*/  IMAD.MOV.U32 R159, RZ, RZ, R158 ;  /* 0x000000ffff9f7224 */ /* 0x000fe200078e009e */
[----:B------:R-:W-:Y:S01]  /*b440*/  MOV R158, R157 ;  /* 0x0000009d009e7202 */ /* 0x000fe20000000f00 */
[----:B------:R-:W-:Y:S02]  /*b450*/  IMAD.MOV.U32 R157, RZ, RZ, R156 ;  /* 0x000000ffff9d7224 */ /* 0x000fe400078e009c */
[----:B------:R-:W-:Y:S02]  /*b460*/  IMAD.MOV.U32 R156, RZ, RZ, R241 ;  /* 0x000000ffff9c7224 */ /* 0x000fe400078e00f1 */
[----:B------:R-:W4:Y:S01]  /*b470*/  LDL.LU R241, [R1+0xd0] ;  /* 0x0000d00001f17983 */ /* 0x000f220000300800 */
[----:B---3--:R-:W-:Y:S02]  /*b480*/  FFMA.FTZ R2, R165, c[0x0][0x2d0], -R84 ;  /* 0x0000b400a5027a23 */ /* 0x008fe40000010854 */
[----:B------:R-:W-:Y:S01]  /*b490*/  IMAD.MOV.U32 R165, RZ, RZ, R164 ;  /* 0x000000ffffa57224 */ /* 0x000fe200078e00a4 */
[----:B------:R-:W-:Y:S01]  /*b4a0*/  MOV R164, R163 ;  /* 0x000000a300a47202 */ /* 0x000fe20000000f00 */
[----:B------:R3:W-:Y:S01]  /*b4b0*/  MUFU.EX2 R129, R2 ;  /* 0x0000000200817308 */ /* 0x0007e20000000800 */
[----:B------:R-:W-:Y:S02]  /*b4c0*/  IMAD.MOV.U32 R163, RZ, RZ, R162 ;  /* 0x000000ffffa37224 */ /* 0x000fe400078e00a2 */
[----:B------:R-:W-:Y:S02]  /*b4d0*/  IMAD.MOV.U32 R162, RZ, RZ, R161 ;  /* 0x000000ffffa27224 */ /* 0x000fe400078e00a1 */
        /* <DEDUP_REMOVED lines=8> */
[----:B------:R-:W-:Y:S02]  /*b560*/  IMAD.MOV.U32 R155, RZ, RZ, R231 ;  /* 0x000000ffff9b7224 */ /* 0x000fe400078e00e7 */
[----:B------:R-:W-:Y:S01]  /*b570*/  IMAD.MOV.U32 R162, RZ, RZ, R160 ;  /* 0x000000ffffa27224 */ /* 0x000fe200078e00a0 */
[----:B------:R-:W-:Y:S01]  /*b580*/  MOV R160, R158 ;  /* 0x0000009e00a07202 */ /* 0x000fe20000000f00 */
[----:B------:R-:W-:Y:S01]  /*b590*/  IMAD.MOV.U32 R158, RZ, RZ, R155 ;  /* 0x000000ffff9e7224 */ /* 0x000fe200078e009b */
[----:B------:R-:W-:Y:S01]  /*b5a0*/  MOV R155, R237 ;  /* 0x000000ed009b7202 */ /* 0x000fe20000000f00 */
[----:B------:R1:W5:Y:S01]  /*b5b0*/  LDL.LU R231, [R1+0xcc] ;  /* 0x0000cc0001e77983 */ /* 0x0003620000300800 */
[--C-:B---3--:R-:W-:Y:S03]  /*b5c0*/  FFMA.FTZ R2, R165, c[0x0][0x2d0], -R84.reuse ;  /* 0x0000b400a5027a23 */ /* 0x108fe60000010854 */
[----:B------:R3:W5:Y:S01]  /*b5d0*/  LDL.LU R237, [R1+0xc8] ;  /* 0x0000c80001ed7983 */ /* 0x0007620000300800 */
[----:B------:R-:W-:Y:S02]  /*b5e0*/  IMAD.MOV.U32 R165, RZ, RZ, R163 ;  /* 0x000000ffffa57224 */ /* 0x000fe400078e00a3 */
[----:B------:R-:W-:Y:S02]  /*b5f0*/  IMAD.MOV.U32 R163, RZ, RZ, R161 ;  /* 0x000000ffffa37224 */ /* 0x000fe400078e00a1 */
[----:B------:R-:W-:Y:S02]  /*b600*/  IMAD.MOV.U32 R161, RZ, RZ, R159 ;  /* 0x000000ffffa17224 */ /* 0x000fe400078e009f */
[----:B------:R-:W-:Y:S02]  /*b610*/  IMAD.MOV.U32 R159, RZ, RZ, R157 ;  /* 0x000000ffff9f7224 */ /* 0x000fe400078e009d */
[----:B------:R-:W-:Y:S02]  /*b620*/  IMAD.MOV.U32 R157, RZ, RZ, R147 ;  /* 0x000000ffff9d7224 */ /* 0x000fe400078e0093 */
[----:B------:R1:W-:Y:S01]  /*b630*/  MUFU.EX2 R147, R2 ;  /* 0x0000000200937308 */ /* 0x0003e20000000800 */
[----:B------:R-:W-:Y:S02]  /*b640*/  IMAD.MOV.U32 R167, RZ, RZ, R165 ;  /* 0x000000ffffa77224 */ /* 0x000fe400078e00a5 */
[----:B------:R-:W-:Y:S02]  /*b650*/  IMAD.MOV.U32 R165, RZ, RZ, R163 ;  /* 0x000000ffffa57224 */ /* 0x000fe400078e00a3 */
[----:B------:R-:W-:Y:S02]  /*b660*/  IMAD.MOV.U32 R163, RZ, RZ, R161 ;  /* 0x000000ffffa37224 */ /* 0x000fe400078e00a1 */
[----:B------:R-:W-:Y:S02]  /*b670*/  IMAD.MOV.U32 R161, RZ, RZ, R159 ;  /* 0x000000ffffa17224 */ /* 0x000fe400078e009f */
[----:B------:R-:W-:Y:S02]  /*b680*/  IMAD.MOV.U32 R159, RZ, RZ, R157 ;  /* 0x000000ffff9f7224 */ /* 0x000fe400078e009d */
[----:B------:R-:W-:Y:S02]  /*b690*/  IMAD.MOV.U32 R157, RZ, RZ, R149 ;  /* 0x000000ffff9d7224 */ /* 0x000fe400078e0095 */
[----:B-1----:R-:W-:Y:S02]  /*b6a0*/  FFMA.FTZ R2, R166, c[0x0][0x2d0], -R84 ;  /* 0x0000b400a6027a23 */ /* 0x002fe40000010854 */
[----:B------:R-:W-:Y:S01]  /*b6b0*/  IMAD.MOV.U32 R166, RZ, RZ, R164 ;  /* 0x000000ffffa67224 */ /* 0x000fe200078e00a4 */
[----:B------:R-:W-:Y:S01]  /*b6c0*/  MOV R164, R162 ;  /* 0x000000a200a47202 */ /* 0x000fe20000000f00 */
[----:B------:R1:W1:Y:S01]  /*b6d0*/  MUFU.EX2 R149, R2 ;  /* 0x0000000200957308 */ /* 0x0002620000000800 */
[----:B------:R-:W-:Y:S01]  /*b6e0*/  IMAD.MOV.U32 R162, RZ, RZ, R160 ;  /* 0x000000ffffa27224 */ /* 0x000fe200078e00a0 */
[----:B------:R-:W-:Y:S01]  /*b6f0*/  MOV R160, R158 ;  /* 0x0000009e00a07202 */ /* 0x000fe20000000f00 */
[----:B------:R-:W-:Y:S01]  /*b700*/  IMAD.MOV.U32 R158, RZ, RZ, R155 ;  /* 0x000000ffff9e7224 */ /* 0x000fe200078e009b */
[----:B------:R-:W-:Y:S02]  /*b710*/  MOV R155, R234 ;  /* 0x000000ea009b7202 */ /* 0x000fe40000000f00 */
[----:B------:R3:W5:Y:S01]  /*b720*/  LDL.LU R234, [R1+0xc4] ;  /* 0x0000c40001ea7983 */ /* 0x0007620000300800 */
[----:B-1----:R-:W-:Y:S01]  /*b730*/  FFMA.FTZ R2, R167, c[0x0][0x2d0], -R88 ;  /* 0x0000b400a7027a23 */ /* 0x002fe20000010858 */
[----:B------:R-:W-:Y:S01]  /*b740*/  F2FP.BF16.PACK_AB R82, R149, R147 ;  /* 0x000000939552723e */ /* 0x000fe200000010ff */
        /* <DEDUP_REMOVED lines=13> */
[----:B------:R-:W-:Y:S01]  /*b820*/  FFMA.FTZ R87, R166, c[0x0][0x2d0], -R85 ;  /* 0x0000b400a6577a23 */ /* 0x000fe20000010855 */
[----:B------:R3:W5:Y:S01]  /*b830*/  LDL.LU R236, [R1+0xc0] ;  /* 0x0000c00001ec7983 */ /* 0x0007620000300800 */
[----:B------:R-:W-:Y:S02]  /*b840*/  IMAD.MOV.U32 R166, RZ, RZ, R165 ;  /* 0x000000ffffa67224 */ /* 0x000fe400078e00a5 */
[----:B------:R-:W-:Y:S01]  /*b850*/  IMAD.MOV.U32 R165, RZ, RZ, R164 ;  /* 0x000000ffffa57224 */ /* 0x000fe200078e00a4 */
[----:B------:R-:W-:Y:S01]  /*b860*/  MUFU.EX2 R215, R87 ;  /* 0x0000005700d77308 */ /* 0x000fe20000000800 */
[----:B------:R-:W-:Y:S01]  /*b870*/  IMAD.MOV.U32 R164, RZ, RZ, R163 ;  /* 0x000000ffffa47224 */ /* 0x000fe200078e00a3 */
[----:B------:R-:W-:Y:S01]  /*b880*/  MOV R163, R162 ;  /* 0x000000a200a37202 */ /* 0x000fe20000000f00 */
[----:B------:R-:W-:Y:S01]  /*b890*/  IMAD.MOV.U32 R162, RZ, RZ, R160 ;  /* 0x000000ffffa27224 */ /* 0x000fe200078e00a0 */
[----:B------:R-:W-:Y:S01]  /*b8a0*/  MOV R174, R165 ;  /* 0x000000a500ae7202 */ /* 0x000fe20000000f00 */
        /* <DEDUP_REMOVED lines=8> */
[----:B------:R-:W-:Y:S01]  /*b930*/  IMAD.MOV.U32 R145, RZ, RZ, R106 ;  /* 0x000000ffff917224 */ /* 0x000fe200078e006a */
[----:B------:R-:W-:Y:S01]  /*b940*/  MOV R170, R154 ;  /* 0x0000009a00aa7202 */ /* 0x000fe20000000f00 */
[--C-:B-1----:R-:W-:Y:S02]  /*b950*/  FFMA.FTZ R2, R240, c[0x0][0x2d0], -R88.reuse ;  /* 0x0000b400f0027a23 */ /* 0x102fe40000010858 */
[----:B------:R-:W-:Y:S01]  /*b960*/  IMAD.MOV.U32 R172, RZ, RZ, R145 ;  /* 0x000000ffffac7224 */ /* 0x000fe200078e0091 */
[----:B------:R3:W5:Y:S01]  /*b970*/  LDL.LU R240, [R1+0xbc] ;  /* 0x0000bc0001f07983 */ /* 0x0007620000300800 */
[----:B------:R1:W-:Y:S01]  /*b980*/  MUFU.EX2 R145, R2 ;  /* 0x0000000200917308 */ /* 0x0003e20000000800 */
[----:B------:R-:W-:Y:S01]  /*b990*/  FFMA.FTZ R72, R167, c[0x0][0x2d0], -R88 ;  /* 0x0000b400a7487a23 */ /* 0x000fe20000010858 */
[----:B------:R-:W-:Y:S01]  /*b9a0*/  MOV R167, R159 ;  /* 0x0000009f00a77202 */ /* 0x000fe20000000f00 */
[----:B------:R-:W-:Y:S02]  /*b9b0*/  IMAD.MOV.U32 R173, RZ, RZ, R164 ;  /* 0x000000ffffad7224 */ /* 0x000fe400078e00a4 */
[----:B------:R-:W-:Y:S02]  /*b9c0*/  IMAD.MOV.U32 R106, RZ, RZ, R244 ;  /* 0x000000ffff6a7224 */ /* 0x000fe400078e00f4 */
[--C-:B------:R-:W-:Y:S02]  /*b9d0*/  FFMA.FTZ R154, R93, c[0x0][0x2d0], -R85.reuse ;  /* 0x0000b4005d9a7a23 */ /* 0x100fe40000010855 */
[----:B------:R-:W-:Y:S01]  /*b9e0*/  FFMA.FTZ R98, R166, c[0x0][0x2d0], -R85 ;  /* 0x0000b400a6627a23 */ /* 0x000fe20000010855 */
[----:B------:R-:W3:Y:S01]  /*b9f0*/  MUFU.EX2 R123, R72 ;  /* 0x00000048007b7308 */ /* 0x000ee20000000800 */
[----:B------:R-:W-:Y:S02]  /*ba00*/  IMAD.MOV.U32 R165, RZ, RZ, R163 ;  /* 0x000000ffffa57224 */ /* 0x000fe400078e00a3 */
[----:B------:R-:W-:Y:S02]  /*ba10*/  IMAD.MOV.U32 R168, RZ, RZ, R158 ;  /* 0x000000ffffa87224 */ /* 0x000fe400078e009e */
[----:B------:R-:W-:Y:S02]  /*ba20*/  IMAD.MOV.U32 R169, RZ, RZ, R157 ;  /* 0x000000ffffa97224 */ /* 0x000fe400078e009d */
[----:B------:R-:W-:Y:S02]  /*ba30*/  IMAD.MOV.U32 R163, RZ, RZ, R155 ;  /* 0x000000ffffa37224 */ /* 0x000fe400078e009b */
[----:B------:R-:W-:Y:S01]  /*ba40*/  FFMA.FTZ R155, R92, c[0x0][0x2d0], -R85 ;  /* 0x0000b4005c9b7a23 */ /* 0x000fe20000010855 */
[----:B------:R-:W-:Y:S01]  /*ba50*/  MUFU.EX2 R211, R98 ;  /* 0x0000006200d37308 */ /* 0x000fe20000000800 */
[----:B------:R-:W-:Y:S02]  /*ba60*/  IMAD.MOV.U32 R164, RZ, RZ, R153 ;  /* 0x000000ffffa47224 */ /* 0x000fe400078e0099 */
[----:B------:R-:W-:Y:S02]  /*ba70*/  FFMA.FTZ R153, R94, c[0x0][0x2d0], -R85 ;  /* 0x0000b4005e997a23 */ /* 0x000fe40000010855 */
[----:B-1----:R-:W-:Y:S01]  /*ba80*/  FFMA.FTZ R2, R174, c[0x0][0x2d0], -R88 ;  /* 0x0000b400ae027a23 */ /* 0x002fe20000010858 */
[----:B------:R-:W-:Y:S01]  /*ba90*/  MOV R174, R173 ;  /* 0x000000ad00ae7202 */ /* 0x000fe20000000f00 */
[----:B------:R-:W-:Y:S02]  /*baa0*/  IMAD.MOV.U32 R173, RZ, RZ, R141 ;  /* 0x000000ffffad7224 */ /* 0x000fe400078e008d */
[----:B------:R-:W-:Y:S02]  /*bab0*/  IMAD.MOV.U32 R141, RZ, RZ, R140 ;  /* 0x000000ffff8d7224 */ /* 0x000fe400078e008c */
[----:B------:R-:W-:Y:S01]  /*bac0*/  IMAD.MOV.U32 R140, RZ, RZ, R144 ;  /* 0x000000ffff8c7224 */ /* 0x000fe200078e0090 */
[----:B------:R-:W-:Y:S01]  /*bad0*/  MOV R144, R97 ;  /* 0x0000006100907202 */ /* 0x000fe20000000f00 */
[----:B------:R-:W-:Y:S01]  /*bae0*/  IMAD.MOV.U32 R171, RZ, RZ, R152 ;  /* 0x000000ffffab7224 */ /* 0x000fe200078e0098 */
[----:B---3--:R-:W-:Y:S01]  /*baf0*/  F2FP.BF16.PACK_AB R81, R123, R118 ;  /* 0x000000767b51723e */ /* 0x008fe200000010ff */
[----:B------:R-:W-:Y:S02]  /*bb00*/  FFMA.FTZ R152, R95, c[0x0][0x2d0], -R85 ;  /* 0x0000b4005f987a23 */ /* 0x000fe40000010855 */
[----:B------:R-:W-:Y:S02]  /*bb10*/  IMAD.MOV.U32 R159, RZ, RZ, R105 ;  /* 0x000000ffff9f7224 */ /* 0x000fe400078e0069 */
[----:B------:R-:W-:Y:S02]  /*bb20*/  IMAD.MOV.U32 R158, RZ, RZ, R104 ;  /* 0x000000ffff9e7224 */ /* 0x000fe400078e0068 */
[----:B------:R-:W-:Y:S02]  /*bb30*/  IMAD.MOV.U32 R157, RZ, RZ, R103 ;  /* 0x000000ffff9d7224 */ /* 0x000fe400078e0067 */
[--C-:B------:R-:W-:Y:S02]  /*bb40*/  FFMA.FTZ R103, R252, c[0x0][0x2d0], -R85.reuse ;  /* 0x0000b400fc677a23 */ /* 0x100fe40000010855 */
[--C-:B------:R-:W-:Y:S02]  /*bb50*/  FFMA.FTZ R104, R251, c[0x0][0x2d0], -R85.reuse ;  /* 0x0000b400fb687a23 */ /* 0x100fe40000010855 */
[----:B------:R-:W-:Y:S02]  /*bb60*/  FFMA.FTZ R105, R225, c[0x0][0x2d0], -R85 ;  /* 0x0000b400e1697a23 */ /* 0x000fe40000010855 */
[----:B------:R-:W-:Y:S02]  /*bb70*/  IMAD.MOV.U32 R175, RZ, RZ, R174 ;  /* 0x000000ffffaf7224 */ /* 0x000fe400078e00ae */
[----:B------:R-:W-:Y:S02]  /*bb80*/  IMAD.MOV.U32 R174, RZ, RZ, R173 ;  /* 0x000000ffffae7224 */ /* 0x000fe400078e00ad */
[----:B------:R-:W-:Y:S01]  /*bb90*/  IMAD.MOV.U32 R173, RZ, RZ, R140 ;  /* 0x000000ffffad7224 */ /* 0x000fe200078e008c */
[----:B------:R-:W-:Y:S01]  /*bba0*/  MOV R140, R144 ;  /* 0x00000090008c7202 */ /* 0x000fe20000000f00 */
[----:B------:R-:W-:Y:S01]  /*bbb0*/  IMAD.MOV.U32 R166, RZ, RZ, R160 ;  /* 0x000000ffffa67224 */ /* 0x000fe200078e00a0 */
[----:B------:R-:W-:Y:S01]  /*bbc0*/  MOV R160, R106 ;  /* 0x0000006a00a07202 */ /* 0x000fe20000000f00 */
[----:B------:R-:W-:Y:S01]  /*bbd0*/  FFMA.FTZ R106, R222, c[0x0][0x2d0], -R85 ;  /* 0x0000b400de6a7a23 */ /* 0x000fe20000010855 */
[----:B------:R-:W1:Y:S01]  /*bbe0*/  MUFU.EX2 R144, R2 ;  /* 0x0000000200907308 */ /* 0x000e620000000800 */
[--C-:B------:R-:W-:Y:S02]  /*bbf0*/  FFMA.FTZ R92, R239, c[0x0][0x2d0], -R84.reuse ;  /* 0x0000b400ef5c7a23 */ /* 0x100fe40000010854 */
[--C-:B------:R-:W-:Y:S02]  /*bc00*/  FFMA.FTZ R93, R228, c[0x0][0x2d0], -R84.reuse ;  /* 0x0000b400e45d7a23 */ /* 0x100fe40000010854 */
[--C-:B------:R-:W-:Y:S02]  /*bc10*/  FFMA.FTZ R97, R235, c[0x0][0x2d0], -R84.reuse ;  /* 0x0000b400eb617a23 */ /* 0x100fe40000010854 */
[----:B------:R-:W-:Y:S02]  /*bc20*/  FFMA.FTZ R94, R174, c[0x0][0x2d0], -R84 ;  /* 0x0000b400ae5e7a23 */ /* 0x000fe40000010854 */
[----:B------:R-:W-:Y:S01]  /*bc30*/  IMAD.MOV.U32 R174, RZ, RZ, R172 ;  /* 0x000000ffffae7224 */ /* 0x000fe200078e00ac */
[----:B------:R-:W-:Y:S01]  /*bc40*/  MUFU.EX2 R178, R92 ;  /* 0x0000005c00b27308 */ /* 0x000fe20000000800 */
[----:B------:R-:W-:Y:S02]  /*bc50*/  IMAD.MOV.U32 R172, RZ, RZ, R157 ;  /* 0x000000ffffac7224 */ /* 0x000fe400078e009d */
[----:B------:R-:W-:Y:S02]  /*bc60*/  IMAD.MOV.U32 R183, RZ, RZ, R140 ;  /* 0x000000ffffb77224 */ /* 0x000fe400078e008c */
[----:B------:R-:W-:Y:S02]  /*bc70*/  IMAD.MOV.U32 R176, RZ, RZ, R159 ;  /* 0x000000ffffb07224 */ /* 0x000fe400078e009f */
[----:B------:R-:W-:Y:S02]  /*bc80*/  FFMA.FTZ R95, R175, c[0x0][0x2d0], -R84 ;  /* 0x0000b400af5f7a23 */ /* 0x000fe40000010854 */
[----:B------:R-:W-:Y:S01]  /*bc90*/  IMAD.MOV.U32 R180, RZ, RZ, R176 ;  /* 0x000000ffffb47224 */ /* 0x000fe200078e00b0 */
[----:B------:R-:W-:Y:S01]  /*bca0*/  MUFU.EX2 R140, R86 ;  /* 0x00000056008c7308 */ /* 0x000fe20000000800 */
[----:B------:R-:W-:Y:S02]  /*bcb0*/  IMAD.MOV.U32 R176, RZ, RZ, R141 ;  /* 0x000000ffffb07224 */ /* 0x000fe400078e008d */
[--C-:B------:R-:W-:Y:S01]  /*bcc0*/  FFMA.FTZ R130, R173, c[0x0][0x2d0], -R84.reuse ;  /* 0x0000b400ad827a23 */ /* 0x100fe20000010854 */
[----:B-1----:R-:W-:Y:S01]  /*bcd0*/  F2FP.BF16.PACK_AB R83, R144, R145 ;  /* 0x000000919053723e */ /* 0x002fe200000010ff */
[--C-:B------:R-:W-:Y:S01]  /*bce0*/  FFMA.FTZ R157, R205, c[0x0][0x2d0], -R84.reuse ;  /* 0x0000b400cd9d7a23 */ /* 0x100fe20000010854 */
[----:B------:R-:W-:Y:S01]  /*bcf0*/  MOV R173, R158 ;  /* 0x0000009e00ad7202 */ /* 0x000fe20000000f00 */
[--C-:B------:R-:W-:Y:S02]  /*bd00*/  FFMA.FTZ R158, R195, c[0x0][0x2d0], -R84.reuse ;  /* 0x0000b400c39e7a23 */ /* 0x100fe40000010854 */
[----:B------:R-:W-:Y:S01]  /*bd10*/  FFMA.FTZ R159, R194, c[0x0][0x2d0], -R84 ;  /* 0x0000b400c29f7a23 */ /* 0x000fe20000010854 */
[----:B------:R-:W-:Y:S01]  /*bd20*/  MUFU.EX2 R201, R93 ;  /* 0x0000005d00c97308 */ /* 0x000fe20000000800 */
[----:B------:R-:W-:Y:S02]  /*bd30*/  IMAD.MOV.U32 R175, RZ, RZ, R160 ;  /* 0x000000ffffaf7224 */ /* 0x000fe400078e00a0 */
[----:B------:R-:W-:Y:S02]  /*bd40*/  FFMA.FTZ R160, R193, c[0x0][0x2d0], -R84 ;  /* 0x0000b400c1a07a23 */ /* 0x000fe40000010854 */
[----:B------:R-:W-:Y:S02]  /*bd50*/  IMAD.MOV.U32 R184, RZ, RZ, R175 ;  /* 0x000000ffffb87224 */ /* 0x000fe400078e00af */
[----:B------:R-:W-:Y:S01]  /*bd60*/  IMAD.MOV.U32 R175, RZ, RZ, R171 ;  /* 0x000000ffffaf7224 */ /* 0x000fe200078e00ab */
[----:B------:R-:W-:Y:S01]  /*bd70*/  MOV R171, R169 ;  /* 0x000000a900ab7202 */ /* 0x000fe20000000f00 */
[----:B------:R-:W-:Y:S01]  /*bd80*/  IMAD.MOV.U32 R169, RZ, RZ, R167 ;  /* 0x000000ffffa97224 */ /* 0x000fe200078e00a7 */
[----:B------:R-:W-:Y:S01]  /*bd90*/  MUFU.EX2 R207, R95 ;  /* 0x0000005f00cf7308 */ /* 0x000fe20000000800 */
[----:B------:R-:W-:Y:S02]  /*bda0*/  IMAD.MOV.U32 R182, RZ, RZ, R173 ;  /* 0x000000ffffb67224 */ /* 0x000fe400078e00ad */
[----:B------:R-:W-:Y:S07]  /*bdb0*/  IMAD.MOV.U32 R167, RZ, RZ, R204 ;  /* 0x000000ffffa77224 */ /* 0x000fee00078e00cc */
[----:B------:R1:W-:Y:S01]  /*bdc0*/  MUFU.EX2 R209, R94 ;  /* 0x0000005e00d17308 */ /* 0x0003e20000000800 */
[--C-:B--2---:R-:W-:Y:S09]  /*bdd0*/  FFMA.FTZ R90, R242, c[0x0][0x2d0], -R85.reuse ;  /* 0x0000b400f25a7a23 */ /* 0x104ff20000010855 */
[----:B------:R-:W-:Y:S10]  /*bde0*/  MUFU.EX2 R200, R169 ;  /* 0x000000a900c87308 */ /* 0x000ff40000000800 */
[----:B------:R-:W-:Y:S01]  /*bdf0*/  MUFU.EX2 R210, R90 ;  /* 0x0000005a00d27308 */ /* 0x000fe20000000800 */
[----:B-1----:R-:W-:Y:S09]  /*be00*/  LDSM.16.MT88.4 R92, [R230+0x1800] ;  /* 0x00180000e65c783b */ /* 0x002ff20000004200 */
[----:B------:R1:W-:Y:S10]  /*be10*/  MUFU.EX2 R204, R100 ;  /* 0x0000006400cc7308 */ /* 0x0003f40000000800 */
[----:B------:R-:W-:Y:S01]  /*be20*/  MUFU.EX2 R194, R103 ;  /* 0x0000006700c27308 */ /* 0x000fe20000000800 */
[----:B----4-:R-:W-:Y:S02]  /*be30*/  FFMA.FTZ R91, R241, c[0x0][0x2d0], -R85 ;  /* 0x0000b400f15b7a23 */ /* 0x010fe40000010855 */
[----:B------:R2:W5:Y:S01]  /*be40*/  LDL.LU R241, [R1+0xb8] ;  /* 0x0000b80001f17983 */ /* 0x0005620000300800 */
[----:B------:R-:W-:Y:S03]  /*be50*/  FFMA.FTZ R85, R238, c[0x0][0x2d0], -R84 ;  /* 0x0000b400ee557a23 */ /* 0x000fe60000010854 */
[----:B------:R2:W5:Y:S03]  /*be60*/  LDL.LU R242, [R1+0xb4] ;  /* 0x0000b40001f27983 */ /* 0x0005660000300800 */
[----:B------:R3:W4:Y:S01]  /*be70*/  MUFU.EX2 R179, R85 ;  /* 0x0000005500b37308 */ /* 0x0007220000000800 */
[----:B------:R2:W5:Y:S01]  /*be80*/  LDL.LU R243, [R1+0xb0] ;  /* 0x0000b00001f37983 */ /* 0x0005620000300800 */
[--C-:B-1----:R-:W-:Y:S03]  /*be90*/  FFMA.FTZ R100, R156, c[0x0][0x2d0], -R88.reuse ;  /* 0x0000b4009c647a23 */ /* 0x102fe60000010858 */
[----:B------:R2:W5:Y:S01]  /*bea0*/  LDL.LU R244, [R1+0xac] ;  /* 0x0000ac0001f47983 */ /* 0x0005620000300800 */
[----:B------:R-:W-:Y:S03]  /*beb0*/  FFMA.FTZ R156, R71, c[0x0][0x2d0], -R88 ;  /* 0x0000b400479c7a23 */ /* 0x000fe60000010858 */
[----:B------:R2:W5:Y:S01]  /*bec0*/  LDL.LU R245, [R1+0xa8] ;  /* 0x0000a80001f57983 */ /* 0x0005620000300800 */
[----:B------:R-:W-:Y:S03]  /*bed0*/  MUFU.EX2 R141, R91 ;  /* 0x0000005b008d7308 */ /* 0x000fe60000000800 */
[----:B------:R2:W5:Y:S04]  /*bee0*/  LDL.LU R238, [R1+0xa4] ;  /* 0x0000a40001ee7983 */ /* 0x0005680000300800 */
[----:B------:R2:W5:Y:S03]  /*bef0*/  LDL.LU R239, [R1+0xa0] ;  /* 0x0000a00001ef7983 */ /* 0x0005660000300800 */
[----:B------:R-:W-:Y:S01]  /*bf00*/  MUFU.EX2 R103, R153 ;  /* 0x0000009900677308 */ /* 0x000fe20000000800 */
[----:B------:R2:W5:Y:S04]  /*bf10*/  LDL.LU R228, [R1+0x9c] ;  /* 0x00009c0001e47983 */ /* 0x0005680000300800 */
[----:B------:R2:W5:Y:S04]  /*bf20*/  LDL.LU R235, [R1+0x98] ;  /* 0x0000980001eb7983 */ /* 0x0005680000300800 */
[----:B------:R-:W2:Y:S01]  /*bf30*/  LDL.LU R72, [R1+0x10] ;  /* 0x0000100001487983 */ /* 0x000ea20000300800 */
[----:B------:R1:W-:Y:S03]  /*bf40*/  MUFU.EX2 R208, R174 ;  /* 0x000000ae00d07308 */ /* 0x0003e60000000800 */
[----:B------:R-:W4:Y:S04]  /*bf50*/  LDL.LU R80, [R1+0x18] ;  /* 0x0000180001507983 */ /* 0x000f280000300800 */
[----:B------:R-:W4:Y:S03]  /*bf60*/  LDL.LU R2, [R1+0x14] ;  /* 0x0000140001027983 */ /* 0x000f260000300800 */
[----:B------:R-:W-:Y:S01]  /*bf70*/  MUFU.EX2 R173, R198 ;  /* 0x000000c600ad7308 */ /* 0x000fe20000000800 */
[----:B---3--:R-:W-:Y:S09]  /*bf80*/  LDSM.16.MT88.4 R84, [R232+0x1000] ;  /* 0x00100000e854783b */ /* 0x008ff20000004200 */
[----:B------:R-:W-:Y:S01]  /*bf90*/  MUFU.EX2 R205, R180 ;  /* 0x000000b400cd7308 */ /* 0x000fe20000000800 */
[----:B-1----:R-:W-:Y:S02]  /*bfa0*/  IMAD.MOV.U32 R174, RZ, RZ, R170 ;  /* 0x000000ffffae7224 */ /* 0x002fe400078e00aa */
[----:B------:R-:W-:Y:S02]  /*bfb0*/  IMAD.MOV.U32 R170, RZ, RZ, R168 ;  /* 0x000000ffffaa7224 */ /* 0x000fe400078e00a8 */
[----:B------:R-:W-:Y:S01]  /*bfc0*/  IMAD.MOV.U32 R168, RZ, RZ, R165 ;  /* 0x000000ffffa87224 */ /* 0x000fe200078e00a5 */
[----:B------:R-:W-:Y:S01]  /*bfd0*/  MOV R165, R203 ;  /* 0x000000cb00a57202 */ /* 0x000fe20000000f00 */
[--C-:B------:R-:W-:Y:S03]  /*bfe0*/  FFMA.FTZ R98, R170, c[0x0][0x2d0], -R88.reuse ;  /* 0x0000b400aa627a23 */ /* 0x100fe60000010858 */
[----:B------:R1:W-:Y:S01]  /*bff0*/  MUFU.EX2 R180, R97 ;  /* 0x0000006100b47308 */ /* 0x0003e20000000800 */
[--C-:B------:R-:W-:Y:S09]  /*c000*/  FFMA.FTZ R99, R168, c[0x0][0x2d0], -R88.reuse ;  /* 0x0000b400a8637a23 */ /* 0x100ff20000010858 */
[----:B------:R-:W-:Y:S10]  /*c010*/  MUFU.EX2 R203, R96 ;  /* 0x0000006000cb7308 */ /* 0x000ff40000000800 */
[----:B------:R-:W-:Y:S01]  /*c020*/  MUFU.EX2 R197, R167 ;  /* 0x000000a700c57308 */ /* 0x000fe20000000800 */
[----:B-1----:R-:W-:Y:S02]  /*c030*/  FFMA.FTZ R97, R171, c[0x0][0x2d0], -R88 ;  /* 0x0000b400ab617a23 */ /* 0x002fe40000010858 */
[----:B------:R-:W-:Y:S07]  /*c040*/  LDSM.16.MT88.4 R168, [R233+0x3000] ;  /* 0x00300000e9a8783b */ /* 0x000fee0000004200 */
[----:B------:R-:W-:Y:S10]  /*c050*/  MUFU.EX2 R193, R104 ;  /* 0x0000006800c17308 */ /* 0x000ff40000000800 */
[----:B------:R-:W-:Y:S10]  /*c060*/  MUFU.EX2 R104, R162 ;  /* 0x000000a200687308 */ /* 0x000ff40000000800 */
[----:B------:R-:W-:Y:S10]  /*c070*/  MUFU.EX2 R120, R98 ;  /* 0x0000006200787308 */ /* 0x000ff40000000800 */
[----:B------:R-:W-:Y:S01]  /*c080*/  MUFU.EX2 R98, R158 ;  /* 0x0000009e00627308 */ /* 0x000fe20000000800 */
[----:B--2---:R-:W-:Y:S01]  /*c090*/  FFMA.FTZ R69, R69, R72, R192 ;  /* 0x0000004845457223 */ /* 0x004fe200000100c0 */
[----:B------:R-:W-:Y:S08]  /*c0a0*/  F2FP.BF16.PACK_AB R72, R128, R125 ;  /* 0x0000007d8048723e */ /* 0x000ff000000010ff */
[----:B------:R-:W-:Y:S01]  /*c0b0*/  MUFU.EX2 R192, R166 ;  /* 0x000000a600c07308 */ /* 0x000fe20000000800 */
[----:B----4-:R-:W-:Y:S01]  /*c0c0*/  FFMA.FTZ R102, R68, R80, R102 ;  /* 0x0000005044667223 */ /* 0x010fe20000010066 */
[----:B------:R-:W-:Y:S01]  /*c0d0*/  F2FP.BF16.PACK_AB R80, R129, R121 ;  /* 0x000000798150723e */ /* 0x000fe200000010ff */
[-C--:B------:R-:W-:Y:S03]  /*c0e0*/  HMMA.16816.F32.BF16 R4, R72, R76.reuse, R4 ;  /* 0x0000004c4804723c */ /* 0x080fe60000041804 */
[----:B------:R-:W-:Y:S02]  /*c0f0*/  FFMA.FTZ R68, R3, R2, R138 ;  /* 0x0000000203447223 */ /* 0x000fe4000001008a */
[----:B------:R-:W2:Y:S01]  /*c100*/  LDL.LU R3, [R1+0x1c] ;  /* 0x00001c0001037983 */ /* 0x000ea20000300800 */
[----:B------:R-:W-:Y:S01]  /*c110*/  FFMA.FTZ R2, R172, c[0x0][0x2d0], -R88 ;  /* 0x0000b400ac027a23 */ /* 0x000fe20000010858 */
[----:B------:R-:W-:Y:S01]  /*c120*/  MUFU.EX2 R138, R109 ;  /* 0x0000006d008a7308 */ /* 0x000fe20000000800 */
[C---:B------:R-:W-:Y:S04]  /*c130*/  HMMA.16816.F32.BF16 R8, R80.reuse, R76, R8 ;  /* 0x0000004c5008723c */ /* 0x040fe80000041808 */
[----:B------:R-:W-:Y:S04]  /*c140*/  FADD.FTZ R68, R191, R68 ;  /* 0x00000044bf447221 */ /* 0x000fe80000010000 */
[-C--:B------:R-:W-:Y:S01]  /*c150*/  HMMA.16816.F32.BF16 R12, R80, R78.reuse, R12 ;  /* 0x0000004e500c723c */ /* 0x080fe2000004180c */
[----:B------:R1:W-:Y:S03]  /*c160*/  MUFU.EX2 R172, R2 ;  /* 0x0000000200ac7308 */ /* 0x0003e60000000800 */
[----:B------:R-:W-:Y:S04]  /*c170*/  FADD.FTZ R68, R218, R68 ;  /* 0x00000044da447221 */ /* 0x000fe80000010000 */
[C---:B------:R-:W-:Y:S01]  /*c180*/  HMMA.16816.F32.BF16 R16, R72.reuse, R78, R16 ;  /* 0x0000004e4810723c */ /* 0x040fe20000041810 */
[----:B------:R-:W3:Y:S02]  /*c190*/  LDSM.16.MT88.4 R76, [R233+0x1000] ;  /* 0x00100000e94c783b */ /* 0x000ee40000004200 */
[----:B------:R-:W-:Y:S10]  /*c1a0*/  MUFU.EX2 R191, R165 ;  /* 0x000000a500bf7308 */ /* 0x000ff40000000800 */
[----:B------:R-:W-:Y:S01]  /*c1b0*/  MUFU.EX2 R109, R99 ;  /* 0x00000063006d7308 */ /* 0x000fe20000000800 */
[--C-:B-1----:R-:W-:Y:S09]  /*c1c0*/  FFMA.FTZ R2, R176, c[0x0][0x2d0], -R88.reuse ;  /* 0x0000b400b0027a23 */ /* 0x102ff20000010858 */
[----:B------:R1:W4:Y:S10]  /*c1d0*/  MUFU.EX2 R176, R2 ;  /* 0x0000000200b07308 */ /* 0x0003340000000800 */
[----:B------:R-:W-:Y:S01]  /*c1e0*/  MUFU.EX2 R99, R157 ;  /* 0x0000009d00637308 */ /* 0x000fe20000000800 */
[-C--:B---3--:R-:W-:Y:S03]  /*c1f0*/  HMMA.16816.F32.BF16 R20, R72, R76.reuse, R20 ;  /* 0x0000004c4814723c */ /* 0x088fe60000041814 */
[--C-:B-1----:R-:W-:Y:S05]  /*c200*/  FFMA.FTZ R2, R177, c[0x0][0x2d0], -R88.reuse ;  /* 0x0000b400b1027a23 */ /* 0x102fea0000010858 */
[C---:B------:R-:W-:Y:S01]  /*c210*/  HMMA.16816.F32.BF16 R24, R80.reuse, R76, R24 ;  /* 0x0000004c5018723c */ /* 0x040fe20000041818 */
[----:B------:R1:W-:Y:S07]  /*c220*/  MUFU.EX2 R177, R2 ;  /* 0x0000000200b17308 */ /* 0x0003ee0000000800 */
[-C--:B------:R-:W-:Y:S08]  /*c230*/  HMMA.16816.F32.BF16 R28, R80, R78.reuse, R28 ;  /* 0x0000004e501c723c */ /* 0x080ff0000004181c */
[C---:B------:R-:W-:Y:S01]  /*c240*/  HMMA.16816.F32.BF16 R32, R72.reuse, R78, R32 ;  /* 0x0000004e4820723c */ /* 0x040fe20000041820 */
[----:B------:R-:W3:Y:S03]  /*c250*/  LDSM.16.MT88.4 R76, [R230+0x1000] ;  /* 0x00100000e64c783b */ /* 0x000ee60000004200 */
[--C-:B-1----:R-:W-:Y:S02]  /*c260*/  FFMA.FTZ R2, R183, c[0x0][0x2d0], -R88.reuse ;  /* 0x0000b400b7027a23 */ /* 0x102fe40000010858 */
[----:B------:R-:W-:Y:S10]  /*c270*/  MUFU.EX2 R183, R182 ;  /* 0x000000b600b77308 */ /* 0x000ff40000000800 */
[----:B------:R1:W1:Y:S10]  /*c280*/  MUFU.EX2 R181, R2 ;  /* 0x0000000200b57308 */ /* 0x0002740000000800 */
[----:B------:R-:W-:Y:S01]  /*c290*/  MUFU.EX2 R182, R101 ;  /* 0x0000006500b67308 */ /* 0x000fe20000000800 */
[-C--:B---3--:R-:W-:Y:S09]  /*c2a0*/  HMMA.16816.F32.BF16 R36, R72, R76.reuse, R36 ;  /* 0x0000004c4824723c */ /* 0x088ff20000041824 */
[----:B------:R-:W-:Y:S03]  /*c2b0*/  MUFU.EX2 R101, R154 ;  /* 0x0000009a00657308 */ /* 0x000fe60000000800 */
[----:B-1----:R-:W-:Y:S01]  /*c2c0*/  FFMA.FTZ R2, R185, c[0x0][0x2d0], -R88 ;  /* 0x0000b400b9027a23 */ /* 0x002fe20000010858 */
[C---:B------:R-:W-:Y:S06]  /*c2d0*/  HMMA.16816.F32.BF16 R40, R80.reuse, R76, R40 ;  /* 0x0000004c5028723c */ /* 0x040fec0000041828 */
[----:B------:R1:W-:Y:S02]  /*c2e0*/  MUFU.EX2 R196, R2 ;  /* 0x0000000200c47308 */ /* 0x0003e40000000800 */
[-C--:B------:R-:W-:Y:S08]  /*c2f0*/  HMMA.16816.F32.BF16 R44, R80, R78.reuse, R44 ;  /* 0x0000004e502c723c */ /* 0x080ff0000004182c */
[C---:B------:R-:W-:Y:S01]  /*c300*/  HMMA.16816.F32.BF16 R48, R72.reuse, R78, R48 ;  /* 0x0000004e4830723c */ /* 0x040fe20000041830 */
[----:B------:R-:W3:Y:S07]  /*c310*/  LDSM.16.MT88.4 R76, [R229+0x1800] ;  /* 0x00180000e54c783b */ /* 0x000eee0000004200 */
[-C--:B------:R-:W-:Y:S04]  /*c320*/  HMMA.16816.F32.BF16 R52, R72, R84.reuse, R52 ;  /* 0x000000544834723c */ /* 0x080fe80000041834 */
[----:B-1----:R-:W-:Y:S04]  /*c330*/  FADD.FTZ R2, R220, R69 ;  /* 0x00000045dc027221 */ /* 0x002fe80000010000 */
[C---:B------:R-:W-:Y:S04]  /*c340*/  HMMA.16816.F32.BF16 R56, R80.reuse, R84, R56 ;  /* 0x000000545038723c */ /* 0x040fe80000041838 */
[----:B------:R-:W-:Y:S04]  /*c350*/  FADD.FTZ R2, R248, R2 ;  /* 0x00000002f8027221 */ /* 0x000fe80000010000 */
[-C--:B------:R-:W-:Y:S04]  /*c360*/  HMMA.16816.F32.BF16 R60, R80, R86.reuse, R60 ;  /* 0x00000056503c723c */ /* 0x080fe8000004183c */
[----:B------:R-:W-:Y:S02]  /*c370*/  FADD.FTZ R96, R227, R2 ;  /* 0x00000002e3607221 */ /* 0x000fe40000010000 */
[----:B------:R-:W-:Y:S01]  /*c380*/  FADD.FTZ R2, R221, R68 ;  /* 0x00000044dd027221 */ /* 0x000fe20000010000 */
[----:B------:R-:W-:Y:S01]  /*c390*/  F2FP.BF16.PACK_AB R80, R179, R140 ;  /* 0x0000008cb350723e */ /* 0x000fe200000010ff */
[----:B------:R-:W-:Y:S01]  /*c3a0*/  HMMA.16816.F32.BF16 R64, R72, R86, R64 ;  /* 0x000000564840723c */ /* 0x000fe20000041840 */
[----:B------:R-:W-:Y:S03]  /*c3b0*/  LDSM.16.MT88.4 R84, [R232+0x1800] ;  /* 0x00180000e854783b */ /* 0x000fe60000004200 */
[----:B------:R-:W-:Y:S01]  /*c3c0*/  F2FP.BF16.PACK_AB R82, R201, R178 ;  /* 0x000000b2c952723e */ /* 0x000fe200000010ff */
[----:B------:R-:W-:Y:S01]  /*c3d0*/  FADD.FTZ R2, R114, R2 ;  /* 0x0000000272027221 */ /* 0x000fe20000010000 */
[----:B----4-:R-:W-:Y:S02]  /*c3e0*/  F2FP.BF16.PACK_AB R81, R176, R172 ;  /* 0x000000acb051723e */ /* 0x010fe400000010ff */
[----:B------:R-:W-:Y:S01]  /*c3f0*/  F2FP.BF16.PACK_AB R72, R173, R142 ;  /* 0x0000008ead48723e */ /* 0x000fe200000010ff */
[----:B------:R-:W-:Y:S03]  /*c400*/  FADD.FTZ R2, R117, R2 ;  /* 0x0000000275027221 */ /* 0x000fe60000010000 */
        /* <DEDUP_REMOVED lines=8> */
[----:B------:R-:W-:Y:S03]  /*c490*/  LDSM.16.MT88.4 R76, [R229+0x2000] ;  /* 0x00200000e54c783b */ /* 0x000fe60000004200 */
[----:B--2---:R-:W-:Y:S02]  /*c4a0*/  FFMA.FTZ R3, R0, R3, R188 ;  /* 0x0000000300037223 */ /* 0x004fe400000100bc */
[--C-:B------:R-:W-:Y:S01]  /*c4b0*/  FFMA.FTZ R0, R184, c[0x0][0x2d0], -R88.reuse ;  /* 0x0000b400b8007a23 */ /* 0x100fe20000010858 */
[----:B------:R-:W-:Y:S02]  /*c4c0*/  MUFU.EX2 R188, R107 ;  /* 0x0000006b00bc7308 */ /* 0x000fe40000000800 */
[----:B------:R-:W-:Y:S03]  /*c4d0*/  LDSM.16.MT88.4 R184, [R230+0x3000] ;  /* 0x00300000e6b8783b */ /* 0x000fe60000004200 */
[----:B------:R-:W-:Y:S04]  /*c4e0*/  FADD.FTZ R3, R190, R3 ;  /* 0x00000003be037221 */ /* 0x000fe80000010000 */
[----:B------:R-:W-:Y:S01]  /*c4f0*/  FADD.FTZ R3, R133, R3 ;  /* 0x0000000385037221 */ /* 0x000fe20000010000 */
[----:B------:R1:W-:Y:S03]  /*c500*/  MUFU.EX2 R195, R0 ;  /* 0x0000000000c37308 */ /* 0x0003e60000000800 */
[----:B------:R-:W-:Y:S04]  /*c510*/  FADD.FTZ R69, R189, R3 ;  /* 0x00000003bd457221 */ /* 0x000fe80000010000 */
[----:B------:R-:W-:Y:S03]  /*c520*/  FADD.FTZ R69, R108, R69 ;  /* 0x000000456c457221 */ /* 0x000fe60000010000 */
[----:B------:R-:W-:Y:S10]  /*c530*/  MUFU.EX2 R190, R105 ;  /* 0x0000006900be7308 */ /* 0x000ff40000000800 */
[----:B------:R-:W-:Y:S01]  /*c540*/  MUFU.EX2 R105, R152 ;  /* 0x0000009800697308 */ /* 0x000fe20000000800 */
[--C-:B-1----:R-:W-:Y:S09]  /*c550*/  FFMA.FTZ R0, R175, c[0x0][0x2d0], -R88.reuse ;  /* 0x0000b400af007a23 */ /* 0x102ff20000010858 */
[----:B------:R1:W-:Y:S10]  /*c560*/  MUFU.EX2 R198, R0 ;  /* 0x0000000000c67308 */ /* 0x0003f40000000800 */
[----:B------:R-:W-:Y:S10]  /*c570*/  MUFU.EX2 R108, R100 ;  /* 0x00000064006c7308 */ /* 0x000ff40000000800 */
[----:B------:R2:W3:Y:S01]  /*c580*/  MUFU.EX2 R100, R155 ;  /* 0x0000009b00647308 */ /* 0x0004e20000000800 */
[----:B-1----:R-:W-:Y:S02]  /*c590*/  FFMA.FTZ R0, R174, c[0x0][0x2d0], -R88 ;  /* 0x0000b400ae007a23 */ /* 0x002fe40000010858 */
[----:B------:R-:W1:Y:S07]  /*c5a0*/  LDSM.16.MT88.4 R88, [R233+0x1800] ;  /* 0x00180000e958783b */ /* 0x000e6e0000004200 */
[----:B------:R4:W-:Y:S10]  /*c5b0*/  MUFU.EX2 R199, R0 ;  /* 0x0000000000c77308 */ /* 0x0009f40000000800 */
[----:B------:R-:W-:Y:S01]  /*c5c0*/  MUFU.EX2 R189, R106 ;  /* 0x0000006a00bd7308 */ /* 0x000fe20000000800 */
[----:B--2---:R-:W-:Y:S09]  /*c5d0*/  LDSM.16.MT88.4 R152, [R229+0x3000] ;  /* 0x00300000e598783b */ /* 0x004ff20000004200 */
[----:B------:R-:W-:Y:S01]  /*c5e0*/  MUFU.EX2 R107, R164 ;  /* 0x000000a4006b7308 */ /* 0x000fe20000000800 */
[----:B----4-:R-:W-:Y:S04]  /*c5f0*/  FADD.FTZ R0, R219, R102 ;  /* 0x00000066db007221 */ /* 0x010fe80000010000 */
[----:B------:R-:W-:Y:S05]  /*c600*/  FADD.FTZ R0, R223, R0 ;  /* 0x00000000df007221 */ /* 0x000fea0000010000 */
[----:B------:R-:W2:Y:S01]  /*c610*/  MUFU.EX2 R102, R161 ;  /* 0x000000a100667308 */ /* 0x000ea20000000800 */
[----:B------:R-:W-:Y:S02]  /*c620*/  FADD.FTZ R71, R224, R0 ;  /* 0x00000000e0477221 */ /* 0x000fe40000010000 */
[----:B------:R-:W-:Y:S01]  /*c630*/  FADD.FTZ R0, R113, R96 ;  /* 0x0000006071007221 */ /* 0x000fe20000010000 */
[-C--:B-1----:R-:W-:Y:S03]  /*c640*/  HMMA.16816.F32.BF16 R20, R72, R88.reuse, R20 ;  /* 0x000000584814723c */ /* 0x082fe60000041814 */
[----:B------:R-:W-:Y:S03]  /*c650*/  FADD.FTZ R68, R115, R0 ;  /* 0x0000000073447221 */ /* 0x000fe60000010000 */
[----:B------:R-:W1:Y:S01]  /*c660*/  MUFU.EX2 R106, R163 ;  /* 0x000000a3006a7308 */ /* 0x000e620000000800 */
[----:B------:R-:W-:Y:S02]  /*c670*/  FADD.FTZ R0, R110, R69 ;  /* 0x000000456e007221 */ /* 0x000fe40000010000 */
[----:B------:R-:W4:Y:S01]  /*c680*/  LDL R110, [R1+0x30] ;  /* 0x00003000016e7983 */ /* 0x000f220000100800 */
[C---:B------:R-:W-:Y:S04]  /*c690*/  HMMA.16816.F32.BF16 R24, R80.reuse, R88, R24 ;  /* 0x000000585018723c */ /* 0x040fe80000041818 */
[----:B------:R-:W-:Y:S02]  /*c6a0*/  FADD.FTZ R69, R112, R0 ;  /* 0x0000000070457221 */ /* 0x000fe40000010000 */
[----:B------:R-:W-:Y:S01]  /*c6b0*/  FADD.FTZ R3, R111, R71 ;  /* 0x000000476f037221 */ /* 0x000fe20000010000 */
[----:B------:R-:W-:Y:S01]  /*c6c0*/  MUFU.EX2 R133, R97 ;  /* 0x0000006100857308 */ /* 0x000fe20000000800 */
[-C--:B------:R-:W-:Y:S04]  /*c6d0*/  HMMA.16816.F32.BF16 R28, R80, R90.reuse, R28 ;  /* 0x0000005a501c723c */ /* 0x080fe8000004181c */
[----:B------:R-:W-:Y:S02]  /*c6e0*/  FADD.FTZ R71, R119, R2 ;  /* 0x0000000277477221 */ /* 0x000fe40000010000 */
[----:B------:R-:W-:Y:S02]  /*c6f0*/  FADD.FTZ R3, R116, R3 ;  /* 0x0000000374037221 */ /* 0x000fe40000010000 */
[C---:B------:R-:W-:Y:S01]  /*c700*/  HMMA.16816.F32.BF16 R32, R72.reuse, R90, R32 ;  /* 0x0000005a4820723c */ /* 0x040fe20000041820 */
[----:B------:R-:W1:Y:S01]  /*c710*/  LDSM.16.MT88.4 R88, [R233+0x2000] ;  /* 0x00200000e958783b */ /* 0x000e620000004200 */
[----:B------:R2:W-:Y:S02]  /*c720*/  MUFU.EX2 R111, R130 ;  /* 0x00000082006f7308 */ /* 0x0005e40000000800 */
[----:B------:R-:W-:Y:S02]  /*c730*/  FADD.FTZ R3, R122, R3 ;  /* 0x000000037a037221 */ /* 0x000fe40000010000 */
[----:B------:R-:W-:Y:S02]  /*c740*/  FADD.FTZ R68, R126, R68 ;  /* 0x000000447e447221 */ /* 0x000fe40000010000 */
[-C--:B------:R-:W-:Y:S04]  /*c750*/  HMMA.16816.F32.BF16 R36, R72, R92.reuse, R36 ;  /* 0x0000005c4824723c */ /* 0x080fe80000041824 */
[----:B------:R-:W-:Y:S02]  /*c760*/  FADD.FTZ R0, R134, R3 ;  /* 0x0000000386007221 */ /* 0x000fe40000010000 */
[----:B------:R-:W-:Y:S01]  /*c770*/  FADD.FTZ R3, R131, R69 ;  /* 0x0000004583037221 */ /* 0x000fe20000010000 */
[----:B---3--:R-:W-:Y:S01]  /*c780*/  F2FP.BF16.PACK_AB R131, R100, R101 ;  /* 0x000000656483723e */ /* 0x008fe200000010ff */
[C---:B------:R-:W-:Y:S01]  /*c790*/  HMMA.16816.F32.BF16 R40, R80.reuse, R92, R40 ;  /* 0x0000005c5028723c */ /* 0x040fe20000041828 */
[----:B------:R-:W-:Y:S03]  /*c7a0*/  MUFU.EX2 R69, R156 ;  /* 0x0000009c00457308 */ /* 0x000fe60000000800 */
[----:B------:R-:W-:Y:S02]  /*c7b0*/  FADD.FTZ R3, R118, R3 ;  /* 0x0000000376037221 */ /* 0x000fe40000010000 */
[----:B------:R-:W-:Y:S01]  /*c7c0*/  FADD.FTZ R0, R124, R0 ;  /* 0x000000007c007221 */ /* 0x000fe20000010000 */
[----:B------:R-:W-:Y:S01]  /*c7d0*/  F2FP.BF16.PACK_AB R124, R98, R99 ;  /* 0x00000063627c723e */ /* 0x000fe200000010ff */
[-C--:B------:R-:W-:Y:S04]  /*c7e0*/  HMMA.16816.F32.BF16 R44, R80, R94.reuse, R44 ;  /* 0x0000005e502c723c */ /* 0x080fe8000004182c */
[----:B--2---:R-:W-:Y:S01]  /*c7f0*/  F2FP.BF16.PACK_AB R130, R102, R104 ;  /* 0x000000686682723e */ /* 0x004fe200000010ff */
[----:B------:R-:W-:Y:S02]  /*c800*/  FADD.FTZ R96, R127, R0 ;  /* 0x000000007f607221 */ /* 0x000fe40000010000 */
[----:B------:R-:W-:Y:S01]  /*c810*/  FADD.FTZ R0, R123, R3 ;  /* 0x000000037b007221 */ /* 0x000fe20000010000 */
[C---:B------:R-:W-:Y:S01]  /*c820*/  HMMA.16816.F32.BF16 R48, R72.reuse, R94, R48 ;  /* 0x0000005e4830723c */ /* 0x040fe20000041830 */
[----:B------:R-:W2:Y:S03]  /*c830*/  LDSM.16.MT88.4 R92, [R230+0x2000] ;  /* 0x00200000e65c783b */ /* 0x000ea60000004200 */
[----:B------:R-:W-:Y:S02]  /*c840*/  FADD.FTZ R0, R145, R0 ;  /* 0x0000000091007221 */ /* 0x000fe40000010000 */
[----:B------:R-:W-:Y:S02]  /*c850*/  FADD.FTZ R3, R146, R96 ;  /* 0x0000006092037221 */ /* 0x000fe40000010000 */
[-C--:B------:R-:W-:Y:S04]  /*c860*/  HMMA.16816.F32.BF16 R52, R72, R84.reuse, R52 ;  /* 0x000000544834723c */ /* 0x080fe80000041834 */
[----:B------:R-:W-:Y:S02]  /*c870*/  FADD.FTZ R0, R144, R0 ;  /* 0x0000000090007221 */ /* 0x000fe40000010000 */
[----:B------:R-:W-:Y:S02]  /*c880*/  FADD.FTZ R2, R139, R68 ;  /* 0x000000448b027221 */ /* 0x000fe40000010000 */
[C---:B------:R-:W-:Y:S04]  /*c890*/  HMMA.16816.F32.BF16 R56, R80.reuse, R84, R56 ;  /* 0x000000545038723c */ /* 0x040fe80000041838 */
[----:B------:R-:W-:Y:S02]  /*c8a0*/  FADD.FTZ R68, R143, R71 ;  /* 0x000000478f447221 */ /* 0x000fe40000010000 */
[----:B------:R-:W3:Y:S01]  /*c8b0*/  MUFU.EX2 R71, R226 ;  /* 0x000000e200477308 */ /* 0x000ee20000000800 */
[----:B------:R-:W-:Y:S01]  /*c8c0*/  FADD.FTZ R2, R125, R2 ;  /* 0x000000027d027221 */ /* 0x000fe20000010000 */
[-C--:B------:R-:W-:Y:S04]  /*c8d0*/  HMMA.16816.F32.BF16 R60, R80, R86.reuse, R60 ;  /* 0x00000056503c723c */ /* 0x080fe8000004183c */
[----:B------:R-:W-:Y:S01]  /*c8e0*/  FADD.FTZ R97, R128, R2 ;  /* 0x0000000280617221 */ /* 0x000fe20000010000 */
[----:B-1----:R-:W-:Y:S01]  /*c8f0*/  F2FP.BF16.PACK_AB R128, R106, R107 ;  /* 0x0000006b6a80723e */ /* 0x002fe200000010ff */
        /* <DEDUP_REMOVED lines=20> */
[----:B---3--:R-:W-:Y:S01]  /*ca40*/  F2FP.BF16.PACK_AB R127, R69, R71 ;  /* 0x00000047457f723e */ /* 0x008fe200000010ff */
        /* <DEDUP_REMOVED lines=10> */
[----:B------:R-:W3:Y:S07]  /*caf0*/  LDSM.16.MT88.4 R76, [R229+0x2800] ;  /* 0x00280000e54c783b */ /* 0x000eee0000004200 */
[-C--:B------:R-:W-:Y:S08]  /*cb00*/  HMMA.16816.F32.BF16 R20, R72, R88.reuse, R20 ;  /* 0x000000584814723c */ /* 0x080ff00000041814 */
[C---:B------:R-:W-:Y:S08]  /*cb10*/  HMMA.16816.F32.BF16 R24, R80.reuse, R88, R24 ;  /* 0x000000585018723c */ /* 0x040ff00000041818 */
[-C--:B------:R-:W-:Y:S08]  /*cb20*/  HMMA.16816.F32.BF16 R28, R80, R90.reuse, R28 ;  /* 0x0000005a501c723c */ /* 0x080ff0000004181c */
[C---:B------:R-:W-:Y:S01]  /*cb30*/  HMMA.16816.F32.BF16 R32, R72.reuse, R90, R32 ;  /* 0x0000005a4820723c */ /* 0x040fe20000041820 */
[----:B------:R-:W3:Y:S07]  /*cb40*/  LDSM.16.MT88.4 R88, [R233+0x2800] ;  /* 0x00280000e958783b */ /* 0x000eee0000004200 */
[-C--:B--2---:R-:W-:Y:S08]  /*cb50*/  HMMA.16816.F32.BF16 R36, R72, R92.reuse, R36 ;  /* 0x0000005c4824723c */ /* 0x084ff00000041824 */
[C---:B------:R-:W-:Y:S08]  /*cb60*/  HMMA.16816.F32.BF16 R40, R80.reuse, R92, R40 ;  /* 0x0000005c5028723c */ /* 0x040ff00000041828 */
[-C--:B------:R-:W-:Y:S08]  /*cb70*/  HMMA.16816.F32.BF16 R44, R80, R94.reuse, R44 ;  /* 0x0000005e502c723c */ /* 0x080ff0000004182c */
[C---:B------:R-:W-:Y:S01]  /*cb80*/  HMMA.16816.F32.BF16 R48, R72.reuse, R94, R48 ;  /* 0x0000005e4830723c */ /* 0x040fe20000041830 */
[----:B------:R-:W2:Y:S07]  /*cb90*/  LDSM.16.MT88.4 R92, [R230+0x2800] ;  /* 0x00280000e65c783b */ /* 0x000eae0000004200 */
[-C--:B-1----:R-:W-:Y:S08]  /*cba0*/  HMMA.16816.F32.BF16 R52, R72, R84.reuse, R52 ;  /* 0x000000544834723c */ /* 0x082ff00000041834 */
        /* <DEDUP_REMOVED lines=13> */
[C---:B------:R-:W-:Y:S01]  /*cc80*/  HMMA.16816.F32.BF16 R8, R80.reuse, R76, R8 ;  /* 0x0000004c5008723c */ /* 0x040fe20000041808 */
[----:B------:R-:W-:Y:S07]  /*cc90*/  MUFU.EX2 R76, R160 ;  /* 0x000000a0004c7308 */ /* 0x000fee0000000800 */
[-C--:B------:R-:W-:Y:S03]  /*cca0*/  HMMA.16816.F32.BF16 R12, R80, R78.reuse, R12 ;  /* 0x0000004e500c723c */ /* 0x080fe6000004180c */
[----:B------:R-:W3:Y:S05]  /*ccb0*/  MUFU.EX2 R77, R159 ;  /* 0x0000009f004d7308 */ /* 0x000eea0000000800 */
[C---:B------:R-:W-:Y:S05]  /*ccc0*/  HMMA.16816.F32.BF16 R16, R72.reuse, R78, R16 ;  /* 0x0000004e4810723c */ /* 0x040fea0000041810 */
[----:B------:R-:W-:Y:S03]  /*ccd0*/  MUFU.EX2 R78, R249 ;  /* 0x000000f9004e7308 */ /* 0x000fe60000000800 */
[-C--:B------:R-:W-:Y:S07]  /*cce0*/  HMMA.16816.F32.BF16 R20, R72, R88.reuse, R20 ;  /* 0x000000584814723c */ /* 0x080fee0000041814 */
[----:B------:R-:W1:Y:S01]  /*ccf0*/  MUFU.EX2 R79, R250 ;  /* 0x000000fa004f7308 */ /* 0x000e620000000800 */
[C---:B------:R-:W-:Y:S04]  /*cd00*/  HMMA.16816.F32.BF16 R24, R80.reuse, R88, R24 ;  /* 0x000000585018723c */ /* 0x040fe80000041818 */
[----:B---3--:R-:W-:Y:S04]  /*cd10*/  F2FP.BF16.PACK_AB R126, R76, R77 ;  /* 0x0000004d4c7e723e */ /* 0x008fe800000010ff */
[-C--:B------:R-:W-:Y:S03]  /*cd20*/  HMMA.16816.F32.BF16 R28, R80, R90.reuse, R28 ;  /* 0x0000005a501c723c */ /* 0x080fe6000004181c */
[----:B----4-:R-:W-:Y:S01]  /*cd30*/  ISETP.GT.AND P0, PT, R202, R110, PT ;  /* 0x0000006eca00720c */ /* 0x010fe20003f04270 */
[----:B------:R-:W-:Y:S04]  /*cd40*/  IMAD.MOV.U32 R202, RZ, RZ, R247 ;  /* 0x000000ffffca7224 */ /* 0x000fe800078e00f7 */
[C---:B------:R-:W-:Y:S04]  /*cd50*/  HMMA.16816.F32.BF16 R32, R72.reuse, R90, R32 ;  /* 0x0000005a4820723c */ /* 0x040fe80000041820 */
[----:B-1----:R-:W-:Y:S04]  /*cd60*/  F2FP.BF16.PACK_AB R125, R78, R79 ;  /* 0x0000004f4e7d723e */ /* 0x002fe800000010ff */
        /* <DEDUP_REMOVED lines=90> */
.L_x_1252:
[----:B--2---:R-:W-:-:S13]  /*d310*/  ISETP.GE.AND P0, PT, R247, RZ, PT ;  /* 0x000000fff700720c */ /* 0x004fda0003f06270 */
[----:B------:R-:W-:Y:S05]  /*d320*/  @!P0 BRA `(.L_x_1254) ;  /* 0x0000403000008947 */ /* 0x000fea0003800000 */
[----:B------:R-:W-:Y:S01]  /*d330*/  IMAD.MOV.U32 R3, RZ, RZ, R136 ;  /* 0x000000ffff037224 */ /* 0x000fe200078e0088 */
[----:B------:R-:W-:Y:S01]  /*d340*/  MOV R138, R70 ;  /* 0x00000046008a7202 */ /* 0x000fe20000000f00 */
[----:B------:R-:W-:Y:S01]  /*d350*/  IMAD.MOV.U32 R0, RZ, RZ, R137 ;  /* 0x000000ffff007224 */ /* 0x000fe200078e0089 */
[----:B------:R-:W-:Y:S02]  /*d360*/  MOV R132, R135 ;  /* 0x0000008700847202 */ /* 0x000fe40000000f00 */
.L_x_1255:
[----:B------:R-:W2:Y:S01]  /*d370*/  LDL R76, [R1+0x4c] ;  /* 0x00004c00014c7983 */ /* 0x000ea20000100800 */
[----:B------:R-:W-:Y:S04]  /*d380*/  DEPBAR.LE SB0, 0x0 ;  /* 0x000080000000791a */ /* 0x000fe80000000000 */
[----:B------:R-:W3:Y:S01]  /*d390*/  LDL.64 R74, [R1+0x40] ;  /* 0x00004000014a7983 */ /* 0x000ee20000100a00 */
[----:B------:R-:W-:Y:S01]  /*d3a0*/  WARPSYNC 0xffffffff ;  /* 0xffffffff00007948 */ /* 0x000fe20003800000 */
[----:B------:R-:W-:Y:S01]  /*d3b0*/  SHF.R.S32.HI R2, RZ, 0x1f, R247 ;  /* 0x0000001fff027819 */ /* 0x000fe200000114f7 */
[C---:B------:R-:W-:Y:S01]  /*d3c0*/  IMAD.WIDE.U32 R72, R247.reuse, c[0x0][0x208], RZ ;  /* 0x00008200f7487a25 */ /* 0x040fe200078e00ff */
[----:B------:R-:W-:Y:S02]  /*d3d0*/  MOV R78, c[0x0][0x208] ;  /* 0x00008200004e7a02 */ /* 0x000fe40000000f00 */
[----:B------:R-:W-:Y:S01]  /*d3e0*/  BAR.SYNC.DEFER_BLOCKING 0x0 ;  /* 0x0000000000007b1d */ /* 0x000fe20000010000 */
[----:B------:R-:W-:Y:S01]  /*d3f0*/  IMAD R2, R2, c[0x0][0x208], RZ ;  /* 0x0000820002027a24 */ /* 0x000fe200078e02ff */
[----:B------:R-:W-:Y:S02]  /*d400*/  SHF.L.U32 R104, R78, 0x5, RZ ;  /* 0x000000054e687819 */ /* 0x000fe400000006ff */
[----:B------:R-:W-:Y:S01]  /*d410*/  MOV R252, 0x5 ;  /* 0x0000000500fc7802 */ /* 0x000fe20000000f00 */
[----:B------:R-:W-:Y:S05]  /*d420*/  IMAD R2, R247, c[0x0][0x20c], R2 ;  /* 0x00008300f7027a24 */ /* 0x000fea00078e0202 */
[----:B------:R-:W-:Y:S05]  /*d430*/  IADD3 R2, R73, R2, RZ ;  /* 0x0000000249027210 */ /* 0x000fea0007ffe0ff */
[----:B------:R-:W-:Y:S01]  /*d440*/  IMAD R2, R2, 0x70, RZ ;  /* 0x0000007002027824 */ /* 0x000fe200078e02ff */
[----:B-----5:R-:W-:Y:S08]  /*d450*/  LDSM.16.M88.4 R112, [R235] ;  /* 0x00000000eb70783b */ /* 0x020ff00000000200 */
[----:B------:R-:W1:Y:S08]  /*d460*/  LDSM.16.M88.4 R16, [R228] ;  /* 0x00000000e410783b */ /* 0x000e700000000200 */
[----:B------:R-:W4:Y:S08]  /*d470*/  LDSM.16.M88.4 R108, [R235+0x2000] ;  /* 0x00200000eb6c783b */ /* 0x000f300000000200 */
[----:B------:R-:W4:Y:S08]  /*d480*/  LDSM.16.M88.4 R32, [R228+0x800] ;  /* 0x00080000e420783b */ /* 0x000f300000000200 */
[----:B------:R-:W4:Y:S08]  /*d490*/  LDSM.16.M88.4 R48, [R228+0x1000] ;  /* 0x00100000e430783b */ /* 0x000f300000000200 */
[----:B------:R-:W4:Y:S01]  /*d4a0*/  LDSM.16.M88.4 R64, [R228+0x1800] ;  /* 0x00180000e440783b */ /* 0x000f220000000200 */
[-C--:B-1----:R-:W-:Y:S07]  /*d4b0*/  HMMA.16816.F32.BF16 R4, R112, R16.reuse, RZ ;  /* 0x000000107004723c */ /* 0x082fee00000418ff */
[----:B------:R-:W1:Y:S01]  /*d4c0*/  LDSM.16.M88.4 R80, [R228+0x2000] ;  /* 0x00200000e450783b */ /* 0x000e620000000200 */
[C---:B----4-:R-:W-:Y:S07]  /*d4d0*/  HMMA.16816.F32.BF16 R8, R108.reuse, R16, RZ ;  /* 0x000000106c08723c */ /* 0x050fee00000418ff */
[----:B------:R-:W4:Y:S01]  /*d4e0*/  LDSM.16.M88.4 R96, [R228+0x2800] ;  /* 0x00280000e460783b */ /* 0x000f220000000200 */
[-C--:B------:R-:W-:Y:S07]  /*d4f0*/  HMMA.16816.F32.BF16 R12, R108, R18.reuse, RZ ;  /* 0x000000126c0c723c */ /* 0x080fee00000418ff */
[----:B------:R-:W1:Y:S01]  /*d500*/  LDSM.16.M88.4 R188, [R228+0x3000] ;  /* 0x00300000e4bc783b */ /* 0x000e620000000200 */
[C---:B------:R-:W-:Y:S07]  /*d510*/  HMMA.16816.F32.BF16 R16, R112.reuse, R18, RZ ;  /* 0x000000127010723c */ /* 0x040fee00000418ff */
[----:B------:R-:W-:Y:S01]  /*d520*/  LDSM.16.M88.4 R192, [R238] ;  /* 0x00000000eec0783b */ /* 0x000fe20000000200 */
[-C--:B------:R-:W-:Y:S07]  /*d530*/  HMMA.16816.F32.BF16 R20, R112, R32.reuse, RZ ;  /* 0x000000207014723c */ /* 0x080fee00000418ff */
[----:B------:R-:W1:Y:S01]  /*d540*/  LDSM.16.M88.4 R196, [R239] ;  /* 0x00000000efc4783b */ /* 0x000e620000000200 */
[C---:B------:R-:W-:Y:S07]  /*d550*/  HMMA.16816.F32.BF16 R24, R108.reuse, R32, RZ ;  /* 0x000000206c18723c */ /* 0x040fee00000418ff */
[----:B------:R-:W1:Y:S01]  /*d560*/  LDSM.16.M88.4 R200, [R238+0x2000] ;  /* 0x00200000eec8783b */ /* 0x000e620000000200 */
[-C--:B------:R-:W-:Y:S07]  /*d570*/  HMMA.16816.F32.BF16 R28, R108, R34.reuse, RZ ;  /* 0x000000226c1c723c */ /* 0x080fee00000418ff */
[----:B------:R-:W1:Y:S01]  /*d580*/  LDSM.16.M88.4 R204, [R245] ;  /* 0x00000000f5cc783b */ /* 0x000e620000000200 */
[C---:B------:R-:W-:Y:S07]  /*d590*/  HMMA.16816.F32.BF16 R32, R112.reuse, R34, RZ ;  /* 0x000000227020723c */ /* 0x040fee00000418ff */
[----:B------:R-:W1:Y:S01]  /*d5a0*/  LDSM.16.M88.4 R208, [R244] ;  /* 0x00000000f4d0783b */ /* 0x000e620000000200 */
[-C--:B------:R-:W-:Y:S07]  /*d5b0*/  HMMA.16816.F32.BF16 R36, R112, R48.reuse, RZ ;  /* 0x000000307024723c */ /* 0x080fee00000418ff */
[----:B------:R-:W1:Y:S01]  /*d5c0*/  LDSM.16.M88.4 R212, [R243] ;  /* 0x00000000f3d4783b */ /* 0x000e620000000200 */
[C---:B------:R-:W-:Y:S07]  /*d5d0*/  HMMA.16816.F32.BF16 R40, R108.reuse, R48, RZ ;  /* 0x000000306c28723c */ /* 0x040fee00000418ff */
[----:B------:R-:W1:Y:S01]  /*d5e0*/  LDSM.16.M88.4 R216, [R242] ;  /* 0x00000000f2d8783b */ /* 0x000e620000000200 */
[-C--:B------:R-:W-:Y:S07]  /*d5f0*/  HMMA.16816.F32.BF16 R44, R108, R50.reuse, RZ ;  /* 0x000000326c2c723c */ /* 0x080fee00000418ff */
[----:B------:R-:W1:Y:S01]  /*d600*/  LDSM.16.M88.4 R220, [R241] ;  /* 0x00000000f1dc783b */ /* 0x000e620000000200 */
[C---:B------:R-:W-:Y:S07]  /*d610*/  HMMA.16816.F32.BF16 R48, R112.reuse, R50, RZ ;  /* 0x000000327030723c */ /* 0x040fee00000418ff */
[----:B------:R-:W2:Y:S01]  /*d620*/  LDSM.16.M88.4 R224, [R240] ;  /* 0x00000000f0e0783b */ /* 0x000ea20000000200 */
[-C--:B------:R-:W-:Y:S08]  /*d630*/  HMMA.16816.F32.BF16 R52, R112, R64.reuse, RZ ;  /* 0x000000407034723c */ /* 0x080ff000000418ff */
[C---:B------:R-:W-:Y:S08]  /*d640*/  HMMA.16816.F32.BF16 R56, R108.reuse, R64, RZ ;  /* 0x000000406c38723c */ /* 0x040ff000000418ff */
[-C--:B------:R-:W-:Y:S08]  /*d650*/  HMMA.16816.F32.BF16 R60, R108, R66.reuse, RZ ;  /* 0x000000426c3c723c */ /* 0x080ff000000418ff */
[C---:B------:R-:W-:Y:S08]  /*d660*/  HMMA.16816.F32.BF16 R64, R112.reuse, R66, RZ ;  /* 0x000000427040723c */ /* 0x040ff000000418ff */
[-C--:B-1----:R-:W-:Y:S01]  /*d670*/  HMMA.16816.F32.BF16 R68, R112, R80.reuse, RZ ;  /* 0x000000507044723c */ /* 0x082fe200000418ff */
[----:B--2---:R-:W-:Y:S03]  /*d680*/  MOV R77, R76 ;  /* 0x0000004c004d7202 */ /* 0x004fe60000000f00 */
[----:B---3--:R-:W-:Y:S05]  /*d690*/  MOV R76, R74 ;  /* 0x0000004a004c7202 */ /* 0x008fea0000000f00 */
[----:B------:R-:W-:Y:S02]  /*d6a0*/  IMAD.WIDE.U32 R76, R72, 0x70, R76 ;  /* 0x00000070484c7825 */ /* 0x000fe400078e004c */
[C---:B------:R-:W-:Y:S03]  /*d6b0*/  HMMA.16816.F32.BF16 R72, R108.reuse, R80, RZ ;  /* 0x000000506c48723c */ /* 0x040fe600000418ff */
[----:B------:R-:W-:Y:S02]  /*d6c0*/  LEA R90, P0, R76, c[0x0][0x1f8], 0x1 ;  /* 0x00007e004c5a7a11 */ /* 0x000fe400078008ff */
[----:B------:R-:W-:Y:S02]  /*d6d0*/  IADD3 R2, R77, R2, RZ ;  /* 0x000000024d027210 */ /* 0x000fe40007ffe0ff */
[----:B------:R-:W-:Y:S02]  /*d6e0*/  IADD3 R88, P1, R90, R104, RZ ;  /* 0x000000685a587210 */ /* 0x000fe40007f3e0ff */
[----:B------:R-:W-:Y:S03]  /*d6f0*/  LEA.HI.X R91, R76, c[0x0][0x1fc], R2, 0x1, P0 ;  /* 0x00007f004c5b7a11 */ /* 0x000fe600000f0c02 */
[----:B------:R-:W-:Y:S02]  /*d700*/  SHF.L.U64.HI R2, R78, R252, c[0x0][0x20c] ;  /* 0x000083004e027619 */ /* 0x000fe400000102fc */
[-C--:B------:R-:W-:Y:S01]  /*d710*/  HMMA.16816.F32.BF16 R76, R108, R82.reuse, RZ ;  /* 0x000000526c4c723c */ /* 0x080fe200000418ff */
[----:B------:R-:W-:Y:S01]  /*d720*/  @!PT LDS RZ, [RZ] ;  /* 0x00000000fffff984 */ /* 0x000fe20000000800 */
[----:B------:R-:W-:Y:S01]  /*d730*/  @!PT LDS RZ, [RZ] ;  /* 0x00000000fffff984 */ /* 0x000fe20000000800 */
[----:B------:R-:W-:Y:S01]  /*d740*/  @!PT LDS RZ, [RZ] ;  /* 0x00000000fffff984 */ /* 0x000fe20000000800 */
[----:B------:R1:W-:Y:S01]  /*d750*/  LDGSTS.E.BYPASS.LTC128B.128 [R246+0x100], [R90.64], !P6 ;  /* 0x001000005af67fae */ /* 0x0003e2000f101d48 */
[----:B------:R-:W-:Y:S02]  /*d760*/  IADD3.X R89, R91, R2, RZ, P1, !PT ;  /* 0x000000025b597210 */ /* 0x000fe40000ffe4ff */
[----:B------:R-:W-:Y:S04]  /*d770*/  IADD3 R94, P0, R88, R104, RZ ;  /* 0x00000068585e7210 */ /* 0x000fe80007f1e0ff */
[C---:B------:R-:W-:Y:S01]  /*d780*/  HMMA.16816.F32.BF16 R80, R112.reuse, R82, RZ ;  /* 0x000000527050723c */ /* 0x040fe200000418ff */
[----:B------:R1:W-:Y:S03]  /*d790*/  LDGSTS.E.BYPASS.LTC128B.128 [R246+0x900], [R88.64], !P6 ;  /* 0x0090000058f67fae */ /* 0x0003e6000f101d48 */
[----:B------:R-:W-:Y:S02]  /*d7a0*/  IADD3.X R95, R89, R2, RZ, P0, !PT ;  /* 0x00000002595f7210 */ /* 0x000fe400007fe4ff */
[----:B------:R-:W-:Y:S02]  /*d7b0*/  IADD3 R92, P1, R94, R104, RZ ;  /* 0x000000685e5c7210 */ /* 0x000fe40007f3e0ff */
[-C--:B----4-:R-:W-:Y:S01]  /*d7c0*/  HMMA.16816.F32.BF16 R84, R112, R96.reuse, RZ ;  /* 0x000000607054723c */ /* 0x090fe200000418ff */
[----:B------:R2:W-:Y:S03]  /*d7d0*/  LDGSTS.E.BYPASS.LTC128B.128 [R246+0x1100], [R94.64], !P6 ;  /* 0x011000005ef67fae */ /* 0x0005e6000f101d48 */
[----:B------:R-:W-:Y:S02]  /*d7e0*/  IADD3.X R93, R95, R2, RZ, P1, !PT ;  /* 0x000000025f5d7210 */ /* 0x000fe40000ffe4ff */
[----:B------:R-:W-:Y:S03]  /*d7f0*/  IADD3 R102, P0, R92, R104, RZ ;  /* 0x000000685c667210 */ /* 0x000fe60007f1e0ff */
[----:B------:R2:W-:Y:S03]  /*d800*/  LDGSTS.E.BYPASS.LTC128B.128 [R246+0x1900], [R92.64], !P6 ;  /* 0x019000005cf67fae */ /* 0x0005e6000f101d48 */
[----:B------:R-:W-:Y:S02]  /*d810*/  IADD3.X R103, R93, R2, RZ, P0, !PT ;  /* 0x000000025d677210 */ /* 0x000fe400007fe4ff */
[----:B------:R-:W-:Y:S03]  /*d820*/  IADD3 R100, P0, R102, R104, RZ ;  /* 0x0000006866647210 */ /* 0x000fe60007f1e0ff */
[----:B------:R3:W-:Y:S01]  /*d830*/  LDGSTS.E.BYPASS.LTC128B.128 [R246+0x2100], [R102.64], !P6 ;  /* 0x0210000066f67fae */ /* 0x0007e2000f101d48 */
[----:B------:R-:W-:Y:S01]  /*d840*/  IADD3.X R101, R103, R2, RZ, P0, !PT ;  /* 0x0000000267657210 */ /* 0x000fe200007fe4ff */
[C---:B-1----:R-:W-:Y:S06]  /*d850*/  HMMA.16816.F32.BF16 R88, R108.reuse, R96, RZ ;  /* 0x000000606c58723c */ /* 0x042fec00000418ff */
[----:B------:R1:W-:Y:S02]  /*d860*/  LDGSTS.E.BYPASS.LTC128B.128 [R246+0x2900], [R100.64], !P6 ;  /* 0x0290000064f67fae */ /* 0x0003e4000f101d48 */
[-C--:B--2---:R-:W-:Y:S08]  /*d870*/  HMMA.16816.F32.BF16 R92, R108, R98.reuse, RZ ;  /* 0x000000626c5c723c */ /* 0x084ff000000418ff */
[C---:B------:R-:W-:Y:S04]  /*d880*/  HMMA.16816.F32.BF16 R96, R112.reuse, R98, RZ ;  /* 0x000000627060723c */ /* 0x040fe800000418ff */
[----:B---3--:R-:W-:Y:S04]  /*d890*/  IADD3 R102, P0, R100, R104, RZ ;  /* 0x0000006864667210 */ /* 0x008fe80007f1e0ff */
        /* <DEDUP_REMOVED lines=129> */
[C---:B------:R-:W-:Y:S01]  /*e0b0*/  HMMA.16816.F32.BF16 R72, R200.reuse, R204, R72 ;  /* 0x000000ccc848723c */ /* 0x040fe20000041848 */
[----:B------:R-:W2:Y:S03]  /*e0c0*/  LDL.64 R204, [R1+0x38] ;  /* 0x0000380001cc7983 */ /* 0x000ea60000100a00 */
[----:B------:R-:W-:Y:S02]  /*e0d0*/  FMNMX.FTZ R133, R39, R133, !PT ;  /* 0x0000008527857209 */ /* 0x000fe40007810000 */
[----:B------:R-:W-:Y:S02]  /*e0e0*/  FMNMX.FTZ R134, R28, R134, !PT ;  /* 0x000000861c867209 */ /* 0x000fe40007810000 */
[-C--:B------:R-:W-:Y:S04]  /*e0f0*/  HMMA.16816.F32.BF16 R76, R200, R206.reuse, R76 ;  /* 0x000000cec84c723c */ /* 0x080fe8000004184c */
[----:B------:R-:W-:Y:S02]  /*e100*/  FMNMX.FTZ R2, R52, R2, !PT ;  /* 0x0000000234027209 */ /* 0x000fe40007810000 */
[----:B------:R-:W-:Y:S02]  /*e110*/  FMNMX.FTZ R134, R29, R134, !PT ;  /* 0x000000861d867209 */ /* 0x000fe40007810000 */
[C---:B------:R-:W-:Y:S01]  /*e120*/  HMMA.16816.F32.BF16 R80, R192.reuse, R206, R80 ;  /* 0x000000cec050723c */ /* 0x040fe20000041850 */
[----:B------:R-:W4:Y:S03]  /*e130*/  LDL R207, [R1+0x48] ;  /* 0x0000480001cf7983 */ /* 0x000f260000100800 */
        /* <DEDUP_REMOVED lines=81> */
[----:B---3--:R-:W-:Y:S02]  /*e650*/  FMNMX.FTZ R2, R2, R136, !PT ;  /* 0x0000008802027209 */ /* 0x008fe40007810000 */
[----:B------:R-:W-:Y:S02]  /*e660*/  FMNMX.FTZ R133, R108, R133, !PT ;  /* 0x000000856c857209 */ /* 0x000fe40007810000 */
[----:B------:R-:W-:Y:S01]  /*e670*/  FMNMX.FTZ R134, R78, R134, !PT ;  /* 0x000000864e867209 */ /* 0x000fe20007810000 */
[----:B------:R-:W3:Y:S01]  /*e680*/  SHFL.BFLY PT, R136, R2, 0x1, 0x1f ;  /* 0x0c201f0002887f89 */ /* 0x000ee200000e0000 */
[----:B------:R-:W-:Y:S02]  /*e690*/  FMNMX.FTZ R133, R109, R133, !PT ;  /* 0x000000856d857209 */ /* 0x000fe40007810000 */
        /* <DEDUP_REMOVED lines=11> */
[----:B---3--:R-:W-:Y:S01]  /*e750*/  FMNMX.FTZ R136, R2, R136, !PT ;  /* 0x0000008802887209 */ /* 0x008fe20007810000 */
[----:B------:R-:W-:Y:S01]  /*e760*/  FMUL.FTZ R2, R0, c[0x0][0x2d0] ;  /* 0x0000b40000027a20 */ /* 0x000fe20000410000 */
[----:B------:R-:W-:Y:S01]  /*e770*/  FMNMX.FTZ R0, R107, R134, !PT ;  /* 0x000000866b007209 */ /* 0x000fe20007810000 */
[----:B------:R1:W-:Y:S01]  /*e780*/  MUFU.EX2 R217, R4 ;  /* 0x0000000400d97308 */ /* 0x0003e20000000800 */
[--C-:B------:R-:W-:Y:S02]  /*e790*/  FFMA.FTZ R20, R20, c[0x0][0x2d0], -R139.reuse ;  /* 0x0000b40014147a23 */ /* 0x100fe4000001088b */
[--C-:B------:R-:W-:Y:S01]  /*e7a0*/  FFMA.FTZ R21, R21, c[0x0][0x2d0], -R139.reuse ;  /* 0x0000b40015157a23 */ /* 0x100fe2000001088b */
[----:B------:R-:W-:Y:S01]  /*e7b0*/  FMNMX.FTZ R133, R133, R135, !PT ;  /* 0x0000008785857209 */ /* 0x000fe20007810000 */
[--C-:B------:R-:W-:Y:S01]  /*e7c0*/  FFMA.FTZ R36, R36, c[0x0][0x2d0], -R139.reuse ;  /* 0x0000b40024247a23 */ /* 0x100fe2000001088b */
[----:B------:R-:W-:Y:S01]  /*e7d0*/  FMNMX.FTZ R0, R110, R0, !PT ;  /* 0x000000006e007209 */ /* 0x000fe20007810000 */
[--C-:B------:R-:W-:Y:S02]  /*e7e0*/  FFMA.FTZ R37, R37, c[0x0][0x2d0], -R139.reuse ;  /* 0x0000b40025257a23 */ /* 0x100fe4000001088b */
[--C-:B------:R-:W-:Y:S01]  /*e7f0*/  FFMA.FTZ R64, R64, c[0x0][0x2d0], -R139.reuse ;  /* 0x0000b40040407a23 */ /* 0x100fe2000001088b */
[----:B------:R3:W3:Y:S01]  /*e800*/  MUFU.EX2 R134, R2 ;  /* 0x0000000200867308 */ /* 0x0006e20000000800 */
[----:B------:R-:W3:Y:S01]  /*e810*/  SHFL.BFLY PT, R135, R133, 0x1, 0x1f ;  /* 0x0c201f0085877f89 */ /* 0x000ee200000e0000 */
[----:B------:R-:W-:Y:S01]  /*e820*/  FMNMX.FTZ R0, R111, R0, !PT ;  /* 0x000000006f007209 */ /* 0x000fe20007810000 */
[----:B------:R-:W-:Y:S02]  /*e830*/  FMUL.FTZ R188, R136, c[0x0][0x2d0] ;  /* 0x0000b40088bc7a20 */ /* 0x000fe40000410000 */
[----:B------:R-:W-:Y:S02]  /*e840*/  FFMA.FTZ R5, R5, c[0x0][0x2d0], -R139 ;  /* 0x0000b40005057a23 */ /* 0x000fe4000001088b */
[--C-:B------:R-:W-:Y:S02]  /*e850*/  FFMA.FTZ R6, R6, c[0x0][0x2d0], -R188.reuse ;  /* 0x0000b40006067a23 */ /* 0x100fe400000108bc */
[--C-:B------:R-:W-:Y:S01]  /*e860*/  FFMA.FTZ R22, R22, c[0x0][0x2d0], -R188.reuse ;  /* 0x0000b40016167a23 */ /* 0x100fe200000108bc */
[----:B------:R-:W-:Y:S01]  /*e870*/  MUFU.EX2 R218, R5 ;  /* 0x0000000500da7308 */ /* 0x000fe20000000800 */
[--C-:B------:R-:W-:Y:S02]  /*e880*/  FFMA.FTZ R23, R23, c[0x0][0x2d0], -R188.reuse ;  /* 0x0000b40017177a23 */ /* 0x100fe400000108bc */
[--C-:B------:R-:W-:Y:S01]  /*e890*/  FFMA.FTZ R38, R38, c[0x0][0x2d0], -R188.reuse ;  /* 0x0000b40026267a23 */ /* 0x100fe200000108bc */
[----:B-1----:R-:W-:Y:S01]  /*e8a0*/  @P0 SHF.R.S32.HI R4, RZ, 0x1f, R247 ;  /* 0x0000001fff040819 */ /* 0x002fe200000114f7 */
[--C-:B------:R-:W-:Y:S02]  /*e8b0*/  FFMA.FTZ R39, R39, c[0x0][0x2d0], -R188.reuse ;  /* 0x0000b40027277a23 */ /* 0x100fe400000108bc */
[----:B------:R-:W-:Y:S02]  /*e8c0*/  FFMA.FTZ R65, R65, c[0x0][0x2d0], -R139 ;  /* 0x0000b40041417a23 */ /* 0x000fe4000001088b */
[--C-:B------:R-:W-:Y:S01]  /*e8d0*/  FFMA.FTZ R66, R66, c[0x0][0x2d0], -R188.reuse ;  /* 0x0000b40042427a23 */ /* 0x100fe200000108bc */
[----:B------:R1:W-:Y:S01]  /*e8e0*/  MUFU.EX2 R215, R6 ;  /* 0x0000000600d77308 */ /* 0x0003e20000000800 */
[--C-:B------:R-:W-:Y:S02]  /*e8f0*/  FFMA.FTZ R7, R7, c[0x0][0x2d0], -R188.reuse ;  /* 0x0000b40007077a23 */ /* 0x100fe400000108bc */
[--C-:B------:R-:W-:Y:S02]  /*e900*/  FFMA.FTZ R67, R67, c[0x0][0x2d0], -R188.reuse ;  /* 0x0000b40043437a23 */ /* 0x100fe400000108bc */
[----:B---3--:R-:W-:Y:S01]  /*e910*/  FADD.FTZ R2, -R136, R3 ;  /* 0x0000000388027221 */ /* 0x008fe20000010100 */
[----:B------:R-:W-:Y:S01]  /*e920*/  FMNMX.FTZ R135, R133, R135, !PT ;  /* 0x0000008785877209 */ /* 0x000fe20007810000 */
[----:B------:R-:W3:Y:S01]  /*e930*/  SHFL.BFLY PT, R3, R0, 0x2, 0x1f ;  /* 0x0c401f0000037f89 */ /* 0x000ee200000e0000 */
[--C-:B------:R-:W-:Y:S02]  /*e940*/  FFMA.FTZ R68, R68, c[0x0][0x2d0], -R139.reuse ;  /* 0x0000b40044447a23 */ /* 0x100fe4000001088b */
[----:B------:R-:W-:Y:S01]  /*e950*/  MUFU.EX2 R216, R7 ;  /* 0x0000000700d87308 */ /* 0x000fe20000000800 */
[----:B------:R-:W-:Y:S02]  /*e960*/  FMUL.FTZ R2, R2, c[0x0][0x2d0] ;  /* 0x0000b40002027a20 */ /* 0x000fe40000410000 */
[--C-:B------:R-:W-:Y:S02]  /*e970*/  FFMA.FTZ R69, R69, c[0x0][0x2d0], -R139.reuse ;  /* 0x0000b40045457a23 */ /* 0x100fe4000001088b */
[--C-:B------:R-:W-:Y:S02]  /*e980*/  FFMA.FTZ R70, R70, c[0x0][0x2d0], -R188.reuse ;  /* 0x0000b40046467a23 */ /* 0x100fe400000108bc */
[--C-:B------:R-:W-:Y:S02]  /*e990*/  FFMA.FTZ R71, R71, c[0x0][0x2d0], -R188.reuse ;  /* 0x0000b40047477a23 */ /* 0x100fe400000108bc */
[--C-:B------:R-:W-:Y:S01]  /*e9a0*/  FFMA.FTZ R16, R16, c[0x0][0x2d0], -R139.reuse ;  /* 0x0000b40010107a23 */ /* 0x100fe2000001088b */
[----:B------:R2:W2:Y:S01]  /*e9b0*/  MUFU.EX2 R133, R2 ;  /* 0x0000000200857308 */ /* 0x0004a20000000800 */
[--C-:B------:R-:W-:Y:S02]  /*e9c0*/  FFMA.FTZ R17, R17, c[0x0][0x2d0], -R139.reuse ;  /* 0x0000b40011117a23 */ /* 0x100fe4000001088b */
[----:B------:R-:W-:Y:S02]  /*e9d0*/  FFMA.FTZ R18, R18, c[0x0][0x2d0], -R188 ;  /* 0x0000b40012127a23 */ /* 0x000fe400000108bc */
[----:B-1----:R-:W-:Y:S02]  /*e9e0*/  @P0 IMAD R6, R4, c[0x0][0x1e0], RZ ;  /* 0x0000780004060a24 */ /* 0x002fe400078e02ff */
[C---:B------:R-:W-:Y:S03]  /*e9f0*/  @P0 IMAD.WIDE.U32 R4, R247.reuse, c[0x0][0x1e0], RZ ;  /* 0x00007800f7040a25 */ /* 0x040fe600078e00ff */
[----:B------:R-:W-:Y:S01]  /*ea00*/  MUFU.EX2 R249, R20 ;  /* 0x0000001400f97308 */ /* 0x000fe20000000800 */
[----:B---3--:R-:W-:Y:S01]  /*ea10*/  FMNMX.FTZ R0, R0, R3, !PT ;  /* 0x0000000300007209 */ /* 0x008fe20007810000 */
[----:B------:R-:W-:Y:S02]  /*ea20*/  @P0 IMAD R6, R247, c[0x0][0x1e4], R6 ;  /* 0x00007900f7060a24 */ /* 0x000fe400078e0206 */
[----:B------:R-:W-:Y:S02]  /*ea30*/  FFMA.FTZ R19, R19, c[0x0][0x2d0], -R188 ;  /* 0x0000b40013137a23 */ /* 0x000fe400000108bc */
[C---:B------:R-:W-:Y:S01]  /*ea40*/  FMUL.FTZ R116, R134.reuse, R116 ;  /* 0x0000007486747220 */ /* 0x040fe20000410000 */
[----:B------:R-:W-:Y:S01]  /*ea50*/  @P0 IADD3 R6, R5, R6, RZ ;  /* 0x0000000605060210 */ /* 0x000fe20007ffe0ff */
[----:B------:R-:W-:Y:S02]  /*ea60*/  FMUL.FTZ R117, R134, R117 ;  /* 0x0000007586757220 */ /* 0x000fe40000410000 */
[----:B------:R-:W-:Y:S01]  /*ea70*/  MUFU.EX2 R223, R21 ;  /* 0x0000001500df7308 */ /* 0x000fe20000000800 */
[--C-:B------:R-:W-:Y:S02]  /*ea80*/  FFMA.FTZ R52, R52, c[0x0][0x2d0], -R139.reuse ;  /* 0x0000b40034347a23 */ /* 0x100fe4000001088b */
[----:B------:R-:W-:Y:S02]  /*ea90*/  @P0 IMAD R6, R6, 0x70, RZ ;  /* 0x0000007006060824 */ /* 0x000fe400078e02ff */
[----:B--2---:R-:W-:Y:S02]  /*eaa0*/  FADD.FTZ R2, -R135, R132 ;  /* 0x0000008487027221 */ /* 0x004fe40000010100 */
[C---:B------:R-:W-:Y:S02]  /*eab0*/  FMUL.FTZ R118, R133.reuse, R118 ;  /* 0x0000007685767220 */ /* 0x040fe40000410000 */
[----:B------:R-:W-:Y:S01]  /*eac0*/  FMUL.FTZ R2, R2, c[0x0][0x2d0] ;  /* 0x0000b40002027a20 */ /* 0x000fe20000410000 */
[----:B------:R-:W-:Y:S01]  /*ead0*/  MUFU.EX2 R208, R22 ;  /* 0x0000001600d07308 */ /* 0x000fe20000000800 */
[----:B------:R-:W-:Y:S02]  /*eae0*/  FMUL.FTZ R119, R133, R119 ;  /* 0x0000007785777220 */ /* 0x000fe40000410000 */
[--C-:B------:R-:W-:Y:S02]  /*eaf0*/  FFMA.FTZ R53, R53, c[0x0][0x2d0], -R139.reuse ;  /* 0x0000b40035357a23 */ /* 0x100fe4000001088b */
[--C-:B------:R-:W-:Y:S02]  /*eb00*/  FFMA.FTZ R54, R54, c[0x0][0x2d0], -R188.reuse ;  /* 0x0000b40036367a23 */ /* 0x100fe400000108bc */
[--C-:B------:R-:W-:Y:S02]  /*eb10*/  FFMA.FTZ R55, R55, c[0x0][0x2d0], -R188.reuse ;  /* 0x0000b40037377a23 */ /* 0x100fe400000108bc */
[C---:B------:R-:W-:Y:S01]  /*eb20*/  FMUL.FTZ R128, R134.reuse, R128 ;  /* 0x0000008086807220 */ /* 0x040fe20000410000 */
[----:B------:R1:W2:Y:S01]  /*eb30*/  MUFU.EX2 R132, R2 ;  /* 0x0000000200847308 */ /* 0x0002a20000000800 */
[----:B------:R-:W-:Y:S02]  /*eb40*/  FMUL.FTZ R129, R134, R129 ;  /* 0x0000008186817220 */ /* 0x000fe40000410000 */
[C---:B------:R-:W-:Y:S02]  /*eb50*/  FMUL.FTZ R130, R133.reuse, R130 ;  /* 0x0000008285827220 */ /* 0x040fe40000410000 */
[----:B------:R-:W-:Y:S02]  /*eb60*/  FMUL.FTZ R131, R133, R131 ;  /* 0x0000008385837220 */ /* 0x000fe40000410000 */
[--C-:B------:R-:W-:Y:S02]  /*eb70*/  FFMA.FTZ R82, R82, c[0x0][0x2d0], -R188.reuse ;  /* 0x0000b40052527a23 */ /* 0x100fe400000108bc */
[--C-:B------:R-:W-:Y:S01]  /*eb80*/  FFMA.FTZ R83, R83, c[0x0][0x2d0], -R188.reuse ;  /* 0x0000b40053537a23 */ /* 0x100fe200000108bc */
[----:B------:R-:W-:Y:S01]  /*eb90*/  MUFU.EX2 R224, R23 ;  /* 0x0000001700e07308 */ /* 0x000fe20000000800 */
        /* <DEDUP_REMOVED lines=8> */
[----:B-1----:R-:W1:Y:S01]  /*ec20*/  SHFL.BFLY PT, R2, R0, 0x1, 0x1f ;  /* 0x0c201f0000027f89 */ /* 0x002e6200000e0000 */
[C---:B--2---:R-:W-:Y:S02]  /*ec30*/  FMUL.FTZ R120, R132.reuse, R120 ;  /* 0x0000007884787220 */ /* 0x044fe40000410000 */
[C---:B------:R-:W-:Y:S02]  /*ec40*/  FMUL.FTZ R121, R132.reuse, R121 ;  /* 0x0000007984797220 */ /* 0x040fe40000410000 */
[C---:B------:R-:W-:Y:S01]  /*ec50*/  FMUL.FTZ R124, R132.reuse, R124 ;  /* 0x0000007c847c7220 */ /* 0x040fe20000410000 */
[----:B------:R2:W-:Y:S01]  /*ec60*/  MUFU.EX2 R251, R17 ;  /* 0x0000001100fb7308 */ /* 0x0005e20000000800 */
[----:B------:R-:W-:Y:S02]  /*ec70*/  FMUL.FTZ R125, R132, R125 ;  /* 0x0000007d847d7220 */ /* 0x000fe40000410000 */
[--C-:B------:R-:W-:Y:S02]  /*ec80*/  FFMA.FTZ R80, R80, c[0x0][0x2d0], -R139.reuse ;  /* 0x0000b40050507a23 */ /* 0x100fe4000001088b */
[--C-:B------:R-:W-:Y:S02]  /*ec90*/  FFMA.FTZ R33, R33, c[0x0][0x2d0], -R139.reuse ;  /* 0x0000b40021217a23 */ /* 0x100fe4000001088b */
[--C-:B------:R-:W-:Y:S02]  /*eca0*/  FFMA.FTZ R81, R81, c[0x0][0x2d0], -R139.reuse ;  /* 0x0000b40051517a23 */ /* 0x100fe4000001088b */
[--C-:B------:R-:W-:Y:S01]  /*ecb0*/  FFMA.FTZ R96, R96, c[0x0][0x2d0], -R139.reuse ;  /* 0x0000b40060607a23 */ /* 0x100fe2000001088b */
[----:B------:R4:W-:Y:S01]  /*ecc0*/  MUFU.EX2 R248, R18 ;  /* 0x0000001200f87308 */ /* 0x0009e20000000800 */
[--C-:B------:R-:W-:Y:S02]  /*ecd0*/  FFMA.FTZ R97, R97, c[0x0][0x2d0], -R139.reuse ;  /* 0x0000b40061617a23 */ /* 0x100fe4000001088b */
[--C-:B------:R-:W-:Y:S02]  /*ece0*/  FFMA.FTZ R98, R98, c[0x0][0x2d0], -R188.reuse ;  /* 0x0000b40062627a23 */ /* 0x100fe400000108bc */
[----:B---3--:R-:W-:Y:S02]  /*ecf0*/  FMUL.FTZ R16, R134, R152 ;  /* 0x0000009886107220 */ /* 0x008fe40000410000 */
[----:B------:R-:W-:Y:S01]  /*ed00*/  FFMA.FTZ R99, R99, c[0x0][0x2d0], -R188 ;  /* 0x0000b40063637a23 */ /* 0x000fe200000108bc */
[----:B-1----:R-:W-:Y:S01]  /*ed10*/  FMNMX.FTZ R2, R0, R2, !PT ;  /* 0x0000000200027209 */ /* 0x002fe20007810000 */
[--C-:B------:R-:W-:Y:S01]  /*ed20*/  FFMA.FTZ R84, R84, c[0x0][0x2d0], -R139.reuse ;  /* 0x0000b40054547a23 */ /* 0x100fe2000001088b */
[----:B------:R1:W-:Y:S01]  /*ed30*/  MUFU.EX2 R250, R19 ;  /* 0x0000001300fa7308 */ /* 0x0003e20000000800 */
[----:B------:R-:W-:Y:S02]  /*ed40*/  FFMA.FTZ R85, R85, c[0x0][0x2d0], -R139 ;  /* 0x0000b40055557a23 */ /* 0x000fe4000001088b */
[C---:B------:R-:W-:Y:S02]  /*ed50*/  FMUL.FTZ R3, R2.reuse, c[0x0][0x2d0] ;  /* 0x0000b40002037a20 */ /* 0x040fe40000410000 */
[----:B------:R-:W-:Y:S02]  /*ed60*/  FADD.FTZ R0, -R2, R138 ;  /* 0x0000008a02007221 */ /* 0x000fe40000010100 */
[--C-:B------:R-:W-:Y:S02]  /*ed70*/  FFMA.FTZ R10, R10, c[0x0][0x2d0], -R3.reuse ;  /* 0x0000b4000a0a7a23 */ /* 0x100fe40000010803 */
[--C-:B------:R-:W-:Y:S01]  /*ed80*/  FFMA.FTZ R11, R11, c[0x0][0x2d0], -R3.reuse ;  /* 0x0000b4000b0b7a23 */ /* 0x100fe20000010803 */
[----:B------:R-:W-:Y:S01]  /*ed90*/  MUFU.EX2 R198, R36 ;  /* 0x0000002400c67308 */ /* 0x000fe20000000800 */
[----:B--2---:R-:W-:Y:S02]  /*eda0*/  FMUL.FTZ R17, R134, R153 ;  /* 0x0000009986117220 */ /* 0x004fe40000410000 */
[--C-:B------:R-:W-:Y:S02]  /*edb0*/  FFMA.FTZ R58, R58, c[0x0][0x2d0], -R3.reuse ;  /* 0x0000b4003a3a7a23 */ /* 0x100fe40000010803 */
[----:B----4-:R-:W-:Y:S02]  /*edc0*/  FMUL.FTZ R18, R133, R154 ;  /* 0x0000009a85127220 */ /* 0x010fe40000410000 */
[--C-:B------:R-:W-:Y:S02]  /*edd0*/  FFMA.FTZ R59, R59, c[0x0][0x2d0], -R3.reuse ;  /* 0x0000b4003b3b7a23 */ /* 0x100fe40000010803 */
[--C-:B------:R-:W-:Y:S01]  /*ede0*/  FFMA.FTZ R74, R74, c[0x0][0x2d0], -R3.reuse ;  /* 0x0000b4004a4a7a23 */ /* 0x100fe20000010803 */
[----:B------:R2:W-:Y:S01]  /*edf0*/  MUFU.EX2 R189, R10 ;  /* 0x0000000a00bd7308 */ /* 0x0005e20000000800 */
[--C-:B------:R-:W-:Y:S02]  /*ee00*/  FFMA.FTZ R75, R75, c[0x0][0x2d0], -R3.reuse ;  /* 0x0000b4004b4b7a23 */ /* 0x100fe40000010803 */
[----:B------:R-:W-:Y:S02]  /*ee10*/  FMUL.FTZ R138, R135, c[0x0][0x2d0] ;  /* 0x0000b400878a7a20 */ /* 0x000fe40000410000 */
        /* <DEDUP_REMOVED lines=13> */
[--C-:B------:R-:W-:Y:S02]  /*eef0*/  FFMA.FTZ R13, R13, c[0x0][0x2d0], -R138.reuse ;  /* 0x0000b4000d0d7a23 */ /* 0x100fe4000001088a */
[--C-:B------:R-:W-:Y:S02]  /*ef00*/  FFMA.FTZ R60, R60, c[0x0][0x2d0], -R138.reuse ;  /* 0x0000b4003c3c7a23 */ /* 0x100fe4000001088a */
[----:B------:R-:W-:Y:S01]  /*ef10*/  FFMA.FTZ R61, R61, c[0x0][0x2d0], -R138 ;  /* 0x0000b4003d3d7a23 */ /* 0x000fe2000001088a */
[----:B------:R-:W-:Y:S01]  /*ef20*/  MUFU.EX2 R202, R37 ;  /* 0x0000002500ca7308 */ /* 0x000fe20000000800 */
[--C-:B------:R-:W-:Y:S02]  /*ef30*/  FFMA.FTZ R62, R62, c[0x0][0x2d0], -R3.reuse ;  /* 0x0000b4003e3e7a23 */ /* 0x100fe40000010803 */
[--C-:B------:R-:W-:Y:S01]  /*ef40*/  FFMA.FTZ R63, R63, c[0x0][0x2d0], -R3.reuse ;  /* 0x0000b4003f3f7a23 */ /* 0x100fe20000010803 */
[----:B-1----:R-:W-:Y:S01]  /*ef50*/  @P0 MOV R11, R207 ;  /* 0x000000cf000b0202 */ /* 0x002fe20000000f00 */
[----:B------:R-:W-:Y:S02]  /*ef60*/  FFMA.FTZ R78, R78, c[0x0][0x2d0], -R3 ;  /* 0x0000b4004e4e7a23 */ /* 0x000fe40000010803 */
[----:B------:R-:W-:Y:S02]  /*ef70*/  FMUL.FTZ R0, R0, c[0x0][0x2d0] ;  /* 0x0000b40000007a20 */ /* 0x000fe40000410000 */
[----:B------:R-:W-:Y:S01]  /*ef80*/  @P0 IMAD.WIDE.U32 R10, R4, 0x70, R10 ;  /* 0x00000070040a0825 */ /* 0x000fe200078e000a */
[----:B------:R1:W-:Y:S01]  /*ef90*/  MUFU.EX2 R213, R9 ;  /* 0x0000000900d57308 */ /* 0x0003e20000000800 */
[----:B------:R-:W-:Y:S02]  /*efa0*/  @P0 MOV R4, c[0x0][0x1e0] ;  /* 0x0000780000040a02 */ /* 0x000fe40000000f00 */
[--C-:B------:R-:W-:Y:S01]  /*efb0*/  FFMA.FTZ R24, R24, c[0x0][0x2d0], -R138.reuse ;  /* 0x0000b40018187a23 */ /* 0x100fe2000001088a */
[----:B---3--:R-:W-:Y:S01]  /*efc0*/  @P0 LEA R8, P2, R10, c[0x0][0x1c8], 0x1 ;  /* 0x000072000a080a11 */ /* 0x008fe200078408ff */
[--C-:B------:R-:W-:Y:S01]  /*efd0*/  FFMA.FTZ R25, R25, c[0x0][0x2d0], -R138.reuse ;  /* 0x0000b40019197a23 */ /* 0x100fe2000001088a */
[----:B------:R-:W-:Y:S01]  /*efe0*/  @P0 IADD3 R7, R11, R6, RZ ;  /* 0x000000060b070210 */ /* 0x000fe20007ffe0ff */
[--C-:B------:R-:W-:Y:S01]  /*eff0*/  FFMA.FTZ R26, R26, c[0x0][0x2d0], -R3.reuse ;  /* 0x0000b4001a1a7a23 */ /* 0x100fe20000010803 */
[C---:B------:R-:W-:Y:S01]  /*f000*/  @P0 SHF.L.U32 R5, R4.reuse, 0x5, RZ ;  /* 0x0000000504050819 */ /* 0x040fe200000006ff */
[--C-:B------:R-:W-:Y:S01]  /*f010*/  FFMA.FTZ R27, R27, c[0x0][0x2d0], -R3.reuse ;  /* 0x0000b4001b1b7a23 */ /* 0x100fe20000010803 */
[----:B------:R-:W-:Y:S01]  /*f020*/  MUFU.EX2 R192, R38 ;  /* 0x0000002600c07308 */ /* 0x000fe20000000800 */
[----:B------:R-:W-:Y:S01]  /*f030*/  @P0 SHF.L.U64.HI R4, R4, R252, c[0x0][0x1e4] ;  /* 0x0000790004040619 */ /* 0x000fe200000102fc */
[--C-:B------:R-:W-:Y:S01]  /*f040*/  FFMA.FTZ R28, R28, c[0x0][0x2d0], -R138.reuse ;  /* 0x0000b4001c1c7a23 */ /* 0x100fe2000001088a */
[-C--:B------:R-:W-:Y:S01]  /*f050*/  @P0 IADD3 R6, P1, R8, R5.reuse, RZ ;  /* 0x0000000508060210 */ /* 0x080fe20007f3e0ff */
[--C-:B------:R-:W-:Y:S02]  /*f060*/  FFMA.FTZ R29, R29, c[0x0][0x2d0], -R138.reuse ;  /* 0x0000b4001d1d7a23 */ /* 0x100fe4000001088a */
[--C-:B------:R-:W-:Y:S02]  /*f070*/  FFMA.FTZ R30, R30, c[0x0][0x2d0], -R3.reuse ;  /* 0x0000b4001e1e7a23 */ /* 0x100fe40000010803 */
[----:B------:R-:W-:Y:S02]  /*f080*/  FFMA.FTZ R31, R31, c[0x0][0x2d0], -R3 ;  /* 0x0000b4001f1f7a23 */ /* 0x000fe40000010803 */
[----:B------:R2:W-:Y:S01]  /*f090*/  MUFU.EX2 R226, R12 ;  /* 0x0000000c00e27308 */ /* 0x0005e20000000800 */
[--C-:B------:R-:W-:Y:S02]  /*f0a0*/  FFMA.FTZ R40, R40, c[0x0][0x2d0], -R138.reuse ;  /* 0x0000b40028287a23 */ /* 0x100fe4000001088a */
[--C-:B------:R-:W-:Y:S01]  /*f0b0*/  FFMA.FTZ R41, R41, c[0x0][0x2d0], -R138.reuse ;  /* 0x0000b40029297a23 */ /* 0x100fe2000001088a */
[----:B-1----:R-:W-:Y:S01]  /*f0c0*/  @P0 LEA.HI.X R9, R10, c[0x0][0x1cc], R7, 0x1, P2 ;  /* 0x000073000a090a11 */ /* 0x002fe200010f0c07 */
[--C-:B------:R-:W-:Y:S02]  /*f0d0*/  FFMA.FTZ R42, R42, c[0x0][0x2d0], -R3.reuse ;  /* 0x0000b4002a2a7a23 */ /* 0x100fe40000010803 */
[--C-:B------:R-:W-:Y:S01]  /*f0e0*/  FFMA.FTZ R43, R43, c[0x0][0x2d0], -R3.reuse ;  /* 0x0000b4002b2b7a23 */ /* 0x100fe20000010803 */
[-C--:B------:R-:W-:Y:S01]  /*f0f0*/  @P0 IADD3.X R7, R9, R4.reuse, RZ, P1, !PT ;  /* 0x0000000409070210 */ /* 0x080fe20000ffe4ff */
[----:B------:R1:W-:Y:S01]  /*f100*/  @P0 LDGSTS.E.BYPASS.LTC128B.128 [R246+0x3900], [R8.64], !P6 ;  /* 0x0390000008f60fae */ /* 0x0003e2000f101d48 */
[----:B------:R-:W-:Y:S01]  /*f110*/  MUFU.EX2 R199, R39 ;  /* 0x0000002700c77308 */ /* 0x000fe20000000800 */
[--C-:B------:R-:W-:Y:S02]  /*f120*/  FFMA.FTZ R44, R44, c[0x0][0x2d0], -R138.reuse ;  /* 0x0000b4002c2c7a23 */ /* 0x100fe4000001088a */
[--C-:B------:R-:W-:Y:S02]  /*f130*/  FFMA.FTZ R45, R45, c[0x0][0x2d0], -R138.reuse ;  /* 0x0000b4002d2d7a23 */ /* 0x100fe4000001088a */
[--C-:B------:R-:W-:Y:S02]  /*f140*/  FFMA.FTZ R46, R46, c[0x0][0x2d0], -R3.reuse ;  /* 0x0000b4002e2e7a23 */ /* 0x100fe40000010803 */
[----:B------:R3:W-:Y:S01]  /*f150*/  @P0 LDGSTS.E.BYPASS.LTC128B.128 [R246+0x4100], [R6.64], !P6 ;  /* 0x0410000006f60fae */ /* 0x0007e2000f101d48 */
[--C-:B------:R-:W-:Y:S02]  /*f160*/  FFMA.FTZ R47, R47, c[0x0][0x2d0], -R3.reuse ;  /* 0x0000b4002f2f7a23 */ /* 0x100fe40000010803 */
[----:B------:R4:W-:Y:S01]  /*f170*/  MUFU.EX2 R227, R13 ;  /* 0x0000000d00e37308 */ /* 0x0009e20000000800 */
[--C-:B------:R-:W-:Y:S02]  /*f180*/  FFMA.FTZ R79, R79, c[0x0][0x2d0], -R3.reuse ;  /* 0x0000b4004f4f7a23 */ /* 0x100fe40000010803 */
[--C-:B------:R-:W-:Y:S01]  /*f190*/  FFMA.FTZ R90, R90, c[0x0][0x2d0], -R3.reuse ;  /* 0x0000b4005a5a7a23 */ /* 0x100fe20000010803 */
[-C--:B--2---:R-:W-:Y:S01]  /*f1a0*/  @P0 IADD3 R12, P3, R6, R5.reuse, RZ ;  /* 0x00000005060c0210 */ /* 0x084fe20007f7e0ff */
[--C-:B------:R-:W-:Y:S02]  /*f1b0*/  FFMA.FTZ R91, R91, c[0x0][0x2d0], -R3.reuse ;  /* 0x0000b4005b5b7a23 */ /* 0x100fe40000010803 */
[--C-:B------:R-:W-:Y:S01]  /*f1c0*/  FFMA.FTZ R94, R94, c[0x0][0x2d0], -R3.reuse ;  /* 0x0000b4005e5e7a23 */ /* 0x100fe20000010803 */
[-C--:B------:R-:W-:Y:S01]  /*f1d0*/  @P0 IADD3 R10, P2, R12, R5.reuse, RZ ;  /* 0x000000050c0a0210 */ /* 0x080fe20007f5e0ff */
[--C-:B------:R-:W-:Y:S01]  /*f1e0*/  FFMA.FTZ R95, R95, c[0x0][0x2d0], -R3.reuse ;  /* 0x0000b4005f5f7a23 */ /* 0x100fe20000010803 */
[----:B------:R-:W2:Y:S01]  /*f1f0*/  MUFU.EX2 R0, R0 ;  /* 0x0000000000007308 */ /* 0x000ea20000000800 */
[--C-:B------:R-:W-:Y:S02]  /*f200*/  FFMA.FTZ R107, R107, c[0x0][0x2d0], -R3.reuse ;  /* 0x0000b4006b6b7a23 */ /* 0x100fe40000010803 */
[----:B------:R-:W-:Y:S02]  /*f210*/  FFMA.FTZ R110, R110, c[0x0][0x2d0], -R3 ;  /* 0x0000b4006e6e7a23 */ /* 0x000fe40000010803 */
[--C-:B------:R-:W-:Y:S01]  /*f220*/  FFMA.FTZ R76, R76, c[0x0][0x2d0], -R138.reuse ;  /* 0x0000b4004c4c7a23 */ /* 0x100fe2000001088a */
[-C--:B-1----:R-:W-:Y:S01]  /*f230*/  @P0 IADD3 R8, P1, R10, R5.reuse, RZ ;  /* 0x000000050a080210 */ /* 0x082fe20007f3e0ff */
[----:B------:R-:W-:Y:S02]  /*f240*/  FFMA.FTZ R77, R77, c[0x0][0x2d0], -R138 ;  /* 0x0000b4004d4d7a23 */ /* 0x000fe4000001088a */
[--C-:B------:R-:W-:Y:S01]  /*f250*/  FFMA.FTZ R86, R86, c[0x0][0x2d0], -R188.reuse ;  /* 0x0000b40056567a23 */ /* 0x100fe200000108bc */
[----:B------:R1:W-:Y:S01]  /*f260*/  MUFU.EX2 R191, R14 ;  /* 0x0000000e00bf7308 */ /* 0x0003e20000000800 */
[----:B------:R-:W-:Y:S02]  /*f270*/  FFMA.FTZ R87, R87, c[0x0][0x2d0], -R188 ;  /* 0x0000b40057577a23 */ /* 0x000fe400000108bc */
[--C-:B------:R-:W-:Y:S01]  /*f280*/  FFMA.FTZ R100, R100, c[0x0][0x2d0], -R139.reuse ;  /* 0x0000b40064647a23 */ /* 0x100fe2000001088b */
[-C--:B----4-:R-:W-:Y:S01]  /*f290*/  @P0 IADD3.X R13, R7, R4.reuse, RZ, P3, !PT ;  /* 0x00000004070d0210 */ /* 0x090fe20001ffe4ff */
[--C-:B------:R-:W-:Y:S02]  /*f2a0*/  FFMA.FTZ R101, R101, c[0x0][0x2d0], -R139.reuse ;  /* 0x0000b40065657a23 */ /* 0x100fe4000001088b */
[--C-:B------:R-:W-:Y:S01]  /*f2b0*/  FFMA.FTZ R112, R112, c[0x0][0x2d0], -R139.reuse ;  /* 0x0000b40070707a23 */ /* 0x100fe2000001088b */
[-C--:B------:R-:W-:Y:S01]  /*f2c0*/  @P0 IADD3.X R11, R13, R4.reuse, RZ, P2, !PT ;  /* 0x000000040d0b0210 */ /* 0x080fe200017fe4ff */
[----:B------:R4:W-:Y:S01]  /*f2d0*/  @P0 LDGSTS.E.BYPASS.LTC128B.128 [R246+0x4900], [R12.64], !P6 ;  /* 0x049000000cf60fae */ /* 0x0009e2000f101d48 */
[----:B---3--:R-:W-:Y:S01]  /*f2e0*/  @P0 IADD3 R6, P2, R8, R5, RZ ;  /* 0x0000000508060210 */ /* 0x008fe20007f5e0ff */
[----:B------:R3:W3:Y:S01]  /*f2f0*/  MUFU.EX2 R193, R15 ;  /* 0x0000000f00c17308 */ /* 0x0006e20000000800 */
[----:B------:R-:W-:Y:S01]  /*f300*/  @P0 IADD3.X R9, R11, R4, RZ, P1, !PT ;  /* 0x000000040b090210 */ /* 0x000fe20000ffe4ff */
[----:B------:R-:W-:Y:S02]  /*f310*/  FFMA.FTZ R139, R113, c[0x0][0x2d0], -R139 ;  /* 0x0000b400718b7a23 */ /* 0x000fe4000001088b */
[C---:B--2---:R-:W-:Y:S01]  /*f320*/  FMUL.FTZ R126, R0.reuse, R126 ;  /* 0x0000007e007e7220 */ /* 0x044fe20000410000 */
[----:B------:R-:W-:Y:S01]  /*f330*/  @P0 IADD3.X R7, R9, R4, RZ, P2, !PT ;  /* 0x0000000409070210 */ /* 0x000fe200017fe4ff */
[----:B------:R2:W-:Y:S01]  /*f340*/  @P0 LDGSTS.E.BYPASS.LTC128B.128 [R246+0x5100], [R10.64], !P6 ;  /* 0x051000000af60fae */ /* 0x0005e2000f101d48 */
[C---:B------:R-:W-:Y:S02]  /*f350*/  FMUL.FTZ R127, R0.reuse, R127 ;  /* 0x0000007f007f7220 */ /* 0x040fe40000410000 */
[C---:B------:R-:W-:Y:S01]  /*f360*/  FMUL.FTZ R122, R0.reuse, R122 ;  /* 0x0000007a007a7220 */ /* 0x040fe20000410000 */
[----:B------:R2:W-:Y:S01]  /*f370*/  MUFU.EX2 R209, R24 ;  /* 0x0000001800d17308 */ /* 0x0005e20000000800 */
[C---:B------:R-:W-:Y:S02]  /*f380*/  FMUL.FTZ R123, R0.reuse, R123 ;  /* 0x0000007b007b7220 */ /* 0x040fe40000410000 */
[----:B-1----:R-:W-:Y:S01]  /*f390*/  FMUL.FTZ R14, R0, R150 ;  /* 0x00000096000e7220 */ /* 0x002fe20000410000 */
[----:B------:R1:W-:Y:S01]  /*f3a0*/  @P0 LDGSTS.E.BYPASS.LTC128B.128 [R246+0x5900], [R8.64], !P6 ;  /* 0x0590000008f60fae */ /* 0x0003e2000f101d48 */
[--C-:B------:R-:W-:Y:S02]  /*f3b0*/  FFMA.FTZ R88, R88, c[0x0][0x2d0], -R138.reuse ;  /* 0x0000b40058587a23 */ /* 0x100fe4000001088a */
[--C-:B------:R-:W-:Y:S02]  /*f3c0*/  FFMA.FTZ R89, R89, c[0x0][0x2d0], -R138.reuse ;  /* 0x0000b40059597a23 */ /* 0x100fe4000001088a */
[--C-:B------:R-:W-:Y:S01]  /*f3d0*/  FFMA.FTZ R92, R92, c[0x0][0x2d0], -R138.reuse ;  /* 0x0000b4005c5c7a23 */ /* 0x100fe2000001088a */
[----:B------:R1:W-:Y:S01]  /*f3e0*/  MUFU.EX2 R220, R25 ;  /* 0x0000001900dc7308 */ /* 0x0003e20000000800 */
[----:B------:R-:W-:Y:S01]  /*f3f0*/  FFMA.FTZ R93, R93, c[0x0][0x2d0], -R138 ;  /* 0x0000b4005d5d7a23 */ /* 0x000fe2000001088a */
[----:B------:R1:W-:Y:S01]  /*f400*/  @P0 LDGSTS.E.BYPASS.LTC128B.128 [R246+0x6100], [R6.64], !P6 ;  /* 0x0610000006f60fae */ /* 0x0003e2000f101d48 */
[--C-:B------:R-:W-:Y:S01]  /*f410*/  FFMA.FTZ R102, R102, c[0x0][0x2d0], -R188.reuse ;  /* 0x0000b40066667a23 */ /* 0x100fe200000108bc */
[----:B----4-:R-:W-:Y:S01]  /*f420*/  @P0 IADD3 R12, P1, R6, R5, RZ ;  /* 0x00000005060c0210 */ /* 0x010fe20007f3e0ff */
[----:B------:R-:W-:Y:S01]  /*f430*/  FMUL.FTZ R5, R134, R145 ;  /* 0x0000009186057220 */ /* 0x000fe20000410000 */
[----:B------:R-:W-:Y:S01]  /*f440*/  F2FP.BF16.PACK_AB R145, R216, R215 ;  /* 0x000000d7d891723e */ /* 0x000fe200000010ff */
[----:B---3--:R-:W-:Y:S01]  /*f450*/  FMUL.FTZ R15, R0, R151 ;  /* 0x00000097000f7220 */ /* 0x008fe20000410000 */
[----:B------:R-:W-:Y:S01]  /*f460*/  @P0 IADD3.X R13, R7, R4, RZ, P1, !PT ;  /* 0x00000004070d0210 */ /* 0x000fe20000ffe4ff */
[----:B------:R-:W-:Y:S01]  /*f470*/  FMUL.FTZ R4, R134, R144 ;  /* 0x0000009086047220 */ /* 0x000fe20000410000 */
[----:B------:R-:W-:Y:S01]  /*f480*/  F2FP.BF16.PACK_AB R144, R218, R217 ;  /* 0x000000d9da90723e */ /* 0x000fe200000010ff */
[----:B------:R3:W-:Y:S01]  /*f490*/  MUFU.EX2 R194, R26 ;  /* 0x0000001a00c27308 */ /* 0x0007e20000000800 */
[C---:B--2---:R-:W-:Y:S01]  /*f4a0*/  FMUL.FTZ R10, R0.reuse, R142 ;  /* 0x0000008e000a7220 */ /* 0x044fe20000410000 */
[----:B------:R2:W-:Y:S01]  /*f4b0*/  @P0 LDGSTS.E.BYPASS.LTC128B.128 [R246+0x6900], [R12.64], !P6 ;  /* 0x069000000cf60fae */ /* 0x0005e2000f101d48 */
[----:B------:R-:W-:Y:S01]  /*f4c0*/  F2FP.BF16.PACK_AB R142, R227, R226 ;  /* 0x000000e2e38e723e */ /* 0x000fe200000010ff */
[----:B------:R-:W-:Y:S01]  /*f4d0*/  FMUL.FTZ R11, R0, R143 ;  /* 0x0000008f000b7220 */ /* 0x000fe20000410000 */
[----:B------:R-:W-:Y:S01]  /*f4e0*/  F2FP.BF16.PACK_AB R143, R193, R191 ;  /* 0x000000bfc18f723e */ /* 0x000fe200000010ff */
[C---:B------:R-:W-:Y:S02]  /*f4f0*/  FMUL.FTZ R24, R132.reuse, R160 ;  /* 0x000000a084187220 */ /* 0x040fe40000410000 */
[----:B------:R-:W-:Y:S02]  /*f500*/  FFMA.FTZ R103, R103, c[0x0][0x2d0], -R188 ;  /* 0x0000b40067677a23 */ /* 0x000fe400000108bc */
[----:B------:R-:W4:Y:S01]  /*f510*/  LDSM.16.MT88.4 R20, [R229] ;  /* 0x00000000e514783b */ /* 0x000f220000004200 */
[C---:B-1----:R-:W-:Y:S01]  /*f520*/  FMUL.FTZ R8, R132.reuse, R140 ;  /* 0x0000008c84087220 */ /* 0x042fe20000410000 */
[----:B------:R-:W-:Y:S01]  /*f530*/  F2FP.BF16.PACK_AB R140, R213, R212 ;  /* 0x000000d4d58c723e */ /* 0x000fe200000010ff */
[----:B------:R-:W-:Y:S01]  /*f540*/  FMUL.FTZ R9, R132, R141 ;  /* 0x0000008d84097220 */ /* 0x000fe20000410000 */
[----:B------:R-:W-:Y:S01]  /*f550*/  F2FP.BF16.PACK_AB R141, R190, R189 ;  /* 0x000000bdbe8d723e */ /* 0x000fe200000010ff */
[----:B------:R1:W-:Y:S01]  /*f560*/  MUFU.EX2 R195, R27 ;  /* 0x0000001b00c37308 */ /* 0x0003e20000000800 */
[----:B------:R-:W-:Y:S02]  /*f570*/  FMUL.FTZ R25, R132, R161 ;  /* 0x000000a184197220 */ /* 0x000fe40000410000 */
[----:B------:R-:W-:Y:S01]  /*f580*/  FMUL.FTZ R6, R133, R146 ;  /* 0x0000009285067220 */ /* 0x000fe20000410000 */
[----:B------:R-:W-:Y:S01]  /*f590*/  F2FP.BF16.PACK_AB R146, R251, R221 ;  /* 0x000000ddfb92723e */ /* 0x000fe200000010ff */
[C---:B------:R-:W-:Y:S01]  /*f5a0*/  FMUL.FTZ R7, R133.reuse, R147 ;  /* 0x0000009385077220 */ /* 0x040fe20000410000 */
[----:B------:R-:W-:Y:S01]  /*f5b0*/  F2FP.BF16.PACK_AB R147, R250, R248 ;  /* 0x000000f8fa93723e */ /* 0x000fe200000010ff */
[----:B------:R-:W4:Y:S01]  /*f5c0*/  LDSM.16.MT88.4 R36, [R233] ;  /* 0x00000000e924783b */ /* 0x000f220000004200 */
[--C-:B------:R-:W-:Y:S02]  /*f5d0*/  FFMA.FTZ R108, R108, c[0x0][0x2d0], -R138.reuse ;  /* 0x0000b4006c6c7a23 */ /* 0x100fe4000001088a */
[----:B------:R-:W-:Y:S01]  /*f5e0*/  MUFU.EX2 R204, R72 ;  /* 0x0000004800cc7308 */ /* 0x000fe20000000800 */
[----:B---3--:R-:W-:Y:S02]  /*f5f0*/  FMUL.FTZ R26, R0, R162 ;  /* 0x000000a2001a7220 */ /* 0x008fe40000410000 */
[C---:B--2---:R-:W-:Y:S02]  /*f600*/  FMUL.FTZ R12, R132.reuse, R148 ;  /* 0x00000094840c7220 */ /* 0x044fe40000410000 */
[----:B------:R-:W-:Y:S01]  /*f610*/  LDSM.16.MT88.4 R152, [R232] ;  /* 0x00000000e898783b */ /* 0x000fe20000004200 */
[----:B------:R-:W-:Y:S04]  /*f620*/  FMUL.FTZ R13, R132, R149 ;  /* 0x00000095840d7220 */ /* 0x000fe80000410000 */
[----:B------:R-:W-:Y:S03]  /*f630*/  MUFU.EX2 R203, R73 ;  /* 0x0000004900cb7308 */ /* 0x000fe60000000800 */
[----:B------:R-:W2:Y:S01]  /*f640*/  LDSM.16.MT88.4 R148, [R230] ;  /* 0x00000000e694783b */ /* 0x000ea20000004200 */
[----:B-1----:R-:W-:Y:S06]  /*f650*/  FMUL.FTZ R27, R0, R163 ;  /* 0x000000a3001b7220 */ /* 0x002fec0000410000 */
[----:B------:R1:W-:Y:S01]  /*f660*/  MUFU.EX2 R222, R29 ;  /* 0x0000001d00de7308 */ /* 0x0003e20000000800 */
[----:B------:R-:W0:Y:S01]  /*f670*/  LDGDEPBAR ;  /* 0x00000000000079af */ /* 0x000e220000000000 */
[-C--:B----4-:R-:W-:Y:S08]  /*f680*/  HMMA.16816.F32.BF16 R4, R144, R20.reuse, R4 ;  /* 0x000000149004723c */ /* 0x090ff00000041804 */
[----:B------:R-:W-:Y:S01]  /*f690*/  MUFU.EX2 R211, R32 ;  /* 0x0000002000d37308 */ /* 0x000fe20000000800 */
[C---:B------:R-:W-:Y:S09]  /*f6a0*/  HMMA.16816.F32.BF16 R8, R140.reuse, R20, R8 ;  /* 0x000000148c08723c */ /* 0x040ff20000041808 */
[----:B------:R-:W-:Y:S01]  /*f6b0*/  MUFU.EX2 R210, R34 ;  /* 0x0000002200d27308 */ /* 0x000fe20000000800 */
[-C--:B------:R-:W-:Y:S03]  /*f6c0*/  HMMA.16816.F32.BF16 R12, R140, R22.reuse, R12 ;  /* 0x000000168c0c723c */ /* 0x080fe6000004180c */
[C---:B------:R-:W-:Y:S02]  /*f6d0*/  FMUL.FTZ R20, R134.reuse, R156 ;  /* 0x0000009c86147220 */ /* 0x040fe40000410000 */
[----:B------:R-:W-:Y:S03]  /*f6e0*/  FMUL.FTZ R21, R134, R157 ;  /* 0x0000009d86157220 */ /* 0x000fe60000410000 */
[C---:B------:R-:W-:Y:S01]  /*f6f0*/  HMMA.16816.F32.BF16 R16, R144.reuse, R22, R16 ;  /* 0x000000169010723c */ /* 0x040fe20000041810 */
[----:B------:R3:W4:Y:S03]  /*f700*/  MUFU.EX2 R225, R28 ;  /* 0x0000001c00e17308 */ /* 0x0007260000000800 */
[C---:B-1----:R-:W-:Y:S01]  /*f710*/  FMUL.FTZ R29, R132.reuse, R165 ;  /* 0x000000a5841d7220 */ /* 0x042fe20000410000 */
[----:B------:R-:W-:Y:S02]  /*f720*/  MOV R165, R202 ;  /* 0x000000ca00a57202 */ /* 0x000fe40000000f00 */
[C---:B------:R-:W-:Y:S02]  /*f730*/  FMUL.FTZ R22, R133.reuse, R158 ;  /* 0x0000009e85167220 */ /* 0x040fe40000410000 */
[C---:B------:R-:W-:Y:S02]  /*f740*/  FMUL.FTZ R23, R133.reuse, R159 ;  /* 0x0000009f85177220 */ /* 0x040fe40000410000 */
[----:B------:R1:W-:Y:S05]  /*f750*/  MUFU.EX2 R197, R30 ;  /* 0x0000001e00c57308 */ /* 0x0003ea0000000800 */
[-C--:B------:R-:W-:Y:S05]  /*f760*/  HMMA.16816.F32.BF16 R20, R144, R36.reuse, R20 ;  /* 0x000000249014723c */ /* 0x080fea0000041814 */
[----:B------:R2:W-:Y:S03]  /*f770*/  MUFU.EX2 R196, R31 ;  /* 0x0000001f00c47308 */ /* 0x0005e60000000800 */
[C---:B------:R-:W-:Y:S04]  /*f780*/  HMMA.16816.F32.BF16 R24, R140.reuse, R36, R24 ;  /* 0x000000248c18723c */ /* 0x040fe80000041818 */
[----:B---3--:R-:W-:Y:S01]  /*f790*/  FMUL.FTZ R28, R132, R164 ;  /* 0x000000a4841c7220 */ /* 0x008fe20000410000 */
[----:B----4-:R-:W-:Y:S02]  /*f7a0*/  MOV R162, R225 ;  /* 0x000000e100a27202 */ /* 0x010fe40000000f00 */
[----:B------:R-:W3:Y:S01]  /*f7b0*/  MUFU.EX2 R219, R35 ;  /* 0x0000002300db7308 */ /* 0x000ee20000000800 */
[----:B------:R-:W-:Y:S04]  /*f7c0*/  FMUL.FTZ R36, R134, R172 ;  /* 0x000000ac86247220 */ /* 0x000fe80000410000 */
[----:B-1----:R-:W-:Y:S02]  /*f7d0*/  FMUL.FTZ R30, R0, R166 ;  /* 0x000000a6001e7220 */ /* 0x002fe40000410000 */
[----:B------:R-:W-:Y:S03]  /*f7e0*/  FMUL.FTZ R37, R134, R173 ;  /* 0x000000ad86257220 */ /* 0x000fe60000410000 */
[----:B------:R-:W1:Y:S01]  /*f7f0*/  MUFU.EX2 R214, R33 ;  /* 0x0000002100d67308 */ /* 0x000e620000000800 */
[----:B--2---:R-:W-:Y:S01]  /*f800*/  FMUL.FTZ R31, R0, R167 ;  /* 0x000000a7001f7220 */ /* 0x004fe20000410000 */
[----:B------:R-:W-:Y:S08]  /*f810*/  MOV R167, R192 ;  /* 0x000000c000a77202 */ /* 0x000ff00000000f00 */
[----:B------:R-:W2:Y:S01]  /*f820*/  MUFU.EX2 R32, R48 ;  /* 0x0000003000207308 */ /* 0x000ea20000000800 */
[-C--:B------:R-:W-:Y:S03]  /*f830*/  HMMA.16816.F32.BF16 R28, R140, R38.reuse, R28 ;  /* 0x000000268c1c723c */ /* 0x080fe6000004181c */
[----:B---3--:R-:W-:Y:S06]  /*f840*/  MOV R160, R219 ;  /* 0x000000db00a07202 */ /* 0x008fec0000000f00 */
[----:B------:R-:W3:Y:S03]  /*f850*/  MUFU.EX2 R35, R49 ;  /* 0x0000003100237308 */ /* 0x000ee60000000800 */
[----:B-1----:R-:W-:Y:S07]  /*f860*/  MOV R161, R214 ;  /* 0x000000d600a17202 */ /* 0x002fee0000000f00 */
[----:B------:R-:W1:Y:S01]  /*f870*/  MUFU.EX2 R33, R50 ;  /* 0x0000003200217308 */ /* 0x000e620000000800 */
[----:B--2---:R-:W-:Y:S01]  /*f880*/  MOV R163, R32 ;  /* 0x0000002000a37202 */ /* 0x004fe20000000f00 */
[C---:B------:R-:W-:Y:S01]  /*f890*/  FMUL.FTZ R32, R134.reuse, R168 ;  /* 0x000000a886207220 */ /* 0x040fe20000410000 */
[----:B------:R-:W-:Y:S01]  /*f8a0*/  MOV R168, R208 ;  /* 0x000000d000a87202 */ /* 0x000fe20000000f00 */
[C---:B------:R-:W-:Y:S01]  /*f8b0*/  FMUL.FTZ R48, R134.reuse, R184 ;  /* 0x000000b886307220 */ /* 0x040fe20000410000 */
[----:B------:R-:W-:Y:S05]  /*f8c0*/  MOV R184, R210 ;  /* 0x000000d200b87202 */ /* 0x000fea0000000f00 */
[----:B------:R-:W2:Y:S01]  /*f8d0*/  MUFU.EX2 R34, R51 ;  /* 0x0000003300227308 */ /* 0x000ea20000000800 */
[----:B---3--:R-:W-:Y:S01]  /*f8e0*/  MOV R156, R35 ;  /* 0x00000023009c7202 */ /* 0x008fe20000000f00 */
[C---:B------:R-:W-:Y:S01]  /*f8f0*/  FMUL.FTZ R35, R133.reuse, R171 ;  /* 0x000000ab85237220 */ /* 0x040fe20000410000 */
[----:B------:R-:W-:Y:S01]  /*f900*/  MOV R171, R224 ;  /* 0x000000e000ab7202 */ /* 0x000fe20000000f00 */
[C---:B------:R-:W-:Y:S06]  /*f910*/  FMUL.FTZ R49, R134.reuse, R185 ;  /* 0x000000b986317220 */ /* 0x040fec0000410000 */
[----:B------:R3:W4:Y:S01]  /*f920*/  MUFU.EX2 R200, R41 ;  /* 0x0000002900c87308 */ /* 0x0007220000000800 */
[----:B-1----:R-:W-:Y:S01]  /*f930*/  MOV R159, R33 ;  /* 0x00000021009f7202 */ /* 0x002fe20000000f00 */
[----:B------:R-:W-:Y:S01]  /*f940*/  FMUL.FTZ R33, R134, R169 ;  /* 0x000000a986217220 */ /* 0x000fe20000410000 */
[----:B------:R-:W-:Y:S01]  /*f950*/  MOV R169, R209 ;  /* 0x000000d100a97202 */ /* 0x000fe20000000f00 */
[C---:B------:R-:W-:Y:S01]  /*f960*/  FMUL.FTZ R50, R133.reuse, R186 ;  /* 0x000000ba85327220 */ /* 0x040fe20000410000 */
[----:B------:R-:W-:Y:S05]  /*f970*/  MOV R186, R199 ;  /* 0x000000c700ba7202 */ /* 0x000fea0000000f00 */
[----:B------:R1:W-:Y:S01]  /*f980*/  MUFU.EX2 R164, R42 ;  /* 0x0000002a00a47308 */ /* 0x0003e20000000800 */
[----:B--2---:R-:W-:Y:S01]  /*f990*/  MOV R157, R34 ;  /* 0x00000022009d7202 */ /* 0x004fe20000000f00 */
[C---:B------:R-:W-:Y:S01]  /*f9a0*/  FMUL.FTZ R34, R133.reuse, R170 ;  /* 0x000000aa85227220 */ /* 0x040fe20000410000 */
[----:B------:R-:W-:Y:S01]  /*f9b0*/  MOV R170, R223 ;  /* 0x000000df00aa7202 */ /* 0x000fe20000000f00 */
[C---:B------:R-:W-:Y:S01]  /*f9c0*/  FMUL.FTZ R51, R133.reuse, R187 ;  /* 0x000000bb85337220 */ /* 0x040fe20000410000 */
[----:B------:R-:W-:Y:S05]  /*f9d0*/  MOV R187, R211 ;  /* 0x000000d300bb7202 */ /* 0x000fea0000000f00 */
[----:B------:R2:W-:Y:S01]  /*f9e0*/  MUFU.EX2 R192, R43 ;  /* 0x0000002b00c07308 */ /* 0x0005e20000000800 */
[C---:B------:R-:W-:Y:S04]  /*f9f0*/  HMMA.16816.F32.BF16 R32, R144.reuse, R38, R32 ;  /* 0x000000269020723c */ /* 0x040fe80000041820 */
[----:B---3--:R-:W-:Y:S01]  /*fa00*/  FMUL.FTZ R41, R132, R177 ;  /* 0x000000b184297220 */ /* 0x008fe20000410000 */
[----:B----4-:R-:W-:Y:S02]  /*fa10*/  MOV R185, R200 ;  /* 0x000000c800b97202 */ /* 0x010fe40000000f00 */
[C---:B------:R-:W-:Y:S02]  /*fa20*/  FMUL.FTZ R38, R133.reuse, R174 ;  /* 0x000000ae85267220 */ /* 0x040fe40000410000 */
[----:B------:R3:W4:Y:S03]  /*fa30*/  MUFU.EX2 R201, R40 ;  /* 0x0000002800c97308 */ /* 0x0007260000000800 */
[----:B------:R-:W-:Y:S02]  /*fa40*/  FMUL.FTZ R39, R133, R175 ;  /* 0x000000af85277220 */ /* 0x000fe40000410000 */
[C---:B-1----:R-:W-:Y:S05]  /*fa50*/  FMUL.FTZ R42, R0.reuse, R178 ;  /* 0x000000b2002a7220 */ /* 0x042fea0000410000 */
[-C--:B------:R-:W-:Y:S01]  /*fa60*/  HMMA.16816.F32.BF16 R36, R144, R148.reuse, R36 ;  /* 0x000000949024723c */ /* 0x080fe20000041824 */
[----:B------:R1:W-:Y:S02]  /*fa70*/  MUFU.EX2 R252, R44 ;  /* 0x0000002c00fc7308 */ /* 0x0003e40000000800 */
[----:B--2---:R-:W-:Y:S08]  /*fa80*/  FMUL.FTZ R43, R0, R179 ;  /* 0x000000b3002b7220 */ /* 0x004ff00000410000 */
[----:B------:R2:W2:Y:S01]  /*fa90*/  MUFU.EX2 R158, R45 ;  /* 0x0000002d009e7308 */ /* 0x0004a20000000800 */
[C---:B---3--:R-:W-:Y:S01]  /*faa0*/  FMUL.FTZ R40, R132.reuse, R176 ;  /* 0x000000b084287220 */ /* 0x048fe20000410000 */
[----:B----4-:R-:W-:Y:S08]  /*fab0*/  MOV R166, R201 ;  /* 0x000000c900a67202 */ /* 0x010ff00000000f00 */
[----:B------:R3:W-:Y:S01]  /*fac0*/  MUFU.EX2 R172, R46 ;  /* 0x0000002e00ac7308 */ /* 0x0007e20000000800 */
[C---:B------:R-:W-:Y:S04]  /*fad0*/  HMMA.16816.F32.BF16 R40, R140.reuse, R148, R40 ;  /* 0x000000948c28723c */ /* 0x040fe80000041828 */
[C---:B-1----:R-:W-:Y:S05]  /*fae0*/  FMUL.FTZ R44, R132.reuse, R180 ;  /* 0x000000b4842c7220 */ /* 0x042fea0000410000 */
[----:B------:R1:W3:Y:S03]  /*faf0*/  MUFU.EX2 R173, R47 ;  /* 0x0000002f00ad7308 */ /* 0x0002e60000000800 */
[----:B--2---:R-:W-:Y:S07]  /*fb00*/  FMUL.FTZ R45, R132, R181 ;  /* 0x000000b5842d7220 */ /* 0x004fee0000410000 */
[----:B------:R2:W-:Y:S01]  /*fb10*/  MUFU.EX2 R225, R52 ;  /* 0x0000003400e17308 */ /* 0x0005e20000000800 */
[C---:B---3--:R-:W-:Y:S09]  /*fb20*/  FMUL.FTZ R46, R0.reuse, R182 ;  /* 0x000000b6002e7220 */ /* 0x048ff20000410000 */
[----:B------:R3:W-:Y:S01]  /*fb30*/  MUFU.EX2 R224, R53 ;  /* 0x0000003500e07308 */ /* 0x0007e20000000800 */
[----:B-1----:R-:W-:Y:S09]  /*fb40*/  FMUL.FTZ R47, R0, R183 ;  /* 0x000000b7002f7220 */ /* 0x002ff20000410000 */
[----:B------:R-:W-:Y:S01]  /*fb50*/  MUFU.EX2 R223, R64 ;  /* 0x0000004000df7308 */ /* 0x000fe20000000800 */
[-C--:B------:R-:W-:Y:S03]  /*fb60*/  HMMA.16816.F32.BF16 R44, R140, R150.reuse, R44 ;  /* 0x000000968c2c723c */ /* 0x080fe6000004182c */
[----:B--2---:R-:W-:Y:S05]  /*fb70*/  F2FP.BF16.PACK_AB R52, R170, R249 ;  /* 0x000000f9aa34723e */ /* 0x004fea00000010ff */
[C---:B------:R-:W-:Y:S01]  /*fb80*/  HMMA.16816.F32.BF16 R48, R144.reuse, R150, R48 ;  /* 0x000000969030723c */ /* 0x040fe20000041830 */
[----:B------:R-:W1:Y:S01]  /*fb90*/  LDSM.16.MT88.4 R148, [R229+0x800] ;  /* 0x00080000e594783b */ /* 0x000e620000004200 */
[----:B------:R-:W-:Y:S02]  /*fba0*/  MUFU.EX2 R179, R66 ;  /* 0x0000004200b37308 */ /* 0x000fe40000000800 */
[----:B---3--:R-:W-:Y:S04]  /*fbb0*/  F2FP.BF16.PACK_AB R53, R171, R168 ;  /* 0x000000a8ab35723e */ /* 0x008fe800000010ff */
[-C--:B------:R-:W-:Y:S04]  /*fbc0*/  HMMA.16816.F32.BF16 R116, R144, R152.reuse, R116 ;  /* 0x000000989074723c */ /* 0x080fe80000041874 */
[----:B------:R-:W-:Y:S04]  /*fbd0*/  MUFU.EX2 R219, R67 ;  /* 0x0000004300db7308 */ /* 0x000fe80000000800 */
[C---:B------:R-:W-:Y:S06]  /*fbe0*/  HMMA.16816.F32.BF16 R120, R140.reuse, R152, R120 ;  /* 0x000000988c78723c */ /* 0x040fec0000041878 */
[----:B------:R2:W-:Y:S01]  /*fbf0*/  MUFU.EX2 R175, R54 ;  /* 0x0000003600af7308 */ /* 0x0005e20000000800 */
[----:B------:R-:W-:Y:S01]  /*fc00*/  MOV R153, R220 ;  /* 0x000000dc00997202 */ /* 0x000fe20000000f00 */
[-C--:B------:R-:W-:Y:S04]  /*fc10*/  HMMA.16816.F32.BF16 R124, R140, R154.reuse, R124 ;  /* 0x0000009a8c7c723c */ /* 0x080fe8000004187c */
[----:B------:R-:W-:Y:S03]  /*fc20*/  MOV R152, R222 ;  /* 0x000000de00987202 */ /* 0x000fe60000000f00 */
[----:B------:R-:W-:Y:S01]  /*fc30*/  F2FP.BF16.PACK_AB R140, R153, R169 ;  /* 0x000000a9998c723e */ /* 0x000fe200000010ff */
[----:B------:R-:W-:Y:S01]  /*fc40*/  HMMA.16816.F32.BF16 R128, R144, R154, R128 ;  /* 0x0000009a9080723c */ /* 0x000fe20000041880 */
[----:B------:R3:W-:Y:S01]  /*fc50*/  MUFU.EX2 R220, R55 ;  /* 0x0000003700dc7308 */ /* 0x0007e20000000800 */
[----:B------:R-:W3:Y:S02]  /*fc60*/  LDSM.16.MT88.4 R144, [R233+0x800] ;  /* 0x00080000e990783b */ /* 0x000ee40000004200 */
[----:B------:R-:W-:Y:S02]  /*fc70*/  F2FP.BF16.PACK_AB R142, R152, R162 ;  /* 0x000000a2988e723e */ /* 0x000fe400000010ff */
[----:B------:R-:W-:Y:S02]  /*fc80*/  F2FP.BF16.PACK_AB R141, R195, R194 ;  /* 0x000000c2c38d723e */ /* 0x000fe400000010ff */
[----:B------:R-:W-:Y:S02]  /*fc90*/  F2FP.BF16.PACK_AB R143, R196, R197 ;  /* 0x000000c5c48f723e */ /* 0x000fe400000010ff */
[----:B------:R-:W4:Y:S01]  /*fca0*/  LDL.LU R155, [R1+0x18] ;  /* 0x00001800019b7983 */ /* 0x000f220000300800 */
[----:B------:R3:W-:Y:S01]  /*fcb0*/  MUFU.EX2 R222, R65 ;  /* 0x0000004100de7308 */ /* 0x0007e20000000800 */
[----:B--2---:R-:W-:Y:S02]  /*fcc0*/  F2FP.BF16.PACK_AB R54, R161, R187 ;  /* 0x000000bba136723e */ /* 0x004fe400000010ff */
[----:B------:R-:W2:Y:S07]  /*fcd0*/  LDL.LU R154, [R1+0x14] ;  /* 0x00001400019a7983 */ /* 0x000eae0000300800 */
[----:B------:R-:W-:Y:S01]  /*fce0*/  MUFU.EX2 R174, R56 ;  /* 0x0000003800ae7308 */ /* 0x000fe20000000800 */
[----:B---3--:R-:W-:Y:S09]  /*fcf0*/  F2FP.BF16.PACK_AB R55, R160, R184 ;  /* 0x000000b8a037723e */ /* 0x008ff200000010ff */
[----:B------:R-:W3:Y:S01]  /*fd00*/  MUFU.EX2 R178, R57 ;  /* 0x0000003900b27308 */ /* 0x000ee20000000800 */
[-C--:B-1----:R-:W-:Y:S01]  /*fd10*/  HMMA.16816.F32.BF16 R4, R52, R148.reuse, R4 ;  /* 0x000000943404723c */ /* 0x082fe20000041804 */
[----:B------:R-:W1:Y:S07]  /*fd20*/  LDSM.16.MT88.4 R64, [R230+0x800] ;  /* 0x00080000e640783b */ /* 0x000e6e0000004200 */
[C---:B------:R-:W-:Y:S01]  /*fd30*/  HMMA.16816.F32.BF16 R8, R140.reuse, R148, R8 ;  /* 0x000000948c08723c */ /* 0x040fe20000041808 */
[----:B------:R-:W-:Y:S07]  /*fd40*/  MUFU.EX2 R177, R58 ;  /* 0x0000003a00b17308 */ /* 0x000fee0000000800 */
[-C--:B------:R-:W-:Y:S03]  /*fd50*/  HMMA.16816.F32.BF16 R12, R140, R150.reuse, R12 ;  /* 0x000000968c0c723c */ /* 0x080fe6000004180c */
[----:B------:R1:W1:Y:S05]  /*fd60*/  MUFU.EX2 R176, R59 ;  /* 0x0000003b00b07308 */ /* 0x00026a0000000800 */
[C---:B------:R-:W-:Y:S01]  /*fd70*/  HMMA.16816.F32.BF16 R16, R52.reuse, R150, R16 ;  /* 0x000000963410723c */ /* 0x040fe20000041810 */
[----:B------:R-:W3:Y:S04]  /*fd80*/  LDSM.16.MT88.4 R148, [R232+0x800] ;  /* 0x00080000e894783b */ /* 0x000ee80000004200 */
[----:B------:R-:W-:Y:S03]  /*fd90*/  MUFU.EX2 R182, R68 ;  /* 0x0000004400b67308 */ /* 0x000fe60000000800 */
[-C--:B------:R-:W-:Y:S07]  /*fda0*/  HMMA.16816.F32.BF16 R20, R52, R144.reuse, R20 ;  /* 0x000000903414723c */ /* 0x080fee0000041814 */
[----:B------:R-:W-:Y:S01]  /*fdb0*/  MUFU.EX2 R211, R69 ;  /* 0x0000004500d37308 */ /* 0x000fe20000000800 */
[C---:B------:R-:W-:Y:S01]  /*fdc0*/  HMMA.16816.F32.BF16 R24, R140.reuse, R144, R24 ;  /* 0x000000908c18723c */ /* 0x040fe20000041818 */
[----:B------:R-:W2:Y:S04]  /*fdd0*/  LDL.LU R145, [R1+0x1c] ;  /* 0x00001c0001917983 */ /* 0x000ea80000300800 */
[----:B-1----:R-:W1:Y:S02]  /*fde0*/  LDSM.16.MT88.4 R56, [R229+0x1000] ;  /* 0x00100000e538783b */ /* 0x002e640000004200 */
[----:B------:R-:W-:Y:S01]  /*fdf0*/  MOV R144, R198 ;  /* 0x000000c600907202 */ /* 0x000fe20000000f00 */
[-C--:B------:R-:W-:Y:S01]  /*fe00*/  HMMA.16816.F32.BF16 R28, R140, R146.reuse, R28 ;  /* 0x000000928c1c723c */ /* 0x080fe2000004181c */
[----:B------:R-:W-:Y:S07]  /*fe10*/  MUFU.EX2 R210, R70 ;  /* 0x0000004600d27308 */ /* 0x000fee0000000800 */
[C---:B------:R-:W-:Y:S01]  /*fe20*/  HMMA.16816.F32.BF16 R32, R52.reuse, R146, R32 ;  /* 0x000000923420723c */ /* 0x040fe20000041820 */
[----:B------:R-:W2:Y:S02]  /*fe30*/  LDL.LU R147, [R1+0x10] ;  /* 0x0000100001937983 */ /* 0x000ea40000300800 */
[----:B------:R3:W-:Y:S04]  /*fe40*/  MUFU.EX2 R209, R71 ;  /* 0x0000004700d17308 */ /* 0x0007e80000000800 */
[----:B------:R-:W-:Y:S01]  /*fe50*/  MOV R146, R171 ;  /* 0x000000ab00927202 */ /* 0x000fe20000000f00 */
[-C--:B------:R-:W-:Y:S05]  /*fe60*/  HMMA.16816.F32.BF16 R36, R52, R64.reuse, R36 ;  /* 0x000000403424723c */ /* 0x080fea0000041824 */
[----:B------:R1:W-:Y:S03]  /*fe70*/  MUFU.EX2 R214, R60 ;  /* 0x0000003c00d67308 */ /* 0x0003e60000000800 */
[C---:B------:R-:W-:Y:S07]  /*fe80*/  HMMA.16816.F32.BF16 R40, R140.reuse, R64, R40 ;  /* 0x000000408c28723c */ /* 0x040fee0000041828 */
[----:B------:R1:W1:Y:S01]  /*fe90*/  MUFU.EX2 R183, R61 ;  /* 0x0000003d00b77308 */ /* 0x0002620000000800 */
[-C--:B------:R-:W-:Y:S01]  /*fea0*/  HMMA.16816.F32.BF16 R44, R140, R66.reuse, R44 ;  /* 0x000000428c2c723c */ /* 0x080fe2000004182c */
[----:B---3--:R-:W-:Y:S07]  /*feb0*/  LDSM.16.MT88.4 R68, [R230+0x1000] ;  /* 0x00100000e644783b */ /* 0x008fee0000004200 */
[C---:B------:R-:W-:Y:S01]  /*fec0*/  HMMA.16816.F32.BF16 R48, R52.reuse, R66, R48 ;  /* 0x000000423430723c */ /* 0x040fe20000041830 */
[----:B------:R3:W-:Y:S01]  /*fed0*/  MUFU.EX2 R181, R62 ;  /* 0x0000003e00b57308 */ /* 0x0007e20000000800 */
[----:B------:R-:W3:Y:S02]  /*fee0*/  LDSM.16.MT88.4 R64, [R233+0x1000] ;  /* 0x00100000e940783b */ /* 0x000ee40000004200 */
[----:B-1----:R-:W-:Y:S04]  /*fef0*/  F2FP.BF16.PACK_AB R60, R185, R166 ;  /* 0x000000a6b93c723e */ /* 0x002fe800000010ff */
[-C--:B------:R-:W-:Y:S03]  /*ff00*/  HMMA.16816.F32.BF16 R116, R52, R148.reuse, R116 ;  /* 0x000000943474723c */ /* 0x080fe60000041874 */
[----:B------:R1:W1:Y:S01]  /*ff10*/  MUFU.EX2 R180, R63 ;  /* 0x0000003f00b47308 */ /* 0x0002620000000800 */
[----:B------:R-:W-:Y:S04]  /*ff20*/  F2FP.BF16.PACK_AB R61, R192, R164 ;  /* 0x000000a4c03d723e */ /* 0x000fe800000010ff */
[C---:B------:R-:W-:Y:S05]  /*ff30*/  HMMA.16816.F32.BF16 R120, R140.reuse, R148, R120 ;  /* 0x000000948c78723c */ /* 0x040fea0000041878 */
[----:B------:R-:W-:Y:S02]  /*ff40*/  MUFU.EX2 R206, R82 ;  /* 0x0000005200ce7308 */ /* 0x000fe40000000800 */
[----:B------:R-:W-:Y:S01]  /*ff50*/  MOV R148, R169 ;  /* 0x000000a900947202 */ /* 0x000fe20000000f00 */
[-C--:B------:R-:W-:Y:S04]  /*ff60*/  HMMA.16816.F32.BF16 R124, R140, R150.reuse, R124 ;  /* 0x000000968c7c723c */ /* 0x080fe8000004187c */
[----:B---3--:R-:W-:Y:S02]  /*ff70*/  F2FP.BF16.PACK_AB R62, R158, R252 ;  /* 0x000000fc9e3e723e */ /* 0x008fe400000010ff */
[----:B------:R-:W-:Y:S01]  /*ff80*/  MOV R149, R170 ;  /* 0x000000aa00957202 */ /* 0x000fe20000000f00 */
[----:B------:R-:W-:Y:S01]  /*ff90*/  MUFU.EX2 R82, R75 ;  /* 0x0000004b00527308 */ /* 0x000fe20000000800 */
[----:B------:R-:W-:Y:S04]  /*ffa0*/  HMMA.16816.F32.BF16 R128, R52, R150, R128 ;  /* 0x000000963480723c */ /* 0x000fe80000041880 */
[----:B-1----:R-:W-:Y:S02]  /*ffb0*/  F2FP.BF16.PACK_AB R63, R173, R172 ;  /* 0x000000acad3f723e */ /* 0x002fe400000010ff */
[----:B------:R-:W-:Y:S02]  /*ffc0*/  MOV R143, R168 ;  /* 0x000000a8008f7202 */ /* 0x000fe40000000f00 */
[----:B------:R-:W-:Y:S01]  /*ffd0*/  F2FP.BF16.PACK_AB R53, R186, R167 ;  /* 0x000000a7ba35723e */ /* 0x000fe200000010ff */
[----:B------:R-:W-:Y:S01]  /*ffe0*/  LDSM.16.MT88.4 R168, [R233+0x3000] ;  /* 0x00300000e9a8783b */ /* 0x000fe20000004200 */
[----:B------:R-:W-:Y:S02]  /*fff0*/  MUFU.EX2 R205, R83 ;  /* 0x0000005300cd7308 */ /* 0x000fe40000000800 */
[----:B------:R-:W-:Y:S02]  /*10000*/  F2FP.BF16.PACK_AB R52, R165, R144 ;  /* 0x00000090a534723e */ /* 0x000fe400000010ff */
[----:B------:R-:W-:Y:S02]  /*10010*/  F2FP.BF16.PACK_AB R54, R156, R163 ;  /* 0x000000a39c36723e */ /* 0x000fe400000010ff */
[----:B------:R-:W-:Y:S04]  /*10020*/  F2FP.BF16.PACK_AB R55, R157, R159 ;  /* 0x0000009f9d37723e */ /* 0x000fe800000010ff */
[----:B------:R1:W3:Y:S03]  /*10030*/  MUFU.EX2 R83, R74 ;  /* 0x0000004a00537308 */ /* 0x0002e60000000800 */
[-C--:B------:R-:W-:Y:S07]  /*10040*/  HMMA.16816.F32.BF16 R4, R52, R56.reuse, R4 ;  /* 0x000000383404723c */ /* 0x080fee0000041804 */
        /* <DEDUP_REMOVED lines=14> */
[----:B------:R-:W2:Y:S01]  /*10130*/  LDSM.16.MT88.4 R64, [R229+0x1800] ;  /* 0x00180000e540783b */ /* 0x000ea20000004200 */
[----:B------:R-:W1:Y:S06]  /*10140*/  MUFU.EX2 R201, R77 ;  /* 0x0000004d00c97308 */ /* 0x000e6c0000000800 */
[-C--:B------:R-:W-:Y:S04]  /*10150*/  HMMA.16816.F32.BF16 R36, R52, R68.reuse, R36 ;  /* 0x000000443424723c */ /* 0x080fe80000041824 */
[----:B------:R1:W1:Y:S04]  /*10160*/  MUFU.EX2 R81, R79 ;  /* 0x0000004f00517308 */ /* 0x0002680000000800 */
[C---:B------:R-:W-:Y:S06]  /*10170*/  HMMA.16816.F32.BF16 R40, R60.reuse, R68, R40 ;  /* 0x000000443c28723c */ /* 0x040fec0000041828 */
[----:B------:R3:W-:Y:S02]  /*10180*/  MUFU.EX2 R200, R84 ;  /* 0x0000005400c87308 */ /* 0x0007e40000000800 */
[-C--:B------:R-:W-:Y:S08]  /*10190*/  HMMA.16816.F32.BF16 R44, R60, R70.reuse, R44 ;  /* 0x000000463c2c723c */ /* 0x080ff0000004182c */
[C---:B------:R-:W-:Y:S01]  /*101a0*/  HMMA.16816.F32.BF16 R48, R52.reuse, R70, R48 ;  /* 0x000000463430723c */ /* 0x040fe20000041830 */
[----:B------:R-:W-:Y:S01]  /*101b0*/  LDSM.16.MT88.4 R68, [R230+0x1800] ;  /* 0x00180000e644783b */ /* 0x000fe20000004200 */
[----:B------:R3:W-:Y:S02]  /*101c0*/  MUFU.EX2 R199, R85 ;  /* 0x0000005500c77308 */ /* 0x0007e40000000800 */
[--C-:B-1----:R-:W-:Y:S01]  /*101d0*/  FFMA.FTZ R79, R106, c[0x0][0x2d0], -R3.reuse ;  /* 0x0000b4006a4f7a23 */ /* 0x102fe20000010803 */
[----:B------:R-:W-:Y:S01]  /*101e0*/  MOV R106, R185 ;  /* 0x000000b9006a7202 */ /* 0x000fe20000000f00 */
[----:B------:R-:W-:Y:S01]  /*101f0*/  FFMA.FTZ R3, R111, c[0x0][0x2d0], -R3 ;  /* 0x0000b4006f037a23 */ /* 0x000fe20000010803 */
[----:B------:R-:W-:Y:S01]  /*10200*/  MOV R111, R186 ;  /* 0x000000ba006f7202 */ /* 0x000fe20000000f00 */
[-C--:B------:R-:W-:Y:S04]  /*10210*/  HMMA.16816.F32.BF16 R116, R52, R56.reuse, R116 ;  /* 0x000000383474723c */ /* 0x080fe80000041874 */
[----:B------:R1:W-:Y:S01]  /*10220*/  MUFU.EX2 R198, R86 ;  /* 0x0000005600c67308 */ /* 0x0003e20000000800 */
[--C-:B---3--:R-:W-:Y:S01]  /*10230*/  FFMA.FTZ R84, R105, c[0x0][0x2d0], -R138.reuse ;  /* 0x0000b40069547a23 */ /* 0x108fe2000001088a */
[----:B------:R-:W-:Y:S02]  /*10240*/  MOV R105, R159 ;  /* 0x0000009f00697202 */ /* 0x000fe40000000f00 */
[C---:B------:R-:W-:Y:S06]  /*10250*/  HMMA.16816.F32.BF16 R120, R60.reuse, R56, R120 ;  /* 0x000000383c78723c */ /* 0x040fec0000041878 */
[----:B------:R-:W-:Y:S01]  /*10260*/  MUFU.EX2 R84, R84 ;  /* 0x0000005400547308 */ /* 0x000fe20000000800 */
[----:B------:R-:W-:Y:S01]  /*10270*/  F2FP.BF16.PACK_AB R56, R178, R174 ;  /* 0x000000aeb238723e */ /* 0x000fe200000010ff */
[-C--:B------:R-:W-:Y:S01]  /*10280*/  HMMA.16816.F32.BF16 R124, R60, R58.reuse, R124 ;  /* 0x0000003a3c7c723c */ /* 0x080fe2000004187c */
[----:B------:R-:W3:Y:S03]  /*10290*/  LDSM.16.MT88.4 R60, [R233+0x1800] ;  /* 0x00180000e93c783b */ /* 0x000ee60000004200 */
[----:B------:R-:W-:Y:S01]  /*102a0*/  F2FP.BF16.PACK_AB R57, R176, R177 ;  /* 0x000000b1b039723e */ /* 0x000fe200000010ff */
[--C-:B------:R-:W-:Y:S01]  /*102b0*/  FFMA.FTZ R85, R104, c[0x0][0x2d0], -R138.reuse ;  /* 0x0000b40068557a23 */ /* 0x100fe2000001088a */
[----:B------:R-:W-:Y:S01]  /*102c0*/  MOV R104, R156 ;  /* 0x0000009c00687202 */ /* 0x000fe20000000f00 */
[----:B------:R-:W-:Y:S01]  /*102d0*/  FFMA.FTZ R138, R109, c[0x0][0x2d0], -R138 ;  /* 0x0000b4006d8a7a23 */ /* 0x000fe2000001088a */
[----:B------:R-:W-:Y:S01]  /*102e0*/  HMMA.16816.F32.BF16 R128, R52, R58, R128 ;  /* 0x0000003a3480723c */ /* 0x000fe20000041880 */
[----:B------:R-:W-:Y:S03]  /*102f0*/  MUFU.EX2 R113, R87 ;  /* 0x0000005700717308 */ /* 0x000fe60000000800 */
[----:B------:R-:W-:Y:S01]  /*10300*/  MOV R109, R163 ;  /* 0x000000a3006d7202 */ /* 0x000fe20000000f00 */
[--C-:B-1----:R-:W-:Y:S01]  /*10310*/  FFMA.FTZ R86, R114, c[0x0][0x2d0], -R188.reuse ;  /* 0x0000b40072567a23 */ /* 0x102fe200000108bc */
[----:B------:R-:W-:Y:S01]  /*10320*/  MOV R114, R158 ;  /* 0x0000009e00727202 */ /* 0x000fe20000000f00 */
[----:B------:R-:W-:Y:S01]  /*10330*/  FFMA.FTZ R188, R115, c[0x0][0x2d0], -R188 ;  /* 0x0000b40073bc7a23 */ /* 0x000fe200000108bc */
[----:B------:R-:W-:Y:S03]  /*10340*/  F2FP.BF16.PACK_AB R52, R224, R225 ;  /* 0x000000e1e034723e */ /* 0x000fe600000010ff */
[----:B------:R-:W-:Y:S01]  /*10350*/  MUFU.EX2 R138, R138 ;  /* 0x0000008a008a7308 */ /* 0x000fe20000000800 */
[----:B------:R-:W-:Y:S02]  /*10360*/  F2FP.BF16.PACK_AB R54, R222, R223 ;  /* 0x000000dfde36723e */ /* 0x000fe400000010ff */
[----:B------:R-:W-:Y:S01]  /*10370*/  F2FP.BF16.PACK_AB R53, R220, R175 ;  /* 0x000000afdc35723e */ /* 0x000fe200000010ff */
[----:B----4-:R-:W-:Y:S01]  /*10380*/  FFMA.FTZ R133, R133, R155, R215 ;  /* 0x0000009b85857223 */ /* 0x010fe200000100d7 */
[----:B------:R-:W-:Y:S02]  /*10390*/  F2FP.BF16.PACK_AB R55, R219, R179 ;  /* 0x000000b3db37723e */ /* 0x000fe400000010ff */
[----:B------:R-:W-:Y:S01]  /*103a0*/  F2FP.BF16.PACK_AB R58, R183, R214 ;  /* 0x000000d6b73a723e */ /* 0x000fe200000010ff */
[----:B------:R-:W-:Y:S01]  /*103b0*/  FADD.FTZ R133, R216, R133 ;  /* 0x00000085d8857221 */ /* 0x000fe20000010000 */
[----:B------:R-:W-:Y:S01]  /*103c0*/  F2FP.BF16.PACK_AB R59, R180, R181 ;  /* 0x000000b5b43b723e */ /* 0x000fe200000010ff */
[----:B--2---:R-:W-:Y:S01]  /*103d0*/  FFMA.FTZ R132, R132, R154, R212 ;  /* 0x0000009a84847223 */ /* 0x004fe200000100d4 */
[----:B------:R-:W-:Y:S01]  /*103e0*/  MUFU.EX2 R188, R188 ;  /* 0x000000bc00bc7308 */ /* 0x000fe20000000800 */
[-C--:B------:R-:W-:Y:S03]  /*103f0*/  HMMA.16816.F32.BF16 R4, R52, R64.reuse, R4 ;  /* 0x000000403404723c */ /* 0x080fe60000041804 */
[----:B------:R-:W-:Y:S01]  /*10400*/  FADD.FTZ R132, R213, R132 ;  /* 0x00000084d5847221 */ /* 0x000fe20000010000 */
[----:B------:R-:W-:Y:S04]  /*10410*/  MOV R115, R157 ;  /* 0x0000009d00737202 */ /* 0x000fe80000000f00 */
[C---:B------:R-:W-:Y:S01]  /*10420*/  HMMA.16816.F32.BF16 R8, R56.reuse, R64, R8 ;  /* 0x000000403808723c */ /* 0x040fe20000041808 */
[----:B------:R-:W-:Y:S07]  /*10430*/  MUFU.EX2 R87, R112 ;  /* 0x0000007000577308 */ /* 0x000fee0000000800 */
[-C--:B------:R-:W-:Y:S03]  /*10440*/  HMMA.16816.F32.BF16 R12, R56, R66.reuse, R12 ;  /* 0x00000042380c723c */ /* 0x080fe6000004180c */
[----:B------:R-:W-:Y:S05]  /*10450*/  MUFU.EX2 R86, R86 ;  /* 0x0000005600567308 */ /* 0x000fea0000000800 */
[C---:B------:R-:W-:Y:S01]  /*10460*/  HMMA.16816.F32.BF16 R16, R52.reuse, R66, R16 ;  /* 0x000000423410723c */ /* 0x040fe20000041810 */
[----:B------:R-:W-:Y:S04]  /*10470*/  LDSM.16.MT88.4 R64, [R233+0x2000] ;  /* 0x00200000e940783b */ /* 0x000fe80000004200 */
[----:B------:R-:W-:Y:S03]  /*10480*/  MUFU.EX2 R96, R96 ;  /* 0x0000006000607308 */ /* 0x000fe60000000800 */
[-C--:B---3--:R-:W-:Y:S07]  /*10490*/  HMMA.16816.F32.BF16 R20, R52, R60.reuse, R20 ;  /* 0x0000003c3414723c */ /* 0x088fee0000041814 */
[----:B------:R-:W-:Y:S01]  /*104a0*/  MUFU.EX2 R97, R97 ;  /* 0x0000006100617308 */ /* 0x000fe20000000800 */
[C---:B------:R-:W-:Y:S08]  /*104b0*/  HMMA.16816.F32.BF16 R24, R56.reuse, R60, R24 ;  /* 0x0000003c3818723c */ /* 0x040ff00000041818 */
[-C--:B------:R-:W-:Y:S01]  /*104c0*/  HMMA.16816.F32.BF16 R28, R56, R62.reuse, R28 ;  /* 0x0000003e381c723c */ /* 0x080fe2000004181c */
[----:B------:R-:W-:Y:S03]  /*104d0*/  MUFU.EX2 R98, R98 ;  /* 0x0000006200627308 */ /* 0x000fe60000000800 */
[----:B------:R-:W-:Y:S04]  /*104e0*/  FFMA.FTZ R0, R0, R145, R189 ;  /* 0x0000009100007223 */ /* 0x000fe800000100bd */
[C---:B------:R-:W-:Y:S01]  /*104f0*/  HMMA.16816.F32.BF16 R32, R52.reuse, R62, R32 ;  /* 0x0000003e3420723c */ /* 0x040fe20000041820 */
[----:B------:R-:W1:Y:S02]  /*10500*/  LDSM.16.MT88.4 R60, [R229+0x2000] ;  /* 0x00200000e53c783b */ /* 0x000e640000004200 */
[----:B------:R-:W-:Y:S01]  /*10510*/  MUFU.EX2 R99, R99 ;  /* 0x0000006300637308 */ /* 0x000fe20000000800 */
[----:B------:R-:W-:Y:S01]  /*10520*/  MOV R145, R152 ;  /* 0x0000009800917202 */ /* 0x000fe20000000f00 */
[----:B------:R-:W-:Y:S02]  /*10530*/  FADD.FTZ R76, R190, R0 ;  /* 0x00000000be4c7221 */ /* 0x000fe40000010000 */
[----:B------:R-:W-:Y:S01]  /*10540*/  FADD.FTZ R0, R226, R132 ;  /* 0x00000084e2007221 */ /* 0x000fe20000010000 */
[-C--:B------:R-:W-:Y:S04]  /*10550*/  HMMA.16816.F32.BF16 R36, R52, R68.reuse, R36 ;  /* 0x000000443424723c */ /* 0x080fe80000041824 */
[----:B------:R-:W-:Y:S01]  /*10560*/  FADD.FTZ R0, R227, R0 ;  /* 0x00000000e3007221 */ /* 0x000fe20000010000 */
[----:B------:R-:W-:Y:S01]  /*10570*/  MOV R215, R145 ;  /* 0x0000009100d77202 */ /* 0x000fe20000000f00 */
[----:B------:R-:W-:Y:S01]  /*10580*/  MUFU.EX2 R88, R88 ;  /* 0x0000005800587308 */ /* 0x000fe20000000800 */
[----:B------:R-:W-:Y:S01]  /*10590*/  FFMA.FTZ R134, R134, R147, R217 ;  /* 0x0000009386867223 */ /* 0x000fe200000100d9 */
[C---:B------:R-:W-:Y:S04]  /*105a0*/  HMMA.16816.F32.BF16 R40, R56.reuse, R68, R40 ;  /* 0x000000443828723c */ /* 0x040fe80000041828 */
[----:B------:R-:W-:Y:S01]  /*105b0*/  MOV R147, R153 ;  /* 0x0000009900937202 */ /* 0x000fe20000000f00 */
[----:B------:R-:W-:Y:S01]  /*105c0*/  FADD.FTZ R0, R148, R0 ;  /* 0x0000000094007221 */ /* 0x000fe20000010000 */
[----:B------:R-:W-:Y:S01]  /*105d0*/  LDSM.16.MT88.4 R152, [R229+0x3000] ;  /* 0x00300000e598783b */ /* 0x000fe20000004200 */
[----:B------:R-:W-:Y:S01]  /*105e0*/  MOV R217, R144 ;  /* 0x0000009000d97202 */ /* 0x000fe20000000f00 */
[-C--:B------:R-:W-:Y:S01]  /*105f0*/  HMMA.16816.F32.BF16 R44, R56, R70.reuse, R44 ;  /* 0x00000046382c723c */ /* 0x080fe2000004182c */
[----:B------:R-:W-:Y:S03]  /*10600*/  MUFU.EX2 R89, R89 ;  /* 0x0000005900597308 */ /* 0x000fe60000000800 */
[----:B------:R-:W-:Y:S01]  /*10610*/  FADD.FTZ R134, R218, R134 ;  /* 0x00000086da867221 */ /* 0x000fe20000010000 */
[----:B------:R-:W-:Y:S03]  /*10620*/  MOV R132, R135 ;  /* 0x0000008700847202 */ /* 0x000fe60000000f00 */
[C---:B------:R-:W-:Y:S01]  /*10630*/  HMMA.16816.F32.BF16 R48, R52.reuse, R70, R48 ;  /* 0x000000463430723c */ /* 0x040fe20000041830 */
[----:B------:R-:W2:Y:S02]  /*10640*/  LDSM.16.MT88.4 R68, [R230+0x2000] ;  /* 0x00200000e644783b */ /* 0x000ea40000004200 */
[----:B------:R-:W-:Y:S01]  /*10650*/  MUFU.EX2 R90, R90 ;  /* 0x0000005a005a7308 */ /* 0x000fe20000000800 */
[----:B------:R-:W-:Y:S04]  /*10660*/  FADD.FTZ R134, R221, R134 ;  /* 0x00000086dd867221 */ /* 0x000fe80000010000 */
[-C--:B------:R-:W-:Y:S05]  /*10670*/  HMMA.16816.F32.BF16 R116, R52, R72.reuse, R116 ;  /* 0x000000483474723c */ /* 0x080fea0000041874 */
[----:B------:R-:W-:Y:S03]  /*10680*/  MUFU.EX2 R91, R91 ;  /* 0x0000005b005b7308 */ /* 0x000fe60000000800 */
[C---:B------:R-:W-:Y:S07]  /*10690*/  HMMA.16816.F32.BF16 R120, R56.reuse, R72, R120 ;  /* 0x000000483878723c */ /* 0x040fee0000041878 */
[----:B------:R-:W-:Y:S01]  /*106a0*/  MUFU.EX2 R92, R92 ;  /* 0x0000005c005c7308 */ /* 0x000fe20000000800 */
[-C--:B------:R-:W-:Y:S07]  /*106b0*/  HMMA.16816.F32.BF16 R124, R56, R74.reuse, R124 ;  /* 0x0000004a387c723c */ /* 0x080fee000004187c */
        /* <DEDUP_REMOVED lines=11> */
[----:B------:R-:W-:Y:S05]  /*10770*/  F2FP.BF16.PACK_AB R59, R81, R80 ;  /* 0x00000050513b723e */ /* 0x000fea00000010ff */
[-C--:B-1----:R-:W-:Y:S01]  /*10780*/  HMMA.16816.F32.BF16 R4, R52, R60.reuse, R4 ;  /* 0x0000003c3404723c */ /* 0x082fe20000041804 */
[----:B------:R-:W1:Y:S07]  /*10790*/  MUFU.EX2 R95, R95 ;  /* 0x0000005f005f7308 */ /* 0x000e6e0000000800 */
[C---:B------:R-:W-:Y:S03]  /*107a0*/  HMMA.16816.F32.BF16 R8, R56.reuse, R60, R8 ;  /* 0x0000003c3808723c */ /* 0x040fe60000041808 */
[----:B------:R-:W-:Y:S05]  /*107b0*/  MUFU.EX2 R100, R100 ;  /* 0x0000006400647308 */ /* 0x000fea0000000800 */
[-C--:B------:R-:W-:Y:S05]  /*107c0*/  HMMA.16816.F32.BF16 R12, R56, R62.reuse, R12 ;  /* 0x0000003e380c723c */ /* 0x080fea000004180c */
[----:B------:R-:W-:Y:S03]  /*107d0*/  MUFU.EX2 R101, R101 ;  /* 0x0000006500657308 */ /* 0x000fe60000000800 */
[C---:B------:R-:W-:Y:S01]  /*107e0*/  HMMA.16816.F32.BF16 R16, R52.reuse, R62, R16 ;  /* 0x0000003e3410723c */ /* 0x040fe20000041810 */
[----:B------:R-:W1:Y:S06]  /*107f0*/  LDSM.16.MT88.4 R60, [R229+0x2800] ;  /* 0x00280000e53c783b */ /* 0x000e6c0000004200 */
[----:B------:R-:W-:Y:S01]  /*10800*/  MUFU.EX2 R102, R102 ;  /* 0x0000006600667308 */ /* 0x000fe20000000800 */
[-C--:B------:R-:W-:Y:S08]  /*10810*/  HMMA.16816.F32.BF16 R20, R52, R64.reuse, R20 ;  /* 0x000000403414723c */ /* 0x080ff00000041814 */
[C---:B------:R-:W-:Y:S01]  /*10820*/  HMMA.16816.F32.BF16 R24, R56.reuse, R64, R24 ;  /* 0x000000403818723c */ /* 0x040fe20000041818 */
[----:B------:R-:W-:Y:S07]  /*10830*/  MUFU.EX2 R103, R103 ;  /* 0x0000006700677308 */ /* 0x000fee0000000800 */
[-C--:B------:R-:W-:Y:S03]  /*10840*/  HMMA.16816.F32.BF16 R28, R56, R66.reuse, R28 ;  /* 0x00000042381c723c */ /* 0x080fe6000004181c */
[----:B------:R-:W-:Y:S05]  /*10850*/  MUFU.EX2 R85, R85 ;  /* 0x0000005500557308 */ /* 0x000fea0000000800 */
[C---:B------:R-:W-:Y:S01]  /*10860*/  HMMA.16816.F32.BF16 R32, R52.reuse, R66, R32 ;  /* 0x000000423420723c */ /* 0x040fe20000041820 */
[----:B------:R-:W1:Y:S04]  /*10870*/  LDSM.16.MT88.4 R64, [R233+0x2800] ;  /* 0x00280000e940783b */ /* 0x000e680000004200 */
[----:B------:R-:W-:Y:S03]  /*10880*/  MUFU.EX2 R79, R79 ;  /* 0x0000004f004f7308 */ /* 0x000fe60000000800 */
[-C--:B--2---:R-:W-:Y:S08]  /*10890*/  HMMA.16816.F32.BF16 R36, R52, R68.reuse, R36 ;  /* 0x000000443424723c */ /* 0x084ff00000041824 */
[C---:B------:R-:W-:Y:S07]  /*108a0*/  HMMA.16816.F32.BF16 R40, R56.reuse, R68, R40 ;  /* 0x000000443828723c */ /* 0x040fee0000041828 */
[----:B------:R-:W-:Y:S01]  /*108b0*/  FADD.FTZ R68, R248, R133 ;  /* 0x00000085f8447221 */ /* 0x000fe20000010000 */
[-C--:B------:R-:W-:Y:S04]  /*108c0*/  HMMA.16816.F32.BF16 R44, R56, R70.reuse, R44 ;  /* 0x00000046382c723c */ /* 0x080fe8000004182c */
[----:B------:R-:W-:Y:S04]  /*108d0*/  FADD.FTZ R78, R250, R68 ;  /* 0x00000044fa4e7221 */ /* 0x000fe80000010000 */
[C---:B------:R-:W-:Y:S01]  /*108e0*/  HMMA.16816.F32.BF16 R48, R52.reuse, R70, R48 ;  /* 0x000000463430723c */ /* 0x040fe20000041830 */
[----:B------:R-:W2:Y:S07]  /*108f0*/  LDSM.16.MT88.4 R68, [R230+0x2800] ;  /* 0x00280000e644783b */ /* 0x000eae0000004200 */
[-C--:B---3--:R-:W-:Y:S08]  /*10900*/  HMMA.16816.F32.BF16 R116, R52, R72.reuse, R116 ;  /* 0x000000483474723c */ /* 0x088ff00000041874 */
[C---:B------:R-:W-:Y:S08]  /*10910*/  HMMA.16816.F32.BF16 R120, R56.reuse, R72, R120 ;  /* 0x000000483878723c */ /* 0x040ff00000041878 */
[-C--:B------:R-:W-:Y:S07]  /*10920*/  HMMA.16816.F32.BF16 R124, R56, R74.reuse, R124 ;  /* 0x0000004a387c723c */ /* 0x080fee000004187c */
[----:B----4-:R-:W-:Y:S01]  /*10930*/  F2FP.BF16.PACK_AB R58, R93, R92 ;  /* 0x0000005c5d3a723e */ /* 0x010fe200000010ff */
[----:B------:R-:W-:Y:S01]  /*10940*/  HMMA.16816.F32.BF16 R128, R52, R74, R128 ;  /* 0x0000004a3480723c */ /* 0x000fe20000041880 */
[----:B------:R-:W3:Y:S03]  /*10950*/  LDSM.16.MT88.4 R72, [R232+0x2800] ;  /* 0x00280000e848783b */ /* 0x000ee60000004200 */
[----:B------:R-:W-:Y:S01]  /*10960*/  FADD.FTZ R57, R191, R76 ;  /* 0x0000004cbf397221 */ /* 0x000fe20000010000 */
[----:B-1----:R-:W-:Y:S01]  /*10970*/  F2FP.BF16.PACK_AB R59, R95, R94 ;  /* 0x0000005e5f3b723e */ /* 0x002fe200000010ff */
[----:B------:R-:W-:Y:S01]  /*10980*/  FADD.FTZ R56, R251, R134 ;  /* 0x00000086fb387221 */ /* 0x000fe20000010000 */
[----:B------:R-:W-:Y:S01]  /*10990*/  F2FP.BF16.PACK_AB R52, R199, R200 ;  /* 0x000000c8c734723e */ /* 0x000fe200000010ff */
[----:B------:R-:W-:Y:S01]  /*109a0*/  FADD.FTZ R77, R193, R57 ;  /* 0x00000039c14d7221 */ /* 0x000fe20000010000 */
[----:B------:R-:W-:Y:S03]  /*109b0*/  F2FP.BF16.PACK_AB R53, R113, R198 ;  /* 0x000000c67135723e */ /* 0x000fe600000010ff */
[----:B------:R-:W-:Y:S01]  /*109c0*/  F2FP.BF16.PACK_AB R54, R97, R96 ;  /* 0x000000606136723e */ /* 0x000fe200000010ff */
[----:B------:R-:W-:Y:S01]  /*109d0*/  FADD.FTZ R76, R249, R56 ;  /* 0x00000038f94c7221 */ /* 0x000fe20000010000 */
[----:B------:R-:W-:Y:S02]  /*109e0*/  F2FP.BF16.PACK_AB R55, R99, R98 ;  /* 0x000000626337723e */ /* 0x000fe400000010ff */
[----:B------:R-:W-:Y:S02]  /*109f0*/  F2FP.BF16.PACK_AB R56, R89, R88 ;  /* 0x000000585938723e */ /* 0x000fe400000010ff */
[----:B------:R-:W-:Y:S03]  /*10a00*/  F2FP.BF16.PACK_AB R57, R91, R90 ;  /* 0x0000005a5b39723e */ /* 0x000fe600000010ff */
[-C--:B------:R-:W-:Y:S08]  /*10a10*/  HMMA.16816.F32.BF16 R4, R52, R60.reuse, R4 ;  /* 0x0000003c3404723c */ /* 0x080ff00000041804 */
[C---:B------:R-:W-:Y:S08]  /*10a20*/  HMMA.16816.F32.BF16 R8, R56.reuse, R60, R8 ;  /* 0x0000003c3808723c */ /* 0x040ff00000041808 */
[-C--:B------:R-:W-:Y:S08]  /*10a30*/  HMMA.16816.F32.BF16 R12, R56, R62.reuse, R12 ;  /* 0x0000003e380c723c */ /* 0x080ff0000004180c */
[C---:B------:R-:W-:Y:S01]  /*10a40*/  HMMA.16816.F32.BF16 R16, R52.reuse, R62, R16 ;  /* 0x0000003e3410723c */ /* 0x040fe20000041810 */
[----:B------:R1:W-:Y:S06]  /*10a50*/  MUFU.EX2 R63, R3 ;  /* 0x00000003003f7308 */ /* 0x0003ec0000000800 */
[----:B------:R-:W-:Y:S01]  /*10a60*/  FADD.FTZ R62, R147, R0 ;  /* 0x00000000933e7221 */ /* 0x000fe20000010000 */
[-C--:B------:R-:W-:Y:S08]  /*10a70*/  HMMA.16816.F32.BF16 R20, R52, R64.reuse, R20 ;  /* 0x000000403414723c */ /* 0x080ff00000041814 */
[C---:B------:R-:W-:Y:S01]  /*10a80*/  HMMA.16816.F32.BF16 R24, R56.reuse, R64, R24 ;  /* 0x000000403818723c */ /* 0x040fe20000041818 */
[----:B------:R-:W-:Y:S07]  /*10a90*/  MUFU.EX2 R64, R110 ;  /* 0x0000006e00407308 */ /* 0x000fee0000000800 */
[-C--:B------:R-:W-:Y:S03]  /*10aa0*/  HMMA.16816.F32.BF16 R28, R56, R66.reuse, R28 ;  /* 0x00000042381c723c */ /* 0x080fe6000004181c */
[----:B------:R-:W-:Y:S01]  /*10ab0*/  MUFU.EX2 R65, R107 ;  /* 0x0000006b00417308 */ /* 0x000fe20000000800 */
[----:B-1----:R-:W-:Y:S04]  /*10ac0*/  FADD.FTZ R3, R143, R78 ;  /* 0x0000004e8f037221 */ /* 0x002fe80000010000 */
[C---:B------:R-:W-:Y:S04]  /*10ad0*/  HMMA.16816.F32.BF16 R32, R52.reuse, R66, R32 ;  /* 0x000000423420723c */ /* 0x040fe80000041820 */
[----:B------:R-:W-:Y:S01]  /*10ae0*/  FADD.FTZ R3, R146, R3 ;  /* 0x0000000392037221 */ /* 0x000fe20000010000 */
[----:B------:R-:W1:Y:S03]  /*10af0*/  MUFU.EX2 R66, R108 ;  /* 0x0000006c00427308 */ /* 0x000e660000000800 */
[-C--:B--2---:R-:W-:Y:S04]  /*10b00*/  HMMA.16816.F32.BF16 R36, R52, R68.reuse, R36 ;  /* 0x000000443424723c */ /* 0x084fe80000041824 */
[----:B------:R-:W-:Y:S04]  /*10b10*/  FADD.FTZ R60, R184, R3 ;  /* 0x00000003b83c7221 */ /* 0x000fe80000010000 */
[C---:B------:R-:W-:Y:S08]  /*10b20*/  HMMA.16816.F32.BF16 R40, R56.reuse, R68, R40 ;  /* 0x000000443828723c */ /* 0x040ff00000041828 */
[-C--:B------:R-:W-:Y:S08]  /*10b30*/  HMMA.16816.F32.BF16 R44, R56, R70.reuse, R44 ;  /* 0x00000046382c723c */ /* 0x080ff0000004182c */
[C---:B------:R-:W-:Y:S07]  /*10b40*/  HMMA.16816.F32.BF16 R48, R52.reuse, R70, R48 ;  /* 0x000000463430723c */ /* 0x040fee0000041830 */
[----:B------:R-:W-:Y:S01]  /*10b50*/  MOV R70, R2 ;  /* 0x0000000200467202 */ /* 0x000fe20000000f00 */
[-C--:B---3--:R-:W-:Y:S08]  /*10b60*/  HMMA.16816.F32.BF16 R116, R52, R72.reuse, R116 ;  /* 0x000000483474723c */ /* 0x088ff00000041874 */
[C---:B------:R-:W-:Y:S08]  /*10b70*/  HMMA.16816.F32.BF16 R120, R56.reuse, R72, R120 ;  /* 0x000000483878723c */ /* 0x040ff00000041878 */
[-C--:B------:R-:W-:Y:S07]  /*10b80*/  HMMA.16816.F32.BF16 R124, R56, R74.reuse, R124 ;  /* 0x0000004a387c723c */ /* 0x080fee000004187c */
[----:B------:R-:W-:Y:S01]  /*10b90*/  FADD.FTZ R57, R194, R77 ;  /* 0x0000004dc2397221 */ /* 0x000fe20000010000 */
[----:B------:R-:W-:Y:S04]  /*10ba0*/  HMMA.16816.F32.BF16 R128, R52, R74, R128 ;  /* 0x0000004a3480723c */ /* 0x000fe80000041880 */
[----:B------:R-:W-:Y:S01]  /*10bb0*/  FADD.FTZ R56, R149, R76 ;  /* 0x0000004c95387221 */ /* 0x000fe20000010000 */
[----:B-1----:R-:W-:Y:S01]  /*10bc0*/  F2FP.BF16.PACK_AB R58, R138, R66 ;  /* 0x000000428a3a723e */ /* 0x002fe200000010ff */
[----:B------:R-:W-:Y:S01]  /*10bd0*/  FADD.FTZ R61, R195, R57 ;  /* 0x00000039c33d7221 */ /* 0x000fe20000010000 */
[----:B------:R-:W-:Y:S01]  /*10be0*/  F2FP.BF16.PACK_AB R52, R101, R100 ;  /* 0x000000646534723e */ /* 0x000fe200000010ff */
[----:B------:R-:W-:Y:S01]  /*10bf0*/  FADD.FTZ R0, R187, R56 ;  /* 0x00000038bb007221 */ /* 0x000fe20000010000 */
[----:B------:R-:W-:Y:S01]  /*10c00*/  F2FP.BF16.PACK_AB R53, R103, R102 ;  /* 0x000000666735723e */ /* 0x000fe200000010ff */
[----:B------:R-:W1:Y:S02]  /*10c10*/  LDSM.16.MT88.4 R184, [R230+0x3000] ;  /* 0x00300000e6b8783b */ /* 0x000e640000004200 */
[----:B------:R-:W-:Y:S01]  /*10c20*/  FADD.FTZ R3, R197, R61 ;  /* 0x0000003dc5037221 */ /* 0x000fe20000010000 */
[----:B------:R-:W-:Y:S01]  /*10c30*/  F2FP.BF16.PACK_AB R54, R139, R87 ;  /* 0x000000578b36723e */ /* 0x000fe200000010ff */
[----:B------:R-:W-:Y:S01]  /*10c40*/  FADD.FTZ R0, R161, R0 ;  /* 0x00000000a1007221 */ /* 0x000fe20000010000 */
[----:B------:R-:W-:Y:S01]  /*10c50*/  F2FP.BF16.PACK_AB R55, R188, R86 ;  /* 0x00000056bc37723e */ /* 0x000fe200000010ff */
[----:B------:R-:W-:Y:S01]  /*10c60*/  FADD.FTZ R3, R196, R3 ;  /* 0x00000003c4037221 */ /* 0x000fe20000010000 */
[----:B------:R-:W-:Y:S01]  /*10c70*/  F2FP.BF16.PACK_AB R56, R84, R85 ;  /* 0x000000555438723e */ /* 0x000fe200000010ff */
[----:B------:R-:W-:Y:S01]  /*10c80*/  FADD.FTZ R0, R217, R0 ;  /* 0x00000000d9007221 */ /* 0x000fe20000010000 */
[----:B------:R-:W-:Y:S02]  /*10c90*/  F2FP.BF16.PACK_AB R57, R65, R79 ;  /* 0x0000004f4139723e */ /* 0x000fe400000010ff */
[----:B------:R-:W-:Y:S01]  /*10ca0*/  F2FP.BF16.PACK_AB R59, R63, R64 ;  /* 0x000000403f3b723e */ /* 0x000fe200000010ff */
[-C--:B------:R-:W-:Y:S07]  /*10cb0*/  HMMA.16816.F32.BF16 R144, R52, R152.reuse, R4 ;  /* 0x000000983490723c */ /* 0x080fee0000041804 */
        /* <DEDUP_REMOVED lines=17> */
[----:B------:R-:W2:Y:S01]  /*10dd0*/  LDSM.16.MT88.4 R4, [R232+0x3000] ;  /* 0x00300000e804783b */ /* 0x000ea20000004200 */
        /* <DEDUP_REMOVED lines=88> */
.L_x_1254:
[----:B------:R-:W-:Y:S02]  /*11360*/  MOV R10, 0x1f ;  /* 0x0000001f000a7802 */ /* 0x000fe40000000f00 */
[----:B------:R-:W-:Y:S01]  /*11370*/  MOV R7, 0xffffffff ;  /* 0xffffffff00077802 */ /* 0x000fe20000000f00 */
[----:B------:R-:W-:Y:S05]  /*11380*/  BRA.DIV ~URZ, `(.L_x_1256) ;  /* 0x00002a427f007947 */ /* 0x000fea000b800000 */
[----:B------:R-:W2:Y:S04]  /*11390*/  LDL R0, [R1+0x10] ;  /* 0x0000100001007983 */ /* 0x000ea80000100800 */
[----:B--2---:R1:W2:Y:S02]  /*113a0*/  SHFL.BFLY PT, R2, R0, 0x2, 0x1f ;  /* 0x0c401f0000027f89 */ /* 0x0042a400000e0000 */
.L_x_1294:
        /* <DEDUP_REMOVED lines=19> */
.L_x_1295:
        /* <DEDUP_REMOVED lines=102> */
.L_x_1223:
        /* <DEDUP_REMOVED lines=19> */
.L_x_1259:
[----:B-1----:R-:W-:Y:S05]  /*11c70*/  BSYNC B0 ;  /* 0x0000000000007941 */ /* 0x002fea0003800000 */
.L_x_1258:
        /* <DEDUP_REMOVED lines=88> */
[----:B------:R-:W-:Y:S05]  /*12200*/  CALL.REL.NOINC `($__internal_3_$__cuda_sm70_shflsync_idx_p) ;  /* 0x0000260000007944 */ /* 0x000fea0003c00000 */
.L_x_1262:
        /* <DEDUP_REMOVED lines=162> */
.L_x_1261:
        /* <DEDUP_REMOVED lines=40> */
.L_x_1265:
[----:B------:R-:W-:Y:S05]  /*12eb0*/  BSYNC B0 ;  /* 0x0000000000007941 */ /* 0x000fea0003800000 */
.L_x_1264:
        /* <DEDUP_REMOVED lines=37> */
.L_x_1296:
[----:B------:R-:W-:Y:S05]  /*13110*/  BRA.DIV ~URZ, `(.L_x_1267) ;  /* 0x00000ff27f007947 */ /* 0x000fea000b800000 */
[----:B------:R3:W4:Y:S02]  /*13120*/  SHFL.IDX PT, R4, R3, RZ, 0x181f ;  /* 0x00181fff03047589 */ /* 0x00072400000e0000 */
.L_x_1297:
        /* <DEDUP_REMOVED lines=10> */
.L_x_1298:
        /* <DEDUP_REMOVED lines=8> */
.L_x_1299:
[----:B------:R-:W-:Y:S05]  /*13250*/  BRA.DIV ~URZ, `(.L_x_1270) ;  /* 0x000010627f007947 */ /* 0x000fea000b800000 */
[----:B-1----:R1:W2:Y:S02]  /*13260*/  SHFL.IDX PT, R4, R3, 0x2, 0x181f ;  /* 0x00581f0003047f89 */ /* 0x0022a400000e0000 */
.L_x_1300:
        /* <DEDUP_REMOVED lines=9> */
.L_x_1301:
        /* <DEDUP_REMOVED lines=8> */
.L_x_1302:
[----:B------:R-:W-:Y:S05]  /*13380*/  BRA.DIV ~URZ, `(.L_x_1273) ;  /* 0x000010e27f007947 */ /* 0x000fea000b800000 */
[----:B--2---:R2:W1:Y:S02]  /*13390*/  SHFL.IDX PT, R4, R3, 0x4, 0x181f ;  /* 0x00981f0003047f89 */ /* 0x00446400000e0000 */
.L_x_1303:
        /* <DEDUP_REMOVED lines=9> */
.L_x_1304:
        /* <DEDUP_REMOVED lines=8> */
.L_x_1305:
[----:B------:R-:W-:Y:S05]  /*134b0*/  BRA.DIV ~URZ, `(.L_x_1276) ;  /* 0x000011627f007947 */ /* 0x000fea000b800000 */
[----:B--2---:R2:W3:Y:S02]  /*134c0*/  SHFL.IDX PT, R4, R3, 0x6, 0x181f ;  /* 0x00d81f0003047f89 */ /* 0x0044e400000e0000 */
.L_x_1306:
        /* <DEDUP_REMOVED lines=9> */
.L_x_1307:
[----:B------:R-:W4:Y:S01]  /*13560*/  LDL.64 R6, [R1+0x28] ;  /* 0x0000280001067983 */ /* 0x000f220000100a00 */
[----:B------:R-:W-:-:S04]  /*13570*/  IADD3 R0, R0, 0x70, RZ ;  /* 0x0000007000007810 */ /* 0x000fc80007ffe0ff */
[----:B------:R-:W-:-:S13]  /*13580*/  ISETP.GE.OR P1, PT, R0, R11, P0 ;  /* 0x0000000b0000720c */ /* 0x000fda0000726670 */
[----:B-12-4-:R-:W-:-:S04]  /*13590*/  @!P1 LEA R2, P0, R6, R3, 0x1 ;  /* 0x0000000306029211 */ /* 0x016fc800078008ff */
[----:B---3--:R-:W-:-:S05]  /*135a0*/  @!P1 LEA.HI.X R3, R6, R4, R7, 0x1, P0 ;  /* 0x0000000406039211 */ /* 0x008fca00000f0c07 */
[----:B------:R1:W-:Y:S04]  /*135b0*/  @!P1 ST.E.128 [R2.64], RZ ;  /* 0x000000ff02009985 */ /* 0x0003e8000c101d08 */
.L_x_1263:
[----:B------:R-:W-:Y:S05]  /*135c0*/  BSYNC B1 ;  /* 0x0000000000017941 */ /* 0x000fea0003800000 */
.L_x_1260:
        /* <DEDUP_REMOVED lines=10> */
.L_x_1308:
[----:B------:R-:W-:Y:S01]  /*13670*/  WARPSYNC 0xffffffff ;  /* 0xffffffff00007948 */ /* 0x000fe20003800000 */
[----:B------:R-:W-:Y:S06]  /*13680*/  BAR.SYNC.DEFER_BLOCKING 0x4, 0x80 ;  /* 0x0102000000007b1d */ /* 0x000fec0000010000 */
[----:B----4-:R4:W-:Y:S04]  /*13690*/  STL [R1+0x60], R0 ;  /* 0x0000600001007387 */ /* 0x0109e80000100800 */
[----:B------:R4:W-:Y:S04]  /*136a0*/  @!P6 STS [0xb100], R47 ;  /* 0x00b1002fff00e388 */ /* 0x0009e80000000800 */
[----:B------:R-:W-:Y:S06]  /*136b0*/  BAR.ARV 0x5, 0x80 ;  /* 0x0142000000007b1d */ /* 0x000fec0000002000 */
.L_x_1278:
[----:B---34-:R-:W3:Y:S02]  /*136c0*/  LDL R0, [R1+0x60] ;  /* 0x0000600001007983 */ /* 0x018ee40000100800 */
[----:B---3--:R-:W-:-:S13]  /*136d0*/  ISETP.GE.AND P0, PT, R0, c[0x0][0x538], PT ;  /* 0x00014e0000007a0c */ /* 0x008fda0003f06270 */
[----:B-12---:R-:W-:Y:S01]  /*136e0*/  @P0 CALL.REL.NOINC `(.L_x_1280) ;  /* 0x0000001000000944 */ /* 0x006fe20003c00000 */
[----:B------:R-:W-:Y:S05]  /*136f0*/  BRA `(.L_x_1281) ;  /* 0xfffed27000007947 */ /* 0x000fea000383ffff */
.L_x_1280:
[----:B------:R-:W-:Y:S05]  /*13700*/  EXIT ;  /* 0x000000000000794d */ /* 0x000fea0003800000 */
.L_x_1224:
[----:B------:R-:W-:Y:S01]  /*13710*/  IMAD.MOV.U32 R10, RZ, RZ, R2 ;  /* 0x000000ffff0a7224 */ /* 0x000fe200078e0002 */
[----:B-1----:R-:W-:Y:S01]  /*13720*/  MOV R8, RZ ;  /* 0x000000ff00087202 */ /* 0x002fe20000000f00 */
[----:B------:R-:W-:Y:S01]  /*13730*/  IMAD.MOV.U32 R7, RZ, RZ, 0x181f ;  /* 0x0000181fff077424 */ /* 0x000fe200078e00ff */
[----:B------:R-:W-:Y:S02]  /*13740*/  MOV R9, 0x13760 ;  /* 0x0001376000097802 */ /* 0x000fe40000000f00 */
[----:B------:R-:W-:Y:S05]  /*13750*/  CALL.REL.NOINC `($__internal_3_$__cuda_sm70_shflsync_idx_p) ;  /* 0x000010b000007944 */ /* 0x000fea0003c00000 */
[----:B------:R-:W-:Y:S01]  /*13760*/  MOV R5, R7 ;  /* 0x0000000700057202 */ /* 0x000fe20000000f00 */
[----:B------:R-:W-:Y:S05]  /*13770*/  BRA `(.L_x_1282) ;  /* 0xfffeddf000007947 */ /* 0x000fea000383ffff */
.L_x_1225:
[----:B------:R-:W-:Y:S01]  /*13780*/  IMAD.MOV.U32 R10, RZ, RZ, R3 ;  /* 0x000000ffff0a7224 */ /* 0x000fe200078e0003 */
[----:B-1----:R-:W-:Y:S01]  /*13790*/  MOV R8, RZ ;  /* 0x000000ff00087202 */ /* 0x002fe20000000f00 */
[----:B------:R-:W-:Y:S01]  /*137a0*/  IMAD.MOV.U32 R7, RZ, RZ, 0x181f ;  /* 0x0000181fff077424 */ /* 0x000fe200078e00ff */
[----:B------:R-:W-:Y:S02]  /*137b0*/  MOV R9, 0x137d0 ;  /* 0x000137d000097802 */ /* 0x000fe40000000f00 */
[----:B--23--:R-:W-:Y:S05]  /*137c0*/  CALL.REL.NOINC `($__internal_3_$__cuda_sm70_shflsync_idx_p) ;  /* 0x0000104000007944 */ /* 0x00cfea0003c00000 */
[----:B------:R-:W-:Y:S01]  /*137d0*/  MOV R4, R7 ;  /* 0x0000000700047202 */ /* 0x000fe20000000f00 */
[----:B------:R-:W-:Y:S05]  /*137e0*/  BRA `(.L_x_1283) ;  /* 0xfffedda000007947 */ /* 0x000fea000383ffff */
.L_x_1228:
[----:B------:R-:W-:Y:S01]  /*137f0*/  IMAD.MOV.U32 R10, RZ, RZ, R2 ;  /* 0x000000ffff0a7224 */ /* 0x000fe200078e0002 */
[----:B------:R-:W-:Y:S01]  /*13800*/  MOV R8, 0x1 ;  /* 0x0000000100087802 */ /* 0x000fe20000000f00 */
[----:B------:R-:W-:Y:S01]  /*13810*/  IMAD.MOV.U32 R7, RZ, RZ, 0x181f ;  /* 0x0000181fff077424 */ /* 0x000fe200078e00ff */
[----:B------:R-:W-:-:S02]  /*13820*/  MOV R9, 0x13840 ;  /* 0x0001384000097802 */ /* 0x000fc40000000f00 */
[----:B-1234-:R-:W-:Y:S05]  /*13830*/  CALL.REL.NOINC `($__internal_3_$__cuda_sm70_shflsync_idx_p) ;  /* 0x00000fd000007944 */ /* 0x01efea0003c00000 */
[----:B------:R-:W-:Y:S01]  /*13840*/  IMAD.MOV.U32 R6, RZ, RZ, R7 ;  /* 0x000000ffff067224 */ /* 0x000fe200078e0007 */
[----:B------:R-:W-:Y:S01]  /*13850*/  MOV R8, 0x1 ;  /* 0x0000000100087802 */ /* 0x000fe20000000f00 */
[----:B------:R-:W-:Y:S01]  /*13860*/  IMAD.MOV.U32 R10, RZ, RZ, R3 ;  /* 0x000000ffff0a7224 */ /* 0x000fe200078e0003 */
[----:B------:R-:W-:-:S02]  /*13870*/  MOV R7, 0x181f ;  /* 0x0000181f00077802 */ /* 0x000fc40000000f00 */
[----:B------:R-:W-:Y:S02]  /*13880*/  MOV R9, 0x138a0 ;  /* 0x000138a000097802 */ /* 0x000fe40000000f00 */
[----:B------:R-:W-:Y:S05]  /*13890*/  CALL.REL.NOINC `($__internal_3_$__cuda_sm70_shflsync_idx_p) ;  /* 0x00000f7000007944 */ /* 0x000fea0003c00000 */
[----:B------:R-:W-:Y:S01]  /*138a0*/  MOV R4, R7 ;  /* 0x0000000700047202 */ /* 0x000fe20000000f00 */
[----:B------:R-:W-:Y:S05]  /*138b0*/  BRA `(.L_x_1284) ;  /* 0xfffeddd000007947 */ /* 0x000fea000383ffff */
.L_x_1231:
[----:B------:R-:W-:Y:S01]  /*138c0*/  IMAD.MOV.U32 R10, RZ, RZ, R2 ;  /* 0x000000ffff0a7224 */ /* 0x000fe200078e0002 */
[----:B------:R-:W-:Y:S01]  /*138d0*/  MOV R8, 0x2 ;  /* 0x0000000200087802 */ /* 0x000fe20000000f00 */
[----:B------:R-:W-:Y:S01]  /*138e0*/  IMAD.MOV.U32 R7, RZ, RZ, 0x181f ;  /* 0x0000181fff077424 */ /* 0x000fe200078e00ff */
[----:B------:R-:W-:Y:S02]  /*138f0*/  MOV R9, 0x13910 ;  /* 0x0001391000097802 */ /* 0x000fe40000000f00 */
[----:B-123--:R-:W-:Y:S05]  /*13900*/  CALL.REL.NOINC `($__internal_3_$__cuda_sm70_shflsync_idx_p) ;  /* 0x00000f0000007944 */ /* 0x00efea0003c00000 */
[----:B------:R-:W-:Y:S01]  /*13910*/  MOV R6, R7 ;  /* 0x0000000700067202 */ /* 0x000fe20000000f00 */
[----:B------:R-:W-:Y:S05]  /*13920*/  BRA `(.L_x_1285) ;  /* 0xfffede4000007947 */ /* 0x000fea000383ffff */
.L_x_1232:
[----:B------:R-:W-:Y:S01]  /*13930*/  IMAD.MOV.U32 R10, RZ, RZ, R3 ;  /* 0x000000ffff0a7224 */ /* 0x000fe200078e0003 */
[----:B------:R-:W-:Y:S01]  /*13940*/  MOV R8, 0x2 ;  /* 0x0000000200087802 */ /* 0x000fe20000000f00 */
[----:B------:R-:W-:Y:S01]  /*13950*/  IMAD.MOV.U32 R7, RZ, RZ, 0x181f ;  /* 0x0000181fff077424 */ /* 0x000fe200078e00ff */
[----:B------:R-:W-:Y:S02]  /*13960*/  MOV R9, 0x13980 ;  /* 0x0001398000097802 */ /* 0x000fe40000000f00 */
[----:B-1234-:R-:W-:Y:S05]  /*13970*/  CALL.REL.NOINC `($__internal_3_$__cuda_sm70_shflsync_idx_p) ;  /* 0x00000e9000007944 */ /* 0x01efea0003c00000 */
[----:B------:R-:W-:Y:S01]  /*13980*/  MOV R4, R7 ;  /* 0x0000000700047202 */ /* 0x000fe20000000f00 */
[----:B------:R-:W-:Y:S05]  /*13990*/  BRA `(.L_x_1286) ;  /* 0xfffeddf000007947 */ /* 0x000fea000383ffff */
.L_x_1235:
        /* <DEDUP_REMOVED lines=13> */
.L_x_1238:
[----:B------:R-:W-:Y:S01]  /*13a70*/  IMAD.MOV.U32 R10, RZ, RZ, R2 ;  /* 0x000000ffff0a7224 */ /* 0x000fe200078e0002 */
[----:B------:R-:W-:Y:S01]  /*13a80*/  MOV R8, 0x4 ;  /* 0x0000000400087802 */ /* 0x000fe20000000f00 */
[----:B------:R-:W-:Y:S01]  /*13a90*/  IMAD.MOV.U32 R7, RZ, RZ, 0x181f ;  /* 0x0000181fff077424 */ /* 0x000fe200078e00ff */
[----:B------:R-:W-:Y:S02]  /*13aa0*/  MOV R9, 0x13ac0 ;  /* 0x00013ac000097802 */ /* 0x000fe40000000f00 */
[----:B-1234-:R-:W-:Y:S05]  /*13ab0*/  CALL.REL.NOINC `($__internal_3_$__cuda_sm70_shflsync_idx_p) ;  /* 0x00000d5000007944 */ /* 0x01efea0003c00000 */
[----:B------:R-:W-:Y:S01]  /*13ac0*/  MOV R6, R7 ;  /* 0x0000000700067202 */ /* 0x000fe20000000f00 */
[----:B------:R-:W-:Y:S05]  /*13ad0*/  BRA `(.L_x_1288) ;  /* 0xfffede8000007947 */ /* 0x000fea000383ffff */
.L_x_1239:
[----:B------:R-:W-:Y:S01]  /*13ae0*/  IMAD.MOV.U32 R10, RZ, RZ, R3 ;  /* 0x000000ffff0a7224 */ /* 0x000fe200078e0003 */
[----:B------:R-:W-:Y:S01]  /*13af0*/  MOV R8, 0x4 ;  /* 0x0000000400087802 */ /* 0x000fe20000000f00 */
[----:B------:R-:W-:Y:S01]  /*13b00*/  IMAD.MOV.U32 R7, RZ, RZ, 0x181f ;  /* 0x0000181fff077424 */ /* 0x000fe200078e00ff */
[----:B------:R-:W-:Y:S02]  /*13b10*/  MOV R9, 0x13b30 ;  /* 0x00013b3000097802 */ /* 0x000fe40000000f00 */
[----:B-1234-:R-:W-:Y:S05]  /*13b20*/  CALL.REL.NOINC `($__internal_3_$__cuda_sm70_shflsync_idx_p) ;  /* 0x00000ce000007944 */ /* 0x01efea0003c00000 */
[----:B------:R-:W-:Y:S01]  /*13b30*/  MOV R4, R7 ;  /* 0x0000000700047202 */ /* 0x000fe20000000f00 */
[----:B------:R-:W-:Y:S05]  /*13b40*/  BRA `(.L_x_1289) ;  /* 0xfffede3000007947 */ /* 0x000fea000383ffff */
.L_x_1242:
        /* <DEDUP_REMOVED lines=13> */
.L_x_1245:
[----:B------:R-:W-:Y:S01]  /*13c20*/  IMAD.MOV.U32 R10, RZ, RZ, R2 ;  /* 0x000000ffff0a7224 */ /* 0x000fe200078e0002 */
[----:B------:R-:W-:Y:S01]  /*13c30*/  MOV R8, 0x6 ;  /* 0x0000000600087802 */ /* 0x000fe20000000f00 */
[----:B------:R-:W-:Y:S01]  /*13c40*/  IMAD.MOV.U32 R7, RZ, RZ, 0x181f ;  /* 0x0000181fff077424 */ /* 0x000fe200078e00ff */
[----:B------:R-:W-:Y:S02]  /*13c50*/  MOV R9, 0x13c70 ;  /* 0x00013c7000097802 */ /* 0x000fe40000000f00 */
[----:B-1234-:R-:W-:Y:S05]  /*13c60*/  CALL.REL.NOINC `($__internal_3_$__cuda_sm70_shflsync_idx_p) ;  /* 0x00000ba000007944 */ /* 0x01efea0003c00000 */
[----:B------:R-:W-:Y:S01]  /*13c70*/  MOV R6, R7 ;  /* 0x0000000700067202 */ /* 0x000fe20000000f00 */
[----:B------:R-:W-:Y:S05]  /*13c80*/  BRA `(.L_x_1291) ;  /* 0xfffedec000007947 */ /* 0x000fea000383ffff */
.L_x_1246:
[----:B------:R-:W-:Y:S01]  /*13c90*/  IMAD.MOV.U32 R10, RZ, RZ, R3 ;  /* 0x000000ffff0a7224 */ /* 0x000fe200078e0003 */
[----:B------:R-:W-:Y:S01]  /*13ca0*/  MOV R8, 0x6 ;  /* 0x0000000600087802 */ /* 0x000fe20000000f00 */
[----:B------:R-:W-:Y:S01]  /*13cb0*/  IMAD.MOV.U32 R7, RZ, RZ, 0x181f ;  /* 0x0000181fff077424 */ /* 0x000fe200078e00ff */
[----:B------:R-:W-:Y:S02]  /*13cc0*/  MOV R9, 0x13ce0 ;  /* 0x00013ce000097802 */ /* 0x000fe40000000f00 */
[----:B-1234-:R-:W-:Y:S05]  /*13cd0*/  CALL.REL.NOINC `($__internal_3_$__cuda_sm70_shflsync_idx_p) ;  /* 0x00000b3000007944 */ /* 0x01efea0003c00000 */
[----:B------:R-:W-:Y:S01]  /*13ce0*/  MOV R4, R7 ;  /* 0x0000000700047202 */ /* 0x000fe20000000f00 */
[----:B------:R-:W-:Y:S05]  /*13cf0*/  BRA `(.L_x_1292) ;  /* 0xfffede7000007947 */ /* 0x000fea000383ffff */
.L_x_1249:
        /* <DEDUP_REMOVED lines=13> */
.L_x_1256:
[----:B------:R1:W5:Y:S01]  /*13dd0*/  LDL R0, [R1+0x10] ;  /* 0x0000100001007983 */ /* 0x0003620000100800 */
[----:B------:R-:W-:Y:S02]  /*13de0*/  MOV R3, 0x2 ;  /* 0x0000000200037802 */ /* 0x000fe40000000f00 */
[----:B------:R-:W-:Y:S02]  /*13df0*/  MOV R8, 0x13e10 ;  /* 0x00013e1000087802 */ /* 0x000fe40000000f00 */
[----:B-1---5:R-:W-:Y:S05]  /*13e00*/  CALL.REL.NOINC `($__internal_2_$__cuda_sm70_shflsync_bfly_p) ;  /* 0x000009c000007944 */ /* 0x022fea0003c00000 */
[----:B--2---:R-:W-:Y:S01]  /*13e10*/  MOV R2, R3 ;  /* 0x0000000300027202 */ /* 0x004fe20000000f00 */
[----:B-1----:R-:W-:Y:S05]  /*13e20*/  BRA `(.L_x_1294) ;  /* 0xffffd58000007947 */ /* 0x002fea000383ffff */
.L_x_1257:
[----:B------:R-:W-:Y:S01]  /*13e30*/  IMAD.MOV.U32 R0, RZ, RZ, R2 ;  /* 0x000000ffff007224 */ /* 0x000fe200078e0002 */
[----:B------:R-:W-:Y:S02]  /*13e40*/  MOV R3, 0x1 ;  /* 0x0000000100037802 */ /* 0x000fe40000000f00 */
[----:B------:R-:W-:Y:S02]  /*13e50*/  MOV R8, 0x13e70 ;  /* 0x00013e7000087802 */ /* 0x000fe40000000f00 */
[----:B-----5:R-:W-:Y:S05]  /*13e60*/  CALL.REL.NOINC `($__internal_2_$__cuda_sm70_shflsync_bfly_p) ;  /* 0x0000096000007944 */ /* 0x020fea0003c00000 */
[----:B-1----:R1:W5:Y:S01]  /*13e70*/  LDL R0, [R1+0x18] ;  /* 0x0000180001007983 */ /* 0x0023620000100800 */
[----:B--2---:R-:W-:Y:S01]  /*13e80*/  FADD.FTZ R2, R2, R3 ;  /* 0x0000000302027221 */ /* 0x004fe20000010000 */
[----:B------:R-:W-:-:S02]  /*13e90*/  MOV R3, 0x2 ;  /* 0x0000000200037802 */ /* 0x000fc40000000f00 */
[----:B------:R-:W-:Y:S02]  /*13ea0*/  MOV R8, 0x13ec0 ;  /* 0x00013ec000087802 */ /* 0x000fe40000000f00 */
[----:B-1---5:R-:W-:Y:S05]  /*13eb0*/  CALL.REL.NOINC `($__internal_2_$__cuda_sm70_shflsync_bfly_p) ;  /* 0x0000091000007944 */ /* 0x022fea0003c00000 */
[----:B-1----:R-:W3:Y:S01]  /*13ec0*/  LDL.LU R0, [R1+0x18] ;  /* 0x0000180001007983 */ /* 0x002ee20000300800 */
[----:B------:R-:W-:Y:S01]  /*13ed0*/  MOV R8, 0x13f20 ;  /* 0x00013f2000087802 */ /* 0x000fe20000000f00 */
[----:B--23--:R-:W-:Y:S01]  /*13ee0*/  FADD.FTZ R4, R0, R3 ;  /* 0x0000000300047221 */ /* 0x00cfe20000010000 */
[----:B------:R-:W-:-:S04]  /*13ef0*/  MOV R3, 0x1 ;  /* 0x0000000100037802 */ /* 0x000fc80000000f00 */
[----:B------:R-:W-:Y:S02]  /*13f00*/  MOV R0, R4 ;  /* 0x0000000400007202 */ /* 0x000fe40000000f00 */
[----:B------:R-:W-:Y:S05]  /*13f10*/  CALL.REL.NOINC `($__internal_2_$__cuda_sm70_shflsync_bfly_p) ;  /* 0x000008b000007944 */ /* 0x000fea0003c00000 */
[----:B-1----:R1:W5:Y:S01]  /*13f20*/  LDL R0, [R1+0x14] ;  /* 0x0000140001007983 */ /* 0x0023620000100800 */
[----:B--2---:R-:W-:Y:S01]  /*13f30*/  FADD.FTZ R4, R4, R3 ;  /* 0x0000000304047221 */ /* 0x004fe20000010000 */
[----:B------:R-:W-:Y:S02]  /*13f40*/  MOV R3, 0x2 ;  /* 0x0000000200037802 */ /* 0x000fe40000000f00 */
        /* <DEDUP_REMOVED lines=19> */
[----:B--2---:R-:W-:Y:S01]  /*14080*/  MOV R8, R3 ;  /* 0x0000000300087202 */ /* 0x004fe20000000f00 */
[----:B-1----:R-:W-:Y:S05]  /*14090*/  BRA `(.L_x_1295) ;  /* 0xffffd44000007947 */ /* 0x002fea000383ffff */
.L_x_1266:
[----:B------:R-:W-:Y:S01]  /*140a0*/  IMAD.MOV.U32 R10, RZ, RZ, R2 ;  /* 0x000000ffff0a7224 */ /* 0x000fe200078e0002 */
[----:B------:R-:W-:Y:S01]  /*140b0*/  MOV R8, RZ ;  /* 0x000000ff00087202 */ /* 0x000fe20000000f00 */
[----:B------:R-:W-:Y:S01]  /*140c0*/  IMAD.MOV.U32 R7, RZ, RZ, 0x181f ;  /* 0x0000181fff077424 */ /* 0x000fe200078e00ff */
[----:B------:R-:W-:Y:S02]  /*140d0*/  MOV R9, 0x140f0 ;  /* 0x000140f000097802 */ /* 0x000fe40000000f00 */
[----:B------:R-:W-:Y:S05]  /*140e0*/  CALL.REL.NOINC `($__internal_3_$__cuda_sm70_shflsync_idx_p) ;  /* 0x0000072000007944 */ /* 0x000fea0003c00000 */
[----:B------:R-:W-:Y:S01]  /*140f0*/  MOV R5, R7 ;  /* 0x0000000700057202 */ /* 0x000fe20000000f00 */
[----:B------:R-:W-:Y:S05]  /*14100*/  BRA `(.L_x_1296) ;  /* 0xfffff00000007947 */ /* 0x000fea000383ffff */
.L_x_1267:
[----:B------:R-:W-:Y:S01]  /*14110*/  IMAD.MOV.U32 R10, RZ, RZ, R3 ;  /* 0x000000ffff0a7224 */ /* 0x000fe200078e0003 */
[----:B------:R-:W-:Y:S01]  /*14120*/  MOV R8, RZ ;  /* 0x000000ff00087202 */ /* 0x000fe20000000f00 */
[----:B------:R-:W-:Y:S01]  /*14130*/  IMAD.MOV.U32 R7, RZ, RZ, 0x181f ;  /* 0x0000181fff077424 */ /* 0x000fe200078e00ff */
[----:B------:R-:W-:Y:S02]  /*14140*/  MOV R9, 0x14160 ;  /* 0x0001416000097802 */ /* 0x000fe40000000f00 */
[----:B-12---:R-:W-:Y:S05]  /*14150*/  CALL.REL.NOINC `($__internal_3_$__cuda_sm70_shflsync_idx_p) ;  /* 0x000006b000007944 */ /* 0x006fea0003c00000 */
[----:B------:R-:W-:Y:S01]  /*14160*/  MOV R4, R7 ;  /* 0x0000000700047202 */ /* 0x000fe20000000f00 */
[----:B------:R-:W-:Y:S05]  /*14170*/  BRA `(.L_x_1297) ;  /* 0xffffefb000007947 */ /* 0x000fea000383ffff */
.L_x_1268:
[----:B------:R-:W-:Y:S01]  /*14180*/  IMAD.MOV.U32 R10, RZ, RZ, R2 ;  /* 0x000000ffff0a7224 */ /* 0x000fe200078e0002 */
[----:B------:R-:W-:Y:S01]  /*14190*/  MOV R8, 0x1 ;  /* 0x0000000100087802 */ /* 0x000fe20000000f00 */
[----:B------:R-:W-:Y:S01]  /*141a0*/  IMAD.MOV.U32 R7, RZ, RZ, 0x181f ;  /* 0x0000181fff077424 */ /* 0x000fe200078e00ff */
[----:B------:R-:W-:-:S02]  /*141b0*/  MOV R9, 0x141d0 ;  /* 0x000141d000097802 */ /* 0x000fc40000000f00 */
[----:B-123--:R-:W-:Y:S05]  /*141c0*/  CALL.REL.NOINC `($__internal_3_$__cuda_sm70_shflsync_idx_p) ;  /* 0x0000064000007944 */ /* 0x00efea0003c00000 */
        /* <DEDUP_REMOVED lines=8> */
.L_x_1269:
[----:B------:R-:W-:Y:S01]  /*14250*/  IMAD.MOV.U32 R10, RZ, RZ, R2 ;  /* 0x000000ffff0a7224 */ /* 0x000fe200078e0002 */
[----:B------:R-:W-:Y:S01]  /*14260*/  MOV R8, 0x2 ;  /* 0x0000000200087802 */ /* 0x000fe20000000f00 */
[----:B------:R-:W-:Y:S01]  /*14270*/  IMAD.MOV.U32 R7, RZ, RZ, 0x181f ;  /* 0x0000181fff077424 */ /* 0x000fe200078e00ff */
[----:B------:R-:W-:Y:S02]  /*14280*/  MOV R9, 0x142a0 ;  /* 0x000142a000097802 */ /* 0x000fe40000000f00 */
[----:B-1-34-:R-:W-:Y:S05]  /*14290*/  CALL.REL.NOINC `($__internal_3_$__cuda_sm70_shflsync_idx_p) ;  /* 0x0000057000007944 */ /* 0x01afea0003c00000 */
[----:B------:R-:W-:Y:S01]  /*142a0*/  MOV R6, R7 ;  /* 0x0000000700067202 */ /* 0x000fe20000000f00 */
[----:B------:R-:W-:Y:S05]  /*142b0*/  BRA `(.L_x_1299) ;  /* 0xffffef9000007947 */ /* 0x000fea000383ffff */
.L_x_1270:
[----:B------:R-:W-:Y:S01]  /*142c0*/  IMAD.MOV.U32 R10, RZ, RZ, R3 ;  /* 0x000000ffff0a7224 */ /* 0x000fe200078e0003 */
[----:B------:R-:W-:Y:S01]  /*142d0*/  MOV R8, 0x2 ;  /* 0x0000000200087802 */ /* 0x000fe20000000f00 */
[----:B------:R-:W-:Y:S01]  /*142e0*/  IMAD.MOV.U32 R7, RZ, RZ, 0x181f ;  /* 0x0000181fff077424 */ /* 0x000fe200078e00ff */
[----:B------:R-:W-:Y:S02]  /*142f0*/  MOV R9, 0x14310 ;  /* 0x0001431000097802 */ /* 0x000fe40000000f00 */
[----:B-1234-:R-:W-:Y:S05]  /*14300*/  CALL.REL.NOINC `($__internal_3_$__cuda_sm70_shflsync_idx_p) ;  /* 0x0000050000007944 */ /* 0x01efea0003c00000 */
[----:B------:R-:W-:Y:S01]  /*14310*/  MOV R4, R7 ;  /* 0x0000000700047202 */ /* 0x000fe20000000f00 */
[----:B------:R-:W-:Y:S05]  /*14320*/  BRA `(.L_x_1300) ;  /* 0xffffef4000007947 */ /* 0x000fea000383ffff */
.L_x_1271:
        /* <DEDUP_REMOVED lines=13> */
.L_x_1272:
[----:B------:R-:W-:Y:S01]  /*14400*/  IMAD.MOV.U32 R10, RZ, RZ, R2 ;  /* 0x000000ffff0a7224 */ /* 0x000fe200078e0002 */
[----:B------:R-:W-:Y:S01]  /*14410*/  MOV R8, 0x4 ;  /* 0x0000000400087802 */ /* 0x000fe20000000f00 */
[----:B------:R-:W-:Y:S01]  /*14420*/  IMAD.MOV.U32 R7, RZ, RZ, 0x181f ;  /* 0x0000181fff077424 */ /* 0x000fe200078e00ff */
[----:B------:R-:W-:Y:S02]  /*14430*/  MOV R9, 0x14450 ;  /* 0x0001445000097802 */ /* 0x000fe40000000f00 */
[----:B-1234-:R-:W-:Y:S05]  /*14440*/  CALL.REL.NOINC `($__internal_3_$__cuda_sm70_shflsync_idx_p) ;  /* 0x000003c000007944 */ /* 0x01efea0003c00000 */
[----:B------:R-:W-:Y:S01]  /*14450*/  MOV R6, R7 ;  /* 0x0000000700067202 */ /* 0x000fe20000000f00 */
[----:B------:R-:W-:Y:S05]  /*14460*/  BRA `(.L_x_1302) ;  /* 0xffffef1000007947 */ /* 0x000fea000383ffff */
.L_x_1273:
[----:B------:R-:W-:Y:S01]  /*14470*/  IMAD.MOV.U32 R10, RZ, RZ, R3 ;  /* 0x000000ffff0a7224 */ /* 0x000fe200078e0003 */
[----:B------:R-:W-:Y:S01]  /*14480*/  MOV R8, 0x4 ;  /* 0x0000000400087802 */ /* 0x000fe20000000f00 */
[----:B------:R-:W-:Y:S01]  /*14490*/  IMAD.MOV.U32 R7, RZ, RZ, 0x181f ;  /* 0x0000181fff077424 */ /* 0x000fe200078e00ff */
[----:B------:R-:W-:Y:S02]  /*144a0*/  MOV R9, 0x144c0 ;  /* 0x000144c000097802 */ /* 0x000fe40000000f00 */
[----:B-1234-:R-:W-:Y:S05]  /*144b0*/  CALL.REL.NOINC `($__internal_3_$__cuda_sm70_shflsync_idx_p) ;  /* 0x0000035000007944 */ /* 0x01efea0003c00000 */
[----:B------:R-:W-:Y:S01]  /*144c0*/  MOV R4, R7 ;  /* 0x0000000700047202 */ /* 0x000fe20000000f00 */
[----:B------:R-:W-:Y:S05]  /*144d0*/  BRA `(.L_x_1303) ;  /* 0xffffeec000007947 */ /* 0x000fea000383ffff */
.L_x_1274:
        /* <DEDUP_REMOVED lines=13> */
.L_x_1275:
[----:B------:R-:W-:Y:S01]  /*145b0*/  IMAD.MOV.U32 R10, RZ, RZ, R2 ;  /* 0x000000ffff0a7224 */ /* 0x000fe200078e0002 */
[----:B------:R-:W-:Y:S01]  /*145c0*/  MOV R8, 0x6 ;  /* 0x0000000600087802 */ /* 0x000fe20000000f00 */
[----:B------:R-:W-:Y:S01]  /*145d0*/  IMAD.MOV.U32 R7, RZ, RZ, 0x181f ;  /* 0x0000181fff077424 */ /* 0x000fe200078e00ff */
[----:B------:R-:W-:Y:S02]  /*145e0*/  MOV R9, 0x14600 ;  /* 0x0001460000097802 */ /* 0x000fe40000000f00 */
[----:B-12-4-:R-:W-:Y:S05]  /*145f0*/  CALL.REL.NOINC `($__internal_3_$__cuda_sm70_shflsync_idx_p) ;  /* 0x0000021000007944 */ /* 0x016fea0003c00000 */
[----:B------:R-:W-:Y:S01]  /*14600*/  MOV R6, R7 ;  /* 0x0000000700067202 */ /* 0x000fe20000000f00 */
[----:B------:R-:W-:Y:S05]  /*14610*/  BRA `(.L_x_1305) ;  /* 0xffffee9000007947 */ /* 0x000fea000383ffff */
.L_x_1276:
[----:B------:R-:W-:Y:S01]  /*14620*/  IMAD.MOV.U32 R10, RZ, RZ, R3 ;  /* 0x000000ffff0a7224 */ /* 0x000fe200078e0003 */
[----:B------:R-:W-:Y:S01]  /*14630*/  MOV R8, 0x6 ;  /* 0x0000000600087802 */ /* 0x000fe20000000f00 */
[----:B------:R-:W-:Y:S01]  /*14640*/  IMAD.MOV.U32 R7, RZ, RZ, 0x181f ;  /* 0x0000181fff077424 */ /* 0x000fe200078e00ff */
[----:B------:R-:W-:Y:S02]  /*14650*/  MOV R9, 0x14670 ;  /* 0x0001467000097802 */ /* 0x000fe40000000f00 */
[----:B-1234-:R-:W-:Y:S05]  /*14660*/  CALL.REL.NOINC `($__internal_3_$__cuda_sm70_shflsync_idx_p) ;  /* 0x000001a000007944 */ /* 0x01efea0003c00000 */
[----:B------:R-:W-:Y:S01]  /*14670*/  MOV R4, R7 ;  /* 0x0000000700047202 */ /* 0x000fe20000000f00 */
[----:B------:R-:W-:Y:S05]  /*14680*/  BRA `(.L_x_1306) ;  /* 0xffffee4000007947 */ /* 0x000fea000383ffff */
.L_x_1277:
[----:B------:R-:W-:Y:S01]  /*14690*/  IMAD.MOV.U32 R10, RZ, RZ, R2 ;  /* 0x000000ffff0a7224 */ /* 0x000fe200078e0002 */
[----:B------:R-:W-:Y:S01]  /*146a0*/  MOV R8, 0x7 ;  /* 0x0000000700087802 */ /* 0x000fe20000000f00 */
[----:B------:R-:W-:Y:S01]  /*146b0*/  IMAD.MOV.U32 R7, RZ, RZ, 0x181f ;  /* 0x0000181fff077424 */ /* 0x000fe200078e00ff */
[----:B------:R-:W-:-:S02]  /*146c0*/  MOV R9, 0x146e0 ;  /* 0x000146e000097802 */ /* 0x000fc40000000f00 */
[----:B-12-4-:R-:W-:Y:S05]  /*146d0*/  CALL.REL.NOINC `($__internal_3_$__cuda_sm70_shflsync_idx_p) ;  /* 0x0000013000007944 */ /* 0x016fea0003c00000 */
        /* <DEDUP_REMOVED lines=8> */
.L_x_1279:
[----:B------:R-:W-:Y:S01]  /*14760*/  IMAD.MOV.U32 R10, RZ, RZ, R47 ;  /* 0x000000ffff0a7224 */ /* 0x000fe200078e002f */
[----:B--2---:R-:W-:Y:S01]  /*14770*/  MOV R8, RZ ;  /* 0x000000ff00087202 */ /* 0x004fe20000000f00 */
[----:B------:R-:W-:Y:S01]  /*14780*/  IMAD.MOV.U32 R7, RZ, RZ, 0x1f ;  /* 0x0000001fff077424 */ /* 0x000fe200078e00ff */
[----:B------:R-:W-:Y:S02]  /*14790*/  MOV R9, 0x147b0 ;  /* 0x000147b000097802 */ /* 0x000fe40000000f00 */
[----:B-1-3--:R-:W-:Y:S05]  /*147a0*/  CALL.REL.NOINC `($__internal_3_$__cuda_sm70_shflsync_idx_p) ;  /* 0x0000006000007944 */ /* 0x00afea0003c00000 */
[----:B------:R-:W-:Y:S01]  /*147b0*/  MOV R0, R7 ;  /* 0x0000000700007202 */ /* 0x000fe20000000f00 */
[----:B------:R-:W-:Y:S05]  /*147c0*/  BRA `(.L_x_1308) ;  /* 0xffffeea000007947 */ /* 0x000fea000383ffff */
        .weak           $__internal_2_$__cuda_sm70_shflsync_bfly_p
        .type           $__internal_2_$__cuda_sm70_shflsync_bfly_p,@function
        .size           $__internal_2_$__cuda_sm70_shflsync_bfly_p,($__internal_3_$__cuda_sm70_shflsync_idx_p - $__internal_2_$__cuda_sm70_shflsync_bfly_p)
$__internal_2_$__cuda_sm70_shflsync_bfly_p:
[----:B------:R-:W-:Y:S01]  /*147d0*/  MOV R9, 0x0 ;  /* 0x0000000000097802 */ /* 0x000fe20000000f00 */
[----:B------:R-:W-:Y:S04]  /*147e0*/  WARPSYNC R7 ;  /* 0x0000000700007348 */ /* 0x000fe80003800000 */
[----:B------:R1:W2:Y:S01]  /*147f0*/  SHFL.BFLY PT, R3, R0, R3, R10 ;  /* 0x0c00000300037389 */ /* 0x0002a200000e000a */
[----:B------:R-:W-:Y:S05]  /*14800*/  RET.REL.NODEC R8 `(_ZN7cutlass13device_kernelIN5flash19enable_sm80_to_sm89INS1_16FlashAttnFwdSm80INS1_25CollectiveMainloopFwdSm80ILi4ELi1ELb0EN4cute5tupleIJNS5_1CILi128EEENS7_ILi112EEENS7_ILi64EEEEEELi64ENS_10bfloat16_tEfNS_4arch4Sm80ELb1ELb0ELb0ELb0ELb0ELb0ELb1ELb0EEENS1_21CollectiveEpilogueFwdINS6_IJS8_SA_S9_EEENS6_IJNS7_ILi1EEESI_SI_EEESC_SE_Li128ELb0ELb1ELb0ELb0EEENS1_30DynamicPersistentTileSchedulerILi128ELi128ELb0ELb1ELb0EEEEEEEEEvNT_6ParamsE) ;  /* 0xfffeb7f008007950 */ /* 0x000fea0003c3ffff */
        .weak           $__internal_3_$__cuda_sm70_shflsync_idx_p
        .type           $__internal_3_$__cuda_sm70_shflsync_idx_p,@function
        .size           $__internal_3_$__cuda_sm70_shflsync_idx_p,(.L_x_1487 - $__internal_3_$__cuda_sm70_shflsync_idx_p)
$__internal_3_$__cuda_sm70_shflsync_idx_p:
[----:B------:R-:W-:-:S04]  /*14810*/  MOV R12, 0xffffffff ;  /* 0xffffffff000c7802 */ /* 0x000fc80000000f00 */
[----:B------:R-:W-:Y:S04]  /*14820*/  WARPSYNC R12 ;  /* 0x0000000c00007348 */ /* 0x000fe80003800000 */
[----:B------:R1:W2:Y:S02]  /*14830*/  SHFL.IDX PT, R7, R10, R8, R7 ;  /* 0x000000080a077389 */ /* 0x0002a400000e0007 */
[----:B-1----:R-:W-:Y:S02]  /*14840*/  MOV R8, R9 ;  /* 0x0000000900087202 */ /* 0x002fe40000000f00 */
[----:B------:R-:W-:-:S04]  /*14850*/  MOV R9, 0x0 ;  /* 0x0000000000097802 */ /* 0x000fc80000000f00 */
[----:B--2---:R-:W-:Y:S05]  /*14860*/  RET.REL.NODEC R8 `(_ZN7cutlass13device_kernelIN5flash19enable_sm80_to_sm89INS1_16FlashAttnFwdSm80INS1_25CollectiveMainloopFwdSm80ILi4ELi1ELb0EN4cute5tupleIJNS5_1CILi128EEENS7_ILi112EEENS7_ILi64EEEEEELi64ENS_10bfloat16_tEfNS_4arch4Sm80ELb1ELb0ELb0ELb0ELb0ELb0ELb1ELb0EEENS1_21CollectiveEpilogueFwdINS6_IJS8_SA_S9_EEENS6_IJNS7_ILi1EEESI_SI_EEESC_SE_Li128ELb0ELb1ELb0ELb0EEENS1_30DynamicPersistentTileSchedulerILi128ELi128ELb0ELb1ELb0EEEEEEEEEvNT_6ParamsE) ;  /* 0xfffeb79008007950 */ /* 0x004fea0003c3ffff */
.L_x_1309:
        /* <DEDUP_REMOVED lines=9> */
.L_x_1487:


//--------------------- .text._ZN7cutlass13device_kernelIN5flash19enable_sm80_to_sm89INS1_16FlashAttnFwdSm80INS1_25CollectiveMainloopFwdSm80ILi4ELi1ELb0EN4cute5tupleIJNS5_1CILi128EEENS7_ILi112EEENS7_ILi64EEEEEELi64ENS_10bfloat16_tEfNS_4arch4Sm80ELb1ELb0ELb0ELb1ELb0ELb0ELb1ELb0EEENS1_21CollectiveEpilogueFwdINS6_IJS8_SA_S9_EEENS6_IJNS7_ILi1EEESI_SI_EEESC_SE_Li128ELb1ELb1ELb0ELb0EEENS1_19SingleTileSchedulerILb1ELb0ELb1ELi128EEEEEEEEEvNT_6ParamsE --------------------------
	.section	.text._ZN7cutlass13device_kernelIN5flash19enable_sm80_to_sm89INS1_16FlashAttnFwdSm80INS1_25CollectiveMainloopFwdSm80ILi4ELi1ELb0EN4cute5tupleIJNS5_1CILi128EEENS7_ILi112EEENS7_ILi64EEEEEELi64ENS_10bfloat16_tEfNS_4arch4Sm80ELb1ELb0ELb0ELb1ELb0ELb0ELb1ELb0EEENS1_21CollectiveEpilogueFwdINS6_IJS8_SA_S9_EEENS6_IJNS7_ILi1EEESI_SI_EEESC_SE_Li128ELb1ELb1ELb0ELb0EEENS1_19SingleTileSchedulerILb1ELb0ELb1ELi128EEEEEEEEEvNT_6ParamsE,"ax",@progbits
	.sectioninfo	@"SHI_REGISTERS=255"
	.align	128
.text._ZN7cutlass13device_kernelIN5flash19enable_sm80_to_sm89INS1_16FlashAttnFwdSm80INS1_25CollectiveMainloopFwdSm80ILi4ELi1ELb0EN4cute5tupleIJNS5_1CILi128EEENS7_ILi112EEENS7_ILi64EEEEEELi64ENS_10bfloat16_tEfNS_4arch4Sm80ELb1ELb0ELb0ELb1ELb0ELb0ELb1ELb0EEENS1_21CollectiveEpilogueFwdINS6_IJS8_SA_S9_EEENS6_IJNS7_ILi1EEESI_SI_EEESC_SE_Li128ELb1ELb1ELb0ELb0EEENS1_19SingleTileSchedulerILb1ELb0ELb1ELi128EEEEEEEEEvNT_6ParamsE:
        .type           _ZN7cutlass13device_kernelIN5flash19enable_sm80_to_sm89INS1_16FlashAttnFwdSm80INS1_25CollectiveMainloopFwdSm80ILi4ELi1ELb0EN4cute5tupleIJNS5_1CILi128EEENS7_ILi112EEENS7_ILi64EEEEEELi64ENS_10bfloat16_tEfNS_4arch4Sm80ELb1ELb0ELb0ELb1ELb0ELb0ELb1ELb0EEENS1_21CollectiveEpilogueFwdINS6_IJS8_SA_S9_EEENS6_IJNS7_ILi1EEESI_SI_EEESC_SE_Li128ELb1ELb1ELb0ELb0EEENS1_19SingleTileSchedulerILb1ELb0ELb1ELi128EEEEEEEEEvNT_6ParamsE,@function
        .size           _ZN7cutlass13device_kernelIN5flash19enable_sm80_to_sm89INS1_16FlashAttnFwdSm80INS1_25CollectiveMainloopFwdSm80ILi4ELi1ELb0EN4cute5tupleIJNS5_1CILi128EEENS7_ILi112EEENS7_ILi64EEEEEELi64ENS_10bfloat16_tEfNS_4arch4Sm80ELb1ELb0ELb0ELb1ELb0ELb0ELb1ELb0EEENS1_21CollectiveEpilogueFwdINS6_IJS8_SA_S9_EEENS6_IJNS7_ILi1EEESI_SI_EEESC_SE_Li128ELb1ELb1ELb0ELb0EEENS1_19SingleTileSchedulerILb1ELb0ELb1ELi128EEEEEEEEEvNT_6ParamsE,(.L_x_1490 - _ZN7cutlass13device_kernelIN5flash19enable_sm80_to_sm89INS1_16FlashAttnFwdSm80INS1_25CollectiveMainloopFwdSm80ILi4ELi1ELb0EN4cute5tupleIJNS5_1CILi128EEENS7_ILi112EEENS7_ILi64EEEEEELi64ENS_10bfloat16_tEfNS_4arch4Sm80ELb1ELb0ELb0ELb1ELb0ELb0ELb1ELb0EEENS1_21CollectiveEpilogueFwdINS6_IJS8_SA_S9_EEENS6_IJNS7_ILi1EEESI_SI_EEESC_SE_Li128ELb1ELb1ELb0ELb0EEENS1_19SingleTileSchedulerILb1ELb0ELb1ELi128EEEEEEEEEvNT_6ParamsE)
        .other          _ZN7cutlass13device_kernelIN5flash19enable_sm80_to_sm89INS1_16FlashAttnFwdSm80INS1_25CollectiveMainloopFwdSm80ILi4ELi1ELb0EN4cute5tupleIJNS5_1CILi128EEENS7_ILi112EEENS7_ILi64EEEEEELi64ENS_10bfloat16_tEfNS_4arch4Sm80ELb1ELb0ELb0ELb1ELb0ELb0ELb1ELb0EEENS1_21CollectiveEpilogueFwdINS6_IJS8_SA_S9_EEENS6_IJNS7_ILi1EEESI_SI_EEESC_SE_Li128ELb1ELb1ELb0ELb0EEENS1_19SingleTileSchedulerILb1ELb0ELb1ELi128EEEEEEEEEvNT_6ParamsE,@"STO_CUDA_ENTRY STV_DEFAULT"
_ZN7cutlass13device_kernelIN5flash19enable_sm80_to_sm89INS1_16FlashAttnFwdSm80INS1_25CollectiveMainloopFwdSm80ILi4ELi1ELb0EN4cute5tupleIJNS5_1CILi128EEENS7_ILi112EEENS7_ILi64EEEEEELi64ENS_10bfloat16_tEfNS_4arch4Sm80ELb1ELb0ELb0ELb1ELb0ELb0ELb1ELb0EEENS1_21CollectiveEpilogueFwdINS6_IJS8_SA_S9_EEENS6_IJNS7_ILi1EEESI_SI_EEESC_SE_Li128ELb1ELb1ELb0ELb0EEENS1_19SingleTileSchedulerILb1ELb0ELb1ELi128EEEEEEEEEvNT_6ParamsE:
        /* <DEDUP_REMOVED lines=17> */
.L_x_1311:
        /* <DEDUP_REMOVED lines=8> */
.L_x_1313:
[----:B------:R-:W-:-:S04]  /*0190*/  MOV R0, c[0x0][0x54c] ;  /* 0x0001530000007a02 */ /* 0x000fc80000000f00 */
.L_x_1312:
[----:B------:R-:W-:Y:S01]  /*01a0*/  USHF.L.U32 UR4, UR4, 0x7, URZ ;  /* 0x0000000704047899 */ /* 0x000fe2000800063f */
[----:B-----5:R-:W-:-:S05]  /*01b0*/  IMAD R0, R0, c[0x0][0x548], RZ ;  /* 0x0001520000007a24 */ /* 0x020fca00078e02ff */
[----:B------:R-:W-:-:S04]  /*01c0*/  MOV R10, UR4 ;  /* 0x00000004000a7c02 */ /* 0x000fc80008000f00 */
[----:B------:R-:W-:-:S04]  /*01d0*/  ISETP.GE.AND P0, PT, R10, R0, PT ;  /* 0x000000000a00720c */ /* 0x000fc80003f06270 */
[----:B------:R-:W-:-:S05]  /*01e0*/  SEL R0, R5, 0xffffffff, !P0 ;  /* 0xffffffff05007807 */ /* 0x000fca0004000000 */
[----:B------:R2:W-:Y:S01]  /*01f0*/  STL [R1+0x70], R0 ;  /* 0x0000700001007387 */ /* 0x0005e20000100800 */
[----:B------:R-:W-:Y:S05]  /*0200*/  BRA `(.L_x_1314) ;  /* 0x0000014000007947 */ /* 0x000fea0003800000 */
.L_x_1310:
[----:B------:R-:W-:-:S04]  /*0210*/  ISETP.NE.U32.AND P0, PT, RZ, c[0x0][0x568], PT ;  /* 0x00015a00ff007a0c */ /* 0x000fc80003f05070 */
[----:B------:R-:W-:-:S13]  /*0220*/  ISETP.NE.AND.EX P0, PT, RZ, c[0x0][0x56c], PT, P0 ;  /* 0x00015b00ff007a0c */ /* 0x000fda0003f05300 */
[----:B------:R-:W-:Y:S05]  /*0230*/  @!P0 BRA `(.L_x_1315) ;  /* 0x0000002000008947 */ /* 0x000fea0003800000 */
[----:B------:R1:W5:Y:S01]  /*0240*/  LDG.E R0, [R2.64] ;  /* 0x0000000a02007981 */ /* 0x000362000c1e1900 */
[----:B------:R-:W-:Y:S05]  /*0250*/  BRA `(.L_x_1316) ;  /* 0x0000009000007947 */ /* 0x000fea0003800000 */
.L_x_1315:
        /* <DEDUP_REMOVED lines=8> */
.L_x_1317:
[----:B------:R-:W-:-:S04]  /*02e0*/  MOV R0, c[0x0][0x54c] ;  /* 0x0001530000007a02 */ /* 0x000fc80000000f00 */
.L_x_1316:
[----:B------:R-:W-:Y:S01]  /*02f0*/  USHF.L.U32 UR4, UR4, 0x7, URZ ;  /* 0x0000000704047899 */ /* 0x000fe2000800063f */
[----:B-----5:R-:W-:-:S05]  /*0300*/  IMAD R0, R0, c[0x0][0x548], RZ ;  /* 0x0001520000007a24 */ /* 0x020fca00078e02ff */
[----:B------:R-:W-:-:S04]  /*0310*/  MOV R10, UR4 ;  /* 0x00000004000a7c02 */ /* 0x000fc80008000f00 */
[----:B------:R-:W-:-:S04]  /*0320*/  ISETP.GE.AND P0, PT, R10, R0, PT ;  /* 0x000000000a00720c */ /* 0x000fc80003f06270 */
[----:B------:R-:W-:-:S05]  /*0330*/  SEL R0, R5, 0xffffffff, !P0 ;  /* 0xffffffff05007807 */ /* 0x000fca0004000000 */
[----:B------:R2:W-:Y:S04]  /*0340*/  STL [R1+0x70], R0 ;  /* 0x0000700001007387 */ /* 0x0005e80000100800 */
.L_x_1314:
        /* <DEDUP_REMOVED lines=31> */
.L_x_1318:
[----:B------:R-:W-:-:S04]  /*0540*/  ISETP.NE.U32.AND P0, PT, RZ, c[0x0][0x368], PT ;  /* 0x0000da00ff007a0c */ /* 0x000fc80003f05070 */
[----:B------:R-:W-:-:S13]  /*0550*/  ISETP.NE.AND.EX P0, PT, RZ, c[0x0][0x36c], PT, P0 ;  /* 0x0000db00ff007a0c */ /* 0x000fda0003f05300 */
[----:B------:R-:W-:Y:S05]  /*0560*/  @!P0 BRA `(.L_x_1319) ;  /* 0x0000003000008947 */ /* 0x000fea0003800000 */
[----:B---3--:R-:W-:-:S05]  /*0570*/  IMAD.WIDE R2, R41, R17, c[0x0][0x368] ;  /* 0x0000da0029027625 */ /* 0x008fca00078e0211 */
[----:B------:R2:W5:Y:S01]  /*0580*/  LDG.E R6, [R2.64] ;  /* 0x0000000a02067981 */ /* 0x000562000c1e1900 */
[----:B------:R-:W-:Y:S05]  /*0590*/  BRA `(.L_x_1320) ;  /* 0x0000004000007947 */ /* 0x000fea0003800000 */
.L_x_1319:
[----:B------:R-:W-:Y:S05]  /*05a0*/  @!P1 BRA `(.L_x_1320) ;  /* 0x0000003000009947 */ /* 0x000fea0003800000 */
[----:B------:R2:W4:Y:S04]  /*05b0*/  LDG.E R6, [R2.64] ;  /* 0x0000000a02067981 */ /* 0x000528000c1e1900 */
[----:B--23--:R-:W4:Y:S02]  /*05c0*/  LDG.E R2, [R2.64+0x4] ;  /* 0x0000040a02027981 */ /* 0x00cf24000c1e1900 */
[----:B----4-:R-:W-:-:S03]  /*05d0*/  IADD3 R6, -R6, R2, RZ ;  /* 0x0000000206067210 */ /* 0x010fc60007ffe1ff */
.L_x_1320:
        /* <DEDUP_REMOVED lines=17> */
[----:B------:R-:W-:Y:S01]  /*06f0*/  CS2R R12, SRZ ;  /* 0x00000000000c7805 */ /* 0x000fe2000001ff00 */
[----:B------:R-:W-:Y:S01]  /*0700*/  @P4 IADD3 R0, R246, 0x7f, RZ ;  /* 0x0000007ff6004810 */ /* 0x000fe20007ffe0ff */
[----:B------:R-:W-:Y:S01]  /*0710*/  IMAD.MOV.U32 R130, RZ, RZ, RZ ;  /* 0x000000ffff827224 */ /* 0x000fe200078e00ff */
[----:B------:R-:W-:Y:S01]  /*0720*/  MOV R128, RZ ;  /* 0x000000ff00807202 */ /* 0x000fe20000000f00 */
[----:B------:R-:W-:Y:S01]  /*0730*/  IMAD.MOV.U32 R186, RZ, RZ, RZ ;  /* 0x000000ffffba7224 */ /* 0x000fe200078e00ff */
[----:B------:R-:W-:Y:S01]  /*0740*/  CS2R R18, SRZ ;  /* 0x0000000000127805 */ /* 0x000fe2000001ff00 */
[----:B------:R-:W-:Y:S01]  /*0750*/  @P4 IMAD.HI.U32 R0, R0, c[0x0][0x2c8], RZ ;  /* 0x0000b20000004a27 */ /* 0x000fe200078e00ff */
[----:B------:R-:W-:Y:S01]  /*0760*/  CS2R R26, SRZ ;  /* 0x00000000001a7805 */ /* 0x000fe2000001ff00 */
[----:B------:R-:W-:Y:S01]  /*0770*/  MOV R182, RZ ;  /* 0x000000ff00b67202 */ /* 0x000fe20000000f00 */
[----:B------:R-:W-:Y:S01]  /*0780*/  CS2R R20, SRZ ;  /* 0x0000000000147805 */ /* 0x000fe2000001ff00 */
[----:B------:R-:W-:Y:S01]  /*0790*/  IMAD.MOV.U32 R184, RZ, RZ, RZ ;  /* 0x000000ffffb87224 */ /* 0x000fe200078e00ff */
[----:B------:R-:W-:Y:S01]  /*07a0*/  @P4 SHF.R.U32.HI R2, RZ, c[0x0][0x2cc], R0 ;  /* 0x0000b300ff024a19 */ /* 0x000fe20000011600 */
[----:B------:R-:W-:Y:S01]  /*07b0*/  IMAD.MOV.U32 R180, RZ, RZ, RZ ;  /* 0x000000ffffb47224 */ /* 0x000fe200078e00ff */
[----:B------:R-:W-:Y:S01]  /*07c0*/  SHF.R.U32.HI R0, RZ, 0x1f, R4 ;  /* 0x0000001fff007819 */ /* 0x000fe20000011604 */
[----:B------:R-:W-:Y:S01]  /*07d0*/  IMAD.MOV.U32 R16, RZ, RZ, RZ ;  /* 0x000000ffff107224 */ /* 0x000fe200078e00ff */
[----:B------:R-:W-:Y:S01]  /*07e0*/  MOV R126, RZ ;  /* 0x000000ff007e7202 */ /* 0x000fe20000000f00 */
[----:B------:R-:W-:Y:S01]  /*07f0*/  IMAD.IADD R3, R3, 0x1, R2 ;  /* 0x0000000103037824 */ /* 0x000fe200078e0202 */
[----:B------:R-:W-:Y:S01]  /*0800*/  MOV R2, RZ ;  /* 0x000000ff00027202 */ /* 0x000fe20000000f00 */
[----:B------:R-:W-:Y:S01]  /*0810*/  IMAD.MOV.U32 R124, RZ, RZ, RZ ;  /* 0x000000ffff7c7224 */ /* 0x000fe200078e00ff */
[----:B------:R-:W-:Y:S01]  /*0820*/  LEA.HI.SX32 R0, R4, R0, 0x1a ;  /* 0x0000000004007211 */ /* 0x000fe200078fd2ff */
[----:B------:R-:W-:Y:S01]  /*0830*/  IMAD.MOV.U32 R122, RZ, RZ, RZ ;  /* 0x000000ffff7a7224 */ /* 0x000fe200078e00ff */
[----:B------:R-:W-:Y:S01]  /*0840*/  CS2R R22, SRZ ;  /* 0x0000000000167805 */ /* 0x000fe2000001ff00 */
[----:B------:R-:W-:Y:S01]  /*0850*/  IMAD.HI R2, R3, -0x6db6db6d, R2 ;  /* 0x9249249303027827 */ /* 0x000fe200078e0202 */
[----:B------:R-:W-:Y:S01]  /*0860*/  MOV R120, RZ ;  /* 0x000000ff00787202 */ /* 0x000fe20000000f00 */
[----:B------:R-:W-:Y:S01]  /*0870*/  CS2R R24, SRZ ;  /* 0x0000000000187805 */ /* 0x000fe2000001ff00 */
[----:B------:R-:W-:Y:S01]  /*0880*/  CS2R R174, SRZ ;  /* 0x0000000000ae7805 */ /* 0x000fe2000001ff00 */
[----:B------:R-:W-:Y:S01]  /*0890*/  IMAD.MOV.U32 R118, RZ, RZ, RZ ;  /* 0x000000ffff767224 */ /* 0x000fe200078e00ff */
[----:B------:R-:W-:Y:S01]  /*08a0*/  SHF.R.U32.HI R3, RZ, 0x1f, R2 ;  /* 0x0000001fff037819 */ /* 0x000fe20000011602 */
[----:B------:R-:W-:Y:S01]  /*08b0*/  IMAD.MOV.U32 R116, RZ, RZ, RZ ;  /* 0x000000ffff747224 */ /* 0x000fe200078e00ff */
[----:B------:R-:W-:Y:S01]  /*08c0*/  CS2R R30, SRZ ;  /* 0x00000000001e7805 */ /* 0x000fe2000001ff00 */
[----:B------:R-:W-:Y:S01]  /*08d0*/  MOV R172, RZ ;  /* 0x000000ff00ac7202 */ /* 0x000fe20000000f00 */
[----:B------:R-:W-:Y:S01]  /*08e0*/  IMAD.MOV.U32 R178, RZ, RZ, RZ ;  /* 0x000000ffffb27224 */ /* 0x000fe200078e00ff */
[----:B------:R-:W-:Y:S01]  /*08f0*/  LEA.HI.SX32 R2, R2, R3, 0x1a ;  /* 0x0000000302027211 */ /* 0x000fe200078fd2ff */
[----:B------:R-:W-:Y:S01]  /*0900*/  CS2R R170, SRZ ;  /* 0x0000000000aa7805 */ /* 0x000fe2000001ff00 */
[----:B------:R-:W-:Y:S01]  /*0910*/  MOV R176, RZ ;  /* 0x000000ff00b07202 */ /* 0x000fe20000000f00 */
[----:B------:R-:W-:Y:S01]  /*0920*/  CS2R R32, SRZ ;  /* 0x0000000000207805 */ /* 0x000fe2000001ff00 */
[----:B------:R-:W-:Y:S01]  /*0930*/  IMNMX R46, R0, R2, PT ;  /* 0x00000002002e7217 */ /* 0x000fe20003800200 */
[----:B------:R-:W-:Y:S01]  /*0940*/  IMAD.MOV.U32 R168, RZ, RZ, RZ ;  /* 0x000000ffffa87224 */ /* 0x000fe200078e00ff */
[----:B------:R-:W-:Y:S01]  /*0950*/  CS2R R28, SRZ ;  /* 0x00000000001c7805 */ /* 0x000fe2000001ff00 */
[----:B------:R-:W-:Y:S01]  /*0960*/  MOV R166, RZ ;  /* 0x000000ff00a67202 */ /* 0x000fe20000000f00 */
[----:B------:R-:W-:Y:S01]  /*0970*/  IMAD.MOV.U32 R164, RZ, RZ, RZ ;  /* 0x000000ffffa47224 */ /* 0x000fe200078e00ff */
[----:B------:R2:W-:Y:S01]  /*0980*/  STL [R1+0x8], R46 ;  /* 0x0000082e01007387 */ /* 0x0005e20000100800 */
[----:B------:R-:W-:Y:S01]  /*0990*/  ISETP.GE.AND P3, PT, R46, 0x1, PT ;  /* 0x000000012e00780c */ /* 0x000fe20003f66270 */
[----:B------:R-:W-:Y:S01]  /*09a0*/  CS2R R158, SRZ ;  /* 0x00000000009e7805 */ /* 0x000fe2000001ff00 */
[----:B------:R-:W-:Y:S01]  /*09b0*/  MOV R156, RZ ;  /* 0x000000ff009c7202 */ /* 0x000fe20000000f00 */
        /* <DEDUP_REMOVED lines=129> */
.L_x_1323:
[----:B-1--4-:R-:W-:Y:S05]  /*11d0*/  BSYNC B0 ;  /* 0x0000000000007941 */ /* 0x012fea0003800000 */
.L_x_1322:
        /* <DEDUP_REMOVED lines=11> */
.L_x_1325:
[----:B------:R-:W-:Y:S05]  /*1290*/  BSYNC B0 ;  /* 0x0000000000007941 */ /* 0x000fea0003800000 */
.L_x_1324:
        /* <DEDUP_REMOVED lines=11> */
.L_x_1327:
[----:B------:R-:W-:Y:S05]  /*1350*/  BSYNC B0 ;  /* 0x0000000000007941 */ /* 0x000fea0003800000 */
.L_x_1326:
        /* <DEDUP_REMOVED lines=11> */
.L_x_1329:
[----:B------:R-:W-:Y:S05]  /*1410*/  BSYNC B0 ;  /* 0x0000000000007941 */ /* 0x000fea0003800000 */
.L_x_1328:
        /* <DEDUP_REMOVED lines=11> */
.L_x_1331:
[----:B------:R-:W-:Y:S05]  /*14d0*/  BSYNC B0 ;  /* 0x0000000000007941 */ /* 0x000fea0003800000 */
.L_x_1330:
        /* <DEDUP_REMOVED lines=11> */
.L_x_1333:
[----:B------:R-:W-:Y:S05]  /*1590*/  BSYNC B0 ;  /* 0x0000000000007941 */ /* 0x000fea0003800000 */
.L_x_1332:
        /* <DEDUP_REMOVED lines=11> */
.L_x_1335:
[----:B------:R-:W-:Y:S05]  /*1650*/  BSYNC B0 ;  /* 0x0000000000007941 */ /* 0x000fea0003800000 */
.L_x_1334:
        /* <DEDUP_REMOVED lines=23> */
[----:B-----5:R-:W-:Y:S01]  /*17d0*/  @!P6 LEA R8, P0, R20, R8, 0x1 ;  /* 0x000000081408e211 */ /* 0x020fe200078008ff */
        /* <DEDUP_REMOVED lines=21> */
[C---:B------:R-:W-:Y:S02]  /*1930*/  @P2 LEA R0, P1, R251.reuse, R6, 0x4 ;  /* 0x00000006fb002211 */ /* 0x040fe400078220ff */
        /* <DEDUP_REMOVED lines=83> */
[----:B------:R-:W-:Y:S01]  /*1e70*/  IMAD R236, R2, 0x2, R235 ;  /* 0x0000000202ec7824 */ /* 0x000fe200078e02eb */
[C---:B------:R-:W-:Y:S01]  /*1e80*/  IADD3 R242, R238.reuse, 0x1800, RZ ;  /* 0x00001800eef27810 */ /* 0x040fe20007ffe0ff */
[----:B------:R-:W-:Y:S01]  /*1e90*/  IMAD.IADD R0, R7, 0x1, R0 ;  /* 0x0000000107007824 */ /* 0x000fe200078e0200 */
[----:B------:R-:W-:Y:S01]  /*1ea0*/  IADD3 R241, R238, 0x2000, RZ ;  /* 0x00002000eef17810 */ /* 0x000fe20007ffe0ff */
[----:B------:R-:W-:Y:S01]  /*1eb0*/  IMAD.WIDE.U32 R6, R6, 0x70, R100 ;  /* 0x0000007006067825 */ /* 0x000fe200078e0064 */
[----:B------:R-:W-:-:S02]  /*1ec0*/  IADD3 R240, R238, 0x2800, RZ ;  /* 0x00002800eef07810 */ /* 0x000fc40007ffe0ff */
[----:B------:R-:W-:Y:S01]  /*1ed0*/  IADD3 R239, R238, 0x3000, RZ ;  /* 0x00003000eeef7810 */ /* 0x000fe20007ffe0ff */
        /* <DEDUP_REMOVED lines=40> */
[----:B------:R-:W1:Y:S01]  /*2160*/  LDSM.16.M88.4 R16, [R237+0x9100] ;  /* 0x00910000ed10783b */ /* 0x000e620000000200 */
[----:B------:R-:W-:Y:S02]  /*2170*/  IADD3.X R13, R15, UR8, RZ, P0, !PT ;  /* 0x000000080f0d7c10 */ /* 0x000fe400087fe4ff */
[----:B------:R-:W-:Y:S02]  /*2180*/  ISETP.LT.OR P1, PT, R44, 0x11, P2 ;  /* 0x000000112c00780c */ /* 0x000fe40001721670 */
[----:B------:R-:W-:Y:S02]  /*2190*/  IADD3.X R7, R13, UR8, RZ, P3, !PT ;  /* 0x000000080d077c10 */ /* 0x000fe40009ffe4ff */
[----:B------:R-:W-:Y:S01]  /*21a0*/  HMMA.16816.F32.BF16 R80, R8, R36, RZ ;  /* 0x000000240850723c */ /* 0x000fe200000418ff */
[----:B------:R-:W-:-:S02]  /*21b0*/  IADD3 R20, P0, R6, UR9, RZ ;  /* 0x0000000906147c10 */ /* 0x000fc4000ff1e0ff */
[C---:B------:R-:W-:Y:S02]  /*21c0*/  ISETP.LT.OR P3, PT, R44.reuse, 0x21, P2 ;  /* 0x000000212c00780c */ /* 0x040fe40001761670 */
[----:B------:R-:W-:Y:S02]  /*21d0*/  IADD3.X R21, R7, UR8, RZ, P0, !PT ;  /* 0x0000000807157c10 */ /* 0x000fe400087fe4ff */
[C---:B------:R-:W-:Y:S01]  /*21e0*/  ISETP.LT.OR P0, PT, R44.reuse, 0x31, P2 ;  /* 0x000000312c00780c */ /* 0x040fe20001701670 */
        /* <DEDUP_REMOVED lines=43> */
[----:B------:R-:W2:Y:S02]  /*24a0*/  LDSM.16.M88.4 R64, [R233+0x5900] ;  /* 0x00590000e940783b */ /* 0x000ea40000000200 */
[C---:B------:R-:W-:Y:S02]  /*24b0*/  HMMA.16816.F32.BF16 R204, R16.reuse, R50, R120 ;  /* 0x0000003210cc723c */ /* 0x040fe40000041878 */
[----:B------:R-:W3:Y:S04]  /*24c0*/  LDSM.16.M88.4 R80, [R233+0x3900] ;  /* 0x00390000e950783b */ /* 0x000ee80000000200 */
[----:B------:R-:W2:Y:S02]  /*24d0*/  LDSM.16.M88.4 R72, [R233+0x4900] ;  /* 0x00490000e948783b */ /* 0x000ea40000000200 */
        /* <DEDUP_REMOVED lines=36> */
[----:B---3--:R-:W-:Y:S01]  /*2720*/  HMMA.16816.F32.BF16 R136, R20, R82, R24 ;  /* 0x000000521488723c */ /* 0x008fe20000041818 */
[----:B------:R-:W3:Y:S01]  /*2730*/  LDSM.16.M88.4 R24, [R232+0x3000] ;  /* 0x00300000e818783b */ /* 0x000ee20000000200 */
[----:B------:R-:W-:-:S06]  /*2740*/  DEPBAR.LE SB0, 0x0 ;  /* 0x000080000000791a */ /* 0x000fcc0000000000 */
[C---:B------:R-:W-:Y:S08]  /*2750*/  HMMA.16816.F32.BF16 R160, R20.reuse, R72, R104 ;  /* 0x0000004814a0723c */ /* 0x040ff00000041868 */
        /* <DEDUP_REMOVED lines=55> */
[----:B------:R-:W2:Y:S01]  /*2ad0*/  LDL.64 R224, [R1+0x40] ;  /* 0x0000400001e07983 */ /* 0x000ea20000100a00 */
[----:B------:R-:W-:Y:S01]  /*2ae0*/  IMAD.MOV.U32 R226, RZ, RZ, 0x70 ;  /* 0x00000070ffe27424 */ /* 0x000fe200078e00ff */
[----:B------:R-:W-:Y:S01]  /*2af0*/  IADD3 R3, R3, -0x2, RZ ;  /* 0xfffffffe03037810 */ /* 0x000fe20007ffe0ff */
[----:B------:R-:W-:-:S02]  /*2b00*/  IMAD.SHL.U32 R16, R251, 0x20, RZ ;  /* 0x00000020fb107824 */ /* 0x000fc400078e00ff */
[----:B------:R-:W-:Y:S01]  /*2b10*/  IMAD.WIDE.U32 R226, R226, c[0x0][0x1e0], RZ ;  /* 0x00007800e2e27a25 */ /* 0x000fe200078e00ff */
[----:B------:R-:W-:-:S03]  /*2b20*/  SHF.R.S32.HI R6, RZ, 0x1f, R3 ;  /* 0x0000001fff067819 */ /* 0x000fc60000011403 */
        /* <DEDUP_REMOVED lines=29> */
.L_x_1336:
[----:B---3--:R-:W2:Y:S04]  /*2d00*/  LDL R12, [R1+0x64] ;  /* 0x00006400010c7983 */ /* 0x008ea80000100800 */
[----:B------:R-:W3:Y:S01]  /*2d10*/  LDL R189, [R1+0x60] ;  /* 0x0000600001bd7983 */ /* 0x000ee20000100800 */
[----:B------:R-:W-:-:S02]  /*2d20*/  LOP3.LUT R3, R247, 0xffffffe0, RZ, 0xc0, !PT ;  /* 0xffffffe0f7037812 */ /* 0x000fc400078ec0ff */
[----:B------:R-:W-:Y:S02]  /*2d30*/  LEA.HI R6, R249, R250, RZ, 0x2 ;  /* 0x000000faf9067211 */ /* 0x000fe400078f10ff */
[----:B------:R-:W-:Y:S01]  /*2d40*/  SHF.R.S32.HI R7, RZ, 0x1f, R146 ;  /* 0x0000001fff077819 */ /* 0x000fe20000011492 */
[----:B------:R-:W-:Y:S01]  /*2d50*/  IMAD.IADD R5, R250, 0x1, -R3 ;  /* 0x00000001fa057824 */ /* 0x000fe200078e0a03 */
[----:B------:R-:W-:Y:S01]  /*2d60*/  LOP3.LUT R3, R6, 0xfffffffc, RZ, 0xc0, !PT ;  /* 0xfffffffc06037812 */ /* 0x000fe200078ec0ff */
[----:B------:R-:W-:Y:S01]  /*2d70*/  IMAD.SHL.U32 R228, R0, 0x2, RZ ;  /* 0x0000000200e47824 */ /* 0x000fe200078e00ff */
[----:B------:R-:W-:Y:S01]  /*2d80*/  LEA.HI R7, R7, R146, RZ, 0x2 ;  /* 0x0000009207077211 */ /* 0x000fe200078f10ff */
[----:B------:R-:W0:Y:S01]  /*2d90*/  LDGDEPBAR ;  /* 0x00000000000079af */ /* 0x000e220000000000 */
[----:B------:R-:W-:Y:S01]  /*2da0*/  SHF.R.S32.HI R9, RZ, 0x1f, R5 ;  /* 0x0000001fff097819 */ /* 0x000fe20000011405 */
[----:B------:R-:W-:Y:S01]  /*2db0*/  IMAD.IADD R6, R250, 0x1, -R3 ;  /* 0x00000001fa067824 */ /* 0x000fe200078e0a03 */
[----:B------:R-:W-:Y:S01]  /*2dc0*/  LOP3.LUT R8, R7, 0xffffffc, RZ, 0xc0, !PT ;  /* 0x0ffffffc07087812 */ /* 0x000fe200078ec0ff */
[----:B------:R-:W-:Y:S01]  /*2dd0*/  STL [R1+0xac], R245 ;  /* 0x0000acf501007387 */ /* 0x000fe20000100800 */
[----:B------:R-:W-:-:S02]  /*2de0*/  LEA.HI R7, R9, R5, RZ, 0x2 ;  /* 0x0000000509077211 */ /* 0x000fc400078f10ff */
[----:B------:R-:W-:Y:S01]  /*2df0*/  LEA.HI R3, R6, R6, RZ, 0x1 ;  /* 0x0000000606037211 */ /* 0x000fe200078f08ff */
[----:B------:R-:W-:Y:S01]  /*2e00*/  IMAD.IADD R9, R146, 0x1, -R8 ;  /* 0x0000000192097824 */ /* 0x000fe200078e0a08 */
[----:B------:R-:W-:Y:S01]  /*2e10*/  LEA.HI.SX32 R8, R7, R246, 0x1e ;  /* 0x000000f607087211 */ /* 0x000fe200078ff2ff */
[----:B------:R-:W-:Y:S01]  /*2e20*/  IMAD R229, R4, 0x2, R228 ;  /* 0x0000000204e57824 */ /* 0x000fe200078e02e4 */
[----:B------:R-:W-:Y:S01]  /*2e30*/  LDSM.16.MT88.4 R20, [R228+0x100] ;  /* 0x00010000e414783b */ /* 0x000fe20000004200 */
[C---:B------:R-:W-:Y:S01]  /*2e40*/  IMAD.SHL.U32 R10, R3.reuse, 0x20, RZ ;  /* 0x00000020030a7824 */ /* 0x040fe200078e00ff */
[----:B------:R-:W-:Y:S01]  /*2e50*/  LOP3.LUT R11, R3, 0x1ffffffe, RZ, 0xc0, !PT ;  /* 0x1ffffffe030b7812 */ /* 0x000fe200078ec0ff */
[----:B------:R-:W-:-:S03]  /*2e60*/  IMAD R3, R9, 0x10, R8 ;  /* 0x0000001009037824 */ /* 0x000fc600078e0208 */
[----:B------:R-:W-:Y:S01]  /*2e70*/  LOP3.LUT R8, R10, 0xffffffc0, RZ, 0xc0, !PT ;  /* 0xffffffc00a087812 */ /* 0x000fe200078ec0ff */
[----:B------:R-:W-:-:S04]  /*2e80*/  IMAD.IADD R6, R6, 0x1, -R11 ;  /* 0x0000000106067824 */ /* 0x000fc800078e0a0b */
[----:B------:R-:W-:-:S04]  /*2e90*/  IMAD.IADD R3, R8, 0x1, R3 ;  /* 0x0000000108037824 */ /* 0x000fc800078e0203 */
[----:B------:R-:W-:-:S04]  /*2ea0*/  IMAD R13, R6, 0x8, R3 ;  /* 0x00000008060d7824 */ /* 0x000fc800078e0203 */
[----:B------:R-:W-:-:S04]  /*2eb0*/  @P4 IMAD.HI.U32 R6, R13, c[0x0][0x2c8], RZ ;  /* 0x0000b2000d064a27 */ /* 0x000fc800078e00ff */
[----:B------:R-:W-:Y:S01]  /*2ec0*/  IMAD.MOV.U32 R3, RZ, RZ, R13 ;  /* 0x000000ffff037224 */ /* 0x000fe200078e000d */
[----:B------:R-:W-:-:S05]  /*2ed0*/  @P4 SHF.R.U32.HI R3, RZ, c[0x0][0x2cc], R6 ;  /* 0x0000b300ff034a19 */ /* 0x000fca0000011606 */
[----:B------:R-:W1:Y:S04]  /*2ee0*/  SHFL.IDX PT, R6, R3, 0x2, 0x1c1f ;  /* 0x005c1f0003067f89 */ /* 0x000e6800000e0000 */
[----:B------:R-:W4:Y:S04]  /*2ef0*/  SHFL.IDX PT, R8, R3, RZ, 0x1c1f ;  /* 0x001c1fff03087589 */ /* 0x000f2800000e0000 */
[----:B------:R-:W1:Y:S04]  /*2f00*/  SHFL.IDX PT, R9, R3, 0x3, 0x1c1f ;  /* 0x007c1f0003097f89 */ /* 0x000e6800000e0000 */
[----:B------:R1:W2:Y:S04]  /*2f10*/  SHFL.IDX PT, R10, R3, 0x1, 0x1c1f ;  /* 0x003c1f00030a7f89 */ /* 0x0002a800000e0000 */
[----:B------:R-:W-:Y:S04]  /*2f20*/  STL [R1+0xa8], R244 ;  /* 0x0000a8f401007387 */ /* 0x000fe80000100800 */
[----:B------:R-:W-:Y:S04]  /*2f30*/  STL [R1+0xa4], R243 ;  /* 0x0000a4f301007387 */ /* 0x000fe80000100800 */
[----:B------:R-:W-:Y:S01]  /*2f40*/  STL [R1+0xa0], R242 ;  /* 0x0000a0f201007387 */ /* 0x000fe20000100800 */
[----:B-1----:R-:W-:-:S03]  /*2f50*/  LOP3.LUT R3, R7, 0x7ffffffc, RZ, 0xc0, !PT ;  /* 0x7ffffffc07037812 */ /* 0x002fc600078ec0ff */
[----:B------:R-:W-:Y:S02]  /*2f60*/  STL [R1+0x9c], R241 ;  /* 0x00009cf101007387 */ /* 0x000fe40000100800 */
[----:B------:R-:W-:Y:S02]  /*2f70*/  IMAD.IADD R3, R5, 0x1, -R3 ;  /* 0x0000000105037824 */ /* 0x000fe400078e0a03 */
[----:B------:R-:W-:Y:S02]  /*2f80*/  STL [R1+0x98], R240 ;  /* 0x000098f001007387 */ /* 0x000fe40000100800 */
[----:B------:R-:W-:Y:S02]  /*2f90*/  IMAD.SHL.U32 R5, R3, 0x2, RZ ;  /* 0x0000000203057824 */ /* 0x000fe400078e00ff */
        /* <DEDUP_REMOVED lines=11> */
[----:B------:R1:W-:Y:S01]  /*3050*/  STL [R1+0x54], R5 ;  /* 0x0000540501007387 */ /* 0x0003e20000100800 */
[----:B--2---:R-:W-:-:S05]  /*3060*/  IMAD.IADD R7, R12, 0x1, R145 ;  /* 0x000000010c077824 */ /* 0x004fca00078e0291 */
[----:B------:R-:W-:Y:S01]  /*3070*/  IADD3 R3, -R5, 0x1, R7 ;  /* 0x0000000105037810 */ /* 0x000fe20007ffe107 */
[----:B------:R-:W-:-:S04]  /*3080*/  IMAD.IADD R7, R7, 0x1, -R5 ;  /* 0x0000000107077824 */ /* 0x000fc800078e0a05 */
[----:B---3--:R-:W-:-:S04]  /*3090*/  IMAD.IADD R3, R3, 0x1, -R189 ;  /* 0x0000000103037824 */ /* 0x008fc800078e0abd */
[C---:B-1----:R-:W-:Y:S02]  /*30a0*/  IMAD.IADD R5, R3.reuse, 0x1, R6 ;  /* 0x0000000103057824 */ /* 0x042fe400078e0206 */
[C---:B----4-:R-:W-:Y:S02]  /*30b0*/  IMAD.IADD R6, R3.reuse, 0x1, R8 ;  /* 0x0000000103067824 */ /* 0x050fe400078e0208 */
[----:B------:R-:W-:Y:S01]  /*30c0*/  IMAD.IADD R8, R3, 0x1, R9 ;  /* 0x0000000103087824 */ /* 0x000fe200078e0209 */
[----:B------:R-:W-:Y:S01]  /*30d0*/  IMNMX R5, R7, R5, PT ;  /* 0x0000000507057217 */ /* 0x000fe20003800200 */
[----:B------:R-:W-:-:S03]  /*30e0*/  IMAD.IADD R9, R3, 0x1, R10 ;  /* 0x0000000103097824 */ /* 0x000fc600078e020a */
[----:B------:R-:W-:Y:S02]  /*30f0*/  IMNMX R3, R7, R8, PT ;  /* 0x0000000807037217 */ /* 0x000fe40003800200 */
[----:B------:R-:W-:Y:S02]  /*3100*/  ISETP.GT.AND P3, PT, R5, RZ, PT ;  /* 0x000000ff0500720c */ /* 0x000fe40003f64270 */
[----:B------:R-:W-:Y:S02]  /*3110*/  ISETP.GT.AND P0, PT, R3, 0x1, PT ;  /* 0x000000010300780c */ /* 0x000fe40003f04270 */
[----:B------:R-:W-:Y:S02]  /*3120*/  FSEL R14, R168, -INF , P3 ;  /* 0xff800000a80e7808 */ /* 0x000fe40001800000 */
[----:B------:R-:W-:Y:S02]  /*3130*/  FSEL R19, R171, -INF , P0 ;  /* 0xff800000ab137808 */ /* 0x000fe40000000000 */
[----:B------:R-:W-:-:S02]  /*3140*/  ISETP.GT.AND P1, PT, R3, RZ, PT ;  /* 0x000000ff0300720c */ /* 0x000fc40003f24270 */
[----:B------:R-:W-:Y:S02]  /*3150*/  ISETP.GT.AND P3, PT, R5, 0x8, PT ;  /* 0x000000080500780c */ /* 0x000fe40003f64270 */
[----:B------:R-:W-:Y:S02]  /*3160*/  ISETP.GT.AND P0, PT, R3, 0x9, PT ;  /* 0x000000090300780c */ /* 0x000fe40003f04270 */
[----:B------:R-:W-:Y:S02]  /*3170*/  FSEL R18, R170, -INF , P1 ;  /* 0xff800000aa127808 */ /* 0x000fe40000800000 */
[----:B------:R-:W-:Y:S02]  /*3180*/  FSEL R16, R136, -INF , P3 ;  /* 0xff80000088107808 */ /* 0x000fe40001800000 */
[----:B------:R-:W-:Y:S02]  /*3190*/  FSEL R28, R139, -INF , P0 ;  /* 0xff8000008b1c7808 */ /* 0x000fe40000000000 */
[----:B------:R-:W-:-:S02]  /*31a0*/  ISETP.GT.AND P2, PT, R5, 0x1, PT ;  /* 0x000000010500780c */ /* 0x000fc40003f44270 */
[----:B------:R-:W-:Y:S02]  /*31b0*/  ISETP.GT.AND P1, PT, R3, 0x8, PT ;  /* 0x000000080300780c */ /* 0x000fe40003f24270 */
[----:B------:R-:W-:Y:S02]  /*31c0*/  ISETP.GT.AND P3, PT, R5, 0x10, PT ;  /* 0x000000100500780c */ /* 0x000fe40003f64270 */
[----:B------:R-:W-:Y:S02]  /*31d0*/  ISETP.GT.AND P0, PT, R3, 0x11, PT ;  /* 0x000000110300780c */ /* 0x000fe40003f04270 */
[----:B------:R-:W-:Y:S02]  /*31e0*/  FSEL R15, R169, -INF , P2 ;  /* 0xff800000a90f7808 */ /* 0x000fe40001000000 */
[----:B------:R-:W-:Y:S02]  /*31f0*/  FSEL R24, R138, -INF , P1 ;  /* 0xff8000008a187808 */ /* 0x000fe40000800000 */
[----:B------:R-:W-:-:S02]  /*3200*/  FSEL R29, R164, -INF , P3 ;  /* 0xff800000a41d7808 */ /* 0x000fc40001800000 */
[----:B------:R-:W-:Y:S02]  /*3210*/  FSEL R34, R167, -INF , P0 ;  /* 0xff800000a7227808 */ /* 0x000fe40000000000 */
[----:B------:R-:W-:Y:S02]  /*3220*/  ISETP.GT.AND P2, PT, R5, 0x9, PT ;  /* 0x000000090500780c */ /* 0x000fe40003f44270 */
[----:B------:R-:W-:Y:S02]  /*3230*/  ISETP.GT.AND P1, PT, R3, 0x10, PT ;  /* 0x000000100300780c */ /* 0x000fe40003f24270 */
[----:B------:R-:W-:Y:S02]  /*3240*/  ISETP.GT.AND P3, PT, R5, 0x18, PT ;  /* 0x000000180500780c */ /* 0x000fe40003f64270 */
[----:B------:R-:W-:Y:S02]  /*3250*/  ISETP.GT.AND P0, PT, R3, 0x19, PT ;  /* 0x000000190300780c */ /* 0x000fe40003f04270 */
[----:B------:R-:W-:-:S02]  /*3260*/  FSEL R17, R137, -INF , P2 ;  /* 0xff80000089117808 */ /* 0x000fc40001000000 */
[----:B------:R-:W-:Y:S02]  /*3270*/  FSEL R33, R166, -INF , P1 ;  /* 0xff800000a6217808 */ /* 0x000fe40000800000 */
[----:B------:R-:W-:Y:S02]  /*3280*/  FSEL R31, R132, -INF , P3 ;  /* 0xff800000841f7808 */ /* 0x000fe40001800000 */
[----:B------:R-:W-:Y:S02]  /*3290*/  FSEL R76, R135, -INF , P0 ;  /* 0xff800000874c7808 */ /* 0x000fe40000000000 */
[----:B------:R-:W-:Y:S02]  /*32a0*/  ISETP.GT.AND P2, PT, R5, 0x11, PT ;  /* 0x000000110500780c */ /* 0x000fe40003f44270 */
[----:B------:R-:W-:Y:S02]  /*32b0*/  ISETP.GT.AND P1, PT, R3, 0x18, PT ;  /* 0x000000180300780c */ /* 0x000fe40003f24270 */
[----:B------:R-:W-:-:S02]  /*32c0*/  ISETP.GT.AND P3, PT, R5, 0x20, PT ;  /* 0x000000200500780c */ /* 0x000fc40003f64270 */
[----:B------:R-:W-:Y:S02]  /*32d0*/  ISETP.GT.AND P0, PT, R3, 0x21, PT ;  /* 0x000000210300780c */ /* 0x000fe40003f04270 */
[----:B------:R-:W-:Y:S02]  /*32e0*/  FSEL R30, R165, -INF , P2 ;  /* 0xff800000a51e7808 */ /* 0x000fe40001000000 */
[----:B------:R-:W-:Y:S02]  /*32f0*/  FSEL R35, R134, -INF , P1 ;  /* 0xff80000086237808 */ /* 0x000fe40000800000 */
[----:B------:R-:W-:Y:S02]  /*3300*/  FSEL R132, R160, -INF , P3 ;  /* 0xff800000a0847808 */ /* 0x000fe40001800000 */
[----:B------:R-:W-:Y:S02]  /*3310*/  FSEL R141, R163, -INF , P0 ;  /* 0xff800000a38d7808 */ /* 0x000fe40000000000 */
[----:B------:R-:W-:-:S02]  /*3320*/  ISETP.GT.AND P2, PT, R5, 0x19, PT ;  /* 0x000000190500780c */ /* 0x000fc40003f44270 */
[----:B------:R-:W-:Y:S02]  /*3330*/  ISETP.GT.AND P1, PT, R3, 0x20, PT ;  /* 0x000000200300780c */ /* 0x000fe40003f24270 */
[----:B------:R-:W-:Y:S02]  /*3340*/  ISETP.GT.AND P3, PT, R5, 0x28, PT ;  /* 0x000000280500780c */ /* 0x000fe40003f64270 */
[----:B------:R-:W-:Y:S02]  /*3350*/  ISETP.GT.AND P0, PT, R3, 0x29, PT ;  /* 0x000000290300780c */ /* 0x000fe40003f04270 */
[----:B------:R-:W-:Y:S02]  /*3360*/  IMNMX R6, R7, R6, PT ;  /* 0x0000000607067217 */ /* 0x000fe40003800200 */
[----:B------:R-:W-:Y:S02]  /*3370*/  FSEL R32, R133, -INF , P2 ;  /* 0xff80000085207808 */ /* 0x000fe40001000000 */
[----:B------:R-:W-:-:S02]  /*3380*/  FSEL R136, R162, -INF , P1 ;  /* 0xff800000a2887808 */ /* 0x000fc40000800000 */
[----:B------:R-:W-:Y:S02]  /*3390*/  FSEL R134, R128, -INF , P3 ;  /* 0xff80000080867808 */ /* 0x000fe40001800000 */
[----:B------:R-:W-:Y:S02]  /*33a0*/  FSEL R145, R131, -INF , P0 ;  /* 0xff80000083917808 */ /* 0x000fe40000000000 */
[----:B------:R-:W-:Y:S02]  /*33b0*/  ISETP.GT.AND P2, PT, R5, 0x21, PT ;  /* 0x000000210500780c */ /* 0x000fe40003f44270 */
[----:B------:R-:W-:Y:S02]  /*33c0*/  ISETP.GT.AND P1, PT, R3, 0x28, PT ;  /* 0x000000280300780c */ /* 0x000fe40003f24270 */
[C---:B------:R-:W-:Y:S02]  /*33d0*/  ISETP.GT.AND P3, PT, R6.reuse, RZ, PT ;  /* 0x000000ff0600720c */ /* 0x040fe40003f64270 */
[----:B------:R-:W-:-:S02]  /*33e0*/  ISETP.GT.AND P0, PT, R6, 0x8, PT ;  /* 0x000000080600780c */ /* 0x000fc40003f04270 */
[----:B------:R-:W-:Y:S02]  /*33f0*/  FSEL R133, R161, -INF , P2 ;  /* 0xff800000a1857808 */ /* 0x000fe40001000000 */
[----:B------:R-:W-:Y:S02]  /*3400*/  FSEL R144, R130, -INF , P1 ;  /* 0xff80000082907808 */ /* 0x000fe40000800000 */
[----:B------:R-:W-:Y:S02]  /*3410*/  FSEL R10, R104, -INF , P3 ;  /* 0xff800000680a7808 */ /* 0x000fe40001800000 */
[----:B------:R-:W-:Y:S02]  /*3420*/  FSEL R12, R100, -INF , P0 ;  /* 0xff800000640c7808 */ /* 0x000fe40000000000 */
[----:B------:R-:W-:Y:S02]  /*3430*/  ISETP.GT.AND P2, PT, R5, 0x29, PT ;  /* 0x000000290500780c */ /* 0x000fe40003f44270 */
[----:B------:R-:W-:-:S02]  /*3440*/  ISETP.GT.AND P1, PT, R6, 0x9, PT ;  /* 0x000000090600780c */ /* 0x000fc40003f24270 */
[C---:B------:R-:W-:Y:S02]  /*3450*/  ISETP.GT.AND P3, PT, R6.reuse, 0x10, PT ;  /* 0x000000100600780c */ /* 0x040fe40003f64270 */
[----:B------:R-:W-:Y:S02]  /*3460*/  ISETP.GT.AND P0, PT, R6, 0x18, PT ;  /* 0x000000180600780c */ /* 0x000fe40003f04270 */
[----:B------:R-:W-:Y:S02]  /*3470*/  FSEL R135, R129, -INF , P2 ;  /* 0xff80000081877808 */ /* 0x000fe40001000000 */
[----:B------:R-:W-:Y:S02]  /*3480*/  FSEL R13, R101, -INF , P1 ;  /* 0xff800000650d7808 */ /* 0x000fe40000800000 */
[----:B------:R-:W-:Y:S02]  /*3490*/  FSEL R84, R96, -INF , P3 ;  /* 0xff80000060547808 */ /* 0x000fe40001800000 */
[----:B------:R-:W-:-:S02]  /*34a0*/  FSEL R87, R88, -INF , P0 ;  /* 0xff80000058577808 */ /* 0x000fc40000000000 */
[C---:B------:R-:W-:Y:S02]  /*34b0*/  ISETP.GT.AND P2, PT, R6.reuse, 0x1, PT ;  /* 0x000000010600780c */ /* 0x040fe40003f44270 */
[C---:B------:R-:W-:Y:S02]  /*34c0*/  ISETP.GT.AND P1, PT, R6.reuse, 0x19, PT ;  /* 0x000000190600780c */ /* 0x040fe40003f24270 */
[C---:B------:R-:W-:Y:S02]  /*34d0*/  ISETP.GT.AND P3, PT, R6.reuse, 0x20, PT ;  /* 0x000000200600780c */ /* 0x040fe40003f64270 */
[----:B------:R-:W-:Y:S02]  /*34e0*/  ISETP.GT.AND P0, PT, R6, 0x28, PT ;  /* 0x000000280600780c */ /* 0x000fe40003f04270 */
        /* <DEDUP_REMOVED lines=8> */
[----:B------:R-:W-:Y:S02]  /*3570*/  FSEL R85, R97, -INF , P2 ;  /* 0xff80000061557808 */ /* 0x000fe40001000000 */
        /* <DEDUP_REMOVED lines=20> */
[----:B------:R-:W-:Y:S02]  /*36c0*/  ISETP.GT.AND P1, PT, R6, 0x59, PT ;  /* 0x000000590600780c */ /* 0x000fe40003f24270 */
[----:B------:R-:W-:Y:S02]  /*36d0*/  ISETP.GT.AND P0, PT, R5, 0x31, PT ;  /* 0x000000310500780c */ /* 0x000fe40003f04270 */
        /* <DEDUP_REMOVED lines=10> */
[----:B------:R-:W-:-:S04]  /*3780*/  FMNMX.FTZ R6, R10, R11, !PT ;  /* 0x0000000b0a067209 */ /* 0x000fc80007810000 */
[----:B------:R-:W-:-:S04]  /*3790*/  FMNMX.FTZ R6, R12, R6, !PT ;  /* 0x000000060c067209 */ /* 0x000fc80007810000 */
[----:B------:R-:W-:-:S04]  /*37a0*/  FMNMX.FTZ R6, R13, R6, !PT ;  /* 0x000000060d067209 */ /* 0x000fc80007810000 */
[----:B------:R-:W-:-:S04]  /*37b0*/  FMNMX.FTZ R6, R84, R6, !PT ;  /* 0x0000000654067209 */ /* 0x000fc80007810000 */
[----:B------:R-:W-:Y:S02]  /*37c0*/  FMNMX.FTZ R6, R85, R6, !PT ;  /* 0x0000000655067209 */ /* 0x000fe40007810000 */
[----:B------:R-:W-:Y:S02]  /*37d0*/  FSEL R214, R57, -INF , P2 ;  /* 0xff80000039d67808 */ /* 0x000fe40001000000 */
[----:B------:R-:W-:Y:S02]  /*37e0*/  FMNMX.FTZ R6, R87, R6, !PT ;  /* 0x0000000657067209 */ /* 0x000fe40007810000 */
[----:B------:R-:W-:Y:S02]  /*37f0*/  ISETP.GT.AND P2, PT, R5, 0x30, PT ;  /* 0x000000300500780c */ /* 0x000fe40003f44270 */
[----:B------:R-:W-:Y:S02]  /*3800*/  FMNMX.FTZ R6, R88, R6, !PT ;  /* 0x0000000658067209 */ /* 0x000fe40007810000 */
[----:B------:R-:W-:-:S02]  /*3810*/  FSEL R160, R152, -INF , P2 ;  /* 0xff80000098a07808 */ /* 0x000fc40001000000 */
[----:B------:R-:W-:Y:S02]  /*3820*/  ISETP.GT.AND P2, PT, R3, 0x31, PT ;  /* 0x000000310300780c */ /* 0x000fe40003f44270 */
[----:B------:R-:W-:Y:S02]  /*3830*/  IMNMX R7, R7, R9, PT ;  /* 0x0000000907077217 */ /* 0x000fe40003800200 */
[----:B------:R-:W-:Y:S02]  /*3840*/  FMNMX.FTZ R6, R130, R6, !PT ;  /* 0x0000000682067209 */ /* 0x000fe40007810000 */
[----:B------:R-:W-:Y:S02]  /*3850*/  FMNMX.FTZ R8, R14, R15, !PT ;  /* 0x0000000f0e087209 */ /* 0x000fe40007810000 */
[----:B------:R-:W-:Y:S02]  /*3860*/  FSEL R166, R155, -INF , P2 ;  /* 0xff8000009ba67808 */ /* 0x000fe40001000000 */
[----:B------:R-:W-:-:S02]  /*3870*/  FSEL R197, R41, -INF , P1 ;  /* 0xff80000029c57808 */ /* 0x000fc40000800000 */
[----:B------:R-:W-:Y:S02]  /*3880*/  ISETP.GT.AND P2, PT, R7, RZ, PT ;  /* 0x000000ff0700720c */ /* 0x000fe40003f44270 */
[----:B------:R-:W-:Y:S02]  /*3890*/  ISETP.GT.AND P1, PT, R5, 0x38, PT ;  /* 0x000000380500780c */ /* 0x000fe40003f24270 */
[----:B------:R-:W-:Y:S02]  /*38a0*/  FMNMX.FTZ R6, R129, R6, !PT ;  /* 0x0000000681067209 */ /* 0x000fe40007810000 */
[----:B------:R-:W-:Y:S02]  /*38b0*/  FMNMX.FTZ R8, R16, R8, !PT ;  /* 0x0000000810087209 */ /* 0x000fe40007810000 */
[----:B------:R-:W-:Y:S02]  /*38c0*/  FSEL R241, R36, -INF , P0 ;  /* 0xff80000024f17808 */ /* 0x000fe40000000000 */
[----:B------:R-:W-:-:S02]  /*38d0*/  FSEL R240, R37, -INF , P3 ;  /* 0xff80000025f07808 */ /* 0x000fc40001800000 */
[----:B------:R-:W-:Y:S02]  /*38e0*/  FSEL R86, R106, -INF , P2 ;  /* 0xff8000006a567808 */ /* 0x000fe40001000000 */
[----:B------:R-:W-:Y:S02]  /*38f0*/  FSEL R152, R124, -INF , P1 ;  /* 0xff8000007c987808 */ /* 0x000fe40000800000 */
[----:B------:R-:W-:Y:S02]  /*3900*/  FMNMX.FTZ R6, R128, R6, !PT ;  /* 0x0000000680067209 */ /* 0x000fe40007810000 */
[C---:B------:R-:W-:Y:S02]  /*3910*/  ISETP.GT.AND P0, PT, R5.reuse, 0x39, PT ;  /* 0x000000390500780c */ /* 0x040fe40003f04270 */
        /* <DEDUP_REMOVED lines=9> */
[C---:B------:R-:W-:Y:S02]  /*39b0*/  ISETP.GT.AND P0, PT, R5.reuse, 0x49, PT ;  /* 0x000000490500780c */ /* 0x040fe40003f04270 */
[C---:B------:R-:W-:Y:S02]  /*39c0*/  ISETP.GT.AND P3, PT, R5.reuse, 0x50, PT ;  /* 0x000000500500780c */ /* 0x040fe40003f64270 */
[C---:B------:R-:W-:Y:S02]  /*39d0*/  ISETP.GT.AND P2, PT, R5.reuse, 0x51, PT ;  /* 0x000000510500780c */ /* 0x040fe40003f44270 */
[----:B------:R-:W-:Y:S02]  /*39e0*/  ISETP.GT.AND P1, PT, R5, 0x58, PT ;  /* 0x000000580500780c */ /* 0x000fe40003f24270 */
[----:B------:R-:W-:-:S02]  /*39f0*/  FMNMX.FTZ R8, R29, R8, !PT ;  /* 0x000000081d087209 */ /* 0x000fc40007810000 */
[----:B------:R-:W-:Y:S02]  /*3a00*/  FMNMX.FTZ R6, R165, R6, !PT ;  /* 0x00000006a5067209 */ /* 0x000fe40007810000 */
        /* <DEDUP_REMOVED lines=35> */
[----:B------:R-:W-:Y:S02]  /*3c40*/  ISETP.GT.AND P0, PT, R3, 0x38, PT ;  /* 0x000000380300780c */ /* 0x000fe40003f04270 */
[----:B------:R-:W-:Y:S02]  /*3c50*/  FMNMX.FTZ R8, R33, R8, !PT ;  /* 0x0000000821087209 */ /* 0x000fe40007810000 */
[----:B------:R-:W-:Y:S02]  /*3c60*/  FMNMX.FTZ R5, R211, R5, !PT ;  /* 0x00000005d3057209 */ /* 0x000fe40007810000 */
[----:B------:R-:W-:Y:S02]  /*3c70*/  FMNMX.FTZ R6, R169, R6, !PT ;  /* 0x00000006a9067209 */ /* 0x000fe40007810000 */
[----:B------:R-:W-:Y:S02]  /*3c80*/  FSEL R148, R126, -INF , P0 ;  /* 0xff8000007e947808 */ /* 0x000fe40000000000 */
[----:B------:R-:W-:-:S02]  /*3c90*/  FMNMX.FTZ R8, R34, R8, !PT ;  /* 0x0000000822087209 */ /* 0x000fc40007810000 */
[----:B------:R-:W-:Y:S02]  /*3ca0*/  FMNMX.FTZ R5, R200, R5, !PT ;  /* 0x00000005c8057209 */ /* 0x000fe40007810000 */
[----:B------:R-:W-:Y:S02]  /*3cb0*/  ISETP.GT.AND P0, PT, R3, 0x39, PT ;  /* 0x000000390300780c */ /* 0x000fe40003f04270 */
        /* <DEDUP_REMOVED lines=10> */
[----:B------:R-:W-:Y:S02]  /*3d60*/  ISETP.GT.AND P0, PT, R3, 0x41, PT ;  /* 0x000000410300780c */ /* 0x000fe40003f04270 */
[----:B------:R-:W-:Y:S02]  /*3d70*/  FMNMX.FTZ R8, R136, R8, !PT ;  /* 0x0000000888087209 */ /* 0x000fe40007810000 */
[----:B------:R-:W-:Y:S02]  /*3d80*/  FMNMX.FTZ R5, R240, R5, !PT ;  /* 0x00000005f0057209 */ /* 0x000fe40007810000 */
[----:B------:R-:W-:Y:S02]  /*3d90*/  FMNMX.FTZ R6, R188, R6, !PT ;  /* 0x00000006bc067209 */ /* 0x000fe40007810000 */
[----:B------:R-:W-:Y:S01]  /*3da0*/  FSEL R168, R151, -INF , P0 ;  /* 0xff80000097a87808 */ /* 0x000fe20000000000 */
[----:B------:R-:W1:Y:S01]  /*3db0*/  SHFL.BFLY PT, R9, R5, 0x2, 0x1f ;  /* 0x0c401f0005097f89 */ /* 0x000e6200000e0000 */
[----:B------:R-:W-:-:S02]  /*3dc0*/  ISETP.GT.AND P0, PT, R3, 0x48, PT ;  /* 0x000000480300780c */ /* 0x000fc40003f04270 */
[----:B------:R-:W-:Y:S02]  /*3dd0*/  FMNMX.FTZ R8, R141, R8, !PT ;  /* 0x000000088d087209 */ /* 0x000fe40007810000 */
[----:B------:R-:W-:Y:S02]  /*3de0*/  FMNMX.FTZ R6, R190, R6, !PT ;  /* 0x00000006be067209 */ /* 0x000fe40007810000 */
[----:B------:R-:W-:Y:S02]  /*3df0*/  FSEL R167, R122, -INF , P0 ;  /* 0xff8000007aa77808 */ /* 0x000fe40000000000 */
[----:B------:R-:W-:Y:S02]  /*3e00*/  FMNMX.FTZ R8, R144, R8, !PT ;  /* 0x0000000890087209 */ /* 0x000fe40007810000 */
[----:B------:R-:W-:Y:S02]  /*3e10*/  ISETP.GT.AND P0, PT, R3, 0x49, PT ;  /* 0x000000490300780c */ /* 0x000fe40003f04270 */
[----:B------:R-:W-:-:S02]  /*3e20*/  FMNMX.FTZ R6, R192, R6, !PT ;  /* 0x00000006c0067209 */ /* 0x000fc40007810000 */
[----:B------:R-:W-:Y:S02]  /*3e30*/  FMNMX.FTZ R8, R145, R8, !PT ;  /* 0x0000000891087209 */ /* 0x000fe40007810000 */
[----:B------:R-:W-:Y:S02]  /*3e40*/  FSEL R156, R123, -INF , P0 ;  /* 0xff8000007b9c7808 */ /* 0x000fe40000000000 */
[----:B------:R-:W-:Y:S02]  /*3e50*/  ISETP.GT.AND P0, PT, R3, 0x50, PT ;  /* 0x000000500300780c */ /* 0x000fe40003f04270 */
[----:B------:R-:W-:Y:S02]  /*3e60*/  FSEL R245, R112, -INF , P5 ;  /* 0xff80000070f57808 */ /* 0x000fe40002800000 */
[----:B------:R-:W-:Y:S02]  /*3e70*/  FMNMX.FTZ R6, R195, R6, !PT ;  /* 0x00000006c3067209 */ /* 0x000fe40007810000 */
[----:B------:R-:W-:-:S02]  /*3e80*/  FMNMX.FTZ R8, R154, R8, !PT ;  /* 0x000000089a087209 */ /* 0x000fc40007810000 */
[----:B------:R-:W-:Y:S02]  /*3e90*/  FSEL R184, R158, -INF , P0 ;  /* 0xff8000009eb87808 */ /* 0x000fe40000000000 */
[----:B------:R-:W-:Y:S02]  /*3ea0*/  FSEL R244, R113, -INF , P3 ;  /* 0xff80000071f47808 */ /* 0x000fe40001800000 */
[----:B------:R-:W-:Y:S02]  /*3eb0*/  FMNMX.FTZ R6, R245, R6, !PT ;  /* 0x00000006f5067209 */ /* 0x000fe40007810000 */
[----:B------:R-:W-:Y:S02]  /*3ec0*/  ISETP.GT.AND P0, PT, R3, 0x51, PT ;  /* 0x000000510300780c */ /* 0x000fe40003f04270 */
[----:B------:R-:W-:Y:S02]  /*3ed0*/  FMNMX.FTZ R8, R166, R8, !PT ;  /* 0x00000008a6087209 */ /* 0x000fe40007810000 */
[----:B------:R-:W-:-:S02]  /*3ee0*/  FSEL R237, R108, -INF , P2 ;  /* 0xff8000006ced7808 */ /* 0x000fc40001000000 */
[----:B------:R-:W-:Y:S02]  /*3ef0*/  FMNMX.FTZ R6, R244, R6, !PT ;  /* 0x00000006f4067209 */ /* 0x000fe40007810000 */
[----:B------:R-:W-:Y:S02]  /*3f00*/  FSEL R185, R159, -INF , P0 ;  /* 0xff8000009fb97808 */ /* 0x000fe40000000000 */
[----:B------:R-:W-:Y:S02]  /*3f10*/  FMNMX.FTZ R8, R148, R8, !PT ;  /* 0x0000000894087209 */ /* 0x000fe40007810000 */
[----:B------:R-:W-:Y:S02]  /*3f20*/  ISETP.GT.AND P0, PT, R3, 0x58, PT ;  /* 0x000000580300780c */ /* 0x000fe40003f04270 */
[----:B------:R-:W-:Y:S02]  /*3f30*/  FSEL R236, R109, -INF , P1 ;  /* 0xff8000006dec7808 */ /* 0x000fe40000800000 */
[----:B------:R-:W-:-:S02]  /*3f40*/  FMNMX.FTZ R6, R237, R6, !PT ;  /* 0x00000006ed067209 */ /* 0x000fc40007810000 */
[----:B------:R-:W-:Y:S02]  /*3f50*/  FMNMX.FTZ R8, R146, R8, !PT ;  /* 0x0000000892087209 */ /* 0x000fe40007810000 */
[----:B------:R-:W-:Y:S02]  /*3f60*/  FSEL R179, R118, -INF , P0 ;  /* 0xff80000076b37808 */ /* 0x000fe40000000000 */
[C---:B------:R-:W-:Y:S02]  /*3f70*/  ISETP.GT.AND P5, PT, R3.reuse, 0x59, PT ;  /* 0x000000590300780c */ /* 0x040fe40003fa4270 */
[C---:B------:R-:W-:Y:S02]  /*3f80*/  ISETP.GT.AND P3, PT, R3.reuse, 0x60, PT ;  /* 0x000000600300780c */ /* 0x040fe40003f64270 */
[C---:B------:R-:W-:Y:S02]  /*3f90*/  ISETP.GT.AND P2, PT, R3.reuse, 0x61, PT ;  /* 0x000000610300780c */ /* 0x040fe40003f44270 */
[----:B------:R-:W-:-:S02]  /*3fa0*/  ISETP.GT.AND P1, PT, R3, 0x68, PT ;  /* 0x000000680300780c */ /* 0x000fc40003f24270 */
[----:B------:R-:W-:Y:S02]  /*3fb0*/  ISETP.GT.AND P0, PT, R3, 0x69, PT ;  /* 0x000000690300780c */ /* 0x000fe40003f04270 */
[----:B-1----:R-:W-:Y:S02]  /*3fc0*/  FMNMX.FTZ R143, R5, R9, !PT ;  /* 0x00000009058f7209 */ /* 0x002fe40007810000 */
[----:B------:R-:W-:Y:S02]  /*3fd0*/  FMNMX.FTZ R3, R236, R6, !PT ;  /* 0x00000006ec037209 */ /* 0x000fe40007810000 */
[----:B------:R-:W-:Y:S01]  /*3fe0*/  FMNMX.FTZ R8, R157, R8, !PT ;  /* 0x000000089d087209 */ /* 0x000fe20007810000 */
[----:B------:R-:W1:Y:S03]  /*3ff0*/  SHFL.BFLY PT, R6, R143, 0x1, 0x1f ;  /* 0x0c201f008f067f89 */ /* 0x000e6600000e0000 */
[----:B------:R-:W-:Y:S01]  /*4000*/  FMNMX.FTZ R8, R168, R8, !PT ;  /* 0x00000008a8087209 */ /* 0x000fe20007810000 */
[----:B------:R-:W2:Y:S03]  /*4010*/  SHFL.BFLY PT, R5, R3, 0x2, 0x1f ;  /* 0x0c401f0003057f89 */ /* 0x000ea600000e0000 */
[----:B------:R-:W-:-:S04]  /*4020*/  FMNMX.FTZ R70, R167, R8, !PT ;  /* 0x00000008a7467209 */ /* 0x000fc80007810000 */
[----:B------:R-:W-:-:S04]  /*4030*/  FMNMX.FTZ R70, R156, R70, !PT ;  /* 0x000000469c467209 */ /* 0x000fc80007810000 */
[----:B------:R-:W-:-:S04]  /*4040*/  FMNMX.FTZ R70, R184, R70, !PT ;  /* 0x00000046b8467209 */ /* 0x000fc80007810000 */
[----:B------:R-:W-:Y:S01]  /*4050*/  FMNMX.FTZ R70, R185, R70, !PT ;  /* 0x00000046b9467209 */ /* 0x000fe20007810000 */
[----:B------:R3:W-:Y:S01]  /*4060*/  STL [R1+0xb4], R241 ;  /* 0x0000b4f101007387 */ /* 0x0007e20000100800 */
[----:B------:R-:W-:Y:S02]  /*4070*/  FSEL R183, R119, -INF , P5 ;  /* 0xff80000077b77808 */ /* 0x000fe40002800000 */
[----:B------:R-:W-:Y:S02]  /*4080*/  FMNMX.FTZ R70, R179, R70, !PT ;  /* 0x00000046b3467209 */ /* 0x000fe40007810000 */
[----:B-1----:R-:W-:Y:S02]  /*4090*/  FMNMX.FTZ R143, R143, R6, !PT ;  /* 0x000000068f8f7209 */ /* 0x002fe40007810000 */
[----:B------:R-:W-:Y:S02]  /*40a0*/  FSEL R235, R114, -INF , P3 ;  /* 0xff80000072eb7808 */ /* 0x000fe40001800000 */
[----:B--2---:R-:W-:-:S02]  /*40b0*/  FMNMX.FTZ R3, R3, R5, !PT ;  /* 0x0000000503037209 */ /* 0x004fc40007810000 */
[----:B------:R-:W-:Y:S01]  /*40c0*/  FMNMX.FTZ R70, R183, R70, !PT ;  /* 0x00000046b7467209 */ /* 0x000fe20007810000 */
[----:B------:R-:W-:Y:S01]  /*40d0*/  FMUL.FTZ R6, R143, c[0x0][0x2d0] ;  /* 0x0000b4008f067a20 */ /* 0x000fe20000410000 */
[----:B------:R-:W-:Y:S01]  /*40e0*/  ISETP.GT.AND P5, PT, R7, 0x1, PT ;  /* 0x000000010700780c */ /* 0x000fe20003fa4270 */
[----:B------:R-:W1:Y:S01]  /*40f0*/  SHFL.BFLY PT, R140, R3, 0x1, 0x1f ;  /* 0x0c201f00038c7f89 */ /* 0x000e6200000e0000 */
[----:B------:R-:W-:Y:S02]  /*4100*/  FSEL R234, R115, -INF , P2 ;  /* 0xff80000073ea7808 */ /* 0x000fe40001000000 */
[----:B------:R-:W-:Y:S02]  /*4110*/  FMNMX.FTZ R70, R235, R70, !PT ;  /* 0x00000046eb467209 */ /* 0x000fe40007810000 */
[----:B---3--:R-:W-:Y:S02]  /*4120*/  FSEL R241, R111, -INF , P0 ;  /* 0xff8000006ff17808 */ /* 0x008fe40000000000 */
[----:B------:R-:W-:-:S04]  /*4130*/  ISETP.GT.AND P0, PT, R7, 0x19, PT ;  /* 0x000000190700780c */ /* 0x000fc80003f04270 */
[----:B------:R-:W-:Y:S02]  /*4140*/  FSEL R83, R91, -INF , P0 ;  /* 0xff8000005b537808 */ /* 0x000fe40000000000 */
[----:B------:R-:W-:Y:S02]  /*4150*/  FSETP.NEU.FTZ.AND P0, PT, R143, -INF , PT ;  /* 0xff8000008f00780b */ /* 0x000fe40003f1d000 */
[----:B------:R-:W-:Y:S02]  /*4160*/  FSEL R81, R107, -INF , P5 ;  /* 0xff8000006b517808 */ /* 0x000fe40002800000 */
[----:B------:R-:W-:Y:S02]  /*4170*/  ISETP.GT.AND P3, PT, R7, 0x8, PT ;  /* 0x000000080700780c */ /* 0x000fe40003f64270 */
[----:B------:R-:W-:Y:S02]  /*4180*/  FSEL R233, R110, -INF , P1 ;  /* 0xff8000006ee97808 */ /* 0x000fe40000800000 */
[----:B------:R-:W-:-:S02]  /*4190*/  FMNMX.FTZ R70, R234, R70, !PT ;  /* 0x00000046ea467209 */ /* 0x000fc40007810000 */
[----:B------:R-:W-:Y:S02]  /*41a0*/  FSEL R6, R6, RZ, P0 ;  /* 0x000000ff06067208 */ /* 0x000fe40000000000 */
[----:B------:R-:W-:Y:S02]  /*41b0*/  ISETP.GT.AND P2, PT, R7, 0x9, PT ;  /* 0x000000090700780c */ /* 0x000fe40003f44270 */
[----:B------:R-:W-:Y:S02]  /*41c0*/  FSEL R80, R102, -INF , P3 ;  /* 0xff80000066507808 */ /* 0x000fe40001800000 */
[----:B------:R-:W-:Y:S01]  /*41d0*/  FMNMX.FTZ R5, R86, R81, !PT ;  /* 0x0000005156057209 */ /* 0x000fe20007810000 */
[----:B------:R-:W-:Y:S01]  /*41e0*/  FFMA.FTZ R8, R10, c[0x0][0x2d0], -R6 ;  /* 0x0000b4000a087a23 */ /* 0x000fe20000010806 */
[----:B------:R-:W-:Y:S02]  /*41f0*/  FMNMX.FTZ R70, R233, R70, !PT ;  /* 0x00000046e9467209 */ /* 0x000fe40007810000 */
[----:B------:R-:W-:-:S02]  /*4200*/  FSEL R71, R103, -INF , P2 ;  /* 0xff80000067477808 */ /* 0x000fc40001000000 */
[----:B------:R-:W-:Y:S02]  /*4210*/  ISETP.GT.AND P3, PT, R7, 0x10, PT ;  /* 0x000000100700780c */ /* 0x000fe40003f64270 */
[----:B------:R-:W-:Y:S01]  /*4220*/  FMNMX.FTZ R5, R80, R5, !PT ;  /* 0x0000000550057209 */ /* 0x000fe20007810000 */
[----:B------:R2:W-:Y:S01]  /*4230*/  MUFU.EX2 R213, R8 ;  /* 0x0000000800d57308 */ /* 0x0005e20000000800 */
[----:B------:R-:W-:Y:S02]  /*4240*/  FMNMX.FTZ R70, R241, R70, !PT ;  /* 0x00000046f1467209 */ /* 0x000fe40007810000 */
[C---:B------:R-:W-:Y:S02]  /*4250*/  ISETP.GT.AND P2, PT, R7.reuse, 0x11, PT ;  /* 0x000000110700780c */ /* 0x040fe40003f44270 */
[----:B------:R-:W-:Y:S01]  /*4260*/  FSEL R68, R98, -INF , P3 ;  /* 0xff80000062447808 */ /* 0x000fe20001800000 */
[----:B------:R-:W3:Y:S01]  /*4270*/  SHFL.BFLY PT, R9, R70, 0x2, 0x1f ;  /* 0x0c401f0046097f89 */ /* 0x000ee200000e0000 */
[----:B------:R-:W-:-:S02]  /*4280*/  ISETP.GT.AND P1, PT, R7, 0x18, PT ;  /* 0x000000180700780c */ /* 0x000fc40003f24270 */
[----:B------:R-:W-:Y:S02]  /*4290*/  FSEL R69, R99, -INF , P2 ;  /* 0xff80000063457808 */ /* 0x000fe40001000000 */
[----:B--2---:R-:W-:Y:S01]  /*42a0*/  FMNMX.FTZ R8, R71, R5, !PT ;  /* 0x0000000547087209 */ /* 0x004fe20007810000 */
[----:B------:R-:W-:-:S03]  /*42b0*/  FFMA.FTZ R5, R11, c[0x0][0x2d0], -R6 ;  /* 0x0000b4000b057a23 */ /* 0x000fc60000010806 */
[----:B------:R-:W-:Y:S01]  /*42c0*/  FMNMX.FTZ R8, R68, R8, !PT ;  /* 0x0000000844087209 */ /* 0x000fe20007810000 */
[----:B------:R2:W-:Y:S01]  /*42d0*/  MUFU.EX2 R180, R5 ;  /* 0x0000000500b47308 */ /* 0x0005e20000000800 */
[----:B------:R-:W-:Y:S02]  /*42e0*/  FSEL R82, R90, -INF , P1 ;  /* 0xff8000005a527808 */ /* 0x000fe40000800000 */
[----:B-1----:R-:W-:Y:S01]  /*42f0*/  FMNMX.FTZ R140, R3, R140, !PT ;  /* 0x0000008c038c7209 */ /* 0x002fe20007810000 */
[----:B------:R-:W-:Y:S01]  /*4300*/  FFMA.FTZ R3, R12, c[0x0][0x2d0], -R6 ;  /* 0x0000b4000c037a23 */ /* 0x000fe20000010806 */
[C---:B------:R-:W-:Y:S02]  /*4310*/  ISETP.GT.AND P5, PT, R7.reuse, 0x20, PT ;  /* 0x000000200700780c */ /* 0x040fe40003fa4270 */
[----:B------:R-:W-:Y:S01]  /*4320*/  ISETP.GT.AND P0, PT, R7, 0x31, PT ;  /* 0x000000310700780c */ /* 0x000fe20003f04270 */
[----:B------:R1:W-:Y:S01]  /*4330*/  MUFU.EX2 R238, R3 ;  /* 0x0000000300ee7308 */ /* 0x0003e20000000800 */
[----:B--2---:R-:W-:-:S04]  /*4340*/  FMNMX.FTZ R5, R69, R8, !PT ;  /* 0x0000000845057209 */ /* 0x004fc80007810000 */
[----:B------:R-:W-:Y:S02]  /*4350*/  FMNMX.FTZ R5, R82, R5, !PT ;  /* 0x0000000552057209 */ /* 0x000fe40007810000 */
[----:B------:R-:W-:Y:S02]  /*4360*/  ISETP.GT.AND P3, PT, R7, 0x21, PT ;  /* 0x000000210700780c */ /* 0x000fe40003f64270 */
[----:B------:R-:W-:Y:S02]  /*4370*/  FSEL R89, R94, -INF , P5 ;  /* 0xff8000005e597808 */ /* 0x000fe40002800000 */
[----:B-1----:R-:W-:Y:S02]  /*4380*/  FMNMX.FTZ R3, R83, R5, !PT ;  /* 0x0000000553037209 */ /* 0x002fe40007810000 */
[----:B------:R-:W-:Y:S02]  /*4390*/  FSEL R138, R75, -INF , P0 ;  /* 0xff8000004b8a7808 */ /* 0x000fe40000000000 */
[----:B------:R-:W-:-:S02]  /*43a0*/  ISETP.GT.AND P0, PT, R7, 0x39, PT ;  /* 0x000000390700780c */ /* 0x000fc40003f04270 */
[----:B------:R-:W-:Y:S02]  /*43b0*/  ISETP.GT.AND P2, PT, R7, 0x28, PT ;  /* 0x000000280700780c */ /* 0x000fe40003f44270 */
[----:B------:R-:W-:Y:S02]  /*43c0*/  FSEL R90, R95, -INF , P3 ;  /* 0xff8000005f5a7808 */ /* 0x000fe40001800000 */
[----:B------:R-:W-:Y:S01]  /*43d0*/  FMNMX.FTZ R3, R89, R3, !PT ;  /* 0x0000000359037209 */ /* 0x000fe20007810000 */
[----:B------:R-:W-:Y:S01]  /*43e0*/  FMUL.FTZ R5, R140, c[0x0][0x2d0] ;  /* 0x0000b4008c057a20 */ /* 0x000fe20000410000 */
[----:B------:R-:W-:Y:S02]  /*43f0*/  ISETP.GT.AND P1, PT, R7, 0x29, PT ;  /* 0x000000290700780c */ /* 0x000fe40003f24270 */
[----:B------:R-:W-:Y:S02]  /*4400*/  FSEL R137, R47, -INF , P0 ;  /* 0xff8000002f897808 */ /* 0x000fe40000000000 */
[----:B------:R-:W-:-:S02]  /*4410*/  FSEL R91, R50, -INF , P2 ;  /* 0xff800000325b7808 */ /* 0x000fc40001000000 */
[----:B------:R-:W-:Y:S02]  /*4420*/  FSETP.NEU.FTZ.AND P0, PT, R140, -INF , PT ;  /* 0xff8000008c00780b */ /* 0x000fe40003f1d000 */
[----:B------:R-:W-:Y:S01]  /*4430*/  FMNMX.FTZ R3, R90, R3, !PT ;  /* 0x000000035a037209 */ /* 0x000fe20007810000 */
[----:B------:R-:W-:Y:S01]  /*4440*/  FFMA.FTZ R8, R13, c[0x0][0x2d0], -R6 ;  /* 0x0000b4000d087a23 */ /* 0x000fe20000010806 */
[----:B------:R-:W-:Y:S02]  /*4450*/  FSEL R104, R51, -INF , P1 ;  /* 0xff80000033687808 */ /* 0x000fe40000800000 */
[----:B---3--:R-:W-:Y:S02]  /*4460*/  FMNMX.FTZ R70, R70, R9, !PT ;  /* 0x0000000946467209 */ /* 0x008fe40007810000 */
[----:B------:R-:W-:Y:S02]  /*4470*/  FSEL R5, R5, RZ, P0 ;  /* 0x000000ff05057208 */ /* 0x000fe40000000000 */
[----:B------:R-:W-:-:S02]  /*4480*/  FMNMX.FTZ R3, R91, R3, !PT ;  /* 0x000000035b037209 */ /* 0x000fc40007810000 */
[C---:B------:R-:W-:Y:S01]  /*4490*/  ISETP.GT.AND P1, PT, R7.reuse, 0x30, PT ;  /* 0x000000300700780c */ /* 0x040fe20003f24270 */
[----:B------:R-:W1:Y:S01]  /*44a0*/  SHFL.BFLY PT, R9, R70, 0x1, 0x1f ;  /* 0x0c201f0046097f89 */ /* 0x000e6200000e0000 */
[----:B------:R2:W-:Y:S01]  /*44b0*/  MUFU.EX2 R243, R8 ;  /* 0x0000000800f37308 */ /* 0x0005e20000000800 */
[----:B------:R-:W-:Y:S02]  /*44c0*/  FMNMX.FTZ R3, R104, R3, !PT ;  /* 0x0000000368037209 */ /* 0x000fe40007810000 */
[----:B------:R-:W-:Y:S01]  /*44d0*/  FSEL R139, R74, -INF , P1 ;  /* 0xff8000004a8b7808 */ /* 0x000fe20000800000 */
[C---:B------:R-:W-:Y:S01]  /*44e0*/  IMAD R231, R2.reuse, 0x2, R228 ;  /* 0x0000000202e77824 */ /* 0x040fe200078e02e4 */
[----:B------:R-:W-:Y:S01]  /*44f0*/  ISETP.GT.AND P1, PT, R7, 0x38, PT ;  /* 0x000000380700780c */ /* 0x000fe20003f24270 */
[----:B------:R-:W-:Y:S01]  /*4500*/  IMAD R230, R2, 0x2, R229 ;  /* 0x0000000202e67824 */ /* 0x000fe200078e02e5 */
[----:B------:R-:W-:Y:S01]  /*4510*/  FMNMX.FTZ R3, R139, R3, !PT ;  /* 0x000000038b037209 */ /* 0x000fe20007810000 */
[----:B------:R-:W-:Y:S01]  /*4520*/  LDSM.16.MT88.4 R48, [R228+0x900] ;  /* 0x00090000e430783b */ /* 0x000fe20000004200 */
[----:B------:R-:W-:Y:S01]  /*4530*/  FSEL R131, R46, -INF , P1 ;  /* 0xff8000002e837808 */ /* 0x000fe20000800000 */
[----:B--2---:R-:W-:Y:S01]  /*4540*/  FFMA.FTZ R8, R14, c[0x0][0x2d0], -R5 ;  /* 0x0000b4000e087a23 */ /* 0x004fe20000010805 */
[----:B------:R-:W-:Y:S01]  /*4550*/  FMNMX.FTZ R3, R138, R3, !PT ;  /* 0x000000038a037209 */ /* 0x000fe20007810000 */
[----:B------:R-:W-:Y:S02]  /*4560*/  LDSM.16.MT88.4 R44, [R230+0x100] ;  /* 0x00010000e62c783b */ /* 0x000fe40000004200 */
[----:B------:R2:W-:Y:S01]  /*4570*/  MUFU.EX2 R198, R8 ;  /* 0x0000000800c67308 */ /* 0x0005e20000000800 */
[----:B------:R-:W-:Y:S01]  /*4580*/  ISETP.GT.AND P2, PT, R7, 0x40, PT ;  /* 0x000000400700780c */ /* 0x000fe20003f44270 */
[----:B------:R-:W-:Y:S01]  /*4590*/  LDSM.16.MT88.4 R72, [R229+0x900] ;  /* 0x00090000e548783b */ /* 0x000fe20000004200 */
[----:B------:R-:W-:-:S02]  /*45a0*/  FMNMX.FTZ R3, R131, R3, !PT ;  /* 0x0000000383037209 */ /* 0x000fc40007810000 */
[----:B------:R-:W-:Y:S01]  /*45b0*/  ISETP.GT.AND P1, PT, R7, 0x41, PT ;  /* 0x000000410700780c */ /* 0x000fe20003f24270 */
[----:B--2---:R-:W-:-:S04]  /*45c0*/  FFMA.FTZ R8, R15, c[0x0][0x2d0], -R5 ;  /* 0x0000b4000f087a23 */ /* 0x004fc80000010805 */
[----:B------:R2:W-:Y:S01]  /*45d0*/  MUFU.EX2 R232, R8 ;  /* 0x0000000800e87308 */ /* 0x0005e20000000800 */
[----:B------:R-:W-:Y:S02]  /*45e0*/  FSEL R149, R62, -INF , P2 ;  /* 0xff8000003e957808 */ /* 0x000fe40001000000 */
[----:B------:R-:W-:Y:S02]  /*45f0*/  FSEL R150, R63, -INF , P1 ;  /* 0xff8000003f967808 */ /* 0x000fe40000800000 */
[C---:B------:R-:W-:Y:S02]  /*4600*/  ISETP.GT.AND P1, PT, R7.reuse, 0x48, PT ;  /* 0x000000480700780c */ /* 0x040fe40003f24270 */
[----:B------:R-:W-:Y:S01]  /*4610*/  ISETP.GT.AND P0, PT, R7, 0x49, PT ;  /* 0x000000490700780c */ /* 0x000fe20003f04270 */
[----:B--2---:R-:W-:-:S04]  /*4620*/  FFMA.FTZ R8, R16, c[0x0][0x2d0], -R5 ;  /* 0x0000b40010087a23 */ /* 0x004fc80000010805 */
[----:B------:R2:W3:Y:S01]  /*4630*/  MUFU.EX2 R25, R8 ;  /* 0x0000000800197308 */ /* 0x0004e20000000800 */
[----:B------:R-:W-:Y:S02]  /*4640*/  FSEL R151, R66, -INF , P1 ;  /* 0xff80000042977808 */ /* 0x000fe40000800000 */
[----:B------:R-:W-:Y:S02]  /*4650*/  FSEL R155, R67, -INF , P0 ;  /* 0xff800000439b7808 */ /* 0x000fe40000000000 */
[----:B-1----:R-:W-:Y:S02]  /*4660*/  FMNMX.FTZ R70, R70, R9, !PT ;  /* 0x0000000946467209 */ /* 0x002fe40007810000 */
[----:B------:R-:W-:Y:S01]  /*4670*/  ISETP.GT.AND P1, PT, R7, 0x50, PT ;  /* 0x000000500700780c */ /* 0x000fe20003f24270 */
[----:B------:R-:W-:Y:S01]  /*4680*/  LDSM.16.MT88.4 R64, [R231+0x900] ;  /* 0x00090000e740783b */ /* 0x000fe20000004200 */
[----:B--2---:R-:W-:-:S04]  /*4690*/  FMNMX.FTZ R8, R137, R3, !PT ;  /* 0x0000000389087209 */ /* 0x004fc80007810000 */
[----:B------:R-:W-:Y:S02]  /*46a0*/  FMNMX.FTZ R8, R149, R8, !PT ;  /* 0x0000000895087209 */ /* 0x000fe40007810000 */
[----:B------:R-:W-:Y:S02]  /*46b0*/  ISETP.GT.AND P0, PT, R7, 0x51, PT ;  /* 0x000000510700780c */ /* 0x000fe40003f04270 */
[----:B------:R-:W-:Y:S01]  /*46c0*/  FMNMX.FTZ R8, R150, R8, !PT ;  /* 0x0000000896087209 */ /* 0x000fe20007810000 */
[----:B------:R-:W-:Y:S01]  /*46d0*/  FMUL.FTZ R3, R70, c[0x0][0x2d0] ;  /* 0x0000b40046037a20 */ /* 0x000fe20000410000 */
[----:B------:R-:W-:Y:S02]  /*46e0*/  FSEL R177, R58, -INF , P1 ;  /* 0xff8000003ab17808 */ /* 0x000fe40000800000 */
[----:B------:R-:W-:Y:S02]  /*46f0*/  FMNMX.FTZ R8, R151, R8, !PT ;  /* 0x0000000897087209 */ /* 0x000fe40007810000 */
[----:B------:R-:W-:-:S02]  /*4700*/  FSEL R178, R59, -INF , P0 ;  /* 0xff8000003bb27808 */ /* 0x000fc40000000000 */
[----:B------:R-:W-:Y:S02]  /*4710*/  ISETP.GT.AND P0, PT, R7, 0x58, PT ;  /* 0x000000580700780c */ /* 0x000fe40003f04270 */
[----:B------:R-:W-:Y:S02]  /*4720*/  FSETP.NEU.FTZ.AND P1, PT, R70, -INF , PT ;  /* 0xff8000004600780b */ /* 0x000fe40003f3d000 */
[----:B------:R-:W-:Y:S02]  /*4730*/  FMNMX.FTZ R8, R155, R8, !PT ;  /* 0x000000089b087209 */ /* 0x000fe40007810000 */
[----:B------:R-:W-:Y:S02]  /*4740*/  FSEL R3, R3, RZ, P1 ;  /* 0x000000ff03037208 */ /* 0x000fe40000800000 */
[----:B------:R-:W-:Y:S02]  /*4750*/  FSEL R159, R54, -INF , P0 ;  /* 0xff800000369f7808 */ /* 0x000fe40000000000 */
[----:B------:R-:W-:-:S02]  /*4760*/  ISETP.GT.AND P5, PT, R7, 0x59, PT ;  /* 0x000000590700780c */ /* 0x000fc40003fa4270 */
[C---:B------:R-:W-:Y:S02]  /*4770*/  ISETP.GT.AND P3, PT, R7.reuse, 0x60, PT ;  /* 0x000000600700780c */ /* 0x040fe40003f64270 */
[C---:B------:R-:W-:Y:S02]  /*4780*/  ISETP.GT.AND P2, PT, R7.reuse, 0x61, PT ;  /* 0x000000610700780c */ /* 0x040fe40003f44270 */
[C---:B------:R-:W-:Y:S02]  /*4790*/  ISETP.GT.AND P1, PT, R7.reuse, 0x68, PT ;  /* 0x000000680700780c */ /* 0x040fe40003f24270 */
[----:B------:R-:W-:Y:S02]  /*47a0*/  ISETP.GT.AND P0, PT, R7, 0x69, PT ;  /* 0x000000690700780c */ /* 0x000fe40003f04270 */
[----:B------:R-:W-:Y:S01]  /*47b0*/  FMNMX.FTZ R7, R177, R8, !PT ;  /* 0x00000008b1077209 */ /* 0x000fe20007810000 */
[----:B------:R-:W-:-:S03]  /*47c0*/  FFMA.FTZ R0, R19, c[0x0][0x2d0], -R3 ;  /* 0x0000b40013007a23 */ /* 0x000fc60000010803 */
[----:B------:R-:W-:Y:S01]  /*47d0*/  FMNMX.FTZ R7, R178, R7, !PT ;  /* 0x00000007b2077209 */ /* 0x000fe20007810000 */
[----:B------:R1:W-:Y:S01]  /*47e0*/  MUFU.EX2 R147, R0 ;  /* 0x0000000000937308 */ /* 0x0003e20000000800 */
[----:B------:R-:W-:Y:S02]  /*47f0*/  FSEL R158, R55, -INF , P5 ;  /* 0xff800000379e7808 */ /* 0x000fe40002800000 */
[----:B------:R-:W-:Y:S02]  /*4800*/  FMNMX.FTZ R4, R159, R7, !PT ;  /* 0x000000079f047209 */ /* 0x000fe40007810000 */
[----:B------:R-:W-:Y:S02]  /*4810*/  FSEL R242, R42, -INF , P3 ;  /* 0xff8000002af27808 */ /* 0x000fe40001800000 */
[----:B------:R-:W-:Y:S02]  /*4820*/  FMNMX.FTZ R4, R158, R4, !PT ;  /* 0x000000049e047209 */ /* 0x000fe40007810000 */
[----:B------:R-:W-:Y:S01]  /*4830*/  FSEL R252, R43, -INF , P2 ;  /* 0xff8000002bfc7808 */ /* 0x000fe20001000000 */
[----:B-1----:R-:W-:Y:S01]  /*4840*/  FFMA.FTZ R0, R24, c[0x0][0x2d0], -R3 ;  /* 0x0000b40018007a23 */ /* 0x002fe20000010803 */
[----:B------:R-:W-:-:S02]  /*4850*/  FMNMX.FTZ R2, R242, R4, !PT ;  /* 0x00000004f2027209 */ /* 0x000fc40007810000 */
[----:B------:R-:W-:Y:S01]  /*4860*/  FSEL R196, R38, -INF , P1 ;  /* 0xff80000026c47808 */ /* 0x000fe20000800000 */
[----:B------:R1:W-:Y:S01]  /*4870*/  MUFU.EX2 R193, R0 ;  /* 0x0000000000c17308 */ /* 0x0003e20000000800 */
[----:B------:R-:W-:Y:S01]  /*4880*/  FSEL R251, R39, -INF , P0 ;  /* 0xff80000027fb7808 */ /* 0x000fe20000000000 */
[----:B---3--:R-:W-:Y:S01]  /*4890*/  IMAD.MOV.U32 R7, RZ, RZ, R25 ;  /* 0x000000ffff077224 */ /* 0x008fe200078e0019 */
[----:B------:R-:W-:Y:S04]  /*48a0*/  LDSM.16.MT88.4 R40, [R229+0x100] ;  /* 0x00010000e528783b */ /* 0x000fe80000004200 */
[----:B------:R-:W-:Y:S01]  /*48b0*/  LDSM.16.MT88.4 R24, [R231+0x100] ;  /* 0x00010000e718783b */ /* 0x000fe20000004200 */
[----:B-1----:R-:W-:-:S04]  /*48c0*/  FFMA.FTZ R0, R28, c[0x0][0x2d0], -R3 ;  /* 0x0000b4001c007a23 */ /* 0x002fc80000010803 */
[----:B------:R1:W-:Y:S02]  /*48d0*/  MUFU.EX2 R106, R0 ;  /* 0x00000000006a7308 */ /* 0x0003e40000000800 */
[----:B-1----:R-:W-:-:S04]  /*48e0*/  FMNMX.FTZ R0, R252, R2, !PT ;  /* 0x00000002fc007209 */ /* 0x002fc80007810000 */
[----:B------:R-:W-:-:S04]  /*48f0*/  FMNMX.FTZ R0, R196, R0, !PT ;  /* 0x00000000c4007209 */ /* 0x000fc80007810000 */
[----:B------:R-:W-:-:S05]  /*4900*/  FMNMX.FTZ R0, R251, R0, !PT ;  /* 0x00000000fb007209 */ /* 0x000fca0007810000 */
[----:B------:R-:W1:Y:S01]  /*4910*/  SHFL.BFLY PT, R4, R0, 0x2, 0x1f ;  /* 0x0c401f0000047f89 */ /* 0x000e6200000e0000 */
[----:B------:R-:W-:-:S04]  /*4920*/  FFMA.FTZ R2, R29, c[0x0][0x2d0], -R5 ;  /* 0x0000b4001d027a23 */ /* 0x000fc80000010805 */
[----:B------:R2:W-:Y:S02]  /*4930*/  MUFU.EX2 R239, R2 ;  /* 0x0000000200ef7308 */ /* 0x0005e40000000800 */
[----:B--2---:R-:W-:-:S06]  /*4940*/  FFMA.FTZ R2, R30, c[0x0][0x2d0], -R5 ;  /* 0x0000b4001e027a23 */ /* 0x004fcc0000010805 */
[----:B------:R2:W-:Y:S01]  /*4950*/  MUFU.EX2 R204, R2 ;  /* 0x0000000200cc7308 */ /* 0x0005e20000000800 */
[----:B-1----:R-:W-:Y:S01]  /*4960*/  FMNMX.FTZ R0, R0, R4, !PT ;  /* 0x0000000400007209 */ /* 0x002fe20007810000 */
[----:B--2---:R-:W-:-:S06]  /*4970*/  FFMA.FTZ R2, R31, c[0x0][0x2d0], -R5 ;  /* 0x0000b4001f027a23 */ /* 0x004fcc0000010805 */
[----:B------:R1:W-:Y:S01]  /*4980*/  MUFU.EX2 R209, R2 ;  /* 0x0000000200d17308 */ /* 0x0003e20000000800 */
[----:B------:R-:W2:Y:S01]  /*4990*/  SHFL.BFLY PT, R4, R0, 0x1, 0x1f ;  /* 0x0c201f0000047f89 */ /* 0x000ea200000e0000 */
[----:B-1----:R-:W-:-:S06]  /*49a0*/  FFMA.FTZ R2, R32, c[0x0][0x2d0], -R5 ;  /* 0x0000b40020027a23 */ /* 0x002fcc0000010805 */
[----:B------:R1:W-:Y:S02]  /*49b0*/  MUFU.EX2 R246, R2 ;  /* 0x0000000200f67308 */ /* 0x0003e40000000800 */
[----:B-1----:R-:W-:-:S06]  /*49c0*/  FFMA.FTZ R2, R33, c[0x0][0x2d0], -R3 ;  /* 0x0000b40021027a23 */ /* 0x002fcc0000010803 */
[----:B------:R1:W-:Y:S02]  /*49d0*/  MUFU.EX2 R201, R2 ;  /* 0x0000000200c97308 */ /* 0x0003e40000000800 */
[----:B-1----:R-:W-:-:S06]  /*49e0*/  FFMA.FTZ R2, R34, c[0x0][0x2d0], -R3 ;  /* 0x0000b40022027a23 */ /* 0x002fcc0000010803 */
[----:B------:R1:W-:Y:S01]  /*49f0*/  MUFU.EX2 R205, R2 ;  /* 0x0000000200cd7308 */ /* 0x0003e20000000800 */
[----:B--2---:R-:W-:Y:S01]  /*4a00*/  FMNMX.FTZ R142, R0, R4, !PT ;  /* 0x00000004008e7209 */ /* 0x004fe20007810000 */
[----:B-1----:R-:W-:-:S06]  /*4a10*/  FFMA.FTZ R2, R35, c[0x0][0x2d0], -R3 ;  /* 0x0000b40023027a23 */ /* 0x002fcc0000010803 */
[----:B------:R1:W-:Y:S01]  /*4a20*/  MUFU.EX2 R210, R2 ;  /* 0x0000000200d27308 */ /* 0x0003e20000000800 */
[----:B------:R-:W-:Y:S02]  /*4a30*/  FMUL.FTZ R0, R142, c[0x0][0x2d0] ;  /* 0x0000b4008e007a20 */ /* 0x000fe40000410000 */
[----:B-1----:R-:W-:Y:S01]  /*4a40*/  FFMA.FTZ R2, R76, c[0x0][0x2d0], -R3 ;  /* 0x0000b4004c027a23 */ /* 0x002fe20000010803 */
[----:B------:R-:W-:Y:S01]  /*4a50*/  FSETP.NEU.FTZ.AND P0, PT, R142, -INF , PT ;  /* 0xff8000008e00780b */ /* 0x000fe20003f1d000 */
[----:B------:R-:W-:Y:S01]  /*4a60*/  IMAD.MOV.U32 R4, RZ, RZ, R180 ;  /* 0x000000ffff047224 */ /* 0x000fe200078e00b4 */
[----:B------:R-:W1:Y:S02]  /*4a70*/  LDSM.16.MT88.4 R76, [R230+0x900] ;  /* 0x00090000e64c783b */ /* 0x000e640000004200 */
[----:B------:R2:W-:Y:S01]  /*4a80*/  MUFU.EX2 R194, R2 ;  /* 0x0000000200c27308 */ /* 0x0005e20000000800 */
[----:B------:R-:W-:Y:S01]  /*4a90*/  FSEL R0, R0, RZ, P0 ;  /* 0x000000ff00007208 */ /* 0x000fe20000000000 */
[----:B--2---:R-:W-:-:S06]  /*4aa0*/  FFMA.FTZ R2, R84, c[0x0][0x2d0], -R6 ;  /* 0x0000b40054027a23 */ /* 0x004fcc0000010806 */
[----:B------:R2:W-:Y:S02]  /*4ab0*/  MUFU.EX2 R107, R2 ;  /* 0x00000002006b7308 */ /* 0x0005e40000000800 */
        /* <DEDUP_REMOVED lines=37> */
[----:B------:R2:W-:Y:S01]  /*4d10*/  MUFU.EX2 R247, R2 ;  /* 0x0000000200f77308 */ /* 0x0005e20000000800 */
[----:B------:R-:W-:Y:S02]  /*4d20*/  FFMA.FTZ R9, R17, c[0x0][0x2d0], -R5 ;  /* 0x0000b40011097a23 */ /* 0x000fe40000010805 */
[----:B--2---:R-:W-:-:S05]  /*4d30*/  FFMA.FTZ R2, R136, c[0x0][0x2d0], -R3 ;  /* 0x0000b40088027a23 */ /* 0x004fca0000010803 */
[----:B------:R2:W-:Y:S02]  /*4d40*/  MUFU.EX2 R227, R2 ;  /* 0x0000000200e37308 */ /* 0x0005e40000000800 */
[----:B--2---:R-:W-:-:S06]  /*4d50*/  FFMA.FTZ R2, R141, c[0x0][0x2d0], -R3 ;  /* 0x0000b4008d027a23 */ /* 0x004fcc0000010803 */
[----:B------:R2:W-:Y:S02]  /*4d60*/  MUFU.EX2 R226, R2 ;  /* 0x0000000200e27308 */ /* 0x0005e40000000800 */
[----:B--2---:R-:W-:-:S06]  /*4d70*/  FFMA.FTZ R2, R144, c[0x0][0x2d0], -R3 ;  /* 0x0000b40090027a23 */ /* 0x004fcc0000010803 */
[----:B------:R2:W-:Y:S08]  /*4d80*/  MUFU.EX2 R225, R2 ;  /* 0x0000000200e17308 */ /* 0x0005f00000000800 */
[----:B------:R3:W4:Y:S01]  /*4d90*/  MUFU.EX2 R215, R9 ;  /* 0x0000000900d77308 */ /* 0x0007220000000800 */
[----:B--2---:R-:W-:-:S07]  /*4da0*/  FFMA.FTZ R2, R145, c[0x0][0x2d0], -R3 ;  /* 0x0000b40091027a23 */ /* 0x004fce0000010803 */
[----:B------:R2:W-:Y:S01]  /*4db0*/  MUFU.EX2 R224, R2 ;  /* 0x0000000200e07308 */ /* 0x0005e20000000800 */
[----:B---3--:R-:W-:-:S07]  /*4dc0*/  FFMA.FTZ R9, R18, c[0x0][0x2d0], -R3 ;  /* 0x0000b40012097a23 */ /* 0x008fce0000010803 */
[----:B------:R-:W3:Y:S01]  /*4dd0*/  MUFU.EX2 R199, R9 ;  /* 0x0000000900c77308 */ /* 0x000ee20000000800 */
[----:B--2---:R-:W-:-:S07]  /*4de0*/  FFMA.FTZ R2, R89, c[0x0][0x2d0], -R0 ;  /* 0x0000b40059027a23 */ /* 0x004fce0000010800 */
[----:B------:R2:W-:Y:S01]  /*4df0*/  MUFU.EX2 R222, R2 ;  /* 0x0000000200de7308 */ /* 0x0005e20000000800 */
[----:B------:R-:W-:Y:S01]  /*4e00*/  F2FP.BF16.PACK_AB R8, R232, R198 ;  /* 0x000000c6e808723e */ /* 0x000fe200000010ff */
[----:B--2---:R-:W-:-:S06]  /*4e10*/  FFMA.FTZ R2, R90, c[0x0][0x2d0], -R0 ;  /* 0x0000b4005a027a23 */ /* 0x004fcc0000010800 */
[----:B------:R2:W1:Y:S01]  /*4e20*/  MUFU.EX2 R223, R2 ;  /* 0x0000000200df7308 */ /* 0x0004620000000800 */
[----:B----4-:R-:W-:Y:S02]  /*4e30*/  F2FP.BF16.PACK_AB R10, R215, R7 ;  /* 0x00000007d70a723e */ /* 0x010fe400000010ff */
[----:B---3--:R-:W-:Y:S02]  /*4e40*/  F2FP.BF16.PACK_AB R9, R147, R199 ;  /* 0x000000c79309723e */ /* 0x008fe400000010ff */
[----:B------:R-:W-:Y:S01]  /*4e50*/  F2FP.BF16.PACK_AB R11, R106, R193 ;  /* 0x000000c16a0b723e */ /* 0x000fe200000010ff */
[----:B--2---:R-:W-:-:S04]  /*4e60*/  FFMA.FTZ R2, R91, c[0x0][0x2d0], -R0 ;  /* 0x0000b4005b027a23 */ /* 0x004fc80000010800 */
[----:B------:R2:W-:Y:S01]  /*4e70*/  MUFU.EX2 R221, R2 ;  /* 0x0000000200dd7308 */ /* 0x0005e20000000800 */
[----:B------:R-:W-:Y:S01]  /*4e80*/  IMAD.MOV.U32 R132, RZ, RZ, R216 ;  /* 0x000000ffff847224 */ /* 0x000fe200078e00d8 */
[----:B------:R-:W-:Y:S01]  /*4e90*/  HMMA.16816.F32.BF16 R52, R8, R20, RZ ;  /* 0x000000140834723c */ /* 0x000fe200000418ff */
[----:B--2---:R-:W-:-:S05]  /*4ea0*/  FFMA.FTZ R2, R104, c[0x0][0x2d0], -R0 ;  /* 0x0000b40068027a23 */ /* 0x004fca0000010800 */
[----:B------:R2:W3:Y:S02]  /*4eb0*/  MUFU.EX2 R220, R2 ;  /* 0x0000000200dc7308 */ /* 0x0004e40000000800 */
[C---:B------:R-:W-:Y:S08]  /*4ec0*/  HMMA.16816.F32.BF16 R60, R8.reuse, R24, RZ ;  /* 0x00000018083c723c */ /* 0x040ff000000418ff */
[----:B------:R-:W-:Y:S01]  /*4ed0*/  HMMA.16816.F32.BF16 R56, R8, R40, RZ ;  /* 0x000000280838723c */ /* 0x000fe200000418ff */
[----:B--2---:R-:W-:-:S07]  /*4ee0*/  FFMA.FTZ R2, R165, c[0x0][0x2d0], -R6 ;  /* 0x0000b400a5027a23 */ /* 0x004fce0000010806 */
[C---:B------:R-:W-:Y:S01]  /*4ef0*/  HMMA.16816.F32.BF16 R16, R8.reuse, R44, RZ ;  /* 0x0000002c0810723c */ /* 0x040fe200000418ff */
[----:B------:R2:W-:Y:S07]  /*4f00*/  MUFU.EX2 R216, R2 ;  /* 0x0000000200d87308 */ /* 0x0005ee0000000800 */
[C---:B------:R-:W-:Y:S08]  /*4f10*/  HMMA.16816.F32.BF16 R36, R8.reuse, R22, RZ ;  /* 0x000000160824723c */ /* 0x040ff000000418ff */
[----:B------:R-:W-:Y:S01]  /*4f20*/  HMMA.16816.F32.BF16 R32, R8, R26, RZ ;  /* 0x0000001a0820723c */ /* 0x000fe200000418ff */
[----:B--2---:R-:W-:-:S07]  /*4f30*/  FFMA.FTZ R2, R164, c[0x0][0x2d0], -R6 ;  /* 0x0000b400a4027a23 */ /* 0x004fce0000010806 */
[C---:B------:R-:W-:Y:S01]  /*4f40*/  HMMA.16816.F32.BF16 R28, R8.reuse, R42, RZ ;  /* 0x0000002a081c723c */ /* 0x040fe200000418ff */
[----:B------:R2:W-:Y:S07]  /*4f50*/  MUFU.EX2 R217, R2 ;  /* 0x0000000200d97308 */ /* 0x0005ee0000000800 */
[----:B------:R-:W-:Y:S01]  /*4f60*/  HMMA.16816.F32.BF16 R8, R8, R46, RZ ;  /* 0x0000002e0808723c */ /* 0x000fe200000418ff */
[----:B--2---:R-:W-:-:S04]  /*4f70*/  FFMA.FTZ R2, R163, c[0x0][0x2d0], -R6 ;  /* 0x0000b400a3027a23 */ /* 0x004fc80000010806 */
[----:B------:R2:W-:Y:S01]  /*4f80*/  MUFU.EX2 R218, R2 ;  /* 0x0000000200da7308 */ /* 0x0005e20000000800 */
[----:B------:R-:W-:Y:S01]  /*4f90*/  IMAD.MOV.U32 R68, RZ, RZ, R214 ;  /* 0x000000ffff447224 */ /* 0x000fe200078e00d6 */
[----:B------:R-:W-:Y:S02]  /*4fa0*/  F2FP.BF16.PACK_AB R12, R204, R239 ;  /* 0x000000efcc0c723e */ /* 0x000fe400000010ff */
[----:B------:R-:W-:Y:S02]  /*4fb0*/  F2FP.BF16.PACK_AB R13, R205, R201 ;  /* 0x000000c9cd0d723e */ /* 0x000fe400000010ff */
[----:B------:R-:W-:Y:S01]  /*4fc0*/  F2FP.BF16.PACK_AB R14, R246, R209 ;  /* 0x000000d1f60e723e */ /* 0x000fe200000010ff */
[----:B--2---:R-:W-:-:S04]  /*4fd0*/  FFMA.FTZ R2, R162, c[0x0][0x2d0], -R6 ;  /* 0x0000b400a2027a23 */ /* 0x004fc80000010806 */
[----:B------:R2:W-:Y:S01]  /*4fe0*/  MUFU.EX2 R219, R2 ;  /* 0x0000000200db7308 */ /* 0x0005e20000000800 */
[----:B------:R-:W-:Y:S01]  /*4ff0*/  F2FP.BF16.PACK_AB R15, R194, R210 ;  /* 0x000000d2c20f723e */ /* 0x000fe200000010ff */
[----:B------:R-:W-:Y:S02]  /*5000*/  IMAD.MOV.U32 R141, RZ, RZ, R215 ;  /* 0x000000ffff8d7224 */ /* 0x000fe400078e00d7 */
[----:B--2---:R-:W-:-:S04]  /*5010*/  FFMA.FTZ R2, R160, c[0x0][0x2d0], -R5 ;  /* 0x0000b400a0027a23 */ /* 0x004fc80000010805 */
[----:B------:R2:W-:Y:S01]  /*5020*/  MUFU.EX2 R214, R2 ;  /* 0x0000000200d67308 */ /* 0x0005e20000000800 */
[----:B-1----:R-:W-:Y:S01]  /*5030*/  HMMA.16816.F32.BF16 R100, R12, R78, R8 ;  /* 0x0000004e0c64723c */ /* 0x002fe20000041808 */
[----:B------:R-:W-:-:S06]  /*5040*/  IMAD.MOV.U32 R163, RZ, RZ, R213 ;  /* 0x000000ffffa37224 */ /* 0x000fcc00078e00d5 */
[----:B------:R-:W-:Y:S01]  /*5050*/  F2FP.BF16.PACK_AB R8, R4, R213 ;  /* 0x000000d50408723e */ /* 0x000fe200000010ff */
[----:B--2---:R-:W-:-:S04]  /*5060*/  FFMA.FTZ R2, R161, c[0x0][0x2d0], -R5 ;  /* 0x0000b400a1027a23 */ /* 0x004fc80000010805 */
[----:B------:R1:W2:Y:S02]  /*5070*/  MUFU.EX2 R215, R2 ;  /* 0x0000000200d77308 */ /* 0x0002a40000000800 */
[----:B-1----:R-:W-:-:S06]  /*5080*/  FFMA.FTZ R2, R152, c[0x0][0x2d0], -R5 ;  /* 0x0000b40098027a23 */ /* 0x002fcc0000010805 */
[----:B------:R1:W-:Y:S01]  /*5090*/  MUFU.EX2 R213, R2 ;  /* 0x0000000200d57308 */ /* 0x0003e20000000800 */
[----:B------:R-:W-:Y:S02]  /*50a0*/  F2FP.BF16.PACK_AB R10, R243, R238 ;  /* 0x000000eef30a723e */ /* 0x000fe400000010ff */
[----:B------:R-:W-:Y:S01]  /*50b0*/  F2FP.BF16.PACK_AB R9, R181, R182 ;  /* 0x000000b6b509723e */ /* 0x000fe200000010ff */
[----:B-1----:R-:W-:Y:S02]  /*50c0*/  FFMA.FTZ R2, R153, c[0x0][0x2d0], -R5 ;  /* 0x0000b40099027a23 */ /* 0x002fe40000010805 */
[----:B------:R-:W-:Y:S02]  /*50d0*/  IMAD.MOV.U32 R153, RZ, RZ, R212 ;  /* 0x000000ffff997224 */ /* 0x000fe400078e00d4 */
[----:B------:R1:W-:Y:S01]  /*50e0*/  MUFU.EX2 R212, R2 ;  /* 0x0000000200d47308 */ /* 0x0003e20000000800 */
[----:B------:R-:W-:Y:S02]  /*50f0*/  F2FP.BF16.PACK_AB R11, R187, R180 ;  /* 0x000000b4bb0b723e */ /* 0x000fe400000010ff */
[----:B------:R-:W-:Y:S01]  /*5100*/  MOV R136, R210 ;  /* 0x000000d200887202 */ /* 0x000fe20000000f00 */
[----:B-1----:R-:W-:-:S02]  /*5110*/  FFMA.FTZ R2, R154, c[0x0][0x2d0], -R3 ;  /* 0x0000b4009a027a23 */ /* 0x002fc40000010803 */
[----:B------:R-:W-:Y:S02]  /*5120*/  IMAD.MOV.U32 R154, RZ, RZ, R211 ;  /* 0x000000ffff9a7224 */ /* 0x000fe400078e00d3 */
[----:B------:R1:W-:Y:S01]  /*5130*/  MUFU.EX2 R211, R2 ;  /* 0x0000000200d37308 */ /* 0x0003e20000000800 */
[----:B------:R-:W-:Y:S01]  /*5140*/  IMAD.MOV.U32 R165, RZ, RZ, R209 ;  /* 0x000000ffffa57224 */ /* 0x000fe200078e00d1 */
[----:B------:R-:W-:Y:S01]  /*5150*/  HMMA.16816.F32.BF16 R120, R12, R48, R52 ;  /* 0x000000300c78723c */ /* 0x000fe20000041834 */
[----:B------:R-:W-:Y:S02]  /*5160*/  IMAD.MOV.U32 R164, RZ, RZ, R208 ;  /* 0x000000ffffa47224 */ /* 0x000fe400078e00d0 */
[----:B-1----:R-:W-:-:S04]  /*5170*/  FFMA.FTZ R2, R166, c[0x0][0x2d0], -R3 ;  /* 0x0000b400a6027a23 */ /* 0x002fc80000010803 */
[----:B------:R1:W4:Y:S01]  /*5180*/  MUFU.EX2 R210, R2 ;  /* 0x0000000200d27308 */ /* 0x0003220000000800 */
[C---:B------:R-:W-:Y:S08]  /*5190*/  HMMA.16816.F32.BF16 R112, R12.reuse, R64, R60 ;  /* 0x000000400c70723c */ /* 0x040ff0000004183c */
[----:B------:R-:W-:Y:S01]  /*51a0*/  HMMA.16816.F32.BF16 R108, R12, R72, R56 ;  /* 0x000000480c6c723c */ /* 0x000fe20000041838 */
[----:B-1----:R-:W-:-:S07]  /*51b0*/  FFMA.FTZ R2, R148, c[0x0][0x2d0], -R3 ;  /* 0x0000b40094027a23 */ /* 0x002fce0000010803 */
[C---:B------:R-:W-:Y:S01]  /*51c0*/  HMMA.16816.F32.BF16 R124, R12.reuse, R76, R16 ;  /* 0x0000004c0c7c723c */ /* 0x040fe20000041810 */
[----:B------:R1:W-:Y:S07]  /*51d0*/  MUFU.EX2 R209, R2 ;  /* 0x0000000200d17308 */ /* 0x0003ee0000000800 */
[C---:B------:R-:W-:Y:S08]  /*51e0*/  HMMA.16816.F32.BF16 R96, R12.reuse, R50, R36 ;  /* 0x000000320c60723c */ /* 0x040ff00000041824 */
[----:B------:R-:W-:Y:S01]  /*51f0*/  HMMA.16816.F32.BF16 R92, R12, R66, R32 ;  /* 0x000000420c5c723c */ /* 0x000fe20000041820 */
[----:B-1----:R-:W-:-:S07]  /*5200*/  FFMA.FTZ R2, R146, c[0x0][0x2d0], -R3 ;  /* 0x0000b40092027a23 */ /* 0x002fce0000010803 */
[----:B------:R-:W-:Y:S08]  /*5210*/  HMMA.16816.F32.BF16 R116, R12, R74, R28 ;  /* 0x0000004a0c74723c */ /* 0x000ff0000004181c */
[C---:B------:R-:W-:Y:S08]  /*5220*/  HMMA.16816.F32.BF16 R12, R8.reuse, R20, RZ ;  /* 0x00000014080c723c */ /* 0x040ff000000418ff */
[C---:B------:R-:W-:Y:S08]  /*5230*/  HMMA.16816.F32.BF16 R32, R8.reuse, R22, RZ ;  /* 0x000000160820723c */ /* 0x040ff000000418ff */
[C---:B------:R-:W-:Y:S08]  /*5240*/  HMMA.16816.F32.BF16 R16, R8.reuse, R24, RZ ;  /* 0x000000180810723c */ /* 0x040ff000000418ff */
[----:B------:R-:W-:Y:S01]  /*5250*/  HMMA.16816.F32.BF16 R28, R8, R26, RZ ;  /* 0x0000001a081c723c */ /* 0x000fe200000418ff */
[----:B------:R-:W-:-:S07]  /*5260*/  IMAD.MOV.U32 R166, RZ, RZ, R206 ;  /* 0x000000ffffa67224 */ /* 0x000fce00078e00ce */
[C---:B------:R-:W-:Y:S08]  /*5270*/  HMMA.16816.F32.BF16 R20, R8.reuse, R40, RZ ;  /* 0x000000280814723c */ /* 0x040ff000000418ff */
[C---:B------:R-:W-:Y:S08]  /*5280*/  HMMA.16816.F32.BF16 R24, R8.reuse, R44, RZ ;  /* 0x0000002c0818723c */ /* 0x040ff000000418ff */
[C---:B------:R-:W-:Y:S08]  /*5290*/  HMMA.16816.F32.BF16 R40, R8.reuse, R42, RZ ;  /* 0x0000002a0828723c */ /* 0x040ff000000418ff */
[----:B------:R-:W-:Y:S07]  /*52a0*/  HMMA.16816.F32.BF16 R44, R8, R46, RZ ;  /* 0x0000002e082c723c */ /* 0x000fee00000418ff */
[----:B------:R-:W-:-:S02]  /*52b0*/  F2FP.BF16.PACK_AB R11, R71, R208 ;  /* 0x000000d0470b723e */ /* 0x000fc400000010ff */
[----:B------:R1:W1:Y:S01]  /*52c0*/  MUFU.EX2 R208, R2 ;  /* 0x0000000200d07308 */ /* 0x0002620000000800 */
[----:B------:R-:W-:Y:S01]  /*52d0*/  F2FP.BF16.PACK_AB R10, R207, R206 ;  /* 0x000000cecf0a723e */ /* 0x000fe200000010ff */
[----:B------:R-:W-:Y:S02]  /*52e0*/  IMAD.MOV.U32 R161, RZ, RZ, R207 ;  /* 0x000000ffffa17224 */ /* 0x000fe400078e00cf */
[----:B-1----:R-:W-:-:S04]  /*52f0*/  FFMA.FTZ R2, R139, c[0x0][0x2d0], -R0 ;  /* 0x0000b4008b027a23 */ /* 0x002fc80000010800 */
[----:B------:R1:W-:Y:S01]  /*5300*/  MUFU.EX2 R206, R2 ;  /* 0x0000000200ce7308 */ /* 0x0003e20000000800 */
[----:B------:R-:W-:Y:S02]  /*5310*/  IMAD.MOV.U32 R148, RZ, RZ, R205 ;  /* 0x000000ffff947224 */ /* 0x000fe400078e00cd */
[----:B------:R-:W-:Y:S02]  /*5320*/  IMAD.MOV.U32 R146, RZ, RZ, R204 ;  /* 0x000000ffff927224 */ /* 0x000fe400078e00cc */
[----:B-1----:R-:W-:-:S04]  /*5330*/  FFMA.FTZ R2, R138, c[0x0][0x2d0], -R0 ;  /* 0x0000b4008a027a23 */ /* 0x002fc80000010800 */
[----:B------:R1:W1:Y:S02]  /*5340*/  MUFU.EX2 R207, R2 ;  /* 0x0000000200cf7308 */ /* 0x0002640000000800 */
[----:B-1----:R-:W-:-:S06]  /*5350*/  FFMA.FTZ R2, R131, c[0x0][0x2d0], -R0 ;  /* 0x0000b40083027a23 */ /* 0x002fcc0000010800 */
[----:B------:R1:W-:Y:S01]  /*5360*/  MUFU.EX2 R205, R2 ;  /* 0x0000000200cd7308 */ /* 0x0003e20000000800 */
[----:B------:R-:W-:Y:S02]  /*5370*/  IMAD.MOV.U32 R131, RZ, RZ, R201 ;  /* 0x000000ffff837224 */ /* 0x000fe400078e00c9 */
[----:B-1----:R-:W-:-:S05]  /*5380*/  FFMA.FTZ R2, R137, c[0x0][0x2d0], -R0 ;  /* 0x0000b40089027a23 */ /* 0x002fca0000010800 */
[----:B------:R1:W1:Y:S01]  /*5390*/  MUFU.EX2 R204, R2 ;  /* 0x0000000200cc7308 */ /* 0x0002620000000800 */
[----:B------:R-:W-:Y:S01]  /*53a0*/  IMAD.MOV.U32 R137, RZ, RZ, R200 ;  /* 0x000000ffff897224 */ /* 0x000fe200078e00c8 */
[----:B------:R-:W-:Y:S01]  /*53b0*/  F2FP.BF16.PACK_AB R8, R202, R107 ;  /* 0x0000006bca08723e */ /* 0x000fe200000010ff */
[----:B------:R-:W-:Y:S02]  /*53c0*/  IMAD.MOV.U32 R138, RZ, RZ, R202 ;  /* 0x000000ffff8a7224 */ /* 0x000fe400078e00ca */
[----:B-1----:R-:W-:-:S04]  /*53d0*/  FFMA.FTZ R2, R173, c[0x0][0x2d0], -R6 ;  /* 0x0000b400ad027a23 */ /* 0x002fc80000010806 */
[----:B------:R1:W-:Y:S01]  /*53e0*/  MUFU.EX2 R200, R2 ;  /* 0x0000000200c87308 */ /* 0x0003e20000000800 */
[----:B------:R-:W-:Y:S01]  /*53f0*/  F2FP.BF16.PACK_AB R9, R203, R186 ;  /* 0x000000bacb09723e */ /* 0x000fe200000010ff */
[----:B------:R-:W-:Y:S02]  /*5400*/  IMAD.MOV.U32 R139, RZ, RZ, R203 ;  /* 0x000000ffff8b7224 */ /* 0x000fe400078e00cb */
[----:B-1----:R-:W-:-:S04]  /*5410*/  FFMA.FTZ R2, R174, c[0x0][0x2d0], -R6 ;  /* 0x0000b400ae027a23 */ /* 0x002fc80000010806 */
[----:B------:R1:W-:Y:S01]  /*5420*/  MUFU.EX2 R201, R2 ;  /* 0x0000000200c97308 */ /* 0x0003e20000000800 */
[----:B------:R-:W-:Y:S02]  /*5430*/  IMAD.MOV.U32 R160, RZ, RZ, R198 ;  /* 0x000000ffffa07224 */ /* 0x000fe400078e00c6 */
[----:B-1----:R-:W-:-:S05]  /*5440*/  FFMA.FTZ R2, R175, c[0x0][0x2d0], -R6 ;  /* 0x0000b400af027a23 */ /* 0x002fca0000010806 */
        /* <DEDUP_REMOVED lines=9> */
[----:B------:R1:W1:Y:S01]  /*54e0*/  MUFU.EX2 R199, R2 ;  /* 0x0000000200c77308 */ /* 0x0002620000000800 */
        /* <DEDUP_REMOVED lines=16> */
[----:B------:R-:W-:Y:S02]  /*55f0*/  IMAD.MOV.U32 R68, RZ, RZ, R191 ;  /* 0x000000ffff447224 */ /* 0x000fe400078e00bf */
[----:B-1----:R-:W-:-:S04]  /*5600*/  FFMA.FTZ R2, R156, c[0x0][0x2d0], -R3 ;  /* 0x0000b4009c027a23 */ /* 0x002fc80000010803 */
[----:B------:R1:W1:Y:S01]  /*5610*/  MUFU.EX2 R192, R2 ;  /* 0x0000000200c07308 */ /* 0x0002620000000800 */
[----:B------:R-:W-:Y:S02]  /*5620*/  IMAD.MOV.U32 R176, RZ, RZ, R190 ;  /* 0x000000ffffb07224 */ /* 0x000fe400078e00be */
[----:B-1----:R-:W-:-:S05]  /*5630*/  FFMA.FTZ R2, R149, c[0x0][0x2d0], -R0 ;  /* 0x0000b40095027a23 */ /* 0x002fca0000010800 */
[----:B------:R1:W-:Y:S01]  /*5640*/  MUFU.EX2 R188, R2 ;  /* 0x0000000200bc7308 */ /* 0x0003e20000000800 */
[----:B------:R-:W-:Y:S02]  /*5650*/  IMAD.MOV.U32 R133, RZ, RZ, R189 ;  /* 0x000000ffff857224 */ /* 0x000fe400078e00bd */
[----:B-1----:R-:W-:-:S05]  /*5660*/  FFMA.FTZ R2, R150, c[0x0][0x2d0], -R0 ;  /* 0x0000b40096027a23 */ /* 0x002fca0000010800 */
[----:B------:R1:W1:Y:S01]  /*5670*/  MUFU.EX2 R191, R2 ;  /* 0x0000000200bf7308 */ /* 0x0002620000000800 */
[----:B------:R-:W-:Y:S02]  /*5680*/  IMAD.MOV.U32 R170, RZ, RZ, R176 ;  /* 0x000000ffffaa7224 */ /* 0x000fe400078e00b0 */
[----:B------:R-:W-:Y:S02]  /*5690*/  IMAD.MOV.U32 R176, RZ, RZ, R174 ;  /* 0x000000ffffb07224 */ /* 0x000fe400078e00ae */
[----:B-1----:R-:W-:-:S04]  /*56a0*/  FFMA.FTZ R2, R151, c[0x0][0x2d0], -R0 ;  /* 0x0000b40097027a23 */ /* 0x002fc80000010800 */
[----:B------:R1:W-:Y:S01]  /*56b0*/  MUFU.EX2 R190, R2 ;  /* 0x0000000200be7308 */ /* 0x0003e20000000800 */
[----:B------:R-:W-:Y:S02]  /*56c0*/  IMAD.MOV.U32 R144, RZ, RZ, R85 ;  /* 0x000000ffff907224 */ /* 0x000fe400078e0055 */
[----:B------:R-:W-:Y:S02]  /*56d0*/  IMAD.MOV.U32 R174, RZ, RZ, R173 ;  /* 0x000000ffffae7224 */ /* 0x000fe400078e00ad */
[----:B------:R-:W-:Y:S02]  /*56e0*/  IMAD.MOV.U32 R173, RZ, RZ, R131 ;  /* 0x000000ffffad7224 */ /* 0x000fe400078e0083 */
[----:B-1----:R-:W-:-:S04]  /*56f0*/  FFMA.FTZ R2, R155, c[0x0][0x2d0], -R0 ;  /* 0x0000b4009b027a23 */ /* 0x002fc80000010800 */
[----:B------:R1:W1:Y:S01]  /*5700*/  MUFU.EX2 R189, R2 ;  /* 0x0000000200bd7308 */ /* 0x0002620000000800 */
[----:B------:R-:W-:Y:S02]  /*5710*/  IMAD.MOV.U32 R135, RZ, RZ, R106 ;  /* 0x000000ffff877224 */ /* 0x000fe400078e006a */
[----:B------:R-:W-:Y:S02]  /*5720*/  IMAD.MOV.U32 R131, RZ, RZ, R154 ;  /* 0x000000ffff837224 */ /* 0x000fe400078e009a */
[----:B------:R-:W-:Y:S02]  /*5730*/  IMAD.MOV.U32 R154, RZ, RZ, R152 ;  /* 0x000000ffff9a7224 */ /* 0x000fe400078e0098 */
[----:B------:R-:W-:Y:S02]  /*5740*/  IMAD.MOV.U32 R134, RZ, RZ, R107 ;  /* 0x000000ffff867224 */ /* 0x000fe400078e006b */
[----:B-1----:R-:W-:Y:S02]  /*5750*/  FFMA.FTZ R2, R169, c[0x0][0x2d0], -R5 ;  /* 0x0000b400a9027a23 */ /* 0x002fe40000010805 */
[----:B------:R-:W-:-:S02]  /*5760*/  IMAD.MOV.U32 R169, RZ, RZ, R175 ;  /* 0x000000ffffa97224 */ /* 0x000fc400078e00af */
[----:B------:R-:W-:Y:S02]  /*5770*/  IMAD.MOV.U32 R175, RZ, RZ, R137 ;  /* 0x000000ffffaf7224 */ /* 0x000fe400078e0089 */
[----:B------:R-:W-:Y:S01]  /*5780*/  IMAD.MOV.U32 R137, RZ, RZ, R138 ;  /* 0x000000ffff897224 */ /* 0x000fe200078e008a */
[----:B------:R-:W-:Y:S01]  /*5790*/  MOV R138, R139 ;  /* 0x0000008b008a7202 */ /* 0x000fe20000000f00 */
[----:B------:R-:W-:Y:S02]  /*57a0*/  IMAD.MOV.U32 R139, RZ, RZ, R146 ;  /* 0x000000ffff8b7224 */ /* 0x000fe400078e0092 */
[----:B------:R-:W-:Y:S02]  /*57b0*/  IMAD.MOV.U32 R146, RZ, RZ, R153 ;  /* 0x000000ffff927224 */ /* 0x000fe400078e0099 */
[----:B------:R-:W-:Y:S02]  /*57c0*/  IMAD.MOV.U32 R153, RZ, RZ, R144 ;  /* 0x000000ffff997224 */ /* 0x000fe400078e0090 */
[----:B------:R-:W-:-:S02]  /*57d0*/  IMAD.MOV.U32 R152, RZ, RZ, R141 ;  /* 0x000000ffff987224 */ /* 0x000fc400078e008d */
[----:B------:R-:W-:Y:S02]  /*57e0*/  IMAD.MOV.U32 R171, RZ, RZ, R169 ;  /* 0x000000ffffab7224 */ /* 0x000fe400078e00a9 */
[----:B------:R-:W-:Y:S02]  /*57f0*/  IMAD.MOV.U32 R141, RZ, RZ, R135 ;  /* 0x000000ffff8d7224 */ /* 0x000fe400078e0087 */
[----:B------:R-:W-:Y:S02]  /*5800*/  IMAD.MOV.U32 R169, RZ, RZ, R131 ;  /* 0x000000ffffa97224 */ /* 0x000fe400078e0083 */
[----:B------:R-:W-:Y:S02]  /*5810*/  IMAD.MOV.U32 R131, RZ, RZ, R154 ;  /* 0x000000ffff837224 */ /* 0x000fe400078e009a */
[----:B------:R-:W-:Y:S02]  /*5820*/  IMAD.MOV.U32 R154, RZ, RZ, R153 ;  /* 0x000000ffff9a7224 */ /* 0x000fe400078e0099 */
[----:B------:R-:W-:-:S02]  /*5830*/  IMAD.MOV.U32 R153, RZ, RZ, R152 ;  /* 0x000000ffff997224 */ /* 0x000fc400078e0098 */
[----:B------:R-:W-:Y:S02]  /*5840*/  IMAD.MOV.U32 R135, RZ, RZ, R134 ;  /* 0x000000ffff877224 */ /* 0x000fe400078e0086 */
[----:B------:R-:W-:Y:S01]  /*5850*/  IMAD.MOV.U32 R152, RZ, RZ, R141 ;  /* 0x000000ffff987224 */ /* 0x000fe200078e008d */
[----:B------:R-:W4:Y:S01]  /*5860*/  LDL R134, [R1+0x64] ;  /* 0x0000640001867983 */ /* 0x000f220000100800 */
[----:B------:R-:W-:-:S03]  /*5870*/  IMAD.MOV.U32 R141, RZ, RZ, R241 ;  /* 0x000000ffff8d7224 */ /* 0x000fc600078e00f1 */
[----:B------:R-:W4:Y:S01]  /*5880*/  LDL.LU R241, [R1+0xb4] ;  /* 0x0000b40001f17983 */ /* 0x000f220000300800 */
[C---:B------:R-:W-:Y:S03]  /*5890*/  HMMA.16816.F32.BF16 R60, R8.reuse, R48, R12 ;  /* 0x00000030083c723c */ /* 0x040fe6000004180c */
[----:B------:R-:W-:Y:S05]  /*58a0*/  LDSM.16.MT88.4 R12, [R229+0x1100] ;  /* 0x00110000e50c783b */ /* 0x000fea0000004200 */
[C---:B------:R-:W-:Y:S01]  /*58b0*/  HMMA.16816.F32.BF16 R56, R8.reuse, R64, R16 ;  /* 0x000000400838723c */ /* 0x040fe20000041810 */
[----:B------:R-:W-:Y:S07]  /*58c0*/  LDSM.16.MT88.4 R16, [R231+0x1100] ;  /* 0x00110000e710783b */ /* 0x000fee0000004200 */
[C---:B------:R-:W-:Y:S01]  /*58d0*/  HMMA.16816.F32.BF16 R52, R8.reuse, R72, R20 ;  /* 0x000000480834723c */ /* 0x040fe20000041814 */
[----:B------:R-:W1:Y:S07]  /*58e0*/  LDSM.16.MT88.4 R20, [R228+0x1100] ;  /* 0x00110000e414783b */ /* 0x000e6e0000004200 */
[C---:B------:R-:W-:Y:S01]  /*58f0*/  HMMA.16816.F32.BF16 R80, R8.reuse, R76, R24 ;  /* 0x0000004c0850723c */ /* 0x040fe20000041818 */
[----:B------:R-:W1:Y:S07]  /*5900*/  LDSM.16.MT88.4 R24, [R230+0x1100] ;  /* 0x00110000e618783b */ /* 0x000e6e0000004200 */
[C---:B------:R-:W-:Y:S08]  /*5910*/  HMMA.16816.F32.BF16 R36, R8.reuse, R50, R32 ;  /* 0x000000320824723c */ /* 0x040ff00000041820 */
[C---:B------:R-:W-:Y:S08]  /*5920*/  HMMA.16816.F32.BF16 R28, R8.reuse, R66, R28 ;  /* 0x00000042081c723c */ /* 0x040ff0000004181c */
[C---:B------:R-:W-:Y:S08]  /*5930*/  HMMA.16816.F32.BF16 R32, R8.reuse, R74, R40 ;  /* 0x0000004a0820723c */ /* 0x040ff00000041828 */
[----:B------:R-:W-:Y:S01]  /*5940*/  HMMA.16816.F32.BF16 R44, R8, R78, R44 ;  /* 0x0000004e082c723c */ /* 0x000fe2000004182c */
[----:B------:R-:W-:-:S06]  /*5950*/  IMAD.MOV.U32 R145, RZ, RZ, R84 ;  /* 0x000000ffff917224 */ /* 0x000fcc00078e0054 */
[----:B------:R-:W-:Y:S02]  /*5960*/  F2FP.BF16.PACK_AB R8, R250, R249 ;  /* 0x000000f9fa08723e */ /* 0x000fe400000010ff */
[----:B------:R-:W-:Y:S02]  /*5970*/  F2FP.BF16.PACK_AB R9, R226, R227 ;  /* 0x000000e3e209723e */ /* 0x000fe400000010ff */
[----:B------:R-:W-:Y:S02]  /*5980*/  F2FP.BF16.PACK_AB R10, R247, R248 ;  /* 0x000000f8f70a723e */ /* 0x000fe400000010ff */
[----:B------:R-:W-:-:S07]  /*5990*/  F2FP.BF16.PACK_AB R11, R224, R225 ;  /* 0x000000e1e00b723e */ /* 0x000fce00000010ff */
[C---:B-1----:R-:W-:Y:S08]  /*59a0*/  HMMA.16816.F32.BF16 R48, R8.reuse, R20, R120 ;  /* 0x000000140830723c */ /* 0x042ff00000041878 */
[C---:B------:R-:W-:Y:S08]  /*59b0*/  HMMA.16816.F32.BF16 R84, R8.reuse, R16, R112 ;  /* 0x000000100854723c */ /* 0x040ff00000041870 */
[C---:B------:R-:W-:Y:S08]  /*59c0*/  HMMA.16816.F32.BF16 R104, R8.reuse, R12, R108 ;  /* 0x0000000c0868723c */ /* 0x040ff0000004186c */
[C---:B------:R-:W-:Y:S08]  /*59d0*/  HMMA.16816.F32.BF16 R124, R8.reuse, R24, R124 ;  /* 0x00000018087c723c */ /* 0x040ff0000004187c */
[C---:B------:R-:W-:Y:S08]  /*59e0*/  HMMA.16816.F32.BF16 R76, R8.reuse, R22, R96 ;  /* 0x00000016084c723c */ /* 0x040ff00000041860 */
[C---:B------:R-:W-:Y:S08]  /*59f0*/  HMMA.16816.F32.BF16 R92, R8.reuse, R18, R92 ;  /* 0x00000012085c723c */ /* 0x040ff0000004185c */
[C---:B------:R-:W-:Y:S08]  /*5a00*/  HMMA.16816.F32.BF16 R116, R8.reuse, R14, R116 ;  /* 0x0000000e0874723c */ /* 0x040ff00000041874 */
[----:B------:R-:W-:Y:S07]  /*5a10*/  HMMA.16816.F32.BF16 R100, R8, R26, R100 ;  /* 0x0000001a0864723c */ /* 0x000fee0000041864 */
[----:B------:R-:W-:-:S02]  /*5a20*/  F2FP.BF16.PACK_AB R8, R144, R145 ;  /* 0x000000919008723e */ /* 0x000fc400000010ff */
[----:B------:R-:W-:Y:S02]  /*5a30*/  F2FP.BF16.PACK_AB R9, R223, R222 ;  /* 0x000000dedf09723e */ /* 0x000fe400000010ff */
[----:B------:R-:W-:Y:S02]  /*5a40*/  F2FP.BF16.PACK_AB R10, R132, R128 ;  /* 0x00000080840a723e */ /* 0x000fe400000010ff */
[----:B---3--:R-:W-:-:S07]  /*5a50*/  F2FP.BF16.PACK_AB R11, R220, R221 ;  /* 0x000000dddc0b723e */ /* 0x008fce00000010ff */
[C---:B------:R-:W-:Y:S08]  /*5a60*/  HMMA.16816.F32.BF16 R96, R8.reuse, R20, R60 ;  /* 0x000000140860723c */ /* 0x040ff0000004183c */
[C---:B------:R-:W-:Y:S01]  /*5a70*/  HMMA.16816.F32.BF16 R88, R8.reuse, R22, R36 ;  /* 0x000000160858723c */ /* 0x040fe20000041824 */
[----:B------:R-:W1:Y:S07]  /*5a80*/  LDSM.16.MT88.4 R20, [R228+0x1900] ;  /* 0x00190000e414783b */ /* 0x000e6e0000004200 */
[C---:B------:R-:W-:Y:S08]  /*5a90*/  HMMA.16816.F32.BF16 R64, R8.reuse, R18, R28 ;  /* 0x000000120840723c */ /* 0x040ff0000004181c */
[C---:B------:R-:W-:Y:S01]  /*5aa0*/  HMMA.16816.F32.BF16 R72, R8.reuse, R16, R56 ;  /* 0x000000100848723c */ /* 0x040fe20000041838 */
[----:B------:R-:W3:Y:S07]  /*5ab0*/  LDSM.16.MT88.4 R16, [R231+0x1900] ;  /* 0x00190000e710783b */ /* 0x000eee0000004200 */
[C---:B------:R-:W-:Y:S08]  /*5ac0*/  HMMA.16816.F32.BF16 R40, R8.reuse, R12, R52 ;  /* 0x0000000c0828723c */ /* 0x040ff00000041834 */
[C---:B------:R-:W-:Y:S01]  /*5ad0*/  HMMA.16816.F32.BF16 R32, R8.reuse, R14, R32 ;  /* 0x0000000e0820723c */ /* 0x040fe20000041820 */
[----:B------:R-:W3:Y:S07]  /*5ae0*/  LDSM.16.MT88.4 R12, [R229+0x1900] ;  /* 0x00190000e50c783b */ /* 0x000eee0000004200 */
[C---:B------:R-:W-:Y:S08]  /*5af0*/  HMMA.16816.F32.BF16 R36, R8.reuse, R24, R80 ;  /* 0x000000180824723c */ /* 0x040ff00000041850 */
[----:B------:R-:W-:Y:S01]  /*5b00*/  HMMA.16816.F32.BF16 R28, R8, R26, R44 ;  /* 0x0000001a081c723c */ /* 0x000fe2000004182c */
[----:B------:R-:W4:Y:S06]  /*5b10*/  LDSM.16.MT88.4 R24, [R230+0x1900] ;  /* 0x00190000e618783b */ /* 0x000f2c0000004200 */
[----:B--2---:R-:W-:-:S02]  /*5b20*/  F2FP.BF16.PACK_AB R8, R215, R214 ;  /* 0x000000d6d708723e */ /* 0x004fc400000010ff */
[----:B----4-:R-:W-:Y:S02]  /*5b30*/  F2FP.BF16.PACK_AB R9, R210, R211 ;  /* 0x000000d3d209723e */ /* 0x010fe400000010ff */
[----:B------:R-:W-:Y:S02]  /*5b40*/  F2FP.BF16.PACK_AB R10, R212, R213 ;  /* 0x000000d5d40a723e */ /* 0x000fe400000010ff */
[----:B------:R-:W-:-:S07]  /*5b50*/  F2FP.BF16.PACK_AB R11, R208, R209 ;  /* 0x000000d1d00b723e */ /* 0x000fce00000010ff */
[C---:B-1----:R-:W-:Y:S08]  /*5b60*/  HMMA.16816.F32.BF16 R52, R8.reuse, R20, R48 ;  /* 0x000000140834723c */ /* 0x042ff00000041830 */
[C---:B------:R-:W-:Y:S08]  /*5b70*/  HMMA.16816.F32.BF16 R48, R8.reuse, R22, R76 ;  /* 0x000000160830723c */ /* 0x040ff0000004184c */
[C---:B---3--:R-:W-:Y:S08]  /*5b80*/  HMMA.16816.F32.BF16 R44, R8.reuse, R16, R84 ;  /* 0x00000010082c723c */ /* 0x048ff00000041854 */
        /* <DEDUP_REMOVED lines=8> */
[----:B------:R-:W-:-:S07]  /*5c10*/  F2FP.BF16.PACK_AB R11, R204, R205 ;  /* 0x000000cdcc0b723e */ /* 0x000fce00000010ff */
[C---:B------:R-:W-:Y:S08]  /*5c20*/  HMMA.16816.F32.BF16 R120, R8.reuse, R20, R96 ;  /* 0x000000140878723c */ /* 0x040ff00000041860 */
[C---:B------:R-:W-:Y:S01]  /*5c30*/  HMMA.16816.F32.BF16 R76, R8.reuse, R22, R88 ;  /* 0x00000016084c723c */ /* 0x040fe20000041858 */
[----:B------:R-:W1:Y:S07]  /*5c40*/  LDSM.16.MT88.4 R20, [R228+0x2100] ;  /* 0x00210000e414783b */ /* 0x000e6e0000004200 */
[C---:B------:R-:W-:Y:S08]  /*5c50*/  HMMA.16816.F32.BF16 R104, R8.reuse, R16, R72 ;  /* 0x000000100868723c */ /* 0x040ff00000041848 */
[C---:B------:R-:W-:Y:S01]  /*5c60*/  HMMA.16816.F32.BF16 R80, R8.reuse, R18, R64 ;  /* 0x000000120850723c */ /* 0x040fe20000041840 */
[----:B------:R-:W2:Y:S07]  /*5c70*/  LDSM.16.MT88.4 R16, [R231+0x2100] ;  /* 0x00210000e710783b */ /* 0x000eae0000004200 */
[C---:B------:R-:W-:Y:S08]  /*5c80*/  HMMA.16816.F32.BF16 R100, R8.reuse, R12, R40 ;  /* 0x0000000c0864723c */ /* 0x040ff00000041828 */
[C---:B------:R-:W-:Y:S01]  /*5c90*/  HMMA.16816.F32.BF16 R40, R8.reuse, R14, R32 ;  /* 0x0000000e0828723c */ /* 0x040fe20000041820 */
[----:B------:R-:W3:Y:S07]  /*5ca0*/  LDSM.16.MT88.4 R12, [R229+0x2100] ;  /* 0x00210000e50c783b */ /* 0x000eee0000004200 */
[C---:B------:R-:W-:Y:S08]  /*5cb0*/  HMMA.16816.F32.BF16 R96, R8.reuse, R24, R36 ;  /* 0x000000180860723c */ /* 0x040ff00000041824 */
[----:B------:R-:W-:Y:S01]  /*5cc0*/  HMMA.16816.F32.BF16 R84, R8, R26, R28 ;  /* 0x0000001a0854723c */ /* 0x000fe2000004181c */
[----:B------:R-:W2:Y:S01]  /*5cd0*/  LDSM.16.MT88.4 R24, [R230+0x2100] ;  /* 0x00210000e618783b */ /* 0x000ea20000004200 */
[----:B------:R1:W-:Y:S03]  /*5ce0*/  MUFU.EX2 R144, R2 ;  /* 0x0000000200907308 */ /* 0x0003e60000000800 */
[----:B------:R-:W-:Y:S02]  /*5cf0*/  LDSM.16.MT88.4 R28, [R228+0x2900] ;  /* 0x00290000e41c783b */ /* 0x000fe40000004200 */
[----:B------:R-:W-:-:S02]  /*5d00*/  F2FP.BF16.PACK_AB R8, R199, R198 ;  /* 0x000000c6c708723e */ /* 0x000fc400000010ff */
[----:B------:R-:W-:Y:S02]  /*5d10*/  F2FP.BF16.PACK_AB R9, R194, R195 ;  /* 0x000000c3c209723e */ /* 0x000fe400000010ff */
[----:B------:R-:W-:Y:S02]  /*5d20*/  F2FP.BF16.PACK_AB R10, R196, R197 ;  /* 0x000000c5c40a723e */ /* 0x000fe400000010ff */
[----:B------:R-:W-:Y:S01]  /*5d30*/  F2FP.BF16.PACK_AB R11, R192, R193 ;  /* 0x000000c1c00b723e */ /* 0x000fe200000010ff */
[----:B-1----:R-:W-:Y:S02]  /*5d40*/  FFMA.FTZ R2, R170, c[0x0][0x2d0], -R5 ;  /* 0x0000b400aa027a23 */ /* 0x002fe40000010805 */
[----:B------:R-:W-:Y:S02]  /*5d50*/  IMAD.MOV.U32 R170, RZ, RZ, R176 ;  /* 0x000000ffffaa7224 */ /* 0x000fe400078e00b0 */
[----:B------:R-:W-:Y:S02]  /*5d60*/  IMAD.MOV.U32 R176, RZ, RZ, R173 ;  /* 0x000000ffffb07224 */ /* 0x000fe400078e00ad */
[----:B------:R-:W-:-:S02]  /*5d70*/  IMAD.MOV.U32 R173, RZ, RZ, R146 ;  /* 0x000000ffffad7224 */ /* 0x000fc400078e0092 */
[----:B------:R1:W1:Y:S01]  /*5d80*/  MUFU.EX2 R146, R2 ;  /* 0x0000000200927308 */ /* 0x0002620000000800 */
[----:B------:R-:W-:Y:S01]  /*5d90*/  HMMA.16816.F32.BF16 R92, R8, R22, R48 ;  /* 0x00000016085c723c */ /* 0x000fe20000041830 */
[----:B------:R-:W-:Y:S02]  /*5da0*/  IMAD.MOV.U32 R67, RZ, RZ, R170 ;  /* 0x000000ffff437224 */ /* 0x000fe400078e00aa */
[----:B------:R-:W-:Y:S02]  /*5db0*/  IMAD.MOV.U32 R170, RZ, RZ, R131 ;  /* 0x000000ffffaa7224 */ /* 0x000fe400078e0083 */
[----:B------:R-:W-:-:S03]  /*5dc0*/  IMAD.MOV.U32 R131, RZ, RZ, R141 ;  /* 0x000000ffff837224 */ /* 0x000fc600078e008d */
[C---:B------:R-:W-:Y:S01]  /*5dd0*/  HMMA.16816.F32.BF16 R108, R8.reuse, R20, R52 ;  /* 0x00000014086c723c */ /* 0x040fe20000041834 */
[----:B-1----:R-:W-:Y:S02]  /*5de0*/  FFMA.FTZ R2, R171, c[0x0][0x2d0], -R5 ;  /* 0x0000b400ab027a23 */ /* 0x002fe40000010805 */
[----:B------:R-:W-:Y:S02]  /*5df0*/  IMAD.MOV.U32 R171, RZ, RZ, R173 ;  /* 0x000000ffffab7224 */ /* 0x000fe400078e00ad */
[----:B------:R-:W-:Y:S02]  /*5e00*/  IMAD.MOV.U32 R173, RZ, RZ, R68 ;  /* 0x000000ffffad7224 */ /* 0x000fe400078e0044 */
[----:B------:R-:W-:Y:S02]  /*5e10*/  IMAD.MOV.U32 R68, RZ, RZ, R246 ;  /* 0x000000ffff447224 */ /* 0x000fe400078e00f6 */
[----:B------:R-:W4:Y:S01]  /*5e20*/  LDL.LU R246, [R1+0xb0] ;  /* 0x0000b00001f67983 */ /* 0x000f220000300800 */
[----:B--2---:R-:W-:Y:S01]  /*5e30*/  HMMA.16816.F32.BF16 R48, R8, R18, R56 ;  /* 0x000000120830723c */ /* 0x004fe20000041838 */
[----:B------:R1:W-:Y:S01]  /*5e40*/  MUFU.EX2 R141, R2 ;  /* 0x00000002008d7308 */ /* 0x0003e20000000800 */
[----:B------:R-:W-:-:S02]  /*5e50*/  IMAD.MOV.U32 R172, RZ, RZ, R171 ;  /* 0x000000ffffac7224 */ /* 0x000fc400078e00ab */
[----:B------:R-:W-:-:S04]  /*5e60*/  IMAD.MOV.U32 R171, RZ, RZ, R170 ;  /* 0x000000ffffab7224 */ /* 0x000fc800078e00aa */
[----:B------:R-:W-:Y:S01]  /*5e70*/  HMMA.16816.F32.BF16 R32, R8, R16, R44 ;  /* 0x000000100820723c */ /* 0x000fe2000004182c */
[----:B------:R-:W-:Y:S02]  /*5e80*/  IMAD.MOV.U32 R170, RZ, RZ, R173 ;  /* 0x000000ffffaa7224 */ /* 0x000fe400078e00ad */
[----:B------:R-:W-:-:S05]  /*5e90*/  IMAD.MOV.U32 R173, RZ, RZ, R145 ;  /* 0x000000ffffad7224 */ /* 0x000fca00078e0091 */
[----:B---3--:R-:W-:Y:S01]  /*5ea0*/  HMMA.16816.F32.BF16 R52, R8, R12, R60 ;  /* 0x0000000c0834723c */ /* 0x008fe2000004183c */
[----:B-1----:R-:W-:-:S07]  /*5eb0*/  FFMA.FTZ R2, R67, c[0x0][0x2d0], -R5 ;  /* 0x0000b40043027a23 */ /* 0x002fce0000010805 */
[C---:B------:R-:W-:Y:S01]  /*5ec0*/  HMMA.16816.F32.BF16 R56, R8.reuse, R14, R116 ;  /* 0x0000000e0838723c */ /* 0x040fe20000041874 */
[----:B------:R1:W-:Y:S07]  /*5ed0*/  MUFU.EX2 R145, R2 ;  /* 0x0000000200917308 */ /* 0x0003ee0000000800 */
[C---:B------:R-:W-:Y:S08]  /*5ee0*/  HMMA.16816.F32.BF16 R72, R8.reuse, R24, R124 ;  /* 0x000000180848723c */ /* 0x040ff0000004187c */
[----:B------:R-:W-:Y:S01]  /*5ef0*/  HMMA.16816.F32.BF16 R88, R8, R26, R112 ;  /* 0x0000001a0858723c */ /* 0x000fe20000041870 */
[----:B-1----:R-:W-:Y:S01]  /*5f00*/  FFMA.FTZ R2, R184, c[0x0][0x2d0], -R3 ;  /* 0x0000b400b8027a23 */ /* 0x002fe20000010803 */
[----:B------:R-:W-:Y:S05]  /*5f10*/  LDSM.16.MT88.4 R124, [R229+0x3100] ;  /* 0x00310000e57c783b */ /* 0x000fea0000004200 */
[----:B------:R-:W-:-:S02]  /*5f20*/  F2FP.BF16.PACK_AB R8, R201, R200 ;  /* 0x000000c8c908723e */ /* 0x000fc400000010ff */
[----:B------:R-:W-:Y:S02]  /*5f30*/  F2FP.BF16.PACK_AB R9, R191, R188 ;  /* 0x000000bcbf09723e */ /* 0x000fe400000010ff */
[----:B------:R-:W-:Y:S02]  /*5f40*/  F2FP.BF16.PACK_AB R10, R203, R202 ;  /* 0x000000cacb0a723e */ /* 0x000fe400000010ff */
[----:B------:R-:W-:-:S07]  /*5f50*/  F2FP.BF16.PACK_AB R11, R189, R190 ;  /* 0x000000bebd0b723e */ /* 0x000fce00000010ff */
[C---:B------:R-:W-:Y:S08]  /*5f60*/  HMMA.16816.F32.BF16 R112, R8.reuse, R20, R120 ;  /* 0x000000140870723c */ /* 0x040ff00000041878 */
[C---:B------:R-:W-:Y:S01]  /*5f70*/  HMMA.16816.F32.BF16 R76, R8.reuse, R22, R76 ;  /* 0x00000016084c723c */ /* 0x040fe2000004184c */
[----:B------:R-:W1:Y:S07]  /*5f80*/  LDSM.16.MT88.4 R20, [R231+0x2900] ;  /* 0x00290000e714783b */ /* 0x000e6e0000004200 */
[C---:B------:R-:W-:Y:S01]  /*5f90*/  HMMA.16816.F32.BF16 R64, R8.reuse, R16, R104 ;  /* 0x000000100840723c */ /* 0x040fe20000041868 */
[----:B------:R2:W-:Y:S07]  /*5fa0*/  MUFU.EX2 R105, R2 ;  /* 0x0000000200697308 */ /* 0x0005ee0000000800 */
[----:B------:R-:W-:Y:S01]  /*5fb0*/  HMMA.16816.F32.BF16 R36, R8, R12, R100 ;  /* 0x0000000c0824723c */ /* 0x000fe20000041864 */
[----:B--2---:R-:W-:-:S04]  /*5fc0*/  FFMA.FTZ R2, R185, c[0x0][0x2d0], -R3 ;  /* 0x0000b400b9027a23 */ /* 0x004fc80000010803 */
[----:B------:R2:W3:Y:S03]  /*5fd0*/  MUFU.EX2 R104, R2 ;  /* 0x0000000200687308 */ /* 0x0004e60000000800 */
[----:B------:R-:W-:Y:S01]  /*5fe0*/  HMMA.16816.F32.BF16 R60, R8, R24, R96 ;  /* 0x00000018083c723c */ /* 0x000fe20000041860 */
[----:B--2---:R-:W-:-:S04]  /*5ff0*/  FFMA.FTZ R2, R179, c[0x0][0x2d0], -R3 ;  /* 0x0000b400b3027a23 */ /* 0x004fc80000010803 */
[----:B------:R2:W-:Y:S03]  /*6000*/  MUFU.EX2 R101, R2 ;  /* 0x0000000200657308 */ /* 0x0005e60000000800 */
[----:B------:R-:W-:Y:S01]  /*6010*/  HMMA.16816.F32.BF16 R44, R8, R18, R80 ;  /* 0x00000012082c723c */ /* 0x000fe20000041850 */
[----:B------:R-:W1:Y:S01]  /*6020*/  LDSM.16.MT88.4 R16, [R229+0x2900] ;  /* 0x00290000e510783b */ /* 0x000e620000004200 */
[----:B--2---:R-:W-:-:S04]  /*6030*/  FFMA.FTZ R2, R183, c[0x0][0x2d0], -R3 ;  /* 0x0000b400b7027a23 */ /* 0x004fc80000010803 */
[----:B------:R2:W1:Y:S02]  /*6040*/  MUFU.EX2 R100, R2 ;  /* 0x0000000200647308 */ /* 0x0004640000000800 */
[----:B------:R-:W-:Y:S01]  /*6050*/  HMMA.16816.F32.BF16 R80, R8, R26, R84 ;  /* 0x0000001a0850723c */ /* 0x000fe20000041854 */
[----:B--2---:R-:W-:Y:S02]  /*6060*/  FFMA.FTZ R2, R172, c[0x0][0x2d0], -R6 ;  /* 0x0000b400ac027a23 */ /* 0x004fe40000010806 */
[----:B------:R-:W-:Y:S01]  /*6070*/  IMAD.MOV.U32 R172, RZ, RZ, R171 ;  /* 0x000000ffffac7224 */ /* 0x000fe200078e00ab */
[----:B------:R-:W-:Y:S01]  /*6080*/  MOV R171, R170 ;  /* 0x000000aa00ab7202 */ /* 0x000fe20000000f00 */
[----:B------:R-:W-:Y:S01]  /*6090*/  IMAD.MOV.U32 R170, RZ, RZ, R169 ;  /* 0x000000ffffaa7224 */ /* 0x000fe200078e00a9 */
[----:B------:R2:W-:Y:S01]  /*60a0*/  MUFU.EX2 R96, R2 ;  /* 0x0000000200607308 */ /* 0x0005e20000000800 */
[----:B------:R-:W-:Y:S02]  /*60b0*/  IMAD.MOV.U32 R169, RZ, RZ, R175 ;  /* 0x000000ffffa97224 */ /* 0x000fe400078e00af */
[----:B------:R-:W-:-:S02]  /*60c0*/  IMAD.MOV.U32 R175, RZ, RZ, R174 ;  /* 0x000000ffffaf7224 */ /* 0x000fc400078e00ae */
[----:B------:R-:W-:Y:S01]  /*60d0*/  IMAD.MOV.U32 R174, RZ, RZ, R245 ;  /* 0x000000ffffae7224 */ /* 0x000fe200078e00f5 */
[----:B------:R-:W-:Y:S01]  /*60e0*/  HMMA.16816.F32.BF16 R40, R8, R14, R40 ;  /* 0x0000000e0828723c */ /* 0x000fe20000041828 */
[----:B------:R-:W4:Y:S01]  /*60f0*/  LDSM.16.MT88.4 R12, [R230+0x2900] ;  /* 0x00290000e60c783b */ /* 0x000f220000004200 */
[----:B------:R-:W-:Y:S02]  /*6100*/  IMAD.MOV.U32 R149, RZ, RZ, R68 ;  /* 0x000000ffff957224 */ /* 0x000fe400078e0044 */
[----:B------:R-:W-:Y:S01]  /*6110*/  IMAD.MOV.U32 R167, RZ, RZ, R71 ;  /* 0x000000ffffa77224 */ /* 0x000fe200078e0047 */
[----:B------:R1:W5:Y:S01]  /*6120*/  LDL.LU R245, [R1+0xac] ;  /* 0x0000ac0001f57983 */ /* 0x0003620000300800 */
[----:B--2---:R-:W-:Y:S02]  /*6130*/  FFMA.FTZ R2, R172, c[0x0][0x2d0], -R6 ;  /* 0x0000b400ac027a23 */ /* 0x004fe40000010806 */
[----:B------:R-:W-:Y:S02]  /*6140*/  IMAD.MOV.U32 R172, RZ, RZ, R171 ;  /* 0x000000ffffac7224 */ /* 0x000fe400078e00ab */
[----:B------:R-:W-:Y:S01]  /*6150*/  IMAD.MOV.U32 R171, RZ, RZ, R170 ;  /* 0x000000ffffab7224 */ /* 0x000fe200078e00aa */
[----:B------:R2:W2:Y:S01]  /*6160*/  MUFU.EX2 R85, R2 ;  /* 0x0000000200557308 */ /* 0x0004a20000000800 */
[----:B------:R-:W-:-:S02]  /*6170*/  IMAD.MOV.U32 R170, RZ, RZ, R169 ;  /* 0x000000ffffaa7224 */ /* 0x000fc400078e00a9 */
[----:B------:R-:W-:Y:S02]  /*6180*/  IMAD.MOV.U32 R169, RZ, RZ, R175 ;  /* 0x000000ffffa97224 */ /* 0x000fe400078e00af */
[----:B------:R-:W-:Y:S02]  /*6190*/  IMAD.MOV.U32 R175, RZ, RZ, R174 ;  /* 0x000000ffffaf7224 */ /* 0x000fe400078e00ae */
[----:B------:R-:W-:Y:S01]  /*61a0*/  IMAD.MOV.U32 R174, RZ, RZ, R244 ;  /* 0x000000ffffae7224 */ /* 0x000fe200078e00f4 */
[----:B------:R-:W-:Y:S01]  /*61b0*/  F2FP.BF16.PACK_AB R8, R146, R144 ;  /* 0x000000909208723e */ /* 0x000fe200000010ff */
[----:B------:R-:W-:Y:S01]  /*61c0*/  IMAD.MOV.U32 R156, RZ, RZ, R69 ;  /* 0x000000ffff9c7224 */ /* 0x000fe200078e0045 */
[----:B---3--:R-:W-:Y:S01]  /*61d0*/  F2FP.BF16.PACK_AB R9, R104, R105 ;  /* 0x000000696809723e */ /* 0x008fe200000010ff */
[----:B------:R-:W-:Y:S01]  /*61e0*/  IMAD.MOV.U32 R157, RZ, RZ, R173 ;  /* 0x000000ffff9d7224 */ /* 0x000fe200078e00ad */
[----:B------:R-:W-:Y:S01]  /*61f0*/  F2FP.BF16.PACK_AB R10, R145, R141 ;  /* 0x0000008d910a723e */ /* 0x000fe200000010ff */
[--C-:B------:R-:W-:Y:S01]  /*6200*/  FFMA.FTZ R25, R235, c[0x0][0x2d0], -R3.reuse ;  /* 0x0000b400eb197a23 */ /* 0x100fe20000010803 */
[----:B-1----:R-:W-:Y:S01]  /*6210*/  F2FP.BF16.PACK_AB R11, R100, R101 ;  /* 0x00000065640b723e */ /* 0x002fe200000010ff */
[----:B------:R-:W-:Y:S01]  /*6220*/  FFMA.FTZ R24, R234, c[0x0][0x2d0], -R3 ;  /* 0x0000b400ea187a23 */ /* 0x000fe20000010803 */
        /* <DEDUP_REMOVED lines=8> */
[----:B------:R-:W-:-:S02]  /*62b0*/  IMAD.MOV.U32 R174, RZ, RZ, R131 ;  /* 0x000000ffffae7224 */ /* 0x000fc400078e0083 */
[----:B------:R-:W-:Y:S02]  /*62c0*/  IMAD.MOV.U32 R118, RZ, RZ, R171 ;  /* 0x000000ffff767224 */ /* 0x000fe400078e00ab */
[----:B------:R-:W-:Y:S02]  /*62d0*/  IMAD.MOV.U32 R119, RZ, RZ, R170 ;  /* 0x000000ffff777224 */ /* 0x000fe400078e00aa */
[----:B--2---:R-:W-:Y:S02]  /*62e0*/  FFMA.FTZ R2, R172, c[0x0][0x2d0], -R6 ;  /* 0x0000b400ac027a23 */ /* 0x004fe40000010806 */
[----:B------:R-:W-:Y:S02]  /*62f0*/  IMAD.MOV.U32 R155, RZ, RZ, R169 ;  /* 0x000000ffff9b7224 */ /* 0x000fe400078e00a9 */
[----:B------:R2:W3:Y:S01]  /*6300*/  MUFU.EX2 R84, R2 ;  /* 0x0000000200547308 */ /* 0x0004e20000000800 */
[----:B------:R-:W-:Y:S01]  /*6310*/  IMAD.MOV.U32 R151, RZ, RZ, R175 ;  /* 0x000000ffff977224 */ /* 0x000fe200078e00af */
[----:B------:R-:W-:Y:S01]  /*6320*/  HMMA.16816.F32.BF16 R168, R8, R20, R32 ;  /* 0x0000001408a8723c */ /* 0x000fe20000041820 */
[----:B------:R-:W-:-:S06]  /*6330*/  IMAD.MOV.U32 R150, RZ, RZ, R174 ;  /* 0x000000ffff967224 */ /* 0x000fcc00078e00ae */
[----:B------:R-:W-:Y:S02]  /*6340*/  FFMA.FTZ R34, R118, c[0x0][0x2d0], -R6 ;  /* 0x0000b40076227a23 */ /* 0x000fe40000010806 */
[----:B------:R-:W-:Y:S02]  /*6350*/  IMAD.MOV.U32 R118, RZ, RZ, R119 ;  /* 0x000000ffff767224 */ /* 0x000fe400078e0077 */
[----:B------:R-:W-:Y:S02]  /*6360*/  IMAD.MOV.U32 R119, RZ, RZ, R155 ;  /* 0x000000ffff777224 */ /* 0x000fe400078e009b */
[----:B--2---:R-:W-:Y:S02]  /*6370*/  FFMA.FTZ R2, R177, c[0x0][0x2d0], -R0 ;  /* 0x0000b400b1027a23 */ /* 0x004fe40000010800 */
[----:B------:R-:W-:Y:S01]  /*6380*/  IMAD.MOV.U32 R155, RZ, RZ, R151 ;  /* 0x000000ffff9b7224 */ /* 0x000fe200078e0097 */
[----:B------:R-:W-:Y:S01]  /*6390*/  MOV R151, R150 ;  /* 0x0000009600977202 */ /* 0x000fe20000000f00 */
[----:B------:R2:W-:Y:S01]  /*63a0*/  MUFU.EX2 R71, R2 ;  /* 0x0000000200477308 */ /* 0x0005e20000000800 */
[----:B------:R-:W-:-:S02]  /*63b0*/  IMAD.MOV.U32 R150, RZ, RZ, R149 ;  /* 0x000000ffff967224 */ /* 0x000fc400078e0095 */
[----:B------:R-:W-:Y:S02]  /*63c0*/  IMAD.MOV.U32 R149, RZ, RZ, R167 ;  /* 0x000000ffff957224 */ /* 0x000fe400078e00a7 */
[----:B------:R-:W-:Y:S02]  /*63d0*/  IMAD.MOV.U32 R167, RZ, RZ, R176 ;  /* 0x000000ffffa77224 */ /* 0x000fe400078e00b0 */
[----:B------:R-:W-:Y:S02]  /*63e0*/  IMAD.MOV.U32 R176, RZ, RZ, R137 ;  /* 0x000000ffffb07224 */ /* 0x000fe400078e0089 */
[----:B------:R-:W-:Y:S02]  /*63f0*/  IMAD.MOV.U32 R137, RZ, RZ, R138 ;  /* 0x000000ffff897224 */ /* 0x000fe400078e008a */
[----:B--2---:R-:W-:Y:S02]  /*6400*/  FFMA.FTZ R2, R178, c[0x0][0x2d0], -R0 ;  /* 0x0000b400b2027a23 */ /* 0x004fe40000010800 */
[----:B------:R-:W-:-:S02]  /*6410*/  IMAD.MOV.U32 R138, RZ, RZ, R139 ;  /* 0x000000ffff8a7224 */ /* 0x000fc400078e008b */
[----:B------:R2:W1:Y:S01]  /*6420*/  MUFU.EX2 R69, R2 ;  /* 0x0000000200457308 */ /* 0x0004620000000800 */
[----:B------:R-:W-:Y:S02]  /*6430*/  FFMA.FTZ R35, R118, c[0x0][0x2d0], -R6 ;  /* 0x0000b40076237a23 */ /* 0x000fe40000010806 */
[----:B------:R-:W-:Y:S02]  /*6440*/  IMAD.MOV.U32 R139, RZ, RZ, R148 ;  /* 0x000000ffff8b7224 */ /* 0x000fe400078e0094 */
[----:B------:R-:W-:Y:S02]  /*6450*/  IMAD.MOV.U32 R118, RZ, RZ, R119 ;  /* 0x000000ffff767224 */ /* 0x000fe400078e0077 */
[----:B------:R-:W-:Y:S02]  /*6460*/  IMAD.MOV.U32 R148, RZ, RZ, R166 ;  /* 0x000000ffff947224 */ /* 0x000fe400078e00a6 */
[----:B------:R-:W-:Y:S02]  /*6470*/  IMAD.MOV.U32 R119, RZ, RZ, R155 ;  /* 0x000000ffff777224 */ /* 0x000fe400078e009b */
[----:B------:R-:W-:-:S02]  /*6480*/  IMAD.MOV.U32 R166, RZ, RZ, R161 ;  /* 0x000000ffffa67224 */ /* 0x000fc400078e00a1 */
[----:B--2---:R-:W-:Y:S02]  /*6490*/  FFMA.FTZ R2, R159, c[0x0][0x2d0], -R0 ;  /* 0x0000b4009f027a23 */ /* 0x004fe40000010800 */
[----:B------:R-:W-:Y:S02]  /*64a0*/  IMAD.MOV.U32 R155, RZ, RZ, R151 ;  /* 0x000000ffff9b7224 */ /* 0x000fe400078e0097 */
[----:B------:R2:W-:Y:S01]  /*64b0*/  MUFU.EX2 R68, R2 ;  /* 0x0000000200447308 */ /* 0x0005e20000000800 */
[----:B------:R-:W-:Y:S02]  /*64c0*/  IMAD.MOV.U32 R161, RZ, RZ, R242 ;  /* 0x000000ffffa17224 */ /* 0x000fe400078e00f2 */
[----:B------:R-:W-:Y:S02]  /*64d0*/  IMAD.MOV.U32 R151, RZ, RZ, R150 ;  /* 0x000000ffff977224 */ /* 0x000fe400078e0096 */
[----:B------:R-:W-:Y:S01]  /*64e0*/  IMAD.MOV.U32 R150, RZ, RZ, R149 ;  /* 0x000000ffff967224 */ /* 0x000fe200078e0095 */
[----:B------:R-:W-:Y:S01]  /*64f0*/  HMMA.16816.F32.BF16 R172, R8, R22, R48 ;  /* 0x0000001608ac723c */ /* 0x000fe20000041830 */
[----:B------:R-:W-:-:S02]  /*6500*/  IMAD.MOV.U32 R149, RZ, RZ, R167 ;  /* 0x000000ffff957224 */ /* 0x000fc400078e00a7 */
[----:B------:R-:W-:Y:S02]  /*6510*/  IMAD.MOV.U32 R167, RZ, RZ, R176 ;  /* 0x000000ffffa77224 */ /* 0x000fe400078e00b0 */
[----:B------:R-:W-:Y:S02]  /*6520*/  IMAD.MOV.U32 R176, RZ, RZ, R161 ;  /* 0x000000ffffb07224 */ /* 0x000fe400078e00a1 */
[----:B--2---:R-:W-:Y:S02]  /*6530*/  FFMA.FTZ R2, R158, c[0x0][0x2d0], -R0 ;  /* 0x0000b4009e027a23 */ /* 0x004fe40000010800 */
[----:B------:R-:W-:Y:S02]  /*6540*/  IMAD.MOV.U32 R161, RZ, RZ, R160 ;  /* 0x000000ffffa17224 */ /* 0x000fe400078e00a0 */
[----:B------:R2:W1:Y:S01]  /*6550*/  MUFU.EX2 R51, R2 ;  /* 0x0000000200337308 */ /* 0x0004620000000800 */
[----:B------:R-:W-:Y:S02]  /*6560*/  IMAD.MOV.U32 R160, RZ, RZ, R129 ;  /* 0x000000ffffa07224 */ /* 0x000fe400078e0081 */
[----:B------:R-:W-:Y:S01]  /*6570*/  FFMA.FTZ R33, R233, c[0x0][0x2d0], -R3 ;  /* 0x0000b400e9217a23 */ /* 0x000fe20000010803 */
[----:B------:R-:W-:Y:S01]  /*6580*/  HMMA.16816.F32.BF16 R108, R8, R28, R108 ;  /* 0x0000001c086c723c */ /* 0x000fe2000004186c */
[----:B------:R-:W-:-:S02]  /*6590*/  IMAD.MOV.U32 R123, RZ, RZ, R163 ;  /* 0x000000ffff7b7224 */ /* 0x000fc400078e00a3 */
[----:B--2---:R-:W-:Y:S02]  /*65a0*/  FFMA.FTZ R2, R118, c[0x0][0x2d0], -R5 ;  /* 0x0000b40076027a23 */ /* 0x004fe40000010805 */
[----:B------:R-:W-:Y:S02]  /*65b0*/  IMAD.MOV.U32 R118, RZ, RZ, R119 ;  /* 0x000000ffff767224 */ /* 0x000fe400078e0077 */
[----:B------:R-:W-:Y:S02]  /*65c0*/  IMAD.MOV.U32 R119, RZ, RZ, R155 ;  /* 0x000000ffff777224 */ /* 0x000fe400078e009b */
[----:B------:R-:W-:Y:S02]  /*65d0*/  IMAD.MOV.U32 R155, RZ, RZ, R176 ;  /* 0x000000ffff9b7224 */ /* 0x000fe400078e00b0 */
[----:B------:R-:W-:Y:S02]  /*65e0*/  IMAD.MOV.U32 R176, RZ, RZ, R161 ;  /* 0x000000ffffb07224 */ /* 0x000fe400078e00a1 */
[----:B------:R-:W-:-:S02]  /*65f0*/  IMAD.MOV.U32 R161, RZ, RZ, R160 ;  /* 0x000000ffffa17224 */ /* 0x000fc400078e00a0 */
[----:B------:R-:W-:Y:S02]  /*6600*/  IMAD.MOV.U32 R160, RZ, RZ, R162 ;  /* 0x000000ffffa07224 */ /* 0x000fe400078e00a2 */
[----:B------:R-:W-:Y:S02]  /*6610*/  IMAD.MOV.U32 R121, RZ, RZ, R155 ;  /* 0x000000ffff797224 */ /* 0x000fe400078e009b */
[----:B------:R-:W-:Y:S01]  /*6620*/  IMAD.MOV.U32 R122, RZ, RZ, R160 ;  /* 0x000000ffff7a7224 */ /* 0x000fe200078e00a0 */
[----:B------:R-:W-:Y:S01]  /*6630*/  HMMA.16816.F32.BF16 R92, R8, R30, R92 ;  /* 0x0000001e085c723c */ /* 0x000fe2000004185c */
[----:B------:R-:W-:Y:S02]  /*6640*/  FFMA.FTZ R3, R119, c[0x0][0x2d0], -R3 ;  /* 0x0000b40077037a23 */ /* 0x000fe40000010803 */
[----:B------:R-:W-:Y:S02]  /*6650*/  IMAD.MOV.U32 R119, RZ, RZ, R4 ;  /* 0x000000ffff777224 */ /* 0x000fe400078e0004 */
[----:B------:R-:W-:-:S03]  /*6660*/  IMAD.MOV.U32 R155, RZ, RZ, R7 ;  /* 0x000000ffff9b7224 */ /* 0x000fc600078e0007 */
[C---:B------:R-:W-:Y:S01]  /*6670*/  HMMA.16816.F32.BF16 R52, R8.reuse, R16, R52 ;  /* 0x000000100834723c */ /* 0x040fe20000041834 */
[----:B------:R-:W-:Y:S02]  /*6680*/  IMAD.MOV.U32 R131, RZ, RZ, R243 ;  /* 0x000000ffff837224 */ /* 0x000fe400078e00f3 */
[----:B------:R2:W5:Y:S05]  /*6690*/  LDL.LU R243, [R1+0xa4] ;  /* 0x0000a40001f37983 */ /* 0x00056a0000300800 */
[----:B------:R-:W-:Y:S01]  /*66a0*/  HMMA.16816.F32.BF16 R56, R8, R18, R56 ;  /* 0x000000120838723c */ /* 0x000fe20000041838 */
[----:B------:R2:W5:Y:S01]  /*66b0*/  LDL.LU R242, [R1+0xa0] ;  /* 0x0000a00001f27983 */ /* 0x0005620000300800 */
[----:B------:R-:W-:-:S06]  /*66c0*/  FFMA.FTZ R48, R241, c[0x0][0x2d0], -R6 ;  /* 0x0000b400f1307a23 */ /* 0x000fcc0000010806 */
[----:B----4-:R-:W-:Y:S01]  /*66d0*/  HMMA.16816.F32.BF16 R72, R8, R12, R72 ;  /* 0x0000000c0848723c */ /* 0x010fe20000041848 */
[----:B------:R2:W5:Y:S01]  /*66e0*/  LDL.LU R241, [R1+0x9c] ;  /* 0x00009c0001f17983 */ /* 0x0005620000300800 */
[----:B------:R-:W-:-:S06]  /*66f0*/  FFMA.FTZ R49, R240, c[0x0][0x2d0], -R6 ;  /* 0x0000b400f0317a23 */ /* 0x000fcc0000010806 */
[----:B------:R-:W-:Y:S01]  /*6700*/  HMMA.16816.F32.BF16 R88, R8, R14, R88 ;  /* 0x0000000e0858723c */ /* 0x000fe20000041858 */
[----:B------:R2:W5:Y:S06]  /*6710*/  LDL.LU R240, [R1+0x98] ;  /* 0x0000980001f07983 */ /* 0x00056c0000300800 */
[----:B------:R-:W-:Y:S02]  /*6720*/  FFMA.FTZ R8, R121, c[0x0][0x2d0], -R0 ;  /* 0x0000b40079087a23 */ /* 0x000fe40000010800 */
[----:B------:R-:W-:Y:S02]  /*6730*/  IMAD.MOV.U32 R121, RZ, RZ, R122 ;  /* 0x000000ffff797224 */ /* 0x000fe400078e007a */
[----:B------:R-:W-:-:S02]  /*6740*/  IMAD.MOV.U32 R122, RZ, RZ, R123 ;  /* 0x000000ffff7a7224 */ /* 0x000fc400078e007b */
[----:B------:R-:W-:Y:S02]  /*6750*/  IMAD.MOV.U32 R123, RZ, RZ, R119 ;  /* 0x000000ffff7b7224 */ /* 0x000fe400078e0077 */
[----:B------:R-:W-:Y:S02]  /*6760*/  IMAD.MOV.U32 R119, RZ, RZ, R155 ;  /* 0x000000ffff777224 */ /* 0x000fe400078e009b */
[----:B------:R-:W-:Y:S02]  /*6770*/  IMAD.MOV.U32 R155, RZ, RZ, R156 ;  /* 0x000000ffff9b7224 */ /* 0x000fe400078e009c */
[----:B------:R-:W-:Y:S02]  /*6780*/  IMAD.MOV.U32 R129, RZ, RZ, R239 ;  /* 0x000000ffff817224 */ /* 0x000fe400078e00ef */
[----:B------:R-:W-:Y:S01]  /*6790*/  IMAD.MOV.U32 R156, RZ, RZ, R157 ;  /* 0x000000ffff9c7224 */ /* 0x000fe200078e009d */
[----:B------:R2:W5:Y:S01]  /*67a0*/  LDL.LU R239, [R1+0x94] ;  /* 0x0000940001ef7983 */ /* 0x0005620000300800 */
[----:B------:R-:W-:-:S02]  /*67b0*/  IMAD.MOV.U32 R162, RZ, RZ, R238 ;  /* 0x000000ffffa27224 */ /* 0x000fc400078e00ee */
[----:B------:R-:W-:Y:S01]  /*67c0*/  IMAD.MOV.U32 R157, RZ, RZ, R131 ;  /* 0x000000ffff9d7224 */ /* 0x000fe200078e0083 */
[----:B------:R2:W5:Y:S01]  /*67d0*/  LDL.LU R238, [R1+0x90] ;  /* 0x0000900001ee7983 */ /* 0x0005620000300800 */
[--C-:B------:R-:W-:Y:S02]  /*67e0*/  FFMA.FTZ R27, R237, c[0x0][0x2d0], -R5.reuse ;  /* 0x0000b400ed1b7a23 */ /* 0x100fe40000010805 */
[----:B------:R-:W-:Y:S01]  /*67f0*/  IMAD.MOV.U32 R131, RZ, RZ, R154 ;  /* 0x000000ffff837224 */ /* 0x000fe200078e009a */
[----:B------:R2:W5:Y:S01]  /*6800*/  LDL.LU R237, [R1+0x8c] ;  /* 0x00008c0001ed7983 */ /* 0x0005620000300800 */
[----:B------:R-:W-:Y:S02]  /*6810*/  FFMA.FTZ R26, R236, c[0x0][0x2d0], -R5 ;  /* 0x0000b400ec1a7a23 */ /* 0x000fe40000010805 */
[----:B------:R-:W-:Y:S01]  /*6820*/  IMAD.MOV.U32 R154, RZ, RZ, R153 ;  /* 0x000000ffff9a7224 */ /* 0x000fe200078e0099 */
[----:B------:R2:W5:Y:S01]  /*6830*/  LDL.LU R236, [R1+0x88] ;  /* 0x0000880001ec7983 */ /* 0x0005620000300800 */
[----:B------:R-:W-:-:S02]  /*6840*/  IMAD.MOV.U32 R153, RZ, RZ, R152 ;  /* 0x000000ffff997224 */ /* 0x000fc400078e0098 */
[----:B------:R-:W-:Y:S01]  /*6850*/  IMAD.MOV.U32 R152, RZ, RZ, R135 ;  /* 0x000000ffff987224 */ /* 0x000fe200078e0087 */
[----:B------:R2:W5:Y:S01]  /*6860*/  LDL.LU R235, [R1+0x84] ;  /* 0x0000840001eb7983 */ /* 0x0005620000300800 */
[----:B------:R-:W-:Y:S02]  /*6870*/  IMAD.MOV.U32 R135, RZ, RZ, R134 ;  /* 0x000000ffff877224 */ /* 0x000fe400078e0086 */
[----:B------:R-:W-:Y:S01]  /*6880*/  IMAD.MOV.U32 R134, RZ, RZ, R133 ;  /* 0x000000ffff867224 */ /* 0x000fe200078e0085 */
[----:B------:R2:W5:Y:S04]  /*6890*/  LDL.LU R234, [R1+0x80] ;  /* 0x0000800001ea7983 */ /* 0x0005680000300800 */
[----:B------:R2:W5:Y:S04]  /*68a0*/  LDL.LU R233, [R1+0x7c] ;  /* 0x00007c0001e97983 */ /* 0x0005680000300800 */
[----:B------:R-:W4:Y:S01]  /*68b0*/  LDL.LU R133, [R1+0x8] ;  /* 0x0000080001857983 */ /* 0x000f220000300800 */
[----:B------:R-:W-:Y:S01]  /*68c0*/  FFMA.FTZ R32, R118, c[0x0][0x2d0], -R5 ;  /* 0x0000b40076207a23 */ /* 0x000fe20000010805 */
[----:B------:R-:W-:-:S02]  /*68d0*/  MOV R116, R176 ;  /* 0x000000b000747202 */ /* 0x000fc40000000f00 */
[----:B------:R-:W-:Y:S02]  /*68e0*/  F2FP.BF16.PACK_AB R4, R85, R96 ;  /* 0x000000605504723e */ /* 0x000fe400000010ff */
[----:B---3--:R-:W-:Y:S02]  /*68f0*/  F2FP.BF16.PACK_AB R6, R84, R86 ;  /* 0x000000565406723e */ /* 0x008fe400000010ff */
[----:B-1----:R-:W-:Y:S02]  /*6900*/  F2FP.BF16.PACK_AB R5, R69, R71 ;  /* 0x000000474505723e */ /* 0x002fe400000010ff */
[----:B------:R-:W-:Y:S01]  /*6910*/  F2FP.BF16.PACK_AB R7, R51, R68 ;  /* 0x000000443307723e */ /* 0x000fe200000010ff */
[--C-:B------:R-:W-:Y:S02]  /*6920*/  FFMA.FTZ R10, R121, c[0x0][0x2d0], -R0.reuse ;  /* 0x0000b400790a7a23 */ /* 0x100fe40000010800 */
[----:B------:R-:W-:Y:S02]  /*6930*/  IMAD.MOV.U32 R120, RZ, RZ, R123 ;  /* 0x000000ffff787224 */ /* 0x000fe400078e007b */
[----:B------:R-:W-:Y:S01]  /*6940*/  FFMA.FTZ R9, R252, c[0x0][0x2d0], -R0 ;  /* 0x0000b400fc097a23 */ /* 0x000fe20000010800 */
[----:B------:R-:W-:Y:S01]  /*6950*/  MOV R98, R154 ;  /* 0x0000009a00627202 */ /* 0x000fe20000000f00 */
[----:B------:R-:W-:Y:S01]  /*6960*/  IMAD.MOV.U32 R121, RZ, RZ, R122 ;  /* 0x000000ffff797224 */ /* 0x000fe200078e007a */
[----:B------:R1:W-:Y:S01]  /*6970*/  MUFU.EX2 R50, R2 ;  /* 0x0000000200327308 */ /* 0x0003e20000000800 */
[----:B------:R-:W-:Y:S01]  /*6980*/  IMAD.MOV.U32 R123, RZ, RZ, R116 ;  /* 0x000000ffff7b7224 */ /* 0x000fe200078e0074 */
[----:B------:R-:W-:Y:S01]  /*6990*/  LDSM.16.MT88.4 R176, [R231+0x3100] ;  /* 0x00310000e7b0783b */ /* 0x000fe20000004200 */
[----:B------:R-:W-:Y:S01]  /*69a0*/  IMAD.MOV.U32 R122, RZ, RZ, R232 ;  /* 0x000000ffff7a7224 */ /* 0x000fe200078e00e8 */
[----:B------:R-:W-:Y:S01]  /*69b0*/  HMMA.16816.F32.BF16 R60, R4, R12, R60 ;  /* 0x0000000c043c723c */ /* 0x000fe2000004183c */
[----:B------:R-:W-:Y:S01]  /*69c0*/  IMAD.MOV.U32 R103, RZ, RZ, R129 ;  /* 0x000000ffff677224 */ /* 0x000fe200078e0081 */
[----:B------:R2:W5:Y:S05]  /*69d0*/  LDL.LU R232, [R1+0x78] ;  /* 0x0000780001e87983 */ /* 0x00056a0000300800 */
[----:B------:R-:W-:-:S02]  /*69e0*/  FFMA.FTZ R12, R251, c[0x0][0x2d0], -R0 ;  /* 0x0000b400fb0c7a23 */ /* 0x000fc40000010800 */
[----:B------:R-:W-:Y:S01]  /*69f0*/  FADD.FTZ R0, R123, R122 ;  /* 0x0000007a7b007221 */ /* 0x000fe20000010000 */
[----:B------:R-:W-:Y:S03]  /*6a00*/  HMMA.16816.F32.BF16 R64, R4, R20, R64 ;  /* 0x000000140440723c */ /* 0x000fe60000041840 */
[----:B------:R-:W-:Y:S01]  /*6a10*/  FADD.FTZ R0, R119, R0 ;  /* 0x0000000077007221 */ /* 0x000fe20000010000 */
[----:B------:R3:W-:Y:S01]  /*6a20*/  MUFU.EX2 R21, R3 ;  /* 0x0000000300157308 */ /* 0x0007e20000000800 */
[----:B------:R-:W-:Y:S02]  /*6a30*/  IMAD.MOV.U32 R117, RZ, RZ, R161 ;  /* 0x000000ffff757224 */ /* 0x000fe400078e00a1 */
[----:B------:R-:W-:Y:S02]  /*6a40*/  FADD.FTZ R0, R98, R0 ;  /* 0x0000000062007221 */ /* 0x000fe40000010000 */
[----:B------:R-:W-:-:S02]  /*6a50*/  IMAD.MOV.U32 R118, RZ, RZ, R162 ;  /* 0x000000ffff767224 */ /* 0x000fc400078e00a2 */
[----:B------:R-:W-:Y:S01]  /*6a60*/  IMAD.MOV.U32 R116, RZ, RZ, R147 ;  /* 0x000000ffff747224 */ /* 0x000fe200078e0093 */
[----:B------:R-:W-:Y:S01]  /*6a70*/  HMMA.16816.F32.BF16 R112, R4, R28, R112 ;  /* 0x0000001c0470723c */ /* 0x000fe20000041870 */
[----:B-1----:R-:W-:Y:S02]  /*6a80*/  FADD.FTZ R2, R182, R181 ;  /* 0x000000b5b6027221 */ /* 0x002fe40000010000 */
[----:B------:R-:W-:-:S05]  /*6a90*/  IMAD.MOV.U32 R97, RZ, RZ, R157 ;  /* 0x000000ffff617224 */ /* 0x000fca00078e009d */
[----:B------:R-:W-:Y:S01]  /*6aa0*/  HMMA.16816.F32.BF16 R76, R4, R30, R76 ;  /* 0x0000001e044c723c */ /* 0x000fe2000004184c */
[----:B---3--:R-:W-:-:S07]  /*6ab0*/  FADD.FTZ R3, R121, R120 ;  /* 0x0000007879037221 */ /* 0x008fce0000010000 */
[----:B------:R-:W-:Y:S01]  /*6ac0*/  HMMA.16816.F32.BF16 R44, R4, R22, R44 ;  /* 0x00000016042c723c */ /* 0x000fe2000004182c */
[----:B------:R-:W-:-:S07]  /*6ad0*/  FADD.FTZ R11, R117, R116 ;  /* 0x00000074750b7221 */ /* 0x000fce0000010000 */
[----:B------:R-:W-:Y:S01]  /*6ae0*/  HMMA.16816.F32.BF16 R36, R4, R16, R36 ;  /* 0x000000100424723c */ /* 0x000fe20000041824 */
[----:B------:R-:W-:-:S07]  /*6af0*/  FADD.FTZ R3, R118, R3 ;  /* 0x0000000376037221 */ /* 0x000fce0000010000 */
[----:B------:R-:W-:Y:S01]  /*6b00*/  HMMA.16816.F32.BF16 R40, R4, R18, R40 ;  /* 0x000000120428723c */ /* 0x000fe20000041828 */
[----:B------:R-:W-:-:S07]  /*6b10*/  FADD.FTZ R2, R180, R2 ;  /* 0x00000002b4027221 */ /* 0x000fce0000010000 */
[----:B------:R-:W-:Y:S01]  /*6b20*/  HMMA.16816.F32.BF16 R80, R4, R14, R80 ;  /* 0x0000000e0450723c */ /* 0x000fe20000041850 */
[----:B------:R-:W-:Y:S02]  /*6b30*/  IMAD.MOV.U32 R99, RZ, RZ, R153 ;  /* 0x000000ffff637224 */ /* 0x000fe400078e0099 */
[----:B------:R-:W-:Y:S02]  /*6b40*/  IMAD.MOV.U32 R102, RZ, RZ, R152 ;  /* 0x000000ffff667224 */ /* 0x000fe400078e0098 */
[----:B------:R-:W-:Y:S02]  /*6b50*/  IMAD.MOV.U32 R107, RZ, RZ, R134 ;  /* 0x000000ffff6b7224 */ /* 0x000fe400078e0086 */
[----:B------:R-:W-:Y:S01]  /*6b60*/  IMAD.MOV.U32 R185, RZ, RZ, R131 ;  /* 0x000000ffffb97224 */ /* 0x000fe200078e0083 */
[----:B------:R1:W-:Y:S01]  /*6b70*/  MUFU.EX2 R22, R33 ;  /* 0x0000002100167308 */ /* 0x0003e20000000800 */
[----:B------:R-:W-:Y:S01]  /*6b80*/  FADD.FTZ R6, R103, R0 ;  /* 0x0000000067067221 */ /* 0x000fe20000010000 */
[----:B------:R-:W3:Y:S01]  /*6b90*/  LDSM.16.MT88.4 R160, [R228+0x3100] ;  /* 0x00310000e4a0783b */ /* 0x000ee20000004200 */
[----:B------:R-:W-:-:S03]  /*6ba0*/  @P4 IMAD.HI.U32 R0, R246, c[0x0][0x2c8], RZ ;  /* 0x0000b200f6004a27 */ /* 0x000fc600078e00ff */
[----:B------:R-:W2:Y:S01]  /*6bb0*/  LDSM.16.MT88.4 R16, [R230+0x3100] ;  /* 0x00310000e610783b */ /* 0x000ea20000004200 */
[----:B------:R-:W-:Y:S01]  /*6bc0*/  IMAD.MOV.U32 R116, RZ, RZ, R135 ;  /* 0x000000ffff747224 */ /* 0x000fe200078e0087 */
[----:B------:R-:W-:Y:S01]  /*6bd0*/  @P4 SHF.R.U32.HI R246, RZ, c[0x0][0x2cc], R0 ;  /* 0x0000b300fff64a19 */ /* 0x000fe20000011600 */
[----:B------:R-:W-:Y:S02]  /*6be0*/  FADD.FTZ R4, R130, R11 ;  /* 0x0000000b82047221 */ /* 0x000fe40000010000 */
[----:B------:R-:W-:Y:S02]  /*6bf0*/  IMAD.MOV.U32 R184, RZ, RZ, R156 ;  /* 0x000000ffffb87224 */ /* 0x000fe400078e009c */
[----:B------:R-:W-:Y:S02]  /*6c00*/  IMAD.MOV.U32 R251, RZ, RZ, R149 ;  /* 0x000000fffffb7224 */ /* 0x000fe400078e0095 */
[----:B------:R-:W-:Y:S02]  /*6c10*/  IMAD.MOV.U32 R252, RZ, RZ, R167 ;  /* 0x000000fffffc7224 */ /* 0x000fe400078e00a7 */
[----:B------:R-:W-:-:S02]  /*6c20*/  IMAD.MOV.U32 R106, RZ, RZ, R155 ;  /* 0x000000ffff6a7224 */ /* 0x000fc400078e009b */
[----:B------:R-:W-:Y:S01]  /*6c30*/  IMAD.MOV.U32 R87, RZ, RZ, R150 ;  /* 0x000000ffff577224 */ /* 0x000fe200078e0096 */
[----:B------:R-:W1:Y:S01]  /*6c40*/  MUFU.EX2 R20, R34 ;  /* 0x0000002200147308 */ /* 0x000e620000000800 */
[----:B------:R-:W-:Y:S01]  /*6c50*/  FADD.FTZ R3, R97, R3 ;  /* 0x0000000361037221 */ /* 0x000fe20000010000 */
[----:B------:R2:W5:Y:S01]  /*6c60*/  LDL.LU R147, [R1+0x74] ;  /* 0x0000740001937983 */ /* 0x0005620000300800 */
[----:B------:R-:W-:Y:S02]  /*6c70*/  FADD.FTZ R2, R187, R2 ;  /* 0x00000002bb027221 */ /* 0x000fe40000010000 */
[----:B------:R-:W-:Y:S02]  /*6c80*/  FADD.FTZ R7, R99, R4 ;  /* 0x0000000463077221 */ /* 0x000fe40000010000 */
[----:B------:R-:W-:Y:S01]  /*6c90*/  FADD.FTZ R5, R102, R3 ;  /* 0x0000000366057221 */ /* 0x000fe20000010000 */
[----:B------:R-:W-:Y:S01]  /*6ca0*/  IADD3 R3, R246, R116, -R107 ;  /* 0x00000074f6037210 */ /* 0x000fe20007ffe86b */
[----:B------:R-:W-:-:S02]  /*6cb0*/  FADD.FTZ R4, R186, R2 ;  /* 0x00000002ba047221 */ /* 0x000fc40000010000 */
[----:B------:R-:W-:-:S04]  /*6cc0*/  IMAD.MOV.U32 R2, RZ, RZ, RZ ;  /* 0x000000ffff027224 */ /* 0x000fc800078e00ff */
[----:B------:R-:W-:Y:S01]  /*6cd0*/  IMAD.HI R2, R3, -0x6db6db6d, R2 ;  /* 0x9249249303027827 */ /* 0x000fe200078e0202 */
[----:B------:R2:W-:Y:S04]  /*6ce0*/  MUFU.EX2 R23, R24 ;  /* 0x0000001800177308 */ /* 0x0005e80000000800 */
[----:B------:R-:W-:Y:S01]  /*6cf0*/  SHF.R.U32.HI R0, RZ, 0x1f, R2 ;  /* 0x0000001fff007819 */ /* 0x000fe20000011602 */
[----:B-1----:R-:W-:Y:S02]  /*6d00*/  IMAD.MOV.U32 R33, RZ, RZ, R137 ;  /* 0x000000ffff217224 */ /* 0x002fe400078e0089 */
[----:B------:R-:W-:Y:S01]  /*6d10*/  IMAD.MOV.U32 R102, RZ, RZ, R185 ;  /* 0x000000ffff667224 */ /* 0x000fe200078e00b9 */
[----:B------:R-:W-:Y:S01]  /*6d20*/  LEA.HI.SX32 R11, R2, R0, 0x1a ;  /* 0x00000000020b7211 */ /* 0x000fe200078fd2ff */
[----:B------:R-:W-:-:S02]  /*6d30*/  IMAD.MOV.U32 R99, RZ, RZ, R184 ;  /* 0x000000ffff637224 */ /* 0x000fc400078e00b8 */
[----:B------:R-:W-:Y:S02]  /*6d40*/  IMAD.MOV.U32 R185, RZ, RZ, R139 ;  /* 0x000000ffffb97224 */ /* 0x000fe400078e008b */
[----:B------:R-:W-:Y:S02]  /*6d50*/  FADD.FTZ R2, R251, R7 ;  /* 0x00000007fb027221 */ /* 0x000fe40000010000 */
[----:B--2---:R-:W-:Y:S02]  /*6d60*/  IMAD.MOV.U32 R24, RZ, RZ, R138 ;  /* 0x000000ffff187224 */ /* 0x004fe400078e008a */
[----:B------:R-:W-:Y:S02]  /*6d70*/  IMAD.MOV.U32 R184, RZ, RZ, R148 ;  /* 0x000000ffffb87224 */ /* 0x000fe400078e0094 */
[----:B------:R-:W-:Y:S02]  /*6d80*/  FADD.FTZ R0, R252, R5 ;  /* 0x00000005fc007221 */ /* 0x000fe40000010000 */
[----:B------:R-:W-:-:S02]  /*6d90*/  IMAD.MOV.U32 R30, RZ, RZ, R164 ;  /* 0x000000ffff1e7224 */ /* 0x000fc400078e00a4 */
[----:B------:R-:W-:Y:S02]  /*6da0*/  FADD.FTZ R3, R33, R4 ;  /* 0x0000000421037221 */ /* 0x000fe40000010000 */
[----:B------:R-:W-:Y:S02]  /*6db0*/  IMAD.MOV.U32 R31, RZ, RZ, R165 ;  /* 0x000000ffff1f7224 */ /* 0x000fe400078e00a5 */
[----:B------:R-:W-:Y:S02]  /*6dc0*/  FADD.FTZ R6, R24, R6 ;  /* 0x0000000618067221 */ /* 0x000fe40000010000 */
[----:B------:R-:W-:Y:S02]  /*6dd0*/  IMAD.MOV.U32 R28, RZ, RZ, R136 ;  /* 0x000000ffff1c7224 */ /* 0x000fe400078e0088 */
[----:B------:R-:W-:Y:S02]  /*6de0*/  FADD.FTZ R5, R185, R2 ;  /* 0x00000002b9057221 */ /* 0x000fe40000010000 */
[----:B------:R-:W-:-:S02]  /*6df0*/  IMAD.MOV.U32 R29, RZ, RZ, R166 ;  /* 0x000000ffff1d7224 */ /* 0x000fc400078e00a6 */
[----:B------:R-:W-:Y:S02]  /*6e00*/  FADD.FTZ R4, R184, R0 ;  /* 0x00000000b8047221 */ /* 0x000fe40000010000 */
[----:B------:R-:W-:Y:S02]  /*6e10*/  FADD.FTZ R3, R30, R3 ;  /* 0x000000031e037221 */ /* 0x000fe40000010000 */
[----:B------:R-:W-:Y:S02]  /*6e20*/  IMAD.MOV.U32 R97, RZ, RZ, R151 ;  /* 0x000000ffff617224 */ /* 0x000fe400078e0097 */
        /* <DEDUP_REMOVED lines=12> */
[----:B------:R-:W-:Y:S02]  /*6ef0*/  IMAD.MOV.U32 R118, RZ, RZ, R132 ;  /* 0x000000ffff767224 */ /* 0x000fe400078e0084 */
[----:B------:R-:W-:Y:S02]  /*6f00*/  IMAD.MOV.U32 R103, RZ, RZ, R119 ;  /* 0x000000ffff677224 */ /* 0x000fe400078e0077 */
        /* <DEDUP_REMOVED lines=44> */
[----:B------:R-:W-:Y:S01]  /*71d0*/  FADD.FTZ R5, R192, R5 ;  /* 0x00000005c0057221 */ /* 0x000fe20000010000 */
[----:B------:R-:W1:Y:S01]  /*71e0*/  MUFU.EX2 R8, R8 ;  /* 0x0000000800087308 */ /* 0x000e620000000800 */
[----:B------:R-:W-:Y:S02]  /*71f0*/  FADD.FTZ R0, R96, R0 ;  /* 0x0000000060007221 */ /* 0x000fe40000010000 */
[----:B------:R-:W-:Y:S02]  /*7200*/  FADD.FTZ R3, R71, R3 ;  /* 0x0000000347037221 */ /* 0x000fe40000010000 */
[----:B------:R-:W-:Y:S02]  /*7210*/  FADD.FTZ R4, R144, R4 ;  /* 0x0000000490047221 */ /* 0x000fe40000010000 */
[----:B------:R-:W-:Y:S01]  /*7220*/  FADD.FTZ R5, R105, R5 ;  /* 0x0000000569057221 */ /* 0x000fe20000010000 */
[----:B------:R-:W2:Y:S01]  /*7230*/  MUFU.EX2 R25, R25 ;  /* 0x0000001900197308 */ /* 0x000ea20000000800 */
[----:B------:R-:W-:-:S02]  /*7240*/  FADD.FTZ R0, R85, R0 ;  /* 0x0000000055007221 */ /* 0x000fc40000010000 */
        /* <DEDUP_REMOVED lines=13> */
[----:B----4-:R-:W-:-:S05]  /*7320*/  IMAD.MOV.U32 R117, RZ, RZ, R133 ;  /* 0x000000ffff757224 */ /* 0x010fca00078e0085 */
[----:B------:R-:W4:Y:S01]  /*7330*/  MUFU.EX2 R10, R10 ;  /* 0x0000000a000a7308 */ /* 0x000f220000000800 */
[----:B------:R-:W-:Y:S02]  /*7340*/  FADD.FTZ R4, R145, R4 ;  /* 0x0000000491047221 */ /* 0x000fe40000010000 */
[----:B------:R-:W-:-:S05]  /*7350*/  FADD.FTZ R5, R100, R5 ;  /* 0x0000000564057221 */ /* 0x000fca0000010000 */
[----:B------:R-:W2:Y:S01]  /*7360*/  MUFU.EX2 R27, R27 ;  /* 0x0000001b001b7308 */ /* 0x000ea20000000800 */
[----:B------:R-:W-:Y:S02]  /*7370*/  FADD.FTZ R3, R20, R2 ;  /* 0x0000000214037221 */ /* 0x000fe40000010000 */
[----:B-1----:R-:W-:-:S05]  /*7380*/  FADD.FTZ R2, R8, R0 ;  /* 0x0000000008027221 */ /* 0x002fca0000010000 */
[----:B------:R-:W-:Y:S01]  /*7390*/  MUFU.EX2 R15, R49 ;  /* 0x00000031000f7308 */ /* 0x000fe20000000800 */
[----:B------:R-:W-:Y:S02]  /*73a0*/  IMAD.MOV.U32 R107, RZ, RZ, R117 ;  /* 0x000000ffff6b7224 */ /* 0x000fe400078e0075 */
[----:B------:R-:W-:-:S05]  /*73b0*/  FADD.FTZ R0, R50, R4 ;  /* 0x0000000432007221 */ /* 0x000fca0000010000 */
[----:B------:R-:W-:Y:S01]  /*73c0*/  MUFU.EX2 R12, R12 ;  /* 0x0000000c000c7308 */ /* 0x000fe20000000800 */
[----:B--2---:R-:W-:-:S07]  /*73d0*/  FADD.FTZ R4, R25, R5 ;  /* 0x0000000519047221 */ /* 0x004fce0000010000 */
[----:B------:R-:W1:Y:S01]  /*73e0*/  MUFU.EX2 R26, R26 ;  /* 0x0000001a001a7308 */ /* 0x000e620000000800 */
[----:B------:R-:W-:Y:S01]  /*73f0*/  FADD.FTZ R3, R13, R3 ;  /* 0x000000030d037221 */ /* 0x000fe20000010000 */
[----:B------:R-:W-:Y:S01]  /*7400*/  IMNMX R5, RZ, R11, !PT ;  /* 0x0000000bff057217 */ /* 0x000fe20007800200 */
[----:B------:R-:W-:Y:S01]  /*7410*/  FADD.FTZ R2, R9, R2 ;  /* 0x0000000209027221 */ /* 0x000fe20000010000 */
[----:B------:R-:W-:Y:S01]  /*7420*/  IADD3 R246, R107, -0x2, RZ ;  /* 0xfffffffe6bf67810 */ /* 0x000fe20007ffe0ff */
[----:B------:R-:W-:Y:S02]  /*7430*/  FADD.FTZ R0, R32, R0 ;  /* 0x0000000020007221 */ /* 0x000fe40000010000 */
[----:B------:R-:W-:Y:S02]  /*7440*/  FADD.FTZ R4, R23, R4 ;  /* 0x0000000417047221 */ /* 0x000fe40000010000 */
[----:B------:R-:W-:Y:S02]  /*7450*/  FADD.FTZ R3, R14, R3 ;  /* 0x000000030e037221 */ /* 0x000fe40000010000 */
[----:B----4-:R-:W-:Y:S01]  /*7460*/  FADD.FTZ R2, R10, R2 ;  /* 0x000000020a027221 */ /* 0x010fe20000010000 */
[----:B------:R2:W-:Y:S01]  /*7470*/  STL [R1+0x38], R5 ;  /* 0x0000380501007387 */ /* 0x0005e20000100800 */
[----:B------:R-:W-:Y:S01]  /*7480*/  FADD.FTZ R0, R27, R0 ;  /* 0x000000001b007221 */ /* 0x000fe20000010000 */
[----:B------:R-:W-:Y:S01]  /*7490*/  ISETP.GE.AND P0, PT, R246, R5, PT ;  /* 0x00000005f600720c */ /* 0x000fe20003f06270 */
[----:B------:R-:W-:Y:S01]  /*74a0*/  FADD.FTZ R4, R22, R4 ;  /* 0x0000000416047221 */ /* 0x000fe20000010000 */
[----:B------:R-:W-:-:S02]  /*74b0*/  F2FP.BF16.PACK_AB R132, R32, R50 ;  /* 0x000000322084723e */ /* 0x000fc400000010ff */
[----:B------:R-:W-:Y:S02]  /*74c0*/  F2FP.BF16.PACK_AB R133, R23, R25 ;  /* 0x000000191785723e */ /* 0x000fe400000010ff */
[----:B-1----:R-:W-:Y:S01]  /*74d0*/  F2FP.BF16.PACK_AB R134, R26, R27 ;  /* 0x0000001b1a86723e */ /* 0x002fe200000010ff */
[----:B--2---:R-:W-:Y:S02]  /*74e0*/  FADD.FTZ R5, R15, R3 ;  /* 0x000000030f057221 */ /* 0x004fe40000010000 */
[----:B------:R-:W-:Y:S02]  /*74f0*/  FADD.FTZ R3, R12, R2 ;  /* 0x000000020c037221 */ /* 0x000fe40000010000 */
[----:B------:R-:W-:Y:S02]  /*7500*/  FADD.FTZ R2, R26, R0 ;  /* 0x000000001a027221 */ /* 0x000fe40000010000 */
[C---:B------:R-:W-:Y:S01]  /*7510*/  FADD.FTZ R0, R21.reuse, R4 ;  /* 0x0000000415007221 */ /* 0x040fe20000010000 */
        /* <DEDUP_REMOVED lines=8> */
[----:B------:R-:W-:Y:S01]  /*75a0*/  F2FP.BF16.PACK_AB R139, R12, R10 ;  /* 0x0000000a0c8b723e */ /* 0x000fe200000010ff */
        /* <DEDUP_REMOVED lines=26> */
.L_x_1338:
[----:B------:R-:W-:Y:S04]  /*7750*/  DEPBAR.LE SB0, 0x0 ;  /* 0x000080000000791a */ /* 0x000fe80000000000 */
[----:B------:R-:W-:Y:S01]  /*7760*/  BAR.SYNC.DEFER_BLOCKING 0x0 ;  /* 0x0000000000007b1d */ /* 0x000fe20000010000 */
[C---:B------:R-:W-:Y:S02]  /*7770*/  ISETP.GE.AND P2, PT, R220.reuse, RZ, PT ;  /* 0x000000ffdc00720c */ /* 0x040fe40003f46270 */
[C---:B------:R-:W-:Y:S11]  /*7780*/  IADD3 R246, R220.reuse, -0x1, RZ ;  /* 0xffffffffdcf67810 */ /* 0x040ff60007ffe0ff */
[----:B-1----:R-:W-:Y:S01]  /*7790*/  @P2 SHF.R.S32.HI R0, RZ, 0x1f, R220 ;  /* 0x0000001fff002819 */ /* 0x002fe200000114dc */
[----:B------:R-:W-:Y:S04]  /*77a0*/  @P2 IMAD.WIDE.U32 R142, R220, c[0x0][0x208], RZ ;  /* 0x00008200dc8e2a25 */ /* 0x000fe800078e00ff */
[----:B------:R-:W-:Y:S04]  /*77b0*/  @P2 IMAD R0, R0, c[0x0][0x208], RZ ;  /* 0x0000820000002a24 */ /* 0x000fe800078e02ff */
[----:B------:R-:W-:Y:S01]  /*77c0*/  @P2 IMAD R0, R220, c[0x0][0x20c], R0 ;  /* 0x00008300dc002a24 */ /* 0x000fe200078e0200 */
[----:B-----5:R-:W-:Y:S03]  /*77d0*/  LDSM.16.M88.4 R112, [R234+0x7100] ;  /* 0x00710000ea70783b */ /* 0x020fe60000000200 */
[----:B------:R-:W-:Y:S04]  /*77e0*/  @P2 IMAD.IADD R0, R143, 0x1, R0 ;  /* 0x000000018f002824 */ /* 0x000fe800078e0200 */
[----:B------:R-:W-:Y:S01]  /*77f0*/  @P2 IMAD R0, R0, 0x70, RZ ;  /* 0x0000007000002824 */ /* 0x000fe200078e02ff */
[----:B------:R-:W1:Y:S08]  /*7800*/  LDSM.16.M88.4 R16, [R147+0x3900] ;  /* 0x003900009310783b */ /* 0x000e700000000200 */
[----:B------:R-:W2:Y:S08]  /*7810*/  LDSM.16.M88.4 R108, [R234+0x9100] ;  /* 0x00910000ea6c783b */ /* 0x000eb00000000200 */
[----:B------:R-:W3:Y:S08]  /*7820*/  LDSM.16.M88.4 R32, [R147+0x4100] ;  /* 0x004100009320783b */ /* 0x000ef00000000200 */
[----:B------:R-:W3:Y:S06]  /*7830*/  LDL.64 R224, [R1+0x58] ;  /* 0x0000580001e07983 */ /* 0x000eec0000100a00 */
[----:B------:R-:W3:Y:S08]  /*7840*/  LDSM.16.M88.4 R48, [R147+0x4900] ;  /* 0x004900009330783b */ /* 0x000ef00000000200 */
[----:B------:R-:W3:Y:S01]  /*7850*/  LDSM.16.M88.4 R64, [R147+0x5100] ;  /* 0x005100009340783b */ /* 0x000ee20000000200 */
[-C--:B-1----:R-:W-:Y:S07]  /*7860*/  HMMA.16816.F32.BF16 R4, R112, R16.reuse, RZ ;  /* 0x000000107004723c */ /* 0x082fee00000418ff */
[----:B------:R-:W3:Y:S01]  /*7870*/  LDL.64 R222, [R1+0x68] ;  /* 0x0000680001de7983 */ /* 0x000ee20000100a00 */
[C---:B--2---:R-:W-:Y:S05]  /*7880*/  HMMA.16816.F32.BF16 R8, R108.reuse, R16, RZ ;  /* 0x000000106c08723c */ /* 0x044fea00000418ff */
[----:B------:R-:W1:Y:S03]  /*7890*/  LDSM.16.M88.4 R80, [R147+0x5900] ;  /* 0x005900009350783b */ /* 0x000e660000000200 */
[-C--:B------:R-:W-:Y:S05]  /*78a0*/  HMMA.16816.F32.BF16 R12, R108, R18.reuse, RZ ;  /* 0x000000126c0c723c */ /* 0x080fea00000418ff */
[----:B------:R-:W2:Y:S03]  /*78b0*/  LDSM.16.M88.4 R96, [R147+0x6100] ;  /* 0x006100009360783b */ /* 0x000ea60000000200 */
[C---:B------:R-:W-:Y:S05]  /*78c0*/  HMMA.16816.F32.BF16 R16, R112.reuse, R18, RZ ;  /* 0x000000127010723c */ /* 0x040fea00000418ff */
[----:B------:R-:W1:Y:S03]  /*78d0*/  LDSM.16.M88.4 R188, [R147+0x6900] ;  /* 0x0069000093bc783b */ /* 0x000e660000000200 */
[-C--:B---3--:R-:W-:Y:S05]  /*78e0*/  HMMA.16816.F32.BF16 R20, R112, R32.reuse, RZ ;  /* 0x000000207014723c */ /* 0x088fea00000418ff */
[----:B------:R-:W-:Y:S03]  /*78f0*/  LDSM.16.M88.4 R192, [R237+0x7100] ;  /* 0x00710000edc0783b */ /* 0x000fe60000000200 */
[C---:B------:R-:W-:Y:S05]  /*7900*/  HMMA.16816.F32.BF16 R24, R108.reuse, R32, RZ ;  /* 0x000000206c18723c */ /* 0x040fea00000418ff */
[----:B------:R-:W3:Y:S03]  /*7910*/  LDSM.16.M88.4 R196, [R238] ;  /* 0x00000000eec4783b */ /* 0x000ee60000000200 */
[-C--:B------:R-:W-:Y:S05]  /*7920*/  HMMA.16816.F32.BF16 R28, R108, R34.reuse, RZ ;  /* 0x000000226c1c723c */ /* 0x080fea00000418ff */
[----:B------:R-:W1:Y:S03]  /*7930*/  LDSM.16.M88.4 R200, [R237+0x9100] ;  /* 0x00910000edc8783b */ /* 0x000e660000000200 */
[C---:B------:R-:W-:Y:S05]  /*7940*/  HMMA.16816.F32.BF16 R32, R112.reuse, R34, RZ ;  /* 0x000000227020723c */ /* 0x040fea00000418ff */
[----:B------:R-:W1:Y:S03]  /*7950*/  LDSM.16.M88.4 R204, [R244] ;  /* 0x00000000f4cc783b */ /* 0x000e660000000200 */
[-C--:B------:R-:W-:Y:S05]  /*7960*/  HMMA.16816.F32.BF16 R36, R112, R48.reuse, RZ ;  /* 0x000000307024723c */ /* 0x080fea00000418ff */
[----:B------:R-:W1:Y:S03]  /*7970*/  LDSM.16.M88.4 R208, [R243] ;  /* 0x00000000f3d0783b */ /* 0x000e660000000200 */
[C---:B------:R-:W-:Y:S05]  /*7980*/  HMMA.16816.F32.BF16 R40, R108.reuse, R48, RZ ;  /* 0x000000306c28723c */ /* 0x040fea00000418ff */
[----:B------:R-:W1:Y:S03]  /*7990*/  LDSM.16.M88.4 R212, [R242] ;  /* 0x00000000f2d4783b */ /* 0x000e660000000200 */
[-C--:B------:R-:W-:Y:S05]  /*79a0*/  HMMA.16816.F32.BF16 R44, R108, R50.reuse, RZ ;  /* 0x000000326c2c723c */ /* 0x080fea00000418ff */
[----:B------:R-:W1:Y:S03]  /*79b0*/  LDSM.16.M88.4 R216, [R241] ;  /* 0x00000000f1d8783b */ /* 0x000e660000000200 */
[C---:B------:R-:W-:Y:S05]  /*79c0*/  HMMA.16816.F32.BF16 R48, R112.reuse, R50, RZ ;  /* 0x000000327030723c */ /* 0x040fea00000418ff */
[----:B------:R-:W-:Y:S03]  /*79d0*/  STL [R1+0x74], R234 ;  /* 0x000074ea01007387 */ /* 0x000fe60000100800 */
[-C--:B------:R-:W-:Y:S01]  /*79e0*/  HMMA.16816.F32.BF16 R52, R112, R64.reuse, RZ ;  /* 0x000000407034723c */ /* 0x080fe200000418ff */
[----:B------:R1:W-:Y:S04]  /*79f0*/  STL [R1+0x78], R147 ;  /* 0x0000789301007387 */ /* 0x0003e80000100800 */
[----:B------:R-:W-:Y:S03]  /*7a00*/  STL [R1+0x7c], R238 ;  /* 0x00007cee01007387 */ /* 0x000fe60000100800 */
[C---:B------:R-:W-:Y:S01]  /*7a10*/  HMMA.16816.F32.BF16 R56, R108.reuse, R64, RZ ;  /* 0x000000406c38723c */ /* 0x040fe200000418ff */
[----:B------:R-:W-:Y:S04]  /*7a20*/  STL [R1+0x80], R237 ;  /* 0x000080ed01007387 */ /* 0x000fe80000100800 */
[----:B------:R-:W-:Y:S03]  /*7a30*/  STL [R1+0x84], R244 ;  /* 0x000084f401007387 */ /* 0x000fe60000100800 */
[-C--:B------:R-:W-:Y:S01]  /*7a40*/  HMMA.16816.F32.BF16 R60, R108, R66.reuse, RZ ;  /* 0x000000426c3c723c */ /* 0x080fe200000418ff */
[----:B------:R-:W-:Y:S04]  /*7a50*/  STL [R1+0x88], R243 ;  /* 0x000088f301007387 */ /* 0x000fe80000100800 */
[----:B------:R-:W-:Y:S03]  /*7a60*/  STL [R1+0x8c], R242 ;  /* 0x00008cf201007387 */ /* 0x000fe60000100800 */
[C---:B------:R-:W-:Y:S01]  /*7a70*/  HMMA.16816.F32.BF16 R64, R112.reuse, R66, RZ ;  /* 0x000000427040723c */ /* 0x040fe200000418ff */
[----:B------:R-:W-:Y:S04]  /*7a80*/  STL [R1+0x90], R241 ;  /* 0x000090f101007387 */ /* 0x000fe80000100800 */
[----:B------:R-:W-:Y:S03]  /*7a90*/  STL [R1+0x94], R240 ;  /* 0x000094f001007387 */ /* 0x000fe60000100800 */
[-C--:B-1----:R-:W-:Y:S01]  /*7aa0*/  HMMA.16816.F32.BF16 R68, R112, R80.reuse, RZ ;  /* 0x000000507044723c */ /* 0x082fe200000418ff */
[----:B------:R-:W4:Y:S04]  /*7ab0*/  LDL R2, [R1+0x3c] ;  /* 0x00003c0001027983 */ /* 0x000f280000100800 */
[----:B------:R-:W4:Y:S03]  /*7ac0*/  LDL R221, [R1+0x64] ;  /* 0x0000640001dd7983 */ /* 0x000f260000100800 */
[C---:B------:R-:W-:Y:S01]  /*7ad0*/  HMMA.16816.F32.BF16 R72, R108.reuse, R80, RZ ;  /* 0x000000506c48723c */ /* 0x040fe200000418ff */
[----:B------:R-:W4:Y:S07]  /*7ae0*/  LDL R147, [R1+0x60] ;  /* 0x0000600001937983 */ /* 0x000f2e0000100800 */
        /* <DEDUP_REMOVED lines=11> */
[-C--:B---3--:R-:W-:Y:S08]  /*7ba0*/  HMMA.16816.F32.BF16 R4, R192, R196.reuse, R4 ;  /* 0x000000c4c004723c */ /* 0x088ff00000041804 */
[C---:B------:R-:W-:Y:S08]  /*7bb0*/  HMMA.16816.F32.BF16 R8, R200.reuse, R196, R8 ;  /* 0x000000c4c808723c */ /* 0x040ff00000041808 */
[-C--:B------:R-:W-:Y:S08]  /*7bc0*/  HMMA.16816.F32.BF16 R12, R200, R198.reuse, R12 ;  /* 0x000000c6c80c723c */ /* 0x080ff0000004180c */
[C---:B------:R-:W-:Y:S01]  /*7bd0*/  HMMA.16816.F32.BF16 R16, R192.reuse, R198, R16 ;  /* 0x000000c6c010723c */ /* 0x040fe20000041810 */
[----:B------:R-:W2:Y:S07]  /*7be0*/  LDSM.16.M88.4 R196, [R239] ;  /* 0x00000000efc4783b */ /* 0x000eae0000000200 */
[-C--:B------:R-:W-:Y:S08]  /*7bf0*/  HMMA.16816.F32.BF16 R20, R192, R204.reuse, R20 ;  /* 0x000000ccc014723c */ /* 0x080ff00000041814 */
[C---:B------:R-:W-:Y:S08]  /*7c00*/  HMMA.16816.F32.BF16 R24, R200.reuse, R204, R24 ;  /* 0x000000ccc818723c */ /* 0x040ff00000041818 */
[-C--:B------:R-:W-:Y:S08]  /*7c10*/  HMMA.16816.F32.BF16 R28, R200, R206.reuse, R28 ;  /* 0x000000cec81c723c */ /* 0x080ff0000004181c */
[C---:B------:R-:W-:Y:S04]  /*7c20*/  HMMA.16816.F32.BF16 R32, R192.reuse, R206, R32 ;  /* 0x000000cec020723c */ /* 0x040fe80000041820 */
[----:B------:R-:W-:Y:S04]  /*7c30*/  @P2 IMAD.MOV.U32 R205, RZ, RZ, R225 ;  /* 0x000000ffffcd2224 */ /* 0x000fe800078e00e1 */
[-C--:B------:R-:W-:Y:S08]  /*7c40*/  HMMA.16816.F32.BF16 R36, R192, R208.reuse, R36 ;  /* 0x000000d0c024723c */ /* 0x080ff00000041824 */
[C---:B------:R-:W-:Y:S08]  /*7c50*/  HMMA.16816.F32.BF16 R40, R200.reuse, R208, R40 ;  /* 0x000000d0c828723c */ /* 0x040ff00000041828 */
[-C--:B------:R-:W-:Y:S04]  /*7c60*/  HMMA.16816.F32.BF16 R44, R200, R210.reuse, R44 ;  /* 0x000000d2c82c723c */ /* 0x080fe8000004182c */
[----:B------:R-:W-:Y:S02]  /*7c70*/  @P2 IMAD.MOV.U32 R204, RZ, RZ, R222 ;  /* 0x000000ffffcc2224 */ /* 0x000fe400078e00de */
[----:B------:R-:W3:Y:S02]  /*7c80*/  LDL R222, [R1+0x54] ;  /* 0x0000540001de7983 */ /* 0x000ee40000100800 */
[C---:B------:R-:W-:Y:S02]  /*7c90*/  HMMA.16816.F32.BF16 R48, R192.reuse, R210, R48 ;  /* 0x000000d2c030723c */ /* 0x040fe40000041830 */
[----:B------:R-:W-:Y:S02]  /*7ca0*/  STL [R1+0x98], R239 ;  /* 0x000098ef01007387 */ /* 0x000fe40000100800 */
[----:B------:R-:W-:Y:S02]  /*7cb0*/  @P2 IMAD.WIDE.U32 R204, R142, 0x70, R204 ;  /* 0x000000708ecc2825 */ /* 0x000fe400078e00cc */
[----:B------:R-:W-:Y:S02]  /*7cc0*/  STL [R1+0x9c], R235 ;  /* 0x00009ceb01007387 */ /* 0x000fe40000100800 */
[-C--:B------:R-:W-:Y:S02]  /*7cd0*/  HMMA.16816.F32.BF16 R52, R192, R212.reuse, R52 ;  /* 0x000000d4c034723c */ /* 0x080fe40000041834 */
[----:B------:R-:W-:Y:S02]  /*7ce0*/  STL [R1+0xa0], R233 ;  /* 0x0000a0e901007387 */ /* 0x000fe40000100800 */
[C---:B------:R-:W-:Y:S01]  /*7cf0*/  @P2 LEA R142, P0, R204.reuse, c[0x0][0x1f8], 0x1 ;  /* 0x00007e00cc8e2a11 */ /* 0x040fe200078008ff */
[----:B------:R-:W-:Y:S01]  /*7d00*/  @P2 IMAD.IADD R0, R205, 0x1, R0 ;  /* 0x00000001cd002824 */ /* 0x000fe200078e0200 */
[----:B------:R-:W-:Y:S02]  /*7d10*/  STL [R1+0xa4], R236 ;  /* 0x0000a4ec01007387 */ /* 0x000fe40000100800 */
[C---:B------:R-:W-:Y:S04]  /*7d20*/  HMMA.16816.F32.BF16 R56, R200.reuse, R212, R56 ;  /* 0x000000d4c838723c */ /* 0x040fe80000041838 */
[----:B------:R-:W-:Y:S02]  /*7d30*/  @P2 LEA.HI.X R143, R204, c[0x0][0x1fc], R0, 0x1, P0 ;  /* 0x00007f00cc8f2a11 */ /* 0x000fe400000f0c00 */
[----:B------:R1:W4:Y:S01]  /*7d40*/  LDL R0, [R1+0x50] ;  /* 0x0000500001007983 */ /* 0x0003220000100800 */
[----:B------:R-:W-:Y:S01]  /*7d50*/  @P2 IADD3 R208, P1, R142, UR9, RZ ;  /* 0x000000098ed02c10 */ /* 0x000fe2000ff3e0ff */
[-C--:B------:R-:W-:Y:S02]  /*7d60*/  HMMA.16816.F32.BF16 R60, R200, R214.reuse, R60 ;  /* 0x000000d6c83c723c */ /* 0x080fe4000004183c */
[----:B------:R-:W-:Y:S01]  /*7d70*/  @!PT LDS RZ, [RZ] ;  /* 0x00000000fffff984 */ /* 0x000fe20000000800 */
[----:B------:R-:W-:Y:S01]  /*7d80*/  @!PT LDS RZ, [RZ] ;  /* 0x00000000fffff984 */ /* 0x000fe20000000800 */
[----:B------:R-:W-:Y:S01]  /*7d90*/  @!PT LDS RZ, [RZ] ;  /* 0x00000000fffff984 */ /* 0x000fe20000000800 */
[----:B------:R1:W-:Y:S02]  /*7da0*/  @P2 LDGSTS.E.BYPASS.LTC128B.128 [R245+0x100], [R142.64], !P6 ;  /* 0x001000008ef52fae */ /* 0x0003e4000f101d4a */
[----:B------:R-:W-:Y:S02]  /*7db0*/  @P2 IADD3.X R209, R143, UR8, RZ, P1, !PT ;  /* 0x000000088fd12c10 */ /* 0x000fe40008ffe4ff */
[----:B------:R-:W-:Y:S02]  /*7dc0*/  @P2 IADD3 R206, P0, R208, UR9, RZ ;  /* 0x00000009d0ce2c10 */ /* 0x000fe4000ff1e0ff */
[C---:B------:R-:W-:Y:S02]  /*7dd0*/  HMMA.16816.F32.BF16 R64, R192.reuse, R214, R64 ;  /* 0x000000d6c040723c */ /* 0x040fe40000041840 */
[----:B------:R1:W-:Y:S02]  /*7de0*/  @P2 LDGSTS.E.BYPASS.LTC128B.128 [R245+0x900], [R208.64], !P6 ;  /* 0x00900000d0f52fae */ /* 0x0003e4000f101d4a */
[----:B------:R-:W-:Y:S02]  /*7df0*/  @P2 IADD3.X R207, R209, UR8, RZ, P0, !PT ;  /* 0x00000008d1cf2c10 */ /* 0x000fe400087fe4ff */
[----:B------:R-:W-:Y:S02]  /*7e00*/  @P2 IADD3 R204, P1, R206, UR9, RZ ;  /* 0x00000009cecc2c10 */ /* 0x000fe4000ff3e0ff */
[-C--:B------:R-:W-:Y:S02]  /*7e10*/  HMMA.16816.F32.BF16 R68, R192, R216.reuse, R68 ;  /* 0x000000d8c044723c */ /* 0x080fe40000041844 */
[----:B------:R1:W-:Y:S02]  /*7e20*/  @P2 LDGSTS.E.BYPASS.LTC128B.128 [R245+0x1100], [R206.64], !P6 ;  /* 0x01100000cef52fae */ /* 0x0003e4000f101d4a */
[----:B------:R-:W-:Y:S04]  /*7e30*/  @P2 IADD3.X R205, R207, UR8, RZ, P1, !PT ;  /* 0x00000008cfcd2c10 */ /* 0x000fe80008ffe4ff */
[C---:B------:R-:W-:Y:S02]  /*7e40*/  HMMA.16816.F32.BF16 R72, R200.reuse, R216, R72 ;  /* 0x000000d8c848723c */ /* 0x040fe40000041848 */
[----:B------:R2:W-:Y:S06]  /*7e50*/  @P2 LDGSTS.E.BYPASS.LTC128B.128 [R245+0x1900], [R204.64], !P6 ;  /* 0x01900000ccf52fae */ /* 0x0005ec000f101d4a */
[-C--:B------:R-:W-:Y:S02]  /*7e60*/  HMMA.16816.F32.BF16 R76, R200, R218.reuse, R76 ;  /* 0x000000dac84c723c */ /* 0x080fe4000004184c */
[----:B------:R-:W-:Y:S06]  /*7e70*/  STL [R1+0xa8], R232 ;  /* 0x0000a8e801007387 */ /* 0x000fec0000100800 */
[C---:B------:R-:W-:Y:S08]  /*7e80*/  HMMA.16816.F32.BF16 R80, R192.reuse, R218, R80 ;  /* 0x000000dac050723c */ /* 0x040ff00000041850 */
[-C--:B-1----:R-:W-:Y:S08]  /*7e90*/  HMMA.16816.F32.BF16 R84, R192, R188.reuse, R84 ;  /* 0x000000bcc054723c */ /* 0x082ff00000041854 */
[C---:B------:R-:W-:Y:S07]  /*7ea0*/  HMMA.16816.F32.BF16 R88, R200.reuse, R188, R88 ;  /* 0x000000bcc858723c */ /* 0x040fee0000041858 */
[----:B------:R-:W-:Y:S01]  /*7eb0*/  @P2 IADD3 R188, P0, R204, UR9, RZ ;  /* 0x00000009ccbc2c10 */ /* 0x000fe2000ff1e0ff */
[-C--:B------:R-:W-:Y:S04]  /*7ec0*/  HMMA.16816.F32.BF16 R92, R200, R190.reuse, R92 ;  /* 0x000000bec85c723c */ /* 0x080fe8000004185c */
[----:B------:R-:W-:Y:S02]  /*7ed0*/  @P2 IADD3.X R189, R205, UR8, RZ, P0, !PT ;  /* 0x00000008cdbd2c10 */ /* 0x000fe400087fe4ff */
[----:B------:R-:W-:Y:S02]  /*7ee0*/  @P2 IADD3 R142, P1, R188, UR9, RZ ;  /* 0x00000009bc8e2c10 */ /* 0x000fe4000ff3e0ff */
[C---:B------:R-:W-:Y:S01]  /*7ef0*/  HMMA.16816.F32.BF16 R96, R192.reuse, R190, R96 ;  /* 0x000000bec060723c */ /* 0x040fe20000041860 */
[----:B------:R1:W-:Y:S03]  /*7f00*/  @P2 LDGSTS.E.BYPASS.LTC128B.128 [R245+0x2100], [R188.64], !P6 ;  /* 0x02100000bcf52fae */ /* 0x0003e6000f101d4a */
[----:B------:R-:W-:Y:S02]  /*7f10*/  @P2 IADD3.X R143, R189, UR8, RZ, P1, !PT ;  /* 0x00000008bd8f2c10 */ /* 0x000fe40008ffe4ff */
[----:B------:R-:W-:Y:S02]  /*7f20*/  @P2 IADD3 R208, P0, R142, UR9, RZ ;  /* 0x000000098ed02c10 */ /* 0x000fe4000ff1e0ff */
[-C--:B--2---:R-:W-:Y:S01]  /*7f30*/  HMMA.16816.F32.BF16 R100, R192, R196.reuse, R100 ;  /* 0x000000c4c064723c */ /* 0x084fe20000041864 */
[----:B------:R2:W-:Y:S03]  /*7f40*/  @P2 LDGSTS.E.BYPASS.LTC128B.128 [R245+0x2900], [R142.64], !P6 ;  /* 0x029000008ef52fae */ /* 0x0005e6000f101d4a */
[----:B------:R-:W-:Y:S04]  /*7f50*/  @P2 IADD3.X R209, R143, UR8, RZ, P0, !PT ;  /* 0x000000088fd12c10 */ /* 0x000fe800087fe4ff */
[C---:B------:R-:W-:Y:S01]  /*7f60*/  HMMA.16816.F32.BF16 R104, R200.reuse, R196, R104 ;  /* 0x000000c4c868723c */ /* 0x040fe20000041868 */
[----:B------:R2:W-:Y:S07]  /*7f70*/  @P2 LDGSTS.E.BYPASS.LTC128B.128 [R245+0x3100], [R208.64], !P6 ;  /* 0x03100000d0f52fae */ /* 0x0005ee000f101d4a */
[-C--:B------:R-:W-:Y:S01]  /*7f80*/  HMMA.16816.F32.BF16 R108, R200, R198.reuse, R108 ;  /* 0x000000c6c86c723c */ /* 0x080fe2000004186c */
[----:B------:R-:W-:Y:S07]  /*7f90*/  LDSM.16.M88.4 R204, [R233+0x3900] ;  /* 0x00390000e9cc783b */ /* 0x000fee0000000200 */
[----:B------:R-:W-:Y:S01]  /*7fa0*/  HMMA.16816.F32.BF16 R112, R192, R198, R112 ;  /* 0x000000c6c070723c */ /* 0x000fe20000041870 */
[----:B-1----:R-:W1:Y:S03]  /*7fb0*/  LDSM.16.M88.4 R188, [R235+0x7100] ;  /* 0x00710000ebbc783b */ /* 0x002e660000000200 */
[----:B--2---:R-:W-:Y:S05]  /*7fc0*/  IMAD R142, R220, -0x70, RZ ;  /* 0xffffff90dc8e7824 */ /* 0x004fea00078e02ff */
[----:B------:R-:W-:Y:S08]  /*7fd0*/  LDSM.16.M88.4 R212, [R233+0x4100] ;  /* 0x00410000e9d4783b */ /* 0x000ff00000000200 */
[----:B------:R-:W2:Y:S08]  /*7fe0*/  LDSM.16.M88.4 R208, [R235+0x9100] ;  /* 0x00910000ebd0783b */ /* 0x000eb00000000200 */
[----:B------:R-:W0:Y:S08]  /*7ff0*/  LDGDEPBAR ;  /* 0x00000000000079af */ /* 0x000e300000000000 */
[----:B------:R-:W2:Y:S01]  /*8000*/  LDSM.16.M88.4 R216, [R233+0x4900] ;  /* 0x00490000e9d8783b */ /* 0x000ea20000000200 */
[-C--:B-1----:R-:W-:Y:S07]  /*8010*/  HMMA.16816.F32.BF16 R4, R188, R204.reuse, R4 ;  /* 0x000000ccbc04723c */ /* 0x082fee0000041804 */
[----:B------:R-:W1:Y:S08]  /*8020*/  LDSM.16.M88.4 R200, [R233+0x5100] ;  /* 0x00510000e9c8783b */ /* 0x000e700000000200 */
[----:B------:R-:W1:Y:S01]  /*8030*/  LDSM.16.M88.4 R192, [R233+0x5900] ;  /* 0x00590000e9c0783b */ /* 0x000e620000000200 */
[C---:B--2---:R-:W-:Y:S07]  /*8040*/  HMMA.16816.F32.BF16 R8, R208.reuse, R204, R8 ;  /* 0x000000ccd008723c */ /* 0x044fee0000041808 */
[----:B------:R-:W2:Y:S01]  /*8050*/  LDSM.16.M88.4 R196, [R233+0x6100] ;  /* 0x00610000e9c4783b */ /* 0x000ea20000000200 */
[-C--:B------:R-:W-:Y:S08]  /*8060*/  HMMA.16816.F32.BF16 R12, R208, R206.reuse, R12 ;  /* 0x000000ced00c723c */ /* 0x080ff0000004180c */
[C---:B------:R-:W-:Y:S01]  /*8070*/  HMMA.16816.F32.BF16 R16, R188.reuse, R206, R16 ;  /* 0x000000cebc10723c */ /* 0x040fe20000041810 */
[----:B------:R-:W1:Y:S07]  /*8080*/  LDSM.16.M88.4 R204, [R233+0x6900] ;  /* 0x00690000e9cc783b */ /* 0x000e6e0000000200 */
        /* <DEDUP_REMOVED lines=14> */
[----:B------:R-:W-:Y:S03]  /*8170*/  LDSM.16.M88.4 R200, [R236+0x7100] ;  /* 0x00710000ecc8783b */ /* 0x000fe60000000200 */
[----:B---3--:R-:W-:Y:S04]  /*8180*/  IADD3 R142, -R222, 0x1, R142 ;  /* 0x00000001de8e7810 */ /* 0x008fe80007ffe18e */
[-C--:B------:R-:W-:Y:S04]  /*8190*/  HMMA.16816.F32.BF16 R68, R188, R192.reuse, R68 ;  /* 0x000000c0bc44723c */ /* 0x080fe80000041844 */
[----:B----4-:R-:W-:Y:S04]  /*81a0*/  IADD3 R142, -R147, R142, R221 ;  /* 0x0000008e938e7210 */ /* 0x010fe80007ffe1dd */
[C---:B------:R-:W-:Y:S08]  /*81b0*/  HMMA.16816.F32.BF16 R72, R208.reuse, R192, R72 ;  /* 0x000000c0d048723c */ /* 0x040ff00000041848 */
[-C--:B------:R-:W-:Y:S04]  /*81c0*/  HMMA.16816.F32.BF16 R76, R208, R194.reuse, R76 ;  /* 0x000000c2d04c723c */ /* 0x080fe8000004184c */
[----:B------:R-:W-:Y:S04]  /*81d0*/  @P4 IMAD.MOV.U32 R0, RZ, RZ, R2 ;  /* 0x000000ffff004224 */ /* 0x000fe800078e0002 */
[C---:B------:R-:W-:Y:S01]  /*81e0*/  HMMA.16816.F32.BF16 R80, R188.reuse, R194, R80 ;  /* 0x000000c2bc50723c */ /* 0x040fe20000041850 */
[----:B------:R-:W-:Y:S07]  /*81f0*/  LDSM.16.M88.4 R192, [R232+0x800] ;  /* 0x00080000e8c0783b */ /* 0x000fee0000000200 */
[-C--:B--2---:R-:W-:Y:S01]  /*8200*/  HMMA.16816.F32.BF16 R84, R188, R196.reuse, R84 ;  /* 0x000000c4bc54723c */ /* 0x084fe20000041854 */
[----:B------:R-:W-:Y:S07]  /*8210*/  SHFL.IDX PT, R146, R0, 0x2, 0x1c1f ;  /* 0x005c1f0000927f89 */ /* 0x000fee00000e0000 */
[C---:B------:R-:W-:Y:S01]  /*8220*/  HMMA.16816.F32.BF16 R88, R208.reuse, R196, R88 ;  /* 0x000000c4d058723c */ /* 0x040fe20000041858 */
[----:B------:R-:W-:Y:S07]  /*8230*/  SHFL.IDX PT, R143, R0, 0x3, 0x1c1f ;  /* 0x007c1f00008f7f89 */ /* 0x000fee00000e0000 */
[-C--:B------:R-:W-:Y:S01]  /*8240*/  HMMA.16816.F32.BF16 R92, R208, R198.reuse, R92 ;  /* 0x000000c6d05c723c */ /* 0x080fe2000004185c */
[----:B------:R-:W1:Y:S07]  /*8250*/  SHFL.IDX PT, R2, R0, RZ, 0x1c1f ;  /* 0x001c1fff00027589 */ /* 0x000e6e00000e0000 */
[C---:B------:R-:W-:Y:S01]  /*8260*/  HMMA.16816.F32.BF16 R96, R188.reuse, R198, R96 ;  /* 0x000000c6bc60723c */ /* 0x040fe20000041860 */
[----:B------:R1:W2:Y:S07]  /*8270*/  SHFL.IDX PT, R140, R0, 0x1, 0x1c1f ;  /* 0x003c1f00008c7f89 */ /* 0x0002ae00000e0000 */
[-C--:B------:R-:W-:Y:S08]  /*8280*/  HMMA.16816.F32.BF16 R100, R188, R204.reuse, R100 ;  /* 0x000000ccbc64723c */ /* 0x080ff00000041864 */
[C---:B------:R-:W-:Y:S08]  /*8290*/  HMMA.16816.F32.BF16 R104, R208.reuse, R204, R104 ;  /* 0x000000ccd068723c */ /* 0x040ff00000041868 */
[-C--:B------:R-:W-:Y:S04]  /*82a0*/  HMMA.16816.F32.BF16 R108, R208, R206.reuse, R108 ;  /* 0x000000ced06c723c */ /* 0x080fe8000004186c */
[C---:B-1----:R-:W-:Y:S02]  /*82b0*/  IMAD.IADD R0, R142.reuse, 0x1, R2 ;  /* 0x000000018e007824 */ /* 0x042fe400078e0202 */
[----:B--2---:R-:W-:Y:S02]  /*82c0*/  IMAD.IADD R140, R142, 0x1, R140 ;  /* 0x000000018e8c7824 */ /* 0x004fe400078e028c */
[----:B------:R-:W-:Y:S01]  /*82d0*/  HMMA.16816.F32.BF16 R112, R188, R206, R112 ;  /* 0x000000cebc70723c */ /* 0x000fe20000041870 */
[----:B------:R-:W1:Y:S03]  /*82e0*/  LDSM.16.M88.4 R188, [R232+0x1000] ;  /* 0x00100000e8bc783b */ /* 0x000e660000000200 */
[----:B------:R-:W-:Y:S01]  /*82f0*/  ISETP.GT.AND P3, PT, R0, RZ, PT ;  /* 0x000000ff0000720c */ /* 0x000fe20003f64270 */
[----:B------:R-:W-:Y:S01]  /*8300*/  IMAD.IADD R2, R142, 0x1, R146 ;  /* 0x000000018e027824 */ /* 0x000fe200078e0292 */
[----:B------:R-:W-:Y:S01]  /*8310*/  ISETP.GT.AND P2, PT, R0, 0x1, PT ;  /* 0x000000010000780c */ /* 0x000fe20003f44270 */
[----:B------:R-:W-:Y:S01]  /*8320*/  IMAD.IADD R142, R142, 0x1, R143 ;  /* 0x000000018e8e7824 */ /* 0x000fe200078e028f */
[-C--:B------:R-:W-:Y:S05]  /*8330*/  HMMA.16816.F32.BF16 R4, R200, R212.reuse, R4 ;  /* 0x000000d4c804723c */ /* 0x080fea0000041804 */
[C---:B------:R-:W-:Y:S02]  /*8340*/  ISETP.GT.AND P1, PT, R140.reuse, RZ, PT ;  /* 0x000000ff8c00720c */ /* 0x040fe40003f24270 */
[----:B------:R-:W-:Y:S01]  /*8350*/  ISETP.GT.AND P0, PT, R140, 0x1, PT ;  /* 0x000000018c00780c */ /* 0x000fe20003f04270 */
[C---:B------:R-:W-:Y:S04]  /*8360*/  HMMA.16816.F32.BF16 R8, R216.reuse, R212, R8 ;  /* 0x000000d4d808723c */ /* 0x040fe80000041808 */
[----:B------:R-:W-:Y:S04]  /*8370*/  ISETP.GT.AND P5, PT, R0, 0x60, PT ;  /* 0x000000600000780c */ /* 0x000fe80003fa4270 */
[-C--:B------:R-:W-:Y:S08]  /*8380*/  HMMA.16816.F32.BF16 R12, R216, R214.reuse, R12 ;  /* 0x000000d6d80c723c */ /* 0x080ff0000004180c */
[C---:B------:R-:W-:Y:S04]  /*8390*/  HMMA.16816.F32.BF16 R16, R200.reuse, R214, R16 ;  /* 0x000000d6c810723c */ /* 0x040fe80000041810 */
[----:B------:R-:W-:Y:S02]  /*83a0*/  FSEL R146, R4, -INF , P3 ;  /* 0xff80000004927808 */ /* 0x000fe40001800000 */
[----:B------:R-:W-:Y:S02]  /*83b0*/  FSEL R196, R5, -INF , P2 ;  /* 0xff80000005c47808 */ /* 0x000fe40001000000 */
[-C--:B------:R-:W-:Y:S03]  /*83c0*/  HMMA.16816.F32.BF16 R20, R200, R192.reuse, R20 ;  /* 0x000000c0c814723c */ /* 0x080fe60000041814 */
[----:B------:R-:W-:Y:S02]  /*83d0*/  ISETP.GT.AND P3, PT, R2, RZ, PT ;  /* 0x000000ff0200720c */ /* 0x000fe40003f64270 */
[----:B------:R-:W-:Y:S02]  /*83e0*/  FSEL R198, R6, -INF , P1 ;  /* 0xff80000006c67808 */ /* 0x000fe40000800000 */
[----:B------:R-:W-:Y:S01]  /*83f0*/  FSEL R197, R7, -INF , P0 ;  /* 0xff80000007c57808 */ /* 0x000fe20000000000 */
[C---:B------:R-:W-:Y:S01]  /*8400*/  HMMA.16816.F32.BF16 R24, R216.reuse, R192, R24 ;  /* 0x000000c0d818723c */ /* 0x040fe20000041818 */
[----:B------:R-:W2:Y:S03]  /*8410*/  LDSM.16.M88.4 R4, [R232+0x1800] ;  /* 0x00180000e804783b */ /* 0x000ea60000000200 */
[----:B------:R-:W-:Y:S02]  /*8420*/  ISETP.GT.AND P2, PT, R2, 0x1, PT ;  /* 0x000000010200780c */ /* 0x000fe40003f44270 */
[C---:B------:R-:W-:Y:S02]  /*8430*/  ISETP.GT.AND P1, PT, R142.reuse, RZ, PT ;  /* 0x000000ff8e00720c */ /* 0x040fe40003f24270 */
[-C--:B------:R-:W-:Y:S03]  /*8440*/  HMMA.16816.F32.BF16 R28, R216, R194.reuse, R28 ;  /* 0x000000c2d81c723c */ /* 0x080fe6000004181c */
[----:B------:R-:W-:Y:S02]  /*8450*/  ISETP.GT.AND P0, PT, R142, 0x1, PT ;  /* 0x000000018e00780c */ /* 0x000fe40003f04270 */
[----:B------:R-:W-:Y:S02]  /*8460*/  FSEL R192, R8, -INF , P3 ;  /* 0xff80000008c07808 */ /* 0x000fe40001800000 */
[----:B------:R-:W-:Y:S01]  /*8470*/  FSEL R199, R9, -INF , P2 ;  /* 0xff80000009c77808 */ /* 0x000fe20001000000 */
[C---:B------:R-:W-:Y:S04]  /*8480*/  HMMA.16816.F32.BF16 R32, R200.reuse, R194, R32 ;  /* 0x000000c2c820723c */ /* 0x040fe80000041820 */
[----:B------:R-:W-:Y:S02]  /*8490*/  FSEL R205, R10, -INF , P1 ;  /* 0xff8000000acd7808 */ /* 0x000fe40000800000 */
[----:B------:R-:W-:Y:S02]  /*84a0*/  FSEL R204, R11, -INF , P0 ;  /* 0xff8000000bcc7808 */ /* 0x000fe40000000000 */
[-C--:B-1----:R-:W-:Y:S01]  /*84b0*/  HMMA.16816.F32.BF16 R36, R200, R188.reuse, R36 ;  /* 0x000000bcc824723c */ /* 0x082fe20000041824 */
[----:B------:R-:W1:Y:S02]  /*84c0*/  LDSM.16.M88.4 R8, [R232+0x2000] ;  /* 0x00200000e808783b */ /* 0x000e640000000200 */
[C---:B------:R-:W-:Y:S02]  /*84d0*/  ISETP.GT.AND P3, PT, R2.reuse, 0x8, PT ;  /* 0x000000080200780c */ /* 0x040fe40003f64270 */
[----:B------:R-:W-:Y:S02]  /*84e0*/  ISETP.GT.AND P2, PT, R2, 0x9, PT ;  /* 0x000000090200780c */ /* 0x000fe40003f44270 */
[----:B------:R-:W-:Y:S01]  /*84f0*/  FSEL R193, R12, -INF , P3 ;  /* 0xff8000000cc17808 */ /* 0x000fe20001800000 */
[C---:B------:R-:W-:Y:S04]  /*8500*/  HMMA.16816.F32.BF16 R40, R216.reuse, R188, R40 ;  /* 0x000000bcd828723c */ /* 0x040fe80000041828 */
[----:B------:R-:W-:Y:S02]  /*8510*/  ISETP.GT.AND P3, PT, R0, 0x8, PT ;  /* 0x000000080000780c */ /* 0x000fe40003f64270 */
[----:B------:R-:W-:Y:S02]  /*8520*/  FMNMX.FTZ R12, R146, R3, !PT ;  /* 0x00000003920c7209 */ /* 0x000fe40007810000 */
[-C--:B------:R-:W-:Y:S03]  /*8530*/  HMMA.16816.F32.BF16 R44, R216, R190.reuse, R44 ;  /* 0x000000bed82c723c */ /* 0x080fe6000004182c */
[C---:B------:R-:W-:Y:S02]  /*8540*/  ISETP.GT.AND P0, PT, R142.reuse, 0x9, PT ;  /* 0x000000098e00780c */ /* 0x040fe40003f04270 */
[----:B------:R-:W-:Y:S02]  /*8550*/  ISETP.GT.AND P1, PT, R142, 0x8, PT ;  /* 0x000000088e00780c */ /* 0x000fe40003f24270 */
[----:B------:R-:W-:Y:S01]  /*8560*/  FSEL R13, R13, -INF , P2 ;  /* 0xff8000000d0d7808 */ /* 0x000fe20001000000 */
[C---:B------:R-:W-:Y:S04]  /*8570*/  HMMA.16816.F32.BF16 R48, R200.reuse, R190, R48 ;  /* 0x000000bec830723c */ /* 0x040fe80000041830 */
[----:B------:R-:W-:Y:S02]  /*8580*/  FSEL R16, R16, -INF , P3 ;  /* 0xff80000010107808 */ /* 0x000fe40001800000 */
[C---:B------:R-:W-:Y:S02]  /*8590*/  ISETP.GT.AND P3, PT, R0.reuse, 0x10, PT ;  /* 0x000000100000780c */ /* 0x040fe40003f64270 */
[-C--:B--2---:R-:W-:Y:S03]  /*85a0*/  HMMA.16816.F32.BF16 R52, R200, R4.reuse, R52 ;  /* 0x00000004c834723c */ /* 0x084fe60000041834 */
[----:B------:R-:W-:Y:S02]  /*85b0*/  ISETP.GT.AND P2, PT, R0, 0x9, PT ;  /* 0x000000090000780c */ /* 0x000fe40003f44270 */
[----:B------:R-:W-:Y:S02]  /*85c0*/  FMNMX.FTZ R12, R196, R12, !PT ;  /* 0x0000000cc40c7209 */ /* 0x000fe40007810000 */
[----:B------:R-:W-:Y:S01]  /*85d0*/  FSEL R15, R15, -INF , P0 ;  /* 0xff8000000f0f7808 */ /* 0x000fe20000000000 */
[C---:B------:R-:W-:Y:S04]  /*85e0*/  HMMA.16816.F32.BF16 R56, R216.reuse, R4, R56 ;  /* 0x00000004d838723c */ /* 0x040fe80000041838 */
[----:B------:R-:W-:Y:S02]  /*85f0*/  ISETP.GT.AND P0, PT, R140, 0x9, PT ;  /* 0x000000098c00780c */ /* 0x000fe40003f04270 */
[----:B------:R-:W-:Y:S02]  /*8600*/  FSEL R20, R20, -INF , P3 ;  /* 0xff80000014147808 */ /* 0x000fe40001800000 */
[-C--:B------:R-:W-:Y:S03]  /*8610*/  HMMA.16816.F32.BF16 R60, R216, R6.reuse, R60 ;  /* 0x00000006d83c723c */ /* 0x080fe6000004183c */
[----:B------:R-:W-:Y:S02]  /*8620*/  ISETP.GT.AND P3, PT, R2, 0x10, PT ;  /* 0x000000100200780c */ /* 0x000fe40003f64270 */
[----:B------:R-:W-:Y:S02]  /*8630*/  FSEL R14, R14, -INF , P1 ;  /* 0xff8000000e0e7808 */ /* 0x000fe40000800000 */
[----:B------:R-:W-:Y:S01]  /*8640*/  FSEL R17, R17, -INF , P2 ;  /* 0xff80000011117808 */ /* 0x000fe20001000000 */
[C---:B------:R-:W-:Y:S01]  /*8650*/  HMMA.16816.F32.BF16 R64, R200.reuse, R6, R64 ;  /* 0x00000006c840723c */ /* 0x040fe20000041840 */
[----:B------:R-:W2:Y:S03]  /*8660*/  LDSM.16.M88.4 R4, [R232+0x2800] ;  /* 0x00280000e804783b */ /* 0x000ea60000000200 */
[----:B------:R-:W-:Y:S02]  /*8670*/  ISETP.GT.AND P2, PT, R0, 0x11, PT ;  /* 0x000000110000780c */ /* 0x000fe40003f44270 */
[----:B------:R-:W-:Y:S02]  /*8680*/  FMNMX.FTZ R12, R16, R12, !PT ;  /* 0x0000000c100c7209 */ /* 0x000fe40007810000 */
[-C--:B-1----:R-:W-:Y:S03]  /*8690*/  HMMA.16816.F32.BF16 R68, R200, R8.reuse, R68 ;  /* 0x00000008c844723c */ /* 0x082fe60000041844 */
[C---:B------:R-:W-:Y:S02]  /*86a0*/  ISETP.GT.AND P1, PT, R140.reuse, 0x8, PT ;  /* 0x000000088c00780c */ /* 0x040fe40003f24270 */
[----:B------:R-:W-:Y:S02]  /*86b0*/  FSEL R19, R19, -INF , P0 ;  /* 0xff80000013137808 */ /* 0x000fe40000000000 */
[----:B------:R-:W-:Y:S01]  /*86c0*/  ISETP.GT.AND P0, PT, R140, 0x11, PT ;  /* 0x000000118c00780c */ /* 0x000fe20003f04270 */
[C---:B------:R-:W-:Y:S04]  /*86d0*/  HMMA.16816.F32.BF16 R72, R216.reuse, R8, R72 ;  /* 0x00000008d848723c */ /* 0x040fe80000041848 */
[----:B------:R-:W-:Y:S02]  /*86e0*/  FSEL R21, R21, -INF , P2 ;  /* 0xff80000015157808 */ /* 0x000fe40001000000 */
[----:B------:R-:W-:Y:S02]  /*86f0*/  FSEL R18, R18, -INF , P1 ;  /* 0xff80000012127808 */ /* 0x000fe40000800000 */
[-C--:B------:R-:W-:Y:S03]  /*8700*/  HMMA.16816.F32.BF16 R76, R216, R10.reuse, R76 ;  /* 0x0000000ad84c723c */ /* 0x080fe6000004184c */
[----:B------:R-:W-:Y:S02]  /*8710*/  ISETP.GT.AND P1, PT, R140, 0x10, PT ;  /* 0x000000108c00780c */ /* 0x000fe40003f24270 */
[----:B------:R-:W-:Y:S02]  /*8720*/  ISETP.GT.AND P2, PT, R2, 0x11, PT ;  /* 0x000000110200780c */ /* 0x000fe40003f44270 */
[----:B------:R-:W-:Y:S01]  /*8730*/  FMNMX.FTZ R12, R17, R12, !PT ;  /* 0x0000000c110c7209 */ /* 0x000fe20007810000 */
[C---:B------:R-:W-:Y:S01]  /*8740*/  HMMA.16816.F32.BF16 R80, R200.reuse, R10, R80 ;  /* 0x0000000ac850723c */ /* 0x040fe20000041850 */
[----:B------:R-:W1:Y:S01]  /*8750*/  LDSM.16.M88.4 R8, [R232+0x3000] ;  /* 0x00300000e808783b */ /* 0x000e620000000200 */
[----:B------:R-:W-:Y:S04]  /*8760*/  DEPBAR.LE SB0, 0x0 ;  /* 0x000080000000791a */ /* 0x000fe80000000000 */
[----:B------:R-:W-:Y:S03]  /*8770*/  FSEL R24, R24, -INF , P3 ;  /* 0xff80000018187808 */ /* 0x000fe60001800000 */
[----:B------:R-:W-:Y:S01]  /*8780*/  BAR.SYNC.DEFER_BLOCKING 0x0 ;  /* 0x0000000000007b1d */ /* 0x000fe20000010000 */
[-C--:B--2---:R-:W-:Y:S05]  /*8790*/  HMMA.16816.F32.BF16 R84, R200, R4.reuse, R84 ;  /* 0x00000004c854723c */ /* 0x084fea0000041854 */
[----:B------:R-:W-:Y:S02]  /*87a0*/  ISETP.GT.AND P3, PT, R2, 0x18, PT ;  /* 0x000000180200780c */ /* 0x000fe40003f64270 */
[----:B------:R-:W-:Y:S01]  /*87b0*/  FSEL R23, R23, -INF , P0 ;  /* 0xff80000017177808 */ /* 0x000fe20000000000 */
[C---:B------:R-:W-:Y:S04]  /*87c0*/  HMMA.16816.F32.BF16 R88, R216.reuse, R4, R88 ;  /* 0x00000004d858723c */ /* 0x040fe80000041858 */
[----:B------:R-:W-:Y:S02]  /*87d0*/  ISETP.GT.AND P0, PT, R142, 0x11, PT ;  /* 0x000000118e00780c */ /* 0x000fe40003f04270 */
[----:B------:R-:W-:Y:S02]  /*87e0*/  FSEL R22, R22, -INF , P1 ;  /* 0xff80000016167808 */ /* 0x000fe40000800000 */
[----:B------:R-:W-:Y:S01]  /*87f0*/  FMNMX.FTZ R4, R20, R12, !PT ;  /* 0x0000000c14047209 */ /* 0x000fe20007810000 */
[-C--:B------:R-:W-:Y:S03]  /*8800*/  HMMA.16816.F32.BF16 R92, R216, R6.reuse, R92 ;  /* 0x00000006d85c723c */ /* 0x080fe6000004185c */
[----:B------:R-:W-:Y:S02]  /*8810*/  ISETP.GT.AND P1, PT, R142, 0x10, PT ;  /* 0x000000108e00780c */ /* 0x000fe40003f24270 */
[----:B------:R-:W-:Y:S02]  /*8820*/  FSEL R25, R25, -INF , P2 ;  /* 0xff80000019197808 */ /* 0x000fe40001000000 */
[----:B------:R-:W-:Y:S01]  /*8830*/  ISETP.GT.AND P2, PT, R2, 0x19, PT ;  /* 0x000000190200780c */ /* 0x000fe20003f44270 */
[C---:B------:R-:W-:Y:S04]  /*8840*/  HMMA.16816.F32.BF16 R96, R200.reuse, R6, R96 ;  /* 0x00000006c860723c */ /* 0x040fe80000041860 */
[----:B------:R-:W-:Y:S02]  /*8850*/  FSEL R28, R28, -INF , P3 ;  /* 0xff8000001c1c7808 */ /* 0x000fe40001800000 */
[----:B------:R-:W-:Y:S02]  /*8860*/  ISETP.GT.AND P3, PT, R0, 0x18, PT ;  /* 0x000000180000780c */ /* 0x000fe40003f64270 */
[----:B------:R-:W-:Y:S01]  /*8870*/  FSEL R27, R27, -INF , P0 ;  /* 0xff8000001b1b7808 */ /* 0x000fe20000000000 */
[-C--:B-1----:R-:W-:Y:S03]  /*8880*/  HMMA.16816.F32.BF16 R100, R200, R8.reuse, R100 ;  /* 0x00000008c864723c */ /* 0x082fe60000041864 */
[----:B------:R-:W-:Y:S02]  /*8890*/  ISETP.GT.AND P0, PT, R142, 0x19, PT ;  /* 0x000000198e00780c */ /* 0x000fe40003f04270 */
[----:B------:R-:W-:Y:S02]  /*88a0*/  FMNMX.FTZ R4, R21, R4, !PT ;  /* 0x0000000415047209 */ /* 0x000fe40007810000 */
[----:B------:R-:W-:Y:S01]  /*88b0*/  FSEL R32, R32, -INF , P3 ;  /* 0xff80000020207808 */ /* 0x000fe20001800000 */
[C---:B------:R-:W-:Y:S01]  /*88c0*/  HMMA.16816.F32.BF16 R104, R216.reuse, R8, R104 ;  /* 0x00000008d868723c */ /* 0x040fe20000041868 */
[----:B------:R-:W2:Y:S03]  /*88d0*/  LDL.64 R8, [R1+0x48] ;  /* 0x0000480001087983 */ /* 0x000ea60000100a00 */
[----:B------:R-:W-:Y:S02]  /*88e0*/  ISETP.GT.AND P3, PT, R0, 0x20, PT ;  /* 0x000000200000780c */ /* 0x000fe40003f64270 */
[----:B------:R-:W-:Y:S02]  /*88f0*/  FSEL R26, R26, -INF , P1 ;  /* 0xff8000001a1a7808 */ /* 0x000fe40000800000 */
[----:B------:R-:W-:Y:S01]  /*8900*/  ISETP.GT.AND P1, PT, R142, 0x18, PT ;  /* 0x000000188e00780c */ /* 0x000fe20003f24270 */
[-C--:B------:R-:W-:Y:S03]  /*8910*/  HMMA.16816.F32.BF16 R108, R216, R10.reuse, R108 ;  /* 0x0000000ad86c723c */ /* 0x080fe6000004186c */
[----:B------:R-:W-:Y:S02]  /*8920*/  FSEL R29, R29, -INF , P2 ;  /* 0xff8000001d1d7808 */ /* 0x000fe40001000000 */
[----:B------:R-:W-:Y:S02]  /*8930*/  ISETP.GT.AND P2, PT, R0, 0x19, PT ;  /* 0x000000190000780c */ /* 0x000fe40003f44270 */
[----:B------:R-:W-:Y:S01]  /*8940*/  FSEL R31, R31, -INF , P0 ;  /* 0xff8000001f1f7808 */ /* 0x000fe20000000000 */
[----:B------:R-:W-:Y:S01]  /*8950*/  HMMA.16816.F32.BF16 R112, R200, R10, R112 ;  /* 0x0000000ac870723c */ /* 0x000fe20000041870 */
[----:B------:R-:W3:Y:S03]  /*8960*/  LDL.64 R10, [R1+0x40] ;  /* 0x00004000010a7983 */ /* 0x000ee60000100a00 */
        /* <DEDUP_REMOVED lines=13> */
[----:B------:R-:W-:Y:S02]  /*8a40*/  ISETP.GT.AND P2, PT, R2, 0x21, PT ;  /* 0x000000210200780c */ /* 0x000fe40003f44270 */
[----:B------:R-:W-:Y:S02]  /*8a50*/  FMNMX.FTZ R4, R33, R4, !PT ;  /* 0x0000000421047209 */ /* 0x000fe40007810000 */
[----:B------:R-:W-:Y:S02]  /*8a60*/  FSEL R40, R40, -INF , P3 ;  /* 0xff80000028287808 */ /* 0x000fe40001800000 */
[----:B------:R-:W-:Y:S02]  /*8a70*/  ISETP.GT.AND P3, PT, R2, 0x28, PT ;  /* 0x000000280200780c */ /* 0x000fe40003f64270 */
[----:B------:R-:W-:Y:S02]  /*8a80*/  FSEL R39, R39, -INF , P0 ;  /* 0xff80000027277808 */ /* 0x000fe40000000000 */
[----:B------:R-:W-:Y:S02]  /*8a90*/  ISETP.GT.AND P0, PT, R142, 0x21, PT ;  /* 0x000000218e00780c */ /* 0x000fe40003f04270 */
[----:B------:R-:W-:Y:S02]  /*8aa0*/  FSEL R38, R38, -INF , P1 ;  /* 0xff80000026267808 */ /* 0x000fe40000800000 */
[----:B------:R-:W-:Y:S02]  /*8ab0*/  FMNMX.FTZ R4, R36, R4, !PT ;  /* 0x0000000424047209 */ /* 0x000fe40007810000 */
        /* <DEDUP_REMOVED lines=11> */
[C---:B------:R-:W-:Y:S02]  /*8b70*/  ISETP.GT.AND P3, PT, R0.reuse, 0x30, PT ;  /* 0x000000300000780c */ /* 0x040fe40003f64270 */
[----:B------:R-:W-:Y:S02]  /*8b80*/  FSEL R45, R45, -INF , P2 ;  /* 0xff8000002d2d7808 */ /* 0x000fe40001000000 */
[----:B------:R-:W-:Y:S02]  /*8b90*/  ISETP.GT.AND P2, PT, R0, 0x29, PT ;  /* 0x000000290000780c */ /* 0x000fe40003f44270 */
[----:B------:R-:W-:Y:S02]  /*8ba0*/  FSEL R188, R47, -INF , P0 ;  /* 0xff8000002fbc7808 */ /* 0x000fe40000000000 */
[----:B------:R-:W-:Y:S02]  /*8bb0*/  ISETP.GT.AND P0, PT, R140, 0x29, PT ;  /* 0x000000298c00780c */ /* 0x000fe40003f04270 */
[----:B------:R-:W-:Y:S02]  /*8bc0*/  FSEL R49, R49, -INF , P2 ;  /* 0xff80000031317808 */ /* 0x000fe40001000000 */
[----:B------:R-:W-:Y:S02]  /*8bd0*/  FSEL R47, R52, -INF , P3 ;  /* 0xff800000342f7808 */ /* 0x000fe40001800000 */
[----:B------:R-:W-:Y:S02]  /*8be0*/  ISETP.GT.AND P3, PT, R2, 0x30, PT ;  /* 0x000000300200780c */ /* 0x000fe40003f64270 */
[----:B------:R-:W-:Y:S02]  /*8bf0*/  FSEL R46, R46, -INF , P1 ;  /* 0xff8000002e2e7808 */ /* 0x000fe40000800000 */
[----:B------:R-:W-:Y:S02]  /*8c00*/  ISETP.GT.AND P1, PT, R140, 0x28, PT ;  /* 0x000000288c00780c */ /* 0x000fe40003f24270 */
        /* <DEDUP_REMOVED lines=24> */
[----:B------:R-:W-:Y:S02]  /*8d90*/  FSEL R221, R58, -INF , P1 ;  /* 0xff8000003add7808 */ /* 0x000fe40000800000 */
[----:B------:R-:W-:Y:S02]  /*8da0*/  ISETP.GT.AND P1, PT, R142, 0x38, PT ;  /* 0x000000388e00780c */ /* 0x000fe40003f24270 */
[C---:B------:R-:W-:Y:S02]  /*8db0*/  ISETP.GT.AND P2, PT, R0.reuse, 0x39, PT ;  /* 0x000000390000780c */ /* 0x040fe40003f44270 */
        /* <DEDUP_REMOVED lines=8> */
[----:B------:R-:W-:Y:S02]  /*8e40*/  ISETP.GT.AND P1, PT, R140, 0x38, PT ;  /* 0x000000388c00780c */ /* 0x000fe40003f24270 */
[----:B------:R-:W-:Y:S02]  /*8e50*/  ISETP.GT.AND P2, PT, R0, 0x41, PT ;  /* 0x000000410000780c */ /* 0x000fe40003f44270 */
[----:B------:R-:W-:Y:S02]  /*8e60*/  FMNMX.FTZ R4, R56, R4, !PT ;  /* 0x0000000438047209 */ /* 0x000fe40007810000 */
        /* <DEDUP_REMOVED lines=10> */
[----:B------:R-:W-:Y:S02]  /*8f10*/  FMNMX.FTZ R5, R197, R5, !PT ;  /* 0x00000005c5057209 */ /* 0x000fe40007810000 */
[----:B------:R-:W-:Y:S02]  /*8f20*/  FSEL R209, R71, -INF , P0 ;  /* 0xff80000047d17808 */ /* 0x000fe40000000000 */
[----:B------:R-:W-:Y:S02]  /*8f30*/  FSEL R210, R70, -INF , P1 ;  /* 0xff80000046d27808 */ /* 0x000fe40000800000 */
[----:B------:R-:W-:Y:S02]  /*8f40*/  ISETP.GT.AND P1, PT, R142, 0x40, PT ;  /* 0x000000408e00780c */ /* 0x000fe40003f24270 */
[----:B------:R-:W-:Y:S02]  /*8f50*/  FSEL R147, R73, -INF , P2 ;  /* 0xff80000049937808 */ /* 0x000fe40001000000 */
[----:B------:R-:W-:Y:S02]  /*8f60*/  ISETP.GT.AND P2, PT, R2, 0x49, PT ;  /* 0x000000490200780c */ /* 0x000fe40003f44270 */
[----:B------:R-:W-:Y:S01]  /*8f70*/  FSEL R58, R76, -INF , P3 ;  /* 0xff8000004c3a7808 */ /* 0x000fe20001800000 */
[----:B------:R-:W-:Y:S01]  /*8f80*/  IMAD.MOV.U32 R76, RZ, RZ, R210 ;  /* 0x000000ffff4c7224 */ /* 0x000fe200078e00d2 */
[----:B------:R-:W-:Y:S02]  /*8f90*/  FMNMX.FTZ R4, R251, R4, !PT ;  /* 0x00000004fb047209 */ /* 0x000fe40007810000 */
[----:B------:R-:W-:Y:S02]  /*8fa0*/  ISETP.GT.AND P3, PT, R0, 0x48, PT ;  /* 0x000000480000780c */ /* 0x000fe40003f64270 */
[----:B------:R-:W-:Y:S02]  /*8fb0*/  FMNMX.FTZ R5, R18, R5, !PT ;  /* 0x0000000512057209 */ /* 0x000fe40007810000 */
[----:B------:R-:W-:Y:S02]  /*8fc0*/  FSEL R53, R74, -INF , P1 ;  /* 0xff8000004a357808 */ /* 0x000fe40000800000 */
[----:B------:R-:W-:Y:S01]  /*8fd0*/  FSEL R52, R77, -INF , P2 ;  /* 0xff8000004d347808 */ /* 0x000fe20001000000 */
[----:B------:R-:W-:Y:S01]  /*8fe0*/  IMAD.MOV.U32 R77, RZ, RZ, R209 ;  /* 0x000000ffff4d7224 */ /* 0x000fe200078e00d1 */
[C---:B------:R-:W-:Y:S02]  /*8ff0*/  ISETP.GT.AND P0, PT, R142.reuse, 0x41, PT ;  /* 0x000000418e00780c */ /* 0x040fe40003f04270 */
[----:B------:R-:W-:Y:S02]  /*9000*/  ISETP.GT.AND P1, PT, R142, 0x48, PT ;  /* 0x000000488e00780c */ /* 0x000fe40003f24270 */
[----:B------:R-:W-:Y:S02]  /*9010*/  ISETP.GT.AND P2, PT, R0, 0x49, PT ;  /* 0x000000490000780c */ /* 0x000fe40003f44270 */
[----:B------:R-:W-:Y:S01]  /*9020*/  FSEL R209, R80, -INF , P3 ;  /* 0xff80000050d17808 */ /* 0x000fe20001800000 */
[----:B------:R-:W-:Y:S01]  /*9030*/  IMAD.MOV.U32 R80, RZ, RZ, R206 ;  /* 0x000000ffff507224 */ /* 0x000fe200078e00ce */
[----:B------:R-:W-:Y:S02]  /*9040*/  FMNMX.FTZ R4, R62, R4, !PT ;  /* 0x000000043e047209 */ /* 0x000fe40007810000 */
[----:B------:R-:W-:Y:S02]  /*9050*/  FMNMX.FTZ R5, R19, R5, !PT ;  /* 0x0000000513057209 */ /* 0x000fe40007810000 */
        /* <DEDUP_REMOVED lines=20> */
[----:B------:R-:W-:Y:S02]  /*91a0*/  FMNMX.FTZ R143, R213, R143, !PT ;  /* 0x0000008fd58f7209 */ /* 0x000fe40007810000 */
[----:B------:R-:W-:Y:S02]  /*91b0*/  ISETP.GT.AND P1, PT, R0, 0x58, PT ;  /* 0x000000580000780c */ /* 0x000fe40003f24270 */
[----:B------:R-:W-:Y:S02]  /*91c0*/  FMNMX.FTZ R5, R34, R5, !PT ;  /* 0x0000000522057209 */ /* 0x000fe40007810000 */
[----:B------:R-:W-:Y:S02]  /*91d0*/  FSEL R249, R87, -INF , P0 ;  /* 0xff80000057f97808 */ /* 0x000fe40000000000 */
[----:B------:R-:W-:Y:S02]  /*91e0*/  FSEL R206, R96, -INF , P1 ;  /* 0xff80000060ce7808 */ /* 0x000fe40000800000 */
[----:B------:R-:W-:Y:S02]  /*91f0*/  ISETP.GT.AND P0, PT, R0, 0x59, PT ;  /* 0x000000590000780c */ /* 0x000fe40003f04270 */
[----:B------:R-:W-:Y:S02]  /*9200*/  FMNMX.FTZ R143, R212, R143, !PT ;  /* 0x0000008fd48f7209 */ /* 0x000fe40007810000 */
[----:B------:R-:W-:Y:S02]  /*9210*/  FMNMX.FTZ R5, R35, R5, !PT ;  /* 0x0000000523057209 */ /* 0x000fe40007810000 */
[----:B------:R-:W-:Y:S02]  /*9220*/  FMNMX.FTZ R4, R192, R144, !PT ;  /* 0x00000090c0047209 */ /* 0x000fe40007810000 */
[----:B------:R-:W-:Y:S02]  /*9230*/  FSEL R202, R97, -INF , P0 ;  /* 0xff80000061ca7808 */ /* 0x000fe40000000000 */
[----:B------:R-:W-:Y:S02]  /*9240*/  FMNMX.FTZ R143, R206, R143, !PT ;  /* 0x0000008fce8f7209 */ /* 0x000fe40007810000 */
[----:B------:R-:W-:Y:S02]  /*9250*/  FMNMX.FTZ R5, R38, R5, !PT ;  /* 0x0000000526057209 */ /* 0x000fe40007810000 */
[----:B------:R-:W-:Y:S01]  /*9260*/  FMNMX.FTZ R4, R199, R4, !PT ;  /* 0x00000004c7047209 */ /* 0x000fe20007810000 */
[----:B--2---:R-:W-:Y:S01]  /*9270*/  IMAD.MOV.U32 R9, RZ, RZ, c[0x0][0x1e0] ;  /* 0x00007800ff097624 */ /* 0x004fe200078e00ff */
[----:B------:R-:W-:Y:S02]  /*9280*/  FSEL R201, R100, -INF , P5 ;  /* 0xff80000064c97808 */ /* 0x000fe40002800000 */
[----:B------:R-:W-:Y:S02]  /*9290*/  ISETP.GT.AND P3, PT, R0, 0x61, PT ;  /* 0x000000610000780c */ /* 0x000fe40003f64270 */
[----:B------:R-:W-:Y:S02]  /*92a0*/  FMNMX.FTZ R143, R202, R143, !PT ;  /* 0x0000008fca8f7209 */ /* 0x000fe40007810000 */
[----:B------:R-:W-:Y:S02]  /*92b0*/  FMNMX.FTZ R5, R39, R5, !PT ;  /* 0x0000000527057209 */ /* 0x000fe40007810000 */
[----:B------:R-:W-:Y:S02]  /*92c0*/  FMNMX.FTZ R4, R193, R4, !PT ;  /* 0x00000004c1047209 */ /* 0x000fe40007810000 */
[----:B------:R-:W-:Y:S02]  /*92d0*/  FSEL R200, R101, -INF , P3 ;  /* 0xff80000065c87808 */ /* 0x000fe40001800000 */
[----:B------:R-:W-:Y:S02]  /*92e0*/  ISETP.GT.AND P2, PT, R0, 0x68, PT ;  /* 0x000000680000780c */ /* 0x000fe40003f44270 */
[----:B------:R-:W-:Y:S01]  /*92f0*/  FMNMX.FTZ R143, R201, R143, !PT ;  /* 0x0000008fc98f7209 */ /* 0x000fe20007810000 */
[----:B---3--:R-:W-:Y:S01]  /*9300*/  IMAD.MOV.U32 R10, RZ, RZ, c[0x0][0x1e4] ;  /* 0x00007900ff0a7624 */ /* 0x008fe200078e00ff */
[----:B------:R-:W-:Y:S02]  /*9310*/  FMNMX.FTZ R4, R13, R4, !PT ;  /* 0x000000040d047209 */ /* 0x000fe40007810000 */
[----:B------:R-:W-:Y:S02]  /*9320*/  FMNMX.FTZ R5, R50, R5, !PT ;  /* 0x0000000532057209 */ /* 0x000fe40007810000 */
[----:B------:R-:W-:Y:S02]  /*9330*/  FSEL R195, R112, -INF , P2 ;  /* 0xff80000070c37808 */ /* 0x000fe40001000000 */
[----:B------:R-:W-:Y:S02]  /*9340*/  ISETP.GT.AND P1, PT, R0, 0x69, PT ;  /* 0x000000690000780c */ /* 0x000fe40003f24270 */
[----:B------:R-:W-:Y:S02]  /*9350*/  FMNMX.FTZ R143, R200, R143, !PT ;  /* 0x0000008fc88f7209 */ /* 0x000fe40007810000 */
        /* <DEDUP_REMOVED lines=27> */
[----:B------:R-:W-:Y:S02]  /*9510*/  ISETP.GT.AND P0, PT, R140, 0x58, PT ;  /* 0x000000588c00780c */ /* 0x000fe40003f04270 */
[----:B------:R-:W-:Y:S02]  /*9520*/  FMNMX.FTZ R4, R227, R4, !PT ;  /* 0x00000004e3047209 */ /* 0x000fe40007810000 */
[----:B------:R-:W-:Y:S02]  /*9530*/  FMNMX.FTZ R5, R46, R5, !PT ;  /* 0x000000052e057209 */ /* 0x000fe40007810000 */
[----:B------:R-:W-:Y:S02]  /*9540*/  FSEL R113, R98, -INF , P0 ;  /* 0xff80000062717808 */ /* 0x000fe40000000000 */
[C---:B------:R-:W-:Y:S02]  /*9550*/  ISETP.GT.AND P5, PT, R140.reuse, 0x59, PT ;  /* 0x000000598c00780c */ /* 0x040fe40003fa4270 */
[C---:B------:R-:W-:Y:S02]  /*9560*/  ISETP.GT.AND P3, PT, R140.reuse, 0x60, PT ;  /* 0x000000608c00780c */ /* 0x040fe40003f64270 */
[C---:B------:R-:W-:Y:S02]  /*9570*/  ISETP.GT.AND P2, PT, R140.reuse, 0x61, PT ;  /* 0x000000618c00780c */ /* 0x040fe40003f44270 */
[C---:B------:R-:W-:Y:S02]  /*9580*/  ISETP.GT.AND P1, PT, R140.reuse, 0x68, PT ;  /* 0x000000688c00780c */ /* 0x040fe40003f24270 */
[----:B------:R-:W-:Y:S02]  /*9590*/  ISETP.GT.AND P0, PT, R140, 0x69, PT ;  /* 0x000000698c00780c */ /* 0x000fe40003f04270 */
        /* <DEDUP_REMOVED lines=10> */
[----:B------:R-:W-:Y:S02]  /*9640*/  FSEL R100, R91, -INF , P0 ;  /* 0xff8000005b647808 */ /* 0x000fe40000000000 */
[----:B------:R-:W-:Y:S02]  /*9650*/  FMNMX.FTZ R0, R194, R0, !PT ;  /* 0x00000000c2007209 */ /* 0x000fe40007810000 */
[----:B------:R-:W-:Y:S02]  /*9660*/  FSEL R102, R102, -INF , P3 ;  /* 0xff80000066667808 */ /* 0x000fe40001800000 */
[----:B------:R-:W-:Y:S02]  /*9670*/  FSEL R103, R103, -INF , P2 ;  /* 0xff80000067677808 */ /* 0x000fe40001000000 */
[----:B------:R-:W-:Y:S02]  /*9680*/  FSEL R114, R114, -INF , P1 ;  /* 0xff80000072727808 */ /* 0x000fe40000800000 */
[C---:B------:R-:W-:Y:S02]  /*9690*/  ISETP.GT.AND P3, PT, R2.reuse, 0x50, PT ;  /* 0x000000500200780c */ /* 0x040fe40003f64270 */
[----:B------:R-:W-:Y:S02]  /*96a0*/  ISETP.GT.AND P2, PT, R2, 0x51, PT ;  /* 0x000000510200780c */ /* 0x000fe40003f44270 */
[----:B------:R-:W-:Y:S02]  /*96b0*/  ISETP.GT.AND P1, PT, R142, 0x50, PT ;  /* 0x000000508e00780c */ /* 0x000fe40003f24270 */
[----:B------:R-:W-:Y:S02]  /*96c0*/  ISETP.GT.AND P0, PT, R2, 0x58, PT ;  /* 0x000000580200780c */ /* 0x000fe40003f04270 */
[----:B------:R-:W-:Y:S02]  /*96d0*/  FMNMX.FTZ R4, R63, R4, !PT ;  /* 0x000000043f047209 */ /* 0x000fe40007810000 */
[----:B------:R-:W-:Y:S02]  /*96e0*/  FMNMX.FTZ R0, R76, R0, !PT ;  /* 0x000000004c007209 */ /* 0x000fe40007810000 */
[----:B------:R-:W-:Y:S01]  /*96f0*/  FSEL R112, R99, -INF , P5 ;  /* 0xff80000063707808 */ /* 0x000fe20002800000 */
[----:B------:R-:W-:Y:S01]  /*9700*/  IMAD.MOV.U32 R99, RZ, RZ, R147 ;  /* 0x000000ffff637224 */ /* 0x000fe200078e0093 */
[----:B------:R-:W-:Y:S02]  /*9710*/  FSEL R61, R88, -INF , P3 ;  /* 0xff800000583d7808 */ /* 0x000fe40001800000 */
[----:B------:R-:W-:Y:S02]  /*9720*/  FSEL R98, R89, -INF , P2 ;  /* 0xff80000059627808 */ /* 0x000fe40001000000 */
[----:B------:R-:W-:Y:S02]  /*9730*/  FSEL R7, R90, -INF , P1 ;  /* 0xff8000005a077808 */ /* 0x000fe40000800000 */
[C---:B------:R-:W-:Y:S02]  /*9740*/  ISETP.GT.AND P5, PT, R2.reuse, 0x59, PT ;  /* 0x000000590200780c */ /* 0x040fe40003fa4270 */
[C---:B------:R-:W-:Y:S02]  /*9750*/  ISETP.GT.AND P3, PT, R2.reuse, 0x60, PT ;  /* 0x000000600200780c */ /* 0x040fe40003f64270 */
[C---:B------:R-:W-:Y:S02]  /*9760*/  ISETP.GT.AND P2, PT, R2.reuse, 0x61, PT ;  /* 0x000000610200780c */ /* 0x040fe40003f44270 */
[----:B------:R-:W-:Y:S02]  /*9770*/  ISETP.GT.AND P1, PT, R2, 0x68, PT ;  /* 0x000000680200780c */ /* 0x000fe40003f24270 */
[----:B------:R-:W-:Y:S02]  /*9780*/  FSEL R225, R92, -INF , P0 ;  /* 0xff8000005ce17808 */ /* 0x000fe40000000000 */
[----:B------:R-:W-:Y:S02]  /*9790*/  ISETP.GT.AND P0, PT, R2, 0x69, PT ;  /* 0x000000690200780c */ /* 0x000fe40003f04270 */
[----:B------:R-:W-:Y:S02]  /*97a0*/  FMNMX.FTZ R2, R53, R4, !PT ;  /* 0x0000000435027209 */ /* 0x000fe40007810000 */
[----:B-1----:R-:W-:Y:S02]  /*97b0*/  FMNMX.FTZ R143, R143, R6, !PT ;  /* 0x000000068f8f7209 */ /* 0x002fe40007810000 */
[----:B------:R-:W-:Y:S02]  /*97c0*/  FMNMX.FTZ R0, R77, R0, !PT ;  /* 0x000000004d007209 */ /* 0x000fe40007810000 */
[----:B------:R-:W-:Y:S01]  /*97d0*/  FMNMX.FTZ R2, R59, R2, !PT ;  /* 0x000000023b027209 */ /* 0x000fe20007810000 */
[C---:B------:R-:W-:Y:S01]  /*97e0*/  FMUL.FTZ R92, R143.reuse, c[0x0][0x2d0] ;  /* 0x0000b4008f5c7a20 */ /* 0x040fe20000410000 */
[----:B------:R-:W-:Y:S01]  /*97f0*/  FSEL R217, R104, -INF , P3 ;  /* 0xff80000068d97808 */ /* 0x000fe20001800000 */
[----:B------:R-:W-:Y:S01]  /*9800*/  IMAD.MOV.U32 R104, RZ, RZ, R7 ;  /* 0x000000ffff687224 */ /* 0x000fe200078e0007 */
        /* <DEDUP_REMOVED lines=8> */
[----:B------:R-:W-:Y:S01]  /*9890*/  FFMA.FTZ R2, R146, c[0x0][0x2d0], -R92 ;  /* 0x0000b40092027a23 */ /* 0x000fe2000001085c */
[----:B------:R-:W-:Y:S01]  /*98a0*/  FMNMX.FTZ R0, R250, R0, !PT ;  /* 0x00000000fa007209 */ /* 0x000fe20007810000 */
[----:B------:R-:W-:Y:S01]  /*98b0*/  IMAD.MOV.U32 R146, RZ, RZ, R58 ;  /* 0x000000ffff927224 */ /* 0x000fe200078e003a */
[----:B------:R-:W-:Y:S01]  /*98c0*/  FMNMX.FTZ R140, R80, R140, !PT ;  /* 0x0000008c508c7209 */ /* 0x000fe20007810000 */
[----:B------:R1:W-:Y:S01]  /*98d0*/  MUFU.EX2 R224, R2 ;  /* 0x0000000200e07308 */ /* 0x0003e20000000800 */
[----:B------:R-:W-:Y:S02]  /*98e0*/  FMNMX.FTZ R0, R249, R0, !PT ;  /* 0x00000000f9007209 */ /* 0x000fe40007810000 */
[----:B------:R-:W-:Y:S01]  /*98f0*/  FSEL R211, R105, -INF , P2 ;  /* 0xff80000069d37808 */ /* 0x000fe20001000000 */
[----:B------:R-:W-:Y:S01]  /*9900*/  IMAD.MOV.U32 R105, RZ, RZ, R52 ;  /* 0x000000ffff697224 */ /* 0x000fe200078e0034 */
[----:B------:R-:W-:Y:S02]  /*9910*/  FMNMX.FTZ R0, R113, R0, !PT ;  /* 0x0000000071007209 */ /* 0x000fe40007810000 */
[----:B------:R-:W-:Y:S02]  /*9920*/  ISETP.GT.AND P2, PT, R142, 0x58, PT ;  /* 0x000000588e00780c */ /* 0x000fe40003f44270 */
[----:B------:R-:W-:Y:S02]  /*9930*/  FMNMX.FTZ R0, R112, R0, !PT ;  /* 0x0000000070007209 */ /* 0x000fe40007810000 */
[----:B------:R-:W-:Y:S02]  /*9940*/  FSEL R223, R94, -INF , P2 ;  /* 0xff8000005edf7808 */ /* 0x000fe40001000000 */
[----:B------:R-:W-:Y:S02]  /*9950*/  FMNMX.FTZ R0, R102, R0, !PT ;  /* 0x0000000066007209 */ /* 0x000fe40007810000 */
[----:B------:R-:W-:Y:S02]  /*9960*/  FMNMX.FTZ R4, R100, R4, !PT ;  /* 0x0000000464047209 */ /* 0x000fe40007810000 */
[----:B------:R-:W-:Y:S02]  /*9970*/  FMNMX.FTZ R0, R103, R0, !PT ;  /* 0x0000000067007209 */ /* 0x000fe40007810000 */
[----:B------:R-:W-:Y:S02]  /*9980*/  FSEL R203, R109, -INF , P0 ;  /* 0xff8000006dcb7808 */ /* 0x000fe40000000000 */
[----:B------:R-:W-:Y:S02]  /*9990*/  FMNMX.FTZ R0, R114, R0, !PT ;  /* 0x0000000072007209 */ /* 0x000fe40007810000 */
[----:B------:R-:W-:Y:S02]  /*99a0*/  ISETP.GT.AND P0, PT, R142, 0x59, PT ;  /* 0x000000598e00780c */ /* 0x000fe40003f04270 */
[----:B-1----:R-:W-:Y:S01]  /*99b0*/  FMNMX.FTZ R2, R223, R4, !PT ;  /* 0x00000004df027209 */ /* 0x002fe20007810000 */
[----:B------:R-:W-:Y:S01]  /*99c0*/  FFMA.FTZ R4, R196, c[0x0][0x2d0], -R92 ;  /* 0x0000b400c4047a23 */ /* 0x000fe2000001085c */
[----:B------:R-:W-:Y:S02]  /*99d0*/  FMNMX.FTZ R0, R115, R0, !PT ;  /* 0x0000000073007209 */ /* 0x000fe40007810000 */
[----:B------:R-:W-:Y:S01]  /*99e0*/  FSEL R218, R95, -INF , P0 ;  /* 0xff8000005fda7808 */ /* 0x000fe20000000000 */
[----:B------:R1:W-:Y:S01]  /*99f0*/  MUFU.EX2 R65, R4 ;  /* 0x0000000400417308 */ /* 0x0003e20000000800 */
[----:B------:R-:W-:Y:S01]  /*9a00*/  FSEL R210, R108, -INF , P1 ;  /* 0xff8000006cd27808 */ /* 0x000fe20000800000 */
[----:B------:R-:W2:Y:S01]  /*9a10*/  SHFL.BFLY PT, R5, R0, 0x2, 0x1f ;  /* 0x0c401f0000057f89 */ /* 0x000ea200000e0000 */
[C---:B------:R-:W-:Y:S01]  /*9a20*/  ISETP.GT.AND P1, PT, R142.reuse, 0x60, PT ;  /* 0x000000608e00780c */ /* 0x040fe20003f24270 */
[----:B------:R-:W-:Y:S01]  /*9a30*/  IMAD.MOV.U32 R95, RZ, RZ, R53 ;  /* 0x000000ffff5f7224 */ /* 0x000fe200078e0035 */
[----:B------:R-:W-:Y:S02]  /*9a40*/  ISETP.GT.AND P0, PT, R142, 0x61, PT ;  /* 0x000000618e00780c */ /* 0x000fe40003f04270 */
[----:B------:R-:W-:Y:S01]  /*9a50*/  FSEL R216, R106, -INF , P1 ;  /* 0xff8000006ad87808 */ /* 0x000fe20000800000 */
[----:B------:R-:W-:Y:S01]  /*9a60*/  IMAD.MOV.U32 R106, RZ, RZ, R78 ;  /* 0x000000ffff6a7224 */ /* 0x000fe200078e004e */
[----:B------:R-:W-:Y:S02]  /*9a70*/  FMNMX.FTZ R2, R218, R2, !PT ;  /* 0x00000002da027209 */ /* 0x000fe40007810000 */
[----:B------:R-:W-:Y:S01]  /*9a80*/  FSEL R215, R107, -INF , P0 ;  /* 0xff8000006bd77808 */ /* 0x000fe20000000000 */
[----:B------:R-:W-:Y:S01]  /*9a90*/  IMAD.MOV.U32 R107, RZ, RZ, R79 ;  /* 0x000000ffff6b7224 */ /* 0x000fe200078e004f */
[----:B------:R-:W-:Y:S02]  /*9aa0*/  FMNMX.FTZ R2, R216, R2, !PT ;  /* 0x00000002d8027209 */ /* 0x000fe40007810000 */
[C---:B------:R-:W-:Y:S02]  /*9ab0*/  ISETP.GT.AND P1, PT, R142.reuse, 0x68, PT ;  /* 0x000000688e00780c */ /* 0x040fe40003f24270 */
[----:B------:R-:W-:Y:S02]  /*9ac0*/  ISETP.GT.AND P0, PT, R142, 0x69, PT ;  /* 0x000000698e00780c */ /* 0x000fe40003f04270 */
[----:B------:R-:W-:Y:S02]  /*9ad0*/  FSEL R196, R110, -INF , P1 ;  /* 0xff8000006ec47808 */ /* 0x000fe40000800000 */
[----:B------:R-:W-:Y:S02]  /*9ae0*/  FSEL R219, R93, -INF , P5 ;  /* 0xff8000005ddb7808 */ /* 0x000fe40002800000 */
[----:B------:R-:W-:Y:S02]  /*9af0*/  FMNMX.FTZ R140, R99, R140, !PT ;  /* 0x0000008c638c7209 */ /* 0x000fe40007810000 */
[----:B-1----:R-:W-:Y:S01]  /*9b00*/  FMNMX.FTZ R4, R215, R2, !PT ;  /* 0x00000002d7047209 */ /* 0x002fe20007810000 */
[--C-:B------:R-:W-:Y:S01]  /*9b10*/  FFMA.FTZ R2, R16, c[0x0][0x2d0], -R92.reuse ;  /* 0x0000b40010027a23 */ /* 0x100fe2000001085c */
[----:B--2---:R-:W-:Y:S01]  /*9b20*/  FMNMX.FTZ R0, R0, R5, !PT ;  /* 0x0000000500007209 */ /* 0x004fe20007810000 */
[--C-:B------:R-:W-:Y:S01]  /*9b30*/  FFMA.FTZ R16, R20, c[0x0][0x2d0], -R92.reuse ;  /* 0x0000b40014107a23 */ /* 0x100fe2000001085c */
[----:B------:R-:W-:Y:S01]  /*9b40*/  ISETP.GE.AND P5, PT, R220, 0x1, PT ;  /* 0x00000001dc00780c */ /* 0x000fe20003fa6270 */
[----:B------:R1:W-:Y:S01]  /*9b50*/  MUFU.EX2 R54, R2 ;  /* 0x0000000200367308 */ /* 0x0003e20000000800 */
[----:B------:R-:W-:Y:S01]  /*9b60*/  FSEL R71, R111, -INF , P0 ;  /* 0xff8000006f477808 */ /* 0x000fe20000000000 */
[----:B------:R-:W2:Y:S01]  /*9b70*/  SHFL.BFLY PT, R6, R0, 0x1, 0x1f ;  /* 0x0c201f0000067f89 */ /* 0x000ea200000e0000 */
[----:B------:R-:W-:Y:S04]  /*9b80*/  FMNMX.FTZ R140, R58, R140, !PT ;  /* 0x0000008c3a8c7209 */ /* 0x000fe80007810000 */
[----:B------:R-:W-:Y:S04]  /*9b90*/  FMNMX.FTZ R140, R52, R140, !PT ;  /* 0x0000008c348c7209 */ /* 0x000fe80007810000 */
[----:B------:R-:W-:Y:S04]  /*9ba0*/  FMNMX.FTZ R140, R61, R140, !PT ;  /* 0x0000008c3d8c7209 */ /* 0x000fe80007810000 */
[----:B------:R-:W-:Y:S04]  /*9bb0*/  FMNMX.FTZ R140, R98, R140, !PT ;  /* 0x0000008c628c7209 */ /* 0x000fe80007810000 */
[----:B------:R-:W-:Y:S04]  /*9bc0*/  FMNMX.FTZ R140, R225, R140, !PT ;  /* 0x0000008ce18c7209 */ /* 0x000fe80007810000 */
[----:B------:R-:W-:Y:S01]  /*9bd0*/  FMNMX.FTZ R140, R219, R140, !PT ;  /* 0x0000008cdb8c7209 */ /* 0x000fe20007810000 */
[----:B-1----:R-:W-:Y:S01]  /*9be0*/  FFMA.FTZ R2, R17, c[0x0][0x2d0], -R92 ;  /* 0x0000b40011027a23 */ /* 0x002fe2000001085c */
[----:B--2---:R-:W-:Y:S01]  /*9bf0*/  FMNMX.FTZ R142, R0, R6, !PT ;  /* 0x00000006008e7209 */ /* 0x004fe20007810000 */
[----:B------:R-:W-:Y:S01]  /*9c00*/  @P5 IMAD.SHL.U32 R17, R9, 0x20, RZ ;  /* 0x0000002009115824 */ /* 0x000fe200078e00ff */
[----:B------:R-:W-:Y:S02]  /*9c10*/  FMNMX.FTZ R0, R196, R4, !PT ;  /* 0x00000004c4007209 */ /* 0x000fe40007810000 */
[----:B------:R-:W1:Y:S01]  /*9c20*/  MUFU.EX2 R4, R2 ;  /* 0x0000000200047308 */ /* 0x000e620000000800 */
[C---:B------:R-:W-:Y:S01]  /*9c30*/  FMUL.FTZ R93, R142.reuse, c[0x0][0x2d0] ;  /* 0x0000b4008e5d7a20 */ /* 0x040fe20000410000 */
[----:B------:R-:W-:Y:S02]  /*9c40*/  FSETP.NEU.FTZ.AND P2, PT, R142, -INF , PT ;  /* 0xff8000008e00780b */ /* 0x000fe40003f5d000 */
[----:B------:R-:W-:Y:S02]  /*9c50*/  FMNMX.FTZ R140, R217, R140, !PT ;  /* 0x0000008cd98c7209 */ /* 0x000fe40007810000 */
[----:B------:R-:W-:Y:S02]  /*9c60*/  FSEL R93, R93, RZ, P2 ;  /* 0x000000ff5d5d7208 */ /* 0x000fe40001000000 */
[----:B------:R-:W-:Y:S02]  /*9c70*/  FMNMX.FTZ R140, R211, R140, !PT ;  /* 0x0000008cd38c7209 */ /* 0x000fe40007810000 */
[----:B------:R-:W-:Y:S02]  /*9c80*/  FMNMX.FTZ R0, R71, R0, !PT ;  /* 0x0000000047007209 */ /* 0x000fe40007810000 */
[----:B------:R-:W-:Y:S04]  /*9c90*/  FMNMX.FTZ R140, R210, R140, !PT ;  /* 0x0000008cd28c7209 */ /* 0x000fe80007810000 */
[----:B------:R-:W-:Y:S05]  /*9ca0*/  FMNMX.FTZ R140, R203, R140, !PT ;  /* 0x0000008ccb8c7209 */ /* 0x000fea0007810000 */
[----:B------:R-:W2:Y:S08]  /*9cb0*/  SHFL.BFLY PT, R5, R140, 0x2, 0x1f ;  /* 0x0c401f008c057f89 */ /* 0x000eb000000e0000 */
[----:B-1----:R1:W-:Y:S04]  /*9cc0*/  STL [R1+0x10], R4 ;  /* 0x0000100401007387 */ /* 0x0023e80000100800 */
[----:B------:R-:W3:Y:S08]  /*9cd0*/  SHFL.BFLY PT, R2, R0, 0x2, 0x1f ;  /* 0x0c401f0000027f89 */ /* 0x000ef000000e0000 */
[----:B------:R-:W-:Y:S01]  /*9ce0*/  STL [R1+0xac], R220 ;  /* 0x0000acdc01007387 */ /* 0x000fe20000100800 */
[----:B--2---:R-:W-:Y:S03]  /*9cf0*/  FMNMX.FTZ R140, R140, R5, !PT ;  /* 0x000000058c8c7209 */ /* 0x004fe60007810000 */
[----:B------:R-:W-:Y:S01]  /*9d00*/  STL [R1+0xb0], R246 ;  /* 0x0000b0f601007387 */ /* 0x000fe20000100800 */
[----:B------:R-:W-:Y:S03]  /*9d10*/  @P5 SHF.R.S32.HI R5, RZ, 0x1f, R246 ;  /* 0x0000001fff055819 */ /* 0x000fe600000114f6 */
[----:B------:R-:W2:Y:S02]  /*9d20*/  SHFL.BFLY PT, R6, R140, 0x1, 0x1f ;  /* 0x0c201f008c067f89 */ /* 0x000ea400000e0000 */
[----:B------:R-:W-:Y:S02]  /*9d30*/  @P5 IMAD R5, R5, c[0x0][0x1e0], RZ ;  /* 0x0000780005055a24 */ /* 0x000fe400078e02ff */
[----:B-1----:R-:W-:Y:S02]  /*9d40*/  FFMA.FTZ R4, R198, c[0x0][0x2d0], -R93 ;  /* 0x0000b400c6047a23 */ /* 0x002fe4000001085d */
[----:B------:R-:W-:Y:S01]  /*9d50*/  @P5 IMAD R5, R246, c[0x0][0x1e4], R5 ;  /* 0x00007900f6055a24 */ /* 0x000fe200078e0205 */
[----:B---3--:R-:W-:Y:S01]  /*9d60*/  FMNMX.FTZ R0, R0, R2, !PT ;  /* 0x0000000200007209 */ /* 0x008fe20007810000 */
[----:B------:R1:W-:Y:S01]  /*9d70*/  MUFU.EX2 R111, R4 ;  /* 0x00000004006f7308 */ /* 0x0003e20000000800 */
[----:B------:R-:W-:Y:S03]  /*9d80*/  IMAD.MOV.U32 R198, RZ, RZ, R61 ;  /* 0x000000ffffc67224 */ /* 0x000fe600078e003d */
[----:B------:R-:W3:Y:S01]  /*9d90*/  SHFL.BFLY PT, R2, R0, 0x1, 0x1f ;  /* 0x0c201f0000027f89 */ /* 0x000ee200000e0000 */
[----:B--2---:R-:W-:Y:S01]  /*9da0*/  FMNMX.FTZ R140, R140, R6, !PT ;  /* 0x000000068c8c7209 */ /* 0x004fe20007810000 */
[----:B------:R-:W-:Y:S03]  /*9db0*/  @P5 IMAD.WIDE.U32 R6, R246, c[0x0][0x1e0], RZ ;  /* 0x00007800f6065a25 */ /* 0x000fe600078e00ff */
[C---:B------:R-:W-:Y:S01]  /*9dc0*/  FSETP.NEU.FTZ.AND P1, PT, R140.reuse, -INF , PT ;  /* 0xff8000008c00780b */ /* 0x040fe20003f3d000 */
[----:B------:R-:W-:Y:S02]  /*9dd0*/  FMUL.FTZ R96, R140, c[0x0][0x2d0] ;  /* 0x0000b4008c607a20 */ /* 0x000fe40000410000 */
[----:B------:R-:W-:Y:S02]  /*9de0*/  @P5 IMAD.IADD R7, R7, 0x1, R5 ;  /* 0x0000000107075824 */ /* 0x000fe400078e0205 */
[----:B-1----:R-:W-:Y:S01]  /*9df0*/  FFMA.FTZ R4, R197, c[0x0][0x2d0], -R93 ;  /* 0x0000b400c5047a23 */ /* 0x002fe2000001085d */
[----:B------:R-:W-:Y:S01]  /*9e00*/  FSEL R96, R96, RZ, P1 ;  /* 0x000000ff60607208 */ /* 0x000fe20000800000 */
[----:B------:R-:W-:Y:S01]  /*9e10*/  @P5 IMAD.MOV.U32 R5, RZ, RZ, R11 ;  /* 0x000000ffff055224 */ /* 0x000fe200078e000b */
[----:B---3--:R-:W-:Y:S01]  /*9e20*/  FMNMX.FTZ R70, R0, R2, !PT ;  /* 0x0000000200467209 */ /* 0x008fe20007810000 */
[----:B------:R1:W2:Y:S01]  /*9e30*/  MUFU.EX2 R197, R4 ;  /* 0x0000000400c57308 */ /* 0x0002a20000000800 */
[----:B------:R-:W-:Y:S02]  /*9e40*/  @P5 IMAD R7, R7, 0x70, RZ ;  /* 0x0000007007075824 */ /* 0x000fe400078e02ff */
[--C-:B------:R-:W-:Y:S02]  /*9e50*/  FFMA.FTZ R0, R193, c[0x0][0x2d0], -R96.reuse ;  /* 0x0000b400c1007a23 */ /* 0x100fe40000010860 */
[----:B------:R-:W-:Y:S02]  /*9e60*/  FMUL.FTZ R97, R70, c[0x0][0x2d0] ;  /* 0x0000b40046617a20 */ /* 0x000fe40000410000 */
[----:B------:R-:W-:Y:S05]  /*9e70*/  IMAD.MOV.U32 R193, RZ, RZ, R65 ;  /* 0x000000ffffc17224 */ /* 0x000fea00078e0041 */
[----:B------:R-:W-:Y:S01]  /*9e80*/  F2FP.BF16.PACK_AB R72, R193, R224 ;  /* 0x000000e0c148723e */ /* 0x000fe200000010ff */
[--C-:B-1----:R-:W-:Y:S01]  /*9e90*/  FFMA.FTZ R4, R18, c[0x0][0x2d0], -R93.reuse ;  /* 0x0000b40012047a23 */ /* 0x102fe2000001085d */
[----:B--2---:R-:W-:Y:S01]  /*9ea0*/  F2FP.BF16.PACK_AB R73, R197, R111 ;  /* 0x0000006fc549723e */ /* 0x004fe200000010ff */
[----:B------:R1:W-:Y:S10]  /*9eb0*/  MUFU.EX2 R18, R0 ;  /* 0x0000000000127308 */ /* 0x0003f40000000800 */
[----:B------:R2:W-:Y:S01]  /*9ec0*/  MUFU.EX2 R55, R4 ;  /* 0x0000000400377308 */ /* 0x0005e20000000800 */
[----:B-1----:R-:W-:Y:S09]  /*9ed0*/  FFMA.FTZ R0, R13, c[0x0][0x2d0], -R96 ;  /* 0x0000b4000d007a23 */ /* 0x002ff20000010860 */
[----:B------:R-:W-:Y:S01]  /*9ee0*/  MUFU.EX2 R2, R0 ;  /* 0x0000000000027308 */ /* 0x000fe20000000800 */
[----:B--2---:R-:W-:Y:S09]  /*9ef0*/  FFMA.FTZ R4, R19, c[0x0][0x2d0], -R93 ;  /* 0x0000b40013047a23 */ /* 0x004ff2000001085d */
[----:B------:R1:W2:Y:S02]  /*9f00*/  MUFU.EX2 R12, R4 ;  /* 0x00000004000c7308 */ /* 0x0002a40000000800 */
[----:B-1----:R-:W-:Y:S01]  /*9f10*/  @P5 IMAD.MOV.U32 R4, RZ, RZ, R8 ;  /* 0x000000ffff045224 */ /* 0x002fe200078e0008 */
[----:B--2---:R1:W-:Y:S01]  /*9f20*/  STL [R1+0xc], R12 ;  /* 0x00000c0c01007387 */ /* 0x0043e20000100800 */
[----:B------:R-:W-:Y:S02]  /*9f30*/  FFMA.FTZ R8, R192, c[0x0][0x2d0], -R96 ;  /* 0x0000b400c0087a23 */ /* 0x000fe40000010860 */
[----:B------:R-:W-:Y:S01]  /*9f40*/  @P5 IMAD.WIDE.U32 R4, R6, 0x70, R4 ;  /* 0x0000007006045825 */ /* 0x000fe200078e0004 */
[----:B------:R2:W-:Y:S03]  /*9f50*/  STL [R1+0x24], R2 ;  /* 0x0000240201007387 */ /* 0x0005e60000100800 */
[----:B------:R3:W-:Y:S01]  /*9f60*/  MUFU.EX2 R110, R8 ;  /* 0x00000008006e7308 */ /* 0x0007e20000000800 */
[----:B------:R-:W-:Y:S01]  /*9f70*/  @P5 IMAD.IADD R7, R5, 0x1, R7 ;  /* 0x0000000105075824 */ /* 0x000fe200078e0207 */
[C---:B------:R-:W-:Y:S04]  /*9f80*/  @P5 LEA R6, P0, R4.reuse, c[0x0][0x1c8], 0x1 ;  /* 0x0000720004065a11 */ /* 0x040fe800078008ff */
[----:B------:R-:W-:Y:S02]  /*9f90*/  @P5 LEA.HI.X R7, R4, c[0x0][0x1cc], R7, 0x1, P0 ;  /* 0x0000730004075a11 */ /* 0x000fe400000f0c07 */
[-C--:B------:R-:W-:Y:S03]  /*9fa0*/  @P5 IADD3 R4, P0, R6, R17.reuse, RZ ;  /* 0x0000001106045210 */ /* 0x080fe60007f1e0ff */
[----:B------:R4:W-:Y:S01]  /*9fb0*/  @P5 LDGSTS.E.BYPASS.LTC128B.128 [R245+0x3900], [R6.64], !P6 ;  /* 0x0390000006f55fae */ /* 0x0009e2000f101d4a */
[----:B-1----:R-:W-:Y:S01]  /*9fc0*/  @P5 SHF.L.U64.HI R12, R9, 0x5, R10 ;  /* 0x00000005090c5819 */ /* 0x002fe2000001020a */
[----:B---3--:R-:W-:Y:S04]  /*9fd0*/  FFMA.FTZ R8, R199, c[0x0][0x2d0], -R96 ;  /* 0x0000b400c7087a23 */ /* 0x008fe80000010860 */
[--C-:B------:R-:W-:Y:S01]  /*9fe0*/  @P5 IMAD.X R5, R7, 0x1, R12.reuse, P0 ;  /* 0x0000000107055824 */ /* 0x100fe200000e060c */
[----:B------:R1:W-:Y:S01]  /*9ff0*/  MUFU.EX2 R64, R8 ;  /* 0x0000000800407308 */ /* 0x0003e20000000800 */
[----:B------:R-:W-:Y:S03]  /*a000*/  IMAD.MOV.U32 R199, RZ, RZ, R59 ;  /* 0x000000ffffc77224 */ /* 0x000fe600078e003b */
[----:B------:R3:W-:Y:S01]  /*a010*/  @P5 LDGSTS.E.BYPASS.LTC128B.128 [R245+0x4100], [R4.64], !P6 ;  /* 0x0410000004f55fae */ /* 0x0007e2000f101d4a */
[-C--:B-1----:R-:W-:Y:S05]  /*a020*/  @P5 IADD3 R8, P0, R4, R17.reuse, RZ ;  /* 0x0000001104085210 */ /* 0x082fea0007f1e0ff */
[--C-:B------:R-:W-:Y:S01]  /*a030*/  @P5 IMAD.X R9, R5, 0x1, R12.reuse, P0 ;  /* 0x0000000105095824 */ /* 0x100fe200000e060c */
[-C--:B------:R-:W-:Y:S04]  /*a040*/  @P5 IADD3 R10, P0, R8, R17.reuse, RZ ;  /* 0x00000011080a5210 */ /* 0x080fe80007f1e0ff */
[----:B------:R1:W-:Y:S01]  /*a050*/  @P5 LDGSTS.E.BYPASS.LTC128B.128 [R245+0x4900], [R8.64], !P6 ;  /* 0x0490000008f55fae */ /* 0x0003e2000f101d4a */
[----:B------:R-:W-:Y:S01]  /*a060*/  @P5 IMAD.X R11, R9, 0x1, R12, P0 ;  /* 0x00000001090b5824 */ /* 0x000fe200000e060c */
[----:B------:R-:W-:Y:S04]  /*a070*/  FSETP.NEU.FTZ.AND P0, PT, R70, -INF , PT ;  /* 0xff8000004600780b */ /* 0x000fe80003f1d000 */
[----:B------:R-:W-:Y:S02]  /*a080*/  FSEL R97, R97, RZ, P0 ;  /* 0x000000ff61617208 */ /* 0x000fe40000000000 */
[----:B------:R1:W-:Y:S03]  /*a090*/  @P5 LDGSTS.E.BYPASS.LTC128B.128 [R245+0x5100], [R10.64], !P6 ;  /* 0x051000000af55fae */ /* 0x0003e6000f101d4a */
[--C-:B------:R-:W-:Y:S02]  /*a0a0*/  FFMA.FTZ R0, R205, c[0x0][0x2d0], -R97.reuse ;  /* 0x0000b400cd007a23 */ /* 0x100fe40000010861 */
[----:B------:R-:W-:Y:S02]  /*a0b0*/  FFMA.FTZ R94, R252, c[0x0][0x2d0], -R97 ;  /* 0x0000b400fc5e7a23 */ /* 0x000fe40000010861 */
[----:B------:R1:W-:Y:S01]  /*a0c0*/  MUFU.EX2 R109, R0 ;  /* 0x00000000006d7308 */ /* 0x0003e20000000800 */
[----:B------:R-:W-:Y:S02]  /*a0d0*/  IMAD.MOV.U32 R205, RZ, RZ, R63 ;  /* 0x000000ffffcd7224 */ /* 0x000fe400078e003f */
[--C-:B-1----:R-:W-:Y:S02]  /*a0e0*/  FFMA.FTZ R0, R204, c[0x0][0x2d0], -R97.reuse ;  /* 0x0000b400cc007a23 */ /* 0x102fe40000010861 */
[----:B------:R-:W-:Y:S05]  /*a0f0*/  IMAD.MOV.U32 R204, RZ, RZ, R62 ;  /* 0x000000ffffcc7224 */ /* 0x000fea00078e003e */
[----:B------:R1:W-:Y:S02]  /*a100*/  MUFU.EX2 R19, R0 ;  /* 0x0000000000137308 */ /* 0x0003e40000000800 */
[--C-:B-1----:R-:W-:Y:S02]  /*a110*/  FFMA.FTZ R0, R14, c[0x0][0x2d0], -R97.reuse ;  /* 0x0000b4000e007a23 */ /* 0x102fe40000010861 */
[--C-:B------:R-:W-:Y:S06]  /*a120*/  FFMA.FTZ R14, R32, c[0x0][0x2d0], -R92.reuse ;  /* 0x0000b400200e7a23 */ /* 0x100fec000001085c */
[----:B------:R1:W1:Y:S10]  /*a130*/  MUFU.EX2 R13, R0 ;  /* 0x00000000000d7308 */ /* 0x0002740000000800 */
[----:B------:R3:W-:Y:S01]  /*a140*/  MUFU.EX2 R235, R14 ;  /* 0x0000000e00eb7308 */ /* 0x0007e20000000800 */
[----:B-1----:R-:W-:Y:S01]  /*a150*/  FFMA.FTZ R0, R15, c[0x0][0x2d0], -R97 ;  /* 0x0000b4000f007a23 */ /* 0x002fe20000010861 */
[----:B------:R1:W-:Y:S01]  /*a160*/  STL [R1+0x8], R13 ;  /* 0x0000080d01007387 */ /* 0x0003e20000100800 */
[--C-:B------:R-:W-:Y:S07]  /*a170*/  FFMA.FTZ R15, R21, c[0x0][0x2d0], -R92.reuse ;  /* 0x0000b400150f7a23 */ /* 0x100fee000001085c */
[----:B--2---:R-:W2:Y:S01]  /*a180*/  MUFU.EX2 R2, R0 ;  /* 0x0000000000027308 */ /* 0x004ea20000000800 */
[--C-:B---3--:R-:W-:Y:S09]  /*a190*/  FFMA.FTZ R14, R36, c[0x0][0x2d0], -R92.reuse ;  /* 0x0000b400240e7a23 */ /* 0x108ff2000001085c */
[----:B------:R-:W3:Y:S10]  /*a1a0*/  MUFU.EX2 R0, R16 ;  /* 0x0000001000007308 */ /* 0x000ef40000000800 */
[----:B------:R-:W-:Y:S01]  /*a1b0*/  MUFU.EX2 R220, R15 ;  /* 0x0000000f00dc7308 */ /* 0x000fe20000000800 */
[--C-:B-1----:R-:W-:Y:S01]  /*a1c0*/  FFMA.FTZ R13, R33, c[0x0][0x2d0], -R92.reuse ;  /* 0x0000b400210d7a23 */ /* 0x102fe2000001085c */
[----:B--2---:R1:W-:Y:S08]  /*a1d0*/  STL [R1+0x20], R2 ;  /* 0x0000200201007387 */ /* 0x0043f00000100800 */
[----:B------:R-:W-:Y:S01]  /*a1e0*/  MUFU.EX2 R244, R14 ;  /* 0x0000000e00f47308 */ /* 0x000fe20000000800 */
[----:B---3--:R2:W-:Y:S09]  /*a1f0*/  STL [R1+0x1c], R0 ;  /* 0x00001c0001007387 */ /* 0x0085f20000100800 */
[----:B------:R3:W-:Y:S01]  /*a200*/  MUFU.EX2 R242, R13 ;  /* 0x0000000d00f27308 */ /* 0x0007e20000000800 */
[--C-:B-1----:R-:W-:Y:S09]  /*a210*/  FFMA.FTZ R2, R22, c[0x0][0x2d0], -R93.reuse ;  /* 0x0000b40016027a23 */ /* 0x102ff2000001085d */
[----:B------:R-:W1:Y:S01]  /*a220*/  MUFU.EX2 R2, R2 ;  /* 0x0000000200027308 */ /* 0x000e620000000800 */
[--C-:B--2---:R-:W-:Y:S02]  /*a230*/  FFMA.FTZ R0, R23, c[0x0][0x2d0], -R93.reuse ;  /* 0x0000b40017007a23 */ /* 0x104fe4000001085d */
[----:B---3--:R-:W-:Y:S07]  /*a240*/  FFMA.FTZ R13, R37, c[0x0][0x2d0], -R92 ;  /* 0x0000b400250d7a23 */ /* 0x008fee000001085c */
[----:B------:R2:W-:Y:S10]  /*a250*/  MUFU.EX2 R232, R0 ;  /* 0x0000000000e87308 */ /* 0x0005f40000000800 */
[----:B------:R-:W-:Y:S01]  /*a260*/  MUFU.EX2 R234, R13 ;  /* 0x0000000d00ea7308 */ /* 0x000fe20000000800 */
[----:B-1----:R1:W-:Y:S01]  /*a270*/  STL [R1+0x18], R2 ;  /* 0x0000180201007387 */ /* 0x0023e20000100800 */
[--C-:B--2---:R-:W-:Y:S08]  /*a280*/  FFMA.FTZ R0, R34, c[0x0][0x2d0], -R93.reuse ;  /* 0x0000b40022007a23 */ /* 0x104ff0000001085d */
[----:B------:R2:W-:Y:S02]  /*a290*/  MUFU.EX2 R239, R0 ;  /* 0x0000000000ef7308 */ /* 0x0005e40000000800 */
[----:B--2---:R-:W-:Y:S08]  /*a2a0*/  FFMA.FTZ R0, R35, c[0x0][0x2d0], -R93 ;  /* 0x0000b40023007a23 */ /* 0x004ff0000001085d */
[----:B------:R2:W-:Y:S02]  /*a2b0*/  MUFU.EX2 R243, R0 ;  /* 0x0000000000f37308 */ /* 0x0005e40000000800 */
[--C-:B--2---:R-:W-:Y:S08]  /*a2c0*/  FFMA.FTZ R0, R24, c[0x0][0x2d0], -R96.reuse ;  /* 0x0000b40018007a23 */ /* 0x104ff00000010860 */
[----:B-1----:R1:W2:Y:S02]  /*a2d0*/  MUFU.EX2 R2, R0 ;  /* 0x0000000000027308 */ /* 0x0022a40000000800 */
[--C-:B-1----:R-:W-:Y:S01]  /*a2e0*/  FFMA.FTZ R0, R25, c[0x0][0x2d0], -R96.reuse ;  /* 0x0000b40019007a23 */ /* 0x102fe20000010860 */
[----:B--2---:R1:W-:Y:S07]  /*a2f0*/  STL [R1+0x14], R2 ;  /* 0x0000140201007387 */ /* 0x0043ee0000100800 */
[----:B------:R2:W-:Y:S01]  /*a300*/  MUFU.EX2 R236, R0 ;  /* 0x0000000000ec7308 */ /* 0x0005e20000000800 */
[----:B------:R3:W-:Y:S01]  /*a310*/  STL [R1+0xb4], R143 ;  /* 0x0000b48f01007387 */ /* 0x0007e20000100800 */
[--C-:B-1----:R-:W-:Y:S02]  /*a320*/  FFMA.FTZ R2, R28, c[0x0][0x2d0], -R96.reuse ;  /* 0x0000b4001c027a23 */ /* 0x102fe40000010860 */
[----:B--2---:R-:W-:Y:S06]  /*a330*/  FFMA.FTZ R0, R26, c[0x0][0x2d0], -R97 ;  /* 0x0000b4001a007a23 */ /* 0x004fec0000010861 */
[----:B------:R1:W-:Y:S10]  /*a340*/  MUFU.EX2 R240, R2 ;  /* 0x0000000200f07308 */ /* 0x0003f40000000800 */
[----:B------:R2:W-:Y:S01]  /*a350*/  MUFU.EX2 R246, R0 ;  /* 0x0000000000f67308 */ /* 0x0005e20000000800 */
[----:B-1----:R-:W-:Y:S09]  /*a360*/  FFMA.FTZ R2, R38, c[0x0][0x2d0], -R93 ;  /* 0x0000b40026027a23 */ /* 0x002ff2000001085d */
[----:B------:R1:W-:Y:S01]  /*a370*/  MUFU.EX2 R237, R2 ;  /* 0x0000000200ed7308 */ /* 0x0003e20000000800 */
[--C-:B--2---:R-:W-:Y:S09]  /*a380*/  FFMA.FTZ R0, R27, c[0x0][0x2d0], -R97.reuse ;  /* 0x0000b4001b007a23 */ /* 0x104ff20000010861 */
[----:B------:R2:W-:Y:S01]  /*a390*/  MUFU.EX2 R233, R0 ;  /* 0x0000000000e97308 */ /* 0x0005e20000000800 */
[--C-:B-1----:R-:W-:Y:S09]  /*a3a0*/  FFMA.FTZ R2, R40, c[0x0][0x2d0], -R96.reuse ;  /* 0x0000b40028027a23 */ /* 0x102ff20000010860 */
[----:B------:R-:W-:Y:S01]  /*a3b0*/  MUFU.EX2 R238, R2 ;  /* 0x0000000200ee7308 */ /* 0x000fe20000000800 */
[----:B--2---:R-:W-:Y:S09]  /*a3c0*/  FFMA.FTZ R0, R29, c[0x0][0x2d0], -R96 ;  /* 0x0000b4001d007a23 */ /* 0x004ff20000010860 */
        /* <DEDUP_REMOVED lines=16> */
[----:B---3--:R-:W2:Y:S01]  /*a4d0*/  LDL.LU R143, [R1+0x20] ;  /* 0x00002000018f7983 */ /* 0x008ea20000300800 */
[-C--:B----4-:R-:W-:Y:S02]  /*a4e0*/  @P5 IADD3 R6, P3, R10, R17.reuse, RZ ;  /* 0x000000110a065210 */ /* 0x090fe40007f7e0ff */
[----:B------:R-:W-:Y:S01]  /*a4f0*/  FADD.FTZ R2, -R0, R3 ;  /* 0x0000000300027221 */ /* 0x000fe20000010100 */
[----:B------:R1:W-:Y:S01]  /*a500*/  STL [R1+0xb8], R142 ;  /* 0x0000b88e01007387 */ /* 0x0003e20000100800 */
[----:B------:R-:W-:Y:S01]  /*a510*/  FSEL R0, R142, RZ, P2 ;  /* 0x000000ff8e007208 */ /* 0x000fe20001000000 */
[--C-:B------:R-:W-:Y:S01]  /*a520*/  @P5 IMAD.X R7, R11, 0x1, R12.reuse, P3 ;  /* 0x000000010b075824 */ /* 0x100fe200018e060c */
[-C--:B------:R-:W-:Y:S01]  /*a530*/  @P5 IADD3 R4, P2, R6, R17.reuse, RZ ;  /* 0x0000001106045210 */ /* 0x080fe20007f5e0ff */
[----:B------:R-:W-:Y:S02]  /*a540*/  FMUL.FTZ R2, R2, c[0x0][0x2d0] ;  /* 0x0000b40002027a20 */ /* 0x000fe40000410000 */
[----:B------:R-:W-:Y:S01]  /*a550*/  FADD.FTZ R0, -R0, R141 ;  /* 0x0000008d00007221 */ /* 0x000fe20000010100 */
[----:B------:R3:W-:Y:S01]  /*a560*/  @P5 LDGSTS.E.BYPASS.LTC128B.128 [R245+0x5900], [R6.64], !P6 ;  /* 0x0590000006f55fae */ /* 0x0007e2000f101d4a */
[----:B------:R4:W4:Y:S01]  /*a570*/  MUFU.EX2 R69, R2 ;  /* 0x0000000200457308 */ /* 0x0009220000000800 */
[----:B------:R-:W-:Y:S01]  /*a580*/  @P5 IMAD.X R5, R7, 0x1, R12, P2 ;  /* 0x0000000107055824 */ /* 0x000fe200010e060c */
[----:B------:R-:W-:Y:S01]  /*a590*/  @P5 IADD3 R8, P3, R4, R17, RZ ;  /* 0x0000001104085210 */ /* 0x000fe20007f7e0ff */
[----:B------:R-:W-:Y:S02]  /*a5a0*/  FMUL.FTZ R0, R0, c[0x0][0x2d0] ;  /* 0x0000b40000007a20 */ /* 0x000fe40000410000 */
[----:B------:R-:W-:Y:S02]  /*a5b0*/  IMAD.MOV.U32 R141, RZ, RZ, R64 ;  /* 0x000000ffff8d7224 */ /* 0x000fe400078e0040 */
[----:B------:R3:W-:Y:S01]  /*a5c0*/  @P5 LDGSTS.E.BYPASS.LTC128B.128 [R245+0x6100], [R4.64], !P6 ;  /* 0x0610000004f55fae */ /* 0x0007e2000f101d4a */
[----:B------:R-:W-:Y:S02]  /*a5d0*/  @P5 IMAD.X R9, R5, 0x1, R12, P3 ;  /* 0x0000000105095824 */ /* 0x000fe400018e060c */
[----:B------:R3:W3:Y:S01]  /*a5e0*/  MUFU.EX2 R68, R0 ;  /* 0x0000000000447308 */ /* 0x0006e20000000800 */
[----:B------:R-:W-:Y:S04]  /*a5f0*/  F2FP.BF16.PACK_AB R64, R141, R110 ;  /* 0x0000006e8d40723e */ /* 0x000fe800000010ff */
[----:B------:R3:W-:Y:S08]  /*a600*/  @P5 LDGSTS.E.BYPASS.LTC128B.128 [R245+0x6900], [R8.64], !P6 ;  /* 0x0690000008f55fae */ /* 0x0007f0000f101d4a */
[----:B-1----:R-:W2:Y:S01]  /*a610*/  LDL.LU R142, [R1+0x24] ;  /* 0x00002400018e7983 */ /* 0x002ea20000300800 */
[----:B----4-:R-:W-:Y:S01]  /*a620*/  FSEL R2, R140, RZ, P1 ;  /* 0x000000ff8c027208 */ /* 0x010fe20000800000 */
[C---:B------:R-:W-:Y:S02]  /*a630*/  FMUL.FTZ R17, R69.reuse, R161 ;  /* 0x000000a145117220 */ /* 0x040fe40000410000 */
[----:B------:R1:W-:Y:S01]  /*a640*/  STL [R1+0xbc], R140 ;  /* 0x0000bc8c01007387 */ /* 0x0003e20000100800 */
[C---:B------:R-:W-:Y:S02]  /*a650*/  FMUL.FTZ R48, R69.reuse, R124 ;  /* 0x0000007c45307220 */ /* 0x040fe40000410000 */
[C---:B------:R-:W-:Y:S01]  /*a660*/  FMUL.FTZ R49, R69.reuse, R125 ;  /* 0x0000007d45317220 */ /* 0x040fe20000410000 */
[----:B------:R-:W4:Y:S01]  /*a670*/  LDSM.16.MT88.4 R20, [R228+0x100] ;  /* 0x00010000e414783b */ /* 0x000f220000004200 */
[----:B------:R-:W-:Y:S02]  /*a680*/  FFMA.FTZ R125, R114, c[0x0][0x2d0], -R93 ;  /* 0x0000b400727d7a23 */ /* 0x000fe4000001085d */
[----:B---3--:R-:W-:Y:S01]  /*a690*/  FADD.FTZ R0, -R2, R144 ;  /* 0x0000009002007221 */ /* 0x008fe20000010100 */
[----:B------:R-:W-:Y:S01]  /*a6a0*/  FSEL R2, R70, RZ, P0 ;  /* 0x000000ff46027208 */ /* 0x000fe20000000000 */
[C---:B------:R-:W-:Y:S02]  /*a6b0*/  FMUL.FTZ R5, R69.reuse, R149 ;  /* 0x0000009545057220 */ /* 0x040fe40000410000 */
[----:B------:R-:W-:Y:S01]  /*a6c0*/  FMUL.FTZ R0, R0, c[0x0][0x2d0] ;  /* 0x0000b40000007a20 */ /* 0x000fe20000410000 */
[----:B------:R-:W3:Y:S01]  /*a6d0*/  LDSM.16.MT88.4 R36, [R231+0x100] ;  /* 0x00010000e724783b */ /* 0x000ee20000004200 */
[----:B------:R-:W-:Y:S02]  /*a6e0*/  IMAD.MOV.U32 R149, RZ, RZ, R15 ;  /* 0x000000ffff957224 */ /* 0x000fe400078e000f */
[----:B------:R4:W4:Y:S01]  /*a6f0*/  MUFU.EX2 R3, R0 ;  /* 0x0000000000037308 */ /* 0x0009220000000800 */
[C---:B------:R-:W-:Y:S02]  /*a700*/  FMUL.FTZ R4, R69.reuse, R148 ;  /* 0x0000009445047220 */ /* 0x040fe40000410000 */
[C---:B------:R-:W-:Y:S02]  /*a710*/  FMUL.FTZ R6, R68.reuse, R150 ;  /* 0x0000009644067220 */ /* 0x040fe40000410000 */
[C---:B------:R-:W-:Y:S01]  /*a720*/  FMUL.FTZ R7, R68.reuse, R151 ;  /* 0x0000009744077220 */ /* 0x040fe20000410000 */
[----:B------:R-:W-:Y:S01]  /*a730*/  LDSM.16.MT88.4 R84, [R231+0x900] ;  /* 0x00090000e754783b */ /* 0x000fe20000004200 */
[----:B------:R-:W-:Y:S02]  /*a740*/  IMAD.MOV.U32 R144, RZ, RZ, R19 ;  /* 0x000000ffff907224 */ /* 0x000fe400078e0013 */
[----:B------:R-:W-:Y:S02]  /*a750*/  FMUL.FTZ R19, R68, R163 ;  /* 0x000000a344137220 */ /* 0x000fe40000410000 */
[----:B------:R-:W-:Y:S01]  /*a760*/  IMAD.MOV.U32 R148, RZ, RZ, R16 ;  /* 0x000000ffff947224 */ /* 0x000fe200078e0010 */
[----:B------:R-:W-:Y:S01]  /*a770*/  F2FP.BF16.PACK_AB R65, R144, R109 ;  /* 0x0000006d9041723e */ /* 0x000fe200000010ff */
[C---:B------:R-:W-:Y:S01]  /*a780*/  FMUL.FTZ R16, R69.reuse, R160 ;  /* 0x000000a045107220 */ /* 0x040fe20000410000 */
[----:B-1----:R-:W3:Y:S01]  /*a790*/  LDL.LU R140, [R1+0xc] ;  /* 0x00000c00018c7983 */ /* 0x002ee20000300800 */
[----:B------:R-:W-:Y:S02]  /*a7a0*/  IMAD.MOV.U32 R151, RZ, RZ, R34 ;  /* 0x000000ffff977224 */ /* 0x000fe400078e0022 */
[----:B------:R-:W-:Y:S01]  /*a7b0*/  IMAD.MOV.U32 R150, RZ, RZ, R33 ;  /* 0x000000ffff967224 */ /* 0x000fe200078e0021 */
[----:B------:R1:W-:Y:S01]  /*a7c0*/  STL [R1+0xc0], R245 ;  /* 0x0000c0f501007387 */ /* 0x0003e20000100800 */
[----:B------:R-:W-:Y:S02]  /*a7d0*/  FMUL.FTZ R33, R69, R177 ;  /* 0x000000b145217220 */ /* 0x000fe40000410000 */
[C---:B------:R-:W-:Y:S01]  /*a7e0*/  FMUL.FTZ R34, R68.reuse, R178 ;  /* 0x000000b244227220 */ /* 0x040fe20000410000 */
[----:B------:R-:W-:Y:S01]  /*a7f0*/  LDSM.16.MT88.4 R88, [R229+0x900] ;  /* 0x00090000e558783b */ /* 0x000fe20000004200 */
[----:B------:R-:W-:Y:S02]  /*a800*/  FMUL.FTZ R50, R68, R126 ;  /* 0x0000007e44327220 */ /* 0x000fe40000410000 */
[----:B----4-:R-:W-:Y:S02]  /*a810*/  FADD.FTZ R0, -R2, R145 ;  /* 0x0000009102007221 */ /* 0x010fe40000010100 */
[----:B------:R-:W-:Y:S02]  /*a820*/  FFMA.FTZ R2, R41, c[0x0][0x2d0], -R96 ;  /* 0x0000b40029027a23 */ /* 0x000fe40000010860 */
[----:B------:R-:W-:Y:S01]  /*a830*/  FMUL.FTZ R0, R0, c[0x0][0x2d0] ;  /* 0x0000b40000007a20 */ /* 0x000fe20000410000 */
[----:B------:R-:W0:Y:S01]  /*a840*/  LDGDEPBAR ;  /* 0x00000000000079af */ /* 0x000e220000000000 */
[----:B------:R4:W4:Y:S01]  /*a850*/  MUFU.EX2 R31, R2 ;  /* 0x00000002001f7308 */ /* 0x0009220000000800 */
[C---:B------:R-:W-:Y:S02]  /*a860*/  FMUL.FTZ R8, R3.reuse, R152 ;  /* 0x0000009803087220 */ /* 0x040fe40000410000 */
[----:B------:R-:W-:Y:S02]  /*a870*/  IMAD.MOV.U32 R145, RZ, RZ, R18 ;  /* 0x000000ffff917224 */ /* 0x000fe400078e0012 */
[C---:B------:R-:W-:Y:S02]  /*a880*/  FMUL.FTZ R9, R3.reuse, R153 ;  /* 0x0000009903097220 */ /* 0x040fe40000410000 */
[C---:B------:R-:W-:Y:S02]  /*a890*/  FMUL.FTZ R12, R3.reuse, R156 ;  /* 0x0000009c030c7220 */ /* 0x040fe40000410000 */
[C---:B------:R-:W-:Y:S01]  /*a8a0*/  FMUL.FTZ R13, R3.reuse, R157 ;  /* 0x0000009d030d7220 */ /* 0x040fe20000410000 */
[----:B------:R-:W4:Y:S01]  /*a8b0*/  MUFU.EX2 R0, R0 ;  /* 0x0000000000007308 */ /* 0x000f220000000800 */
[----:B------:R-:W-:Y:S01]  /*a8c0*/  FMUL.FTZ R18, R68, R162 ;  /* 0x000000a244127220 */ /* 0x000fe20000410000 */
[----:B-1----:R-:W3:Y:S01]  /*a8d0*/  LDL.LU R245, [R1+0x10] ;  /* 0x0000100001f57983 */ /* 0x002ee20000300800 */
[C---:B------:R-:W-:Y:S02]  /*a8e0*/  FMUL.FTZ R25, R3.reuse, R169 ;  /* 0x000000a903197220 */ /* 0x040fe40000410000 */
[----:B------:R-:W-:Y:S01]  /*a8f0*/  IMAD.MOV.U32 R156, RZ, RZ, R55 ;  /* 0x000000ffff9c7224 */ /* 0x000fe200078e0037 */
[----:B------:R1:W-:Y:S01]  /*a900*/  STL [R1+0xc4], R70 ;  /* 0x0000c44601007387 */ /* 0x0003e20000100800 */
[----:B------:R-:W-:Y:S02]  /*a910*/  IMAD.MOV.U32 R157, RZ, RZ, R54 ;  /* 0x000000ffff9d7224 */ /* 0x000fe400078e0036 */
[C---:B------:R-:W-:Y:S02]  /*a920*/  FMUL.FTZ R28, R3.reuse, R172 ;  /* 0x000000ac031c7220 */ /* 0x040fe40000410000 */
[----:B------:R-:W-:Y:S02]  /*a930*/  FMUL.FTZ R29, R3, R173 ;  /* 0x000000ad031d7220 */ /* 0x000fe40000410000 */
[----:B------:R-:W-:Y:S02]  /*a940*/  IMAD.MOV.U32 R173, RZ, RZ, R32 ;  /* 0x000000ffffad7224 */ /* 0x000fe400078e0020 */
[----:B----4-:R-:W-:Y:S02]  /*a950*/  FFMA.FTZ R2, R42, c[0x0][0x2d0], -R97 ;  /* 0x0000b4002a027a23 */ /* 0x010fe40000010861 */
[----:B------:R-:W-:Y:S02]  /*a960*/  IMAD.MOV.U32 R172, RZ, RZ, R31 ;  /* 0x000000ffffac7224 */ /* 0x000fe400078e001f */
[----:B------:R4:W-:Y:S01]  /*a970*/  MUFU.EX2 R147, R2 ;  /* 0x0000000200937308 */ /* 0x0009e20000000800 */
[----:B------:R-:W-:Y:S02]  /*a980*/  FMUL.FTZ R32, R69, R176 ;  /* 0x000000b045207220 */ /* 0x000fe40000410000 */
[----:B------:R-:W-:Y:S02]  /*a990*/  IMAD.MOV.U32 R176, RZ, RZ, R76 ;  /* 0x000000ffffb07224 */ /* 0x000fe400078e004c */
[C---:B------:R-:W-:Y:S02]  /*a9a0*/  FMUL.FTZ R14, R0.reuse, R158 ;  /* 0x0000009e000e7220 */ /* 0x040fe40000410000 */
[C---:B------:R-:W-:Y:S02]  /*a9b0*/  FMUL.FTZ R15, R0.reuse, R159 ;  /* 0x0000009f000f7220 */ /* 0x040fe40000410000 */
[C---:B------:R-:W-:Y:S02]  /*a9c0*/  FMUL.FTZ R10, R0.reuse, R154 ;  /* 0x0000009a000a7220 */ /* 0x040fe40000410000 */
[C---:B------:R-:W-:Y:S01]  /*a9d0*/  FMUL.FTZ R11, R0.reuse, R155 ;  /* 0x0000009b000b7220 */ /* 0x040fe20000410000 */
[----:B-1----:R-:W3:Y:S01]  /*a9e0*/  LDL.LU R70, [R1+0x8] ;  /* 0x0000080001467983 */ /* 0x002ee20000300800 */
[C---:B------:R-:W-:Y:S02]  /*a9f0*/  FMUL.FTZ R27, R0.reuse, R171 ;  /* 0x000000ab001b7220 */ /* 0x040fe40000410000 */
[C---:B------:R-:W-:Y:S01]  /*aa00*/  FMUL.FTZ R26, R0.reuse, R170 ;  /* 0x000000aa001a7220 */ /* 0x040fe20000410000 */
[----:B------:R-:W3:Y:S01]  /*aa10*/  LDL.LU R153, [R1+0x14] ;  /* 0x0000140001997983 */ /* 0x000ee20000300800 */
[C---:B------:R-:W-:Y:S02]  /*aa20*/  FMUL.FTZ R30, R0.reuse, R174 ;  /* 0x000000ae001e7220 */ /* 0x040fe40000410000 */
[C---:B------:R-:W-:Y:S01]  /*aa30*/  FMUL.FTZ R31, R0.reuse, R175 ;  /* 0x000000af001f7220 */ /* 0x040fe20000410000 */
[----:B------:R-:W3:Y:S01]  /*aa40*/  LDL.LU R154, [R1+0x18] ;  /* 0x00001800019a7983 */ /* 0x000ee20000300800 */
[----:B------:R-:W-:Y:S02]  /*aa50*/  IMAD.MOV.U32 R175, RZ, RZ, R77 ;  /* 0x000000ffffaf7224 */ /* 0x000fe400078e004d */
[C---:B------:R-:W-:Y:S01]  /*aa60*/  FMUL.FTZ R42, R0.reuse, R122 ;  /* 0x0000007a002a7220 */ /* 0x040fe20000410000 */
[----:B------:R-:W3:Y:S01]  /*aa70*/  LDL.LU R155, [R1+0x1c] ;  /* 0x00001c00019b7983 */ /* 0x000ee20000300800 */
[----:B----4-:R-:W-:Y:S02]  /*aa80*/  FFMA.FTZ R2, R43, c[0x0][0x2d0], -R97 ;  /* 0x0000b4002b027a23 */ /* 0x010fe40000010861 */
[----:B------:R-:W-:Y:S01]  /*aa90*/  FMUL.FTZ R43, R0, R123 ;  /* 0x0000007b002b7220 */ /* 0x000fe20000410000 */
[----:B------:R-:W-:Y:S01]  /*aaa0*/  LDSM.16.MT88.4 R76, [R230+0x100] ;  /* 0x00010000e64c783b */ /* 0x000fe20000004200 */
[----:B------:R1:W-:Y:S01]  /*aab0*/  MUFU.EX2 R152, R2 ;  /* 0x0000000200987308 */ /* 0x0003e20000000800 */
[C---:B------:R-:W-:Y:S02]  /*aac0*/  FMUL.FTZ R40, R3.reuse, R120 ;  /* 0x0000007803287220 */ /* 0x040fe40000410000 */
[C---:B------:R-:W-:Y:S02]  /*aad0*/  FMUL.FTZ R41, R3.reuse, R121 ;  /* 0x0000007903297220 */ /* 0x040fe40000410000 */
[----:B------:R-:W-:Y:S02]  /*aae0*/  FMUL.FTZ R51, R68, R127 ;  /* 0x0000007f44337220 */ /* 0x000fe40000410000 */
[C---:B------:R-:W-:Y:S02]  /*aaf0*/  FMUL.FTZ R58, R0.reuse, R130 ;  /* 0x00000082003a7220 */ /* 0x040fe40000410000 */
[C---:B------:R-:W-:Y:S02]  /*ab00*/  FMUL.FTZ R59, R0.reuse, R131 ;  /* 0x00000083003b7220 */ /* 0x040fe40000410000 */
[C---:B------:R-:W-:Y:S02]  /*ab10*/  FMUL.FTZ R62, R0.reuse, R134 ;  /* 0x00000086003e7220 */ /* 0x040fe40000410000 */
[----:B------:R-:W-:Y:S02]  /*ab20*/  FMUL.FTZ R63, R0, R135 ;  /* 0x00000087003f7220 */ /* 0x000fe40000410000 */
[----:B------:R-:W-:Y:S02]  /*ab30*/  FMUL.FTZ R61, R3, R133 ;  /* 0x00000085033d7220 */ /* 0x000fe40000410000 */
[----:B------:R-:W-:Y:S02]  /*ab40*/  FFMA.FTZ R126, R101, c[0x0][0x2d0], -R92 ;  /* 0x0000b400657e7a23 */ /* 0x000fe4000001085c */
[--C-:B------:R-:W-:Y:S02]  /*ab50*/  FFMA.FTZ R101, R249, c[0x0][0x2d0], -R93.reuse ;  /* 0x0000b400f9657a23 */ /* 0x100fe4000001085d */
[--C-:B------:R-:W-:Y:S02]  /*ab60*/  FFMA.FTZ R122, R103, c[0x0][0x2d0], -R93.reuse ;  /* 0x0000b400677a7a23 */ /* 0x100fe4000001085d */
[----:B------:R-:W-:Y:S02]  /*ab70*/  FFMA.FTZ R127, R115, c[0x0][0x2d0], -R93 ;  /* 0x0000b400737f7a23 */ /* 0x000fe4000001085d */
[--C-:B-1----:R-:W-:Y:S02]  /*ab80*/  FFMA.FTZ R2, R44, c[0x0][0x2d0], -R96.reuse ;  /* 0x0000b4002c027a23 */ /* 0x102fe40000010860 */
[----:B------:R-:W-:Y:S02]  /*ab90*/  FMUL.FTZ R44, R3, R180 ;  /* 0x000000b4032c7220 */ /* 0x000fe40000410000 */
[----:B------:R1:W-:Y:S01]  /*aba0*/  MUFU.EX2 R158, R2 ;  /* 0x00000002009e7308 */ /* 0x0003e20000000800 */
[----:B------:R-:W-:Y:S02]  /*abb0*/  FFMA.FTZ R124, R196, c[0x0][0x2d0], -R97 ;  /* 0x0000b400c47c7a23 */ /* 0x000fe40000010861 */
[--C-:B------:R-:W-:Y:S02]  /*abc0*/  FFMA.FTZ R103, R219, c[0x0][0x2d0], -R96.reuse ;  /* 0x0000b400db677a23 */ /* 0x100fe40000010860 */
[----:B------:R-:W-:Y:S02]  /*abd0*/  IMAD.MOV.U32 R219, RZ, RZ, R151 ;  /* 0x000000ffffdb7224 */ /* 0x000fe400078e0097 */
[--C-:B------:R-:W-:Y:S02]  /*abe0*/  FFMA.FTZ R121, R215, c[0x0][0x2d0], -R97.reuse ;  /* 0x0000b400d7797a23 */ /* 0x100fe40000010861 */
[--C-:B------:R-:W-:Y:S02]  /*abf0*/  FFMA.FTZ R120, R211, c[0x0][0x2d0], -R96.reuse ;  /* 0x0000b400d3787a23 */ /* 0x100fe40000010860 */
[--C-:B------:R-:W-:Y:S02]  /*ac00*/  FFMA.FTZ R123, R210, c[0x0][0x2d0], -R96.reuse ;  /* 0x0000b400d27b7a23 */ /* 0x100fe40000010860 */
[----:B-1----:R-:W-:Y:S02]  /*ac10*/  FFMA.FTZ R2, R45, c[0x0][0x2d0], -R96 ;  /* 0x0000b4002d027a23 */ /* 0x002fe40000010860 */
[----:B------:R-:W-:Y:S02]  /*ac20*/  FMUL.FTZ R45, R3, R181 ;  /* 0x000000b5032d7220 */ /* 0x000fe40000410000 */
[----:B------:R1:W-:Y:S02]  /*ac30*/  MUFU.EX2 R108, R2 ;  /* 0x00000002006c7308 */ /* 0x0003e40000000800 */
[--C-:B-1----:R-:W-:Y:S02]  /*ac40*/  FFMA.FTZ R2, R46, c[0x0][0x2d0], -R97.reuse ;  /* 0x0000b4002e027a23 */ /* 0x102fe40000010861 */
[----:B------:R-:W-:Y:S06]  /*ac50*/  FMUL.FTZ R46, R0, R182 ;  /* 0x000000b6002e7220 */ /* 0x000fec0000410000 */
[----:B------:R1:W4:Y:S02]  /*ac60*/  MUFU.EX2 R35, R2 ;  /* 0x0000000200237308 */ /* 0x0003240000000800 */
[----:B-1----:R-:W-:Y:S02]  /*ac70*/  FFMA.FTZ R2, R188, c[0x0][0x2d0], -R97 ;  /* 0x0000b400bc027a23 */ /* 0x002fe40000010861 */
[----:B----4-:R-:W-:Y:S06]  /*ac80*/  IMAD.MOV.U32 R174, RZ, RZ, R35 ;  /* 0x000000ffffae7224 */ /* 0x010fec00078e0023 */
[----:B------:R1:W4:Y:S01]  /*ac90*/  MUFU.EX2 R159, R2 ;  /* 0x00000002009f7308 */ /* 0x0003220000000800 */
[----:B------:R-:W-:Y:S02]  /*aca0*/  FMUL.FTZ R35, R68, R179 ;  /* 0x000000b344237220 */ /* 0x000fe40000410000 */
[----:B------:R-:W-:Y:S02]  /*acb0*/  IMAD.MOV.U32 R188, RZ, RZ, R80 ;  /* 0x000000ffffbc7224 */ /* 0x000fe400078e0050 */
[----:B------:R-:W-:Y:S01]  /*acc0*/  LDSM.16.MT88.4 R80, [R228+0x900] ;  /* 0x00090000e450783b */ /* 0x000fe20000004200 */
[----:B------:R-:W-:Y:S02]  /*acd0*/  IMAD.MOV.U32 R178, RZ, RZ, R174 ;  /* 0x000000ffffb27224 */ /* 0x000fe400078e00ae */
[----:B------:R-:W-:Y:S02]  /*ace0*/  IMAD.MOV.U32 R174, RZ, RZ, R199 ;  /* 0x000000ffffae7224 */ /* 0x000fe400078e00c7 */
[----:B------:R-:W-:Y:S02]  /*acf0*/  IMAD.MOV.U32 R179, RZ, RZ, R188 ;  /* 0x000000ffffb37224 */ /* 0x000fe400078e00bc */
[----:B------:R-:W-:Y:S02]  /*ad00*/  IMAD.MOV.U32 R188, RZ, RZ, R198 ;  /* 0x000000ffffbc7224 */ /* 0x000fe400078e00c6 */
[----:B-1----:R-:W-:Y:S02]  /*ad10*/  FFMA.FTZ R2, R47, c[0x0][0x2d0], -R92 ;  /* 0x0000b4002f027a23 */ /* 0x002fe4000001085c */
[----:B------:R-:W-:Y:S02]  /*ad20*/  FMUL.FTZ R47, R0, R183 ;  /* 0x000000b7002f7220 */ /* 0x000fe40000410000 */
[----:B----4-:R-:W-:Y:S01]  /*ad30*/  IMAD.MOV.U32 R177, RZ, RZ, R159 ;  /* 0x000000ffffb17224 */ /* 0x010fe200078e009f */
[----:B------:R-:W-:Y:S01]  /*ad40*/  MUFU.EX2 R183, R94 ;  /* 0x0000005e00b77308 */ /* 0x000fe20000000800 */
[----:B------:R-:W-:Y:S01]  /*ad50*/  IMAD.MOV.U32 R159, RZ, RZ, R193 ;  /* 0x000000ffff9f7224 */ /* 0x000fe200078e00c1 */
[----:B--2---:R-:W-:Y:S02]  /*ad60*/  F2FP.BF16.PACK_AB R66, R142, R145 ;  /* 0x000000918e42723e */ /* 0x004fe400000010ff */
[----:B---3--:R-:W-:Y:S02]  /*ad70*/  F2FP.BF16.PACK_AB R75, R140, R55 ;  /* 0x000000378c4b723e */ /* 0x008fe400000010ff */
[----:B------:R-:W-:Y:S02]  /*ad80*/  F2FP.BF16.PACK_AB R74, R245, R54 ;  /* 0x00000036f54a723e */ /* 0x000fe400000010ff */
[----:B------:R-:W1:Y:S05]  /*ad90*/  LDSM.16.MT88.4 R52, [R229+0x100] ;  /* 0x00010000e534783b */ /* 0x000e6a0000004200 */
[-C--:B------:R-:W-:Y:S05]  /*ada0*/  HMMA.16816.F32.BF16 R4, R72, R20.reuse, R4 ;  /* 0x000000144804723c */ /* 0x080fea0000041804 */
[----:B------:R-:W-:Y:S07]  /*adb0*/  F2FP.BF16.PACK_AB R67, R143, R70 ;  /* 0x000000468f43723e */ /* 0x000fee00000010ff */
[C---:B------:R-:W-:Y:S07]  /*adc0*/  HMMA.16816.F32.BF16 R8, R64.reuse, R20, R8 ;  /* 0x000000144008723c */ /* 0x040fee0000041808 */
[C---:B------:R-:W-:Y:S01]  /*add0*/  FMUL.FTZ R20, R69.reuse, R164 ;  /* 0x000000a445147220 */ /* 0x040fe20000410000 */
[-C--:B------:R-:W-:Y:S01]  /*ade0*/  HMMA.16816.F32.BF16 R12, R64, R22.reuse, R12 ;  /* 0x00000016400c723c */ /* 0x080fe2000004180c */
[----:B------:R2:W-:Y:S03]  /*adf0*/  MUFU.EX2 R164, R2 ;  /* 0x0000000200a47308 */ /* 0x0005e60000000800 */
[----:B------:R-:W-:Y:S02]  /*ae00*/  FMUL.FTZ R21, R69, R165 ;  /* 0x000000a545157220 */ /* 0x000fe40000410000 */
[----:B------:R-:W-:Y:S02]  /*ae10*/  IMAD.MOV.U32 R165, RZ, RZ, R24 ;  /* 0x000000ffffa57224 */ /* 0x000fe400078e0018 */
[C---:B------:R-:W-:Y:S04]  /*ae20*/  HMMA.16816.F32.BF16 R16, R72.reuse, R22, R16 ;  /* 0x000000164810723c */ /* 0x040fe80000041810 */
[----:B------:R-:W-:Y:S03]  /*ae30*/  FMUL.FTZ R24, R3, R168 ;  /* 0x000000a803187220 */ /* 0x000fe60000410000 */
[C---:B------:R-:W-:Y:S02]  /*ae40*/  FMUL.FTZ R23, R68.reuse, R167 ;  /* 0x000000a744177220 */ /* 0x040fe40000410000 */
[----:B------:R-:W-:Y:S07]  /*ae50*/  FMUL.FTZ R22, R68, R166 ;  /* 0x000000a644167220 */ /* 0x000fee0000410000 */
[-C--:B------:R-:W-:Y:S03]  /*ae60*/  HMMA.16816.F32.BF16 R20, R72, R36.reuse, R20 ;  /* 0x000000244814723c */ /* 0x080fe60000041814 */
[----:B--2---:R-:W-:Y:S02]  /*ae70*/  FFMA.FTZ R2, R189, c[0x0][0x2d0], -R92 ;  /* 0x0000b400bd027a23 */ /* 0x004fe4000001085c */
[----:B------:R-:W-:Y:S02]  /*ae80*/  IMAD.MOV.U32 R189, RZ, RZ, R165 ;  /* 0x000000ffffbd7224 */ /* 0x000fe400078e00a5 */
[----:B------:R2:W-:Y:S01]  /*ae90*/  MUFU.EX2 R168, R2 ;  /* 0x0000000200a87308 */ /* 0x0005e20000000800 */
[C---:B------:R-:W-:Y:S04]  /*aea0*/  HMMA.16816.F32.BF16 R24, R64.reuse, R36, R24 ;  /* 0x000000244018723c */ /* 0x040fe80000041818 */
[----:B------:R-:W-:Y:S02]  /*aeb0*/  IMAD.MOV.U32 R165, RZ, RZ, R106 ;  /* 0x000000ffffa57224 */ /* 0x000fe400078e006a */
[----:B------:R-:W-:Y:S02]  /*aec0*/  IMAD.MOV.U32 R106, RZ, RZ, R98 ;  /* 0x000000ffff6a7224 */ /* 0x000fe400078e0062 */
[-C--:B------:R-:W-:Y:S04]  /*aed0*/  HMMA.16816.F32.BF16 R28, R64, R38.reuse, R28 ;  /* 0x00000026401c723c */ /* 0x080fe8000004181c */
[--C-:B------:R-:W-:Y:S02]  /*aee0*/  FFMA.FTZ R98, R213, c[0x0][0x2d0], -R92.reuse ;  /* 0x0000b400d5627a23 */ /* 0x100fe4000001085c */
[C---:B------:R-:W-:Y:S02]  /*aef0*/  FMUL.FTZ R37, R69.reuse, R117 ;  /* 0x0000007545257220 */ /* 0x040fe40000410000 */
[C---:B------:R-:W-:Y:S04]  /*af00*/  HMMA.16816.F32.BF16 R32, R72.reuse, R38, R32 ;  /* 0x000000264820723c */ /* 0x040fe80000041820 */
[----:B------:R-:W-:Y:S02]  /*af10*/  FMUL.FTZ R36, R69, R116 ;  /* 0x0000007445247220 */ /* 0x000fe40000410000 */
[--C-:B------:R-:W-:Y:S02]  /*af20*/  FFMA.FTZ R117, R102, c[0x0][0x2d0], -R93.reuse ;  /* 0x0000b40066757a23 */ /* 0x100fe4000001085d */
[----:B--2---:R-:W-:Y:S04]  /*af30*/  FFMA.FTZ R2, R190, c[0x0][0x2d0], -R93 ;  /* 0x0000b400be027a23 */ /* 0x004fe8000001085d */
[----:B------:R2:W3:Y:S01]  /*af40*/  MUFU.EX2 R163, R2 ;  /* 0x0000000200a37308 */ /* 0x0004e20000000800 */
[C---:B------:R-:W-:Y:S02]  /*af50*/  FMUL.FTZ R39, R68.reuse, R119 ;  /* 0x0000007744277220 */ /* 0x040fe40000410000 */
[----:B------:R-:W-:Y:S02]  /*af60*/  FMUL.FTZ R38, R68, R118 ;  /* 0x0000007644267220 */ /* 0x000fe40000410000 */
[----:B------:R-:W-:Y:S02]  /*af70*/  FFMA.FTZ R119, R200, c[0x0][0x2d0], -R92 ;  /* 0x0000b400c8777a23 */ /* 0x000fe4000001085c */
[----:B------:R-:W-:Y:S02]  /*af80*/  FFMA.FTZ R102, R225, c[0x0][0x2d0], -R96 ;  /* 0x0000b400e1667a23 */ /* 0x000fe40000010860 */
[----:B------:R-:W-:Y:S01]  /*af90*/  IMAD.MOV.U32 R225, RZ, RZ, R150 ;  /* 0x000000ffffe17224 */ /* 0x000fe200078e0096 */
[-C--:B-1----:R-:W-:Y:S03]  /*afa0*/  HMMA.16816.F32.BF16 R36, R72, R52.reuse, R36 ;  /* 0x000000344824723c */ /* 0x082fe60000041824 */
[----:B------:R-:W-:Y:S02]  /*afb0*/  IMAD.MOV.U32 R200, RZ, RZ, R192 ;  /* 0x000000ffffc87224 */ /* 0x000fe400078e00c0 */
[----:B------:R-:W-:Y:S02]  /*afc0*/  FFMA.FTZ R118, R216, c[0x0][0x2d0], -R97 ;  /* 0x0000b400d8767a23 */ /* 0x000fe40000010861 */
[----:B------:R-:W-:Y:S01]  /*afd0*/  FFMA.FTZ R116, R217, c[0x0][0x2d0], -R96 ;  /* 0x0000b400d9747a23 */ /* 0x000fe20000010860 */
[C---:B------:R-:W-:Y:S04]  /*afe0*/  HMMA.16816.F32.BF16 R40, R64.reuse, R52, R40 ;  /* 0x000000344028723c */ /* 0x040fe80000041828 */
[----:B------:R-:W-:Y:S02]  /*aff0*/  IMAD.MOV.U32 R217, RZ, RZ, R152 ;  /* 0x000000ffffd97224 */ /* 0x000fe400078e0098 */
[----:B--2---:R-:W-:Y:S02]  /*b000*/  FFMA.FTZ R2, R191, c[0x0][0x2d0], -R93 ;  /* 0x0000b400bf027a23 */ /* 0x004fe4000001085d */
[-C--:B------:R-:W-:Y:S02]  /*b010*/  HMMA.16816.F32.BF16 R44, R64, R54.reuse, R44 ;  /* 0x00000036402c723c */ /* 0x080fe4000004182c */
[----:B------:R1:W-:Y:S02]  /*b020*/  MUFU.EX2 R167, R2 ;  /* 0x0000000200a77308 */ /* 0x0003e40000000800 */
[----:B---3--:R-:W-:Y:S02]  /*b030*/  IMAD.MOV.U32 R213, RZ, RZ, R163 ;  /* 0x000000ffffd57224 */ /* 0x008fe400078e00a3 */
[C---:B------:R-:W-:Y:S02]  /*b040*/  FMUL.FTZ R52, R69.reuse, R184 ;  /* 0x000000b845347220 */ /* 0x040fe40000410000 */
[C---:B------:R-:W-:Y:S04]  /*b050*/  HMMA.16816.F32.BF16 R48, R72.reuse, R54, R48 ;  /* 0x000000364830723c */ /* 0x040fe80000041830 */
[----:B------:R-:W-:Y:S01]  /*b060*/  FMUL.FTZ R53, R69, R185 ;  /* 0x000000b945357220 */ /* 0x000fe20000410000 */
[----:B------:R-:W-:Y:S02]  /*b070*/  MUFU.EX2 R184, R98 ;  /* 0x0000006200b87308 */ /* 0x000fe40000000800 */
[C---:B------:R-:W-:Y:S02]  /*b080*/  FMUL.FTZ R54, R68.reuse, R186 ;  /* 0x000000ba44367220 */ /* 0x040fe40000410000 */
[----:B------:R-:W-:Y:S07]  /*b090*/  FMUL.FTZ R55, R68, R187 ;  /* 0x000000bb44377220 */ /* 0x000fee0000410000 */
[-C--:B------:R-:W-:Y:S03]  /*b0a0*/  HMMA.16816.F32.BF16 R52, R72, R76.reuse, R52 ;  /* 0x0000004c4834723c */ /* 0x080fe60000041834 */
[--C-:B-1----:R-:W-:Y:S02]  /*b0b0*/  FFMA.FTZ R2, R56, c[0x0][0x2d0], -R92.reuse ;  /* 0x0000b40038027a23 */ /* 0x102fe4000001085c */
[----:B------:R-:W-:Y:S02]  /*b0c0*/  FMUL.FTZ R56, R3, R128 ;  /* 0x0000008003387220 */ /* 0x000fe40000410000 */
[----:B------:R1:W2:Y:S02]  /*b0d0*/  MUFU.EX2 R169, R2 ;  /* 0x0000000200a97308 */ /* 0x0002a40000000800 */
[----:B-1----:R-:W-:Y:S03]  /*b0e0*/  FFMA.FTZ R2, R57, c[0x0][0x2d0], -R92 ;  /* 0x0000b40039027a23 */ /* 0x002fe6000001085c */
[----:B------:R-:W-:Y:S05]  /*b0f0*/  FMUL.FTZ R57, R3, R129 ;  /* 0x0000008103397220 */ /* 0x000fea0000410000 */
[----:B------:R1:W-:Y:S01]  /*b100*/  MUFU.EX2 R171, R2 ;  /* 0x0000000200ab7308 */ /* 0x0003e20000000800 */
[----:B--2---:R-:W-:Y:S01]  /*b110*/  IMAD.MOV.U32 R252, RZ, RZ, R169 ;  /* 0x000000fffffc7224 */ /* 0x004fe200078e00a9 */
[C---:B------:R-:W-:Y:S08]  /*b120*/  HMMA.16816.F32.BF16 R56, R64.reuse, R76, R56 ;  /* 0x0000004c4038723c */ /* 0x040ff00000041838 */
[----:B------:R2:W-:Y:S01]  /*b130*/  MUFU.EX2 R129, R101 ;  /* 0x0000006500817308 */ /* 0x0005e20000000800 */
[----:B------:R-:W-:Y:S03]  /*b140*/  F2FP.BF16.PACK_AB R76, R236, R153 ;  /* 0x00000099ec4c723e */ /* 0x000fe600000010ff */
[----:B------:R-:W-:Y:S01]  /*b150*/  F2FP.BF16.PACK_AB R77, R233, R246 ;  /* 0x000000f6e94d723e */ /* 0x000fe200000010ff */
[----:B-1----:R-:W-:Y:S02]  /*b160*/  FFMA.FTZ R2, R60, c[0x0][0x2d0], -R93 ;  /* 0x0000b4003c027a23 */ /* 0x002fe4000001085d */
[----:B------:R-:W-:Y:S03]  /*b170*/  FMUL.FTZ R60, R3, R132 ;  /* 0x00000084033c7220 */ /* 0x000fe60000410000 */
[----:B------:R1:W-:Y:S04]  /*b180*/  MUFU.EX2 R166, R2 ;  /* 0x0000000200a67308 */ /* 0x0003e80000000800 */
[-C--:B------:R-:W-:Y:S03]  /*b190*/  HMMA.16816.F32.BF16 R60, R64, R78.reuse, R60 ;  /* 0x0000004e403c723c */ /* 0x080fe6000004183c */
[----:B--2---:R-:W-:Y:S04]  /*b1a0*/  FFMA.FTZ R101, R223, c[0x0][0x2d0], -R97 ;  /* 0x0000b400df657a23 */ /* 0x004fe80000010861 */
[C---:B------:R-:W-:Y:S02]  /*b1b0*/  FMUL.FTZ R64, R69.reuse, R136 ;  /* 0x0000008845407220 */ /* 0x040fe40000410000 */
[----:B------:R-:W-:Y:S03]  /*b1c0*/  FMUL.FTZ R65, R69, R137 ;  /* 0x0000008945417220 */ /* 0x000fe60000410000 */
[C---:B------:R-:W-:Y:S02]  /*b1d0*/  FMUL.FTZ R66, R68.reuse, R138 ;  /* 0x0000008a44427220 */ /* 0x040fe40000410000 */
[----:B------:R-:W-:Y:S02]  /*b1e0*/  FMUL.FTZ R67, R68, R139 ;  /* 0x0000008b44437220 */ /* 0x000fe40000410000 */
[----:B-1----:R-:W-:Y:S05]  /*b1f0*/  FFMA.FTZ R2, R194, c[0x0][0x2d0], -R93 ;  /* 0x0000b400c2027a23 */ /* 0x002fea000001085d */
[----:B------:R-:W-:Y:S01]  /*b200*/  HMMA.16816.F32.BF16 R64, R72, R78, R64 ;  /* 0x0000004e4840723c */ /* 0x000fe20000041840 */
[----:B------:R1:W2:Y:S06]  /*b210*/  MUFU.EX2 R170, R2 ;  /* 0x0000000200aa7308 */ /* 0x0002ac0000000800 */
[----:B------:R-:W-:Y:S02]  /*b220*/  F2FP.BF16.PACK_AB R72, R220, R155 ;  /* 0x0000009bdc48723e */ /* 0x000fe400000010ff */
[----:B------:R-:W-:Y:S03]  /*b230*/  F2FP.BF16.PACK_AB R73, R232, R154 ;  /* 0x0000009ae849723e */ /* 0x000fe600000010ff */
[----:B------:R-:W-:Y:S02]  /*b240*/  F2FP.BF16.PACK_AB R74, R242, R235 ;  /* 0x000000ebf24a723e */ /* 0x000fe400000010ff */
[----:B------:R-:W-:Y:S02]  /*b250*/  F2FP.BF16.PACK_AB R75, R243, R239 ;  /* 0x000000eff34b723e */ /* 0x000fe400000010ff */
[----:B------:R-:W-:Y:S02]  /*b260*/  F2FP.BF16.PACK_AB R78, R149, R240 ;  /* 0x000000f0954e723e */ /* 0x000fe400000010ff */
[----:B------:R-:W-:Y:S03]  /*b270*/  F2FP.BF16.PACK_AB R79, R148, R241 ;  /* 0x000000f1944f723e */ /* 0x000fe600000010ff */
[-C--:B------:R-:W-:Y:S03]  /*b280*/  HMMA.16816.F32.BF16 R4, R72, R80.reuse, R4 ;  /* 0x000000504804723c */ /* 0x080fe60000041804 */
[--C-:B-1----:R-:W-:Y:S05]  /*b290*/  FFMA.FTZ R2, R207, c[0x0][0x2d0], -R96.reuse ;  /* 0x0000b400cf027a23 */ /* 0x102fea0000010860 */
[C---:B------:R-:W-:Y:S01]  /*b2a0*/  HMMA.16816.F32.BF16 R8, R76.reuse, R80, R8 ;  /* 0x000000504c08723c */ /* 0x040fe20000041808 */
[----:B------:R1:W-:Y:S07]  /*b2b0*/  MUFU.EX2 R160, R2 ;  /* 0x0000000200a07308 */ /* 0x0003ee0000000800 */
[-C--:B------:R-:W-:Y:S08]  /*b2c0*/  HMMA.16816.F32.BF16 R12, R76, R82.reuse, R12 ;  /* 0x000000524c0c723c */ /* 0x080ff0000004180c */
[C---:B------:R-:W-:Y:S01]  /*b2d0*/  HMMA.16816.F32.BF16 R16, R72.reuse, R82, R16 ;  /* 0x000000524810723c */ /* 0x040fe20000041810 */
[----:B------:R-:W3:Y:S07]  /*b2e0*/  LDSM.16.MT88.4 R80, [R230+0x900] ;  /* 0x00090000e650783b */ /* 0x000eee0000004200 */
[-C--:B------:R-:W-:Y:S04]  /*b2f0*/  HMMA.16816.F32.BF16 R20, R72, R84.reuse, R20 ;  /* 0x000000544814723c */ /* 0x080fe80000041814 */
[----:B-1----:R-:W-:Y:S04]  /*b300*/  FFMA.FTZ R2, R208, c[0x0][0x2d0], -R96 ;  /* 0x0000b400d0027a23 */ /* 0x002fe80000010860 */
[C---:B------:R-:W-:Y:S01]  /*b310*/  HMMA.16816.F32.BF16 R24, R76.reuse, R84, R24 ;  /* 0x000000544c18723c */ /* 0x040fe20000041818 */
[----:B------:R1:W4:Y:S07]  /*b320*/  MUFU.EX2 R162, R2 ;  /* 0x0000000200a27308 */ /* 0x00032e0000000800 */
[-C--:B------:R-:W-:Y:S08]  /*b330*/  HMMA.16816.F32.BF16 R28, R76, R86.reuse, R28 ;  /* 0x000000564c1c723c */ /* 0x080ff0000004181c */
[C---:B------:R-:W-:Y:S01]  /*b340*/  HMMA.16816.F32.BF16 R32, R72.reuse, R86, R32 ;  /* 0x000000564820723c */ /* 0x040fe20000041820 */
[----:B------:R-:W2:Y:S07]  /*b350*/  LDSM.16.MT88.4 R84, [R228+0x1100] ;  /* 0x00110000e454783b */ /* 0x000eae0000004200 */
[-C--:B------:R-:W-:Y:S04]  /*b360*/  HMMA.16816.F32.BF16 R36, R72, R88.reuse, R36 ;  /* 0x000000584824723c */ /* 0x080fe80000041824 */
[--C-:B-1----:R-:W-:Y:S04]  /*b370*/  FFMA.FTZ R2, R221, c[0x0][0x2d0], -R97.reuse ;  /* 0x0000b400dd027a23 */ /* 0x102fe80000010861 */
[C---:B------:R-:W-:Y:S01]  /*b380*/  HMMA.16816.F32.BF16 R40, R76.reuse, R88, R40 ;  /* 0x000000584c28723c */ /* 0x040fe20000041828 */
[----:B------:R1:W1:Y:S07]  /*b390*/  MUFU.EX2 R161, R2 ;  /* 0x0000000200a17308 */ /* 0x00026e0000000800 */
[-C--:B------:R-:W-:Y:S08]  /*b3a0*/  HMMA.16816.F32.BF16 R44, R76, R90.reuse, R44 ;  /* 0x0000005a4c2c723c */ /* 0x080ff0000004182c */
[C---:B------:R-:W-:Y:S01]  /*b3b0*/  HMMA.16816.F32.BF16 R48, R72.reuse, R90, R48 ;  /* 0x0000005a4830723c */ /* 0x040fe20000041830 */
[----:B------:R-:W-:Y:S07]  /*b3c0*/  LDSM.16.MT88.4 R88, [R229+0x1100] ;  /* 0x00110000e558783b */ /* 0x000fee0000004200 */
[-C--:B---3--:R-:W-:Y:S04]  /*b3d0*/  HMMA.16816.F32.BF16 R52, R72, R80.reuse, R52 ;  /* 0x000000504834723c */ /* 0x088fe80000041834 */
[----:B-1----:R-:W-:Y:S02]  /*b3e0*/  FFMA.FTZ R2, R226, c[0x0][0x2d0], -R97 ;  /* 0x0000b400e2027a23 */ /* 0x002fe40000010861 */
[----:B--2---:R-:W-:Y:S02]  /*b3f0*/  IMAD.MOV.U32 R226, RZ, RZ, R170 ;  /* 0x000000ffffe27224 */ /* 0x004fe400078e00aa */
[C---:B------:R-:W-:Y:S01]  /*b400*/  HMMA.16816.F32.BF16 R56, R76.reuse, R80, R56 ;  /* 0x000000504c38723c */ /* 0x040fe20000041838 */
[----:B------:R1:W-:Y:S07]  /*b410*/  MUFU.EX2 R221, R2 ;  /* 0x0000000200dd7308 */ /* 0x0003ee0000000800 */
[-C--:B------:R-:W-:Y:S07]  /*b420*/  HMMA.16816.F32.BF16 R60, R76, R82.reuse, R60 ;  /* 0x000000524c3c723c */ /* 0x080fee000004183c */
[----:B------:R-:W-:Y:S01]  /*b430*/  FFMA.FTZ R76, R99, c[0x0][0x2d0], -R96 ;  /* 0x0000b400634c7a23 */ /* 0x000fe20000010860 */
[----:B------:R-:W-:Y:S01]  /*b440*/  HMMA.16816.F32.BF16 R64, R72, R82, R64 ;  /* 0x000000524840723c */ /* 0x000fe20000041840 */
[----:B------:R-:W2:Y:S02]  /*b450*/  LDSM.16.MT88.4 R80, [R231+0x1100] ;  /* 0x00110000e750783b */ /* 0x000ea40000004200 */
[----:B------:R3:W-:Y:S01]  /*b460*/  MUFU.EX2 R191, R76 ;  /* 0x0000004c00bf7308 */ /* 0x0007e20000000800 */
[----:B------:R-:W-:Y:S01]  /*b470*/  FFMA.FTZ R99, R250, c[0x0][0x2d0], -R93 ;  /* 0x0000b400fa637a23 */ /* 0x000fe2000001085d */
[----:B------:R-:W-:Y:S01]  /*b480*/  F2FP.BF16.PACK_AB R77, R152, R147 ;  /* 0x00000093984d723e */ /* 0x000fe200000010ff */
[----:B------:R-:W-:Y:S01]  /*b490*/  IMAD.MOV.U32 R250, RZ, RZ, R178 ;  /* 0x000000fffffa7224 */ /* 0x000fe200078e00b2 */
[----:B------:R-:W-:Y:S01]  /*b4a0*/  F2FP.BF16.PACK_AB R72, R234, R244 ;  /* 0x000000f4ea48723e */ /* 0x000fe200000010ff */
[--C-:B-1----:R-:W-:Y:S01]  /*b4b0*/  FFMA.FTZ R2, R227, c[0x0][0x2d0], -R96.reuse ;  /* 0x0000b400e3027a23 */ /* 0x102fe20000010860 */
[----:B------:R-:W-:Y:S04]  /*b4c0*/  F2FP.BF16.PACK_AB R73, R173, R237 ;  /* 0x000000edad49723e */ /* 0x000fe800000010ff */
[----:B------:R1:W-:Y:S01]  /*b4d0*/  MUFU.EX2 R208, R2 ;  /* 0x0000000200d07308 */ /* 0x0003e20000000800 */
[----:B------:R-:W-:Y:S01]  /*b4e0*/  F2FP.BF16.PACK_AB R74, R200, R151 ;  /* 0x00000097c84a723e */ /* 0x000fe200000010ff */
[----:B------:R-:W-:Y:S08]  /*b4f0*/  IMAD.MOV.U32 R227, RZ, RZ, R171 ;  /* 0x000000ffffe37224 */ /* 0x000ff000078e00ab */
[----:B------:R-:W-:Y:S01]  /*b500*/  MUFU.EX2 R130, R99 ;  /* 0x0000006300827308 */ /* 0x000fe20000000800 */
[----:B---3--:R-:W-:Y:S01]  /*b510*/  F2FP.BF16.PACK_AB R76, R172, R238 ;  /* 0x000000eeac4c723e */ /* 0x008fe200000010ff */
[----:B-1----:R-:W-:Y:S02]  /*b520*/  FFMA.FTZ R2, R248, c[0x0][0x2d0], -R96 ;  /* 0x0000b400f8027a23 */ /* 0x002fe40000010860 */
[----:B------:R-:W-:Y:S06]  /*b530*/  IMAD.MOV.U32 R248, RZ, RZ, R166 ;  /* 0x000000fffff87224 */ /* 0x000fec00078e00a6 */
[----:B------:R1:W-:Y:S02]  /*b540*/  MUFU.EX2 R207, R2 ;  /* 0x0000000200cf7308 */ /* 0x0003e40000000800 */
[----:B-1----:R-:W-:Y:S08]  /*b550*/  FFMA.FTZ R2, R205, c[0x0][0x2d0], -R97 ;  /* 0x0000b400cd027a23 */ /* 0x002ff00000010861 */
[----:B------:R1:W-:Y:S02]  /*b560*/  MUFU.EX2 R205, R2 ;  /* 0x0000000200cd7308 */ /* 0x0003e40000000800 */
[----:B-1----:R-:W-:Y:S02]  /*b570*/  FFMA.FTZ R2, R251, c[0x0][0x2d0], -R92 ;  /* 0x0000b400fb027a23 */ /* 0x002fe4000001085c */
[----:B----4-:R-:W-:Y:S06]  /*b580*/  IMAD.MOV.U32 R251, RZ, RZ, R162 ;  /* 0x000000fffffb7224 */ /* 0x010fec00078e00a2 */
[----:B------:R1:W-:Y:S02]  /*b590*/  MUFU.EX2 R182, R2 ;  /* 0x0000000200b67308 */ /* 0x0003e40000000800 */
[----:B-1----:R-:W-:Y:S08]  /*b5a0*/  FFMA.FTZ R2, R204, c[0x0][0x2d0], -R92 ;  /* 0x0000b400cc027a23 */ /* 0x002ff0000001085c */
[----:B------:R1:W-:Y:S02]  /*b5b0*/  MUFU.EX2 R204, R2 ;  /* 0x0000000200cc7308 */ /* 0x0003e40000000800 */
[----:B-1----:R-:W-:Y:S02]  /*b5c0*/  FFMA.FTZ R2, R176, c[0x0][0x2d0], -R93 ;  /* 0x0000b400b0027a23 */ /* 0x002fe4000001085d */
[----:B------:R-:W-:Y:S06]  /*b5d0*/  IMAD.MOV.U32 R176, RZ, RZ, R158 ;  /* 0x000000ffffb07224 */ /* 0x000fec00078e009e */
[----:B------:R1:W-:Y:S01]  /*b5e0*/  MUFU.EX2 R181, R2 ;  /* 0x0000000200b57308 */ /* 0x0003e20000000800 */
[----:B------:R-:W-:Y:S02]  /*b5f0*/  IMAD.MOV.U32 R158, RZ, RZ, R157 ;  /* 0x000000ffff9e7224 */ /* 0x000fe400078e009d */
[----:B------:R-:W-:Y:S02]  /*b600*/  IMAD.MOV.U32 R157, RZ, RZ, R156 ;  /* 0x000000ffff9d7224 */ /* 0x000fe400078e009c */
[----:B------:R-:W-:Y:S02]  /*b610*/  IMAD.MOV.U32 R156, RZ, RZ, R145 ;  /* 0x000000ffff9c7224 */ /* 0x000fe400078e0091 */
[----:B------:R-:W-:Y:S02]  /*b620*/  IMAD.MOV.U32 R145, RZ, RZ, R146 ;  /* 0x000000ffff917224 */ /* 0x000fe400078e0092 */
[----:B------:R-:W-:Y:S02]  /*b630*/  IMAD.MOV.U32 R146, RZ, RZ, R100 ;  /* 0x000000ffff927224 */ /* 0x000fe400078e0064 */
[----:B------:R-:W-:Y:S02]  /*b640*/  FFMA.FTZ R100, R212, c[0x0][0x2d0], -R92 ;  /* 0x0000b400d4647a23 */ /* 0x000fe4000001085c */
[----:B------:R-:W-:Y:S02]  /*b650*/  IMAD.MOV.U32 R212, RZ, RZ, R164 ;  /* 0x000000ffffd47224 */ /* 0x000fe400078e00a4 */
[----:B------:R-:W-:Y:S01]  /*b660*/  MUFU.EX2 R131, R100 ;  /* 0x0000006400837308 */ /* 0x000fe20000000800 */
[----:B-1----:R-:W-:Y:S02]  /*b670*/  FFMA.FTZ R2, R175, c[0x0][0x2d0], -R93 ;  /* 0x0000b400af027a23 */ /* 0x002fe4000001085d */
[----:B------:R-:W-:Y:S07]  /*b680*/  IMAD.MOV.U32 R175, RZ, RZ, R107 ;  /* 0x000000ffffaf7224 */ /* 0x000fee00078e006b */
[----:B------:R1:W-:Y:S01]  /*b690*/  MUFU.EX2 R199, R2 ;  /* 0x0000000200c77308 */ /* 0x0003e20000000800 */
[----:B------:R-:W-:Y:S02]  /*b6a0*/  IMAD.MOV.U32 R107, RZ, RZ, R104 ;  /* 0x000000ffff6b7224 */ /* 0x000fe400078e0068 */
[----:B------:R-:W-:Y:S02]  /*b6b0*/  FFMA.FTZ R104, R206, c[0x0][0x2d0], -R92 ;  /* 0x0000b400ce687a23 */ /* 0x000fe4000001085c */
[----:B------:R-:W-:Y:S02]  /*b6c0*/  IMAD.MOV.U32 R206, RZ, RZ, R177 ;  /* 0x000000ffffce7224 */ /* 0x000fe400078e00b1 */
[----:B------:R-:W-:Y:S02]  /*b6d0*/  IMAD.MOV.U32 R177, RZ, RZ, R176 ;  /* 0x000000ffffb17224 */ /* 0x000fe400078e00b0 */
[----:B------:R-:W-:Y:S01]  /*b6e0*/  IMAD.MOV.U32 R176, RZ, RZ, R165 ;  /* 0x000000ffffb07224 */ /* 0x000fe200078e00a5 */
[----:B------:R-:W-:Y:S01]  /*b6f0*/  F2FP.BF16.PACK_AB R79, R206, R250 ;  /* 0x000000face4f723e */ /* 0x000fe200000010ff */
[----:B------:R-:W-:Y:S02]  /*b700*/  IMAD.MOV.U32 R165, RZ, RZ, R145 ;  /* 0x000000ffffa57224 */ /* 0x000fe400078e0091 */
[----:B------:R-:W-:Y:S02]  /*b710*/  IMAD.MOV.U32 R145, RZ, RZ, R107 ;  /* 0x000000ffff917224 */ /* 0x000fe400078e006b */
[----:B------:R-:W-:Y:S02]  /*b720*/  IMAD.MOV.U32 R107, RZ, RZ, R106 ;  /* 0x000000ffff6b7224 */ /* 0x000fe400078e006a */
[----:B------:R-:W-:Y:S02]  /*b730*/  IMAD.MOV.U32 R106, RZ, RZ, R105 ;  /* 0x000000ffff6a7224 */ /* 0x000fe400078e0069 */
[----:B------:R-:W-:Y:S02]  /*b740*/  FFMA.FTZ R105, R202, c[0x0][0x2d0], -R92 ;  /* 0x0000b400ca697a23 */ /* 0x000fe4000001085c */
[----:B------:R-:W-:Y:S02]  /*b750*/  IMAD.MOV.U32 R202, RZ, RZ, R108 ;  /* 0x000000ffffca7224 */ /* 0x000fe400078e006c */
[--C-:B------:R-:W-:Y:S02]  /*b760*/  FFMA.FTZ R108, R201, c[0x0][0x2d0], -R92.reuse ;  /* 0x0000b400c96c7a23 */ /* 0x100fe4000001085c */
[----:B-1----:R-:W-:Y:S02]  /*b770*/  FFMA.FTZ R2, R209, c[0x0][0x2d0], -R92 ;  /* 0x0000b400d1027a23 */ /* 0x002fe4000001085c */
[----:B------:R-:W-:Y:S02]  /*b780*/  IMAD.MOV.U32 R201, RZ, RZ, R189 ;  /* 0x000000ffffc97224 */ /* 0x000fe400078e00bd */
[----:B------:R1:W-:Y:S01]  /*b790*/  MUFU.EX2 R194, R2 ;  /* 0x0000000200c27308 */ /* 0x0003e20000000800 */
[----:B------:R-:W-:Y:S02]  /*b7a0*/  IMAD.MOV.U32 R249, RZ, RZ, R177 ;  /* 0x000000fffff97224 */ /* 0x000fe400078e00b1 */
[----:B------:R-:W-:Y:S01]  /*b7b0*/  F2FP.BF16.PACK_AB R75, R201, R150 ;  /* 0x00000096c94b723e */ /* 0x000fe200000010ff */
[----:B------:R-:W-:Y:S02]  /*b7c0*/  IMAD.MOV.U32 R178, RZ, RZ, R165 ;  /* 0x000000ffffb27224 */ /* 0x000fe400078e00a5 */
[----:B------:R-:W-:Y:S01]  /*b7d0*/  IMAD.MOV.U32 R177, RZ, RZ, R106 ;  /* 0x000000ffffb17224 */ /* 0x000fe200078e006a */
[----:B------:R-:W-:Y:S01]  /*b7e0*/  F2FP.BF16.PACK_AB R78, R202, R249 ;  /* 0x000000f9ca4e723e */ /* 0x000fe200000010ff */
[----:B------:R-:W-:Y:S02]  /*b7f0*/  FFMA.FTZ R106, R113, c[0x0][0x2d0], -R93 ;  /* 0x0000b400716a7a23 */ /* 0x000fe4000001085d */
[-C--:B------:R-:W-:Y:S01]  /*b800*/  HMMA.16816.F32.BF16 R4, R72, R84.reuse, R4 ;  /* 0x000000544804723c */ /* 0x080fe20000041804 */
[----:B------:R-:W3:Y:S01]  /*b810*/  LDL.LU R113, [R1+0x28] ;  /* 0x0000280001717983 */ /* 0x000ee20000300800 */
[----:B------:R-:W-:Y:S01]  /*b820*/  MUFU.EX2 R108, R108 ;  /* 0x0000006c006c7308 */ /* 0x000fe20000000800 */
[----:B------:R-:W-:Y:S02]  /*b830*/  IMAD.MOV.U32 R165, RZ, RZ, R107 ;  /* 0x000000ffffa57224 */ /* 0x000fe400078e006b */
[----:B------:R-:W-:Y:S02]  /*b840*/  FFMA.FTZ R107, R112, c[0x0][0x2d0], -R93 ;  /* 0x0000b400706b7a23 */ /* 0x000fe4000001085d */
[----:B------:R-:W3:Y:S01]  /*b850*/  LDL.LU R112, [R1+0x30] ;  /* 0x0000300001707983 */ /* 0x000ee20000300800 */
[C---:B------:R-:W-:Y:S04]  /*b860*/  HMMA.16816.F32.BF16 R8, R76.reuse, R84, R8 ;  /* 0x000000544c08723c */ /* 0x040fe80000041808 */
[----:B------:R-:W-:Y:S02]  /*b870*/  FFMA.FTZ R98, R165, c[0x0][0x2d0], -R96 ;  /* 0x0000b400a5627a23 */ /* 0x000fe40000010860 */
[----:B-1----:R-:W-:Y:S02]  /*b880*/  FFMA.FTZ R2, R214, c[0x0][0x2d0], -R92 ;  /* 0x0000b400d6027a23 */ /* 0x002fe4000001085c */
[-C--:B------:R-:W-:Y:S01]  /*b890*/  HMMA.16816.F32.BF16 R12, R76, R86.reuse, R12 ;  /* 0x000000564c0c723c */ /* 0x080fe2000004180c */
[----:B------:R-:W-:Y:S03]  /*b8a0*/  MUFU.EX2 R115, R98 ;  /* 0x0000006200737308 */ /* 0x000fe60000000800 */
[----:B------:R-:W-:Y:S02]  /*b8b0*/  FFMA.FTZ R84, R178, c[0x0][0x2d0], -R96 ;  /* 0x0000b400b2547a23 */ /* 0x000fe40000010860 */
[----:B------:R-:W-:Y:S02]  /*b8c0*/  IMAD.MOV.U32 R214, RZ, RZ, R168 ;  /* 0x000000ffffd67224 */ /* 0x000fe400078e00a8 */
[C---:B------:R-:W-:Y:S03]  /*b8d0*/  HMMA.16816.F32.BF16 R16, R72.reuse, R86, R16 ;  /* 0x000000564810723c */ /* 0x040fe60000041810 */
[----:B------:R1:W-:Y:S01]  /*b8e0*/  MUFU.EX2 R198, R2 ;  /* 0x0000000200c67308 */ /* 0x0003e20000000800 */
[----:B------:R-:W-:Y:S02]  /*b8f0*/  IMAD.MOV.U32 R209, RZ, RZ, R167 ;  /* 0x000000ffffd17224 */ /* 0x000fe400078e00a7 */
[--C-:B------:R-:W-:Y:S02]  /*b900*/  FFMA.FTZ R100, R146, c[0x0][0x2d0], -R97.reuse ;  /* 0x0000b40092647a23 */ /* 0x100fe40000010861 */
[-C--:B--2---:R-:W-:Y:S04]  /*b910*/  HMMA.16816.F32.BF16 R20, R72, R80.reuse, R20 ;  /* 0x000000504814723c */ /* 0x084fe80000041814 */
[----:B------:R-:W-:Y:S01]  /*b920*/  FFMA.FTZ R99, R145, c[0x0][0x2d0], -R97 ;  /* 0x0000b40091637a23 */ /* 0x000fe20000010861 */
[----:B------:R2:W-:Y:S03]  /*b930*/  MUFU.EX2 R189, R84 ;  /* 0x0000005400bd7308 */ /* 0x0005e60000000800 */
[C---:B------:R-:W-:Y:S07]  /*b940*/  HMMA.16816.F32.BF16 R24, R76.reuse, R80, R24 ;  /* 0x000000504c18723c */ /* 0x040fee0000041818 */
[----:B------:R2:W-:Y:S01]  /*b950*/  MUFU.EX2 R146, R104 ;  /* 0x0000006800927308 */ /* 0x0005e20000000800 */
[-C--:B------:R-:W-:Y:S04]  /*b960*/  HMMA.16816.F32.BF16 R28, R76, R82.reuse, R28 ;  /* 0x000000524c1c723c */ /* 0x080fe8000004181c */
[----:B-1----:R-:W-:Y:S02]  /*b970*/  FFMA.FTZ R2, R222, c[0x0][0x2d0], -R93 ;  /* 0x0000b400de027a23 */ /* 0x002fe4000001085d */
[----:B------:R-:W-:Y:S02]  /*b980*/  IMAD.MOV.U32 R222, RZ, RZ, R161 ;  /* 0x000000ffffde7224 */ /* 0x000fe400078e00a1 */
[C---:B------:R-:W-:Y:S01]  /*b990*/  HMMA.16816.F32.BF16 R32, R72.reuse, R82, R32 ;  /* 0x000000524820723c */ /* 0x040fe20000041820 */
[----:B------:R1:W-:Y:S01]  /*b9a0*/  MUFU.EX2 R193, R2 ;  /* 0x0000000200c17308 */ /* 0x0003e20000000800 */
[----:B------:R-:W-:Y:S06]  /*b9b0*/  LDSM.16.MT88.4 R80, [R228+0x1900] ;  /* 0x00190000e450783b */ /* 0x000fec0000004200 */
[-C--:B------:R-:W-:Y:S02]  /*b9c0*/  HMMA.16816.F32.BF16 R36, R72, R88.reuse, R36 ;  /* 0x000000584824723c */ /* 0x080fe40000041824 */
[----:B--2---:R-:W-:Y:S01]  /*b9d0*/  LDSM.16.MT88.4 R84, [R231+0x1900] ;  /* 0x00190000e754783b */ /* 0x004fe20000004200 */
[----:B------:R-:W-:Y:S01]  /*b9e0*/  MUFU.EX2 R145, R105 ;  /* 0x0000006900917308 */ /* 0x000fe20000000800 */
[----:B------:R-:W-:Y:S04]  /*b9f0*/  FFMA.FTZ R104, R218, c[0x0][0x2d0], -R97 ;  /* 0x0000b400da687a23 */ /* 0x000fe80000010861 */
[C---:B------:R-:W-:Y:S05]  /*ba00*/  HMMA.16816.F32.BF16 R40, R76.reuse, R88, R40 ;  /* 0x000000584c28723c */ /* 0x040fea0000041828 */
[----:B------:R-:W-:Y:S03]  /*ba10*/  MUFU.EX2 R105, R195 ;  /* 0x000000c300697308 */ /* 0x000fe60000000800 */
[-C--:B------:R-:W-:Y:S04]  /*ba20*/  HMMA.16816.F32.BF16 R44, R76, R90.reuse, R44 ;  /* 0x0000005a4c2c723c */ /* 0x080fe8000004182c */
[----:B-1----:R-:W-:Y:S02]  /*ba30*/  FFMA.FTZ R2, R247, c[0x0][0x2d0], -R93 ;  /* 0x0000b400f7027a23 */ /* 0x002fe4000001085d */
[----:B------:R-:W-:Y:S01]  /*ba40*/  IMAD.MOV.U32 R247, RZ, RZ, R160 ;  /* 0x000000fffff77224 */ /* 0x000fe200078e00a0 */
[----:B------:R-:W-:Y:S01]  /*ba50*/  MUFU.EX2 R114, R99 ;  /* 0x0000006300727308 */ /* 0x000fe20000000800 */
[C---:B------:R-:W-:Y:S01]  /*ba60*/  HMMA.16816.F32.BF16 R48, R72.reuse, R90, R48 ;  /* 0x0000005a4830723c */ /* 0x040fe20000041830 */
[----:B------:R-:W-:Y:S03]  /*ba70*/  LDSM.16.MT88.4 R88, [R229+0x1900] ;  /* 0x00190000e558783b */ /* 0x000fe60000004200 */
[----:B------:R-:W-:Y:S05]  /*ba80*/  IMAD.MOV.U32 R160, RZ, RZ, R141 ;  /* 0x000000ffffa07224 */ /* 0x000fea00078e008d */
[----:B------:R1:W-:Y:S10]  /*ba90*/  MUFU.EX2 R192, R2 ;  /* 0x0000000200c07308 */ /* 0x0003f40000000800 */
[----:B------:R-:W-:Y:S10]  /*baa0*/  MUFU.EX2 R141, R107 ;  /* 0x0000006b008d7308 */ /* 0x000ff40000000800 */
[----:B------:R-:W2:Y:S01]  /*bab0*/  MUFU.EX2 R107, R119 ;  /* 0x00000077006b7308 */ /* 0x000ea20000000800 */
[----:B-1----:R-:W-:Y:S09]  /*bac0*/  FFMA.FTZ R2, R179, c[0x0][0x2d0], -R96 ;  /* 0x0000b400b3027a23 */ /* 0x002ff20000010860 */
[----:B------:R1:W-:Y:S10]  /*bad0*/  MUFU.EX2 R180, R2 ;  /* 0x0000000200b47308 */ /* 0x0003f40000000800 */
[----:B------:R-:W-:Y:S01]  /*bae0*/  MUFU.EX2 R99, R120 ;  /* 0x0000007800637308 */ /* 0x000fe20000000800 */
[----:B--2---:R-:W-:Y:S01]  /*baf0*/  F2FP.BF16.PACK_AB R136, R107, R108 ;  /* 0x0000006c6b88723e */ /* 0x004fe200000010ff */
[--C-:B-1----:R-:W-:Y:S02]  /*bb00*/  FFMA.FTZ R2, R95, c[0x0][0x2d0], -R97.reuse ;  /* 0x0000b4005f027a23 */ /* 0x102fe40000010861 */
[----:B------:R-:W1:Y:S06]  /*bb10*/  LDSM.16.MT88.4 R92, [R230+0x1100] ;  /* 0x00110000e65c783b */ /* 0x000e6c0000004200 */
[----:B------:R2:W-:Y:S02]  /*bb20*/  MUFU.EX2 R190, R2 ;  /* 0x0000000200be7308 */ /* 0x0005e40000000800 */
[--C-:B--2---:R-:W-:Y:S02]  /*bb30*/  FFMA.FTZ R2, R174, c[0x0][0x2d0], -R97.reuse ;  /* 0x0000b400ae027a23 */ /* 0x104fe40000010861 */
[----:B------:R-:W-:Y:S06]  /*bb40*/  IMAD.MOV.U32 R174, RZ, RZ, R188 ;  /* 0x000000ffffae7224 */ /* 0x000fec00078e00bc */
[----:B------:R2:W-:Y:S01]  /*bb50*/  MUFU.EX2 R188, R2 ;  /* 0x0000000200bc7308 */ /* 0x0005e20000000800 */
[-C--:B-1----:R-:W-:Y:S08]  /*bb60*/  HMMA.16816.F32.BF16 R52, R72, R92.reuse, R52 ;  /* 0x0000005c4834723c */ /* 0x082ff00000041834 */
[C---:B------:R-:W-:Y:S01]  /*bb70*/  HMMA.16816.F32.BF16 R56, R76.reuse, R92, R56 ;  /* 0x0000005c4c38723c */ /* 0x040fe20000041838 */
[----:B------:R-:W4:Y:S04]  /*bb80*/  LDL.LU R93, [R1+0x2c] ;  /* 0x00002c00015d7983 */ /* 0x000f280000300800 */
[----:B------:R-:W4:Y:S01]  /*bb90*/  LDL.LU R92, [R1+0x34] ;  /* 0x00003400015c7983 */ /* 0x000f220000300800 */
[--C-:B--2---:R-:W-:Y:S02]  /*bba0*/  FFMA.FTZ R2, R177, c[0x0][0x2d0], -R96.reuse ;  /* 0x0000b400b1027a23 */ /* 0x104fe40000010860 */
[-C--:B------:R-:W-:Y:S02]  /*bbb0*/  HMMA.16816.F32.BF16 R60, R76, R94.reuse, R60 ;  /* 0x0000005e4c3c723c */ /* 0x080fe4000004183c */
[----:B------:R1:W-:Y:S05]  /*bbc0*/  MUFU.EX2 R187, R2 ;  /* 0x0000000200bb7308 */ /* 0x0003ea0000000800 */
[----:B------:R-:W-:Y:S01]  /*bbd0*/  F2FP.BF16.PACK_AB R76, R251, R247 ;  /* 0x000000f7fb4c723e */ /* 0x000fe200000010ff */
[----:B------:R-:W-:Y:S04]  /*bbe0*/  HMMA.16816.F32.BF16 R64, R72, R94, R64 ;  /* 0x0000005e4840723c */ /* 0x000fe80000041840 */
        /* <DEDUP_REMOVED lines=8> */
[----:B------:R-:W-:Y:S02]  /*bc70*/  LDSM.16.MT88.4 R176, [R231+0x3100] ;  /* 0x00310000e7b0783b */ /* 0x000fe40000004200 */
[----:B------:R1:W-:Y:S02]  /*bc80*/  MUFU.EX2 R186, R2 ;  /* 0x0000000200ba7308 */ /* 0x0003e40000000800 */
[-C--:B------:R-:W-:Y:S08]  /*bc90*/  HMMA.16816.F32.BF16 R4, R72, R80.reuse, R4 ;  /* 0x000000504804723c */ /* 0x080ff00000041804 */
[C---:B------:R-:W-:Y:S08]  /*bca0*/  HMMA.16816.F32.BF16 R8, R76.reuse, R80, R8 ;  /* 0x000000504c08723c */ /* 0x040ff00000041808 */
[-C--:B------:R-:W-:Y:S04]  /*bcb0*/  HMMA.16816.F32.BF16 R12, R76, R82.reuse, R12 ;  /* 0x000000524c0c723c */ /* 0x080fe8000004180c */
[--C-:B-1----:R-:W-:Y:S04]  /*bcc0*/  FFMA.FTZ R2, R175, c[0x0][0x2d0], -R97.reuse ;  /* 0x0000b400af027a23 */ /* 0x102fe80000010861 */
[C---:B------:R-:W-:Y:S01]  /*bcd0*/  HMMA.16816.F32.BF16 R16, R72.reuse, R82, R16 ;  /* 0x000000524810723c */ /* 0x040fe20000041810 */
[----:B------:R-:W-:Y:S01]  /*bce0*/  LDSM.16.MT88.4 R80, [R228+0x2100] ;  /* 0x00210000e450783b */ /* 0x000fe20000004200 */
[----:B------:R1:W-:Y:S02]  /*bcf0*/  MUFU.EX2 R185, R2 ;  /* 0x0000000200b97308 */ /* 0x0003e40000000800 */
[----:B------:R-:W-:Y:S04]  /*bd00*/  FFMA.FTZ R97, R71, c[0x0][0x2d0], -R97 ;  /* 0x0000b40047617a23 */ /* 0x000fe80000010861 */
[-C--:B------:R-:W-:Y:S04]  /*bd10*/  HMMA.16816.F32.BF16 R20, R72, R84.reuse, R20 ;  /* 0x000000544814723c */ /* 0x080fe80000041814 */
[----:B------:R-:W-:Y:S04]  /*bd20*/  MUFU.EX2 R97, R97 ;  /* 0x0000006100617308 */ /* 0x000fe80000000800 */
[C---:B------:R-:W-:Y:S08]  /*bd30*/  HMMA.16816.F32.BF16 R24, R76.reuse, R84, R24 ;  /* 0x000000544c18723c */ /* 0x040ff00000041818 */
[-C--:B------:R-:W-:Y:S04]  /*bd40*/  HMMA.16816.F32.BF16 R28, R76, R86.reuse, R28 ;  /* 0x000000564c1c723c */ /* 0x080fe8000004181c */
[--C-:B-1----:R-:W-:Y:S02]  /*bd50*/  FFMA.FTZ R2, R174, c[0x0][0x2d0], -R96.reuse ;  /* 0x0000b400ae027a23 */ /* 0x102fe40000010860 */
[----:B------:R-:W-:Y:S02]  /*bd60*/  FFMA.FTZ R96, R203, c[0x0][0x2d0], -R96 ;  /* 0x0000b400cb607a23 */ /* 0x000fe40000010860 */
[C---:B------:R-:W-:Y:S01]  /*bd70*/  HMMA.16816.F32.BF16 R32, R72.reuse, R86, R32 ;  /* 0x000000564820723c */ /* 0x040fe20000041820 */
[----:B------:R-:W-:Y:S01]  /*bd80*/  LDSM.16.MT88.4 R84, [R231+0x2100] ;  /* 0x00210000e754783b */ /* 0x000fe20000004200 */
[----:B------:R-:W-:Y:S02]  /*bd90*/  MUFU.EX2 R128, R2 ;  /* 0x0000000200807308 */ /* 0x000fe40000000800 */
[----:B---3--:R-:W-:Y:S04]  /*bda0*/  FFMA.FTZ R69, R69, R113, R224 ;  /* 0x0000007145457223 */ /* 0x008fe800000100e0 */
[-C--:B------:R-:W-:Y:S04]  /*bdb0*/  HMMA.16816.F32.BF16 R36, R72, R88.reuse, R36 ;  /* 0x000000584824723c */ /* 0x080fe80000041824 */
[----:B------:R-:W-:Y:S01]  /*bdc0*/  MUFU.EX2 R96, R96 ;  /* 0x0000006000607308 */ /* 0x000fe20000000800 */
[----:B------:R-:W-:Y:S02]  /*bdd0*/  FADD.FTZ R69, R159, R69 ;  /* 0x000000459f457221 */ /* 0x000fe40000010000 */
[----:B------:R-:W-:Y:S01]  /*bde0*/  IMAD.MOV.U32 R159, RZ, RZ, R144 ;  /* 0x000000ffff9f7224 */ /* 0x000fe200078e0090 */
[C---:B------:R-:W-:Y:S04]  /*bdf0*/  HMMA.16816.F32.BF16 R40, R76.reuse, R88, R40 ;  /* 0x000000584c28723c */ /* 0x040fe80000041828 */
[----:B------:R-:W-:Y:S02]  /*be00*/  FFMA.FTZ R68, R68, R112, R111 ;  /* 0x0000007044447223 */ /* 0x000fe4000001006f */
[----:B------:R-:W-:Y:S02]  /*be10*/  MUFU.EX2 R144, R106 ;  /* 0x0000006a00907308 */ /* 0x000fe40000000800 */
[-C--:B------:R-:W-:Y:S08]  /*be20*/  HMMA.16816.F32.BF16 R44, R76, R90.reuse, R44 ;  /* 0x0000005a4c2c723c */ /* 0x080ff0000004182c */
[C---:B------:R-:W-:Y:S01]  /*be30*/  HMMA.16816.F32.BF16 R48, R72.reuse, R90, R48 ;  /* 0x0000005a4830723c */ /* 0x040fe20000041830 */
[----:B------:R-:W-:Y:S01]  /*be40*/  LDSM.16.MT88.4 R88, [R229+0x2100] ;  /* 0x00210000e558783b */ /* 0x000fe20000004200 */
[----:B------:R-:W-:Y:S10]  /*be50*/  MUFU.EX2 R112, R102 ;  /* 0x0000006600707308 */ /* 0x000ff40000000800 */
[----:B------:R-:W-:Y:S10]  /*be60*/  MUFU.EX2 R111, R103 ;  /* 0x00000067006f7308 */ /* 0x000ff40000000800 */
[----:B------:R-:W-:Y:S10]  /*be70*/  MUFU.EX2 R113, R100 ;  /* 0x0000006400717308 */ /* 0x000ff40000000800 */
[----:B------:R-:W-:Y:S10]  /*be80*/  MUFU.EX2 R106, R117 ;  /* 0x00000075006a7308 */ /* 0x000ff40000000800 */
[----:B------:R-:W1:Y:S10]  /*be90*/  MUFU.EX2 R103, R126 ;  /* 0x0000007e00677308 */ /* 0x000e740000000800 */
[----:B------:R-:W-:Y:S10]  /*bea0*/  MUFU.EX2 R102, R125 ;  /* 0x0000007d00667308 */ /* 0x000ff40000000800 */
[----:B------:R-:W2:Y:S01]  /*beb0*/  MUFU.EX2 R100, R116 ;  /* 0x0000007400647308 */ /* 0x000ea20000000800 */
[----:B-1----:R-:W-:Y:S02]  /*bec0*/  F2FP.BF16.PACK_AB R138, R103, R105 ;  /* 0x00000069678a723e */ /* 0x002fe400000010ff */
[----:B--2---:R-:W-:Y:S01]  /*bed0*/  F2FP.BF16.PACK_AB R132, R99, R100 ;  /* 0x000000646384723e */ /* 0x004fe200000010ff */
[----:B----4-:R-:W-:Y:S06]  /*bee0*/  FFMA.FTZ R71, R3, R93, R110 ;  /* 0x0000005d03477223 */ /* 0x010fec000001006e */
[----:B------:R-:W-:Y:S01]  /*bef0*/  MUFU.EX2 R110, R101 ;  /* 0x00000065006e7308 */ /* 0x000fe20000000800 */
[----:B------:R-:W-:Y:S02]  /*bf00*/  FADD.FTZ R3, R197, R68 ;  /* 0x00000044c5037221 */ /* 0x000fe40000010000 */
[----:B------:R-:W-:Y:S02]  /*bf10*/  FFMA.FTZ R0, R0, R92, R109 ;  /* 0x0000005c00007223 */ /* 0x000fe4000001006d */
[----:B------:R-:W1:Y:S01]  /*bf20*/  LDSM.16.MT88.4 R92, [R230+0x1900] ;  /* 0x00190000e65c783b */ /* 0x000e620000004200 */
[----:B------:R-:W-:Y:S02]  /*bf30*/  FADD.FTZ R2, R160, R71 ;  /* 0x00000047a0027221 */ /* 0x000fe40000010000 */
[----:B------:R-:W-:Y:S02]  /*bf40*/  FADD.FTZ R0, R159, R0 ;  /* 0x000000009f007221 */ /* 0x000fe40000010000 */
[----:B------:R-:W2:Y:S01]  /*bf50*/  MUFU.EX2 R101, R127 ;  /* 0x0000007f00657308 */ /* 0x000ea20000000800 */
[----:B------:R-:W-:Y:S02]  /*bf60*/  FADD.FTZ R68, R158, R69 ;  /* 0x000000459e447221 */ /* 0x000fe40000010000 */
[----:B------:R-:W-:Y:S01]  /*bf70*/  LDSM.16.MT88.4 R160, [R228+0x3100] ;  /* 0x00310000e4a0783b */ /* 0x000fe20000004200 */
[----:B------:R-:W-:Y:S02]  /*bf80*/  FADD.FTZ R0, R70, R0 ;  /* 0x0000000046007221 */ /* 0x000fe40000010000 */
[----:B------:R-:W-:Y:S02]  /*bf90*/  FADD.FTZ R68, R245, R68 ;  /* 0x00000044f5447221 */ /* 0x000fe40000010000 */
[----:B------:R-:W-:Y:S02]  /*bfa0*/  FADD.FTZ R0, R143, R0 ;  /* 0x000000008f007221 */ /* 0x000fe40000010000 */
[----:B------:R-:W3:Y:S01]  /*bfb0*/  MUFU.EX2 R71, R124 ;  /* 0x0000007c00477308 */ /* 0x000ee20000000800 */
[----:B------:R-:W4:Y:S01]  /*bfc0*/  LDL.LU R70, [R1+0xc4] ;  /* 0x0000c40001467983 */ /* 0x000f220000300800 */
[----:B------:R-:W-:Y:S02]  /*bfd0*/  FADD.FTZ R98, R246, R0 ;  /* 0x00000000f6627221 */ /* 0x000fe40000010000 */
[----:B------:R-:W-:Y:S01]  /*bfe0*/  FADD.FTZ R3, R157, R3 ;  /* 0x000000039d037221 */ /* 0x000fe20000010000 */
[----:B------:R4:W5:Y:S01]  /*bff0*/  LDL.LU R245, [R1+0xc0] ;  /* 0x0000c00001f57983 */ /* 0x0009620000300800 */
[----:B------:R-:W-:Y:S02]  /*c000*/  FADD.FTZ R2, R156, R2 ;  /* 0x000000029c027221 */ /* 0x000fe40000010000 */
[----:B------:R-:W-:Y:S02]  /*c010*/  FADD.FTZ R3, R140, R3 ;  /* 0x000000038c037221 */ /* 0x000fe40000010000 */
[----:B------:R-:W4:Y:S01]  /*c020*/  LDL.LU R140, [R1+0xbc] ;  /* 0x0000bc00018c7983 */ /* 0x000f220000300800 */
[----:B------:R-:W-:Y:S01]  /*c030*/  FADD.FTZ R2, R142, R2 ;  /* 0x000000028e027221 */ /* 0x000fe20000010000 */
[----:B------:R-:W-:Y:S01]  /*c040*/  MUFU.EX2 R109, R104 ;  /* 0x00000068006d7308 */ /* 0x000fe20000000800 */
[----:B------:R-:W-:Y:S01]  /*c050*/  FADD.FTZ R68, R155, R68 ;  /* 0x000000449b447221 */ /* 0x000fe20000010000 */
[----:B------:R-:W4:Y:S01]  /*c060*/  LDL.LU R142, [R1+0xb8] ;  /* 0x0000b800018e7983 */ /* 0x000f220000300800 */
[----:B------:R-:W-:Y:S01]  /*c070*/  FADD.FTZ R69, R153, R2 ;  /* 0x0000000299457221 */ /* 0x000fe20000010000 */
[----:B--2---:R-:W-:Y:S01]  /*c080*/  F2FP.BF16.PACK_AB R139, R101, R102 ;  /* 0x00000066658b723e */ /* 0x004fe200000010ff */
[----:B------:R-:W-:Y:S01]  /*c090*/  FADD.FTZ R2, R220, R68 ;  /* 0x00000044dc027221 */ /* 0x000fe20000010000 */
[----:B------:R-:W2:Y:S01]  /*c0a0*/  LDL.LU R143, [R1+0xb4] ;  /* 0x0000b400018f7983 */ /* 0x000ea20000300800 */
[----:B------:R-:W-:Y:S02]  /*c0b0*/  FADD.FTZ R68, R236, R69 ;  /* 0x00000045ec447221 */ /* 0x000fe40000010000 */
[----:B------:R-:W-:Y:S01]  /*c0c0*/  FADD.FTZ R2, R235, R2 ;  /* 0x00000002eb027221 */ /* 0x000fe20000010000 */
[----:B------:R-:W2:Y:S01]  /*c0d0*/  LDL.LU R246, [R1+0xb0] ;  /* 0x0000b00001f67983 */ /* 0x000ea20000300800 */
[----:B------:R-:W-:Y:S01]  /*c0e0*/  FADD.FTZ R68, R240, R68 ;  /* 0x00000044f0447221 */ /* 0x000fe20000010000 */
[----:B---3--:R-:W-:Y:S01]  /*c0f0*/  F2FP.BF16.PACK_AB R135, R97, R71 ;  /* 0x000000476187723e */ /* 0x008fe200000010ff */
[-C--:B-1----:R-:W-:Y:S01]  /*c100*/  HMMA.16816.F32.BF16 R52, R72, R92.reuse, R52 ;  /* 0x0000005c4834723c */ /* 0x082fe20000041834 */
[----:B------:R-:W-:Y:S01]  /*c110*/  LDSM.16.MT88.4 R124, [R229+0x3100] ;  /* 0x00310000e57c783b */ /* 0x000fe20000004200 */
[----:B------:R-:W1:Y:S01]  /*c120*/  MUFU.EX2 R104, R122 ;  /* 0x0000007a00687308 */ /* 0x000e620000000800 */
[----:B------:R-:W-:Y:S02]  /*c130*/  FADD.FTZ R69, R242, R2 ;  /* 0x00000002f2457221 */ /* 0x000fe40000010000 */
[----:B------:R-:W-:Y:S03]  /*c140*/  FADD.FTZ R3, R154, R3 ;  /* 0x000000039a037221 */ /* 0x000fe60000010000 */
[C---:B------:R-:W-:Y:S01]  /*c150*/  HMMA.16816.F32.BF16 R56, R76.reuse, R92, R56 ;  /* 0x0000005c4c38723c */ /* 0x040fe20000041838 */
[----:B------:R-:W3:Y:S03]  /*c160*/  LDL R117, [R1+0x38] ;  /* 0x0000380001757983 */ /* 0x000ee60000100800 */
[----:B------:R-:W-:Y:S01]  /*c170*/  FADD.FTZ R0, R232, R3 ;  /* 0x00000003e8007221 */ /* 0x000fe20000010000 */
[----:B------:R-:W3:Y:S01]  /*c180*/  LDL.LU R220, [R1+0xac] ;  /* 0x0000ac0001dc7983 */ /* 0x000ee20000300800 */
[----:B------:R-:W-:Y:S02]  /*c190*/  FADD.FTZ R3, R233, R98 ;  /* 0x00000062e9037221 */ /* 0x000fe40000010000 */
[-C--:B------:R-:W-:Y:S01]  /*c1a0*/  HMMA.16816.F32.BF16 R60, R76, R94.reuse, R60 ;  /* 0x0000005e4c3c723c */ /* 0x080fe2000004183c */
[----:B------:R1:W5:Y:S03]  /*c1b0*/  LDL.LU R232, [R1+0xa8] ;  /* 0x0000a80001e87983 */ /* 0x0003660000300800 */
[----:B------:R-:W-:Y:S01]  /*c1c0*/  FADD.FTZ R0, R239, R0 ;  /* 0x00000000ef007221 */ /* 0x000fe20000010000 */
[----:B------:R1:W5:Y:S01]  /*c1d0*/  LDL.LU R236, [R1+0xa4] ;  /* 0x0000a40001ec7983 */ /* 0x0003620000300800 */
        /* <DEDUP_REMOVED lines=9> */
[----:B------:R1:W5:Y:S03]  /*c270*/  LDL.LU R233, [R1+0xa0] ;  /* 0x0000a00001e97983 */ /* 0x0003660000300800 */
[----:B------:R-:W-:Y:S01]  /*c280*/  F2FP.BF16.PACK_AB R73, R199, R181 ;  /* 0x000000b5c749723e */ /* 0x000fe200000010ff */
[----:B------:R1:W5:Y:S01]  /*c290*/  LDL.LU R235, [R1+0x9c] ;  /* 0x00009c0001eb7983 */ /* 0x0003620000300800 */
[----:B------:R-:W-:Y:S01]  /*c2a0*/  F2FP.BF16.PACK_AB R74, R198, R194 ;  /* 0x000000c2c64a723e */ /* 0x000fe200000010ff */
        /* <DEDUP_REMOVED lines=8> */
[-C--:B------:R-:W-:Y:S02]  /*c330*/  HMMA.16816.F32.BF16 R4, R72, R80.reuse, R4 ;  /* 0x000000504804723c */ /* 0x080fe40000041804 */
[----:B------:R2:W5:Y:S01]  /*c340*/  LDL.LU R241, [R1+0x90] ;  /* 0x0000900001f17983 */ /* 0x0005620000300800 */
[----:B-1----:R-:W-:Y:S03]  /*c350*/  F2FP.BF16.PACK_AB R137, R104, R106 ;  /* 0x0000006a6889723e */ /* 0x002fe600000010ff */
[----:B------:R1:W5:Y:S02]  /*c360*/  LDL.LU R242, [R1+0x8c] ;  /* 0x00008c0001f27983 */ /* 0x0003640000300800 */
[C---:B------:R-:W-:Y:S02]  /*c370*/  HMMA.16816.F32.BF16 R8, R76.reuse, R80, R8 ;  /* 0x000000504c08723c */ /* 0x040fe40000041808 */
[----:B------:R1:W5:Y:S04]  /*c380*/  LDL.LU R243, [R1+0x88] ;  /* 0x0000880001f37983 */ /* 0x0003680000300800 */
[----:B------:R1:W5:Y:S02]  /*c390*/  LDL.LU R244, [R1+0x84] ;  /* 0x0000840001f47983 */ /* 0x0003640000300800 */
[-C--:B------:R-:W-:Y:S02]  /*c3a0*/  HMMA.16816.F32.BF16 R12, R76, R82.reuse, R12 ;  /* 0x000000524c0c723c */ /* 0x080fe4000004180c */
[----:B------:R1:W5:Y:S04]  /*c3b0*/  LDL.LU R237, [R1+0x80] ;  /* 0x0000800001ed7983 */ /* 0x0003680000300800 */
[----:B------:R1:W5:Y:S02]  /*c3c0*/  LDL.LU R238, [R1+0x7c] ;  /* 0x00007c0001ee7983 */ /* 0x0003640000300800 */
[C---:B------:R-:W-:Y:S02]  /*c3d0*/  HMMA.16816.F32.BF16 R16, R72.reuse, R82, R16 ;  /* 0x000000524810723c */ /* 0x040fe40000041810 */
[----:B------:R-:W1:Y:S06]  /*c3e0*/  LDSM.16.MT88.4 R80, [R228+0x2900] ;  /* 0x00290000e450783b */ /* 0x000e6c0000004200 */
        /* <DEDUP_REMOVED lines=24> */
[C---:B------:R-:W-:Y:S01]  /*c570*/  HMMA.16816.F32.BF16 R8, R76.reuse, R80, R8 ;  /* 0x000000504c08723c */ /* 0x040fe20000041808 */
[----:B------:R-:W-:Y:S07]  /*c580*/  MUFU.EX2 R81, R121 ;  /* 0x0000007900517308 */ /* 0x000fee0000000800 */
[-C--:B------:R-:W-:Y:S03]  /*c590*/  HMMA.16816.F32.BF16 R12, R76, R82.reuse, R12 ;  /* 0x000000524c0c723c */ /* 0x080fe6000004180c */
[----:B------:R-:W1:Y:S05]  /*c5a0*/  MUFU.EX2 R80, R123 ;  /* 0x0000007b00507308 */ /* 0x000e6a0000000800 */
[C---:B------:R-:W-:Y:S05]  /*c5b0*/  HMMA.16816.F32.BF16 R16, R72.reuse, R82, R16 ;  /* 0x000000524810723c */ /* 0x040fea0000041810 */
[----:B------:R-:W1:Y:S03]  /*c5c0*/  MUFU.EX2 R82, R118 ;  /* 0x0000007600527308 */ /* 0x000e660000000800 */
[-C--:B------:R-:W-:Y:S08]  /*c5d0*/  HMMA.16816.F32.BF16 R20, R72, R84.reuse, R20 ;  /* 0x000000544814723c */ /* 0x080ff00000041814 */
[C---:B------:R-:W-:Y:S04]  /*c5e0*/  HMMA.16816.F32.BF16 R24, R76.reuse, R84, R24 ;  /* 0x000000544c18723c */ /* 0x040fe80000041818 */
[----:B-1----:R-:W-:Y:S04]  /*c5f0*/  F2FP.BF16.PACK_AB R134, R96, R80 ;  /* 0x000000506086723e */ /* 0x002fe800000010ff */
[-C--:B------:R-:W-:Y:S04]  /*c600*/  HMMA.16816.F32.BF16 R28, R76, R86.reuse, R28 ;  /* 0x000000564c1c723c */ /* 0x080fe8000004181c */
[----:B------:R-:W-:Y:S04]  /*c610*/  F2FP.BF16.PACK_AB R133, R81, R82 ;  /* 0x000000525185723e */ /* 0x000fe800000010ff */
[C---:B------:R-:W-:Y:S08]  /*c620*/  HMMA.16816.F32.BF16 R32, R72.reuse, R86, R32 ;  /* 0x000000564820723c */ /* 0x040ff00000041820 */
[-C--:B------:R-:W-:Y:S08]  /*c630*/  HMMA.16816.F32.BF16 R36, R72, R88.reuse, R36 ;  /* 0x000000584824723c */ /* 0x080ff00000041824 */
[C---:B------:R-:W-:Y:S08]  /*c640*/  HMMA.16816.F32.BF16 R40, R76.reuse, R88, R40 ;  /* 0x000000584c28723c */ /* 0x040ff00000041828 */
[-C--:B------:R-:W-:Y:S08]  /*c650*/  HMMA.16816.F32.BF16 R44, R76, R90.reuse, R44 ;  /* 0x0000005a4c2c723c */ /* 0x080ff0000004182c */
[C---:B------:R-:W-:Y:S08]  /*c660*/  HMMA.16816.F32.BF16 R48, R72.reuse, R90, R48 ;  /* 0x0000005a4830723c */ /* 0x040ff00000041830 */
[-C--:B----4-:R-:W-:Y:S08]  /*c670*/  HMMA.16816.F32.BF16 R52, R72, R92.reuse, R52 ;  /* 0x0000005c4834723c */ /* 0x090ff00000041834 */
[C---:B------:R-:W-:Y:S08]  /*c680*/  HMMA.16816.F32.BF16 R56, R76.reuse, R92, R56 ;  /* 0x0000005c4c38723c */ /* 0x040ff00000041838 */
[-C--:B------:R-:W-:Y:S08]  /*c690*/  HMMA.16816.F32.BF16 R60, R76, R94.reuse, R60 ;  /* 0x0000005e4c3c723c */ /* 0x080ff0000004183c */
[----:B------:R-:W-:Y:S04]  /*c6a0*/  HMMA.16816.F32.BF16 R64, R72, R94, R64 ;  /* 0x0000005e4840723c */ /* 0x000fe80000041840 */
[----:B---3--:R-:W-:Y:S01]  /*c6b0*/  ISETP.GT.AND P0, PT, R220, R117, PT ;  /* 0x00000075dc00720c */ /* 0x008fe20003f04270 */
[----:B--2---:R-:W-:Y:S03]  /*c6c0*/  IMAD.MOV.U32 R220, RZ, RZ, R246 ;  /* 0x000000ffffdc7224 */ /* 0x004fe600078e00f6 */
[-C--:B------:R-:W-:Y:S07]  /*c6d0*/  HMMA.16816.F32.BF16 R148, R136, R160.reuse, R4 ;  /* 0x000000a08894723c */ /* 0x080fee0000041804 */
[----:B------:R-:W-:Y:S01]  /*c6e0*/  FADD.FTZ R7, R147, R68 ;  /* 0x0000004493077221 */ /* 0x000fe20000010000 */
[C---:B------:R-:W-:Y:S01]  /*c6f0*/  HMMA.16816.F32.BF16 R152, R132.reuse, R160, R8 ;  /* 0x000000a08498723c */ /* 0x040fe20000041808 */
[----:B------:R1:W5:Y:S03]  /*c700*/  LDL.LU R147, [R1+0x78] ;  /* 0x0000780001937983 */ /* 0x0003660000300800 */
[----:B------:R-:W-:Y:S02]  /*c710*/  FADD.FTZ R6, R234, R3 ;  /* 0x00000003ea067221 */ /* 0x000fe40000010000 */
[----:B------:R-:W-:Y:S01]  /*c720*/  FADD.FTZ R5, R173, R2 ;  /* 0x00000002ad057221 */ /* 0x000fe20000010000 */
[----:B------:R1:W5:Y:S01]  /*c730*/  LDL.LU R234, [R1+0x74] ;  /* 0x0000740001ea7983 */ /* 0x0003620000300800 */
        /* <DEDUP_REMOVED lines=91> */
[----:B------:R-:W-:Y:S02]  /*ccf0*/  IMAD.MOV.U32 R145, RZ, RZ, R70 ;  /* 0x000000ffff917224 */ /* 0x000fe400078e0046 */
[----:B------:R-:W-:Y:S01]  /*cd00*/  IMAD.MOV.U32 R141, RZ, RZ, R142 ;  /* 0x000000ffff8d7224 */ /* 0x000fe200078e008e */
[----:B------:R1:W-:Y:S01]  /*cd10*/  STL [R1+0x2c], R2 ;  /* 0x00002c0201007387 */ /* 0x0003e20000100800 */
[----:B------:R-:W-:Y:S03]  /*cd20*/  IMAD.MOV.U32 R144, RZ, RZ, R140 ;  /* 0x000000ffff907224 */ /* 0x000fe600078e008c */
[----:B------:R1:W-:Y:S01]  /*cd30*/  STL [R1+0x34], R0 ;  /* 0x0000340001007387 */ /* 0x0003e20000100800 */
[----:B--2---:R-:W-:Y:S01]  /*cd40*/  IMAD.MOV.U32 R3, RZ, RZ, R143 ;  /* 0x000000ffff037224 */ /* 0x004fe200078e008f */
[----:B------:R-:W-:-:S05]  /*cd50*/  @P0 BRA `(.L_x_1338) ;  /* 0xffffa9f000000947 */ /* 0x000fca000383ffff */
.L_x_1337:
[----:B-1----:R-:W-:-:S13]  /*cd60*/  ISETP.GE.AND P0, PT, R246, RZ, PT ;  /* 0x000000fff600720c */ /* 0x002fda0003f06270 */
[----:B------:R-:W-:Y:S05]  /*cd70*/  @!P0 BRA `(.L_x_1339) ;  /* 0x00003e4000008947 */ /* 0x000fea0003800000 */
[----:B------:R-:W2:Y:S01]  /*cd80*/  LDL.LU.64 R6, [R1+0x58] ;  /* 0x0000580001067983 */ /* 0x000ea20000300a00 */
[----:B------:R-:W-:Y:S01]  /*cd90*/  ULDC.64 UR4, c[0x0][0x208] ;  /* 0x0000820000047ab9 */ /* 0x000fe20000000a00 */
[----:B------:R-:W-:Y:S01]  /*cda0*/  MOV R3, R142 ;  /* 0x0000008e00037202 */ /* 0x000fe20000000f00 */
[----:B------:R-:W-:Y:S01]  /*cdb0*/  UIMAD.WIDE.U32 UR12, UR4, 0x70, URZ ;  /* 0x00000070040c78a5 */ /* 0x000fe2000f8e003f */
[----:B------:R-:W2:Y:S01]  /*cdc0*/  LDL.LU.64 R4, [R1+0x68] ;  /* 0x0000680001047983 */ /* 0x000ea20000300a00 */
[----:B------:R-:W-:Y:S01]  /*cdd0*/  UIMAD UR5, UR5, 0x70, URZ ;  /* 0x00000070050578a4 */ /* 0x000fe2000f8e023f */
[----:B------:R-:W-:Y:S01]  /*cde0*/  MOV R0, R143 ;  /* 0x0000008f00007202 */ /* 0x000fe20000000f00 */
[----:B------:R-:W-:Y:S01]  /*cdf0*/  ULDC.64 UR6, c[0x0][0x1e0] ;  /* 0x0000780000067ab9 */ /* 0x000fe20000000a00 */
[----:B------:R-:W-:Y:S01]  /*ce00*/  IMAD.MOV.U32 R146, RZ, RZ, R70 ;  /* 0x000000ffff927224 */ /* 0x000fe200078e0046 */
[----:B------:R-:W-:Y:S01]  /*ce10*/  MOV R141, R140 ;  /* 0x0000008c008d7202 */ /* 0x000fe20000000f00 */
[----:B------:R-:W-:-:S02]  /*ce20*/  USHF.L.U64.HI UR7, UR6, 0x5, UR7 ;  /* 0x0000000506077899 */ /* 0x000fc40008010207 */
[----:B------:R-:W-:Y:S02]  /*ce30*/  USHF.L.U32 UR6, UR6, 0x5, URZ ;  /* 0x0000000506067899 */ /* 0x000fe4000800063f */
[----:B------:R-:W-:Y:S01]  /*ce40*/  UIADD3 UR5, UR13, UR5, URZ ;  /* 0x000000050d057290 */ /* 0x000fe2000fffe03f */
[----:B--2---:R-:W-:-:S05]  /*ce50*/  IMAD.MOV.U32 R5, RZ, RZ, R7 ;  /* 0x000000ffff057224 */ /* 0x004fca00078e0007 */
[----:B------:R1:W-:Y:S04]  /*ce60*/  STL.64 [R1], R4 ;  /* 0x0000000401007387 */ /* 0x0003e80000100a00 */
.L_x_1340:
[----:B------:R-:W2:Y:S01]  /*ce70*/  LDL.64 R78, [R1] ;  /* 0x00000000014e7983 */ /* 0x000ea20000100a00 */
[----:B------:R-:W-:Y:S04]  /*ce80*/  DEPBAR.LE SB0, 0x0 ;  /* 0x000080000000791a */ /* 0x000fe80000000000 */
[----:B------:R-:W-:Y:S01]  /*ce90*/  SHF.R.S32.HI R76, RZ, 0x1f, R246 ;  /* 0x0000001fff4c7819 */ /* 0x000fe200000114f6 */
[----:B------:R-:W-:Y:S01]  /*cea0*/  BAR.SYNC.DEFER_BLOCKING 0x0 ;  /* 0x0000000000007b1d */ /* 0x000fe20000010000 */
[----:B------:R-:W-:Y:S04]  /*ceb0*/  IMAD R2, R246, UR5, RZ ;  /* 0x00000005f6027c24 */ /* 0x000fe8000f8e02ff */
[----:B------:R-:W-:Y:S03]  /*cec0*/  IMAD R2, R76, UR12, R2 ;  /* 0x0000000c4c027c24 */ /* 0x000fe6000f8e0202 */
        /* <DEDUP_REMOVED lines=30> */
[-C--:B------:R-:W-:Y:S08]  /*d0b0*/  HMMA.16816.F32.BF16 R52, R112, R64.reuse, RZ ;  /* 0x000000407034723c */ /* 0x080ff000000418ff */
[C---:B------:R-:W-:Y:S08]  /*d0c0*/  HMMA.16816.F32.BF16 R56, R108.reuse, R64, RZ ;  /* 0x000000406c38723c */ /* 0x040ff000000418ff */
[-C--:B------:R-:W-:Y:S08]  /*d0d0*/  HMMA.16816.F32.BF16 R60, R108, R66.reuse, RZ ;  /* 0x000000426c3c723c */ /* 0x080ff000000418ff */
[C---:B------:R-:W-:Y:S08]  /*d0e0*/  HMMA.16816.F32.BF16 R64, R112.reuse, R66, RZ ;  /* 0x000000427040723c */ /* 0x040ff000000418ff */
[-C--:B-1----:R-:W-:Y:S08]  /*d0f0*/  HMMA.16816.F32.BF16 R68, R112, R80.reuse, RZ ;  /* 0x000000507044723c */ /* 0x082ff000000418ff */
[C---:B------:R-:W-:Y:S04]  /*d100*/  HMMA.16816.F32.BF16 R72, R108.reuse, R80, RZ ;  /* 0x000000506c48723c */ /* 0x040fe800000418ff */
[----:B--2---:R-:W-:Y:S04]  /*d110*/  IMAD.WIDE.U32 R84, R246, UR12, R78 ;  /* 0x0000000cf6547c25 */ /* 0x004fe8000f8e004e */
[-C--:B------:R-:W-:Y:S01]  /*d120*/  HMMA.16816.F32.BF16 R76, R108, R82.reuse, RZ ;  /* 0x000000526c4c723c */ /* 0x080fe200000418ff */
[C---:B------:R-:W-:Y:S03]  /*d130*/  LEA R92, P0, R84.reuse, c[0x0][0x1f8], 0x1 ;  /* 0x00007e00545c7a11 */ /* 0x040fe600078008ff */
[----:B------:R-:W-:Y:S04]  /*d140*/  IADD3 R2, R85, R2, RZ ;  /* 0x0000000255027210 */ /* 0x000fe80007ffe0ff */
[C---:B------:R-:W-:Y:S04]  /*d150*/  HMMA.16816.F32.BF16 R80, R112.reuse, R82, RZ ;  /* 0x000000527050723c */ /* 0x040fe800000418ff */
[----:B------:R-:W-:Y:S02]  /*d160*/  LEA.HI.X R93, R84, c[0x0][0x1fc], R2, 0x1, P0 ;  /* 0x00007f00545d7a11 */ /* 0x000fe400000f0c02 */
[----:B------:R-:W-:Y:S02]  /*d170*/  IADD3 R102, P0, R92, UR9, RZ ;  /* 0x000000095c667c10 */ /* 0x000fe4000ff1e0ff */
[-C--:B---3--:R-:W-:Y:S01]  /*d180*/  HMMA.16816.F32.BF16 R84, R112, R96.reuse, RZ ;  /* 0x000000607054723c */ /* 0x088fe200000418ff */
        /* <DEDUP_REMOVED lines=9> */
[----:B------:R-:W-:Y:S03]  /*d220*/  IADD3 R106, P0, R100, UR9, RZ ;  /* 0x00000009646a7c10 */ /* 0x000fe6000ff1e0ff */
[----:B------:R4:W-:Y:S03]  /*d230*/  LDGSTS.E.BYPASS.LTC128B.128 [R245+0x1100], [R100.64], !P6 ;  /* 0x0110000064f57fae */ /* 0x0009e6000f101d4a */
[----:B------:R-:W-:Y:S02]  /*d240*/  IADD3.X R107, R101, UR8, RZ, P0, !PT ;  /* 0x00000008656b7c10 */ /* 0x000fe400087fe4ff */
[----:B------:R-:W-:Y:S03]  /*d250*/  IADD3 R104, P1, R106, UR9, RZ ;  /* 0x000000096a687c10 */ /* 0x000fe6000ff3e0ff */
[----:B------:R2:W-:Y:S01]  /*d260*/  LDGSTS.E.BYPASS.LTC128B.128 [R245+0x1900], [R106.64], !P6 ;  /* 0x019000006af57fae */ /* 0x0005e2000f101d4a */
[----:B------:R-:W-:Y:S01]  /*d270*/  IADD3.X R105, R107, UR8, RZ, P1, !PT ;  /* 0x000000086b697c10 */ /* 0x000fe20008ffe4ff */
[-C--:B-1----:R-:W-:Y:S01]  /*d280*/  HMMA.16816.F32.BF16 R92, R108, R98.reuse, RZ ;  /* 0x000000626c5c723c */ /* 0x082fe200000418ff */
[----:B------:R-:W-:Y:S05]  /*d290*/  IADD3 R142, P0, R104, UR9, RZ ;  /* 0x00000009688e7c10 */ /* 0x000fea000ff1e0ff */
[----:B------:R1:W-:Y:S01]  /*d2a0*/  LDGSTS.E.BYPASS.LTC128B.128 [R245+0x2100], [R104.64], !P6 ;  /* 0x0210000068f57fae */ /* 0x0003e2000f101d4a */
[----:B------:R-:W-:Y:S01]  /*d2b0*/  IADD3.X R143, R105, UR8, RZ, P0, !PT ;  /* 0x00000008698f7c10 */ /* 0x000fe200087fe4ff */
[C---:B------:R-:W-:Y:S06]  /*d2c0*/  HMMA.16816.F32.BF16 R96, R112.reuse, R98, RZ ;  /* 0x000000627060723c */ /* 0x040fec00000418ff */
[----:B------:R3:W-:Y:S02]  /*d2d0*/  LDGSTS.E.BYPASS.LTC128B.128 [R245+0x2900], [R142.64], !P6 ;  /* 0x029000008ef57fae */ /* 0x0007e4000f101d4a */
[-C--:B----4-:R-:W-:Y:S01]  /*d2e0*/  HMMA.16816.F32.BF16 R100, R112, R188.reuse, RZ ;  /* 0x000000bc7064723c */ /* 0x090fe200000418ff */
[----:B-1----:R-:W-:Y:S04]  /*d2f0*/  IADD3 R104, P0, R142, UR9, RZ ;  /* 0x000000098e687c10 */ /* 0x002fe8000ff1e0ff */
[----:B------:R-:W-:Y:S02]  /*d300*/  IADD3.X R105, R143, UR8, RZ, P0, !PT ;  /* 0x000000088f697c10 */ /* 0x000fe400087fe4ff */
[C---:B------:R-:W-:Y:S02]  /*d310*/  ISETP.GT.AND P0, PT, R246.reuse, RZ, PT ;  /* 0x000000fff600720c */ /* 0x040fe40003f04270 */
[----:B------:R-:W-:Y:S01]  /*d320*/  IADD3 R246, R246, -0x1, RZ ;  /* 0xfffffffff6f67810 */ /* 0x000fe20007ffe0ff */
[----:B------:R2:W-:Y:S08]  /*d330*/  LDGSTS.E.BYPASS.LTC128B.128 [R245+0x3100], [R104.64], !P6 ;  /* 0x0310000068f57fae */ /* 0x0005f0000f101d4a */
[----:B------:R-:W0:Y:S01]  /*d340*/  LDGDEPBAR ;  /* 0x00000000000079af */ /* 0x000e220000000000 */
[C---:B--2---:R-:W-:Y:S08]  /*d350*/  HMMA.16816.F32.BF16 R104, R108.reuse, R188, RZ ;  /* 0x000000bc6c68723c */ /* 0x044ff000000418ff */
        /* <DEDUP_REMOVED lines=35> */
[-C--:B------:R-:W-:Y:S01]  /*d590*/  HMMA.16816.F32.BF16 R108, R200, R226.reuse, R108 ;  /* 0x000000e2c86c723c */ /* 0x080fe2000004186c */
[----:B------:R-:W3:Y:S07]  /*d5a0*/  LDSM.16.M88.4 R200, [R233+0x6100] ;  /* 0x00610000e9c8783b */ /* 0x000eee0000000200 */
[----:B------:R-:W-:Y:S01]  /*d5b0*/  HMMA.16816.F32.BF16 R112, R192, R226, R112 ;  /* 0x000000e2c070723c */ /* 0x000fe20000041870 */
[----:B------:R-:W3:Y:S07]  /*d5c0*/  LDSM.16.M88.4 R192, [R233+0x6900] ;  /* 0x00690000e9c0783b */ /* 0x000eee0000000200 */
[-C--:B-1----:R-:W-:Y:S01]  /*d5d0*/  HMMA.16816.F32.BF16 R4, R188, R196.reuse, R4 ;  /* 0x000000c4bc04723c */ /* 0x082fe20000041804 */
[----:B------:R-:W-:Y:S07]  /*d5e0*/  LDSM.16.M88.4 R224, [R232+0x2000] ;  /* 0x00200000e8e0783b */ /* 0x000fee0000000200 */
[C---:B--2---:R-:W-:Y:S08]  /*d5f0*/  HMMA.16816.F32.BF16 R8, R204.reuse, R196, R8 ;  /* 0x000000c4cc08723c */ /* 0x044ff00000041808 */
[-C--:B------:R-:W-:Y:S08]  /*d600*/  HMMA.16816.F32.BF16 R12, R204, R198.reuse, R12 ;  /* 0x000000c6cc0c723c */ /* 0x080ff0000004180c */
[C---:B------:R-:W-:Y:S01]  /*d610*/  HMMA.16816.F32.BF16 R16, R188.reuse, R198, R16 ;  /* 0x000000c6bc10723c */ /* 0x040fe20000041810 */
[----:B------:R-:W-:Y:S07]  /*d620*/  LDSM.16.M88.4 R196, [R236+0x7100] ;  /* 0x00710000ecc4783b */ /* 0x000fee0000000200 */
[-C--:B----4-:R-:W-:Y:S08]  /*d630*/  HMMA.16816.F32.BF16 R20, R188, R208.reuse, R20 ;  /* 0x000000d0bc14723c */ /* 0x090ff00000041814 */
        /* <DEDUP_REMOVED lines=23> */
[----:B------:R-:W2:Y:S07]  /*d7b0*/  LDSM.16.M88.4 R200, [R236+0x9100] ;  /* 0x00910000ecc8783b */ /* 0x000eae0000000200 */
[-C--:B------:R-:W-:Y:S08]  /*d7c0*/  HMMA.16816.F32.BF16 R100, R188, R192.reuse, R100 ;  /* 0x000000c0bc64723c */ /* 0x080ff00000041864 */
[C---:B------:R-:W-:Y:S08]  /*d7d0*/  HMMA.16816.F32.BF16 R104, R204.reuse, R192, R104 ;  /* 0x000000c0cc68723c */ /* 0x040ff00000041868 */
[-C--:B------:R-:W-:Y:S08]  /*d7e0*/  HMMA.16816.F32.BF16 R108, R204, R194.reuse, R108 ;  /* 0x000000c2cc6c723c */ /* 0x080ff0000004186c */
[----:B------:R-:W-:Y:S01]  /*d7f0*/  HMMA.16816.F32.BF16 R112, R188, R194, R112 ;  /* 0x000000c2bc70723c */ /* 0x000fe20000041870 */
[----:B------:R-:W3:Y:S07]  /*d800*/  LDSM.16.M88.4 R188, [R232+0x2800] ;  /* 0x00280000e8bc783b */ /* 0x000eee0000000200 */
[-C--:B-1----:R-:W-:Y:S01]  /*d810*/  HMMA.16816.F32.BF16 R4, R196, R208.reuse, R4 ;  /* 0x000000d0c404723c */ /* 0x082fe20000041804 */
[----:B------:R-:W1:Y:S01]  /*d820*/  LDSM.16.M88.4 R192, [R232+0x3000] ;  /* 0x00300000e8c0783b */ /* 0x000e620000000200 */
[----:B------:R-:W-:Y:S06]  /*d830*/  DEPBAR.LE SB0, 0x0 ;  /* 0x000080000000791a */ /* 0x000fec0000000000 */
[C---:B--2---:R-:W-:Y:S01]  /*d840*/  HMMA.16816.F32.BF16 R8, R200.reuse, R208, R8 ;  /* 0x000000d0c808723c */ /* 0x044fe20000041808 */
[----:B------:R-:W-:Y:S07]  /*d850*/  BAR.SYNC.DEFER_BLOCKING 0x0 ;  /* 0x0000000000007b1d */ /* 0x000fee0000010000 */
[-C--:B------:R-:W-:Y:S08]  /*d860*/  HMMA.16816.F32.BF16 R12, R200, R210.reuse, R12 ;  /* 0x000000d2c80c723c */ /* 0x080ff0000004180c */
[C---:B------:R-:W-:Y:S04]  /*d870*/  HMMA.16816.F32.BF16 R16, R196.reuse, R210, R16 ;  /* 0x000000d2c410723c */ /* 0x040fe80000041810 */
[----:B------:R-:W-:Y:S02]  /*d880*/  FMNMX.FTZ R2, R4, R0, !PT ;  /* 0x0000000004027209 */ /* 0x000fe40007810000 */
[----:B------:R-:W-:Y:S02]  /*d890*/  FMNMX.FTZ R140, R6, R3, !PT ;  /* 0x00000003068c7209 */ /* 0x000fe40007810000 */
[-C--:B------:R-:W-:Y:S01]  /*d8a0*/  HMMA.16816.F32.BF16 R20, R196, R212.reuse, R20 ;  /* 0x000000d4c414723c */ /* 0x080fe20000041814 */
[----:B------:R-:W2:Y:S03]  /*d8b0*/  LDL.64 R210, [R1+0x48] ;  /* 0x0000480001d27983 */ /* 0x000ea60000100a00 */
[----:B------:R-:W-:Y:S02]  /*d8c0*/  FMNMX.FTZ R2, R5, R2, !PT ;  /* 0x0000000205027209 */ /* 0x000fe40007810000 */
[----:B------:R-:W-:Y:S02]  /*d8d0*/  FMNMX.FTZ R140, R7, R140, !PT ;  /* 0x0000008c078c7209 */ /* 0x000fe40007810000 */
[C---:B------:R-:W-:Y:S01]  /*d8e0*/  HMMA.16816.F32.BF16 R24, R200.reuse, R212, R24 ;  /* 0x000000d4c818723c */ /* 0x040fe20000041818 */
[----:B------:R-:W4:Y:S03]  /*d8f0*/  LDL.64 R212, [R1+0x40] ;  /* 0x0000400001d47983 */ /* 0x000f260000100a00 */
        /* <DEDUP_REMOVED lines=123> */
[----:B---3--:R-:W-:Y:S02]  /*e0b0*/  FMNMX.FTZ R2, R2, R145, !PT ;  /* 0x0000009102027209 */ /* 0x008fe40007810000 */
[----:B------:R-:W-:Y:S01]  /*e0c0*/  FMNMX.FTZ R142, R75, R142, !PT ;  /* 0x0000008e4b8e7209 */ /* 0x000fe20007810000 */
[----:B------:R-:W3:Y:S03]  /*e0d0*/  SHFL.BFLY PT, R144, R140, 0x2, 0x1f ;  /* 0x0c401f008c907f89 */ /* 0x000ee600000e0000 */
[----:B------:R-:W-:Y:S04]  /*e0e0*/  FMNMX.FTZ R142, R78, R142, !PT ;  /* 0x0000008e4e8e7209 */ /* 0x000fe80007810000 */
[----:B------:R-:W-:Y:S01]  /*e0f0*/  FMNMX.FTZ R142, R79, R142, !PT ;  /* 0x0000008e4f8e7209 */ /* 0x000fe20007810000 */
[----:B------:R-:W2:Y:S03]  /*e100*/  SHFL.BFLY PT, R145, R2, 0x1, 0x1f ;  /* 0x0c201f0002917f89 */ /* 0x000ea600000e0000 */
        /* <DEDUP_REMOVED lines=8> */
[----:B---3--:R-:W-:Y:S01]  /*e190*/  FMNMX.FTZ R140, R140, R144, !PT ;  /* 0x000000908c8c7209 */ /* 0x008fe20007810000 */
[--C-:B------:R-:W-:Y:S01]  /*e1a0*/  FFMA.FTZ R21, R21, c[0x0][0x2d0], -R192.reuse ;  /* 0x0000b40015157a23 */ /* 0x100fe200000108c0 */
[----:B------:R-:W-:Y:S01]  /*e1b0*/  FMNMX.FTZ R144, R106, R142, !PT ;  /* 0x0000008e6a907209 */ /* 0x000fe20007810000 */
[----:B------:R-:W-:Y:S01]  /*e1c0*/  MUFU.EX2 R251, R20 ;  /* 0x0000001400fb7308 */ /* 0x000fe20000000800 */
[--C-:B------:R-:W-:Y:S01]  /*e1d0*/  FFMA.FTZ R52, R52, c[0x0][0x2d0], -R192.reuse ;  /* 0x0000b40034347a23 */ /* 0x100fe200000108c0 */
[----:B------:R-:W1:Y:S01]  /*e1e0*/  SHFL.BFLY PT, R189, R140, 0x1, 0x1f ;  /* 0x0c201f008cbd7f89 */ /* 0x000e6200000e0000 */
[----:B--2---:R-:W-:Y:S01]  /*e1f0*/  FMNMX.FTZ R142, R2, R145, !PT ;  /* 0x00000091028e7209 */ /* 0x004fe20007810000 */
        /* <DEDUP_REMOVED lines=8> */
[----:B------:R-:W-:Y:S02]  /*e280*/  FMUL.FTZ R194, R142, c[0x0][0x2d0] ;  /* 0x0000b4008ec27a20 */ /* 0x000fe40000410000 */
[----:B------:R-:W-:Y:S02]  /*e290*/  FFMA.FTZ R16, R16, c[0x0][0x2d0], -R192 ;  /* 0x0000b40010107a23 */ /* 0x000fe400000108c0 */
[----:B------:R-:W-:Y:S02]  /*e2a0*/  FFMA.FTZ R22, R22, c[0x0][0x2d0], -R194 ;  /* 0x0000b40016167a23 */ /* 0x000fe400000108c2 */
        /* <DEDUP_REMOVED lines=12> */
[----:B------:R-:W-:Y:S02]  /*e370*/  FFMA.FTZ R7, R7, c[0x0][0x2d0], -R194 ;  /* 0x0000b40007077a23 */ /* 0x000fe400000108c2 */
[----:B------:R-:W-:Y:S01]  /*e380*/  MUFU.EX2 R216, R6 ;  /* 0x0000000600d87308 */ /* 0x000fe20000000800 */
[----:B------:R-:W-:Y:S02]  /*e390*/  FMUL.FTZ R2, R2, c[0x0][0x2d0] ;  /* 0x0000b40002027a20 */ /* 0x000fe40000410000 */
        /* <DEDUP_REMOVED lines=9> */
[--C-:B------:R-:W-:Y:S02]  /*e430*/  FFMA.FTZ R57, R57, c[0x0][0x2d0], -R193.reuse ;  /* 0x0000b40039397a23 */ /* 0x100fe400000108c1 */
[--C-:B------:R-:W-:Y:S01]  /*e440*/  FFMA.FTZ R60, R60, c[0x0][0x2d0], -R193.reuse ;  /* 0x0000b4003c3c7a23 */ /* 0x100fe200000108c1 */
[----:B------:R1:W1:Y:S01]  /*e450*/  MUFU.EX2 R144, R2 ;  /* 0x0000000200907308 */ /* 0x0002620000000800 */
[----:B--2---:R-:W-:Y:S01]  /*e460*/  FMNMX.FTZ R0, R0, R3, !PT ;  /* 0x0000000300007209 */ /* 0x004fe20007810000 */
[----:B------:R-:W-:Y:S02]  /*e470*/  FFMA.FTZ R5, R5, c[0x0][0x2d0], -R192 ;  /* 0x0000b40005057a23 */ /* 0x000fe400000108c0 */
[--C-:B------:R-:W-:Y:S02]  /*e480*/  FFMA.FTZ R61, R61, c[0x0][0x2d0], -R193.reuse ;  /* 0x0000b4003d3d7a23 */ /* 0x100fe400000108c1 */
[--C-:B------:R-:W-:Y:S02]  /*e490*/  FFMA.FTZ R18, R18, c[0x0][0x2d0], -R194.reuse ;  /* 0x0000b40012127a23 */ /* 0x100fe400000108c2 */
[----:B------:R-:W-:Y:S02]  /*e4a0*/  FFMA.FTZ R19, R19, c[0x0][0x2d0], -R194 ;  /* 0x0000b40013137a23 */ /* 0x000fe400000108c2 */
[----:B------:R2:W-:Y:S01]  /*e4b0*/  MUFU.EX2 R221, R5 ;  /* 0x0000000500dd7308 */ /* 0x0005e20000000800 */
[--C-:B------:R-:W-:Y:S02]  /*e4c0*/  FFMA.FTZ R8, R8, c[0x0][0x2d0], -R193.reuse ;  /* 0x0000b40008087a23 */ /* 0x100fe400000108c1 */
[--C-:B------:R-:W-:Y:S02]  /*e4d0*/  FFMA.FTZ R9, R9, c[0x0][0x2d0], -R193.reuse ;  /* 0x0000b40009097a23 */ /* 0x100fe400000108c1 */
[--C-:B------:R-:W-:Y:S02]  /*e4e0*/  FFMA.FTZ R12, R12, c[0x0][0x2d0], -R193.reuse ;  /* 0x0000b4000c0c7a23 */ /* 0x100fe400000108c1 */
[----:B------:R-:W-:Y:S02]  /*e4f0*/  FFMA.FTZ R13, R13, c[0x0][0x2d0], -R193 ;  /* 0x0000b4000d0d7a23 */ /* 0x000fe400000108c1 */
[--C-:B------:R-:W-:Y:S01]  /*e500*/  FFMA.FTZ R32, R32, c[0x0][0x2d0], -R192.reuse ;  /* 0x0000b40020207a23 */ /* 0x100fe200000108c0 */
[----:B------:R4:W-:Y:S01]  /*e510*/  MUFU.EX2 R215, R8 ;  /* 0x0000000800d77308 */ /* 0x0009e20000000800 */
[----:B------:R-:W-:Y:S02]  /*e520*/  FFMA.FTZ R33, R33, c[0x0][0x2d0], -R192 ;  /* 0x0000b40021217a23 */ /* 0x000fe400000108c0 */
[--C-:B------:R-:W-:Y:S02]  /*e530*/  FFMA.FTZ R34, R34, c[0x0][0x2d0], -R194.reuse ;  /* 0x0000b40022227a23 */ /* 0x100fe400000108c2 */
[----:B-1----:R-:W-:Y:S02]  /*e540*/  FADD.FTZ R2, -R140, R141 ;  /* 0x0000008d8c027221 */ /* 0x002fe40000010100 */
[----:B------:R-:W-:Y:S02]  /*e550*/  FFMA.FTZ R35, R35, c[0x0][0x2d0], -R194 ;  /* 0x0000b40023237a23 */ /* 0x000fe400000108c2 */
[----:B------:R-:W-:Y:S01]  /*e560*/  FMUL.FTZ R2, R2, c[0x0][0x2d0] ;  /* 0x0000b40002027a20 */ /* 0x000fe20000410000 */
[----:B------:R1:W-:Y:S01]  /*e570*/  MUFU.EX2 R249, R9 ;  /* 0x0000000900f97308 */ /* 0x0003e20000000800 */
[C---:B---3--:R-:W-:Y:S02]  /*e580*/  FMUL.FTZ R116, R145.reuse, R116 ;  /* 0x0000007491747220 */ /* 0x048fe40000410000 */
[C---:B------:R-:W-:Y:S02]  /*e590*/  FMUL.FTZ R117, R145.reuse, R117 ;  /* 0x0000007591757220 */ /* 0x040fe40000410000 */
[C---:B------:R-:W-:Y:S02]  /*e5a0*/  FMUL.FTZ R118, R144.reuse, R118 ;  /* 0x0000007690767220 */ /* 0x040fe40000410000 */
[----:B------:R-:W-:Y:S02]  /*e5b0*/  FMUL.FTZ R119, R144, R119 ;  /* 0x0000007790777220 */ /* 0x000fe40000410000 */
[C---:B------:R-:W-:Y:S01]  /*e5c0*/  FMUL.FTZ R124, R145.reuse, R124 ;  /* 0x0000007c917c7220 */ /* 0x040fe20000410000 */
[----:B------:R3:W3:Y:S01]  /*e5d0*/  MUFU.EX2 R141, R2 ;  /* 0x00000002008d7308 */ /* 0x0006e20000000800 */
[----:B------:R-:W-:Y:S02]  /*e5e0*/  @P0 IMAD R6, R4, c[0x0][0x1e0], RZ ;  /* 0x0000780004060a24 */ /* 0x000fe400078e02ff */
[C---:B--2---:R-:W-:Y:S01]  /*e5f0*/  @P0 IMAD.WIDE.U32 R4, R246.reuse, c[0x0][0x1e0], RZ ;  /* 0x00007800f6040a25 */ /* 0x044fe200078e00ff */
[----:B----4-:R-:W-:Y:S03]  /*e600*/  @P0 MOV R8, R210 ;  /* 0x000000d200080202 */ /* 0x010fe60000000f00 */
[----:B------:R-:W-:Y:S02]  /*e610*/  @P0 IMAD R6, R246, c[0x0][0x1e4], R6 ;  /* 0x00007900f6060a24 */ /* 0x000fe400078e0206 */
[----:B------:R-:W-:Y:S01]  /*e620*/  FMUL.FTZ R125, R145, R125 ;  /* 0x0000007d917d7220 */ /* 0x000fe20000410000 */
[----:B------:R-:W-:Y:S01]  /*e630*/  MUFU.EX2 R226, R22 ;  /* 0x0000001600e27308 */ /* 0x000fe20000000800 */
[C---:B------:R-:W-:Y:S01]  /*e640*/  FMUL.FTZ R126, R144.reuse, R126 ;  /* 0x0000007e907e7220 */ /* 0x040fe20000410000 */
[----:B------:R-:W-:Y:S01]  /*e650*/  @P0 IADD3 R6, R5, R6, RZ ;  /* 0x0000000605060210 */ /* 0x000fe20007ffe0ff */
[----:B------:R-:W-:Y:S01]  /*e660*/  FMUL.FTZ R127, R144, R127 ;  /* 0x0000007f907f7220 */ /* 0x000fe20000410000 */
[----:B-1----:R-:W-:Y:S01]  /*e670*/  @P0 MOV R9, R213 ;  /* 0x000000d500090202 */ /* 0x002fe20000000f00 */
[C---:B------:R-:W-:Y:S02]  /*e680*/  FMUL.FTZ R136, R145.reuse, R136 ;  /* 0x0000008891887220 */ /* 0x040fe40000410000 */
[----:B------:R-:W-:Y:S02]  /*e690*/  FMUL.FTZ R137, R145, R137 ;  /* 0x0000008991897220 */ /* 0x000fe40000410000 */
[----:B------:R-:W-:Y:S01]  /*e6a0*/  @P0 IMAD.WIDE.U32 R8, R4, 0x70, R8 ;  /* 0x0000007004080825 */ /* 0x000fe200078e0008 */
[----:B------:R-:W-:Y:S03]  /*e6b0*/  MUFU.EX2 R247, R23 ;  /* 0x0000001700f77308 */ /* 0x000fe60000000800 */
[----:B------:R-:W-:Y:S01]  /*e6c0*/  @P0 IMAD R4, R6, 0x70, RZ ;  /* 0x0000007006040824 */ /* 0x000fe200078e02ff */
[----:B---3--:R-:W1:Y:S01]  /*e6d0*/  SHFL.BFLY PT, R2, R0, 0x1, 0x1f ;  /* 0x0c201f0000027f89 */ /* 0x008e6200000e0000 */
[----:B------:R-:W-:Y:S01]  /*e6e0*/  @P0 LEA R6, P2, R8, c[0x0][0x1c8], 0x1 ;  /* 0x0000720008060a11 */ /* 0x000fe200078408ff */
[----:B------:R-:W-:Y:S02]  /*e6f0*/  FMUL.FTZ R120, R141, R120 ;  /* 0x000000788d787220 */ /* 0x000fe40000410000 */
[----:B------:R-:W-:Y:S01]  /*e700*/  @P0 IADD3 R5, R9, R4, RZ ;  /* 0x0000000409050210 */ /* 0x000fe20007ffe0ff */
[C---:B------:R-:W-:Y:S01]  /*e710*/  FMUL.FTZ R121, R141.reuse, R121 ;  /* 0x000000798d797220 */ /* 0x040fe20000410000 */
[----:B------:R2:W-:Y:S01]  /*e720*/  MUFU.EX2 R209, R16 ;  /* 0x0000001000d17308 */ /* 0x0005e20000000800 */
[----:B------:R-:W-:Y:S01]  /*e730*/  @P0 IADD3 R4, P1, R6, UR6, RZ ;  /* 0x0000000606040c10 */ /* 0x000fe2000ff3e0ff */
[C---:B------:R-:W-:Y:S01]  /*e740*/  FMUL.FTZ R128, R141.reuse, R128 ;  /* 0x000000808d807220 */ /* 0x040fe20000410000 */
[----:B------:R-:W-:Y:S01]  /*e750*/  @P0 LEA.HI.X R7, R8, c[0x0][0x1cc], R5, 0x1, P2 ;  /* 0x0000730008070a11 */ /* 0x000fe200010f0c05 */
[C---:B------:R-:W-:Y:S02]  /*e760*/  FMUL.FTZ R129, R141.reuse, R129 ;  /* 0x000000818d817220 */ /* 0x040fe40000410000 */
[----:B------:R-:W-:Y:S01]  /*e770*/  FMUL.FTZ R132, R141, R132 ;  /* 0x000000848d847220 */ /* 0x000fe20000410000 */
[----:B------:R-:W-:Y:S01]  /*e780*/  @P0 IADD3.X R5, R7, UR7, RZ, P1, !PT ;  /* 0x0000000707050c10 */ /* 0x000fe20008ffe4ff */
[----:B------:R3:W-:Y:S01]  /*e790*/  @P0 LDGSTS.E.BYPASS.LTC128B.128 [R245+0x3900], [R6.64], !P6 ;  /* 0x0390000006f50fae */ /* 0x0007e2000f101d4a */
[----:B------:R-:W-:Y:S01]  /*e7a0*/  FMUL.FTZ R133, R141, R133 ;  /* 0x000000858d857220 */ /* 0x000fe20000410000 */
[----:B------:R4:W-:Y:S01]  /*e7b0*/  MUFU.EX2 R205, R17 ;  /* 0x0000001100cd7308 */ /* 0x0009e20000000800 */
[C---:B------:R-:W-:Y:S02]  /*e7c0*/  FMUL.FTZ R138, R144.reuse, R138 ;  /* 0x0000008a908a7220 */ /* 0x040fe40000410000 */
[----:B------:R-:W-:Y:S02]  /*e7d0*/  FMUL.FTZ R139, R144, R139 ;  /* 0x0000008b908b7220 */ /* 0x000fe40000410000 */
[--C-:B------:R-:W-:Y:S01]  /*e7e0*/  FFMA.FTZ R24, R24, c[0x0][0x2d0], -R193.reuse ;  /* 0x0000b40018187a23 */ /* 0x100fe200000108c1 */
[----:B------:R3:W-:Y:S01]  /*e7f0*/  @P0 LDGSTS.E.BYPASS.LTC128B.128 [R245+0x4100], [R4.64], !P6 ;  /* 0x0410000004f50fae */ /* 0x0007e2000f101d4a */
[--C-:B------:R-:W-:Y:S01]  /*e800*/  FFMA.FTZ R25, R25, c[0x0][0x2d0], -R193.reuse ;  /* 0x0000b40019197a23 */ /* 0x100fe200000108c1 */
[----:B-1----:R-:W-:Y:S01]  /*e810*/  FMNMX.FTZ R2, R0, R2, !PT ;  /* 0x0000000200027209 */ /* 0x002fe20007810000 */
[--C-:B------:R-:W-:Y:S01]  /*e820*/  FFMA.FTZ R28, R28, c[0x0][0x2d0], -R193.reuse ;  /* 0x0000b4001c1c7a23 */ /* 0x100fe200000108c1 */
[----:B------:R1:W-:Y:S01]  /*e830*/  MUFU.EX2 R204, R18 ;  /* 0x0000001200cc7308 */ /* 0x0003e20000000800 */
[----:B------:R-:W-:Y:S02]  /*e840*/  FFMA.FTZ R29, R29, c[0x0][0x2d0], -R193 ;  /* 0x0000b4001d1d7a23 */ /* 0x000fe400000108c1 */
[C---:B------:R-:W-:Y:S02]  /*e850*/  FMUL.FTZ R3, R2.reuse, c[0x0][0x2d0] ;  /* 0x0000b40002037a20 */ /* 0x040fe40000410000 */
[----:B------:R-:W-:Y:S02]  /*e860*/  FADD.FTZ R0, -R2, R146 ;  /* 0x0000009202007221 */ /* 0x000fe40000010100 */
[--C-:B------:R-:W-:Y:S02]  /*e870*/  FFMA.FTZ R10, R10, c[0x0][0x2d0], -R3.reuse ;  /* 0x0000b4000a0a7a23 */ /* 0x100fe40000010803 */
[----:B--2---:R-:W-:Y:S01]  /*e880*/  FMUL.FTZ R16, R145, R160 ;  /* 0x000000a091107220 */ /* 0x004fe20000410000 */
[----:B------:R2:W-:Y:S01]  /*e890*/  MUFU.EX2 R206, R19 ;  /* 0x0000001300ce7308 */ /* 0x0005e20000000800 */
[--C-:B------:R-:W-:Y:S02]  /*e8a0*/  FFMA.FTZ R42, R42, c[0x0][0x2d0], -R3.reuse ;  /* 0x0000b4002a2a7a23 */ /* 0x100fe40000010803 */
[--C-:B------:R-:W-:Y:S02]  /*e8b0*/  FFMA.FTZ R43, R43, c[0x0][0x2d0], -R3.reuse ;  /* 0x0000b4002b2b7a23 */ /* 0x100fe40000010803 */
        /* <DEDUP_REMOVED lines=14> */
[----:B------:R-:W-:Y:S01]  /*e9a0*/  FMUL.FTZ R0, R0, c[0x0][0x2d0] ;  /* 0x0000b40000007a20 */ /* 0x000fe20000410000 */
[----:B------:R2:W-:Y:S01]  /*e9b0*/  MUFU.EX2 R200, R11 ;  /* 0x0000000b00c87308 */ /* 0x0005e20000000800 */
[--C-:B------:R-:W-:Y:S02]  /*e9c0*/  FFMA.FTZ R26, R26, c[0x0][0x2d0], -R3.reuse ;  /* 0x0000b4001a1a7a23 */ /* 0x100fe40000010803 */
[--C-:B------:R-:W-:Y:S01]  /*e9d0*/  FFMA.FTZ R27, R27, c[0x0][0x2d0], -R3.reuse ;  /* 0x0000b4001b1b7a23 */ /* 0x100fe20000010803 */
[----:B----4-:R-:W-:Y:S01]  /*e9e0*/  @P0 IADD3 R10, P3, R4, UR6, RZ ;  /* 0x00000006040a0c10 */ /* 0x010fe2000ff7e0ff */
[--C-:B------:R-:W-:Y:S02]  /*e9f0*/  FFMA.FTZ R30, R30, c[0x0][0x2d0], -R3.reuse ;  /* 0x0000b4001e1e7a23 */ /* 0x100fe40000010803 */
[----:B------:R-:W-:Y:S01]  /*ea00*/  FFMA.FTZ R31, R31, c[0x0][0x2d0], -R3 ;  /* 0x0000b4001f1f7a23 */ /* 0x000fe20000010803 */
[----:B------:R-:W-:Y:S01]  /*ea10*/  @P0 IADD3 R8, P2, R10, UR6, RZ ;  /* 0x000000060a080c10 */ /* 0x000fe2000ff5e0ff */
[--C-:B------:R-:W-:Y:S01]  /*ea20*/  FFMA.FTZ R48, R48, c[0x0][0x2d0], -R192.reuse ;  /* 0x0000b40030307a23 */ /* 0x100fe200000108c0 */
[----:B------:R-:W4:Y:S01]  /*ea30*/  MUFU.EX2 R0, R0 ;  /* 0x0000000000007308 */ /* 0x000f220000000800 */
[--C-:B------:R-:W-:Y:S01]  /*ea40*/  FFMA.FTZ R36, R36, c[0x0][0x2d0], -R192.reuse ;  /* 0x0000b40024247a23 */ /* 0x100fe200000108c0 */
[----:B---3--:R-:W-:Y:S01]  /*ea50*/  @P0 IADD3 R6, P1, R8, UR6, RZ ;  /* 0x0000000608060c10 */ /* 0x008fe2000ff3e0ff */
[----:B------:R-:W-:Y:S02]  /*ea60*/  FFMA.FTZ R37, R37, c[0x0][0x2d0], -R192 ;  /* 0x0000b40025257a23 */ /* 0x000fe400000108c0 */
[----:B-1----:R-:W-:Y:S02]  /*ea70*/  FMUL.FTZ R12, R141, R156 ;  /* 0x0000009c8d0c7220 */ /* 0x002fe40000410000 */
[----:B------:R-:W-:Y:S02]  /*ea80*/  FFMA.FTZ R38, R38, c[0x0][0x2d0], -R194 ;  /* 0x0000b40026267a23 */ /* 0x000fe400000108c2 */
[----:B------:R-:W-:Y:S01]  /*ea90*/  FFMA.FTZ R49, R49, c[0x0][0x2d0], -R192 ;  /* 0x0000b40031317a23 */ /* 0x000fe200000108c0 */
[----:B------:R1:W3:Y:S01]  /*eaa0*/  MUFU.EX2 R207, R13 ;  /* 0x0000000d00cf7308 */ /* 0x0002e20000000800 */
[----:B------:R-:W-:Y:S02]  /*eab0*/  FFMA.FTZ R50, R50, c[0x0][0x2d0], -R194 ;  /* 0x0000b40032327a23 */ /* 0x000fe400000108c2 */
[----:B------:R-:W-:Y:S01]  /*eac0*/  FFMA.FTZ R113, R113, c[0x0][0x2d0], -R192 ;  /* 0x0000b40071717a23 */ /* 0x000fe200000108c0 */
[----:B--2---:R-:W-:Y:S01]  /*ead0*/  @P0 IADD3.X R11, R5, UR7, RZ, P3, !PT ;  /* 0x00000007050b0c10 */ /* 0x004fe20009ffe4ff */
[----:B------:R-:W-:Y:S02]  /*eae0*/  FFMA.FTZ R115, R115, c[0x0][0x2d0], -R194 ;  /* 0x0000b40073737a23 */ /* 0x000fe400000108c2 */
[--C-:B------:R-:W-:Y:S01]  /*eaf0*/  FFMA.FTZ R109, R109, c[0x0][0x2d0], -R193.reuse ;  /* 0x0000b4006d6d7a23 */ /* 0x100fe200000108c1 */
[----:B------:R-:W-:Y:S01]  /*eb00*/  @P0 IADD3.X R9, R11, UR7, RZ, P2, !PT ;  /* 0x000000070b090c10 */ /* 0x000fe200097fe4ff */
[----:B------:R2:W-:Y:S01]  /*eb10*/  @P0 LDGSTS.E.BYPASS.LTC128B.128 [R245+0x4900], [R10.64], !P6 ;  /* 0x049000000af50fae */ /* 0x0005e2000f101d4a */
[----:B------:R3:W-:Y:S01]  /*eb20*/  MUFU.EX2 R201, R14 ;  /* 0x0000000e00c97308 */ /* 0x0007e20000000800 */
[----:B------:R-:W-:Y:S01]  /*eb30*/  @P0 IADD3 R4, P2, R6, UR6, RZ ;  /* 0x0000000606040c10 */ /* 0x000fe2000ff5e0ff */
[--C-:B------:R-:W-:Y:S01]  /*eb40*/  FFMA.FTZ R68, R68, c[0x0][0x2d0], -R192.reuse ;  /* 0x0000b40044447a23 */ /* 0x100fe200000108c0 */
[----:B------:R-:W-:Y:S01]  /*eb50*/  @P0 IADD3.X R7, R9, UR7, RZ, P1, !PT ;  /* 0x0000000709070c10 */ /* 0x000fe20008ffe4ff */
[C---:B----4-:R-:W-:Y:S02]  /*eb60*/  FMUL.FTZ R122, R0.reuse, R122 ;  /* 0x0000007a007a7220 */ /* 0x050fe40000410000 */
[C---:B------:R-:W-:Y:S01]  /*eb70*/  FMUL.FTZ R123, R0.reuse, R123 ;  /* 0x0000007b007b7220 */ /* 0x040fe20000410000 */
[----:B------:R4:W-:Y:S01]  /*eb80*/  @P0 LDGSTS.E.BYPASS.LTC128B.128 [R245+0x5100], [R8.64], !P6 ;  /* 0x0510000008f50fae */ /* 0x0009e2000f101d4a */
[----:B------:R-:W-:Y:S01]  /*eb90*/  @P0 IADD3.X R5, R7, UR7, RZ, P2, !PT ;  /* 0x0000000707050c10 */ /* 0x000fe200097fe4ff */
[C---:B------:R-:W-:Y:S01]  /*eba0*/  FMUL.FTZ R130, R0.reuse, R130 ;  /* 0x0000008200827220 */ /* 0x040fe20000410000 */
[----:B------:R4:W4:Y:S01]  /*ebb0*/  MUFU.EX2 R202, R15 ;  /* 0x0000000f00ca7308 */ /* 0x0009220000000800 */
[C---:B------:R-:W-:Y:S02]  /*ebc0*/  FMUL.FTZ R131, R0.reuse, R131 ;  /* 0x0000008300837220 */ /* 0x040fe40000410000 */
[C---:B------:R-:W-:Y:S02]  /*ebd0*/  FMUL.FTZ R134, R0.reuse, R134 ;  /* 0x0000008600867220 */ /* 0x040fe40000410000 */
[----:B------:R4:W-:Y:S01]  /*ebe0*/  @P0 LDGSTS.E.BYPASS.LTC128B.128 [R245+0x5900], [R6.64], !P6 ;  /* 0x0590000006f50fae */ /* 0x0009e2000f101d4a */
[----:B-1----:R-:W-:Y:S02]  /*ebf0*/  FMUL.FTZ R13, R141, R157 ;  /* 0x0000009d8d0d7220 */ /* 0x002fe40000410000 */
[C---:B------:R-:W-:Y:S02]  /*ec00*/  FMUL.FTZ R135, R0.reuse, R135 ;  /* 0x0000008700877220 */ /* 0x040fe40000410000 */
[----:B------:R1:W-:Y:S01]  /*ec10*/  MUFU.EX2 R223, R24 ;  /* 0x0000001800df7308 */ /* 0x0003e20000000800 */
[--C-:B------:R-:W-:Y:S02]  /*ec20*/  FFMA.FTZ R69, R69, c[0x0][0x2d0], -R192.reuse ;  /* 0x0000b40045457a23 */ /* 0x100fe400000108c0 */
[----:B------:R1:W-:Y:S01]  /*ec30*/  @P0 LDGSTS.E.BYPASS.LTC128B.128 [R245+0x6100], [R4.64], !P6 ;  /* 0x0610000004f50fae */ /* 0x0003e2000f101d4a */
[----:B---3--:R-:W-:Y:S01]  /*ec40*/  FMUL.FTZ R14, R0, R158 ;  /* 0x0000009e000e7220 */ /* 0x008fe20000410000 */
[----:B--2---:R-:W-:Y:S01]  /*ec50*/  @P0 IADD3 R10, P1, R4, UR6, RZ ;  /* 0x00000006040a0c10 */ /* 0x004fe2000ff3e0ff */
[--C-:B------:R-:W-:Y:S02]  /*ec60*/  FFMA.FTZ R80, R80, c[0x0][0x2d0], -R192.reuse ;  /* 0x0000b40050507a23 */ /* 0x100fe400000108c0 */
[----:B------:R-:W-:Y:S02]  /*ec70*/  FFMA.FTZ R81, R81, c[0x0][0x2d0], -R192 ;  /* 0x0000b40051517a23 */ /* 0x000fe400000108c0 */
[----:B------:R2:W-:Y:S01]  /*ec80*/  MUFU.EX2 R224, R25 ;  /* 0x0000001900e07308 */ /* 0x0005e20000000800 */
[----:B------:R-:W-:Y:S01]  /*ec90*/  @P0 IADD3.X R11, R5, UR7, RZ, P1, !PT ;  /* 0x00000007050b0c10 */ /* 0x000fe20008ffe4ff */
[--C-:B------:R-:W-:Y:S02]  /*eca0*/  FFMA.FTZ R70, R70, c[0x0][0x2d0], -R194.reuse ;  /* 0x0000b40046467a23 */ /* 0x100fe400000108c2 */
[----:B----4-:R-:W-:Y:S01]  /*ecb0*/  FMUL.FTZ R8, R141, R152 ;  /* 0x000000988d087220 */ /* 0x010fe20000410000 */
[----:B------:R-:W-:Y:S01]  /*ecc0*/  F2FP.BF16.PACK_AB R152, R249, R215 ;  /* 0x000000d7f998723e */ /* 0x000fe200000010ff */
[----:B------:R3:W-:Y:S01]  /*ecd0*/  @P0 LDGSTS.E.BYPASS.LTC128B.128 [R245+0x6900], [R10.64], !P6 ;  /* 0x069000000af50fae */ /* 0x0007e2000f101d4a */
[----:B------:R-:W-:Y:S01]  /*ece0*/  FMUL.FTZ R9, R141, R153 ;  /* 0x000000998d097220 */ /* 0x000fe20000410000 */
[----:B------:R-:W-:Y:S01]  /*ecf0*/  F2FP.BF16.PACK_AB R153, R200, R195 ;  /* 0x000000c3c899723e */ /* 0x000fe200000010ff */
[----:B------:R-:W-:Y:S01]  /*ed00*/  FMUL.FTZ R15, R0, R159 ;  /* 0x0000009f000f7220 */ /* 0x000fe20000410000 */
[----:B------:R4:W-:Y:S01]  /*ed10*/  MUFU.EX2 R196, R26 ;  /* 0x0000001a00c47308 */ /* 0x0009e20000000800 */
[--C-:B------:R-:W-:Y:S02]  /*ed20*/  FFMA.FTZ R71, R71, c[0x0][0x2d0], -R194.reuse ;  /* 0x0000b40047477a23 */ /* 0x100fe400000108c2 */
[C---:B------:R-:W-:Y:S01]  /*ed30*/  FMUL.FTZ R6, R144.reuse, R150 ;  /* 0x0000009690067220 */ /* 0x040fe20000410000 */
[----:B------:R-:W4:Y:S01]  /*ed40*/  LDSM.16.MT88.4 R20, [R228+0x100] ;  /* 0x00010000e414783b */ /* 0x000f220000004200 */
[----:B------:R-:W-:Y:S01]  /*ed50*/  FMUL.FTZ R7, R144, R151 ;  /* 0x0000009790077220 */ /* 0x000fe20000410000 */
[----:B------:R-:W-:Y:S01]  /*ed60*/  F2FP.BF16.PACK_AB R150, R205, R209 ;  /* 0x000000d1cd96723e */ /* 0x000fe200000010ff */
[----:B-1----:R-:W-:Y:S01]  /*ed70*/  FMUL.FTZ R24, R141, R168 ;  /* 0x000000a88d187220 */ /* 0x002fe20000410000 */
[----:B------:R-:W-:Y:S01]  /*ed80*/  F2FP.BF16.PACK_AB R151, R206, R204 ;  /* 0x000000ccce97723e */ /* 0x000fe200000010ff */
[--C-:B------:R-:W-:Y:S01]  /*ed90*/  FFMA.FTZ R82, R82, c[0x0][0x2d0], -R194.reuse ;  /* 0x0000b40052527a23 */ /* 0x100fe200000108c2 */
[----:B------:R1:W-:Y:S01]  /*eda0*/  MUFU.EX2 R199, R27 ;  /* 0x0000001b00c77308 */ /* 0x0003e20000000800 */
[----:B------:R-:W-:Y:S01]  /*edb0*/  FMUL.FTZ R4, R145, R148 ;  /* 0x0000009491047220 */ /* 0x000fe20000410000 */
[----:B------:R-:W-:Y:S01]  /*edc0*/  F2FP.BF16.PACK_AB R148, R221, R217 ;  /* 0x000000d9dd94723e */ /* 0x000fe200000010ff */
[----:B------:R-:W-:Y:S01]  /*edd0*/  FMUL.FTZ R5, R145, R149 ;  /* 0x0000009591057220 */ /* 0x000fe20000410000 */
[----:B------:R-:W-:Y:S01]  /*ede0*/  F2FP.BF16.PACK_AB R149, R218, R216 ;  /* 0x000000d8da95723e */ /* 0x000fe200000010ff */
[----:B------:R-:W4:Y:S01]  /*edf0*/  LDSM.16.MT88.4 R188, [R231+0x100] ;  /* 0x00010000e7bc783b */ /* 0x000f220000004200 */
[----:B--2---:R-:W-:Y:S02]  /*ee00*/  FMUL.FTZ R25, R141, R169 ;  /* 0x000000a98d197220 */ /* 0x004fe40000410000 */
[----:B------:R-:W-:Y:S02]  /*ee10*/  FFMA.FTZ R83, R83, c[0x0][0x2d0], -R194 ;  /* 0x0000b40053537a23 */ /* 0x000fe400000108c2 */
[----:B------:R-:W-:Y:S01]  /*ee20*/  MUFU.EX2 R211, R41 ;  /* 0x0000002900d37308 */ /* 0x000fe20000000800 */
[--C-:B------:R-:W-:Y:S02]  /*ee30*/  FFMA.FTZ R72, R72, c[0x0][0x2d0], -R193.reuse ;  /* 0x0000b40048487a23 */ /* 0x100fe400000108c1 */
[----:B------:R-:W2:Y:S01]  /*ee40*/  LDSM.16.MT88.4 R156, [R229+0x100] ;  /* 0x00010000e59c783b */ /* 0x000ea20000004200 */
[C---:B---3--:R-:W-:Y:S01]  /*ee50*/  FMUL.FTZ R10, R0.reuse, R154 ;  /* 0x0000009a000a7220 */ /* 0x048fe20000410000 */
[----:B------:R-:W-:Y:S01]  /*ee60*/  F2FP.BF16.PACK_AB R154, R207, R252 ;  /* 0x000000fccf9a723e */ /* 0x000fe200000010ff */
[----:B------:R-:W-:Y:S01]  /*ee70*/  FMUL.FTZ R11, R0, R155 ;  /* 0x0000009b000b7220 */ /* 0x000fe20000410000 */
[----:B------:R-:W-:Y:S01]  /*ee80*/  F2FP.BF16.PACK_AB R155, R202, R201 ;  /* 0x000000c9ca9b723e */ /* 0x000fe200000010ff */
[C---:B----4-:R-:W-:Y:S01]  /*ee90*/  FMUL.FTZ R26, R0.reuse, R170 ;  /* 0x000000aa001a7220 */ /* 0x050fe20000410000 */
[----:B------:R-:W-:Y:S01]  /*eea0*/  MOV R170, R204 ;  /* 0x000000cc00aa7202 */ /* 0x000fe20000000f00 */
[----:B------:R-:W-:Y:S01]  /*eeb0*/  MUFU.EX2 R210, R44 ;  /* 0x0000002c00d27308 */ /* 0x000fe20000000800 */
[----:B------:R-:W3:Y:S01]  /*eec0*/  LDSM.16.MT88.4 R160, [R230+0x100] ;  /* 0x00010000e6a0783b */ /* 0x000ee20000004200 */
[--C-:B------:R-:W-:Y:S02]  /*eed0*/  FFMA.FTZ R73, R73, c[0x0][0x2d0], -R193.reuse ;  /* 0x0000b40049497a23 */ /* 0x100fe400000108c1 */
[----:B-1----:R-:W-:Y:S01]  /*eee0*/  FMUL.FTZ R27, R0, R171 ;  /* 0x000000ab001b7220 */ /* 0x002fe20000410000 */
[----:B------:R-:W-:Y:S01]  /*eef0*/  MOV R171, R209 ;  /* 0x000000d100ab7202 */ /* 0x000fe20000000f00 */
[--C-:B------:R-:W-:Y:S02]  /*ef00*/  FFMA.FTZ R76, R76, c[0x0][0x2d0], -R193.reuse ;  /* 0x0000b4004c4c7a23 */ /* 0x100fe400000108c1 */
[----:B------:R-:W-:Y:S01]  /*ef10*/  FFMA.FTZ R77, R77, c[0x0][0x2d0], -R193 ;  /* 0x0000b4004d4d7a23 */ /* 0x000fe200000108c1 */
[----:B------:R-:W0:Y:S01]  /*ef20*/  LDGDEPBAR ;  /* 0x00000000000079af */ /* 0x000e220000000000 */
[----:B------:R-:W-:Y:S01]  /*ef30*/  MUFU.EX2 R209, R45 ;  /* 0x0000002d00d17308 */ /* 0x000fe20000000800 */
[--C-:B------:R-:W-:Y:S02]  /*ef40*/  FFMA.FTZ R74, R74, c[0x0][0x2d0], -R3.reuse ;  /* 0x0000b4004a4a7a23 */ /* 0x100fe40000010803 */
[--C-:B------:R-:W-:Y:S01]  /*ef50*/  FFMA.FTZ R75, R75, c[0x0][0x2d0], -R3.reuse ;  /* 0x0000b4004b4b7a23 */ /* 0x100fe20000010803 */
[-C--:B------:R-:W-:Y:S05]  /*ef60*/  HMMA.16816.F32.BF16 R4, R148, R20.reuse, R4 ;  /* 0x000000149404723c */ /* 0x080fea0000041804 */
[--C-:B------:R-:W-:Y:S01]  /*ef70*/  FFMA.FTZ R78, R78, c[0x0][0x2d0], -R3.reuse ;  /* 0x0000b4004e4e7a23 */ /* 0x100fe20000010803 */
[----:B------:R-:W-:Y:S01]  /*ef80*/  MUFU.EX2 R204, R54 ;  /* 0x0000003600cc7308 */ /* 0x000fe20000000800 */
[--C-:B------:R-:W-:Y:S01]  /*ef90*/  FFMA.FTZ R79, R79, c[0x0][0x2d0], -R3.reuse ;  /* 0x0000b4004f4f7a23 */ /* 0x100fe20000010803 */
[C---:B------:R-:W-:Y:S04]  /*efa0*/  HMMA.16816.F32.BF16 R8, R152.reuse, R20, R8 ;  /* 0x000000149808723c */ /* 0x040fe80000041808 */
[--C-:B------:R-:W-:Y:S02]  /*efb0*/  FFMA.FTZ R84, R84, c[0x0][0x2d0], -R192.reuse ;  /* 0x0000b40054547a23 */ /* 0x100fe400000108c0 */
[--C-:B------:R-:W-:Y:S02]  /*efc0*/  FFMA.FTZ R85, R85, c[0x0][0x2d0], -R192.reuse ;  /* 0x0000b40055557a23 */ /* 0x100fe400000108c0 */
[-C--:B------:R-:W-:Y:S01]  /*efd0*/  HMMA.16816.F32.BF16 R12, R152, R22.reuse, R12 ;  /* 0x00000016980c723c */ /* 0x080fe2000004180c */
[----:B------:R1:W-:Y:S03]  /*efe0*/  MUFU.EX2 R225, R28 ;  /* 0x0000001c00e17308 */ /* 0x0003e60000000800 */
[C---:B------:R-:W-:Y:S01]  /*eff0*/  FMUL.FTZ R20, R145.reuse, R164 ;  /* 0x000000a491147220 */ /* 0x040fe20000410000 */
[----:B------:R-:W-:Y:S01]  /*f000*/  MOV R164, R208 ;  /* 0x000000d000a47202 */ /* 0x000fe20000000f00 */
[----:B------:R-:W-:Y:S01]  /*f010*/  FMUL.FTZ R21, R145, R165 ;  /* 0x000000a591157220 */ /* 0x000fe20000410000 */
[----:B------:R-:W-:Y:S01]  /*f020*/  MOV R165, R207 ;  /* 0x000000cf00a57202 */ /* 0x000fe20000000f00 */
[C---:B------:R-:W-:Y:S03]  /*f030*/  HMMA.16816.F32.BF16 R16, R148.reuse, R22, R16 ;  /* 0x000000169410723c */ /* 0x040fe60000041810 */
[----:B------:R4:W-:Y:S01]  /*f040*/  MUFU.EX2 R227, R29 ;  /* 0x0000001d00e37308 */ /* 0x0009e20000000800 */
[--C-:B------:R-:W-:Y:S02]  /*f050*/  FFMA.FTZ R96, R96, c[0x0][0x2d0], -R192.reuse ;  /* 0x0000b40060607a23 */ /* 0x100fe400000108c0 */
[----:B------:R-:W-:Y:S02]  /*f060*/  FFMA.FTZ R97, R97, c[0x0][0x2d0], -R192 ;  /* 0x0000b40061617a23 */ /* 0x000fe400000108c0 */
[C---:B------:R-:W-:Y:S01]  /*f070*/  FMUL.FTZ R22, R144.reuse, R166 ;  /* 0x000000a690167220 */ /* 0x040fe20000410000 */
[----:B------:R-:W-:Y:S03]  /*f080*/  MOV R166, R206 ;  /* 0x000000ce00a67202 */ /* 0x000fe60000000f00 */
[----:B------:R-:W-:Y:S01]  /*f090*/  FMUL.FTZ R23, R144, R167 ;  /* 0x000000a790177220 */ /* 0x000fe20000410000 */
[----:B------:R2:W-:Y:S01]  /*f0a0*/  MUFU.EX2 R198, R30 ;  /* 0x0000001e00c67308 */ /* 0x0005e20000000800 */
[----:B------:R-:W-:Y:S01]  /*f0b0*/  MOV R167, R205 ;  /* 0x000000cd00a77202 */ /* 0x000fe20000000f00 */
[--C-:B------:R-:W-:Y:S02]  /*f0c0*/  FFMA.FTZ R86, R86, c[0x0][0x2d0], -R194.reuse ;  /* 0x0000b40056567a23 */ /* 0x100fe400000108c2 */
[----:B-1----:R-:W-:Y:S02]  /*f0d0*/  FMUL.FTZ R28, R141, R172 ;  /* 0x000000ac8d1c7220 */ /* 0x002fe40000410000 */
[-C--:B------:R-:W-:Y:S03]  /*f0e0*/  HMMA.16816.F32.BF16 R20, R148, R188.reuse, R20 ;  /* 0x000000bc9414723c */ /* 0x080fe60000041814 */
[--C-:B------:R-:W-:Y:S01]  /*f0f0*/  FFMA.FTZ R87, R87, c[0x0][0x2d0], -R194.reuse ;  /* 0x0000b40057577a23 */ /* 0x100fe200000108c2 */
[----:B------:R1:W-:Y:S01]  /*f100*/  MUFU.EX2 R197, R31 ;  /* 0x0000001f00c57308 */ /* 0x0003e20000000800 */
[--C-:B------:R-:W-:Y:S02]  /*f110*/  FFMA.FTZ R98, R98, c[0x0][0x2d0], -R194.reuse ;  /* 0x0000b40062627a23 */ /* 0x100fe400000108c2 */
[----:B------:R-:W-:Y:S01]  /*f120*/  FFMA.FTZ R99, R99, c[0x0][0x2d0], -R194 ;  /* 0x0000b40063637a23 */ /* 0x000fe200000108c2 */
[C---:B------:R-:W-:Y:S04]  /*f130*/  HMMA.16816.F32.BF16 R24, R152.reuse, R188, R24 ;  /* 0x000000bc9818723c */ /* 0x040fe80000041818 */
[----:B----4-:R-:W-:Y:S02]  /*f140*/  FMUL.FTZ R29, R141, R173 ;  /* 0x000000ad8d1d7220 */ /* 0x010fe40000410000 */
[----:B------:R4:W3:Y:S01]  /*f150*/  MUFU.EX2 R146, R32 ;  /* 0x0000002000927308 */ /* 0x0008e20000000800 */
[--C-:B------:R-:W-:Y:S02]  /*f160*/  FFMA.FTZ R90, R90, c[0x0][0x2d0], -R3.reuse ;  /* 0x0000b4005a5a7a23 */ /* 0x100fe40000010803 */
[--C-:B------:R-:W-:Y:S03]  /*f170*/  FFMA.FTZ R91, R91, c[0x0][0x2d0], -R3.reuse ;  /* 0x0000b4005b5b7a23 */ /* 0x100fe60000010803 */
[----:B--2---:R-:W-:Y:S02]  /*f180*/  FMUL.FTZ R30, R0, R174 ;  /* 0x000000ae001e7220 */ /* 0x004fe40000410000 */
[--C-:B------:R-:W-:Y:S02]  /*f190*/  FFMA.FTZ R94, R94, c[0x0][0x2d0], -R3.reuse ;  /* 0x0000b4005e5e7a23 */ /* 0x100fe40000010803 */
[----:B------:R2:W2:Y:S01]  /*f1a0*/  MUFU.EX2 R203, R33 ;  /* 0x0000002100cb7308 */ /* 0x0004a20000000800 */
[----:B------:R-:W-:Y:S02]  /*f1b0*/  FFMA.FTZ R95, R95, c[0x0][0x2d0], -R3 ;  /* 0x0000b4005f5f7a23 */ /* 0x000fe40000010803 */
[--C-:B------:R-:W-:Y:S02]  /*f1c0*/  FFMA.FTZ R100, R100, c[0x0][0x2d0], -R192.reuse ;  /* 0x0000b40064647a23 */ /* 0x100fe400000108c0 */
[----:B-1----:R-:W-:Y:S02]  /*f1d0*/  FMUL.FTZ R31, R0, R175 ;  /* 0x000000af001f7220 */ /* 0x002fe40000410000 */
[--C-:B------:R-:W-:Y:S02]  /*f1e0*/  FFMA.FTZ R101, R101, c[0x0][0x2d0], -R192.reuse ;  /* 0x0000b40065657a23 */ /* 0x100fe400000108c0 */
[----:B------:R-:W-:Y:S01]  /*f1f0*/  FFMA.FTZ R112, R112, c[0x0][0x2d0], -R192 ;  /* 0x0000b40070707a23 */ /* 0x000fe200000108c0 */
[----:B------:R1:W-:Y:S01]  /*f200*/  MUFU.EX2 R250, R34 ;  /* 0x0000002200fa7308 */ /* 0x0003e20000000800 */
[--C-:B------:R-:W-:Y:S01]  /*f210*/  FFMA.FTZ R102, R102, c[0x0][0x2d0], -R194.reuse ;  /* 0x0000b40066667a23 */ /* 0x100fe200000108c2 */
[-C--:B------:R-:W-:Y:S03]  /*f220*/  HMMA.16816.F32.BF16 R28, R152, R190.reuse, R28 ;  /* 0x000000be981c723c */ /* 0x080fe6000004181c */
[----:B----4-:R-:W-:Y:S01]  /*f230*/  FMUL.FTZ R32, R145, R176 ;  /* 0x000000b091207220 */ /* 0x010fe20000410000 */
[----:B---3--:R-:W-:Y:S01]  /*f240*/  MOV R169, R146 ;  /* 0x0000009200a97202 */ /* 0x008fe20000000f00 */
[--C-:B------:R-:W-:Y:S01]  /*f250*/  FFMA.FTZ R146, R51, c[0x0][0x2d0], -R194.reuse ;  /* 0x0000b40033927a23 */ /* 0x100fe200000108c2 */
[----:B------:R-:W3:Y:S01]  /*f260*/  LDL.LU R176, [R1+0x34] ;  /* 0x0000340001b07983 */ /* 0x000ee20000300800 */
[----:B------:R-:W-:Y:S01]  /*f270*/  FMUL.FTZ R51, R144, R187 ;  /* 0x000000bb90337220 */ /* 0x000fe20000410000 */
[----:B------:R4:W4:Y:S01]  /*f280*/  MUFU.EX2 R248, R35 ;  /* 0x0000002300f87308 */ /* 0x0009220000000800 */
[--C-:B------:R-:W-:Y:S03]  /*f290*/  FFMA.FTZ R103, R103, c[0x0][0x2d0], -R194.reuse ;  /* 0x0000b40067677a23 */ /* 0x100fe600000108c2 */
[----:B--2---:R-:W-:Y:S01]  /*f2a0*/  FMUL.FTZ R33, R145, R177 ;  /* 0x000000b191217220 */ /* 0x004fe20000410000 */
[----:B------:R-:W-:Y:S01]  /*f2b0*/  MOV R168, R203 ;  /* 0x000000cb00a87202 */ /* 0x000fe20000000f00 */
[----:B------:R-:W2:Y:S01]  /*f2c0*/  LDL.LU R177, [R1+0x2c] ;  /* 0x00002c0001b17983 */ /* 0x000ea20000300800 */
[--C-:B------:R-:W-:Y:S02]  /*f2d0*/  FFMA.FTZ R114, R114, c[0x0][0x2d0], -R194.reuse ;  /* 0x0000b40072727a23 */ /* 0x100fe400000108c2 */
[--C-:B------:R-:W-:Y:S01]  /*f2e0*/  FFMA.FTZ R105, R105, c[0x0][0x2d0], -R193.reuse ;  /* 0x0000b40069697a23 */ /* 0x100fe200000108c1 */
[----:B------:R4:W-:Y:S01]  /*f2f0*/  MUFU.EX2 R220, R48 ;  /* 0x0000003000dc7308 */ /* 0x0009e20000000800 */
[----:B------:R-:W-:Y:S02]  /*f300*/  FFMA.FTZ R108, R108, c[0x0][0x2d0], -R193 ;  /* 0x0000b4006c6c7a23 */ /* 0x000fe400000108c1 */
[--C-:B------:R-:W-:Y:S02]  /*f310*/  FFMA.FTZ R106, R106, c[0x0][0x2d0], -R3.reuse ;  /* 0x0000b4006a6a7a23 */ /* 0x100fe40000010803 */
[----:B-1----:R-:W-:Y:S02]  /*f320*/  FMUL.FTZ R34, R144, R178 ;  /* 0x000000b290227220 */ /* 0x002fe40000410000 */
[----:B------:R-:W2:Y:S01]  /*f330*/  LDL.LU R178, [R1+0x30] ;  /* 0x0000300001b27983 */ /* 0x000ea20000300800 */
[--C-:B------:R-:W-:Y:S02]  /*f340*/  FFMA.FTZ R107, R107, c[0x0][0x2d0], -R3.reuse ;  /* 0x0000b4006b6b7a23 */ /* 0x100fe40000010803 */
[----:B------:R1:W-:Y:S01]  /*f350*/  MUFU.EX2 R175, R37 ;  /* 0x0000002500af7308 */ /* 0x0003e20000000800 */
[--C-:B------:R-:W-:Y:S02]  /*f360*/  FFMA.FTZ R110, R110, c[0x0][0x2d0], -R3.reuse ;  /* 0x0000b4006e6e7a23 */ /* 0x100fe40000010803 */
[----:B------:R-:W-:Y:S02]  /*f370*/  FFMA.FTZ R3, R111, c[0x0][0x2d0], -R3 ;  /* 0x0000b4006f037a23 */ /* 0x000fe40000010803 */
[----:B----4-:R-:W-:Y:S02]  /*f380*/  FMUL.FTZ R35, R144, R179 ;  /* 0x000000b390237220 */ /* 0x010fe40000410000 */
[----:B------:R-:W4:Y:S01]  /*f390*/  LDL.LU R179, [R1+0x28] ;  /* 0x0000280001b37983 */ /* 0x000f220000300800 */
[--C-:B------:R-:W-:Y:S02]  /*f3a0*/  FFMA.FTZ R88, R88, c[0x0][0x2d0], -R193.reuse ;  /* 0x0000b40058587a23 */ /* 0x100fe400000108c1 */
[----:B------:R1:W1:Y:S01]  /*f3b0*/  MUFU.EX2 R222, R36 ;  /* 0x0000002400de7308 */ /* 0x0002620000000800 */
[--C-:B------:R-:W-:Y:S01]  /*f3c0*/  FFMA.FTZ R89, R89, c[0x0][0x2d0], -R193.reuse ;  /* 0x0000b40059597a23 */ /* 0x100fe200000108c1 */
[C---:B------:R-:W-:Y:S04]  /*f3d0*/  HMMA.16816.F32.BF16 R32, R148.reuse, R190, R32 ;  /* 0x000000be9420723c */ /* 0x040fe80000041820 */
[----:B------:R-:W-:Y:S02]  /*f3e0*/  FFMA.FTZ R48, R39, c[0x0][0x2d0], -R194 ;  /* 0x0000b40027307a23 */ /* 0x000fe400000108c2 */
[----:B------:R-:W-:Y:S02]  /*f3f0*/  FMUL.FTZ R39, R0, R183 ;  /* 0x000000b700277220 */ /* 0x000fe40000410000 */
[-C--:B------:R-:W-:Y:S01]  /*f400*/  HMMA.16816.F32.BF16 R116, R148, R156.reuse, R116 ;  /* 0x0000009c9474723c */ /* 0x080fe20000041874 */
[----:B------:R1:W-:Y:S03]  /*f410*/  MUFU.EX2 R174, R38 ;  /* 0x0000002600ae7308 */ /* 0x0003e60000000800 */
[----:B-1----:R-:W-:Y:S02]  /*f420*/  FMUL.FTZ R37, R141, R181 ;  /* 0x000000b58d257220 */ /* 0x002fe40000410000 */
[--C-:B------:R-:W-:Y:S02]  /*f430*/  FFMA.FTZ R92, R92, c[0x0][0x2d0], -R193.reuse ;  /* 0x0000b4005c5c7a23 */ /* 0x100fe400000108c1 */
[C---:B------:R-:W-:Y:S03]  /*f440*/  HMMA.16816.F32.BF16 R120, R152.reuse, R156, R120 ;  /* 0x0000009c9878723c */ /* 0x040fe60000041878 */
[----:B------:R1:W1:Y:S01]  /*f450*/  MUFU.EX2 R214, R48 ;  /* 0x0000003000d67308 */ /* 0x0002620000000800 */
[--C-:B------:R-:W-:Y:S02]  /*f460*/  FFMA.FTZ R93, R93, c[0x0][0x2d0], -R193.reuse ;  /* 0x0000b4005d5d7a23 */ /* 0x100fe400000108c1 */
[----:B------:R-:W-:Y:S02]  /*f470*/  FMUL.FTZ R36, R141, R180 ;  /* 0x000000b48d247220 */ /* 0x000fe40000410000 */
[----:B------:R-:W-:Y:S05]  /*f480*/  FFMA.FTZ R104, R104, c[0x0][0x2d0], -R193 ;  /* 0x0000b40068687a23 */ /* 0x000fea00000108c1 */
[----:B------:R1:W-:Y:S01]  /*f490*/  MUFU.EX2 R213, R50 ;  /* 0x0000003200d57308 */ /* 0x0003e20000000800 */
[----:B------:R-:W-:Y:S09]  /*f4a0*/  FMUL.FTZ R38, R0, R182 ;  /* 0x000000b600267220 */ /* 0x000ff20000410000 */
[----:B------:R1:W1:Y:S01]  /*f4b0*/  MUFU.EX2 R219, R49 ;  /* 0x0000003100db7308 */ /* 0x0002620000000800 */
[-C--:B------:R-:W-:Y:S03]  /*f4c0*/  HMMA.16816.F32.BF16 R36, R152, R158.reuse, R36 ;  /* 0x0000009e9824723c */ /* 0x080fe60000041824 */
[C---:B-1----:R-:W-:Y:S05]  /*f4d0*/  FMUL.FTZ R48, R145.reuse, R184 ;  /* 0x000000b891307220 */ /* 0x042fea0000410000 */
[C---:B------:R-:W-:Y:S01]  /*f4e0*/  HMMA.16816.F32.BF16 R124, R148.reuse, R158, R124 ;  /* 0x0000009e947c723c */ /* 0x040fe2000004187c */
[----:B------:R-:W1:Y:S01]  /*f4f0*/  LDSM.16.MT88.4 R156, [R228+0x900] ;  /* 0x00090000e49c783b */ /* 0x000e620000004200 */
[----:B------:R-:W1:Y:S02]  /*f500*/  MUFU.EX2 R173, R40 ;  /* 0x0000002800ad7308 */ /* 0x000e640000000800 */
[----:B------:R-:W-:Y:S08]  /*f510*/  FMUL.FTZ R50, R144, R186 ;  /* 0x000000ba90327220 */ /* 0x000ff00000410000 */
[----:B------:R-:W-:Y:S01]  /*f520*/  MUFU.EX2 R172, R42 ;  /* 0x0000002a00ac7308 */ /* 0x000fe20000000800 */
[----:B------:R-:W-:Y:S07]  /*f530*/  FMUL.FTZ R49, R145, R185 ;  /* 0x000000b991317220 */ /* 0x000fee0000410000 */
[-C--:B------:R-:W-:Y:S02]  /*f540*/  HMMA.16816.F32.BF16 R48, R148, R160.reuse, R48 ;  /* 0x000000a09430723c */ /* 0x080fe40000041830 */
[----:B------:R1:W1:Y:S06]  /*f550*/  MUFU.EX2 R184, R43 ;  /* 0x0000002b00b87308 */ /* 0x00026c0000000800 */
[C---:B------:R-:W-:Y:S04]  /*f560*/  HMMA.16816.F32.BF16 R128, R152.reuse, R160, R128 ;  /* 0x000000a09880723c */ /* 0x040fe80000041880 */
[----:B------:R-:W-:Y:S04]  /*f570*/  MUFU.EX2 R183, R46 ;  /* 0x0000002e00b77308 */ /* 0x000fe80000000800 */
[-C--:B------:R-:W-:Y:S06]  /*f580*/  HMMA.16816.F32.BF16 R132, R152, R162.reuse, R132 ;  /* 0x000000a29884723c */ /* 0x080fec0000041884 */
[----:B------:R1:W-:Y:S01]  /*f590*/  MUFU.EX2 R185, R47 ;  /* 0x0000002f00b97308 */ /* 0x0003e20000000800 */
[----:B------:R-:W-:Y:S01]  /*f5a0*/  F2FP.BF16.PACK_AB R152, R224, R223 ;  /* 0x000000dfe098723e */ /* 0x000fe200000010ff */
[----:B------:R-:W-:Y:S01]  /*f5b0*/  HMMA.16816.F32.BF16 R136, R148, R162, R136 ;  /* 0x000000a29488723c */ /* 0x000fe20000041888 */
[----:B------:R-:W1:Y:S03]  /*f5c0*/  LDSM.16.MT88.4 R160, [R231+0x900] ;  /* 0x00090000e7a0783b */ /* 0x000e660000004200 */
[----:B------:R-:W-:Y:S02]  /*f5d0*/  F2FP.BF16.PACK_AB R154, R227, R225 ;  /* 0x000000e1e39a723e */ /* 0x000fe400000010ff */
[----:B------:R-:W-:Y:S02]  /*f5e0*/  F2FP.BF16.PACK_AB R153, R199, R196 ;  /* 0x000000c4c799723e */ /* 0x000fe400000010ff */
[----:B------:R-:W-:Y:S01]  /*f5f0*/  MUFU.EX2 R208, R52 ;  /* 0x0000003400d07308 */ /* 0x000fe20000000800 */
[----:B------:R-:W-:Y:S01]  /*f600*/  F2FP.BF16.PACK_AB R148, R164, R251 ;  /* 0x000000fba494723e */ /* 0x000fe200000010ff */
[----:B-1----:R-:W1:Y:S02]  /*f610*/  LDSM.16.MT88.4 R40, [R229+0x900] ;  /* 0x00090000e528783b */ /* 0x002e640000004200 */
[----:B------:R-:W-:Y:S02]  /*f620*/  F2FP.BF16.PACK_AB R150, R168, R169 ;  /* 0x000000a9a896723e */ /* 0x000fe400000010ff */
[----:B------:R-:W-:Y:S02]  /*f630*/  F2FP.BF16.PACK_AB R149, R247, R226 ;  /* 0x000000e2f795723e */ /* 0x000fe400000010ff */
[----:B------:R-:W-:Y:S02]  /*f640*/  F2FP.BF16.PACK_AB R151, R248, R250 ;  /* 0x000000faf897723e */ /* 0x000fe400000010ff */
[----:B------:R-:W-:Y:S01]  /*f650*/  MUFU.EX2 R207, R53 ;  /* 0x0000003500cf7308 */ /* 0x000fe20000000800 */
[----:B------:R-:W-:Y:S01]  /*f660*/  F2FP.BF16.PACK_AB R155, R197, R198 ;  /* 0x000000c6c59b723e */ /* 0x000fe200000010ff */
[----:B------:R-:W1:Y:S03]  /*f670*/  LDSM.16.MT88.4 R44, [R230+0x900] ;  /* 0x00090000e62c783b */ /* 0x000e660000004200 */
[-C--:B------:R-:W-:Y:S05]  /*f680*/  HMMA.16816.F32.BF16 R4, R148, R156.reuse, R4 ;  /* 0x0000009c9404723c */ /* 0x080fea0000041804 */
[----:B------:R1:W-:Y:S03]  /*f690*/  MUFU.EX2 R203, R55 ;  /* 0x0000003700cb7308 */ /* 0x0003e60000000800 */
[C---:B------:R-:W-:Y:S07]  /*f6a0*/  HMMA.16816.F32.BF16 R8, R152.reuse, R156, R8 ;  /* 0x0000009c9808723c */ /* 0x040fee0000041808 */
[----:B------:R-:W-:Y:S01]  /*f6b0*/  MUFU.EX2 R206, R64 ;  /* 0x0000004000ce7308 */ /* 0x000fe20000000800 */
[-C--:B------:R-:W-:Y:S08]  /*f6c0*/  HMMA.16816.F32.BF16 R12, R152, R158.reuse, R12 ;  /* 0x0000009e980c723c */ /* 0x080ff0000004180c */
[C---:B------:R-:W-:Y:S01]  /*f6d0*/  HMMA.16816.F32.BF16 R16, R148.reuse, R158, R16 ;  /* 0x0000009e9410723c */ /* 0x040fe20000041810 */
[----:B------:R-:W-:Y:S01]  /*f6e0*/  MUFU.EX2 R205, R65 ;  /* 0x0000004100cd7308 */ /* 0x000fe20000000800 */
[----:B-1----:R-:W1:Y:S06]  /*f6f0*/  LDSM.16.MT88.4 R52, [R228+0x1100] ;  /* 0x00110000e434783b */ /* 0x002e6c0000004200 */
[-C--:B------:R-:W-:Y:S03]  /*f700*/  HMMA.16816.F32.BF16 R20, R148, R160.reuse, R20 ;  /* 0x000000a09414723c */ /* 0x080fe60000041814 */
[----:B------:R-:W-:Y:S05]  /*f710*/  MUFU.EX2 R190, R66 ;  /* 0x0000004200be7308 */ /* 0x000fea0000000800 */
[C---:B------:R-:W-:Y:S05]  /*f720*/  HMMA.16816.F32.BF16 R24, R152.reuse, R160, R24 ;  /* 0x000000a09818723c */ /* 0x040fea0000041818 */
[----:B------:R1:W-:Y:S03]  /*f730*/  MUFU.EX2 R191, R67 ;  /* 0x0000004300bf7308 */ /* 0x0003e60000000800 */
[-C--:B------:R-:W-:Y:S07]  /*f740*/  HMMA.16816.F32.BF16 R28, R152, R162.reuse, R28 ;  /* 0x000000a2981c723c */ /* 0x080fee000004181c */
[----:B------:R-:W-:Y:S01]  /*f750*/  MUFU.EX2 R189, R56 ;  /* 0x0000003800bd7308 */ /* 0x000fe20000000800 */
[C---:B------:R-:W-:Y:S01]  /*f760*/  HMMA.16816.F32.BF16 R32, R148.reuse, R162, R32 ;  /* 0x000000a29420723c */ /* 0x040fe20000041820 */
[----:B------:R-:W-:Y:S07]  /*f770*/  LDSM.16.MT88.4 R160, [R228+0x3100] ;  /* 0x00310000e4a0783b */ /* 0x000fee0000004200 */
[-C--:B------:R-:W-:Y:S01]  /*f780*/  HMMA.16816.F32.BF16 R116, R148, R40.reuse, R116 ;  /* 0x000000289474723c */ /* 0x080fe20000041874 */
[----:B------:R-:W-:Y:S01]  /*f790*/  MUFU.EX2 R188, R57 ;  /* 0x0000003900bc7308 */ /* 0x000fe20000000800 */
[----:B-1----:R-:W1:Y:S06]  /*f7a0*/  LDSM.16.MT88.4 R64, [R231+0x1100] ;  /* 0x00110000e740783b */ /* 0x002e6c0000004200 */
[C---:B------:R-:W-:Y:S03]  /*f7b0*/  HMMA.16816.F32.BF16 R120, R152.reuse, R40, R120 ;  /* 0x000000289878723c */ /* 0x040fe60000041878 */
[----:B------:R-:W-:Y:S04]  /*f7c0*/  MUFU.EX2 R182, R58 ;  /* 0x0000003a00b67308 */ /* 0x000fe80000000800 */
[----:B------:R-:W-:Y:S01]  /*f7d0*/  F2FP.BF16.PACK_AB R40, R175, R222 ;  /* 0x000000deaf28723e */ /* 0x000fe200000010ff */
[-C--:B------:R-:W-:Y:S04]  /*f7e0*/  HMMA.16816.F32.BF16 R36, R152, R42.reuse, R36 ;  /* 0x0000002a9824723c */ /* 0x080fe80000041824 */
[----:B------:R-:W-:Y:S01]  /*f7f0*/  F2FP.BF16.PACK_AB R41, R214, R174 ;  /* 0x000000aed629723e */ /* 0x000fe200000010ff */
[----:B------:R1:W-:Y:S03]  /*f800*/  MUFU.EX2 R181, R59 ;  /* 0x0000003b00b57308 */ /* 0x0003e60000000800 */
[C---:B------:R-:W-:Y:S07]  /*f810*/  HMMA.16816.F32.BF16 R124, R148.reuse, R42, R124 ;  /* 0x0000002a947c723c */ /* 0x040fee000004187c */
[----:B------:R-:W-:Y:S01]  /*f820*/  MUFU.EX2 R187, R60 ;  /* 0x0000003c00bb7308 */ /* 0x000fe20000000800 */
[-C--:B------:R-:W-:Y:S04]  /*f830*/  HMMA.16816.F32.BF16 R48, R148, R44.reuse, R48 ;  /* 0x0000002c9430723c */ /* 0x080fe80000041830 */
[----:B------:R-:W-:Y:S04]  /*f840*/  F2FP.BF16.PACK_AB R42, R219, R220 ;  /* 0x000000dcdb2a723e */ /* 0x000fe800000010ff */
[C---:B------:R-:W-:Y:S01]  /*f850*/  HMMA.16816.F32.BF16 R128, R152.reuse, R44, R128 ;  /* 0x0000002c9880723c */ /* 0x040fe20000041880 */
[----:B------:R-:W1:Y:S02]  /*f860*/  MUFU.EX2 R212, R146 ;  /* 0x0000009200d47308 */ /* 0x000e640000000800 */
[----:B-1----:R-:W-:Y:S04]  /*f870*/  LDSM.16.MT88.4 R56, [R228+0x1900] ;  /* 0x00190000e438783b */ /* 0x002fe80000004200 */
[----:B------:R-:W-:Y:S01]  /*f880*/  F2FP.BF16.PACK_AB R44, R211, R173 ;  /* 0x000000add32c723e */ /* 0x000fe200000010ff */
[-C--:B------:R-:W-:Y:S03]  /*f890*/  HMMA.16816.F32.BF16 R132, R152, R46.reuse, R132 ;  /* 0x0000002e9884723c */ /* 0x080fe60000041884 */
[----:B------:R-:W1:Y:S01]  /*f8a0*/  MUFU.EX2 R186, R61 ;  /* 0x0000003d00ba7308 */ /* 0x000e620000000800 */
[----:B------:R-:W-:Y:S04]  /*f8b0*/  F2FP.BF16.PACK_AB R45, R184, R172 ;  /* 0x000000acb82d723e */ /* 0x000fe800000010ff */
[----:B------:R-:W-:Y:S01]  /*f8c0*/  HMMA.16816.F32.BF16 R136, R148, R46, R136 ;  /* 0x0000002e9488723c */ /* 0x000fe20000041888 */
[----:B------:R-:W1:Y:S04]  /*f8d0*/  LDSM.16.MT88.4 R148, [R229+0x1100] ;  /* 0x00110000e594783b */ /* 0x000e680000004200 */
[----:B------:R-:W-:Y:S02]  /*f8e0*/  MUFU.EX2 R180, R62 ;  /* 0x0000003e00b47308 */ /* 0x000fe40000000800 */
[----:B------:R-:W-:Y:S02]  /*f8f0*/  F2FP.BF16.PACK_AB R46, R209, R210 ;  /* 0x000000d2d12e723e */ /* 0x000fe400000010ff */
[----:B------:R-:W-:Y:S03]  /*f900*/  F2FP.BF16.PACK_AB R43, R212, R213 ;  /* 0x000000d5d42b723e */ /* 0x000fe600000010ff */
[----:B------:R-:W-:Y:S03]  /*f910*/  F2FP.BF16.PACK_AB R47, R185, R183 ;  /* 0x000000b7b92f723e */ /* 0x000fe600000010ff */
[----:B------:R2:W1:Y:S01]  /*f920*/  MUFU.EX2 R146, R63 ;  /* 0x0000003f00927308 */ /* 0x0004620000000800 */
[-C--:B------:R-:W-:Y:S08]  /*f930*/  HMMA.16816.F32.BF16 R4, R40, R52.reuse, R4 ;  /* 0x000000342804723c */ /* 0x080ff00000041804 */
[C---:B------:R-:W-:Y:S01]  /*f940*/  HMMA.16816.F32.BF16 R8, R44.reuse, R52, R8 ;  /* 0x000000342c08723c */ /* 0x040fe20000041808 */
[----:B------:R-:W-:Y:S03]  /*f950*/  MUFU.EX2 R113, R113 ;  /* 0x0000007100717308 */ /* 0x000fe60000000800 */
[----:B---3--:R-:W-:Y:S04]  /*f960*/  FFMA.FTZ R0, R0, R176, R195 ;  /* 0x000000b000007223 */ /* 0x008fe800000100c3 */
[-C--:B------:R-:W-:Y:S03]  /*f970*/  HMMA.16816.F32.BF16 R12, R44, R54.reuse, R12 ;  /* 0x000000362c0c723c */ /* 0x080fe6000004180c */
[----:B------:R-:W-:Y:S01]  /*f980*/  MUFU.EX2 R115, R115 ;  /* 0x0000007300737308 */ /* 0x000fe20000000800 */
[----:B------:R-:W-:Y:S02]  /*f990*/  FADD.FTZ R0, R200, R0 ;  /* 0x00000000c8007221 */ /* 0x000fe40000010000 */
[----:B--2---:R-:W-:Y:S01]  /*f9a0*/  FFMA.FTZ R141, R141, R177, R215 ;  /* 0x000000b18d8d7223 */ /* 0x004fe200000100d7 */
[----:B------:R-:W-:Y:S01]  /*f9b0*/  LDSM.16.MT88.4 R60, [R229+0x1900] ;  /* 0x00190000e53c783b */ /* 0x000fe20000004200 */
[C---:B------:R-:W-:Y:S05]  /*f9c0*/  HMMA.16816.F32.BF16 R16, R40.reuse, R54, R16 ;  /* 0x000000362810723c */ /* 0x040fea0000041810 */
[----:B------:R-:W-:Y:S02]  /*f9d0*/  MUFU.EX2 R109, R109 ;  /* 0x0000006d006d7308 */ /* 0x000fe40000000800 */
[----:B------:R-:W2:Y:S01]  /*f9e0*/  LDSM.16.MT88.4 R52, [R230+0x1100] ;  /* 0x00110000e634783b */ /* 0x000ea20000004200 */
[-C--:B------:R-:W-:Y:S04]  /*f9f0*/  HMMA.16816.F32.BF16 R20, R40, R64.reuse, R20 ;  /* 0x000000402814723c */ /* 0x080fe80000041814 */
[----:B------:R-:W-:Y:S03]  /*fa00*/  FFMA.FTZ R144, R144, R178, R216 ;  /* 0x000000b290907223 */ /* 0x000fe600000100d8 */
[----:B------:R-:W-:Y:S01]  /*fa10*/  MUFU.EX2 R68, R68 ;  /* 0x0000004400447308 */ /* 0x000fe20000000800 */
[C---:B------:R-:W-:Y:S04]  /*fa20*/  HMMA.16816.F32.BF16 R24, R44.reuse, R64, R24 ;  /* 0x000000402c18723c */ /* 0x040fe80000041818 */
[----:B----4-:R-:W-:Y:S02]  /*fa30*/  FFMA.FTZ R145, R145, R179, R217 ;  /* 0x000000b391917223 */ /* 0x010fe400000100d9 */
[----:B------:R-:W-:Y:S01]  /*fa40*/  LDSM.16.MT88.4 R176, [R231+0x3100] ;  /* 0x00310000e7b0783b */ /* 0x000fe20000004200 */
[----:B------:R-:W-:Y:S01]  /*fa50*/  FADD.FTZ R144, R218, R144 ;  /* 0x00000090da907221 */ /* 0x000fe20000010000 */
[-C--:B------:R-:W-:Y:S01]  /*fa60*/  HMMA.16816.F32.BF16 R28, R44, R66.reuse, R28 ;  /* 0x000000422c1c723c */ /* 0x080fe2000004181c */
[----:B------:R-:W-:Y:S03]  /*fa70*/  MUFU.EX2 R69, R69 ;  /* 0x0000004500457308 */ /* 0x000fe60000000800 */
[----:B------:R-:W-:Y:S04]  /*fa80*/  FADD.FTZ R145, R221, R145 ;  /* 0x00000091dd917221 */ /* 0x000fe80000010000 */
[C---:B------:R-:W-:Y:S01]  /*fa90*/  HMMA.16816.F32.BF16 R32, R40.reuse, R66, R32 ;  /* 0x000000422820723c */ /* 0x040fe20000041820 */
[----:B------:R-:W-:Y:S02]  /*faa0*/  LDSM.16.MT88.4 R64, [R229+0x2900] ;  /* 0x00290000e540783b */ /* 0x000fe40000004200 */
[----:B------:R-:W-:Y:S05]  /*fab0*/  MUFU.EX2 R80, R80 ;  /* 0x0000005000507308 */ /* 0x000fea0000000800 */
[-C--:B-1----:R-:W-:Y:S05]  /*fac0*/  HMMA.16816.F32.BF16 R116, R40, R148.reuse, R116 ;  /* 0x000000942874723c */ /* 0x082fea0000041874 */
[----:B------:R-:W-:Y:S03]  /*fad0*/  MUFU.EX2 R81, R81 ;  /* 0x0000005100517308 */ /* 0x000fe60000000800 */
[C---:B------:R-:W-:Y:S07]  /*fae0*/  HMMA.16816.F32.BF16 R120, R44.reuse, R148, R120 ;  /* 0x000000942c78723c */ /* 0x040fee0000041878 */
[----:B------:R-:W-:Y:S01]  /*faf0*/  MUFU.EX2 R70, R70 ;  /* 0x0000004600467308 */ /* 0x000fe20000000800 */
[-C--:B------:R-:W-:Y:S08]  /*fb00*/  HMMA.16816.F32.BF16 R36, R44, R150.reuse, R36 ;  /* 0x000000962c24723c */ /* 0x080ff00000041824 */
[C---:B------:R-:W-:Y:S01]  /*fb10*/  HMMA.16816.F32.BF16 R124, R40.reuse, R150, R124 ;  /* 0x00000096287c723c */ /* 0x040fe2000004187c */
[----:B------:R-:W-:Y:S07]  /*fb20*/  MUFU.EX2 R71, R71 ;  /* 0x0000004700477308 */ /* 0x000fee0000000800 */
[-C--:B--2---:R-:W-:Y:S03]  /*fb30*/  HMMA.16816.F32.BF16 R48, R40, R52.reuse, R48 ;  /* 0x000000342830723c */ /* 0x084fe60000041830 */
[----:B------:R-:W-:Y:S05]  /*fb40*/  MUFU.EX2 R82, R82 ;  /* 0x0000005200527308 */ /* 0x000fea0000000800 */
[C---:B------:R-:W-:Y:S05]  /*fb50*/  HMMA.16816.F32.BF16 R128, R44.reuse, R52, R128 ;  /* 0x000000342c80723c */ /* 0x040fea0000041880 */
[----:B------:R-:W-:Y:S03]  /*fb60*/  MUFU.EX2 R83, R83 ;  /* 0x0000005300537308 */ /* 0x000fe60000000800 */
[-C--:B------:R-:W-:Y:S07]  /*fb70*/  HMMA.16816.F32.BF16 R132, R44, R54.reuse, R132 ;  /* 0x000000362c84723c */ /* 0x080fee0000041884 */
[----:B------:R-:W-:Y:S01]  /*fb80*/  F2FP.BF16.PACK_AB R44, R188, R189 ;  /* 0x000000bdbc2c723e */ /* 0x000fe200000010ff */
[----:B------:R-:W-:Y:S01]  /*fb90*/  HMMA.16816.F32.BF16 R136, R40, R54, R136 ;  /* 0x000000362888723c */ /* 0x000fe20000041888 */
[----:B------:R-:W1:Y:S01]  /*fba0*/  LDSM.16.MT88.4 R52, [R231+0x1900] ;  /* 0x00190000e734783b */ /* 0x000e620000004200 */
[----:B------:R-:W-:Y:S02]  /*fbb0*/  MUFU.EX2 R72, R72 ;  /* 0x0000004800487308 */ /* 0x000fe40000000800 */
[----:B------:R-:W-:Y:S02]  /*fbc0*/  F2FP.BF16.PACK_AB R46, R186, R187 ;  /* 0x000000bbba2e723e */ /* 0x000fe400000010ff */
[----:B------:R-:W-:Y:S02]  /*fbd0*/  F2FP.BF16.PACK_AB R45, R181, R182 ;  /* 0x000000b6b52d723e */ /* 0x000fe400000010ff */
[----:B------:R-:W-:Y:S04]  /*fbe0*/  F2FP.BF16.PACK_AB R40, R207, R208 ;  /* 0x000000d0cf28723e */ /* 0x000fe800000010ff */
[----:B------:R-:W-:Y:S01]  /*fbf0*/  F2FP.BF16.PACK_AB R42, R205, R206 ;  /* 0x000000cecd2a723e */ /* 0x000fe200000010ff */
[----:B------:R-:W2:Y:S01]  /*fc00*/  MUFU.EX2 R73, R73 ;  /* 0x0000004900497308 */ /* 0x000ea20000000800 */
[----:B------:R-:W-:Y:S02]  /*fc10*/  F2FP.BF16.PACK_AB R41, R203, R204 ;  /* 0x000000cccb29723e */ /* 0x000fe400000010ff */
[----:B------:R-:W-:Y:S02]  /*fc20*/  F2FP.BF16.PACK_AB R43, R191, R190 ;  /* 0x000000bebf2b723e */ /* 0x000fe400000010ff */
[----:B------:R-:W-:Y:S05]  /*fc30*/  F2FP.BF16.PACK_AB R47, R146, R180 ;  /* 0x000000b4922f723e */ /* 0x000fea00000010ff */
[-C--:B------:R-:W-:Y:S01]  /*fc40*/  HMMA.16816.F32.BF16 R4, R40, R56.reuse, R4 ;  /* 0x000000382804723c */ /* 0x080fe20000041804 */
[----:B------:R-:W-:Y:S07]  /*fc50*/  MUFU.EX2 R76, R76 ;  /* 0x0000004c004c7308 */ /* 0x000fee0000000800 */
[C---:B------:R-:W-:Y:S03]  /*fc60*/  HMMA.16816.F32.BF16 R8, R44.reuse, R56, R8 ;  /* 0x000000382c08723c */ /* 0x040fe60000041808 */
[----:B------:R-:W3:Y:S05]  /*fc70*/  MUFU.EX2 R77, R77 ;  /* 0x0000004d004d7308 */ /* 0x000eea0000000800 */
[-C--:B------:R-:W-:Y:S05]  /*fc80*/  HMMA.16816.F32.BF16 R12, R44, R58.reuse, R12 ;  /* 0x0000003a2c0c723c */ /* 0x080fea000004180c */
[----:B------:R-:W-:Y:S03]  /*fc90*/  MUFU.EX2 R74, R74 ;  /* 0x0000004a004a7308 */ /* 0x000fe60000000800 */
[C---:B------:R-:W-:Y:S01]  /*fca0*/  HMMA.16816.F32.BF16 R16, R40.reuse, R58, R16 ;  /* 0x0000003a2810723c */ /* 0x040fe20000041810 */
[----:B------:R-:W4:Y:S06]  /*fcb0*/  LDSM.16.MT88.4 R56, [R230+0x1900] ;  /* 0x00190000e638783b */ /* 0x000f2c0000004200 */
[----:B------:R-:W2:Y:S01]  /*fcc0*/  MUFU.EX2 R75, R75 ;  /* 0x0000004b004b7308 */ /* 0x000ea20000000800 */
[-C--:B-1----:R-:W-:Y:S08]  /*fcd0*/  HMMA.16816.F32.BF16 R20, R40, R52.reuse, R20 ;  /* 0x000000342814723c */ /* 0x082ff00000041814 */
[C---:B------:R-:W-:Y:S01]  /*fce0*/  HMMA.16816.F32.BF16 R24, R44.reuse, R52, R24 ;  /* 0x000000342c18723c */ /* 0x040fe20000041818 */
[----:B------:R-:W-:Y:S07]  /*fcf0*/  MUFU.EX2 R78, R78 ;  /* 0x0000004e004e7308 */ /* 0x000fee0000000800 */
[-C--:B------:R-:W-:Y:S03]  /*fd00*/  HMMA.16816.F32.BF16 R28, R44, R54.reuse, R28 ;  /* 0x000000362c1c723c */ /* 0x080fe6000004181c */
[----:B------:R-:W1:Y:S05]  /*fd10*/  MUFU.EX2 R79, R79 ;  /* 0x0000004f004f7308 */ /* 0x000e6a0000000800 */
[C---:B------:R-:W-:Y:S01]  /*fd20*/  HMMA.16816.F32.BF16 R32, R40.reuse, R54, R32 ;  /* 0x000000362820723c */ /* 0x040fe20000041820 */
[----:B------:R-:W1:Y:S04]  /*fd30*/  LDSM.16.MT88.4 R52, [R228+0x2100] ;  /* 0x00210000e434783b */ /* 0x000e680000004200 */
[----:B------:R-:W-:Y:S03]  /*fd40*/  MUFU.EX2 R84, R84 ;  /* 0x0000005400547308 */ /* 0x000fe60000000800 */
[-C--:B------:R-:W-:Y:S07]  /*fd50*/  HMMA.16816.F32.BF16 R116, R40, R60.reuse, R116 ;  /* 0x0000003c2874723c */ /* 0x080fee0000041874 */
[----:B------:R-:W-:Y:S01]  /*fd60*/  MUFU.EX2 R85, R85 ;  /* 0x0000005500557308 */ /* 0x000fe20000000800 */
[C---:B------:R-:W-:Y:S08]  /*fd70*/  HMMA.16816.F32.BF16 R120, R44.reuse, R60, R120 ;  /* 0x0000003c2c78723c */ /* 0x040ff00000041878 */
[-C--:B------:R-:W-:Y:S01]  /*fd80*/  HMMA.16816.F32.BF16 R36, R44, R62.reuse, R36 ;  /* 0x0000003e2c24723c */ /* 0x080fe20000041824 */
[----:B------:R-:W-:Y:S07]  /*fd90*/  MUFU.EX2 R96, R96 ;  /* 0x0000006000607308 */ /* 0x000fee0000000800 */
[C---:B------:R-:W-:Y:S01]  /*fda0*/  HMMA.16816.F32.BF16 R124, R40.reuse, R62, R124 ;  /* 0x0000003e287c723c */ /* 0x040fe2000004187c */
[----:B------:R-:W-:Y:S02]  /*fdb0*/  LDSM.16.MT88.4 R60, [R229+0x2100] ;  /* 0x00210000e53c783b */ /* 0x000fe40000004200 */
[----:B------:R-:W-:Y:S05]  /*fdc0*/  MUFU.EX2 R97, R97 ;  /* 0x0000006100617308 */ /* 0x000fea0000000800 */
[-C--:B----4-:R-:W-:Y:S05]  /*fdd0*/  HMMA.16816.F32.BF16 R48, R40, R56.reuse, R48 ;  /* 0x000000382830723c */ /* 0x090fea0000041830 */
[----:B------:R-:W-:Y:S03]  /*fde0*/  MUFU.EX2 R86, R86 ;  /* 0x0000005600567308 */ /* 0x000fe60000000800 */
[C---:B------:R-:W-:Y:S07]  /*fdf0*/  HMMA.16816.F32.BF16 R128, R44.reuse, R56, R128 ;  /* 0x000000382c80723c */ /* 0x040fee0000041880 */
[----:B------:R-:W-:Y:S01]  /*fe00*/  MUFU.EX2 R87, R87 ;  /* 0x0000005700577308 */ /* 0x000fe20000000800 */
[-C--:B------:R-:W-:Y:S07]  /*fe10*/  HMMA.16816.F32.BF16 R132, R44, R58.reuse, R132 ;  /* 0x0000003a2c84723c */ /* 0x080fee0000041884 */
[----:B--2---:R-:W-:Y:S01]  /*fe20*/  F2FP.BF16.PACK_AB R44, R73, R72 ;  /* 0x00000048492c723e */ /* 0x004fe200000010ff */
[----:B------:R-:W-:Y:S01]  /*fe30*/  HMMA.16816.F32.BF16 R136, R40, R58, R136 ;  /* 0x0000003a2888723c */ /* 0x000fe20000041888 */
[----:B------:R-:W2:Y:S01]  /*fe40*/  LDSM.16.MT88.4 R56, [R231+0x2100] ;  /* 0x00210000e738783b */ /* 0x000ea20000004200 */
[----:B------:R-:W-:Y:S02]  /*fe50*/  MUFU.EX2 R98, R98 ;  /* 0x0000006200627308 */ /* 0x000fe40000000800 */
[----:B---3--:R-:W-:Y:S02]  /*fe60*/  F2FP.BF16.PACK_AB R46, R77, R76 ;  /* 0x0000004c4d2e723e */ /* 0x008fe400000010ff */
[----:B------:R-:W-:Y:S02]  /*fe70*/  F2FP.BF16.PACK_AB R45, R75, R74 ;  /* 0x0000004a4b2d723e */ /* 0x000fe400000010ff */
[----:B------:R-:W-:Y:S04]  /*fe80*/  F2FP.BF16.PACK_AB R40, R69, R68 ;  /* 0x000000444528723e */ /* 0x000fe800000010ff */
[----:B------:R-:W-:Y:S01]  /*fe90*/  F2FP.BF16.PACK_AB R42, R81, R80 ;  /* 0x00000050512a723e */ /* 0x000fe200000010ff */
[----:B------:R-:W-:Y:S01]  /*fea0*/  MUFU.EX2 R99, R99 ;  /* 0x0000006300637308 */ /* 0x000fe20000000800 */
[----:B------:R-:W-:Y:S02]  /*feb0*/  F2FP.BF16.PACK_AB R41, R71, R70 ;  /* 0x000000464729723e */ /* 0x000fe400000010ff */
[----:B------:R-:W-:Y:S02]  /*fec0*/  F2FP.BF16.PACK_AB R43, R83, R82 ;  /* 0x00000052532b723e */ /* 0x000fe400000010ff */
[----:B-1----:R-:W-:Y:S05]  /*fed0*/  F2FP.BF16.PACK_AB R47, R79, R78 ;  /* 0x0000004e4f2f723e */ /* 0x002fea00000010ff */
[-C--:B------:R-:W-:Y:S01]  /*fee0*/  HMMA.16816.F32.BF16 R4, R40, R52.reuse, R4 ;  /* 0x000000342804723c */ /* 0x080fe20000041804 */
        /* <DEDUP_REMOVED lines=8> */
[-C--:B--2---:R-:W-:Y:S08]  /*ff70*/  HMMA.16816.F32.BF16 R20, R40, R56.reuse, R20 ;  /* 0x000000382814723c */ /* 0x084ff00000041814 */
[C---:B------:R-:W-:Y:S01]  /*ff80*/  HMMA.16816.F32.BF16 R24, R44.reuse, R56, R24 ;  /* 0x000000382c18723c */ /* 0x040fe20000041818 */
[----:B------:R-:W-:Y:S07]  /*ff90*/  MUFU.EX2 R103, R103 ;  /* 0x0000006700677308 */ /* 0x000fee0000000800 */
[-C--:B------:R-:W-:Y:S03]  /*ffa0*/  HMMA.16816.F32.BF16 R28, R44, R58.reuse, R28 ;  /* 0x0000003a2c1c723c */ /* 0x080fe6000004181c */
[----:B------:R-:W-:Y:S05]  /*ffb0*/  MUFU.EX2 R114, R114 ;  /* 0x0000007200727308 */ /* 0x000fea0000000800 */
[C---:B------:R-:W-:Y:S01]  /*ffc0*/  HMMA.16816.F32.BF16 R32, R40.reuse, R58, R32 ;  /* 0x0000003a2820723c */ /* 0x040fe20000041820 */
[----:B------:R-:W2:Y:S04]  /*ffd0*/  LDSM.16.MT88.4 R56, [R228+0x2900] ;  /* 0x00290000e438783b */ /* 0x000ea80000004200 */
[----:B------:R-:W-:Y:S03]  /*ffe0*/  MUFU.EX2 R105, R105 ;  /* 0x0000006900697308 */ /* 0x000fe60000000800 */
[-C--:B------:R-:W-:Y:S07]  /*fff0*/  HMMA.16816.F32.BF16 R116, R40, R60.reuse, R116 ;  /* 0x0000003c2874723c */ /* 0x080fee0000041874 */
[----:B------:R-:W-:Y:S01]  /*10000*/  MUFU.EX2 R108, R108 ;  /* 0x0000006c006c7308 */ /* 0x000fe20000000800 */
[C---:B------:R-:W-:Y:S08]  /*10010*/  HMMA.16816.F32.BF16 R120, R44.reuse, R60, R120 ;  /* 0x0000003c2c78723c */ /* 0x040ff00000041878 */
[-C--:B------:R-:W-:Y:S01]  /*10020*/  HMMA.16816.F32.BF16 R36, R44, R62.reuse, R36 ;  /* 0x0000003e2c24723c */ /* 0x080fe20000041824 */
[----:B------:R-:W-:Y:S07]  /*10030*/  MUFU.EX2 R110, R110 ;  /* 0x0000006e006e7308 */ /* 0x000fee0000000800 */
[C---:B------:R-:W-:Y:S01]  /*10040*/  HMMA.16816.F32.BF16 R124, R40.reuse, R62, R124 ;  /* 0x0000003e287c723c */ /* 0x040fe2000004187c */
[----:B------:R-:W3:Y:S02]  /*10050*/  LDSM.16.MT88.4 R60, [R231+0x2900] ;  /* 0x00290000e73c783b */ /* 0x000ee40000004200 */
[----:B------:R-:W-:Y:S05]  /*10060*/  MUFU.EX2 R88, R88 ;  /* 0x0000005800587308 */ /* 0x000fea0000000800 */
[-C--:B-1----:R-:W-:Y:S05]  /*10070*/  HMMA.16816.F32.BF16 R48, R40, R52.reuse, R48 ;  /* 0x000000342830723c */ /* 0x082fea0000041830 */
[----:B------:R-:W1:Y:S03]  /*10080*/  MUFU.EX2 R89, R89 ;  /* 0x0000005900597308 */ /* 0x000e660000000800 */
[C---:B------:R-:W-:Y:S07]  /*10090*/  HMMA.16816.F32.BF16 R128, R44.reuse, R52, R128 ;  /* 0x000000342c80723c */ /* 0x040fee0000041880 */
[----:B------:R-:W-:Y:S01]  /*100a0*/  MUFU.EX2 R92, R92 ;  /* 0x0000005c005c7308 */ /* 0x000fe20000000800 */
[-C--:B------:R-:W-:Y:S08]  /*100b0*/  HMMA.16816.F32.BF16 R132, R44, R54.reuse, R132 ;  /* 0x000000362c84723c */ /* 0x080ff00000041884 */
[----:B------:R-:W-:Y:S01]  /*100c0*/  HMMA.16816.F32.BF16 R136, R40, R54, R136 ;  /* 0x000000362888723c */ /* 0x000fe20000041888 */
[----:B------:R-:W4:Y:S01]  /*100d0*/  MUFU.EX2 R93, R93 ;  /* 0x0000005d005d7308 */ /* 0x000f220000000800 */
[----:B------:R-:W3:Y:S02]  /*100e0*/  LDSM.16.MT88.4 R52, [R230+0x2900] ;  /* 0x00290000e634783b */ /* 0x000ee40000004200 */
[----:B-1----:R-:W-:Y:S03]  /*100f0*/  F2FP.BF16.PACK_AB R44, R89, R88 ;  /* 0x00000058592c723e */ /* 0x002fe600000010ff */
[----:B------:R-:W-:Y:S02]  /*10100*/  F2FP.BF16.PACK_AB R40, R85, R84 ;  /* 0x000000545528723e */ /* 0x000fe400000010ff */
[----:B------:R-:W-:Y:S02]  /*10110*/  F2FP.BF16.PACK_AB R42, R97, R96 ;  /* 0x00000060612a723e */ /* 0x000fe400000010ff */
[----:B------:R-:W-:Y:S01]  /*10120*/  MUFU.EX2 R90, R90 ;  /* 0x0000005a005a7308 */ /* 0x000fe20000000800 */
[----:B------:R-:W-:Y:S02]  /*10130*/  F2FP.BF16.PACK_AB R41, R87, R86 ;  /* 0x000000565729723e */ /* 0x000fe400000010ff */
[----:B------:R-:W-:Y:S07]  /*10140*/  F2FP.BF16.PACK_AB R43, R99, R98 ;  /* 0x00000062632b723e */ /* 0x000fee00000010ff */
[-C--:B--2---:R-:W-:Y:S01]  /*10150*/  HMMA.16816.F32.BF16 R4, R40, R56.reuse, R4 ;  /* 0x000000382804723c */ /* 0x084fe20000041804 */
[----:B------:R-:W1:Y:S02]  /*10160*/  MUFU.EX2 R91, R91 ;  /* 0x0000005b005b7308 */ /* 0x000e640000000800 */
[----:B----4-:R-:W-:Y:S08]  /*10170*/  F2FP.BF16.PACK_AB R46, R93, R92 ;  /* 0x0000005c5d2e723e */ /* 0x010ff000000010ff */
[----:B------:R-:W-:Y:S10]  /*10180*/  MUFU.EX2 R94, R94 ;  /* 0x0000005e005e7308 */ /* 0x000ff40000000800 */
[----:B------:R-:W2:Y:S01]  /*10190*/  MUFU.EX2 R95, R95 ;  /* 0x0000005f005f7308 */ /* 0x000ea20000000800 */
[----:B-1----:R-:W-:Y:S09]  /*101a0*/  F2FP.BF16.PACK_AB R45, R91, R90 ;  /* 0x0000005a5b2d723e */ /* 0x002ff200000010ff */
[----:B------:R-:W1:Y:S10]  /*101b0*/  MUFU.EX2 R104, R104 ;  /* 0x0000006800687308 */ /* 0x000e740000000800 */
[----:B------:R-:W-:Y:S01]  /*101c0*/  MUFU.EX2 R106, R106 ;  /* 0x0000006a006a7308 */ /* 0x000fe20000000800 */
[----:B--2---:R-:W-:Y:S09]  /*101d0*/  F2FP.BF16.PACK_AB R47, R95, R94 ;  /* 0x0000005e5f2f723e */ /* 0x004ff200000010ff */
[----:B------:R-:W2:Y:S01]  /*101e0*/  MUFU.EX2 R107, R107 ;  /* 0x0000006b006b7308 */ /* 0x000ea20000000800 */
[C---:B------:R-:W-:Y:S07]  /*101f0*/  HMMA.16816.F32.BF16 R8, R44.reuse, R56, R8 ;  /* 0x000000382c08723c */ /* 0x040fee0000041808 */
[----:B------:R-:W-:Y:S01]  /*10200*/  FADD.FTZ R56, R201, R0 ;  /* 0x00000000c9387221 */ /* 0x000fe20000010000 */
[-C--:B------:R-:W-:Y:S04]  /*10210*/  HMMA.16816.F32.BF16 R12, R44, R58.reuse, R12 ;  /* 0x0000003a2c0c723c */ /* 0x080fe8000004180c */
[----:B------:R-:W-:Y:S01]  /*10220*/  FADD.FTZ R57, R249, R141 ;  /* 0x0000008df9397221 */ /* 0x000fe20000010000 */
[----:B------:R-:W-:Y:S03]  /*10230*/  MOV R141, R140 ;  /* 0x0000008c008d7202 */ /* 0x000fe60000000f00 */
[C---:B------:R-:W-:Y:S01]  /*10240*/  HMMA.16816.F32.BF16 R16, R40.reuse, R58, R16 ;  /* 0x0000003a2810723c */ /* 0x040fe20000041810 */
[----:B------:R4:W1:Y:S03]  /*10250*/  MUFU.EX2 R58, R3 ;  /* 0x00000003003a7308 */ /* 0x0008660000000800 */
[----:B------:R-:W-:Y:S04]  /*10260*/  FADD.FTZ R57, R252, R57 ;  /* 0x00000039fc397221 */ /* 0x000fe80000010000 */
[-C--:B---3--:R-:W-:Y:S04]  /*10270*/  HMMA.16816.F32.BF16 R20, R40, R60.reuse, R20 ;  /* 0x0000003c2814723c */ /* 0x088fe80000041814 */
        /* <DEDUP_REMOVED lines=9> */
[C---:B------:R-:W-:Y:S07]  /*10310*/  HMMA.16816.F32.BF16 R128, R44.reuse, R52, R128 ;  /* 0x000000342c80723c */ /* 0x040fee0000041880 */
[----:B------:R-:W-:Y:S01]  /*10320*/  FADD.FTZ R52, R171, R145 ;  /* 0x00000091ab347221 */ /* 0x000fe20000010000 */
[-C--:B------:R-:W-:Y:S04]  /*10330*/  HMMA.16816.F32.BF16 R132, R44, R54.reuse, R132 ;  /* 0x000000362c84723c */ /* 0x080fe80000041884 */
[----:B------:R-:W-:Y:S03]  /*10340*/  FADD.FTZ R53, R170, R144 ;  /* 0x00000090aa357221 */ /* 0x000fe60000010000 */
[----:B------:R-:W-:Y:S01]  /*10350*/  FADD.FTZ R44, R167, R52 ;  /* 0x00000034a72c7221 */ /* 0x000fe20000010000 */
[----:B------:R-:W-:Y:S04]  /*10360*/  HMMA.16816.F32.BF16 R136, R40, R54, R136 ;  /* 0x000000362888723c */ /* 0x000fe80000041888 */
[----:B------:R-:W-:Y:S01]  /*10370*/  FADD.FTZ R45, R202, R56 ;  /* 0x00000038ca2d7221 */ /* 0x000fe20000010000 */
[----:B------:R-:W-:Y:S01]  /*10380*/  F2FP.BF16.PACK_AB R46, R109, R108 ;  /* 0x0000006c6d2e723e */ /* 0x000fe200000010ff */
[----:B------:R-:W-:Y:S01]  /*10390*/  FADD.FTZ R44, R251, R44 ;  /* 0x0000002cfb2c7221 */ /* 0x000fe20000010000 */
[----:B------:R-:W-:Y:S01]  /*103a0*/  F2FP.BF16.PACK_AB R40, R101, R100 ;  /* 0x000000646528723e */ /* 0x000fe200000010ff */
[----:B----4-:R-:W-:Y:S01]  /*103b0*/  FADD.FTZ R3, R166, R53 ;  /* 0x00000035a6037221 */ /* 0x010fe20000010000 */
[----:B------:R-:W-:Y:S03]  /*103c0*/  F2FP.BF16.PACK_AB R42, R113, R112 ;  /* 0x00000070712a723e */ /* 0x000fe600000010ff */
[----:B------:R-:W-:Y:S01]  /*103d0*/  FADD.FTZ R53, R196, R45 ;  /* 0x0000002dc4357221 */ /* 0x000fe20000010000 */
[----:B------:R-:W-:Y:S01]  /*103e0*/  F2FP.BF16.PACK_AB R41, R103, R102 ;  /* 0x000000666729723e */ /* 0x000fe200000010ff */
[----:B------:R-:W-:Y:S01]  /*103f0*/  FADD.FTZ R52, R164, R44 ;  /* 0x0000002ca4347221 */ /* 0x000fe20000010000 */
[----:B------:R-:W-:Y:S01]  /*10400*/  F2FP.BF16.PACK_AB R43, R115, R114 ;  /* 0x00000072732b723e */ /* 0x000fe200000010ff */
[----:B------:R-:W-:Y:S01]  /*10410*/  FADD.FTZ R3, R226, R3 ;  /* 0x00000003e2037221 */ /* 0x000fe20000010000 */
[----:B-1----:R-:W-:Y:S01]  /*10420*/  F2FP.BF16.PACK_AB R44, R105, R104 ;  /* 0x00000068692c723e */ /* 0x002fe200000010ff */
[----:B------:R-:W-:Y:S01]  /*10430*/  FADD.FTZ R56, R223, R0 ;  /* 0x00000000df387221 */ /* 0x000fe20000010000 */
[----:B--2---:R-:W-:Y:S01]  /*10440*/  F2FP.BF16.PACK_AB R45, R107, R106 ;  /* 0x0000006a6b2d723e */ /* 0x004fe200000010ff */
[----:B------:R-:W-:Y:S01]  /*10450*/  FADD.FTZ R0, R247, R3 ;  /* 0x00000003f7007221 */ /* 0x000fe20000010000 */
[----:B------:R-:W-:Y:S01]  /*10460*/  F2FP.BF16.PACK_AB R47, R58, R110 ;  /* 0x0000006e3a2f723e */ /* 0x000fe200000010ff */
[----:B------:R-:W-:Y:S01]  /*10470*/  FADD.FTZ R3, R169, R52 ;  /* 0x00000034a9037221 */ /* 0x000fe20000010000 */
[-C--:B------:R-:W-:Y:S01]  /*10480*/  HMMA.16816.F32.BF16 R148, R40, R160.reuse, R4 ;  /* 0x000000a02894723c */ /* 0x080fe20000041804 */
[----:B------:R-:W1:Y:S02]  /*10490*/  LDSM.16.MT88.4 R4, [R229+0x3100] ;  /* 0x00310000e504783b */ /* 0x000e640000004200 */
[----:B------:R-:W-:Y:S05]  /*104a0*/  FADD.FTZ R0, R250, R0 ;  /* 0x00000000fa007221 */ /* 0x000fea0000010000 */
        /* <DEDUP_REMOVED lines=26> */
[----:B------:R-:W2:Y:S01]  /*10650*/  LDSM.16.MT88.4 R8, [R230+0x3100] ;  /* 0x00310000e608783b */ /* 0x000ea20000004200 */
[-C--:B-1----:R-:W-:Y:S03]  /*10660*/  HMMA.16816.F32.BF16 R116, R40, R4.reuse, R116 ;  /* 0x000000042874723c */ /* 0x082fe60000041874 */
        /* <DEDUP_REMOVED lines=27> */
[-C--:B------:R-:W-:Y:S01]  /*10820*/  MOV R70, R2.reuse ;  /* 0x0000000200467202 */ /* 0x080fe20000000f00 */
        /* <DEDUP_REMOVED lines=57> */
.L_x_1339:
[----:B------:R-:W2:Y:S04]  /*10bc0*/  LDL.LU R6, [R1+0x28] ;  /* 0x0000280001067983 */ /* 0x000ea80000300800 */
        /* <DEDUP_REMOVED lines=16> */
[----:B---3--:R-:W-:Y:S02]  /*10cd0*/  FADD.FTZ R7, R7, R2 ;  /* 0x0000000207077221 */ /* 0x008fe40000010000 */
[----:B-1----:R-:W-:-:S03]  /*10ce0*/  FADD.FTZ R6, R6, R8 ;  /* 0x0000000806067221 */ /* 0x002fc60000010000 */
[----:B------:R-:W1:Y:S01]  /*10cf0*/  SHFL.BFLY PT, R8, R7, 0x1, 0x1f ;  /* 0x0c201f0007087f89 */ /* 0x000e6200000e0000 */
[----:B--2---:R-:W-:Y:S01]  /*10d00*/  FADD.FTZ R4, R4, R0 ;  /* 0x0000000004047221 */ /* 0x004fe20000010000 */
[----:B------:R-:W-:Y:S02]  /*10d10*/  MOV R0, RZ ;  /* 0x000000ff00007202 */ /* 0x000fe40000000f00 */
[----:B------:R-:W2:Y:S01]  /*10d20*/  SHFL.BFLY PT, R2, R6, 0x1, 0x1f ;  /* 0x0c201f0006027f89 */ /* 0x000ea200000e0000 */
[----:B----4-:R-:W-:Y:S01]  /*10d30*/  FADD.FTZ R5, R5, R3 ;  /* 0x0000000305057221 */ /* 0x010fe20000010000 */
[----:B------:R-:W-:-:S04]  /*10d40*/  FSETP.NE.FTZ.AND P4, PT, R4, RZ, PT ;  /* 0x000000ff0400720b */ /* 0x000fc80003f95000 */
[----:B------:R-:W-:-:S09]  /*10d50*/  FSETP.NE.FTZ.AND P3, PT, R5, RZ, PT ;  /* 0x000000ff0500720b */ /* 0x000fd20003f75000 */
[----:B------:R-:W3:Y:S01]  /*10d60*/  @P4 MUFU.RCP R0, R4 ;  /* 0x0000000400004308 */ /* 0x000ee20000001000 */
[----:B-1----:R-:W-:Y:S02]  /*10d70*/  FADD.FTZ R7, R8, R7 ;  /* 0x0000000708077221 */ /* 0x002fe40000010000 */
[----:B--2---:R-:W-:-:S03]  /*10d80*/  FADD.FTZ R6, R6, R2 ;  /* 0x0000000206067221 */ /* 0x004fc60000010000 */
[----:B------:R-:W-:Y:S01]  /*10d90*/  FSETP.NE.FTZ.AND P1, PT, R7, RZ, PT ;  /* 0x000000ff0700720b */ /* 0x000fe20003f35000 */
[----:B------:R-:W-:Y:S01]  /*10da0*/  CS2R R2, SRZ ;  /* 0x0000000000027805 */ /* 0x000fe2000001ff00 */
[----:B------:R-:W-:Y:S01]  /*10db0*/  @P3 MUFU.LG2 R8, R5 ;  /* 0x0000000500083308 */ /* 0x000fe20000000c00 */
[----:B------:R-:W-:Y:S01]  /*10dc0*/  FSETP.NE.FTZ.AND P2, PT, R6, RZ, PT ;  /* 0x000000ff0600720b */ /* 0x000fe20003f55000 */
[C---:B---3--:R-:W-:Y:S02]  /*10dd0*/  FMUL.FTZ R148, R0.reuse, R148 ;  /* 0x0000009400947220 */ /* 0x048fe40000410000 */
[----:B------:R-:W-:-:S04]  /*10de0*/  FMUL.FTZ R149, R0, R149 ;  /* 0x0000009500957220 */ /* 0x000fc80000410000 */
[----:B------:R-:W-:Y:S01]  /*10df0*/  @P3 MUFU.RCP R3, R5 ;  /* 0x0000000500033308 */ /* 0x000fe20000001000 */
        /* <DEDUP_REMOVED lines=16> */
[----:B------:R-:W-:Y:S01]  /*10f00*/  FMUL.FTZ R137, R0, R137 ;  /* 0x0000008900897220 */ /* 0x000fe20000410000 */
[----:B------:R-:W-:Y:S01]  /*10f10*/  MOV R0, RZ ;  /* 0x000000ff00007202 */ /* 0x000fe20000000f00 */
[C---:B-1----:R-:W-:Y:S02]  /*10f20*/  FMUL.FTZ R152, R2.reuse, R152 ;  /* 0x0000009802987220 */ /* 0x042fe40000410000 */
[C---:B------:R-:W-:Y:S01]  /*10f30*/  FMUL.FTZ R34, R2.reuse, R153 ;  /* 0x0000009902227220 */ /* 0x040fe20000410000 */
        /* <DEDUP_REMOVED lines=64> */
.L_x_1321:
[----:B------:R-:W-:Y:S05]  /*11340*/  @P0 BRA `(.L_x_1341) ;  /* 0x0000131000000947 */ /* 0x000fea0003800000 */
[----:B------:R-:W3:Y:S01]  /*11350*/  LDL R43, [R1+0x70] ;  /* 0x00007000012b7983 */ /* 0x000ee20000100800 */
[----:B------:R-:W-:Y:S01]  /*11360*/  F2FP.BF16.PACK_AB R7, R151, R150 ;  /* 0x000000969707723e */ /* 0x000fe200000010ff */
[----:B------:R-:W-:Y:S01]  /*11370*/  IMAD.MOV.U32 R6, RZ, RZ, -0x10 ;  /* 0xfffffff0ff067424 */ /* 0x000fe200078e00ff */
[----:B------:R-:W-:Y:S01]  /*11380*/  F2FP.BF16.PACK_AB R5, R149, R148 ;  /* 0x000000949505723e */ /* 0x000fe200000010ff */
        /* <DEDUP_REMOVED lines=16> */
[----:B-1----:R-:W-:-:S02]  /*11490*/  LEA.HI R36, R42, R41, RZ, 0x5 ;  /* 0x000000292a247211 */ /* 0x002fc400078f28ff */
[--C-:B------:R-:W-:Y:S02]  /*114a0*/  SHF.R.S32.HI R4, RZ, 0x2, R2.reuse ;  /* 0x00000002ff047819 */ /* 0x100fe40000011402 */
[----:B------:R-:W-:Y:S02]  /*114b0*/  SHF.R.S32.HI R0, RZ, 0x1f, R2 ;  /* 0x0000001fff007819 */ /* 0x000fe40000011402 */
[----:B--2---:R-:W-:Y:S02]  /*114c0*/  SHF.R.S32.HI R35, RZ, 0x5, R36 ;  /* 0x00000005ff237819 */ /* 0x004fe40000011424 */
        /* <DEDUP_REMOVED lines=38> */
[----:B------:R2:W-:Y:S01]  /*11730*/  STS [R2+0x80], R5 ;  /* 0x0000800502007388 */ /* 0x0005e20000000800 */
[----:B------:R-:W-:-:S03]  /*11740*/  ISETP.NE.U32.AND P0, PT, RZ, c[0x0][0x500], PT ;  /* 0x00014000ff007a0c */ /* 0x000fc60003f05070 */
[----:B------:R-:W-:Y:S01]  /*11750*/  STS [R3+0x80], R26 ;  /* 0x0000801a03007388 */ /* 0x000fe20000000800 */
[----:B------:R-:W-:-:S03]  /*11760*/  ISETP.NE.AND.EX P0, PT, RZ, c[0x0][0x504], PT, P0 ;  /* 0x00014100ff007a0c */ /* 0x000fc60003f05300 */
[----:B------:R-:W-:Y:S04]  /*11770*/  STS [R3+0x480], R30 ;  /* 0x0004801e03007388 */ /* 0x000fe80000000800 */
[----:B------:R-:W-:Y:S04]  /*11780*/  STS [R2+0x2080], R34 ;  /* 0x0020802202007388 */ /* 0x000fe80000000800 */
[----:B------:R4:W-:Y:S04]  /*11790*/  STS [R2+0x2480], R154 ;  /* 0x0024809a02007388 */ /* 0x0009e80000000800 */
[----:B------:R-:W-:Y:S01]  /*117a0*/  STS [R3+0x2080], R33 ;  /* 0x0020802103007388 */ /* 0x000fe20000000800 */
[----:B-1----:R-:W-:-:S03]  /*117b0*/  IMAD.MOV.U32 R7, RZ, RZ, 0x20 ;  /* 0x00000020ff077424 */ /* 0x002fc600078e00ff */
[----:B------:R-:W-:Y:S02]  /*117c0*/  STS [R3+0x2480], R158 ;  /* 0x0024809e03007388 */ /* 0x000fe40000000800 */
[----:B------:R-:W-:Y:S02]  /*117d0*/  SEL R7, R7, 0xffffffe0, !P1 ;  /* 0xffffffe007077807 */ /* 0x000fe40004800000 */
[----:B------:R-:W-:-:S03]  /*117e0*/  ISETP.NE.U32.AND P1, PT, RZ, c[0x0][0x508], PT ;  /* 0x00014200ff007a0c */ /* 0x000fc60003f25070 */
[----:B--2---:R-:W-:Y:S01]  /*117f0*/  IMAD.IADD R5, R2, 0x1, R7 ;  /* 0x0000000102057824 */ /* 0x004fe200078e0207 */
[----:B------:R-:W-:Y:S01]  /*11800*/  ISETP.NE.AND.EX P1, PT, RZ, c[0x0][0x50c], PT, P1 ;  /* 0x00014300ff007a0c */ /* 0x000fe20003f25310 */
[----:B------:R-:W-:-:S03]  /*11810*/  IMAD.IADD R4, R7, 0x1, R3 ;  /* 0x0000000107047824 */ /* 0x000fc600078e0203 */
[----:B------:R-:W-:Y:S04]  /*11820*/  STS [R5+0x80], R29 ;  /* 0x0000801d05007388 */ /* 0x000fe80000000800 */
[----:B------:R-:W-:Y:S01]  /*11830*/  STS [R5+0x480], R28 ;  /* 0x0004801c05007388 */ /* 0x000fe20000000800 */
[----:B----4-:R-:W-:-:S03]  /*11840*/  IADD3 R2, R7, 0x400, R0 ;  /* 0x0000040007027810 */ /* 0x010fc60007ffe000 */
[----:B------:R-:W-:Y:S04]  /*11850*/  STS [R4+0x80], R13 ;  /* 0x0000800d04007388 */ /* 0x000fe80000000800 */
[----:B------:R-:W-:Y:S04]  /*11860*/  STS [R4+0x480], R25 ;  /* 0x0004801904007388 */ /* 0x000fe80000000800 */
[----:B------:R-:W-:Y:S04]  /*11870*/  STS [R5+0x2080], R32 ;  /* 0x0020802005007388 */ /* 0x000fe80000000800 */
[----:B------:R1:W-:Y:S04]  /*11880*/  STS [R5+0x2480], R170 ;  /* 0x002480aa05007388 */ /* 0x0003e80000000800 */
[----:B------:R-:W-:Y:S04]  /*11890*/  STS [R4+0x2080], R31 ;  /* 0x0020801f04007388 */ /* 0x000fe80000000800 */
[----:B------:R-:W-:Y:S04]  /*118a0*/  STS [R4+0x2480], R174 ;  /* 0x002480ae04007388 */ /* 0x000fe80000000800 */
[----:B------:R-:W-:Y:S04]  /*118b0*/  STS [R0], R24 ;  /* 0x0000001800007388 */ /* 0x000fe80000000800 */
[----:B------:R-:W-:Y:S01]  /*118c0*/  STS [R0+0x400], R23 ;  /* 0x0004001700007388 */ /* 0x000fe20000000800 */
[----:B-1----:R-:W-:-:S02]  /*118d0*/  IMAD.IADD R5, R6, 0x1, R2 ;  /* 0x0000000106057824 */ /* 0x002fc400078e0202 */
[----:B------:R-:W-:-:S04]  /*118e0*/  IMAD.IADD R2, R6, 0x1, R0 ;  /* 0x0000000106027824 */ /* 0x000fc800078e0200 */
        /* <DEDUP_REMOVED lines=14> */
[----:B------:R-:W-:Y:S04]  /*119d0*/  STS [R0+0x2400], R14 ;  /* 0x0024000e00007388 */ /* 0x000fe80000000800 */
[----:B------:R1:W-:Y:S04]  /*119e0*/  STS [R3+0x2000], R9 ;  /* 0x0020000903007388 */ /* 0x0003e80000000800 */
[----:B------:R2:W-:Y:S01]  /*119f0*/  STS [R5+0x2000], R8 ;  /* 0x0020000805007388 */ /* 0x0005e20000000800 */
[----:B------:R-:W-:-:S02]  /*11a00*/  IMAD.MOV.U32 R19, RZ, RZ, c[0x0][0x388] ;  /* 0x0000e200ff137624 */ /* 0x000fc400078e00ff */
[CC--:B---3--:R-:W-:Y:S01]  /*11a10*/  IMAD.WIDE R6, R43.reuse, R2.reuse, c[0x0][0x500] ;  /* 0x000140002b067625 */ /* 0x0c8fe200078e0202 */
[----:B------:R-:W-:Y:S03]  /*11a20*/  BAR.SYNC.DEFER_BLOCKING 0x1, 0x80 ;  /* 0x0042000000007b1d */ /* 0x000fe60000010000 */
[----:B-1----:R-:W-:-:S03]  /*11a30*/  @P1 IMAD.WIDE R2, R43, R2, c[0x0][0x508] ;  /* 0x000142002b021625 */ /* 0x002fc600078e0202 */
[----:B------:R-:W3:Y:S04]  /*11a40*/  @P0 LDG.E R0, [R6.64] ;  /* 0x0000000a06000981 */ /* 0x000ee8000c1e1900 */
[----:B------:R1:W5:Y:S01]  /*11a50*/  @P1 LDG.E R19, [R2.64] ;  /* 0x0000000a02131981 */ /* 0x000362000c1e1900 */
[----:B--2---:R-:W-:Y:S02]  /*11a60*/  CS2R R4, SRZ ;  /* 0x0000000000047805 */ /* 0x004fe4000001ff00 */
[--C-:B---3--:R-:W-:Y:S01]  /*11a70*/  @P0 SHF.R.S32.HI R5, RZ, 0x1f, R0.reuse ;  /* 0x0000001fff050819 */ /* 0x108fe20000011400 */
[----:B------:R-:W-:Y:S01]  /*11a80*/  @P0 IMAD.MOV.U32 R4, RZ, RZ, R0 ;  /* 0x000000ffff040224 */ /* 0x000fe200078e0000 */
[----:B------:R-:W-:Y:S05]  /*11a90*/  @P1 BRA `(.L_x_1342) ;  /* 0x0000004000001947 */ /* 0x000fea0003800000 */
[----:B-1----:R-:W-:Y:S05]  /*11aa0*/  @!P0 BRA `(.L_x_1342) ;  /* 0x0000003000008947 */ /* 0x002fea0003800000 */
[----:B------:R-:W2:Y:S04]  /*11ab0*/  LDG.E R2, [R6.64] ;  /* 0x0000000a06027981 */ /* 0x000ea8000c1e1900 */
[----:B------:R-:W2:Y:S02]  /*11ac0*/  LDG.E R0, [R6.64+0x4] ;  /* 0x0000040a06007981 */ /* 0x000ea4000c1e1900 */
[----:B--2--5:R-:W-:-:S02]  /*11ad0*/  IADD3 R19, -R2, R0, RZ ;  /* 0x0000000002137210 */ /* 0x024fc40007ffe1ff */
.L_x_1342:
[----:B-1----:R-:W-:Y:S01]  /*11ae0*/  IMAD.MOV.U32 R2, RZ, RZ, c[0x0][0x4e8] ;  /* 0x00013a00ff027624 */ /* 0x002fe200078e00ff */
        /* <DEDUP_REMOVED lines=15> */
[----:B------:R-:W-:Y:S01]  /*11be0*/  SHF.R.S32.HI R20, RZ, 0x3, R20 ;  /* 0x00000003ff147819 */ /* 0x000fe20000011414 */
[----:B------:R-:W-:Y:S01]  /*11bf0*/  IMAD.IADD R13, R41, 0x1, -R3 ;  /* 0x00000001290d7824 */ /* 0x000fe200078e0a03 */
[----:B------:R-:W-:Y:S01]  /*11c00*/  SHF.R.S32.HI R10, RZ, 0x1f, R0 ;  /* 0x0000001fff0a7819 */ /* 0x000fe20000011400 */
[----:B------:R-:W-:Y:S01]  /*11c10*/  IMAD.WIDE.U32 R2, R4, c[0x0][0x3a0], RZ ;  /* 0x0000e80004027a25 */ /* 0x000fe200078e00ff */
[----:B------:R-:W-:Y:S02]  /*11c20*/  LOP3.LUT R9, R8, 0xffffffc, RZ, 0xc0, !PT ;  /* 0x0ffffffc08097812 */ /* 0x000fe400078ec0ff */
[----:B------:R-:W-:Y:S01]  /*11c30*/  LEA.HI R10, R10, R0, RZ, 0x2 ;  /* 0x000000000a0a7211 */ /* 0x000fe200078f10ff */
[----:B------:R-:W-:Y:S01]  /*11c40*/  IMAD.IADD R3, R3, 0x1, R7 ;  /* 0x0000000103037824 */ /* 0x000fe200078e0207 */
[----:B------:R-:W-:Y:S01]  /*11c50*/  LOP3.LUT R8, R6, 0xffffffc0, RZ, 0xc0, !PT ;  /* 0xffffffc006087812 */ /* 0x000fe200078ec0ff */
[----:B-1----:R-:W-:Y:S01]  /*11c60*/  IMAD.WIDE.U32 R14, R18, c[0x0][0x490], R4 ;  /* 0x00012400120e7a25 */ /* 0x002fe200078e0004 */
[----:B------:R-:W-:-:S02]  /*11c70*/  LOP3.LUT P1, RZ, R0, 0x3, RZ, 0xc0, !PT ;  /* 0x0000000300ff7812 */ /* 0x000fc4000782c0ff */
[----:B------:R-:W-:Y:S01]  /*11c80*/  SHF.R.S32.HI R6, RZ, 0x2, R10 ;  /* 0x00000002ff067819 */ /* 0x000fe2000001140a */
[----:B------:R-:W-:Y:S01]  /*11c90*/  IMAD.IADD R0, R35, 0x1, -R9 ;  /* 0x0000000123007824 */ /* 0x000fe200078e0a09 */
[----:B------:R-:W-:Y:S01]  /*11ca0*/  SHF.R.S32.HI R7, RZ, 0x1f, R18 ;  /* 0x0000001fff077819 */ /* 0x000fe20000011412 */
[----:B------:R-:W-:Y:S01]  /*11cb0*/  IMAD R8, R11, 0x8, R8 ;  /* 0x000000080b087824 */ /* 0x000fe200078e0208 */
[----:B------:R-:W-:Y:S01]  /*11cc0*/  SHF.R.S32.HI R9, RZ, 0x1f, R43 ;  /* 0x0000001fff097819 */ /* 0x000fe2000001142b */
[----:B------:R-:W-:Y:S01]  /*11cd0*/  IMAD R16, R0, 0x10, R6 ;  /* 0x0000001000107824 */ /* 0x000fe200078e0206 */
[----:B------:R-:W-:Y:S01]  /*11ce0*/  LEA.HI R22, R42, R41, RZ, 0x6 ;  /* 0x000000292a167211 */ /* 0x000fe200078f30ff */
[----:B------:R-:W-:Y:S01]  /*11cf0*/  IMAD R0, R7, c[0x0][0x490], RZ ;  /* 0x0001240007007a24 */ /* 0x000fe200078e02ff */
[----:B------:R-:W-:Y:S01]  /*11d00*/  SEL R9, R9, RZ, !P0 ;  /* 0x000000ff09097207 */ /* 0x000fe20004000000 */
[----:B------:R-:W-:Y:S02]  /*11d10*/  IMAD.SHL.U32 R4, R20, 0x40, RZ ;  /* 0x0000004014047824 */ /* 0x000fe400078e00ff */
[----:B------:R-:W-:-:S02]  /*11d20*/  IMAD R5, R18, c[0x0][0x494], R0 ;  /* 0x0001250012057a24 */ /* 0x000fc400078e0200 */
[----:B------:R-:W-:Y:S01]  /*11d30*/  IMAD.IADD R0, R16, 0x1, R8 ;  /* 0x0000000110007824 */ /* 0x000fe200078e0208 */
[----:B------:R-:W-:Y:S01]  /*11d40*/  LOP3.LUT R4, R4, 0x1c0, RZ, 0xc0, !PT ;  /* 0x000001c004047812 */ /* 0x000fe200078ec0ff */
[----:B------:R-:W-:Y:S02]  /*11d50*/  IMAD.SHL.U32 R8, R13, 0x8, RZ ;  /* 0x000000080d087824 */ /* 0x000fe400078e00ff */
[----:B--2---:R-:W-:Y:S02]  /*11d60*/  IMAD R6, R23, 0x80, R0 ;  /* 0x0000008017067824 */ /* 0x004fe400078e0200 */
[----:B------:R-:W-:Y:S01]  /*11d70*/  IMAD R12, R7, c[0x0][0x3e8], RZ ;  /* 0x0000fa00070c7a24 */ /* 0x000fe200078e02ff */
[----:B------:R-:W-:Y:S01]  /*11d80*/  LOP3.LUT R11, R4, 0x38, R8, 0xf8, !PT ;  /* 0x00000038040b7812 */ /* 0x000fe200078ef808 */
[----:B------:R-:W-:Y:S01]  /*11d90*/  @P2 IMAD.HI.U32 R10, R6, c[0x0][0x4ec], RZ ;  /* 0x00013b00060a2a27 */ /* 0x000fe200078e00ff */
[----:B------:R-:W-:Y:S02]  /*11da0*/  SHF.R.U32.HI R7, RZ, 0x3, R4 ;  /* 0x00000003ff077819 */ /* 0x000fe40000011604 */
[----:B------:R-:W-:Y:S01]  /*11db0*/  ISETP.GE.AND P6, PT, R8, c[0x0][0x3c8], PT ;  /* 0x0000f20008007a0c */ /* 0x000fe20003fc6270 */
[----:B------:R-:W-:Y:S01]  /*11dc0*/  IMAD.MOV.U32 R0, RZ, RZ, R6 ;  /* 0x000000ffff007224 */ /* 0x000fe200078e0006 */
[----:B------:R-:W-:Y:S01]  /*11dd0*/  @P2 SHF.R.U32.HI R0, RZ, c[0x0][0x4f0], R10 ;  /* 0x00013c00ff002a19 */ /* 0x000fe2000001160a */
[C---:B------:R-:W-:Y:S01]  /*11de0*/  IMAD R12, R18.reuse, c[0x0][0x3ec], R12 ;  /* 0x0000fb00120c7a24 */ /* 0x040fe200078e020c */
[----:B------:R-:W-:Y:S01]  /*11df0*/  SEL R10, R43, RZ, !P0 ;  /* 0x000000ff2b0a7207 */ /* 0x000fe20004000000 */
[----:B------:R-:W-:Y:S01]  /*11e00*/  IMAD.WIDE.U32 R2, R18, c[0x0][0x3e8], R2 ;  /* 0x0000fa0012027a25 */ /* 0x000fe200078e0002 */
[----:B------:R-:W-:-:S02]  /*11e10*/  LOP3.LUT R21, R11, R7, RZ, 0x3c, !PT ;  /* 0x000000070b157212 */ /* 0x000fc400078e3cff */
[----:B------:R-:W-:Y:S01]  /*11e20*/  SHF.R.S32.HI R53, RZ, 0x1f, R8 ;  /* 0x0000001fff357819 */ /* 0x000fe20000011408 */
[----:B------:R-:W-:Y:S02]  /*11e30*/  IMAD.IADD R5, R15, 0x1, R5 ;  /* 0x000000010f057824 */ /* 0x000fe400078e0205 */
[----:B------:R-:W-:Y:S02]  /*11e40*/  IMAD.MOV.U32 R4, RZ, RZ, R14 ;  /* 0x000000ffff047224 */ /* 0x000fe400078e000e */
[----:B------:R-:W-:Y:S02]  /*11e50*/  IMAD R7, R13, 0x10, R20 ;  /* 0x000000100d077824 */ /* 0x000fe400078e0214 */
[----:B------:R-:W-:Y:S02]  /*11e60*/  IMAD.MOV R11, RZ, RZ, -R0 ;  /* 0x000000ffff0b7224 */ /* 0x000fe400078e0a00 */
[----:B------:R-:W-:Y:S02]  /*11e70*/  IMAD.IADD R3, R3, 0x1, R12 ;  /* 0x0000000103037824 */ /* 0x000fe400078e020c */
[----:B------:R-:W-:-:S02]  /*11e80*/  IMAD R13, R9, c[0x0][0x498], RZ ;  /* 0x00012600090d7a24 */ /* 0x000fc400078e02ff */
        /* <DEDUP_REMOVED lines=12> */
[----:B------:R-:W-:-:S04]  /*11f50*/  IMAD.WIDE.U32 R4, R7, c[0x0][0x488], R4 ;  /* 0x0001220007047a25 */ /* 0x000fc800078e0004 */
[----:B------:R-:W-:Y:S01]  /*11f60*/  IMAD R9, R7, c[0x0][0x48c], R0 ;  /* 0x0001230007097a24 */ /* 0x000fe200078e0200 */
[----:B------:R-:W-:Y:S01]  /*11f70*/  LEA R7, P0, R4, c[0x0][0x450], 0x2 ;  /* 0x0001140004077a11 */ /* 0x000fe200078010ff */
[----:B------:R-:W-:Y:S01]  /*11f80*/  IMAD.MOV.U32 R6, RZ, RZ, R12 ;  /* 0x000000ffff067224 */ /* 0x000fe200078e000c */
[----:B------:R-:W-:Y:S01]  /*11f90*/  @P2 SHF.R.U32.HI R6, RZ, c[0x0][0x4f0], R14 ;  /* 0x00013c00ff062a19 */ /* 0x000fe2000001160e */
[----:B------:R-:W-:Y:S02]  /*11fa0*/  IMAD.IADD R5, R5, 0x1, R9 ;  /* 0x0000000105057824 */ /* 0x000fe400078e0209 */
[----:B------:R-:W-:Y:S01]  /*11fb0*/  IMAD.WIDE.U32 R2, R10, c[0x0][0x3f0], R2 ;  /* 0x0000fc000a027a25 */ /* 0x000fe200078e0002 */
[--C-:B------:R-:W-:Y:S01]  /*11fc0*/  SHF.R.S32.HI R13, RZ, 0x1f, R6.reuse ;  /* 0x0000001fff0d7819 */ /* 0x100fe20000011406 */
[----:B------:R-:W-:Y:S01]  /*11fd0*/  SHFL.IDX PT, R14, R7, 0x1, 0x1c1f ;  /* 0x003c1f00070e7f89 */ /* 0x000fe200000e0000 */
[----:B------:R-:W-:Y:S01]  /*11fe0*/  LEA.HI.X R4, R4, c[0x0][0x454], R5, 0x2, P0 ;  /* 0x0001150004047a11 */ /* 0x000fe200000f1405 */
[----:B------:R-:W-:-:S02]  /*11ff0*/  IMAD.MOV R10, RZ, RZ, -R6 ;  /* 0x000000ffff0a7224 */ /* 0x000fc400078e0a06 */
[----:B------:R-:W-:Y:S02]  /*12000*/  IMAD.IADD R3, R3, 0x1, R11 ;  /* 0x0000000103037824 */ /* 0x000fe400078e020b */
[----:B------:R-:W-:Y:S01]  /*12010*/  IMAD R0, R13, c[0x0][0x3e0], RZ ;  /* 0x0000f8000d007a24 */ /* 0x000fe200078e02ff */
[----:B------:R-:W-:Y:S01]  /*12020*/  SHFL.IDX PT, R17, R4, RZ, 0x1c1f ;  /* 0x001c1fff04117589 */ /* 0x000fe200000e0000 */
[----:B------:R-:W-:Y:S02]  /*12030*/  IMAD R5, R23, 0x80, R16 ;  /* 0x0000008017057824 */ /* 0x000fe400078e0210 */
[----:B------:R-:W-:Y:S01]  /*12040*/  IMAD R18, R10, c[0x0][0x4e8], R12 ;  /* 0x00013a000a127a24 */ /* 0x000fe200078e020c */
[----:B------:R-:W1:Y:S01]  /*12050*/  SHFL.IDX PT, R16, R7, RZ, 0x1c1f ;  /* 0x001c1fff07107589 */ /* 0x000e6200000e0000 */
[C---:B------:R-:W-:Y:S02]  /*12060*/  IMAD R9, R6.reuse, c[0x0][0x3e4], R0 ;  /* 0x0000f90006097a24 */ /* 0x040fe400078e0200 */
[----:B------:R-:W-:Y:S01]  /*12070*/  IMAD.WIDE.U32 R2, R6, c[0x0][0x3e0], R2 ;  /* 0x0000f80006027a25 */ /* 0x000fe200078e0002 */
[----:B------:R-:W2:Y:S01]  /*12080*/  SHFL.IDX PT, R15, R4, 0x1, 0x1c1f ;  /* 0x003c1f00040f7f89 */ /* 0x000ea200000e0000 */
[----:B------:R-:W-:-:S02]  /*12090*/  SHF.R.S32.HI R6, RZ, 0x1f, R18 ;  /* 0x0000001fff067819 */ /* 0x000fc40000011412 */
[----:B-----5:R-:W-:Y:S01]  /*120a0*/  IMAD R0, R19, c[0x0][0x4e8], RZ ;  /* 0x00013a0013007a24 */ /* 0x020fe200078e02ff */
[----:B------:R-:W-:Y:S01]  /*120b0*/  SHFL.IDX PT, R12, R7, 0x2, 0x1c1f ;  /* 0x005c1f00070c7f89 */ /* 0x000fe200000e0000 */
[----:B------:R-:W-:Y:S01]  /*120c0*/  IMAD.IADD R3, R3, 0x1, R9 ;  /* 0x0000000103037824 */ /* 0x000fe200078e0209 */
[C---:B------:R-:W-:Y:S01]  /*120d0*/  IADD3 R9, R5.reuse, 0x8, RZ ;  /* 0x0000000805097810 */ /* 0x040fe20007ffe0ff */
[----:B------:R-:W-:Y:S01]  /*120e0*/  IMAD R6, R6, c[0x0][0x3d8], RZ ;  /* 0x0000f60006067a24 */ /* 0x000fe200078e02ff */
[----:B------:R-:W3:Y:S01]  /*120f0*/  SHFL.IDX PT, R13, R4, 0x2, 0x1c1f ;  /* 0x005c1f00040d7f89 */ /* 0x000ee200000e0000 */
[-C--:B------:R-:W-:Y:S02]  /*12100*/  ISETP.GE.OR P4, PT, R5, R0.reuse, P1 ;  /* 0x000000000500720c */ /* 0x080fe40000f86670 */
[----:B------:R-:W-:Y:S01]  /*12110*/  ISETP.GE.OR P3, PT, R9, R0, P1 ;  /* 0x000000000900720c */ /* 0x000fe20000f66670 */
[----:B------:R4:W-:Y:S01]  /*12120*/  SHFL.IDX PT, R11, R4, 0x3, 0x1c1f ;  /* 0x007c1f00040b7f89 */ /* 0x0009e200000e0000 */
[----:B------:R-:W-:-:S02]  /*12130*/  IMAD R19, R18, c[0x0][0x3dc], R6 ;  /* 0x0000f70012137a24 */ /* 0x000fc400078e0206 */
[----:B------:R-:W-:Y:S01]  /*12140*/  IMAD.SHL.U32 R9, R22, 0x8, RZ ;  /* 0x0000000816097824 */ /* 0x000fe200078e00ff */
[----:B------:R3:W3:Y:S06]  /*12150*/  SHFL.IDX PT, R10, R7, 0x3, 0x1c1f ;  /* 0x007c1f00070a7f89 */ /* 0x0006ec00000e0000 */
[----:B-1----:R-:W-:Y:S04]  /*12160*/  @!P4 ST.E [R16.64], R37 ;  /* 0x000000251000c985 */ /* 0x002fe8000c10190a */
[----:B--2---:R-:W-:Y:S01]  /*12170*/  @!P3 ST.E [R14.64], R38 ;  /* 0x000000260e00b985 */ /* 0x004fe2000c10190a */
[----:B----4-:R-:W-:-:S04]  /*12180*/  IADD3 R4, R5, 0x40, RZ ;  /* 0x0000004005047810 */ /* 0x010fc80007ffe0ff */
[-C--:B------:R-:W-:Y:S01]  /*12190*/  ISETP.GE.OR P2, PT, R4, R0.reuse, P1 ;  /* 0x000000000400720c */ /* 0x080fe20000f46670 */
[----:B---3--:R-:W-:Y:S01]  /*121a0*/  IMAD.WIDE.U32 R6, R18, c[0x0][0x3d8], R2 ;  /* 0x0000f60012067a25 */ /* 0x008fe200078e0002 */
        /* <DEDUP_REMOVED lines=11> */
[----:B------:R-:W-:Y:S01]  /*12260*/  @!P2 ST.E [R12.64], R39 ;  /* 0x000000270c00a985 */ /* 0x000fe2000c10190a */
        /* <DEDUP_REMOVED lines=63> */
.L_x_1341:
        /* <DEDUP_REMOVED lines=19> */
.L_x_1343:
        /* <DEDUP_REMOVED lines=42> */
.L_x_1345:
[----:B------:R-:W-:Y:S05]  /*12a30*/  BSYNC B0 ;  /* 0x0000000000007941 */ /* 0x000fea0003800000 */
.L_x_1344:
        /* <DEDUP_REMOVED lines=103> */
.L_x_1346:
        /* <DEDUP_REMOVED lines=13> */
.L_x_1490:


//--------------------- .text._ZN7cutlass13device_kernelIN5flash19enable_sm80_to_sm89INS1_16FlashAttnFwdSm80INS1_25CollectiveMainloopFwdSm80ILi4ELi1ELb0EN4cute5tupleIJNS5_1CILi128EEENS7_ILi112EEENS7_ILi64EEEEEELi64ENS_10bfloat16_tEfNS_4arch4Sm80ELb1ELb0ELb0ELb1ELb0ELb1ELb1ELb0EEENS1_21CollectiveEpilogueFwdINS6_IJS8_SA_S9_EEENS6_IJNS7_ILi1EEESI_SI_EEESC_SE_Li128ELb1ELb1ELb0ELb0EEENS1_19SingleTileSchedulerILb1ELb0ELb1ELi128EEEEEEEEEvNT_6ParamsE --------------------------
	.section	.text._ZN7cutlass13device_kernelIN5flash19enable_sm80_to_sm89INS1_16FlashAttnFwdSm80INS1_25CollectiveMainloopFwdSm80ILi4ELi1ELb0EN4cute5tupleIJNS5_1CILi128EEENS7_ILi112EEENS7_ILi64EEEEEELi64ENS_10bfloat16_tEfNS_4arch4Sm80ELb1ELb0ELb0ELb1ELb0ELb1ELb1ELb0EEENS1_21CollectiveEpilogueFwdINS6_IJS8_SA_S9_EEENS6_IJNS7_ILi1EEESI_SI_EEESC_SE_Li128ELb1ELb1ELb0ELb0EEENS1_19SingleTileSchedulerILb1ELb0ELb1ELi128EEEEEEEEEvNT_6ParamsE,"ax",@progbits
	.sectioninfo	@"SHI_REGISTERS=255"
	.align	128
.text._ZN7cutlass13device_kernelIN5flash19enable_sm80_to_sm89INS1_16FlashAttnFwdSm80INS1_25CollectiveMainloopFwdSm80ILi4ELi1ELb0EN4cute5tupleIJNS5_1CILi128EEENS7_ILi112EEENS7_ILi64EEEEEELi64ENS_10bfloat16_tEfNS_4arch4Sm80ELb1ELb0ELb0ELb1ELb0ELb1ELb1ELb0EEENS1_21CollectiveEpilogueFwdINS6_IJS8_SA_S9_EEENS6_IJNS7_ILi1EEESI_SI_EEESC_SE_Li128ELb1ELb1ELb0ELb0EEENS1_19SingleTileSchedulerILb1ELb0ELb1ELi128EEEEEEEEEvNT_6ParamsE:
        .type           _ZN7cutlass13device_kernelIN5flash19enable_sm80_to_sm89INS1_16FlashAttnFwdSm80INS1_25CollectiveMainloopFwdSm80ILi4ELi1ELb0EN4cute5tupleIJNS5_1CILi128EEENS7_ILi112EEENS7_ILi64EEEEEELi64ENS_10bfloat16_tEfNS_4arch4Sm80ELb1ELb0ELb0ELb1ELb0ELb1ELb1ELb0EEENS1_21CollectiveEpilogueFwdINS6_IJS8_SA_S9_EEENS6_IJNS7_ILi1EEESI_SI_EEESC_SE_Li128ELb1ELb1ELb0ELb0EEENS1_19SingleTileSchedulerILb1ELb0ELb1ELi128EEEEEEEEEvNT_6ParamsE,@function
        .size           _ZN7cutlass13device_kernelIN5flash19enable_sm80_to_sm89INS1_16FlashAttnFwdSm80INS1_25CollectiveMainloopFwdSm80ILi4ELi1ELb0EN4cute5tupleIJNS5_1CILi128EEENS7_ILi112EEENS7_ILi64EEEEEELi64ENS_10bfloat16_tEfNS_4arch4Sm80ELb1ELb0ELb0ELb1ELb0ELb1ELb1ELb0EEENS1_21CollectiveEpilogueFwdINS6_IJS8_SA_S9_EEENS6_IJNS7_ILi1EEESI_SI_EEESC_SE_Li128ELb1ELb1ELb0ELb0EEENS1_19SingleTileSchedulerILb1ELb0ELb1ELi128EEEEEEEEEvNT_6ParamsE,(.L_x_1491 - _ZN7cutlass13device_kernelIN5flash19enable_sm80_to_sm89INS1_16FlashAttnFwdSm80INS1_25CollectiveMainloopFwdSm80ILi4ELi1ELb0EN4cute5tupleIJNS5_1CILi128EEENS7_ILi112EEENS7_ILi64EEEEEELi64ENS_10bfloat16_tEfNS_4arch4Sm80ELb1ELb0ELb0ELb1ELb0ELb1ELb1ELb0EEENS1_21CollectiveEpilogueFwdINS6_IJS8_SA_S9_EEENS6_IJNS7_ILi1EEESI_SI_EEESC_SE_Li128ELb1ELb1ELb0ELb0EEENS1_19SingleTileSchedulerILb1ELb0ELb1ELi128EEEEEEEEEvNT_6ParamsE)
        .other          _ZN7cutlass13device_kernelIN5flash19enable_sm80_to_sm89INS1_16FlashAttnFwdSm80INS1_25CollectiveMainloopFwdSm80ILi4ELi1ELb0EN4cute5tupleIJNS5_1CILi128EEENS7_ILi112EEENS7_ILi64EEEEEELi64ENS_10bfloat16_tEfNS_4arch4Sm80ELb1ELb0ELb0ELb1ELb0ELb1ELb1ELb0EEENS1_21CollectiveEpilogueFwdINS6_IJS8_SA_S9_EEENS6_IJNS7_ILi1EEESI_SI_EEESC_SE_Li128ELb1ELb1ELb0ELb0EEENS1_19SingleTileSchedulerILb1ELb0ELb1ELi128EEEEEEEEEvNT_6ParamsE,@"STO_CUDA_ENTRY STV_DEFAULT"
_ZN7cutlass13device_kernelIN5flash19enable_sm80_to_sm89INS1_16FlashAttnFwdSm80INS1_25CollectiveMainloopFwdSm80ILi4ELi1ELb0EN4cute5tupleIJNS5_1CILi128EEENS7_ILi112EEENS7_ILi64EEEEEELi64ENS_10bfloat16_tEfNS_4arch4Sm80ELb1ELb0ELb0ELb1ELb0ELb1ELb1ELb0EEENS1_21CollectiveEpilogueFwdINS6_IJS8_SA_S9_EEENS6_IJNS7_ILi1EEESI_SI_EEESC_SE_Li128ELb1ELb1ELb0ELb0EEENS1_19SingleTileSchedulerILb1ELb0ELb1ELi128EEEEEEEEEvNT_6ParamsE:
        /* <DEDUP_REMOVED lines=17> */
.L_x_1348:
        /* <DEDUP_REMOVED lines=8> */
.L_x_1350:
[----:B------:R-:W-:-:S04]  /*0190*/  MOV R0, c[0x0][0x54c] ;  /* 0x0001530000007a02 */ /* 0x000fc80000000f00 */
.L_x_1349:
[----:B------:R-:W-:Y:S01]  /*01a0*/  USHF.L.U32 UR4, UR4, 0x7, URZ ;  /* 0x0000000704047899 */ /* 0x000fe2000800063f */
[----:B-----5:R-:W-:-:S05]  /*01b0*/  IMAD R0, R0, c[0x0][0x548], RZ ;  /* 0x0001520000007a24 */ /* 0x020fca00078e02ff */
[----:B------:R-:W-:-:S04]  /*01c0*/  MOV R12, UR4 ;  /* 0x00000004000c7c02 */ /* 0x000fc80008000f00 */
[----:B------:R-:W-:-:S04]  /*01d0*/  ISETP.GE.AND P0, PT, R12, R0, PT ;  /* 0x000000000c00720c */ /* 0x000fc80003f06270 */
[----:B------:R-:W-:-:S05]  /*01e0*/  SEL R0, R5, 0xffffffff, !P0 ;  /* 0xffffffff05007807 */ /* 0x000fca0004000000 */
[----:B------:R2:W-:Y:S01]  /*01f0*/  STL [R1+0x68], R0 ;  /* 0x0000680001007387 */ /* 0x0005e20000100800 */
[----:B------:R-:W-:Y:S05]  /*0200*/  BRA `(.L_x_1351) ;  /* 0x0000014000007947 */ /* 0x000fea0003800000 */
.L_x_1347:
[----:B------:R-:W-:-:S04]  /*0210*/  ISETP.NE.U32.AND P0, PT, RZ, c[0x0][0x568], PT ;  /* 0x00015a00ff007a0c */ /* 0x000fc80003f05070 */
[----:B------:R-:W-:-:S13]  /*0220*/  ISETP.NE.AND.EX P0, PT, RZ, c[0x0][0x56c], PT, P0 ;  /* 0x00015b00ff007a0c */ /* 0x000fda0003f05300 */
[----:B------:R-:W-:Y:S05]  /*0230*/  @!P0 BRA `(.L_x_1352) ;  /* 0x0000002000008947 */ /* 0x000fea0003800000 */
[----:B------:R1:W5:Y:S01]  /*0240*/  LDG.E R0, [R2.64] ;  /* 0x0000000802007981 */ /* 0x000362000c1e1900 */
[----:B------:R-:W-:Y:S05]  /*0250*/  BRA `(.L_x_1353) ;  /* 0x0000009000007947 */ /* 0x000fea0003800000 */
.L_x_1352:
        /* <DEDUP_REMOVED lines=8> */
.L_x_1354:
[----:B------:R-:W-:-:S04]  /*02e0*/  MOV R0, c[0x0][0x54c] ;  /* 0x0001530000007a02 */ /* 0x000fc80000000f00 */
.L_x_1353:
[----:B------:R-:W-:Y:S01]  /*02f0*/  USHF.L.U32 UR4, UR4, 0x7, URZ ;  /* 0x0000000704047899 */ /* 0x000fe2000800063f */
[----:B-----5:R-:W-:-:S05]  /*0300*/  IMAD R0, R0, c[0x0][0x548], RZ ;  /* 0x0001520000007a24 */ /* 0x020fca00078e02ff */
[----:B------:R-:W-:-:S04]  /*0310*/  MOV R12, UR4 ;  /* 0x00000004000c7c02 */ /* 0x000fc80008000f00 */
[----:B------:R-:W-:-:S04]  /*0320*/  ISETP.GE.AND P0, PT, R12, R0, PT ;  /* 0x000000000c00720c */ /* 0x000fc80003f06270 */
[----:B------:R-:W-:-:S05]  /*0330*/  SEL R0, R5, 0xffffffff, !P0 ;  /* 0xffffffff05007807 */ /* 0x000fca0004000000 */
[----:B------:R2:W-:Y:S04]  /*0340*/  STL [R1+0x68], R0 ;  /* 0x0000680001007387 */ /* 0x0005e80000100800 */
.L_x_1351:
        /* <DEDUP_REMOVED lines=39> */
.L_x_1355:
[----:B--2---:R-:W-:-:S04]  /*05c0*/  ISETP.NE.U32.AND P0, PT, RZ, c[0x0][0x368], PT ;  /* 0x0000da00ff007a0c */ /* 0x004fc80003f05070 */
[----:B------:R-:W-:-:S13]  /*05d0*/  ISETP.NE.AND.EX P0, PT, RZ, c[0x0][0x36c], PT, P0 ;  /* 0x0000db00ff007a0c */ /* 0x000fda0003f05300 */
[----:B------:R-:W-:Y:S05]  /*05e0*/  @!P0 BRA `(.L_x_1356) ;  /* 0x0000003000008947 */ /* 0x000fea0003800000 */
[----:B------:R-:W-:-:S05]  /*05f0*/  IMAD.WIDE R4, R38, R15, c[0x0][0x368] ;  /* 0x0000da0026047625 */ /* 0x000fca00078e020f */
[----:B------:R2:W5:Y:S01]  /*0600*/  LDG.E R14, [R4.64] ;  /* 0x00000008040e7981 */ /* 0x000562000c1e1900 */
[----:B------:R-:W-:Y:S05]  /*0610*/  BRA `(.L_x_1357) ;  /* 0x0000004000007947 */ /* 0x000fea0003800000 */
.L_x_1356:
[----:B------:R-:W-:Y:S05]  /*0620*/  @!P5 BRA `(.L_x_1357) ;  /* 0x000000300000d947 */ /* 0x000fea0003800000 */
[----:B------:R2:W3:Y:S04]  /*0630*/  LDG.E R6, [R4.64] ;  /* 0x0000000804067981 */ /* 0x0004e8000c1e1900 */
[----:B--2---:R-:W3:Y:S02]  /*0640*/  LDG.E R4, [R4.64+0x4] ;  /* 0x0000040804047981 */ /* 0x004ee4000c1e1900 */
[----:B---3--:R-:W-:Y:S02]  /*0650*/  IADD3 R14, -R6, R4, RZ ;  /* 0x00000004060e7210 */ /* 0x008fe40007ffe1ff */
.L_x_1357:
        /* <DEDUP_REMOVED lines=408> */
.L_x_1405:
        /* <DEDUP_REMOVED lines=48> */
.L_x_1363:
[----:B------:R-:W-:Y:S05]  /*22e0*/  BSYNC B0 ;  /* 0x0000000000007941 */ /* 0x000fea0003800000 */
.L_x_1362:
        /* <DEDUP_REMOVED lines=37> */
.L_x_1365:
[----:B------:R-:W-:Y:S05]  /*2540*/  BSYNC B0 ;  /* 0x0000000000007941 */ /* 0x000fea0003800000 */
.L_x_1364:
        /* <DEDUP_REMOVED lines=40> */
.L_x_1367:
[----:B------:R-:W-:Y:S05]  /*27d0*/  BSYNC B0 ;  /* 0x0000000000007941 */ /* 0x000fea0003800000 */
.L_x_1366:
        /* <DEDUP_REMOVED lines=38> */
.L_x_1369:
[----:B------:R-:W-:Y:S05]  /*2a40*/  BSYNC B0 ;  /* 0x0000000000007941 */ /* 0x000fea0003800000 */
.L_x_1368:
        /* <DEDUP_REMOVED lines=76> */
.L_x_1373:
[----:B------:R-:W-:Y:S05]  /*2f10*/  BSYNC B0 ;  /* 0x0000000000007941 */ /* 0x000fea0003800000 */
.L_x_1372:
        /* <DEDUP_REMOVED lines=59> */
.L_x_1371:
[----:B------:R-:W-:Y:S05]  /*32d0*/  BSYNC B1 ;  /* 0x0000000000017941 */ /* 0x000fea0003800000 */
.L_x_1370:
        /* <DEDUP_REMOVED lines=64> */
.L_x_1377:
[----:B------:R-:W-:Y:S05]  /*36e0*/  BSYNC B0 ;  /* 0x0000000000007941 */ /* 0x000fea0003800000 */
.L_x_1376:
        /* <DEDUP_REMOVED lines=59> */
.L_x_1375:
[----:B------:R-:W-:Y:S05]  /*3aa0*/  BSYNC B1 ;  /* 0x0000000000017941 */ /* 0x000fea0003800000 */
.L_x_1374:
        /* <DEDUP_REMOVED lines=63> */
.L_x_1381:
[----:B------:R-:W-:Y:S05]  /*3ea0*/  BSYNC B0 ;  /* 0x0000000000007941 */ /* 0x000fea0003800000 */
.L_x_1380:
        /* <DEDUP_REMOVED lines=59> */
.L_x_1379:
[----:B------:R-:W-:Y:S05]  /*4260*/  BSYNC B1 ;  /* 0x0000000000017941 */ /* 0x000fea0003800000 */
.L_x_1378:
        /* <DEDUP_REMOVED lines=62> */
.L_x_1384:
[----:B------:R-:W-:Y:S05]  /*4650*/  BSYNC B0 ;  /* 0x0000000000007941 */ /* 0x000fea0003800000 */
.L_x_1383:
        /* <DEDUP_REMOVED lines=60> */
.L_x_1361:
        /* <DEDUP_REMOVED lines=223> */
.L_x_1386:
[----:B------:R-:W-:Y:S05]  /*5810*/  BSYNC B0 ;  /* 0x0000000000007941 */ /* 0x000fea0003800000 */
.L_x_1385:
        /* <DEDUP_REMOVED lines=115> */
.L_x_1388:
[----:B------:R-:W-:Y:S05]  /*5f50*/  BSYNC B0 ;  /* 0x0000000000007941 */ /* 0x000fea0003800000 */
.L_x_1387:
        /* <DEDUP_REMOVED lines=115> */
.L_x_1390:
[----:B------:R-:W-:Y:S05]  /*6690*/  BSYNC B0 ;  /* 0x0000000000007941 */ /* 0x000fea0003800000 */
.L_x_1389:
        /* <DEDUP_REMOVED lines=115> */
.L_x_1360:
        /* <DEDUP_REMOVED lines=20> */
.L_x_1392:
[----:B------:R-:W-:Y:S05]  /*6f10*/  BSYNC B0 ;  /* 0x0000000000007941 */ /* 0x000fea0003800000 */
.L_x_1391:
        /* <DEDUP_REMOVED lines=20> */
.L_x_1394:
[----:B------:R-:W-:Y:S05]  /*7060*/  BSYNC B0 ;  /* 0x0000000000007941 */ /* 0x000fea0003800000 */
.L_x_1393:
        /* <DEDUP_REMOVED lines=20> */
.L_x_1396:
[----:B------:R-:W-:Y:S05]  /*71b0*/  BSYNC B0 ;  /* 0x0000000000007941 */ /* 0x000fea0003800000 */
.L_x_1395:
        /* <DEDUP_REMOVED lines=19> */
.L_x_1382:
[----:B------:R-:W-:Y:S05]  /*72f0*/  BSYNC B2 ;  /* 0x0000000000027941 */ /* 0x000fea0003800000 */
.L_x_1359:
        /* <DEDUP_REMOVED lines=125> */
.L_x_1398:
[----:B-1----:R-:W-:Y:S05]  /*7ad0*/  BSYNC B0 ;  /* 0x0000000000007941 */ /* 0x002fea0003800000 */
.L_x_1397:
        /* <DEDUP_REMOVED lines=20> */
.L_x_1400:
[----:B------:R-:W-:Y:S05]  /*7c20*/  BSYNC B0 ;  /* 0x0000000000007941 */ /* 0x000fea0003800000 */
.L_x_1399:
        /* <DEDUP_REMOVED lines=20> */
.L_x_1402:
[----:B------:R-:W-:Y:S05]  /*7d70*/  BSYNC B0 ;  /* 0x0000000000007941 */ /* 0x000fea0003800000 */
.L_x_1401:
        /* <DEDUP_REMOVED lines=20> */
.L_x_1404:
[----:B------:R-:W-:Y:S05]  /*7ec0*/  BSYNC B0 ;  /* 0x0000000000007941 */ /* 0x000fea0003800000 */
.L_x_1403:
        /* <DEDUP_REMOVED lines=36> */
.L_x_1358:
        /* <DEDUP_REMOVED lines=192> */
.L_x_1408:
[----:B--2-4-:R-:W-:Y:S05]  /*8d10*/  BSYNC B0 ;  /* 0x0000000000007941 */ /* 0x014fea0003800000 */
.L_x_1407:
        /* <DEDUP_REMOVED lines=11> */
.L_x_1410:
[----:B------:R-:W-:Y:S05]  /*8dd0*/  BSYNC B0 ;  /* 0x0000000000007941 */ /* 0x000fea0003800000 */
.L_x_1409:
        /* <DEDUP_REMOVED lines=11> */
.L_x_1412:
[----:B------:R-:W-:Y:S05]  /*8e90*/  BSYNC B0 ;  /* 0x0000000000007941 */ /* 0x000fea0003800000 */
.L_x_1411:
        /* <DEDUP_REMOVED lines=11> */
.L_x_1414:
[----:B------:R-:W-:Y:S05]  /*8f50*/  BSYNC B0 ;  /* 0x0000000000007941 */ /* 0x000fea0003800000 */
.L_x_1413:
        /* <DEDUP_REMOVED lines=11> */
.L_x_1416:
[----:B------:R-:W-:Y:S05]  /*9010*/  BSYNC B0 ;  /* 0x0000000000007941 */ /* 0x000fea0003800000 */
.L_x_1415:
        /* <DEDUP_REMOVED lines=11> */
.L_x_1418:
[----:B------:R-:W-:Y:S05]  /*90d0*/  BSYNC B0 ;  /* 0x0000000000007941 */ /* 0x000fea0003800000 */
.L_x_1417:
        /* <DEDUP_REMOVED lines=11> */
.L_x_1420:
[----:B------:R-:W-:Y:S05]  /*9190*/  BSYNC B0 ;  /* 0x0000000000007941 */ /* 0x000fea0003800000 */
.L_x_1419:
        /* <DEDUP_REMOVED lines=97> */
.L_x_1422:
[----:B------:R-:W-:Y:S05]  /*97b0*/  BSYNC B0 ;  /* 0x0000000000007941 */ /* 0x000fea0003800000 */
.L_x_1421:
[----:B------:R-:W-:Y:S01]  /*97c0*/  ISETP.LT.AND P0, PT, RZ, c[0x0][0x27c], PT ;  /* 0x00009f00ff007a0c */ /* 0x000fe20003f01270 */
[----:B------:R-:W0:Y:S01]  /*97d0*/  LDGDEPBAR ;  /* 0x00000000000079af */ /* 0x000e220000000000 */
[----:B------:R-:W-:-:S04]  /*97e0*/  LEA.HI R246, R249, R250, RZ, 0x5 ;  /* 0x000000faf9f67211 */ /* 0x000fc800078f28ff */
[----:B------:R-:W-:-:S07]  /*97f0*/  SHF.R.S32.HI R248, RZ, 0x5, R246 ;  /* 0x00000005fff87819 */ /* 0x000fce00000114f6 */
[----:B------:R-:W-:Y:S05]  /*9800*/  @P0 BRA `(.L_x_1423) ;  /* 0x0000002000000947 */ /* 0x000fea0003800000 */
[----:B------:R-:W-:-:S04]  /*9810*/  DEPBAR.LE SB0, 0x1 ;  /* 0x000080400000791a */ /* 0x000fc80000000000 */
[----:B------:R-:W-:Y:S05]  /*9820*/  BRA `(.L_x_1424) ;  /* 0x00004d7000007947 */ /* 0x000fea0003800000 */
.L_x_1423:
        /* <DEDUP_REMOVED lines=68> */
.L_x_1427:
[----:B------:R-:W-:Y:S05]  /*9c70*/  BSYNC B0 ;  /* 0x0000000000007941 */ /* 0x000fea0003800000 */
.L_x_1426:
        /* <DEDUP_REMOVED lines=41> */
.L_x_1429:
[----:B------:R-:W-:Y:S05]  /*9f10*/  BSYNC B0 ;  /* 0x0000000000007941 */ /* 0x000fea0003800000 */
.L_x_1428:
        /* <DEDUP_REMOVED lines=43> */
.L_x_1431:
[----:B------:R-:W-:Y:S05]  /*a1d0*/  BSYNC B0 ;  /* 0x0000000000007941 */ /* 0x000fea0003800000 */
.L_x_1430:
        /* <DEDUP_REMOVED lines=41> */
.L_x_1433:
[----:B-12---:R-:W-:Y:S05]  /*a470*/  BSYNC B0 ;  /* 0x0000000000007941 */ /* 0x006fea0003800000 */
.L_x_1432:
        /* <DEDUP_REMOVED lines=85> */
.L_x_1437:
[----:B------:R-:W-:Y:S05]  /*a9d0*/  BSYNC B0 ;  /* 0x0000000000007941 */ /* 0x000fea0003800000 */
.L_x_1436:
        /* <DEDUP_REMOVED lines=49> */
.L_x_1435:
[----:B------:R-:W-:Y:S05]  /*acf0*/  BSYNC B1 ;  /* 0x0000000000017941 */ /* 0x000fea0003800000 */
.L_x_1434:
        /* <DEDUP_REMOVED lines=53> */
.L_x_1441:
[----:B------:R-:W-:Y:S05]  /*b050*/  BSYNC B0 ;  /* 0x0000000000007941 */ /* 0x000fea0003800000 */
.L_x_1440:
        /* <DEDUP_REMOVED lines=49> */
.L_x_1439:
[----:B------:R-:W-:Y:S05]  /*b370*/  BSYNC B1 ;  /* 0x0000000000017941 */ /* 0x000fea0003800000 */
.L_x_1438:
        /* <DEDUP_REMOVED lines=53> */
.L_x_1445:
[----:B------:R-:W-:Y:S05]  /*b6d0*/  BSYNC B0 ;  /* 0x0000000000007941 */ /* 0x000fea0003800000 */
.L_x_1444:
        /* <DEDUP_REMOVED lines=49> */
.L_x_1443:
[----:B------:R-:W-:Y:S05]  /*b9f0*/  BSYNC B1 ;  /* 0x0000000000017941 */ /* 0x000fea0003800000 */
.L_x_1442:
        /* <DEDUP_REMOVED lines=52> */
.L_x_1448:
[----:B------:R-:W-:Y:S05]  /*bd40*/  BSYNC B0 ;  /* 0x0000000000007941 */ /* 0x000fea0003800000 */
.L_x_1447:
        /* <DEDUP_REMOVED lines=50> */
.L_x_1425:
        /* <DEDUP_REMOVED lines=73> */
.L_x_1450:
[----:B-1-3--:R-:W-:Y:S05]  /*c500*/  BSYNC B0 ;  /* 0x0000000000007941 */ /* 0x00afea0003800000 */
.L_x_1449:
        /* <DEDUP_REMOVED lines=65> */
.L_x_1452:
[----:B-1-3--:R-:W-:Y:S05]  /*c920*/  BSYNC B0 ;  /* 0x0000000000007941 */ /* 0x00afea0003800000 */
.L_x_1451:
        /* <DEDUP_REMOVED lines=122> */
.L_x_1454:
[----:B------:R-:W-:Y:S05]  /*d0d0*/  BSYNC B0 ;  /* 0x0000000000007941 */ /* 0x000fea0003800000 */
.L_x_1453:
        /* <DEDUP_REMOVED lines=110> */
.L_x_1456:
[----:B------:R-:W-:Y:S05]  /*d7c0*/  BSYNC B0 ;  /* 0x0000000000007941 */ /* 0x000fea0003800000 */
.L_x_1455:
        /* <DEDUP_REMOVED lines=110> */
.L_x_1458:
[----:B------:R-:W-:Y:S05]  /*deb0*/  BSYNC B0 ;  /* 0x0000000000007941 */ /* 0x000fea0003800000 */
.L_x_1457:
        /* <DEDUP_REMOVED lines=109> */
.L_x_1446:
[----:B------:R-:W-:Y:S05]  /*e590*/  BSYNC B2 ;  /* 0x0000000000027941 */ /* 0x000fea0003800000 */
.L_x_1424:
        /* <DEDUP_REMOVED lines=81> */
[C---:B-----5:R-:W-:Y:S08]  /*eab0*/  HMMA.16816.F32.BF16 R168, R12.reuse, R30, RZ ;  /* 0x0000001e0ca8723c */ /* 0x060ff000000418ff */
[C---:B------:R-:W-:Y:S08]  /*eac0*/  HMMA.16816.F32.BF16 R136, R12.reuse, R32, RZ ;  /* 0x000000200c88723c */ /* 0x040ff000000418ff */
[C---:B------:R-:W-:Y:S08]  /*ead0*/  HMMA.16816.F32.BF16 R164, R12.reuse, R34, RZ ;  /* 0x000000220ca4723c */ /* 0x040ff000000418ff */
        /* <DEDUP_REMOVED lines=107> */
[C---:B------:R-:W-:Y:S08]  /*f190*/  HMMA.16816.F32.BF16 R132, R20.reuse, R74, R228 ;  /* 0x0000004a1484723c */ /* 0x040ff000000418e4 */
[----:B------:R-:W-:Y:S08]  /*f1a0*/  HMMA.16816.F32.BF16 R128, R20, R70, R224 ;  /* 0x000000461480723c */ /* 0x000ff000000418e0 */
[C---:B------:R-:W-:Y:S07]  /*f1b0*/  HMMA.16816.F32.BF16 R96, R16.reuse, R72, R196 ;  /* 0x000000481060723c */ /* 0x040fee00000418c4 */
[----:B------:R-:W-:Y:S01]  /*f1c0*/  IMAD.MOV.U32 R199, RZ, RZ, R239 ;  /* 0x000000ffffc77224 */ /* 0x000fe200078e00ef */
[----:B------:R-:W-:Y:S01]  /*f1d0*/  HMMA.16816.F32.BF16 R88, R16, R74, R52 ;  /* 0x0000004a1058723c */ /* 0x000fe20000041834 */
[----:B------:R-:W-:-:S03]  /*f1e0*/  IADD3 R239, R238, 0x3000, RZ ;  /* 0x00003000eeef7810 */ /* 0x000fc60007ffe0ff */
[----:B------:R-:W-:-:S04]  /*f1f0*/  ISETP.GE.AND P0, PT, R199, 0x2, PT ;  /* 0x00000002c700780c */ /* 0x000fc80003f06270 */
[C---:B------:R-:W-:Y:S08]  /*f200*/  HMMA.16816.F32.BF16 R84, R16.reuse, R68, R200 ;  /* 0x000000441054723c */ /* 0x040ff000000418c8 */
[----:B------:R-:W-:Y:S08]  /*f210*/  HMMA.16816.F32.BF16 R76, R16, R70, R148 ;  /* 0x00000046104c723c */ /* 0x000ff00000041894 */
[----:B------:R-:W-:Y:S08]  /*f220*/  HMMA.16816.F32.BF16 R124, R20, R66, R208 ;  /* 0x00000042147c723c */ /* 0x000ff000000418d0 */
        /* <DEDUP_REMOVED lines=15> */
[C---:B----4-:R-:W-:Y:S08]  /*f320*/  HMMA.16816.F32.BF16 R172, R8.reuse, R48, R172 ;  /* 0x0000003008ac723c */ /* 0x050ff000000418ac */
        /* <DEDUP_REMOVED lines=68> */
.L_x_1459:
[----:B------:R-:W2:Y:S04]  /*f770*/  LDL.LU R197, [R1+0x18] ;  /* 0x0000180001c57983 */ /* 0x000ea80000300800 */
[----:B------:R-:W4:Y:S04]  /*f780*/  LDL R205, [R1+0x60] ;  /* 0x0000600001cd7983 */ /* 0x000f280000100800 */
[----:B------:R-:W-:Y:S04]  /*f790*/  STL [R1+0xa0], R244 ;  /* 0x0000a0f401007387 */ /* 0x000fe80000100800 */
[----:B------:R-:W-:Y:S04]  /*f7a0*/  STL [R1+0x9c], R243 ;  /* 0x00009cf301007387 */ /* 0x000fe80000100800 */
[----:B------:R-:W-:Y:S04]  /*f7b0*/  STL [R1+0x98], R242 ;  /* 0x000098f201007387 */ /* 0x000fe80000100800 */
[----:B------:R1:W-:Y:S01]  /*f7c0*/  STL [R1+0x94], R241 ;  /* 0x000094f101007387 */ /* 0x0003e20000100800 */
[----:B------:R-:W-:-:S02]  /*f7d0*/  LOP3.LUT R3, R246, 0xffffffe0, RZ, 0xc0, !PT ;  /* 0xffffffe0f6037812 */ /* 0x000fc400078ec0ff */
[----:B---3--:R-:W-:Y:S02]  /*f7e0*/  LEA.HI R6, R249, R250, RZ, 0x2 ;  /* 0x000000faf9067211 */ /* 0x008fe400078f10ff */
[----:B------:R-:W-:Y:S01]  /*f7f0*/  SHF.R.S32.HI R7, RZ, 0x1f, R248 ;  /* 0x0000001fff077819 */ /* 0x000fe200000114f8 */
[----:B------:R-:W-:Y:S01]  /*f800*/  IMAD.SHL.U32 R228, R0, 0x2, RZ ;  /* 0x0000000200e47824 */ /* 0x000fe200078e00ff */
[----:B------:R-:W0:Y:S04]  /*f810*/  LDGDEPBAR ;  /* 0x00000000000079af */ /* 0x000e280000000000 */
[----:B-1----:R-:W3:Y:S01]  /*f820*/  LDL R241, [R1+0x64] ;  /* 0x0000640001f17983 */ /* 0x002ee20000100800 */
[----:B------:R-:W-:Y:S01]  /*f830*/  IMAD.IADD R5, R250, 0x1, -R3 ;  /* 0x00000001fa057824 */ /* 0x000fe200078e0a03 */
[----:B------:R-:W-:Y:S01]  /*f840*/  LOP3.LUT R3, R6, 0xfffffffc, RZ, 0xc0, !PT ;  /* 0xfffffffc06037812 */ /* 0x000fe200078ec0ff */
[--C-:B------:R-:W-:Y:S01]  /*f850*/  IMAD R229, R4, 0x2, R228.reuse ;  /* 0x0000000204e57824 */ /* 0x100fe200078e02e4 */
[----:B------:R-:W-:Y:S01]  /*f860*/  LEA.HI R6, R7, R248, RZ, 0x2 ;  /* 0x000000f807067211 */ /* 0x000fe200078f10ff */
[----:B------:R-:W-:Y:S01]  /*f870*/  STL [R1+0x90], R240 ;  /* 0x000090f001007387 */ /* 0x000fe20000100800 */
[----:B------:R-:W-:Y:S01]  /*f880*/  SHF.R.S32.HI R7, RZ, 0x1f, R5 ;  /* 0x0000001fff077819 */ /* 0x000fe20000011405 */
[----:B------:R-:W-:Y:S01]  /*f890*/  IMAD.IADD R3, R250, 0x1, -R3 ;  /* 0x00000001fa037824 */ /* 0x000fe200078e0a03 */
[----:B------:R-:W-:Y:S01]  /*f8a0*/  LOP3.LUT R8, R6, 0xffffffc, RZ, 0xc0, !PT ;  /* 0x0ffffffc06087812 */ /* 0x000fe200078ec0ff */
[----:B------:R-:W-:Y:S01]  /*f8b0*/  STL [R1+0x8c], R239 ;  /* 0x00008cef01007387 */ /* 0x000fe20000100800 */
[----:B------:R-:W-:Y:S01]  /*f8c0*/  LEA.HI R7, R7, R5, RZ, 0x2 ;  /* 0x0000000507077211 */ /* 0x000fe200078f10ff */
[----:B------:R-:W-:Y:S01]  /*f8d0*/  IMAD R231, R2, 0x2, R228 ;  /* 0x0000000202e77824 */ /* 0x000fe200078e02e4 */
[----:B------:R-:W-:Y:S01]  /*f8e0*/  LEA.HI R6, R3, R3, RZ, 0x1 ;  /* 0x0000000303067211 */ /* 0x000fe200078f08ff */
[----:B------:R-:W-:Y:S01]  /*f8f0*/  IMAD.IADD R9, R248, 0x1, -R8 ;  /* 0x00000001f8097824 */ /* 0x000fe200078e0a08 */
[----:B------:R-:W-:Y:S01]  /*f900*/  STL [R1+0x88], R238 ;  /* 0x000088ee01007387 */ /* 0x000fe20000100800 */
[----:B------:R-:W-:Y:S01]  /*f910*/  IMAD R230, R2, 0x2, R229 ;  /* 0x0000000202e67824 */ /* 0x000fe200078e02e5 */
[C---:B------:R-:W-:Y:S01]  /*f920*/  LOP3.LUT R11, R6.reuse, 0x1ffffffe, RZ, 0xc0, !PT ;  /* 0x1ffffffe060b7812 */ /* 0x040fe200078ec0ff */
[----:B------:R-:W-:Y:S01]  /*f930*/  IMAD.SHL.U32 R10, R6, 0x20, RZ ;  /* 0x00000020060a7824 */ /* 0x000fe200078e00ff */
[----:B------:R-:W-:Y:S04]  /*f940*/  STL [R1+0x84], R237 ;  /* 0x000084ed01007387 */ /* 0x000fe80000100800 */
[----:B------:R-:W-:Y:S04]  /*f950*/  STL [R1+0x80], R236 ;  /* 0x000080ec01007387 */ /* 0x000fe80000100800 */
[----:B------:R-:W-:Y:S04]  /*f960*/  STL [R1+0x7c], R235 ;  /* 0x00007ceb01007387 */ /* 0x000fe80000100800 */
[----:B------:R-:W-:Y:S04]  /*f970*/  STL [R1+0x78], R234 ;  /* 0x000078ea01007387 */ /* 0x000fe80000100800 */
[----:B------:R-:W-:Y:S04]  /*f980*/  STL [R1+0x74], R233 ;  /* 0x000074e901007387 */ /* 0x000fe80000100800 */
[----:B------:R-:W-:Y:S04]  /*f990*/  STL [R1+0x70], R232 ;  /* 0x000070e801007387 */ /* 0x000fe80000100800 */
[----:B------:R-:W-:Y:S04]  /*f9a0*/  STL [R1+0x6c], R143 ;  /* 0x00006c8f01007387 */ /* 0x000fe80000100800 */
[----:B------:R-:W-:Y:S01]  /*f9b0*/  LDSM.16.MT88.4 R24, [R228+0x100] ;  /* 0x00010000e418783b */ /* 0x000fe20000004200 */
[----:B--2---:R-:W-:-:S05]  /*f9c0*/  LEA.HI.SX32 R8, R7, R197, 0x1e ;  /* 0x000000c507087211 */ /* 0x004fca00078ff2ff */
[----:B------:R-:W-:Y:S01]  /*f9d0*/  IMAD R6, R9, 0x10, R8 ;  /* 0x0000001009067824 */ /* 0x000fe200078e0208 */
[----:B------:R-:W-:Y:S01]  /*f9e0*/  LOP3.LUT R8, R10, 0xffffffc0, RZ, 0xc0, !PT ;  /* 0xffffffc00a087812 */ /* 0x000fe200078ec0ff */
[----:B------:R-:W-:-:S04]  /*f9f0*/  IMAD.IADD R9, R3, 0x1, -R11 ;  /* 0x0000000103097824 */ /* 0x000fc800078e0a0b */
[----:B------:R-:W-:-:S04]  /*fa00*/  IMAD.IADD R3, R8, 0x1, R6 ;  /* 0x0000000108037824 */ /* 0x000fc800078e0206 */
[----:B------:R-:W-:-:S04]  /*fa10*/  IMAD R12, R9, 0x8, R3 ;  /* 0x00000008090c7824 */ /* 0x000fc800078e0203 */
[----:B------:R-:W-:Y:S01]  /*fa20*/  @P6 IMAD.HI.U32 R6, R12, c[0x0][0x2c8], RZ ;  /* 0x0000b2000c066a27 */ /* 0x000fe200078e00ff */
[----:B------:R-:W-:Y:S03]  /*fa30*/  STL [R1+0x38], R12 ;  /* 0x0000380c01007387 */ /* 0x000fe60000100800 */
[----:B------:R-:W-:Y:S01]  /*fa40*/  IMAD.MOV.U32 R3, RZ, RZ, R12 ;  /* 0x000000ffff037224 */ /* 0x000fe200078e000c */
[----:B------:R-:W-:-:S05]  /*fa50*/  @P6 SHF.R.U32.HI R3, RZ, c[0x0][0x2cc], R6 ;  /* 0x0000b300ff036a19 */ /* 0x000fca0000011606 */
[----:B------:R-:W1:Y:S04]  /*fa60*/  SHFL.IDX PT, R6, R3, 0x2, 0x1c1f ;  /* 0x005c1f0003067f89 */ /* 0x000e6800000e0000 */
[----:B------:R-:W2:Y:S04]  /*fa70*/  SHFL.IDX PT, R8, R3, RZ, 0x1c1f ;  /* 0x001c1fff03087589 */ /* 0x000ea800000e0000 */
[----:B------:R-:W1:Y:S04]  /*fa80*/  SHFL.IDX PT, R9, R3, 0x3, 0x1c1f ;  /* 0x007c1f0003097f89 */ /* 0x000e6800000e0000 */
[----:B------:R1:W2:Y:S02]  /*fa90*/  SHFL.IDX PT, R10, R3, 0x1, 0x1c1f ;  /* 0x003c1f00030a7f89 */ /* 0x0002a400000e0000 */
[----:B-1----:R-:W-:Y:S01]  /*faa0*/  LOP3.LUT R3, R7, 0x7ffffffc, RZ, 0xc0, !PT ;  /* 0x7ffffffc07037812 */ /* 0x002fe200078ec0ff */
[----:B---3--:R-:W-:-:S04]  /*fab0*/  IMAD.IADD R7, R241, 0x1, R142 ;  /* 0x00000001f1077824 */ /* 0x008fc800078e028e */
[----:B------:R-:W-:-:S04]  /*fac0*/  IMAD.IADD R3, R5, 0x1, -R3 ;  /* 0x0000000105037824 */ /* 0x000fc800078e0a03 */
[----:B------:R-:W-:-:S05]  /*fad0*/  IMAD.SHL.U32 R11, R3, 0x2, RZ ;  /* 0x00000002030b7824 */ /* 0x000fca00078e00ff */
[----:B------:R-:W-:Y:S01]  /*fae0*/  IADD3 R3, -R11, 0x1, R7 ;  /* 0x000000010b037810 */ /* 0x000fe20007ffe107 */
[----:B------:R-:W-:Y:S01]  /*faf0*/  IMAD.IADD R7, R7, 0x1, -R11 ;  /* 0x0000000107077824 */ /* 0x000fe200078e0a0b */
[----:B------:R1:W-:Y:S03]  /*fb00*/  STL [R1+0x3c], R11 ;  /* 0x00003c0b01007387 */ /* 0x0003e60000100800 */
[----:B----4-:R-:W-:-:S04]  /*fb10*/  IMAD.IADD R3, R3, 0x1, -R205 ;  /* 0x0000000103037824 */ /* 0x010fc800078e0acd */
[C---:B------:R-:W-:Y:S02]  /*fb20*/  IMAD.IADD R5, R3.reuse, 0x1, R6 ;  /* 0x0000000103057824 */ /* 0x040fe400078e0206 */
[C---:B--2---:R-:W-:Y:S02]  /*fb30*/  IMAD.IADD R6, R3.reuse, 0x1, R8 ;  /* 0x0000000103067824 */ /* 0x044fe400078e0208 */
[----:B------:R-:W-:Y:S01]  /*fb40*/  IMAD.IADD R8, R3, 0x1, R9 ;  /* 0x0000000103087824 */ /* 0x000fe200078e0209 */
[----:B------:R-:W-:Y:S01]  /*fb50*/  IMNMX R5, R7, R5, PT ;  /* 0x0000000507057217 */ /* 0x000fe20003800200 */
[----:B------:R-:W-:Y:S01]  /*fb60*/  IMAD.IADD R9, R3, 0x1, R10 ;  /* 0x0000000103097824 */ /* 0x000fe200078e020a */
[C---:B------:R-:W-:Y:S02]  /*fb70*/  IMNMX R6, R7.reuse, R6, PT ;  /* 0x0000000607067217 */ /* 0x040fe40003800200 */
[----:B------:R-:W-:Y:S02]  /*fb80*/  IMNMX R3, R7, R8, PT ;  /* 0x0000000807037217 */ /* 0x000fe40003800200 */
[----:B------:R-:W-:-:S02]  /*fb90*/  ISETP.GT.AND P3, PT, R5, RZ, PT ;  /* 0x000000ff0500720c */ /* 0x000fc40003f64270 */
[----:B------:R-:W-:Y:S02]  /*fba0*/  ISETP.GT.AND P1, PT, R3, RZ, PT ;  /* 0x000000ff0300720c */ /* 0x000fe40003f24270 */
[----:B------:R-:W-:Y:S02]  /*fbb0*/  ISETP.GT.AND P2, PT, R5, 0x1, PT ;  /* 0x000000010500780c */ /* 0x000fe40003f44270 */
[----:B------:R-:W-:Y:S02]  /*fbc0*/  FSEL R16, R174, -INF , P1 ;  /* 0xff800000ae107808 */ /* 0x000fe40000800000 */
[C---:B------:R-:W-:Y:S02]  /*fbd0*/  ISETP.GT.AND P0, PT, R3.reuse, 0x1, PT ;  /* 0x000000010300780c */ /* 0x040fe40003f04270 */
[----:B------:R-:W-:Y:S02]  /*fbe0*/  ISETP.GT.AND P1, PT, R3, 0x8, PT ;  /* 0x000000080300780c */ /* 0x000fe40003f24270 */
[----:B------:R-:W-:-:S02]  /*fbf0*/  FSEL R12, R172, -INF , P3 ;  /* 0xff800000ac0c7808 */ /* 0x000fc40001800000 */
[----:B------:R-:W-:Y:S02]  /*fc00*/  FSEL R13, R173, -INF , P2 ;  /* 0xff800000ad0d7808 */ /* 0x000fe40001000000 */
[----:B------:R-:W-:Y:S02]  /*fc10*/  FSEL R17, R175, -INF , P0 ;  /* 0xff800000af117808 */ /* 0x000fe40000000000 */
[----:B------:R-:W-:Y:S02]  /*fc20*/  FSEL R18, R138, -INF , P1 ;  /* 0xff8000008a127808 */ /* 0x000fe40000800000 */
[C---:B------:R-:W-:Y:S02]  /*fc30*/  ISETP.GT.AND P3, PT, R5.reuse, 0x8, PT ;  /* 0x000000080500780c */ /* 0x040fe40003f64270 */
        /* <DEDUP_REMOVED lines=9> */
[C---:B------:R-:W-:Y:S02]  /*fcd0*/  ISETP.GT.AND P0, PT, R3.reuse, 0x11, PT ;  /* 0x000000110300780c */ /* 0x040fe40003f04270 */
[----:B------:R-:W-:Y:S02]  /*fce0*/  ISETP.GT.AND P1, PT, R3, 0x18, PT ;  /* 0x000000180300780c */ /* 0x000fe40003f24270 */
[----:B------:R-:W-:Y:S02]  /*fcf0*/  FSEL R20, R168, -INF , P3 ;  /* 0xff800000a8147808 */ /* 0x000fe40001800000 */
[----:B------:R-:W-:Y:S02]  /*fd00*/  FSEL R21, R169, -INF , P2 ;  /* 0xff800000a9157808 */ /* 0x000fe40001000000 */
[----:B------:R-:W-:-:S02]  /*fd10*/  FSEL R29, R171, -INF , P0 ;  /* 0xff800000ab1d7808 */ /* 0x000fc40000000000 */
[----:B------:R-:W-:Y:S02]  /*fd20*/  FSEL R30, R134, -INF , P1 ;  /* 0xff800000861e7808 */ /* 0x000fe40000800000 */
[C---:B------:R-:W-:Y:S02]  /*fd30*/  ISETP.GT.AND P3, PT, R5.reuse, 0x18, PT ;  /* 0x000000180500780c */ /* 0x040fe40003f64270 */
[----:B------:R-:W-:Y:S02]  /*fd40*/  ISETP.GT.AND P2, PT, R5, 0x19, PT ;  /* 0x000000190500780c */ /* 0x000fe40003f44270 */
        /* <DEDUP_REMOVED lines=21> */
[----:B-1----:R-:W-:Y:S02]  /*fea0*/  FSEL R11, R81, -INF , P1 ;  /* 0xff800000510b7808 */ /* 0x002fe40000800000 */
[C---:B------:R-:W-:Y:S02]  /*feb0*/  ISETP.GT.AND P0, PT, R6.reuse, RZ, PT ;  /* 0x000000ff0600720c */ /* 0x040fe40003f04270 */
[C---:B------:R-:W-:Y:S02]  /*fec0*/  ISETP.GT.AND P2, PT, R6.reuse, 0x8, PT ;  /* 0x000000080600780c */ /* 0x040fe40003f44270 */
[C---:B------:R-:W-:Y:S02]  /*fed0*/  ISETP.GT.AND P1, PT, R6.reuse, 0x11, PT ;  /* 0x000000110600780c */ /* 0x040fe40003f24270 */
[----:B------:R-:W-:Y:S02]  /*fee0*/  ISETP.GT.AND P3, PT, R6, 0x18, PT ;  /* 0x000000180600780c */ /* 0x000fe40003f64270 */
[----:B------:R-:W-:-:S02]  /*fef0*/  FSEL R10, R80, -INF , P0 ;  /* 0xff800000500a7808 */ /* 0x000fc40000000000 */
[----:B------:R-:W-:Y:S02]  /*ff00*/  FSEL R85, R100, -INF , P2 ;  /* 0xff80000064557808 */ /* 0x000fe40001000000 */
[----:B------:R-:W-:Y:S02]  /*ff10*/  FSEL R88, R97, -INF , P1 ;  /* 0xff80000061587808 */ /* 0x000fe40000800000 */
[----:B------:R-:W-:Y:S02]  /*ff20*/  FSEL R89, R48, -INF , P3 ;  /* 0xff80000030597808 */ /* 0x000fe40001800000 */
[C---:B------:R-:W-:Y:S02]  /*ff30*/  ISETP.GT.AND P4, PT, R6.reuse, 0x9, PT ;  /* 0x000000090600780c */ /* 0x040fe40003f84270 */
        /* <DEDUP_REMOVED lines=18> */
[----:B------:R-:W-:Y:S02]  /*10060*/  FSEL R169, R60, -INF , P1 ;  /* 0xff8000003ca97808 */ /* 0x000fe40000800000 */
[----:B------:R-:W-:-:S02]  /*10070*/  ISETP.GT.AND P4, PT, R6, 0x29, PT ;  /* 0x000000290600780c */ /* 0x000fc40003f84270 */
        /* <DEDUP_REMOVED lines=8> */
[----:B------:R-:W-:Y:S02]  /*10100*/  FSEL R212, R52, -INF , P1 ;  /* 0xff80000034d47808 */ /* 0x000fe40000800000 */
[C---:B------:R-:W-:Y:S02]  /*10110*/  ISETP.GT.AND P4, PT, R6.reuse, 0x39, PT ;  /* 0x000000390600780c */ /* 0x040fe40003f84270 */
[C---:B------:R-:W-:Y:S02]  /*10120*/  ISETP.GT.AND P0, PT, R6.reuse, 0x41, PT ;  /* 0x000000410600780c */ /* 0x040fe40003f04270 */
[----:B------:R-:W-:-:S02]  /*10130*/  ISETP.GT.AND P3, PT, R6, 0x59, PT ;  /* 0x000000590600780c */ /* 0x000fc40003f64270 */
[----:B------:R-:W-:Y:S02]  /*10140*/  ISETP.GT.AND P2, PT, R5, 0x31, PT ;  /* 0x000000310500780c */ /* 0x000fe40003f44270 */
        /* <DEDUP_REMOVED lines=13> */
[----:B------:R-:W-:Y:S02]  /*10220*/  FMNMX.FTZ R6, R85, R6, !PT ;  /* 0x0000000655067209 */ /* 0x000fe40007810000 */
[----:B------:R-:W-:Y:S02]  /*10230*/  ISETP.GT.AND P0, PT, R5, 0x30, PT ;  /* 0x000000300500780c */ /* 0x000fe40003f04270 */
[----:B------:R-:W-:Y:S02]  /*10240*/  FMNMX.FTZ R6, R86, R6, !PT ;  /* 0x0000000656067209 */ /* 0x000fe40007810000 */
[----:B------:R-:W-:-:S02]  /*10250*/  FMNMX.FTZ R8, R12, R13, !PT ;  /* 0x0000000d0c087209 */ /* 0x000fc40007810000 */
[----:B------:R-:W-:Y:S02]  /*10260*/  FMNMX.FTZ R6, R87, R6, !PT ;  /* 0x0000000657067209 */ /* 0x000fe40007810000 */
[----:B------:R-:W-:Y:S02]  /*10270*/  FSEL R151, R156, -INF , P0 ;  /* 0xff8000009c977808 */ /* 0x000fe40000000000 */
[----:B------:R-:W-:Y:S02]  /*10280*/  FMNMX.FTZ R6, R88, R6, !PT ;  /* 0x0000000658067209 */ /* 0x000fe40007810000 */
[----:B------:R-:W-:Y:S02]  /*10290*/  ISETP.GT.AND P0, PT, R3, 0x31, PT ;  /* 0x000000310300780c */ /* 0x000fe40003f04270 */
[----:B------:R-:W-:Y:S02]  /*102a0*/  FMNMX.FTZ R6, R89, R6, !PT ;  /* 0x0000000659067209 */ /* 0x000fe40007810000 */
[----:B------:R-:W-:-:S02]  /*102b0*/  FMNMX.FTZ R8, R14, R8, !PT ;  /* 0x000000080e087209 */ /* 0x000fc40007810000 */
        /* <DEDUP_REMOVED lines=21> */
[----:B------:R-:W-:Y:S02]  /*10410*/  IMNMX R7, R7, R9, PT ;  /* 0x0000000907077217 */ /* 0x000fe40003800200 */
[----:B------:R-:W-:Y:S02]  /*10420*/  FMNMX.FTZ R8, R21, R8, !PT ;  /* 0x0000000815087209 */ /* 0x000fe40007810000 */
[----:B------:R-:W-:-:S02]  /*10430*/  FSEL R164, R153, -INF , P1 ;  /* 0xff80000099a47808 */ /* 0x000fc40000800000 */
[----:B------:R-:W-:Y:S02]  /*10440*/  FSEL R157, R120, -INF , P0 ;  /* 0xff800000789d7808 */ /* 0x000fe40000000000 */
[----:B------:R-:W-:Y:S02]  /*10450*/  FSEL R166, R121, -INF , P4 ;  /* 0xff80000079a67808 */ /* 0x000fe40002000000 */
[----:B------:R-:W-:Y:S02]  /*10460*/  FSEL R188, R144, -INF , P3 ;  /* 0xff80000090bc7808 */ /* 0x000fe40001800000 */
[----:B------:R-:W-:Y:S02]  /*10470*/  FSEL R190, R145, -INF , P2 ;  /* 0xff80000091be7808 */ /* 0x000fe40001000000 */
[----:B------:R-:W-:Y:S02]  /*10480*/  FMNMX.FTZ R9, R16, R17, !PT ;  /* 0x0000001110097209 */ /* 0x000fe40007810000 */
[----:B------:R-:W-:-:S02]  /*10490*/  ISETP.GT.AND P1, PT, R5, 0x58, PT ;  /* 0x000000580500780c */ /* 0x000fc40003f24270 */
        /* <DEDUP_REMOVED lines=38> */
[----:B------:R-:W-:Y:S02]  /*10700*/  ISETP.GT.AND P0, PT, R3, 0x39, PT ;  /* 0x000000390300780c */ /* 0x000fe40003f04270 */
[----:B------:R-:W-:Y:S02]  /*10710*/  FMNMX.FTZ R5, R204, R5, !PT ;  /* 0x00000005cc057209 */ /* 0x000fe40007810000 */
[----:B------:R-:W-:Y:S02]  /*10720*/  FMNMX.FTZ R6, R165, R6, !PT ;  /* 0x00000006a5067209 */ /* 0x000fe40007810000 */
[----:B------:R-:W-:-:S02]  /*10730*/  FMNMX.FTZ R8, R158, R8, !PT ;  /* 0x000000089e087209 */ /* 0x000fc40007810000 */
[----:B------:R-:W-:Y:S02]  /*10740*/  FSEL R142, R127, -INF , P0 ;  /* 0xff8000007f8e7808 */ /* 0x000fe40000000000 */
[----:B------:R-:W-:Y:S02]  /*10750*/  ISETP.GT.AND P0, PT, R3, 0x40, PT ;  /* 0x000000400300780c */ /* 0x000fe40003f04270 */
[----:B------:R-:W-:Y:S02]  /*10760*/  FMNMX.FTZ R5, R207, R5, !PT ;  /* 0x00000005cf057209 */ /* 0x000fe40007810000 */
[----:B------:R-:W-:Y:S02]  /*10770*/  FMNMX.FTZ R6, R164, R6, !PT ;  /* 0x00000006a4067209 */ /* 0x000fe40007810000 */
[----:B------:R-:W-:Y:S02]  /*10780*/  FMNMX.FTZ R8, R159, R8, !PT ;  /* 0x000000089f087209 */ /* 0x000fe40007810000 */
[----:B------:R-:W-:-:S02]  /*10790*/  FSEL R154, R154, -INF , P0 ;  /* 0xff8000009a9a7808 */ /* 0x000fc40000000000 */
[----:B------:R-:W-:Y:S02]  /*107a0*/  FMNMX.FTZ R5, R212, R5, !PT ;  /* 0x00000005d4057209 */ /* 0x000fe40007810000 */
[----:B------:R-:W-:Y:S02]  /*107b0*/  FMNMX.FTZ R6, R157, R6, !PT ;  /* 0x000000069d067209 */ /* 0x000fe40007810000 */
[----:B------:R-:W-:Y:S02]  /*107c0*/  ISETP.GT.AND P0, PT, R3, 0x41, PT ;  /* 0x000000410300780c */ /* 0x000fe40003f04270 */
[----:B------:R-:W-:Y:S02]  /*107d0*/  FMNMX.FTZ R8, R144, R8, !PT ;  /* 0x0000000890087209 */ /* 0x000fe40007810000 */
[----:B------:R-:W-:Y:S02]  /*107e0*/  FMNMX.FTZ R5, R242, R5, !PT ;  /* 0x00000005f2057209 */ /* 0x000fe40007810000 */
[----:B------:R-:W-:-:S02]  /*107f0*/  FMNMX.FTZ R6, R166, R6, !PT ;  /* 0x00000006a6067209 */ /* 0x000fc40007810000 */
[----:B------:R-:W-:Y:S02]  /*10800*/  FSEL R156, R155, -INF , P0 ;  /* 0xff8000009b9c7808 */ /* 0x000fe40000000000 */
[----:B------:R-:W-:Y:S02]  /*10810*/  FMNMX.FTZ R8, R142, R8, !PT ;  /* 0x000000088e087209 */ /* 0x000fe40007810000 */
[----:B------:R-:W-:Y:S02]  /*10820*/  ISETP.GT.AND P0, PT, R3, 0x48, PT ;  /* 0x000000480300780c */ /* 0x000fe40003f04270 */
[----:B------:R-:W-:Y:S02]  /*10830*/  FMNMX.FTZ R5, R215, R5, !PT ;  /* 0x00000005d7057209 */ /* 0x000fe40007810000 */
[----:B------:R-:W-:Y:S02]  /*10840*/  FMNMX.FTZ R6, R188, R6, !PT ;  /* 0x00000006bc067209 */ /* 0x000fe40007810000 */
[----:B------:R-:W-:-:S02]  /*10850*/  FMNMX.FTZ R8, R154, R8, !PT ;  /* 0x000000089a087209 */ /* 0x000fc40007810000 */
[----:B------:R-:W-:Y:S02]  /*10860*/  FSEL R155, R122, -INF , P0 ;  /* 0xff8000007a9b7808 */ /* 0x000fe40000000000 */
[----:B------:R-:W-:Y:S02]  /*10870*/  ISETP.GT.AND P0, PT, R3, 0x49, PT ;  /* 0x000000490300780c */ /* 0x000fe40003f04270 */
[----:B------:R-:W-:Y:S02]  /*10880*/  FSEL R192, R116, -INF , P1 ;  /* 0xff80000074c07808 */ /* 0x000fe40000800000 */
        /* <DEDUP_REMOVED lines=9> */
[----:B------:R-:W-:Y:S02]  /*10920*/  FSEL R238, R112, -INF , P5 ;  /* 0xff80000070ee7808 */ /* 0x000fe40002800000 */
[----:B------:R-:W-:Y:S02]  /*10930*/  FMNMX.FTZ R5, R234, R5, !PT ;  /* 0x00000005ea057209 */ /* 0x000fe40007810000 */
[----:B------:R-:W-:Y:S02]  /*10940*/  FMNMX.FTZ R6, R194, R6, !PT ;  /* 0x00000006c2067209 */ /* 0x000fe40007810000 */
[----:B------:R-:W-:Y:S01]  /*10950*/  ISETP.GT.AND P0, PT, R3, 0x51, PT ;  /* 0x000000510300780c */ /* 0x000fe20003f04270 */
[----:B------:R-:W1:Y:S01]  /*10960*/  SHFL.BFLY PT, R9, R5, 0x2, 0x1f ;  /* 0x0c401f0005097f89 */ /* 0x000e6200000e0000 */
[----:B------:R-:W-:Y:S02]  /*10970*/  FMNMX.FTZ R8, R153, R8, !PT ;  /* 0x0000000899087209 */ /* 0x000fe40007810000 */
[----:B------:R-:W-:-:S02]  /*10980*/  FSEL R233, R113, -INF , P4 ;  /* 0xff80000071e97808 */ /* 0x000fc40002000000 */
[----:B------:R-:W-:Y:S02]  /*10990*/  FMNMX.FTZ R6, R238, R6, !PT ;  /* 0x00000006ee067209 */ /* 0x000fe40007810000 */
[----:B------:R-:W-:Y:S02]  /*109a0*/  FSEL R186, R147, -INF , P0 ;  /* 0xff80000093ba7808 */ /* 0x000fe40000000000 */
[----:B------:R-:W-:Y:S02]  /*109b0*/  ISETP.GT.AND P1, PT, R3, 0x58, PT ;  /* 0x000000580300780c */ /* 0x000fe40003f24270 */
[----:B------:R-:W-:Y:S02]  /*109c0*/  FMNMX.FTZ R8, R183, R8, !PT ;  /* 0x00000008b7087209 */ /* 0x000fe40007810000 */
[----:B------:R-:W-:Y:S02]  /*109d0*/  FMNMX.FTZ R137, R233, R6, !PT ;  /* 0x00000006e9897209 */ /* 0x000fe40007810000 */
[----:B------:R-:W-:-:S02]  /*109e0*/  ISETP.GT.AND P0, PT, R3, 0x59, PT ;  /* 0x000000590300780c */ /* 0x000fc40003f04270 */
[----:B------:R-:W-:Y:S02]  /*109f0*/  FSEL R181, R118, -INF , P1 ;  /* 0xff80000076b57808 */ /* 0x000fe40000800000 */
[----:B------:R-:W-:Y:S02]  /*10a00*/  FMNMX.FTZ R6, R186, R8, !PT ;  /* 0x00000008ba067209 */ /* 0x000fe40007810000 */
[----:B------:R-:W-:Y:S02]  /*10a10*/  FSEL R232, R108, -INF , P3 ;  /* 0xff8000006ce87808 */ /* 0x000fe40001800000 */
[----:B------:R-:W-:Y:S02]  /*10a20*/  FSEL R182, R119, -INF , P0 ;  /* 0xff80000077b67808 */ /* 0x000fe40000000000 */
[----:B------:R-:W-:Y:S02]  /*10a30*/  ISETP.GT.AND P3, PT, R3, 0x60, PT ;  /* 0x000000600300780c */ /* 0x000fe40003f64270 */
[----:B------:R-:W-:-:S02]  /*10a40*/  FMNMX.FTZ R6, R181, R6, !PT ;  /* 0x00000006b5067209 */ /* 0x000fc40007810000 */
[----:B------:R-:W-:Y:S02]  /*10a50*/  FSEL R143, R109, -INF , P2 ;  /* 0xff8000006d8f7808 */ /* 0x000fe40001000000 */
[C---:B------:R-:W-:Y:S02]  /*10a60*/  ISETP.GT.AND P2, PT, R3.reuse, 0x61, PT ;  /* 0x000000610300780c */ /* 0x040fe40003f44270 */
[C---:B------:R-:W-:Y:S02]  /*10a70*/  ISETP.GT.AND P1, PT, R3.reuse, 0x68, PT ;  /* 0x000000680300780c */ /* 0x040fe40003f24270 */
[----:B------:R-:W-:Y:S02]  /*10a80*/  ISETP.GT.AND P0, PT, R3, 0x69, PT ;  /* 0x000000690300780c */ /* 0x000fe40003f04270 */
[----:B------:R-:W-:Y:S02]  /*10a90*/  FSEL R243, R114, -INF , P3 ;  /* 0xff80000072f37808 */ /* 0x000fe40001800000 */
[----:B------:R-:W-:-:S02]  /*10aa0*/  FMNMX.FTZ R3, R182, R6, !PT ;  /* 0x00000006b6037209 */ /* 0x000fc40007810000 */
[----:B------:R-:W-:Y:S02]  /*10ab0*/  FMNMX.FTZ R137, R232, R137, !PT ;  /* 0x00000089e8897209 */ /* 0x000fe40007810000 */
[----:B------:R-:W-:Y:S02]  /*10ac0*/  FSEL R189, R115, -INF , P2 ;  /* 0xff80000073bd7808 */ /* 0x000fe40001000000 */
[----:B------:R-:W-:Y:S02]  /*10ad0*/  FMNMX.FTZ R3, R243, R3, !PT ;  /* 0x00000003f3037209 */ /* 0x000fe40007810000 */
[----:B------:R-:W-:Y:S02]  /*10ae0*/  FMNMX.FTZ R137, R143, R137, !PT ;  /* 0x000000898f897209 */ /* 0x000fe40007810000 */
[----:B------:R-:W-:Y:S02]  /*10af0*/  FSEL R244, R110, -INF , P1 ;  /* 0xff8000006ef47808 */ /* 0x000fe40000800000 */
[----:B------:R-:W-:Y:S01]  /*10b00*/  FMNMX.FTZ R3, R189, R3, !PT ;  /* 0x00000003bd037209 */ /* 0x000fe20007810000 */
[----:B------:R-:W2:Y:S01]  /*10b10*/  SHFL.BFLY PT, R6, R137, 0x2, 0x1f ;  /* 0x0c401f0089067f89 */ /* 0x000ea200000e0000 */
[----:B------:R-:W-:-:S02]  /*10b20*/  FSEL R111, R111, -INF , P0 ;  /* 0xff8000006f6f7808 */ /* 0x000fc40000000000 */
[----:B-1----:R-:W-:Y:S02]  /*10b30*/  FMNMX.FTZ R139, R5, R9, !PT ;  /* 0x00000009058b7209 */ /* 0x002fe40007810000 */
[----:B------:R-:W-:Y:S02]  /*10b40*/  FMNMX.FTZ R3, R244, R3, !PT ;  /* 0x00000003f4037209 */ /* 0x000fe40007810000 */
[----:B------:R-:W-:Y:S01]  /*10b50*/  ISETP.GT.AND P0, PT, R7, 0x1, PT ;  /* 0x000000010700780c */ /* 0x000fe20003f04270 */
[----:B------:R-:W1:Y:S01]  /*10b60*/  SHFL.BFLY PT, R5, R139, 0x1, 0x1f ;  /* 0x0c201f008b057f89 */ /* 0x000e6200000e0000 */
[----:B------:R-:W-:Y:S02]  /*10b70*/  FMNMX.FTZ R3, R111, R3, !PT ;  /* 0x000000036f037209 */ /* 0x000fe40007810000 */
[----:B------:R-:W-:Y:S02]  /*10b80*/  FSEL R68, R83, -INF , P0 ;  /* 0xff80000053447808 */ /* 0x000fe40000000000 */
[C---:B------:R-:W-:Y:S01]  /*10b90*/  ISETP.GT.AND P0, PT, R7.reuse, 0x9, PT ;  /* 0x000000090700780c */ /* 0x040fe20003f04270 */
[----:B------:R-:W3:Y:S01]  /*10ba0*/  SHFL.BFLY PT, R71, R3, 0x2, 0x1f ;  /* 0x0c401f0003477f89 */ /* 0x000ee200000e0000 */
[----:B------:R-:W-:-:S02]  /*10bb0*/  ISETP.GT.AND P1, PT, R7, RZ, PT ;  /* 0x000000ff0700720c */ /* 0x000fc40003f24270 */
[----:B------:R-:W-:Y:S02]  /*10bc0*/  FSEL R70, R103, -INF , P0 ;  /* 0xff80000067467808 */ /* 0x000fe40000000000 */
[C---:B------:R-:W-:Y:S02]  /*10bd0*/  ISETP.GT.AND P0, PT, R7.reuse, 0x19, PT ;  /* 0x000000190700780c */ /* 0x040fe40003f04270 */
[----:B------:R-:W-:Y:S02]  /*10be0*/  ISETP.GT.AND P2, PT, R7, 0x8, PT ;  /* 0x000000080700780c */ /* 0x000fe40003f44270 */
[----:B------:R-:W-:Y:S02]  /*10bf0*/  FSEL R69, R82, -INF , P1 ;  /* 0xff80000052457808 */ /* 0x000fe40000800000 */
[----:B--2---:R-:W-:Y:S02]  /*10c00*/  FMNMX.FTZ R137, R137, R6, !PT ;  /* 0x0000000689897209 */ /* 0x004fe40007810000 */
[----:B------:R-:W-:-:S02]  /*10c10*/  FSEL R84, R51, -INF , P0 ;  /* 0xff80000033547808 */ /* 0x000fc40000000000 */
[----:B------:R-:W-:Y:S01]  /*10c20*/  FSEL R80, R102, -INF , P2 ;  /* 0xff80000066507808 */ /* 0x000fe20001000000 */
[----:B------:R-:W2:Y:S01]  /*10c30*/  SHFL.BFLY PT, R8, R137, 0x1, 0x1f ;  /* 0x0c201f0089087f89 */ /* 0x000ea200000e0000 */
[----:B------:R-:W-:Y:S02]  /*10c40*/  ISETP.GT.AND P0, PT, R7, 0x29, PT ;  /* 0x000000290700780c */ /* 0x000fe40003f04270 */
[----:B------:R-:W-:Y:S02]  /*10c50*/  FMNMX.FTZ R6, R69, R68, !PT ;  /* 0x0000004445067209 */ /* 0x000fe40007810000 */
[----:B-1----:R-:W-:Y:S02]  /*10c60*/  FMNMX.FTZ R139, R139, R5, !PT ;  /* 0x000000058b8b7209 */ /* 0x002fe40007810000 */
[----:B------:R-:W-:Y:S02]  /*10c70*/  ISETP.GT.AND P3, PT, R7, 0x10, PT ;  /* 0x000000100700780c */ /* 0x000fe40003f64270 */
[----:B------:R-:W-:-:S02]  /*10c80*/  FSEL R94, R79, -INF , P0 ;  /* 0xff8000004f5e7808 */ /* 0x000fc40000000000 */
[----:B------:R-:W-:Y:S01]  /*10c90*/  FMNMX.FTZ R5, R80, R6, !PT ;  /* 0x0000000650057209 */ /* 0x000fe20007810000 */
[----:B------:R-:W-:Y:S01]  /*10ca0*/  FMUL.FTZ R6, R139, c[0x0][0x2d0] ;  /* 0x0000b4008b067a20 */ /* 0x000fe20000410000 */
[----:B------:R-:W-:Y:S02]  /*10cb0*/  ISETP.GT.AND P0, PT, R7, 0x31, PT ;  /* 0x000000310700780c */ /* 0x000fe40003f04270 */
[----:B---3--:R-:W-:Y:S02]  /*10cc0*/  FMNMX.FTZ R71, R3, R71, !PT ;  /* 0x0000004703477209 */ /* 0x008fe40007810000 */
[----:B------:R-:W-:Y:S02]  /*10cd0*/  ISETP.GT.AND P2, PT, R7, 0x11, PT ;  /* 0x000000110700780c */ /* 0x000fe40003f44270 */
[----:B------:R-:W-:Y:S01]  /*10ce0*/  FSEL R81, R98, -INF , P3 ;  /* 0xff80000062517808 */ /* 0x000fe20001800000 */
[----:B------:R-:W1:Y:S01]  /*10cf0*/  SHFL.BFLY PT, R9, R71, 0x1, 0x1f ;  /* 0x0c201f0047097f89 */ /* 0x000e6200000e0000 */
[----:B------:R-:W-:-:S02]  /*10d00*/  FMNMX.FTZ R3, R70, R5, !PT ;  /* 0x0000000546037209 */ /* 0x000fc40007810000 */
[----:B------:R-:W-:Y:S02]  /*10d10*/  FSEL R130, R75, -INF , P0 ;  /* 0xff8000004b827808 */ /* 0x000fe40000000000 */
[----:B------:R-:W-:Y:S02]  /*10d20*/  FSETP.NEU.FTZ.AND P0, PT, R139, -INF , PT ;  /* 0xff8000008b00780b */ /* 0x000fe40003f1d000 */
[----:B------:R-:W-:Y:S02]  /*10d30*/  ISETP.GT.AND P1, PT, R7, 0x18, PT ;  /* 0x000000180700780c */ /* 0x000fe40003f24270 */
[----:B------:R-:W-:Y:S02]  /*10d40*/  FSEL R82, R99, -INF , P2 ;  /* 0xff80000063527808 */ /* 0x000fe40001000000 */
[----:B------:R-:W-:Y:S02]  /*10d50*/  FMNMX.FTZ R3, R81, R3, !PT ;  /* 0x0000000351037209 */ /* 0x000fe40007810000 */
[----:B------:R-:W-:-:S02]  /*10d60*/  FSEL R6, R6, RZ, P0 ;  /* 0x000000ff06067208 */ /* 0x000fc40000000000 */
[----:B------:R-:W-:Y:S02]  /*10d70*/  FSEL R83, R50, -INF , P1 ;  /* 0xff80000032537808 */ /* 0x000fe40000800000 */
[----:B------:R-:W-:Y:S01]  /*10d80*/  FMNMX.FTZ R5, R82, R3, !PT ;  /* 0x0000000352057209 */ /* 0x000fe20007810000 */
[----:B------:R-:W-:Y:S01]  /*10d90*/  FFMA.FTZ R3, R10, c[0x0][0x2d0], -R6 ;  /* 0x0000b4000a037a23 */ /* 0x000fe20000010806 */
[----:B------:R-:W-:Y:S02]  /*10da0*/  ISETP.GT.AND P3, PT, R7, 0x20, PT ;  /* 0x000000200700780c */ /* 0x000fe40003f64270 */
[----:B------:R-:W-:Y:S01]  /*10db0*/  FMNMX.FTZ R5, R83, R5, !PT ;  /* 0x0000000553057209 */ /* 0x000fe20007810000 */
[----:B------:R3:W-:Y:S01]  /*10dc0*/  MUFU.EX2 R252, R3 ;  /* 0x0000000300fc7308 */ /* 0x0007e20000000800 */
[----:B------:R-:W-:Y:S02]  /*10dd0*/  ISETP.GT.AND P2, PT, R7, 0x21, PT ;  /* 0x000000210700780c */ /* 0x000fe40003f44270 */
[----:B------:R-:W-:-:S02]  /*10de0*/  FSEL R91, R46, -INF , P3 ;  /* 0xff8000002e5b7808 */ /* 0x000fc40001800000 */
[----:B--2---:R-:W-:Y:S01]  /*10df0*/  FMNMX.FTZ R137, R137, R8, !PT ;  /* 0x0000000889897209 */ /* 0x004fe20007810000 */
[----:B------:R-:W-:Y:S01]  /*10e00*/  FFMA.FTZ R8, R11, c[0x0][0x2d0], -R6 ;  /* 0x0000b4000b087a23 */ /* 0x000fe20000010806 */
[----:B------:R-:W-:Y:S02]  /*10e10*/  ISETP.GT.AND P1, PT, R7, 0x28, PT ;  /* 0x000000280700780c */ /* 0x000fe40003f24270 */
[----:B------:R-:W-:Y:S01]  /*10e20*/  FSEL R92, R47, -INF , P2 ;  /* 0xff8000002f5c7808 */ /* 0x000fe20001000000 */
[----:B------:R2:W-:Y:S01]  /*10e30*/  MUFU.EX2 R251, R8 ;  /* 0x0000000800fb7308 */ /* 0x0005e20000000800 */
[----:B------:R-:W-:Y:S02]  /*10e40*/  FSEL R93, R78, -INF , P1 ;  /* 0xff8000004e5d7808 */ /* 0x000fe40000800000 */
[----:B------:R-:W-:Y:S01]  /*10e50*/  FSETP.NEU.FTZ.AND P0, PT, R137, -INF , PT ;  /* 0xff8000008900780b */ /* 0x000fe20003f1d000 */
[----:B------:R-:W-:Y:S01]  /*10e60*/  LDSM.16.MT88.4 R76, [R230+0x900] ;  /* 0x00090000e64c783b */ /* 0x000fe20000004200 */
[----:B------:R-:W-:-:S02]  /*10e70*/  ISETP.GT.AND P1, PT, R7, 0x30, PT ;  /* 0x000000300700780c */ /* 0x000fc40003f24270 */
[----:B---3--:R-:W-:Y:S01]  /*10e80*/  FMNMX.FTZ R3, R84, R5, !PT ;  /* 0x0000000554037209 */ /* 0x008fe20007810000 */
[----:B------:R-:W-:Y:S01]  /*10e90*/  FMUL.FTZ R5, R137, c[0x0][0x2d0] ;  /* 0x0000b40089057a20 */ /* 0x000fe20000410000 */
[----:B------:R-:W-:Y:S02]  /*10ea0*/  FSEL R131, R74, -INF , P1 ;  /* 0xff8000004a837808 */ /* 0x000fe40000800000 */
[----:B------:R-:W-:Y:S01]  /*10eb0*/  FMNMX.FTZ R3, R91, R3, !PT ;  /* 0x000000035b037209 */ /* 0x000fe20007810000 */
[----:B------:R-:W-:Y:S01]  /*10ec0*/  LDSM.16.MT88.4 R72, [R229+0x900] ;  /* 0x00090000e548783b */ /* 0x000fe20000004200 */
[----:B------:R-:W-:Y:S02]  /*10ed0*/  FSEL R5, R5, RZ, P0 ;  /* 0x000000ff05057208 */ /* 0x000fe40000000000 */
[----:B------:R-:W-:Y:S02]  /*10ee0*/  FMNMX.FTZ R3, R92, R3, !PT ;  /* 0x000000035c037209 */ /* 0x000fe40007810000 */
[----:B------:R-:W-:Y:S01]  /*10ef0*/  ISETP.GT.AND P2, PT, R7, 0x38, PT ;  /* 0x000000380700780c */ /* 0x000fe20003f44270 */
[----:B--2---:R-:W-:Y:S01]  /*10f00*/  FFMA.FTZ R8, R12, c[0x0][0x2d0], -R5 ;  /* 0x0000b4000c087a23 */ /* 0x004fe20000010805 */
[----:B------:R-:W-:-:S02]  /*10f10*/  FMNMX.FTZ R3, R93, R3, !PT ;  /* 0x000000035d037209 */ /* 0x000fc40007810000 */
[----:B------:R-:W-:Y:S01]  /*10f20*/  ISETP.GT.AND P1, PT, R7, 0x39, PT ;  /* 0x000000390700780c */ /* 0x000fe20003f24270 */
[----:B------:R2:W-:Y:S01]  /*10f30*/  MUFU.EX2 R240, R8 ;  /* 0x0000000800f07308 */ /* 0x0005e20000000800 */
[----:B------:R-:W-:Y:S02]  /*10f40*/  FMNMX.FTZ R3, R94, R3, !PT ;  /* 0x000000035e037209 */ /* 0x000fe40007810000 */
[----:B------:R-:W-:Y:S02]  /*10f50*/  FSEL R128, R38, -INF , P2 ;  /* 0xff80000026807808 */ /* 0x000fe40001000000 */
[----:B------:R-:W-:Y:S02]  /*10f60*/  FMNMX.FTZ R3, R131, R3, !PT ;  /* 0x0000000383037209 */ /* 0x000fe40007810000 */
[----:B------:R-:W-:Y:S02]  /*10f70*/  FSEL R135, R39, -INF , P1 ;  /* 0xff80000027877808 */ /* 0x000fe40000800000 */
[----:B------:R-:W-:Y:S01]  /*10f80*/  FMNMX.FTZ R3, R130, R3, !PT ;  /* 0x0000000382037209 */ /* 0x000fe20007810000 */
[----:B------:R-:W3:Y:S01]  /*10f90*/  LDSM.16.MT88.4 R36, [R231+0x100] ;  /* 0x00010000e724783b */ /* 0x000ee20000004200 */
[----:B------:R-:W-:-:S02]  /*10fa0*/  ISETP.GT.AND P2, PT, R7, 0x40, PT ;  /* 0x000000400700780c */ /* 0x000fc40003f44270 */
[----:B------:R-:W-:Y:S02]  /*10fb0*/  FMNMX.FTZ R3, R128, R3, !PT ;  /* 0x0000000380037209 */ /* 0x000fe40007810000 */
[----:B------:R-:W-:Y:S01]  /*10fc0*/  ISETP.GT.AND P1, PT, R7, 0x41, PT ;  /* 0x000000410700780c */ /* 0x000fe20003f24270 */
[----:B--2---:R-:W-:Y:S01]  /*10fd0*/  FFMA.FTZ R8, R13, c[0x0][0x2d0], -R5 ;  /* 0x0000b4000d087a23 */ /* 0x004fe20000010805 */
[----:B------:R-:W-:Y:S02]  /*10fe0*/  FSEL R145, R66, -INF , P2 ;  /* 0xff80000042917808 */ /* 0x000fe40001000000 */
[----:B------:R-:W-:Y:S01]  /*10ff0*/  FSEL R146, R67, -INF , P1 ;  /* 0xff80000043927808 */ /* 0x000fe20000800000 */
[----:B------:R2:W-:Y:S01]  /*11000*/  MUFU.EX2 R195, R8 ;  /* 0x0000000800c37308 */ /* 0x0005e20000000800 */
[C---:B------:R-:W-:Y:S01]  /*11010*/  ISETP.GT.AND P1, PT, R7.reuse, 0x48, PT ;  /* 0x000000480700780c */ /* 0x040fe20003f24270 */
[----:B------:R-:W-:Y:S01]  /*11020*/  LDSM.16.MT88.4 R64, [R231+0x900] ;  /* 0x00090000e740783b */ /* 0x000fe20000004200 */
[----:B------:R-:W-:-:S02]  /*11030*/  ISETP.GT.AND P0, PT, R7, 0x49, PT ;  /* 0x000000490700780c */ /* 0x000fc40003f04270 */
[----:B------:R-:W-:Y:S02]  /*11040*/  FSEL R147, R62, -INF , P1 ;  /* 0xff8000003e937808 */ /* 0x000fe40000800000 */
[----:B------:R-:W-:Y:S02]  /*11050*/  FSEL R152, R63, -INF , P0 ;  /* 0xff8000003f987808 */ /* 0x000fe40000000000 */
[----:B-1----:R-:W-:Y:S01]  /*11060*/  FMNMX.FTZ R71, R71, R9, !PT ;  /* 0x0000000947477209 */ /* 0x002fe20007810000 */
[--C-:B------:R-:W-:Y:S01]  /*11070*/  FFMA.FTZ R9, R15, c[0x0][0x2d0], -R5.reuse ;  /* 0x0000b4000f097a23 */ /* 0x100fe20000010805 */
[C---:B------:R-:W-:Y:S01]  /*11080*/  ISETP.GT.AND P0, PT, R7.reuse, 0x51, PT ;  /* 0x000000510700780c */ /* 0x040fe20003f04270 */
[----:B------:R-:W-:Y:S01]  /*11090*/  LDSM.16.MT88.4 R60, [R228+0x900] ;  /* 0x00090000e43c783b */ /* 0x000fe20000004200 */
[----:B------:R-:W-:Y:S01]  /*110a0*/  ISETP.GT.AND P1, PT, R7, 0x50, PT ;  /* 0x000000500700780c */ /* 0x000fe20003f24270 */
[----:B------:R-:W-:Y:S01]  /*110b0*/  MUFU.EX2 R193, R9 ;  /* 0x0000000900c17308 */ /* 0x000fe20000000800 */
[----:B------:R-:W-:Y:S01]  /*110c0*/  FSEL R178, R59, -INF , P0 ;  /* 0xff8000003bb27808 */ /* 0x000fe20000000000 */
[----:B--2---:R-:W-:Y:S01]  /*110d0*/  FFMA.FTZ R8, R14, c[0x0][0x2d0], -R5 ;  /* 0x0000b4000e087a23 */ /* 0x004fe20000010805 */
[----:B------:R-:W-:-:S02]  /*110e0*/  FSETP.NEU.FTZ.AND P0, PT, R71, -INF , PT ;  /* 0xff8000004700780b */ /* 0x000fc40003f1d000 */
[----:B------:R-:W-:Y:S02]  /*110f0*/  FSEL R175, R58, -INF , P1 ;  /* 0xff8000003aaf7808 */ /* 0x000fe40000800000 */
[C---:B------:R-:W-:Y:S01]  /*11100*/  ISETP.GT.AND P4, PT, R7.reuse, 0x58, PT ;  /* 0x000000580700780c */ /* 0x040fe20003f84270 */
[----:B------:R1:W2:Y:S01]  /*11110*/  MUFU.EX2 R191, R8 ;  /* 0x0000000800bf7308 */ /* 0x0002a20000000800 */
[C---:B------:R-:W-:Y:S02]  /*11120*/  ISETP.GT.AND P5, PT, R7.reuse, 0x59, PT ;  /* 0x000000590700780c */ /* 0x040fe40003fa4270 */
[C---:B------:R-:W-:Y:S02]  /*11130*/  ISETP.GT.AND P3, PT, R7.reuse, 0x60, PT ;  /* 0x000000600700780c */ /* 0x040fe40003f64270 */
[C---:B------:R-:W-:Y:S02]  /*11140*/  ISETP.GT.AND P2, PT, R7.reuse, 0x61, PT ;  /* 0x000000610700780c */ /* 0x040fe40003f44270 */
[----:B------:R-:W-:-:S02]  /*11150*/  ISETP.GT.AND P1, PT, R7, 0x68, PT ;  /* 0x000000680700780c */ /* 0x000fc40003f24270 */
[----:B------:R-:W-:Y:S02]  /*11160*/  FSEL R177, R54, -INF , P4 ;  /* 0xff80000036b17808 */ /* 0x000fe40002000000 */
[----:B------:R-:W-:Y:S02]  /*11170*/  FSEL R176, R55, -INF , P5 ;  /* 0xff80000037b07808 */ /* 0x000fe40002800000 */
[----:B------:R-:W-:Y:S01]  /*11180*/  FSEL R174, R42, -INF , P3 ;  /* 0xff8000002aae7808 */ /* 0x000fe20001800000 */
[----:B------:R-:W-:Y:S01]  /*11190*/  LDSM.16.MT88.4 R52, [R230+0x100] ;  /* 0x00010000e634783b */ /* 0x000fe20000004200 */
[----:B------:R-:W-:Y:S02]  /*111a0*/  FSEL R173, R43, -INF , P2 ;  /* 0xff8000002bad7808 */ /* 0x000fe40001000000 */
[----:B-1----:R-:W-:Y:S01]  /*111b0*/  FMNMX.FTZ R8, R135, R3, !PT ;  /* 0x0000000387087209 */ /* 0x002fe20007810000 */
[----:B------:R-:W-:Y:S01]  /*111c0*/  FMUL.FTZ R3, R71, c[0x0][0x2d0] ;  /* 0x0000b40047037a20 */ /* 0x000fe20000410000 */
[----:B------:R-:W-:Y:S01]  /*111d0*/  FSEL R172, R34, -INF , P1 ;  /* 0xff80000022ac7808 */ /* 0x000fe20000800000 */
[----:B------:R-:W1:Y:S01]  /*111e0*/  LDSM.16.MT88.4 R40, [R229+0x100] ;  /* 0x00010000e528783b */ /* 0x000e620000004200 */
[----:B------:R-:W-:-:S02]  /*111f0*/  FMNMX.FTZ R8, R145, R8, !PT ;  /* 0x0000000891087209 */ /* 0x000fc40007810000 */
[----:B------:R-:W-:Y:S02]  /*11200*/  FSEL R3, R3, RZ, P0 ;  /* 0x000000ff03037208 */ /* 0x000fe40000000000 */
[----:B------:R-:W-:Y:S02]  /*11210*/  FMNMX.FTZ R8, R146, R8, !PT ;  /* 0x0000000892087209 */ /* 0x000fe40007810000 */
[----:B------:R-:W-:Y:S01]  /*11220*/  ISETP.GT.AND P0, PT, R7, 0x69, PT ;  /* 0x000000690700780c */ /* 0x000fe20003f04270 */
[--C-:B------:R-:W-:Y:S01]  /*11230*/  FFMA.FTZ R0, R17, c[0x0][0x2d0], -R3.reuse ;  /* 0x0000b40011007a23 */ /* 0x100fe20000010803 */
[----:B------:R-:W-:Y:S01]  /*11240*/  FMNMX.FTZ R8, R147, R8, !PT ;  /* 0x0000000893087209 */ /* 0x000fe20007810000 */
[----:B------:R-:W-:Y:S01]  /*11250*/  FFMA.FTZ R9, R16, c[0x0][0x2d0], -R3 ;  /* 0x0000b40010097a23 */ /* 0x000fe20000010803 */
[----:B------:R-:W-:Y:S01]  /*11260*/  FSEL R170, R35, -INF , P0 ;  /* 0xff80000023aa7808 */ /* 0x000fe20000000000 */
[----:B------:R4:W-:Y:S01]  /*11270*/  MUFU.EX2 R196, R0 ;  /* 0x0000000000c47308 */ /* 0x0009e20000000800 */
[----:B------:R-:W-:-:S02]  /*11280*/  FMNMX.FTZ R8, R152, R8, !PT ;  /* 0x0000000898087209 */ /* 0x000fc40007810000 */
[----:B--2---:R-:W-:Y:S02]  /*11290*/  F2FP.BF16.PACK_AB R10, R193, R191 ;  /* 0x000000bfc10a723e */ /* 0x004fe400000010ff */
[----:B------:R-:W-:Y:S02]  /*112a0*/  FMNMX.FTZ R7, R175, R8, !PT ;  /* 0x00000008af077209 */ /* 0x000fe40007810000 */
[----:B------:R-:W-:Y:S01]  /*112b0*/  F2FP.BF16.PACK_AB R8, R195, R240 ;  /* 0x000000f0c308723e */ /* 0x000fe200000010ff */
[----:B------:R-:W2:Y:S01]  /*112c0*/  MUFU.EX2 R206, R9 ;  /* 0x0000000900ce7308 */ /* 0x000ea20000000800 */
[----:B------:R-:W-:-:S04]  /*112d0*/  FMNMX.FTZ R7, R178, R7, !PT ;  /* 0x00000007b2077209 */ /* 0x000fc80007810000 */
[----:B------:R-:W-:Y:S01]  /*112e0*/  FMNMX.FTZ R4, R177, R7, !PT ;  /* 0x00000007b1047209 */ /* 0x000fe20007810000 */
[----:B----4-:R-:W-:-:S03]  /*112f0*/  FFMA.FTZ R0, R18, c[0x0][0x2d0], -R3 ;  /* 0x0000b40012007a23 */ /* 0x010fc60000010803 */
[----:B------:R-:W-:Y:S01]  /*11300*/  FMNMX.FTZ R4, R176, R4, !PT ;  /* 0x00000004b0047209 */ /* 0x000fe20007810000 */
[----:B------:R4:W-:Y:S03]  /*11310*/  MUFU.EX2 R198, R0 ;  /* 0x0000000000c67308 */ /* 0x0009e60000000800 */
[----:B------:R-:W-:Y:S02]  /*11320*/  FMNMX.FTZ R2, R174, R4, !PT ;  /* 0x00000004ae027209 */ /* 0x000fe40007810000 */
[----:B--2---:R-:W-:Y:S01]  /*11330*/  F2FP.BF16.PACK_AB R9, R196, R206 ;  /* 0x000000cec409723e */ /* 0x004fe200000010ff */
[----:B----4-:R-:W-:-:S04]  /*11340*/  FFMA.FTZ R0, R19, c[0x0][0x2d0], -R3 ;  /* 0x0000b40013007a23 */ /* 0x010fc80000010803 */
[----:B------:R2:W4:Y:S02]  /*11350*/  MUFU.EX2 R209, R0 ;  /* 0x0000000000d17308 */ /* 0x0005240000000800 */
[----:B--2---:R-:W-:Y:S01]  /*11360*/  FMNMX.FTZ R0, R173, R2, !PT ;  /* 0x00000002ad007209 */ /* 0x004fe20007810000 */
[--C-:B------:R-:W-:Y:S01]  /*11370*/  FFMA.FTZ R2, R20, c[0x0][0x2d0], -R5.reuse ;  /* 0x0000b40014027a23 */ /* 0x100fe20000010805 */
[----:B----4-:R-:W-:Y:S02]  /*11380*/  F2FP.BF16.PACK_AB R11, R209, R198 ;  /* 0x000000c6d10b723e */ /* 0x010fe400000010ff */
[----:B------:R-:W-:Y:S02]  /*11390*/  FMNMX.FTZ R0, R172, R0, !PT ;  /* 0x00000000ac007209 */ /* 0x000fe40007810000 */
[----:B------:R2:W-:Y:S02]  /*113a0*/  MUFU.EX2 R237, R2 ;  /* 0x0000000200ed7308 */ /* 0x0005e40000000800 */
[----:B------:R-:W-:Y:S01]  /*113b0*/  FMNMX.FTZ R0, R170, R0, !PT ;  /* 0x00000000aa007209 */ /* 0x000fe20007810000 */
[C---:B------:R-:W-:Y:S04]  /*113c0*/  HMMA.16816.F32.BF16 R44, R8.reuse, R24, RZ ;  /* 0x00000018082c723c */ /* 0x040fe800000418ff */
[----:B------:R-:W4:Y:S04]  /*113d0*/  SHFL.BFLY PT, R4, R0, 0x2, 0x1f ;  /* 0x0c401f0000047f89 */ /* 0x000f2800000e0000 */
[----:B---3--:R-:W-:Y:S01]  /*113e0*/  HMMA.16816.F32.BF16 R56, R8, R36, RZ ;  /* 0x000000240838723c */ /* 0x008fe200000418ff */
[----:B--2---:R-:W-:-:S04]  /*113f0*/  FFMA.FTZ R2, R21, c[0x0][0x2d0], -R5 ;  /* 0x0000b40015027a23 */ /* 0x004fc80000010805 */
[----:B------:R2:W3:Y:S03]  /*11400*/  MUFU.EX2 R214, R2 ;  /* 0x0000000200d67308 */ /* 0x0004e60000000800 */
[C---:B-1----:R-:W-:Y:S08]  /*11410*/  HMMA.16816.F32.BF16 R48, R8.reuse, R40, RZ ;  /* 0x000000280830723c */ /* 0x042ff000000418ff */
[----:B------:R-:W-:Y:S01]  /*11420*/  HMMA.16816.F32.BF16 R16, R8, R52, RZ ;  /* 0x000000340810723c */ /* 0x000fe200000418ff */
[----:B----4-:R-:W-:Y:S01]  /*11430*/  FMNMX.FTZ R0, R0, R4, !PT ;  /* 0x0000000400007209 */ /* 0x010fe20007810000 */
[----:B--2---:R-:W-:-:S04]  /*11440*/  FFMA.FTZ R2, R22, c[0x0][0x2d0], -R5 ;  /* 0x0000b40016027a23 */ /* 0x004fc80000010805 */
[----:B------:R-:W1:Y:S02]  /*11450*/  SHFL.BFLY PT, R4, R0, 0x1, 0x1f ;  /* 0x0c201f0000047f89 */ /* 0x000e6400000e0000 */
[----:B------:R-:W-:Y:S01]  /*11460*/  HMMA.16816.F32.BF16 R32, R8, R26, RZ ;  /* 0x0000001a0820723c */ /* 0x000fe200000418ff */
[----:B---3--:R-:W-:Y:S01]  /*11470*/  F2FP.BF16.PACK_AB R12, R214, R237 ;  /* 0x000000edd60c723e */ /* 0x008fe200000010ff */
[----:B------:R2:W-:Y:S02]  /*11480*/  MUFU.EX2 R201, R2 ;  /* 0x0000000200c97308 */ /* 0x0005e40000000800 */
[----:B--2---:R-:W-:-:S04]  /*11490*/  FFMA.FTZ R2, R23, c[0x0][0x2d0], -R5 ;  /* 0x0000b40017027a23 */ /* 0x004fc80000010805 */
[----:B------:R-:W-:Y:S02]  /*114a0*/  HMMA.16816.F32.BF16 R20, R8, R42, RZ ;  /* 0x0000002a0814723c */ /* 0x000fe400000418ff */
[----:B------:R2:W3:Y:S01]  /*114b0*/  MUFU.EX2 R239, R2 ;  /* 0x0000000200ef7308 */ /* 0x0004e20000000800 */
[----:B-1----:R-:W-:-:S04]  /*114c0*/  FMNMX.FTZ R138, R0, R4, !PT ;  /* 0x00000004008a7209 */ /* 0x002fc80007810000 */
[C---:B------:R-:W-:Y:S01]  /*114d0*/  FSETP.NEU.FTZ.AND P0, PT, R138.reuse, -INF , PT ;  /* 0xff8000008a00780b */ /* 0x040fe20003f1d000 */
[----:B------:R-:W-:-:S05]  /*114e0*/  FMUL.FTZ R0, R138, c[0x0][0x2d0] ;  /* 0x0000b4008a007a20 */ /* 0x000fca0000410000 */
[----:B------:R-:W-:Y:S01]  /*114f0*/  FSEL R0, R0, RZ, P0 ;  /* 0x000000ff00007208 */ /* 0x000fe20000000000 */
[----:B--2---:R-:W-:Y:S01]  /*11500*/  FFMA.FTZ R2, R28, c[0x0][0x2d0], -R3 ;  /* 0x0000b4001c027a23 */ /* 0x004fe20000010803 */
[----:B---3--:R-:W-:-:S03]  /*11510*/  F2FP.BF16.PACK_AB R14, R239, R201 ;  /* 0x000000c9ef0e723e */ /* 0x008fc600000010ff */
[----:B------:R1:W-:Y:S02]  /*11520*/  MUFU.EX2 R213, R2 ;  /* 0x0000000200d57308 */ /* 0x0003e40000000800 */
[----:B-1----:R-:W-:-:S06]  /*11530*/  FFMA.FTZ R2, R29, c[0x0][0x2d0], -R3 ;  /* 0x0000b4001d027a23 */ /* 0x002fcc0000010803 */
[----:B------:R1:W2:Y:S02]  /*11540*/  MUFU.EX2 R179, R2 ;  /* 0x0000000200b37308 */ /* 0x0002a40000000800 */
[----:B-1----:R-:W-:Y:S02]  /*11550*/  FFMA.FTZ R2, R30, c[0x0][0x2d0], -R3 ;  /* 0x0000b4001e027a23 */ /* 0x002fe40000010803 */
[----:B--2---:R-:W-:-:S04]  /*11560*/  IMAD.MOV.U32 R4, RZ, RZ, R179 ;  /* 0x000000ffff047224 */ /* 0x004fc800078e00b3 */
[----:B------:R1:W-:Y:S01]  /*11570*/  MUFU.EX2 R203, R2 ;  /* 0x0000000200cb7308 */ /* 0x0003e20000000800 */
[----:B------:R-:W-:Y:S01]  /*11580*/  F2FP.BF16.PACK_AB R13, R4, R213 ;  /* 0x000000d5040d723e */ /* 0x000fe200000010ff */
[----:B-1----:R-:W-:Y:S02]  /*11590*/  FFMA.FTZ R2, R31, c[0x0][0x2d0], -R3 ;  /* 0x0000b4001f027a23 */ /* 0x002fe40000010803 */
[C---:B------:R-:W-:Y:S04]  /*115a0*/  HMMA.16816.F32.BF16 R28, R8.reuse, R38, RZ ;  /* 0x00000026081c723c */ /* 0x040fe800000418ff */
[----:B------:R1:W2:Y:S04]  /*115b0*/  MUFU.EX2 R202, R2 ;  /* 0x0000000200ca7308 */ /* 0x0002a80000000800 */
[----:B------:R-:W-:Y:S01]  /*115c0*/  HMMA.16816.F32.BF16 R8, R8, R54, RZ ;  /* 0x000000360808723c */ /* 0x000fe200000418ff */
[----:B-1----:R-:W-:Y:S01]  /*115d0*/  FFMA.FTZ R2, R85, c[0x0][0x2d0], -R6 ;  /* 0x0000b40055027a23 */ /* 0x002fe20000010806 */
[----:B--2---:R-:W-:-:S03]  /*115e0*/  F2FP.BF16.PACK_AB R15, R202, R203 ;  /* 0x000000cbca0f723e */ /* 0x004fc600000010ff */
[----:B------:R1:W-:Y:S04]  /*115f0*/  MUFU.EX2 R227, R2 ;  /* 0x0000000200e37308 */ /* 0x0003e80000000800 */
[C---:B------:R-:W-:Y:S11]  /*11600*/  HMMA.16816.F32.BF16 R100, R12.reuse, R60, R44 ;  /* 0x0000003c0c64723c */ /* 0x040ff6000004182c */
[----:B------:R-:W-:Y:S04]  /*11610*/  @!UPT UIADD3 URZ, URZ, URZ, URZ ;  /* 0x0000003f3f3ff290 */ /* 0x000fe8000fffe03f */
        /* <DEDUP_REMOVED lines=12> */
[----:B-1----:R-:W-:-:S02]  /*116e0*/  FFMA.FTZ R2, R88, c[0x0][0x2d0], -R6 ;  /* 0x0000b40058027a23 */ /* 0x002fc40000010806 */
[----:B------:R-:W-:Y:S02]  /*116f0*/  IMAD.MOV.U32 R88, RZ, RZ, R111 ;  /* 0x000000ffff587224 */ /* 0x000fe400078e006f */
        /* <DEDUP_REMOVED lines=23> */
[C---:B------:R-:W-:Y:S08]  /*11870*/  HMMA.16816.F32.BF16 R32, R8.reuse, R38, RZ ;  /* 0x000000260820723c */ /* 0x040ff000000418ff */
[----:B------:R-:W-:Y:S01]  /*11880*/  HMMA.16816.F32.BF16 R36, R8, R42, RZ ;  /* 0x0000002a0824723c */ /* 0x000fe200000418ff */
[----:B-1----:R-:W-:-:S04]  /*11890*/  FFMA.FTZ R2, R82, c[0x0][0x2d0], -R0 ;  /* 0x0000b40052027a23 */ /* 0x002fc80000010800 */
[----:B------:R1:W3:Y:S03]  /*118a0*/  MUFU.EX2 R184, R2 ;  /* 0x0000000200b87308 */ /* 0x0002e60000000800 */
[----:B------:R-:W-:Y:S07]  /*118b0*/  HMMA.16816.F32.BF16 R52, R8, R54, RZ ;  /* 0x000000360834723c */ /* 0x000fee00000418ff */
        /* <DEDUP_REMOVED lines=10> */
[C---:B------:R-:W-:Y:S01]  /*11960*/  HMMA.16816.F32.BF16 R48, R8.reuse, R72, R12 ;  /* 0x000000480830723c */ /* 0x040fe2000004180c */
[----:B------:R-:W-:Y:S07]  /*11970*/  LDSM.16.MT88.4 R12, [R229+0x1100] ;  /* 0x00110000e50c783b */ /* 0x000fee0000004200 */
[----:B------:R-:W-:Y:S01]  /*11980*/  HMMA.16816.F32.BF16 R40, R8, R60, R20 ;  /* 0x0000003c0828723c */ /* 0x000fe20000041814 */
[----:B------:R-:W-:Y:S01]  /*11990*/  LDSM.16.MT88.4 R20, [R228+0x1100] ;  /* 0x00110000e414783b */ /* 0x000fe20000004200 */
[----:B-1----:R-:W-:-:S04]  /*119a0*/  FFMA.FTZ R2, R105, c[0x0][0x2d0], -R6 ;  /* 0x0000b40069027a23 */ /* 0x002fc80000010806 */
[----:B------:R1:W-:Y:S02]  /*119b0*/  MUFU.EX2 R248, R2 ;  /* 0x0000000200f87308 */ /* 0x0003e40000000800 */
[C---:B------:R-:W-:Y:S01]  /*119c0*/  HMMA.16816.F32.BF16 R56, R8.reuse, R64, R16 ;  /* 0x000000400838723c */ /* 0x040fe20000041810 */
[----:B------:R-:W-:Y:S07]  /*119d0*/  LDSM.16.MT88.4 R16, [R231+0x1100] ;  /* 0x00110000e710783b */ /* 0x000fee0000004200 */
[----:B------:R-:W-:Y:S01]  /*119e0*/  HMMA.16816.F32.BF16 R28, R8, R62, R28 ;  /* 0x0000003e081c723c */ /* 0x000fe2000004181c */
[----:B-1----:R-:W-:-:S07]  /*119f0*/  FFMA.FTZ R2, R104, c[0x0][0x2d0], -R6 ;  /* 0x0000b40068027a23 */ /* 0x002fce0000010806 */
[C---:B------:R-:W-:Y:S01]  /*11a00*/  HMMA.16816.F32.BF16 R32, R8.reuse, R66, R32 ;  /* 0x000000420820723c */ /* 0x040fe20000041820 */
[----:B------:R1:W-:Y:S07]  /*11a10*/  MUFU.EX2 R249, R2 ;  /* 0x0000000200f97308 */ /* 0x0003ee0000000800 */
[C---:B------:R-:W-:Y:S08]  /*11a20*/  HMMA.16816.F32.BF16 R36, R8.reuse, R74, R36 ;  /* 0x0000004a0824723c */ /* 0x040ff00000041824 */
[----:B------:R-:W-:Y:S01]  /*11a30*/  HMMA.16816.F32.BF16 R52, R8, R78, R52 ;  /* 0x0000004e0834723c */ /* 0x000fe20000041834 */
        /* <DEDUP_REMOVED lines=9> */
[--C-:B-1----:R-:W-:Y:S02]  /*11ad0*/  FFMA.FTZ R2, R107, c[0x0][0x2d0], -R5.reuse ;  /* 0x0000b4006b027a23 */ /* 0x102fe40000010805 */
[----:B------:R-:W-:Y:S01]  /*11ae0*/  HMMA.16816.F32.BF16 R104, R8, R76, R24 ;  /* 0x0000004c0868723c */ /* 0x000fe20000041818 */
[----:B------:R-:W1:Y:S03]  /*11af0*/  LDSM.16.MT88.4 R24, [R230+0x1100] ;  /* 0x00110000e618783b */ /* 0x000e660000004200 */
[----:B------:R3:W-:Y:S03]  /*11b00*/  MUFU.EX2 R246, R2 ;  /* 0x0000000200f67308 */ /* 0x0007e60000000800 */
        /* <DEDUP_REMOVED lines=19> */
[----:B---3--:R-:W-:-:S05]  /*11c40*/  F2FP.BF16.PACK_AB R11, R220, R221 ;  /* 0x000000dddc0b723e */ /* 0x008fca00000010ff */
[----:B------:R2:W-:Y:S02]  /*11c50*/  MUFU.EX2 R218, R2 ;  /* 0x0000000200da7308 */ /* 0x0005e40000000800 */
[C---:B-1----:R-:W-:Y:S07]  /*11c60*/  HMMA.16816.F32.BF16 R76, R8.reuse, R24, R120 ;  /* 0x00000018084c723c */ /* 0x042fee0000041878 */
[----:B------:R-:W-:Y:S01]  /*11c70*/  IMAD.MOV.U32 R123, RZ, RZ, R207 ;  /* 0x000000ffff7b7224 */ /* 0x000fe200078e00cf */
[----:B------:R-:W-:Y:S01]  /*11c80*/  HMMA.16816.F32.BF16 R84, R8, R12, R124 ;  /* 0x0000000c0854723c */ /* 0x000fe2000004187c */
[----:B------:R-:W-:-:S02]  /*11c90*/  IMAD.MOV.U32 R121, RZ, RZ, R196 ;  /* 0x000000ffff797224 */ /* 0x000fc400078e00c4 */
[----:B------:R-:W-:Y:S02]  /*11ca0*/  IMAD.MOV.U32 R122, RZ, RZ, R199 ;  /* 0x000000ffff7a7224 */ /* 0x000fe400078e00c7 */
[----:B--2---:R-:W-:Y:S02]  /*11cb0*/  FFMA.FTZ R2, R92, c[0x0][0x2d0], -R0 ;  /* 0x0000b4005c027a23 */ /* 0x004fe40000010800 */
[----:B------:R-:W-:Y:S01]  /*11cc0*/  IMAD.MOV.U32 R124, RZ, RZ, R206 ;  /* 0x000000ffff7c7224 */ /* 0x000fe200078e00ce */
[----:B------:R-:W-:Y:S01]  /*11cd0*/  HMMA.16816.F32.BF16 R100, R8, R20, R100 ;  /* 0x000000140864723c */ /* 0x000fe20000041864 */
[----:B------:R1:W2:Y:S01]  /*11ce0*/  MUFU.EX2 R219, R2 ;  /* 0x0000000200db7308 */ /* 0x0002a20000000800 */
[----:B------:R-:W-:Y:S02]  /*11cf0*/  IMAD.MOV.U32 R127, RZ, RZ, R205 ;  /* 0x000000ffff7f7224 */ /* 0x000fe400078e00cd */
[----:B------:R-:W-:Y:S02]  /*11d00*/  IMAD.MOV.U32 R125, RZ, RZ, R204 ;  /* 0x000000ffff7d7224 */ /* 0x000fe400078e00cc */
[----:B------:R-:W-:-:S02]  /*11d10*/  IMAD.MOV.U32 R126, RZ, RZ, R88 ;  /* 0x000000ffff7e7224 */ /* 0x000fc400078e0058 */
[----:B------:R-:W-:Y:S01]  /*11d20*/  HMMA.16816.F32.BF16 R96, R8, R16, R96 ;  /* 0x000000100860723c */ /* 0x000fe20000041860 */
[----:B------:R-:W-:-:S07]  /*11d30*/  IMAD.MOV.U32 R120, RZ, RZ, R195 ;  /* 0x000000ffff787224 */ /* 0x000fce00078e00c3 */
        /* <DEDUP_REMOVED lines=26> */
[----:B------:R-:W-:Y:S01]  /*11ee0*/  HMMA.16816.F32.BF16 R40, R8, R12, R48 ;  /* 0x0000000c0828723c */ /* 0x000fe20000041830 */
[----:B------:R-:W-:Y:S01]  /*11ef0*/  IMAD.MOV.U32 R161, RZ, RZ, R124 ;  /* 0x000000ffffa17224 */ /* 0x000fe200078e007c */
[----:B------:R1:W-:Y:S01]  /*11f00*/  MUFU.EX2 R214, R2 ;  /* 0x0000000200d67308 */ /* 0x0003e20000000800 */
[----:B------:R-:W-:-:S05]  /*11f10*/  IMAD.MOV.U32 R124, RZ, RZ, R197 ;  /* 0x000000ffff7c7224 */ /* 0x000fca00078e00c5 */
[C---:B------:R-:W-:Y:S01]  /*11f20*/  HMMA.16816.F32.BF16 R32, R8.reuse, R14, R36 ;  /* 0x0000000e0820723c */ /* 0x040fe20000041824 */
[----:B------:R-:W4:Y:S07]  /*11f30*/  LDSM.16.MT88.4 R12, [R229+0x1900] ;  /* 0x00190000e50c783b */ /* 0x000f2e0000004200 */
[----:B------:R-:W-:Y:S01]  /*11f40*/  HMMA.16816.F32.BF16 R48, R8, R24, R104 ;  /* 0x000000180830723c */ /* 0x000fe20000041868 */
[----:B-1----:R-:W-:Y:S02]  /*11f50*/  FFMA.FTZ R2, R160, c[0x0][0x2d0], -R6 ;  /* 0x0000b400a0027a23 */ /* 0x002fe40000010806 */
[----:B------:R-:W-:-:S02]  /*11f60*/  IMAD.MOV.U32 R160, RZ, RZ, R70 ;  /* 0x000000ffffa07224 */ /* 0x000fc400078e0046 */
[----:B------:R-:W-:-:S03]  /*11f70*/  IMAD.MOV.U32 R70, RZ, RZ, R215 ;  /* 0x000000ffff467224 */ /* 0x000fc600078e00d7 */
[----:B------:R-:W-:Y:S01]  /*11f80*/  HMMA.16816.F32.BF16 R52, R8, R26, R52 ;  /* 0x0000001a0834723c */ /* 0x000fe20000041834 */
[----:B------:R1:W-:Y:S01]  /*11f90*/  MUFU.EX2 R215, R2 ;  /* 0x0000000200d77308 */ /* 0x0003e20000000800 */
[----:B------:R-:W2:Y:S01]  /*11fa0*/  LDSM.16.MT88.4 R24, [R228+0x2100] ;  /* 0x00210000e418783b */ /* 0x000ea20000004200 */
[----:B-1----:R-:W-:Y:S02]  /*11fb0*/  FFMA.FTZ R2, R151, c[0x0][0x2d0], -R5 ;  /* 0x0000b40097027a23 */ /* 0x002fe40000010805 */
        /* <DEDUP_REMOVED lines=8> */
[----:B------:R1:W-:Y:S01]  /*12040*/  MUFU.EX2 R211, R2 ;  /* 0x0000000200d37308 */ /* 0x0003e20000000800 */
[----:B------:R-:W-:Y:S02]  /*12050*/  IMAD.MOV.U32 R127, RZ, RZ, R129 ;  /* 0x000000ffff7f7224 */ /* 0x000fe400078e0081 */
[----:B------:R-:W-:Y:S02]  /*12060*/  IMAD.MOV.U32 R129, RZ, RZ, R198 ;  /* 0x000000ffff817224 */ /* 0x000fe400078e00c6 */
[----:B-1----:R-:W-:Y:S02]  /*12070*/  FFMA.FTZ R2, R149, c[0x0][0x2d0], -R5 ;  /* 0x0000b40095027a23 */ /* 0x002fe40000010805 */
[----:B------:R-:W-:Y:S02]  /*12080*/  IMAD.MOV.U32 R149, RZ, RZ, R193 ;  /* 0x000000ffff957224 */ /* 0x000fe400078e00c1 */
[----:B------:R1:W1:Y:S02]  /*12090*/  MUFU.EX2 R208, R2 ;  /* 0x0000000200d07308 */ /* 0x0002640000000800 */
[----:B-1----:R-:W-:Y:S01]  /*120a0*/  FFMA.FTZ R2, R158, c[0x0][0x2d0], -R3 ;  /* 0x0000b4009e027a23 */ /* 0x002fe20000010803 */
[----:B------:R-:W-:Y:S01]  /*120b0*/  F2FP.BF16.PACK_AB R10, R208, R211 ;  /* 0x000000d3d00a723e */ /* 0x000fe200000010ff */
[----:B------:R-:W-:-:S04]  /*120c0*/  IMAD.MOV.U32 R158, RZ, RZ, R201 ;  /* 0x000000ffff9e7224 */ /* 0x000fc800078e00c9 */
[----:B------:R1:W-:Y:S02]  /*120d0*/  MUFU.EX2 R207, R2 ;  /* 0x0000000200cf7308 */ /* 0x0003e40000000800 */
[----:B-1----:R-:W-:Y:S02]  /*120e0*/  FFMA.FTZ R2, R159, c[0x0][0x2d0], -R3 ;  /* 0x0000b4009f027a23 */ /* 0x002fe40000010803 */
[----:B------:R-:W-:-:S04]  /*120f0*/  IMAD.MOV.U32 R159, RZ, RZ, R70 ;  /* 0x000000ffff9f7224 */ /* 0x000fc800078e0046 */
[----:B------:R1:W1:Y:S01]  /*12100*/  MUFU.EX2 R206, R2 ;  /* 0x0000000200ce7308 */ /* 0x0002620000000800 */
[----:B------:R-:W-:Y:S02]  /*12110*/  IMAD.MOV.U32 R70, RZ, RZ, R203 ;  /* 0x000000ffff467224 */ /* 0x000fe400078e00cb */
[----:B-1----:R-:W-:Y:S01]  /*12120*/  FFMA.FTZ R2, R144, c[0x0][0x2d0], -R3 ;  /* 0x0000b40090027a23 */ /* 0x002fe20000010803 */
[----:B------:R-:W-:Y:S01]  /*12130*/  F2FP.BF16.PACK_AB R9, R206, R207 ;  /* 0x000000cfce09723e */ /* 0x000fe200000010ff */
[----:B------:R-:W-:-:S03]  /*12140*/  IMAD.MOV.U32 R144, RZ, RZ, R189 ;  /* 0x000000ffff907224 */ /* 0x000fc600078e00bd */
[----:B------:R1:W-:Y:S02]  /*12150*/  MUFU.EX2 R205, R2 ;  /* 0x0000000200cd7308 */ /* 0x0003e40000000800 */
[----:B-1----:R-:W-:-:S06]  /*12160*/  FFMA.FTZ R2, R142, c[0x0][0x2d0], -R3 ;  /* 0x0000b4008e027a23 */ /* 0x002fcc0000010803 */
[----:B------:R1:W1:Y:S02]  /*12170*/  MUFU.EX2 R204, R2 ;  /* 0x0000000200cc7308 */ /* 0x0002640000000800 */
[----:B-1----:R-:W-:Y:S01]  /*12180*/  FFMA.FTZ R2, R131, c[0x0][0x2d0], -R0 ;  /* 0x0000b40083027a23 */ /* 0x002fe20000010800 */
[----:B------:R-:W-:Y:S01]  /*12190*/  F2FP.BF16.PACK_AB R11, R204, R205 ;  /* 0x000000cdcc0b723e */ /* 0x000fe200000010ff */
[----:B------:R-:W-:-:S04]  /*121a0*/  IMAD.MOV.U32 R131, RZ, RZ, R123 ;  /* 0x000000ffff837224 */ /* 0x000fc800078e007b */
[----:B------:R1:W-:Y:S01]  /*121b0*/  MUFU.EX2 R202, R2 ;  /* 0x0000000200ca7308 */ /* 0x0003e20000000800 */
[----:B------:R-:W-:Y:S01]  /*121c0*/  IMAD.MOV.U32 R123, RZ, RZ, R191 ;  /* 0x000000ffff7b7224 */ /* 0x000fe200078e00bf */
[C---:B--2---:R-:W-:Y:S08]  /*121d0*/  HMMA.16816.F32.BF16 R112, R8.reuse, R20, R100 ;  /* 0x000000140870723c */ /* 0x044ff00000041864 */
[----:B------:R-:W-:Y:S01]  /*121e0*/  HMMA.16816.F32.BF16 R108, R8, R22, R92 ;  /* 0x00000016086c723c */ /* 0x000fe2000004185c */
[----:B-1----:R-:W-:-:S02]  /*121f0*/  FFMA.FTZ R2, R130, c[0x0][0x2d0], -R0 ;  /* 0x0000b40082027a23 */ /* 0x002fc40000010800 */
[----:B------:R-:W-:Y:S02]  /*12200*/  IMAD.MOV.U32 R130, RZ, RZ, R125 ;  /* 0x000000ffff827224 */ /* 0x000fe400078e007d */
[----:B------:R1:W2:Y:S01]  /*12210*/  MUFU.EX2 R203, R2 ;  /* 0x0000000200cb7308 */ /* 0x0002a20000000800 */
[----:B------:R-:W-:Y:S02]  /*12220*/  IMAD.MOV.U32 R125, RZ, RZ, R136 ;  /* 0x000000ffff7d7224 */ /* 0x000fe400078e0088 */
[C---:B---3--:R-:W-:Y:S08]  /*12230*/  HMMA.16816.F32.BF16 R104, R8.reuse, R16, R96 ;  /* 0x000000100868723c */ /* 0x048ff00000041860 */
[----:B------:R-:W-:Y:S01]  /*12240*/  HMMA.16816.F32.BF16 R100, R8, R18, R88 ;  /* 0x000000120864723c */ /* 0x000fe20000041858 */
[----:B-1----:R-:W-:-:S02]  /*12250*/  FFMA.FTZ R2, R128, c[0x0][0x2d0], -R0 ;  /* 0x0000b40080027a23 */ /* 0x002fc40000010800 */
[----:B------:R-:W-:-:S05]  /*12260*/  IMAD.MOV.U32 R128, RZ, RZ, R194 ;  /* 0x000000ffff807224 */ /* 0x000fca00078e00c2 */
[C---:B----4-:R-:W-:Y:S01]  /*12270*/  HMMA.16816.F32.BF16 R96, R8.reuse, R12, R84 ;  /* 0x0000000c0860723c */ /* 0x050fe20000041854 */
[----:B------:R1:W-:Y:S07]  /*12280*/  MUFU.EX2 R201, R2 ;  /* 0x0000000200c97308 */ /* 0x0003ee0000000800 */
        /* <DEDUP_REMOVED lines=18> */
[C---:B------:R-:W-:Y:S08]  /*123b0*/  HMMA.16816.F32.BF16 R32, R8.reuse, R28, R48 ;  /* 0x0000001c0820723c */ /* 0x040ff00000041830 */
[----:B------:R-:W-:Y:S01]  /*123c0*/  HMMA.16816.F32.BF16 R76, R8, R22, R60 ;  /* 0x00000016084c723c */ /* 0x000fe2000004183c */
[----:B------:R-:W-:Y:S01]  /*123d0*/  LDSM.16.MT88.4 R20, [R231+0x2100] ;  /* 0x00210000e714783b */ /* 0x000fe20000004200 */
[----:B-1----:R-:W-:-:S06]  /*123e0*/  FFMA.FTZ R2, R169, c[0x0][0x2d0], -R6 ;  /* 0x0000b400a9027a23 */ /* 0x002fcc0000010806 */
[C---:B------:R-:W-:Y:S01]  /*123f0*/  HMMA.16816.F32.BF16 R64, R8.reuse, R16, R56 ;  /* 0x000000100840723c */ /* 0x040fe20000041838 */
[----:B------:R1:W-:Y:S07]  /*12400*/  MUFU.EX2 R198, R2 ;  /* 0x0000000200c67308 */ /* 0x0003ee0000000800 */
[C---:B------:R-:W-:Y:S01]  /*12410*/  HMMA.16816.F32.BF16 R44, R8.reuse, R18, R44 ;  /* 0x00000012082c723c */ /* 0x040fe2000004182c */
[----:B------:R-:W2:Y:S07]  /*12420*/  LDSM.16.MT88.4 R16, [R229+0x2100] ;  /* 0x00210000e510783b */ /* 0x000eae0000004200 */
[----:B------:R-:W-:Y:S01]  /*12430*/  HMMA.16816.F32.BF16 R40, R8, R12, R40 ;  /* 0x0000000c0828723c */ /* 0x000fe20000041828 */
[----:B------:R-:W3:Y:S01]  /*12440*/  LDSM.16.MT88.4 R12, [R230+0x2100] ;  /* 0x00210000e60c783b */ /* 0x000ee20000004200 */
[----:B-1----:R-:W-:-:S04]  /*12450*/  FFMA.FTZ R2, R171, c[0x0][0x2d0], -R6 ;  /* 0x0000b400ab027a23 */ /* 0x002fc80000010806 */
[----:B------:R1:W-:Y:S02]  /*12460*/  MUFU.EX2 R199, R2 ;  /* 0x0000000200c77308 */ /* 0x0003e40000000800 */
[----:B------:R-:W-:Y:S01]  /*12470*/  HMMA.16816.F32.BF16 R28, R8, R30, R52 ;  /* 0x0000001e081c723c */ /* 0x000fe20000041834 */
[----:B-1----:R-:W-:-:S05]  /*12480*/  FFMA.FTZ R2, R165, c[0x0][0x2d0], -R5 ;  /* 0x0000b400a5027a23 */ /* 0x002fca0000010805 */
        /* <DEDUP_REMOVED lines=21> */
[C---:B------:R-:W-:Y:S08]  /*125e0*/  HMMA.16816.F32.BF16 R56, R8.reuse, R24, R112 ;  /* 0x000000180838723c */ /* 0x040ff00000041870 */
[----:B------:R-:W-:Y:S01]  /*125f0*/  HMMA.16816.F32.BF16 R52, R8, R26, R108 ;  /* 0x0000001a0834723c */ /* 0x000fe2000004186c */
[----:B-1----:R-:W-:-:S04]  /*12600*/  FFMA.FTZ R2, R146, c[0x0][0x2d0], -R0 ;  /* 0x0000b40092027a23 */ /* 0x002fc80000010800 */
[----:B------:R1:W4:Y:S03]  /*12610*/  MUFU.EX2 R142, R2 ;  /* 0x00000002008e7308 */ /* 0x0003260000000800 */
[C---:B--2---:R-:W-:Y:S08]  /*12620*/  HMMA.16816.F32.BF16 R80, R8.reuse, R16, R96 ;  /* 0x000000100850723c */ /* 0x044ff00000041860 */
[----:B------:R-:W-:Y:S01]  /*12630*/  HMMA.16816.F32.BF16 R60, R8, R20, R104 ;  /* 0x00000014083c723c */ /* 0x000fe20000041868 */
[----:B-1----:R-:W-:-:S07]  /*12640*/  FFMA.FTZ R2, R147, c[0x0][0x2d0], -R0 ;  /* 0x0000b40093027a23 */ /* 0x002fce0000010800 */
[C---:B------:R-:W-:Y:S01]  /*12650*/  HMMA.16816.F32.BF16 R72, R8.reuse, R22, R100 ;  /* 0x000000160848723c */ /* 0x040fe20000041864 */
[----:B------:R1:W-:Y:S07]  /*12660*/  MUFU.EX2 R141, R2 ;  /* 0x00000002008d7308 */ /* 0x0003ee0000000800 */
[C---:B------:R-:W-:Y:S08]  /*12670*/  HMMA.16816.F32.BF16 R116, R8.reuse, R18, R116 ;  /* 0x000000120874723c */ /* 0x040ff00000041874 */
[----:B---3--:R-:W-:Y:S01]  /*12680*/  HMMA.16816.F32.BF16 R92, R8, R12, R92 ;  /* 0x0000000c085c723c */ /* 0x008fe2000004185c */
[----:B-1----:R-:W-:-:S04]  /*12690*/  FFMA.FTZ R2, R152, c[0x0][0x2d0], -R0 ;  /* 0x0000b40098027a23 */ /* 0x002fc80000010800 */
[----:B------:R1:W2:Y:S03]  /*126a0*/  MUFU.EX2 R140, R2 ;  /* 0x00000002008c7308 */ /* 0x0002a60000000800 */
[----:B------:R-:W-:Y:S07]  /*126b0*/  HMMA.16816.F32.BF16 R96, R8, R14, R88 ;  /* 0x0000000e0860723c */ /* 0x000fee0000041858 */
[----:B------:R-:W-:-:S02]  /*126c0*/  F2FP.BF16.PACK_AB R8, R196, R193 ;  /* 0x000000c1c408723e */ /* 0x000fc400000010ff */
[----:B----4-:R-:W-:Y:S02]  /*126d0*/  F2FP.BF16.PACK_AB R9, R142, R136 ;  /* 0x000000888e09723e */ /* 0x010fe400000010ff */
[----:B------:R-:W-:Y:S01]  /*126e0*/  F2FP.BF16.PACK_AB R10, R199, R198 ;  /* 0x000000c6c70a723e */ /* 0x000fe200000010ff */
[----:B-1----:R-:W-:Y:S01]  /*126f0*/  FFMA.FTZ R2, R168, c[0x0][0x2d0], -R5 ;  /* 0x0000b400a8027a23 */ /* 0x002fe20000010805 */
[----:B--2---:R-:W-:Y:S01]  /*12700*/  F2FP.BF16.PACK_AB R11, R140, R141 ;  /* 0x0000008d8c0b723e */ /* 0x004fe200000010ff */
[----:B------:R-:W-:Y:S02]  /*12710*/  IMAD.MOV.U32 R168, RZ, RZ, R167 ;  /* 0x000000ffffa87224 */ /* 0x000fe400078e00a7 */
[----:B------:R-:W-:Y:S01]  /*12720*/  IMAD.MOV.U32 R167, RZ, RZ, R135 ;  /* 0x000000ffffa77224 */ /* 0x000fe200078e0087 */
[----:B------:R1:W-:Y:S01]  /*12730*/  MUFU.EX2 R112, R2 ;  /* 0x0000000200707308 */ /* 0x0003e20000000800 */
[----:B------:R-:W-:Y:S02]  /*12740*/  IMAD.MOV.U32 R135, RZ, RZ, R128 ;  /* 0x000000ffff877224 */ /* 0x000fe400078e0080 */
[----:B------:R-:W-:Y:S01]  /*12750*/  IMAD.MOV.U32 R128, RZ, RZ, R130 ;  /* 0x000000ffff807224 */ /* 0x000fe200078e0082 */
[----:B------:R-:W-:Y:S01]  /*12760*/  HMMA.16816.F32.BF16 R88, R8, R24, R84 ;  /* 0x000000180858723c */ /* 0x000fe20000041854 */
[----:B------:R-:W-:-:S02]  /*12770*/  IMAD.MOV.U32 R130, RZ, RZ, R131 ;  /* 0x000000ffff827224 */ /* 0x000fc400078e0083 */
[----:B------:R-:W-:Y:S02]  /*12780*/  IMAD.MOV.U32 R131, RZ, RZ, R244 ;  /* 0x000000ffff837224 */ /* 0x000fe400078e00f4 */
[----:B------:R-:W-:Y:S01]  /*12790*/  FFMA.FTZ R4, R4, c[0x0][0x2d0], -R6 ;  /* 0x0000b40004047a23 */ /* 0x000fe20000010806 */
[----:B------:R2:W5:Y:S02]  /*127a0*/  LDL.LU R244, [R1+0xa0] ;  /* 0x0000a00001f47983 */ /* 0x0005640000300800 */
[----:B------:R-:W-:Y:S02]  /*127b0*/  HMMA.16816.F32.BF16 R84, R8, R26, R76 ;  /* 0x0000001a0854723c */ /* 0x000fe4000004184c */
[----:B------:R-:W3:Y:S01]  /*127c0*/  LDSM.16.MT88.4 R24, [R228+0x2900] ;  /* 0x00290000e418783b */ /* 0x000ee20000004200 */
[----:B-1----:R-:W-:Y:S02]  /*127d0*/  FFMA.FTZ R2, R168, c[0x0][0x2d0], -R5 ;  /* 0x0000b400a8027a23 */ /* 0x002fe40000010805 */
[----:B------:R-:W-:-:S02]  /*127e0*/  IMAD.MOV.U32 R168, RZ, RZ, R167 ;  /* 0x000000ffffa87224 */ /* 0x000fc400078e00a7 */
[----:B------:R-:W-:Y:S01]  /*127f0*/  IMAD.MOV.U32 R167, RZ, RZ, R135 ;  /* 0x000000ffffa77224 */ /* 0x000fe200078e0087 */
[----:B------:R1:W4:Y:S01]  /*12800*/  MUFU.EX2 R113, R2 ;  /* 0x0000000200717308 */ /* 0x0003220000000800 */
[----:B------:R-:W-:Y:S01]  /*12810*/  HMMA.16816.F32.BF16 R76, R8, R20, R64 ;  /* 0x00000014084c723c */ /* 0x000fe20000041840 */
[----:B-1----:R-:W-:Y:S02]  /*12820*/  FFMA.FTZ R2, R168, c[0x0][0x2d0], -R5 ;  /* 0x0000b400a8027a23 */ /* 0x002fe40000010805 */
[----:B------:R-:W-:-:S04]  /*12830*/  IMAD.MOV.U32 R168, RZ, RZ, R167 ;  /* 0x000000ffffa87224 */ /* 0x000fc800078e00a7 */
[----:B------:R1:W-:Y:S01]  /*12840*/  MUFU.EX2 R114, R2 ;  /* 0x0000000200727308 */ /* 0x0003e20000000800 */
[----:B------:R-:W-:Y:S02]  /*12850*/  IMAD.MOV.U32 R135, RZ, RZ, R128 ;  /* 0x000000ffff877224 */ /* 0x000fe400078e0080 */
[----:B------:R-:W-:Y:S02]  /*12860*/  IMAD.MOV.U32 R128, RZ, RZ, R130 ;  /* 0x000000ffff807224 */ /* 0x000fe400078e0082 */
[----:B-1----:R-:W-:-:S04]  /*12870*/  FFMA.FTZ R2, R168, c[0x0][0x2d0], -R5 ;  /* 0x0000b400a8027a23 */ /* 0x002fc80000010805 */
[----:B------:R1:W-:Y:S01]  /*12880*/  MUFU.EX2 R115, R2 ;  /* 0x0000000200737308 */ /* 0x0003e20000000800 */
[----:B------:R-:W-:Y:S02]  /*12890*/  IMAD.MOV.U32 R130, RZ, RZ, R144 ;  /* 0x000000ffff827224 */ /* 0x000fe400078e0090 */
[----:B------:R-:W-:Y:S02]  /*128a0*/  IMAD.MOV.U32 R144, RZ, RZ, R243 ;  /* 0x000000ffff907224 */ /* 0x000fe400078e00f3 */
[----:B------:R-:W-:Y:S01]  /*128b0*/  IMAD.MOV.U32 R167, RZ, RZ, R135 ;  /* 0x000000ffffa77224 */ /* 0x000fe200078e0087 */
[----:B------:R-:W-:Y:S01]  /*128c0*/  HMMA.16816.F32.BF16 R64, R8, R22, R44 ;  /* 0x000000160840723c */ /* 0x000fe2000004182c */
[----:B-1----:R-:W-:-:S07]  /*128d0*/  FFMA.FTZ R2, R183, c[0x0][0x2d0], -R3 ;  /* 0x0000b400b7027a23 */ /* 0x002fce0000010803 */
[C---:B------:R-:W-:Y:S01]  /*128e0*/  HMMA.16816.F32.BF16 R48, R8.reuse, R16, R40 ;  /* 0x000000100830723c */ /* 0x040fe20000041828 */
[----:B------:R-:W-:Y:S01]  /*128f0*/  IMAD.MOV.U32 R135, RZ, RZ, R128 ;  /* 0x000000ffff877224 */ /* 0x000fe200078e0080 */
[----:B------:R-:W1:Y:S01]  /*12900*/  LDSM.16.MT88.4 R20, [R231+0x2900] ;  /* 0x00290000e714783b */ /* 0x000e620000004200 */
[----:B------:R2:W-:Y:S01]  /*12910*/  MUFU.EX2 R111, R2 ;  /* 0x00000002006f7308 */ /* 0x0005e20000000800 */
[----:B------:R-:W-:Y:S02]  /*12920*/  IMAD.MOV.U32 R128, RZ, RZ, R144 ;  /* 0x000000ffff807224 */ /* 0x000fe400078e0090 */
[----:B------:R-:W-:Y:S01]  /*12930*/  IMAD.MOV.U32 R144, RZ, RZ, R242 ;  /* 0x000000ffff907224 */ /* 0x000fe200078e00f2 */
[----:B------:R1:W5:Y:S01]  /*12940*/  LDL.LU R243, [R1+0x9c] ;  /* 0x00009c0001f37983 */ /* 0x0003620000300800 */
[----:B------:R-:W-:Y:S02]  /*12950*/  IMAD.MOV.U32 R168, RZ, RZ, R167 ;  /* 0x000000ffffa87224 */ /* 0x000fe400078e00a7 */
[----:B--2---:R-:W-:Y:S01]  /*12960*/  FFMA.FTZ R2, R186, c[0x0][0x2d0], -R3 ;  /* 0x0000b400ba027a23 */ /* 0x004fe20000010803 */
[----:B------:R-:W-:Y:S01]  /*12970*/  HMMA.16816.F32.BF16 R44, R8, R18, R36 ;  /* 0x00000012082c723c */ /* 0x000fe20000041824 */
[----:B------:R-:W-:Y:S01]  /*12980*/  IMAD.MOV.U32 R167, RZ, RZ, R135 ;  /* 0x000000ffffa77224 */ /* 0x000fe200078e0087 */
[----:B------:R-:W-:Y:S01]  /*12990*/  LDSM.16.MT88.4 R16, [R229+0x2900] ;  /* 0x00290000e510783b */ /* 0x000fe20000004200 */
[----:B------:R2:W1:Y:S01]  /*129a0*/  MUFU.EX2 R109, R2 ;  /* 0x00000002006d7308 */ /* 0x0004620000000800 */
[----:B------:R-:W-:-:S02]  /*129b0*/  IMAD.MOV.U32 R135, RZ, RZ, R144 ;  /* 0x000000ffff877224 */ /* 0x000fc400078e0090 */
[----:B------:R1:W5:Y:S01]  /*129c0*/  LDL.LU R242, [R1+0x98] ;  /* 0x0000980001f27983 */ /* 0x0003620000300800 */
[----:B--2---:R-:W-:-:S04]  /*129d0*/  FFMA.FTZ R2, R181, c[0x0][0x2d0], -R3 ;  /* 0x0000b400b5027a23 */ /* 0x004fc80000010803 */
[----:B------:R2:W-:Y:S02]  /*129e0*/  MUFU.EX2 R110, R2 ;  /* 0x00000002006e7308 */ /* 0x0005e40000000800 */
[----:B--2---:R-:W-:-:S06]  /*129f0*/  FFMA.FTZ R2, R182, c[0x0][0x2d0], -R3 ;  /* 0x0000b400b6027a23 */ /* 0x004fcc0000010803 */
[----:B------:R2:W1:Y:S01]  /*12a00*/  MUFU.EX2 R108, R2 ;  /* 0x00000002006c7308 */ /* 0x0004620000000800 */
[C---:B------:R-:W-:Y:S01]  /*12a10*/  HMMA.16816.F32.BF16 R36, R8.reuse, R12, R32 ;  /* 0x0000000c0824723c */ /* 0x040fe20000041820 */
[----:B--2---:R-:W-:Y:S02]  /*12a20*/  FFMA.FTZ R2, R168, c[0x0][0x2d0], -R6 ;  /* 0x0000b400a8027a23 */ /* 0x004fe40000010806 */
[----:B------:R-:W-:Y:S02]  /*12a30*/  IMAD.MOV.U32 R168, RZ, RZ, R167 ;  /* 0x000000ffffa87224 */ /* 0x000fe400078e00a7 */
[----:B------:R-:W-:Y:S02]  /*12a40*/  IMAD.MOV.U32 R167, RZ, RZ, R135 ;  /* 0x000000ffffa77224 */ /* 0x000fe400078e0087 */
[----:B------:R2:W-:Y:S01]  /*12a50*/  MUFU.EX2 R107, R2 ;  /* 0x00000002006b7308 */ /* 0x0005e20000000800 */
[----:B------:R-:W-:Y:S01]  /*12a60*/  IMAD.MOV.U32 R135, RZ, RZ, R159 ;  /* 0x000000ffff877224 */ /* 0x000fe200078e009f */
[----:B------:R-:W-:Y:S01]  /*12a70*/  HMMA.16816.F32.BF16 R40, R8, R14, R28 ;  /* 0x0000000e0828723c */ /* 0x000fe2000004181c */
[----:B------:R-:W-:Y:S01]  /*12a80*/  IMAD.MOV.U32 R159, RZ, RZ, R158 ;  /* 0x000000ffff9f7224 */ /* 0x000fe200078e009e */
[----:B------:R-:W1:Y:S01]  /*12a90*/  LDSM.16.MT88.4 R12, [R230+0x2900] ;  /* 0x00290000e60c783b */ /* 0x000e620000004200 */
[----:B------:R-:W-:-:S02]  /*12aa0*/  IMAD.MOV.U32 R158, RZ, RZ, R163 ;  /* 0x000000ffff9e7224 */ /* 0x000fc400078e00a3 */
[----:B--2---:R-:W-:Y:S02]  /*12ab0*/  FFMA.FTZ R2, R168, c[0x0][0x2d0], -R6 ;  /* 0x0000b400a8027a23 */ /* 0x004fe40000010806 */
[----:B------:R-:W-:-:S04]  /*12ac0*/  IMAD.MOV.U32 R168, RZ, RZ, R167 ;  /* 0x000000ffffa87224 */ /* 0x000fc800078e00a7 */
[----:B------:R-:W-:Y:S01]  /*12ad0*/  IMAD.MOV.U32 R169, RZ, RZ, R168 ;  /* 0x000000ffffa97224 */ /* 0x000fe200078e00a8 */
[----:B------:R2:W1:Y:S01]  /*12ae0*/  MUFU.EX2 R104, R2 ;  /* 0x0000000200687308 */ /* 0x0004620000000800 */
[----:B------:R-:W-:Y:S02]  /*12af0*/  IMAD.MOV.U32 R167, RZ, RZ, R135 ;  /* 0x000000ffffa77224 */ /* 0x000fe400078e0087 */
[----:B------:R-:W-:Y:S02]  /*12b00*/  IMAD.MOV.U32 R135, RZ, RZ, R158 ;  /* 0x000000ffff877224 */ /* 0x000fe400078e009e */
[----:B------:R-:W-:Y:S02]  /*12b10*/  IMAD.MOV.U32 R168, RZ, RZ, R167 ;  /* 0x000000ffffa87224 */ /* 0x000fe400078e00a7 */
[----:B------:R-:W-:Y:S02]  /*12b20*/  IMAD.MOV.U32 R167, RZ, RZ, R135 ;  /* 0x000000ffffa77224 */ /* 0x000fe400078e0087 */
[----:B--2---:R-:W-:-:S04]  /*12b30*/  FFMA.FTZ R2, R169, c[0x0][0x2d0], -R6 ;  /* 0x0000b400a9027a23 */ /* 0x004fc80000010806 */
[----:B------:R2:W-:Y:S01]  /*12b40*/  MUFU.EX2 R105, R2 ;  /* 0x0000000200697308 */ /* 0x0005e20000000800 */
        /* <DEDUP_REMOVED lines=8> */
[----:B------:R-:W-:Y:S02]  /*12bd0*/  FFMA.FTZ R34, R169, c[0x0][0x2d0], -R6 ;  /* 0x0000b400a9227a23 */ /* 0x000fe40000010806 */
[----:B------:R-:W-:Y:S02]  /*12be0*/  IMAD.MOV.U32 R130, RZ, RZ, R131 ;  /* 0x000000ffff827224 */ /* 0x000fe400078e0083 */
[----:B------:R-:W-:Y:S02]  /*12bf0*/  IMAD.MOV.U32 R169, RZ, RZ, R168 ;  /* 0x000000ffffa97224 */ /* 0x000fe400078e00a8 */
[----:B--2---:R-:W-:-:S04]  /*12c00*/  FFMA.FTZ R2, R178, c[0x0][0x2d0], -R0 ;  /* 0x0000b400b2027a23 */ /* 0x004fc80000010800 */
[----:B------:R2:W1:Y:S01]  /*12c10*/  MUFU.EX2 R102, R2 ;  /* 0x0000000200667308 */ /* 0x0004620000000800 */
[----:B------:R-:W-:Y:S02]  /*12c20*/  IMAD.MOV.U32 R131, RZ, RZ, R126 ;  /* 0x000000ffff837224 */ /* 0x000fe400078e007e */
[----:B------:R-:W-:Y:S02]  /*12c30*/  IMAD.MOV.U32 R168, RZ, RZ, R167 ;  /* 0x000000ffffa87224 */ /* 0x000fe400078e00a7 */
[----:B------:R-:W-:Y:S02]  /*12c40*/  IMAD.MOV.U32 R144, RZ, RZ, R149 ;  /* 0x000000ffff907224 */ /* 0x000fe400078e0095 */
[----:B------:R-:W-:Y:S02]  /*12c50*/  IMAD.MOV.U32 R167, RZ, RZ, R135 ;  /* 0x000000ffffa77224 */ /* 0x000fe400078e0087 */
[----:B------:R-:W-:Y:S02]  /*12c60*/  IMAD.MOV.U32 R135, RZ, RZ, R128 ;  /* 0x000000ffff877224 */ /* 0x000fe400078e0080 */
[----:B--2---:R-:W-:-:S02]  /*12c70*/  FFMA.FTZ R2, R177, c[0x0][0x2d0], -R0 ;  /* 0x0000b400b1027a23 */ /* 0x004fc40000010800 */
[----:B------:R-:W-:Y:S02]  /*12c80*/  IMAD.MOV.U32 R128, RZ, RZ, R130 ;  /* 0x000000ffff807224 */ /* 0x000fe400078e0082 */
[----:B------:R2:W-:Y:S01]  /*12c90*/  MUFU.EX2 R101, R2 ;  /* 0x0000000200657308 */ /* 0x0005e20000000800 */
[----:B------:R-:W-:Y:S02]  /*12ca0*/  IMAD.MOV.U32 R130, RZ, RZ, R131 ;  /* 0x000000ffff827224 */ /* 0x000fe400078e0083 */
[----:B------:R-:W-:Y:S02]  /*12cb0*/  IMAD.MOV.U32 R131, RZ, RZ, R144 ;  /* 0x000000ffff837224 */ /* 0x000fe400078e0090 */
[----:B------:R-:W-:Y:S01]  /*12cc0*/  IMAD.MOV.U32 R144, RZ, RZ, R236 ;  /* 0x000000ffff907224 */ /* 0x000fe200078e00ec */
[----:B----4-:R-:W-:Y:S01]  /*12cd0*/  F2FP.BF16.PACK_AB R8, R113, R112 ;  /* 0x000000707108723e */ /* 0x010fe200000010ff */
[----:B------:R-:W-:Y:S01]  /*12ce0*/  FFMA.FTZ R35, R169, c[0x0][0x2d0], -R6 ;  /* 0x0000b400a9237a23 */ /* 0x000fe20000010806 */
[----:B------:R-:W-:Y:S01]  /*12cf0*/  MUFU.EX2 R106, R4 ;  /* 0x00000004006a7308 */ /* 0x000fe20000000800 */
[----:B------:R-:W-:Y:S01]  /*12d00*/  IMAD.MOV.U32 R171, RZ, RZ, R168 ;  /* 0x000000ffffab7224 */ /* 0x000fe200078e00a8 */
[----:B-1----:R-:W-:Y:S01]  /*12d10*/  F2FP.BF16.PACK_AB R9, R109, R111 ;  /* 0x0000006f6d09723e */ /* 0x002fe200000010ff */
[----:B--2---:R-:W-:Y:S01]  /*12d20*/  FFMA.FTZ R2, R176, c[0x0][0x2d0], -R0 ;  /* 0x0000b400b0027a23 */ /* 0x004fe20000010800 */
[----:B------:R-:W-:Y:S01]  /*12d30*/  F2FP.BF16.PACK_AB R10, R115, R114 ;  /* 0x00000072730a723e */ /* 0x000fe200000010ff */
[----:B------:R-:W-:-:S03]  /*12d40*/  IMAD.MOV.U32 R169, RZ, RZ, R167 ;  /* 0x000000ffffa97224 */ /* 0x000fc600078e00a7 */
[----:B------:R1:W2:Y:S01]  /*12d50*/  MUFU.EX2 R100, R2 ;  /* 0x0000000200647308 */ /* 0x0002a20000000800 */
[----:B------:R-:W-:Y:S01]  /*12d60*/  F2FP.BF16.PACK_AB R11, R108, R110 ;  /* 0x0000006e6c0b723e */ /* 0x000fe200000010ff */
        /* <DEDUP_REMOVED lines=8> */
[----:B------:R-:W-:Y:S01]  /*12df0*/  IMAD.MOV.U32 R158, RZ, RZ, R161 ;  /* 0x000000ffff9e7224 */ /* 0x000fe200078e00a1 */
[----:B---3--:R-:W-:Y:S01]  /*12e00*/  HMMA.16816.F32.BF16 R152, R8, R26, R52 ;  /* 0x0000001a0898723c */ /* 0x008fe20000041834 */
[----:B------:R-:W-:Y:S02]  /*12e10*/  IMAD.MOV.U32 R163, RZ, RZ, R240 ;  /* 0x000000ffffa37224 */ /* 0x000fe400078e00f0 */
[----:B------:R-:W-:-:S02]  /*12e20*/  IMAD.MOV.U32 R157, RZ, RZ, R169 ;  /* 0x000000ffff9d7224 */ /* 0x000fc400078e00a9 */
[----:B------:R-:W-:Y:S02]  /*12e30*/  IMAD.MOV.U32 R169, RZ, RZ, R144 ;  /* 0x000000ffffa97224 */ /* 0x000fe400078e0090 */
[--C-:B------:R-:W-:Y:S02]  /*12e40*/  FFMA.FTZ R54, R174, c[0x0][0x2d0], -R0.reuse ;  /* 0x0000b400ae367a23 */ /* 0x100fe40000010800 */
[--C-:B------:R-:W-:Y:S02]  /*12e50*/  FFMA.FTZ R55, R173, c[0x0][0x2d0], -R0.reuse ;  /* 0x0000b400ad377a23 */ /* 0x100fe40000010800 */
[--C-:B------:R-:W-:Y:S02]  /*12e60*/  FFMA.FTZ R68, R172, c[0x0][0x2d0], -R0.reuse ;  /* 0x0000b400ac447a23 */ /* 0x100fe40000010800 */
[----:B------:R-:W-:Y:S02]  /*12e70*/  FFMA.FTZ R70, R170, c[0x0][0x2d0], -R0 ;  /* 0x0000b400aa467a23 */ /* 0x000fe40000010800 */
[----:B------:R-:W-:-:S02]  /*12e80*/  FADD.FTZ R33, R69, R7 ;  /* 0x0000000745217221 */ /* 0x000fc40000010000 */
[----:B-1----:R-:W-:Y:S01]  /*12e90*/  FFMA.FTZ R2, R171, c[0x0][0x2d0], -R5 ;  /* 0x0000b400ab027a23 */ /* 0x002fe20000010805 */
[----:B------:R-:W-:Y:S01]  /*12ea0*/  F2FP.BF16.PACK_AB R4, R104, R107 ;  /* 0x0000006b6804723e */ /* 0x000fe200000010ff */
[----:B------:R-:W-:Y:S02]  /*12eb0*/  IMAD.MOV.U32 R144, RZ, RZ, R159 ;  /* 0x000000ffff907224 */ /* 0x000fe400078e009f */
[--C-:B------:R-:W-:Y:S02]  /*12ec0*/  FFMA.FTZ R30, R232, c[0x0][0x2d0], -R5.reuse ;  /* 0x0000b400e81e7a23 */ /* 0x100fe40000010805 */
[--C-:B------:R-:W-:Y:S01]  /*12ed0*/  FFMA.FTZ R29, R143, c[0x0][0x2d0], -R5.reuse ;  /* 0x0000b4008f1d7a23 */ /* 0x100fe20000010805 */
[----:B------:R-:W-:Y:S01]  /*12ee0*/  HMMA.16816.F32.BF16 R60, R8, R20, R60 ;  /* 0x00000014083c723c */ /* 0x000fe2000004183c */
[----:B------:R-:W-:Y:S01]  /*12ef0*/  FFMA.FTZ R0, R233, c[0x0][0x2d0], -R5 ;  /* 0x0000b400e9007a23 */ /* 0x000fe20000010805 */
[----:B------:R-:W-:Y:S01]  /*12f00*/  LDSM.16.MT88.4 R172, [R231+0x3100] ;  /* 0x00310000e7ac783b */ /* 0x000fe20000004200 */
[----:B------:R-:W-:-:S02]  /*12f10*/  IMAD.MOV.U32 R159, RZ, RZ, R158 ;  /* 0x000000ffff9f7224 */ /* 0x000fc400078e009e */
[----:B------:R-:W-:Y:S02]  /*12f20*/  IMAD.MOV.U32 R158, RZ, RZ, R163 ;  /* 0x000000ffff9e7224 */ /* 0x000fe400078e00a3 */
[----:B------:R-:W-:Y:S01]  /*12f30*/  IMAD.MOV.U32 R163, RZ, RZ, R120 ;  /* 0x000000ffffa37224 */ /* 0x000fe200078e0078 */
[----:B------:R1:W-:Y:S01]  /*12f40*/  MUFU.EX2 R69, R0 ;  /* 0x0000000000457308 */ /* 0x0003e20000000800 */
[----:B------:R-:W-:Y:S01]  /*12f50*/  IMAD.MOV.U32 R120, RZ, RZ, R121 ;  /* 0x000000ffff787224 */ /* 0x000fe200078e0079 */
[----:B------:R-:W-:Y:S01]  /*12f60*/  F2FP.BF16.PACK_AB R5, R102, R103 ;  /* 0x000000676605723e */ /* 0x000fe200000010ff */
[--C-:B------:R-:W-:Y:S01]  /*12f70*/  FFMA.FTZ R52, R235, c[0x0][0x2d0], -R6.reuse ;  /* 0x0000b400eb347a23 */ /* 0x100fe20000010806 */
[----:B--2---:R-:W-:Y:S01]  /*12f80*/  F2FP.BF16.PACK_AB R7, R100, R101 ;  /* 0x000000656407723e */ /* 0x004fe200000010ff */
[----:B------:R-:W-:Y:S01]  /*12f90*/  FFMA.FTZ R53, R234, c[0x0][0x2d0], -R6 ;  /* 0x0000b400ea357a23 */ /* 0x000fe20000010806 */
[----:B------:R-:W-:Y:S01]  /*12fa0*/  F2FP.BF16.PACK_AB R6, R105, R106 ;  /* 0x0000006a6906723e */ /* 0x000fe200000010ff */
        /* <DEDUP_REMOVED lines=8> */
[----:B-1----:R-:W-:Y:S01]  /*13030*/  FADD.FTZ R0, R180, R33 ;  /* 0x00000021b4007221 */ /* 0x002fe20000010000 */
[----:B------:R-:W-:Y:S01]  /*13040*/  HMMA.16816.F32.BF16 R128, R8, R12, R92 ;  /* 0x0000000c0880723c */ /* 0x000fe2000004185c */
[----:B------:R1:W-:Y:S01]  /*13050*/  MUFU.EX2 R92, R2 ;  /* 0x00000002005c7308 */ /* 0x0003e20000000800 */
[--C-:B------:R-:W-:Y:S02]  /*13060*/  FFMA.FTZ R28, R157, c[0x0][0x2d0], -R3.reuse ;  /* 0x0000b4009d1c7a23 */ /* 0x100fe40000010803 */
[----:B------:R-:W-:Y:S02]  /*13070*/  FFMA.FTZ R31, R165, c[0x0][0x2d0], -R3 ;  /* 0x0000b400a51f7a23 */ /* 0x000fe40000010803 */
[----:B------:R-:W-:Y:S02]  /*13080*/  FADD.FTZ R0, R179, R0 ;  /* 0x00000000b3007221 */ /* 0x000fe40000010000 */
[----:B------:R-:W-:-:S02]  /*13090*/  IMAD.MOV.U32 R145, RZ, RZ, R158 ;  /* 0x000000ffff917224 */ /* 0x000fc400078e009e */
[----:B------:R-:W-:Y:S02]  /*130a0*/  IMAD.MOV.U32 R146, RZ, RZ, R163 ;  /* 0x000000ffff927224 */ /* 0x000fe400078e00a3 */
[----:B------:R-:W-:Y:S01]  /*130b0*/  IMAD.MOV.U32 R166, RZ, RZ, R120 ;  /* 0x000000ffffa67224 */ /* 0x000fe200078e0078 */
[----:B------:R-:W-:Y:S01]  /*130c0*/  HMMA.16816.F32.BF16 R76, R4, R20, R76 ;  /* 0x00000014044c723c */ /* 0x000fe2000004184c */
[----:B------:R-:W-:Y:S02]  /*130d0*/  FADD.FTZ R32, R252, R251 ;  /* 0x000000fbfc207221 */ /* 0x000fe40000010000 */
[--C-:B-1----:R-:W-:Y:S02]  /*130e0*/  FFMA.FTZ R2, R164, c[0x0][0x2d0], -R3.reuse ;  /* 0x0000b400a4027a23 */ /* 0x102fe40000010803 */
[----:B------:R-:W-:Y:S02]  /*130f0*/  FFMA.FTZ R3, R171, c[0x0][0x2d0], -R3 ;  /* 0x0000b400ab037a23 */ /* 0x000fe40000010803 */
[----:B------:R-:W-:Y:S01]  /*13100*/  IMAD.MOV.U32 R164, RZ, RZ, R159 ;  /* 0x000000ffffa47224 */ /* 0x000fe200078e009f */
[----:B------:R-:W-:Y:S01]  /*13110*/  HMMA.16816.F32.BF16 R56, R8, R24, R56 ;  /* 0x000000180838723c */ /* 0x000fe20000041838 */
[----:B------:R1:W-:Y:S01]  /*13120*/  MUFU.EX2 R21, R3 ;  /* 0x0000000300157308 */ /* 0x0003e20000000800 */
[----:B------:R-:W-:Y:S01]  /*13130*/  FADD.FTZ R0, R185, R0 ;  /* 0x00000000b9007221 */ /* 0x000fe20000010000 */
[----:B------:R-:W2:Y:S01]  /*13140*/  LDSM.16.MT88.4 R156, [R228+0x3100] ;  /* 0x00310000e49c783b */ /* 0x000ea20000004200 */
[----:B------:R-:W-:-:S02]  /*13150*/  IMAD.MOV.U32 R171, RZ, RZ, R122 ;  /* 0x000000ffffab7224 */ /* 0x000fc400078e007a */
[----:B------:R-:W-:Y:S02]  /*13160*/  IMAD.MOV.U32 R165, RZ, RZ, R123 ;  /* 0x000000ffffa57224 */ /* 0x000fe400078e007b */
[----:B------:R-:W-:Y:S01]  /*13170*/  HMMA.16816.F32.BF16 R72, R8, R22, R72 ;  /* 0x000000160848723c */ /* 0x000fe20000041848 */
[----:B------:R-:W-:Y:S02]  /*13180*/  IMAD.MOV.U32 R149, RZ, RZ, R241 ;  /* 0x000000ffff957224 */ /* 0x000fe400078e00f1 */
[----:B------:R-:W-:-:S05]  /*13190*/  IMAD.MOV.U32 R126, RZ, RZ, R237 ;  /* 0x000000ffff7e7224 */ /* 0x000fca00078e00ed */
[----:B------:R-:W-:Y:S01]  /*131a0*/  HMMA.16816.F32.BF16 R80, R8, R16, R80 ;  /* 0x000000100850723c */ /* 0x000fe20000041850 */
[----:B-1----:R-:W-:Y:S02]  /*131b0*/  FADD.FTZ R3, R164, R166 ;  /* 0x000000a6a4037221 */ /* 0x002fe40000010000 */
[----:B------:R-:W-:-:S05]  /*131c0*/  IMAD.MOV.U32 R93, RZ, RZ, R151 ;  /* 0x000000ffff5d7224 */ /* 0x000fca00078e0097 */
[----:B------:R-:W-:Y:S01]  /*131d0*/  HMMA.16816.F32.BF16 R116, R8, R18, R116 ;  /* 0x000000120874723c */ /* 0x000fe20000041874 */
[----:B------:R-:W-:-:S07]  /*131e0*/  FADD.FTZ R3, R171, R3 ;  /* 0x00000003ab037221 */ /* 0x000fce0000010000 */
[----:B------:R-:W-:Y:S01]  /*131f0*/  HMMA.16816.F32.BF16 R96, R8, R14, R96 ;  /* 0x0000000e0860723c */ /* 0x000fe20000041860 */
[----:B------:R-:W-:-:S07]  /*13200*/  IMAD.MOV.U32 R251, RZ, RZ, R135 ;  /* 0x000000fffffb7224 */ /* 0x000fce00078e0087 */
[C---:B------:R-:W-:Y:S01]  /*13210*/  HMMA.16816.F32.BF16 R64, R4.reuse, R22, R64 ;  /* 0x000000160440723c */ /* 0x040fe20000041840 */
[----:B------:R1:W-:Y:S01]  /*13220*/  MUFU.EX2 R23, R2 ;  /* 0x0000000200177308 */ /* 0x0003e20000000800 */
[----:B------:R-:W-:Y:S01]  /*13230*/  FADD.FTZ R8, R145, R146 ;  /* 0x0000009291087221 */ /* 0x000fe20000010000 */
[----:B------:R3:W5:Y:S01]  /*13240*/  LDL.LU R241, [R1+0x94] ;  /* 0x0000940001f17983 */ /* 0x0007620000300800 */
[----:B------:R-:W-:Y:S02]  /*13250*/  IMAD.MOV.U32 R94, RZ, RZ, R125 ;  /* 0x000000ffff5e7224 */ /* 0x000fe400078e007d */
[----:B------:R-:W-:Y:S01]  /*13260*/  FADD.FTZ R8, R165, R8 ;  /* 0x00000008a5087221 */ /* 0x000fe20000010000 */
[----:B------:R3:W5:Y:S01]  /*13270*/  LDL.LU R240, [R1+0x90] ;  /* 0x0000900001f07983 */ /* 0x0007620000300800 */
[----:B------:R-:W-:Y:S01]  /*13280*/  HMMA.16816.F32.BF16 R88, R4, R24, R88 ;  /* 0x000000180458723c */ /* 0x000fe20000041858 */
[----:B------:R-:W-:-:S07]  /*13290*/  IMAD.MOV.U32 R178, RZ, RZ, R149 ;  /* 0x000000ffffb27224 */ /* 0x000fce00078e0095 */
[----:B------:R-:W-:Y:S01]  /*132a0*/  HMMA.16816.F32.BF16 R84, R4, R26, R84 ;  /* 0x0000001a0454723c */ /* 0x000fe20000041854 */
[----:B-1----:R-:W-:-:S04]  /*132b0*/  FADD.FTZ R2, R227, R32 ;  /* 0x00000020e3027221 */ /* 0x002fc80000010000 */
[----:B------:R-:W-:-:S03]  /*132c0*/  FADD.FTZ R2, R187, R2 ;  /* 0x00000002bb027221 */ /* 0x000fc60000010000 */
[----:B------:R-:W-:Y:S01]  /*132d0*/  HMMA.16816.F32.BF16 R48, R4, R16, R48 ;  /* 0x000000100430723c */ /* 0x000fe20000041830 */
[----:B------:R-:W-:-:S07]  /*132e0*/  IMAD.MOV.U32 R177, RZ, RZ, R148 ;  /* 0x000000ffffb17224 */ /* 0x000fce00078e0094 */
[----:B------:R-:W-:Y:S01]  /*132f0*/  HMMA.16816.F32.BF16 R44, R4, R18, R44 ;  /* 0x00000012042c723c */ /* 0x000fe2000004182c */
[----:B------:R-:W-:-:S07]  /*13300*/  IMAD.MOV.U32 R95, RZ, RZ, R126 ;  /* 0x000000ffff5f7224 */ /* 0x000fce00078e007e */
[----:B------:R-:W-:Y:S01]  /*13310*/  HMMA.16816.F32.BF16 R36, R4, R12, R36 ;  /* 0x0000000c0424723c */ /* 0x000fe20000041824 */
[----:B------:R-:W-:-:S07]  /*13320*/  IMAD.MOV.U32 R176, RZ, RZ, R134 ;  /* 0x000000ffffb07224 */ /* 0x000fce00078e0086 */
[----:B------:R-:W-:Y:S01]  /*13330*/  HMMA.16816.F32.BF16 R40, R4, R14, R40 ;  /* 0x0000000e0428723c */ /* 0x000fe20000041828 */
[----:B------:R-:W-:Y:S02]  /*13340*/  FADD.FTZ R3, R93, R3 ;  /* 0x000000035d037221 */ /* 0x000fe40000010000 */
[----:B------:R-:W-:Y:S02]  /*13350*/  IMAD.MOV.U32 R186, RZ, RZ, R150 ;  /* 0x000000ffffba7224 */ /* 0x000fe400078e0096 */
[----:B------:R-:W-:Y:S02]  /*13360*/  IMAD.MOV.U32 R147, RZ, RZ, R167 ;  /* 0x000000ffff937224 */ /* 0x000fe400078e00a7 */
[----:B------:R-:W-:Y:S02]  /*13370*/  IMAD.MOV.U32 R146, RZ, RZ, R168 ;  /* 0x000000ffff927224 */ /* 0x000fe400078e00a8 */
[----:B------:R-:W-:Y:S02]  /*13380*/  IMAD.MOV.U32 R125, RZ, RZ, R132 ;  /* 0x000000ffff7d7224 */ /* 0x000fe400078e0084 */
[----:B------:R-:W-:-:S02]  /*13390*/  IMAD.MOV.U32 R145, RZ, RZ, R169 ;  /* 0x000000ffff917224 */ /* 0x000fc400078e00a9 */
[----:B------:R-:W-:Y:S02]  /*133a0*/  IMAD.MOV.U32 R161, RZ, RZ, R239 ;  /* 0x000000ffffa17224 */ /* 0x000fe400078e00ef */
[----:B------:R-:W-:Y:S01]  /*133b0*/  IMAD.MOV.U32 R252, RZ, RZ, R144 ;  /* 0x000000fffffc7224 */ /* 0x000fe200078e0090 */
[----:B------:R-:W1:Y:S01]  /*133c0*/  MUFU.EX2 R20, R34 ;  /* 0x0000002200147308 */ /* 0x000e620000000800 */
[----:B------:R-:W-:Y:S01]  /*133d0*/  FADD.FTZ R7, R184, R0 ;  /* 0x00000000b8077221 */ /* 0x000fe20000010000 */
[----:B------:R-:W-:Y:S01]  /*133e0*/  LDSM.16.MT88.4 R16, [R230+0x3100] ;  /* 0x00310000e610783b */ /* 0x000fe20000004200 */
[----:B------:R-:W-:-:S03]  /*133f0*/  @P6 IMAD.HI.U32 R0, R124, c[0x0][0x2c8], RZ ;  /* 0x0000b2007c006a27 */ /* 0x000fc600078e00ff */
[----:B------:R3:W5:Y:S01]  /*13400*/  LDL.LU R239, [R1+0x8c] ;  /* 0x00008c0001ef7983 */ /* 0x0007620000300800 */
[----:B------:R-:W-:Y:S01]  /*13410*/  FADD.FTZ R4, R251, R8 ;  /* 0x00000008fb047221 */ /* 0x000fe20000010000 */
[----:B------:R-:W-:Y:S01]  /*13420*/  @P6 SHF.R.U32.HI R124, RZ, c[0x0][0x2cc], R0 ;  /* 0x0000b300ff7c6a19 */ /* 0x000fe20000011600 */
[----:B------:R-:W-:Y:S02]  /*13430*/  FADD.FTZ R2, R94, R2 ;  /* 0x000000025e027221 */ /* 0x000fe40000010000 */
[----:B------:R-:W-:Y:S01]  /*13440*/  IMAD.MOV.U32 R126, RZ, RZ, R133 ;  /* 0x000000ffff7e7224 */ /* 0x000fe200078e0085 */
[----:B------:R-:W4:Y:S01]  /*13450*/  MUFU.EX2 R9, R54 ;  /* 0x0000003600097308 */ /* 0x000f220000000800 */
[----:B------:R-:W-:Y:S01]  /*13460*/  FADD.FTZ R6, R95, R4 ;  /* 0x000000045f067221 */ /* 0x000fe20000010000 */
[----:B------:R3:W5:Y:S01]  /*13470*/  LDL.LU R238, [R1+0x88] ;  /* 0x0000880001ee7983 */ /* 0x0007620000300800 */
[----:B------:R-:W-:Y:S01]  /*13480*/  FADD.FTZ R5, R176, R3 ;  /* 0x00000003b0057221 */ /* 0x000fe20000010000 */
[----:B------:R-:W-:Y:S01]  /*13490*/  IADD3 R3, R124, R178, -R177 ;  /* 0x000000b27c037210 */ /* 0x000fe20007ffe8b1 */
[----:B------:R-:W-:Y:S01]  /*134a0*/  FADD.FTZ R4, R186, R2 ;  /* 0x00000002ba047221 */ /* 0x000fe20000010000 */
[----:B------:R3:W5:Y:S01]  /*134b0*/  LDL.LU R237, [R1+0x84] ;  /* 0x0000840001ed7983 */ /* 0x0007620000300800 */
[----:B------:R-:W-:-:S02]  /*134c0*/  IMAD.MOV.U32 R2, RZ, RZ, RZ ;  /* 0x000000ffff027224 */ /* 0x000fc400078e00ff */
[----:B------:R-:W-:Y:S01]  /*134d0*/  IMAD.MOV.U32 R26, RZ, RZ, R147 ;  /* 0x000000ffff1a7224 */ /* 0x000fe200078e0093 */
[----:B------:R-:W1:Y:S01]  /*134e0*/  MUFU.EX2 R24, R28 ;  /* 0x0000001c00187308 */ /* 0x000e620000000800 */
[----:B------:R-:W-:Y:S01]  /*134f0*/  IMAD.HI R2, R3, -0x6db6db6d, R2 ;  /* 0x9249249303027827 */ /* 0x000fe200078e0202 */
[----:B------:R3:W5:Y:S04]  /*13500*/  LDL.LU R236, [R1+0x80] ;  /* 0x0000800001ec7983 */ /* 0x0007680000300800 */
[----:B------:R-:W-:Y:S01]  /*13510*/  SHF.R.U32.HI R0, RZ, 0x1f, R2 ;  /* 0x0000001fff007819 */ /* 0x000fe20000011602 */
[----:B------:R-:W-:Y:S01]  /*13520*/  IMAD.MOV.U32 R27, RZ, RZ, R146 ;  /* 0x000000ffff1b7224 */ /* 0x000fe200078e0092 */
[----:B------:R-:W1:Y:S01]  /*13530*/  MUFU.EX2 R11, R35 ;  /* 0x00000023000b7308 */ /* 0x000e620000000800 */
[----:B------:R-:W-:Y:S01]  /*13540*/  IMAD.MOV.U32 R25, RZ, RZ, R145 ;  /* 0x000000ffff197224 */ /* 0x000fe200078e0091 */
[----:B------:R-:W-:Y:S01]  /*13550*/  LEA.HI.SX32 R8, R2, R0, 0x1a ;  /* 0x0000000002087211 */ /* 0x000fe200078fd2ff */
[----:B------:R-:W-:Y:S01]  /*13560*/  FADD.FTZ R2, R125, R6 ;  /* 0x000000067d027221 */ /* 0x000fe20000010000 */
[----:B------:R3:W5:Y:S01]  /*13570*/  LDL.LU R235, [R1+0x7c] ;  /* 0x00007c0001eb7983 */ /* 0x0007620000300800 */
[----:B------:R-:W-:-:S02]  /*13580*/  FADD.FTZ R0, R126, R5 ;  /* 0x000000057e007221 */ /* 0x000fc40000010000 */
[----:B------:R-:W-:Y:S01]  /*13590*/  FADD.FTZ R4, R127, R4 ;  /* 0x000000047f047221 */ /* 0x000fe20000010000 */
[----:B------:R-:W1:Y:S01]  /*135a0*/  MUFU.EX2 R10, R55 ;  /* 0x00000037000a7308 */ /* 0x000e620000000800 */
[----:B------:R-:W-:Y:S01]  /*135b0*/  IMAD.MOV.U32 R251, RZ, RZ, R160 ;  /* 0x000000fffffb7224 */ /* 0x000fe200078e00a0 */
[----:B------:R3:W5:Y:S01]  /*135c0*/  LDL.LU R234, [R1+0x78] ;  /* 0x0000780001ea7983 */ /* 0x0007620000300800 */
[----:B------:R-:W-:Y:S02]  /*135d0*/  FADD.FTZ R3, R26, R7 ;  /* 0x000000071a037221 */ /* 0x000fe40000010000 */
[----:B------:R-:W-:Y:S01]  /*135e0*/  IMAD.MOV.U32 R93, RZ, RZ, R161 ;  /* 0x000000ffff5d7224 */ /* 0x000fe200078e00a1 */
[----:B------:R3:W5:Y:S01]  /*135f0*/  LDL.LU R233, [R1+0x74] ;  /* 0x0000740001e97983 */ /* 0x0007620000300800 */
[----:B------:R-:W-:Y:S02]  /*13600*/  FADD.FTZ R2, R27, R2 ;  /* 0x000000021b027221 */ /* 0x000fe40000010000 */
[----:B------:R-:W-:Y:S01]  /*13610*/  IMAD.MOV.U32 R94, RZ, RZ, R162 ;  /* 0x000000ffff5e7224 */ /* 0x000fe200078e00a2 */
[----:B------:R-:W1:Y:S01]  /*13620*/  MUFU.EX2 R14, R52 ;  /* 0x00000034000e7308 */ /* 0x000e620000000800 */
        /* <DEDUP_REMOVED lines=67> */
[----:B------:R-:W-:Y:S01]  /*13a60*/  IMAD.MOV.U32 R163, RZ, RZ, R121 ;  /* 0x000000ffffa37224 */ /* 0x000fe200078e0079 */
[----:B------:R-:W1:Y:S01]  /*13a70*/  MUFU.EX2 R30, R30 ;  /* 0x0000001e001e7308 */ /* 0x000e620000000800 */
[----:B------:R-:W-:Y:S01]  /*13a80*/  FADD.FTZ R5, R110, R5 ;  /* 0x000000056e057221 */ /* 0x000fe20000010000 */
[----:B------:R-:W2:Y:S01]  /*13a90*/  LDSM.16.MT88.4 R120, [R229+0x3100] ;  /* 0x00310000e578783b */ /* 0x000ea20000004200 */
[----:B------:R-:W-:Y:S02]  /*13aa0*/  FADD.FTZ R2, R105, R0 ;  /* 0x0000000069027221 */ /* 0x000fe40000010000 */
[----:B------:R-:W-:-:S03]  /*13ab0*/  FADD.FTZ R0, R100, R3 ;  /* 0x0000000364007221 */ /* 0x000fc60000010000 */
[----:B------:R-:W2:Y:S01]  /*13ac0*/  MUFU.EX2 R22, R31 ;  /* 0x0000001f00167308 */ /* 0x000ea20000000800 */
[----:B------:R-:W-:Y:S02]  /*13ad0*/  FADD.FTZ R4, R115, R4 ;  /* 0x0000000473047221 */ /* 0x000fe40000010000 */
[----:B------:R-:W-:-:S05]  /*13ae0*/  FADD.FTZ R5, R108, R5 ;  /* 0x000000056c057221 */ /* 0x000fca0000010000 */
[----:B------:R-:W-:Y:S01]  /*13af0*/  MUFU.EX2 R15, R53 ;  /* 0x00000035000f7308 */ /* 0x000fe20000000800 */
[----:B-1----:R-:W-:Y:S02]  /*13b00*/  FADD.FTZ R3, R20, R2 ;  /* 0x0000000214037221 */ /* 0x002fe40000010000 */
[----:B----4-:R-:W-:-:S05]  /*13b10*/  FADD.FTZ R2, R9, R0 ;  /* 0x0000000009027221 */ /* 0x010fca0000010000 */
[----:B------:R-:W-:Y:S01]  /*13b20*/  MUFU.EX2 R12, R70 ;  /* 0x00000046000c7308 */ /* 0x000fe20000000800 */
[----:B------:R-:W-:Y:S02]  /*13b30*/  IMAD.MOV.U32 R95, RZ, RZ, R163 ;  /* 0x000000ffff5f7224 */ /* 0x000fe400078e00a3 */
[----:B------:R-:W-:-:S05]  /*13b40*/  FADD.FTZ R0, R92, R4 ;  /* 0x000000045c007221 */ /* 0x000fca0000010000 */
[----:B------:R-:W1:Y:S01]  /*13b50*/  MUFU.EX2 R29, R29 ;  /* 0x0000001d001d7308 */ /* 0x000e620000000800 */
[----:B------:R-:W-:Y:S02]  /*13b60*/  FADD.FTZ R4, R24, R5 ;  /* 0x0000000518047221 */ /* 0x000fe40000010000 */
[----:B------:R-:W-:Y:S01]  /*13b70*/  FADD.FTZ R3, R11, R3 ;  /* 0x000000030b037221 */ /* 0x000fe20000010000 */
[----:B------:R-:W-:Y:S01]  /*13b80*/  IMNMX R5, RZ, R8, !PT ;  /* 0x00000008ff057217 */ /* 0x000fe20007800200 */
[----:B------:R-:W-:Y:S01]  /*13b90*/  FADD.FTZ R2, R10, R2 ;  /* 0x000000020a027221 */ /* 0x000fe20000010000 */
[----:B------:R-:W-:Y:S01]  /*13ba0*/  IADD3 R246, R95, -0x2, RZ ;  /* 0xfffffffe5ff67810 */ /* 0x000fe20007ffe0ff */
[----:B------:R-:W-:Y:S02]  /*13bb0*/  FADD.FTZ R0, R69, R0 ;  /* 0x0000000045007221 */ /* 0x000fe40000010000 */
[----:B------:R-:W-:Y:S02]  /*13bc0*/  FADD.FTZ R4, R23, R4 ;  /* 0x0000000417047221 */ /* 0x000fe40000010000 */
[----:B------:R-:W-:-:S02]  /*13bd0*/  FADD.FTZ R3, R14, R3 ;  /* 0x000000030e037221 */ /* 0x000fc40000010000 */
[----:B------:R-:W-:Y:S01]  /*13be0*/  FADD.FTZ R2, R13, R2 ;  /* 0x000000020d027221 */ /* 0x000fe20000010000 */
[----:B------:R4:W-:Y:S01]  /*13bf0*/  STL [R1+0x2c], R5 ;  /* 0x00002c0501007387 */ /* 0x0009e20000100800 */
[----:B------:R-:W-:Y:S01]  /*13c00*/  FADD.FTZ R0, R30, R0 ;  /* 0x000000001e007221 */ /* 0x000fe20000010000 */
[----:B------:R-:W-:Y:S01]  /*13c10*/  ISETP.GE.AND P0, PT, R246, R5, PT ;  /* 0x00000005f600720c */ /* 0x000fe20003f06270 */
[----:B--2---:R-:W-:Y:S01]  /*13c20*/  FADD.FTZ R4, R22, R4 ;  /* 0x0000000416047221 */ /* 0x004fe20000010000 */
[----:B------:R-:W-:Y:S02]  /*13c30*/  F2FP.BF16.PACK_AB R132, R69, R92 ;  /* 0x0000005c4584723e */ /* 0x000fe400000010ff */
[----:B------:R-:W-:Y:S02]  /*13c40*/  F2FP.BF16.PACK_AB R133, R23, R24 ;  /* 0x000000181785723e */ /* 0x000fe400000010ff */
[----:B-1----:R-:W-:Y:S01]  /*13c50*/  F2FP.BF16.PACK_AB R134, R29, R30 ;  /* 0x0000001e1d86723e */ /* 0x002fe200000010ff */
[----:B----4-:R-:W-:-:S02]  /*13c60*/  FADD.FTZ R5, R15, R3 ;  /* 0x000000030f057221 */ /* 0x010fc40000010000 */
        /* <DEDUP_REMOVED lines=38> */
.L_x_1461:
[----:B------:R-:W-:Y:S04]  /*13ed0*/  DEPBAR.LE SB0, 0x0 ;  /* 0x000080000000791a */ /* 0x000fe80000000000 */
[----:B------:R-:W-:Y:S01]  /*13ee0*/  BAR.SYNC.DEFER_BLOCKING 0x0 ;  /* 0x0000000000007b1d */ /* 0x000fe20000010000 */
[C---:B------:R-:W-:Y:S01]  /*13ef0*/  ISETP.GE.AND P0, PT, R216.reuse, RZ, PT ;  /* 0x000000ffd800720c */ /* 0x040fe20003f06270 */
[----:B------:R-:W-:Y:S01]  /*13f00*/  IMAD.MOV.U32 R142, RZ, RZ, c[0x0][0x208] ;  /* 0x00008200ff8e7624 */ /* 0x000fe200078e00ff */
[----:B------:R-:W-:Y:S01]  /*13f10*/  IADD3 R246, R216, -0x1, RZ ;  /* 0xffffffffd8f67810 */ /* 0x000fe20007ffe0ff */
[----:B------:R-:W-:Y:S02]  /*13f20*/  IMAD.MOV.U32 R137, RZ, RZ, 0x5 ;  /* 0x00000005ff897424 */ /* 0x000fe400078e00ff */
[----:B------:R-:W-:Y:S02]  /*13f30*/  IMAD.SHL.U32 R142, R142, 0x20, RZ ;  /* 0x000000208e8e7824 */ /* 0x000fe400078e00ff */
[----:B--2---:R-:W-:Y:S05]  /*13f40*/  IMAD.MOV.U32 R2, RZ, RZ, c[0x0][0x208] ;  /* 0x00008200ff027624 */ /* 0x004fea00078e00ff */
[----:B------:R-:W-:Y:S01]  /*13f50*/  SHF.L.U64.HI R2, R2, R137, c[0x0][0x20c] ;  /* 0x0000830002027619 */ /* 0x000fe20000010289 */
[----:B------:R-:W-:Y:S01]  /*13f60*/  @P0 IMAD.WIDE.U32 R138, R216, c[0x0][0x208], RZ ;  /* 0x00008200d88a0a25 */ /* 0x000fe200078e00ff */
[----:B-1----:R-:W-:Y:S05]  /*13f70*/  @P0 SHF.R.S32.HI R0, RZ, 0x1f, R216 ;  /* 0x0000001fff000819 */ /* 0x002fea00000114d8 */
[----:B------:R-:W-:Y:S01]  /*13f80*/  @P0 IMAD R0, R0, c[0x0][0x208], RZ ;  /* 0x0000820000000a24 */ /* 0x000fe200078e02ff */
[----:B-----5:R-:W-:Y:S03]  /*13f90*/  LDSM.16.M88.4 R112, [R234+0x7100] ;  /* 0x00710000ea70783b */ /* 0x020fe60000000200 */
[----:B------:R-:W-:Y:S04]  /*13fa0*/  @P0 IMAD R0, R216, c[0x0][0x20c], R0 ;  /* 0x00008300d8000a24 */ /* 0x000fe800078e0200 */
[----:B------:R-:W-:Y:S01]  /*13fb0*/  @P0 IMAD.IADD R0, R139, 0x1, R0 ;  /* 0x000000018b000824 */ /* 0x000fe200078e0200 */
[----:B------:R-:W1:Y:S03]  /*13fc0*/  LDSM.16.M88.4 R16, [R143+0x3900] ;  /* 0x003900008f10783b */ /* 0x000e660000000200 */
[----:B------:R-:W-:Y:S05]  /*13fd0*/  @P0 IMAD R0, R0, 0x70, RZ ;  /* 0x0000007000000824 */ /* 0x000fea00078e02ff */
[----:B------:R-:W2:Y:S08]  /*13fe0*/  LDSM.16.M88.4 R108, [R234+0x9100] ;  /* 0x00910000ea6c783b */ /* 0x000eb00000000200 */
[----:B------:R-:W3:Y:S08]  /*13ff0*/  LDSM.16.M88.4 R32, [R143+0x4100] ;  /* 0x004100008f20783b */ /* 0x000ef00000000200 */
[----:B------:R-:W4:Y:S04]  /*14000*/  LDL R223, [R1+0x30] ;  /* 0x0000300001df7983 */ /* 0x000f280000100800 */
[----:B------:R-:W3:Y:S08]  /*14010*/  LDSM.16.M88.4 R48, [R143+0x4900] ;  /* 0x004900008f30783b */ /* 0x000ef00000000200 */
[----:B------:R-:W3:Y:S01]  /*14020*/  LDSM.16.M88.4 R64, [R143+0x5100] ;  /* 0x005100008f40783b */ /* 0x000ee20000000200 */
[-C--:B-1----:R-:W-:Y:S07]  /*14030*/  HMMA.16816.F32.BF16 R4, R112, R16.reuse, RZ ;  /* 0x000000107004723c */ /* 0x082fee00000418ff */
[----:B------:R-:W4:Y:S01]  /*14040*/  LDL.64 R220, [R1+0x50] ;  /* 0x0000500001dc7983 */ /* 0x000f220000100a00 */
[C---:B--2---:R-:W-:Y:S05]  /*14050*/  HMMA.16816.F32.BF16 R8, R108.reuse, R16, RZ ;  /* 0x000000106c08723c */ /* 0x044fea00000418ff */
[----:B------:R-:W4:Y:S03]  /*14060*/  LDL.64 R218, [R1+0x58] ;  /* 0x0000580001da7983 */ /* 0x000f260000100a00 */
[-C--:B------:R-:W-:Y:S03]  /*14070*/  HMMA.16816.F32.BF16 R12, R108, R18.reuse, RZ ;  /* 0x000000126c0c723c */ /* 0x080fe600000418ff */
[----:B------:R-:W1:Y:S05]  /*14080*/  LDSM.16.M88.4 R80, [R143+0x5900] ;  /* 0x005900008f50783b */ /* 0x000e6a0000000200 */
[C---:B------:R-:W-:Y:S03]  /*14090*/  HMMA.16816.F32.BF16 R16, R112.reuse, R18, RZ ;  /* 0x000000127010723c */ /* 0x040fe600000418ff */
[----:B------:R-:W1:Y:S05]  /*140a0*/  LDSM.16.M88.4 R96, [R143+0x6100] ;  /* 0x006100008f60783b */ /* 0x000e6a0000000200 */
[-C--:B---3--:R-:W-:Y:S03]  /*140b0*/  HMMA.16816.F32.BF16 R20, R112, R32.reuse, RZ ;  /* 0x000000207014723c */ /* 0x088fe600000418ff */
[----:B------:R-:W3:Y:S05]  /*140c0*/  LDSM.16.M88.4 R188, [R143+0x6900] ;  /* 0x006900008fbc783b */ /* 0x000eea0000000200 */
[C---:B------:R-:W-:Y:S03]  /*140d0*/  HMMA.16816.F32.BF16 R24, R108.reuse, R32, RZ ;  /* 0x000000206c18723c */ /* 0x040fe600000418ff */
[----:B------:R-:W-:Y:S05]  /*140e0*/  LDSM.16.M88.4 R192, [R237+0x7100] ;  /* 0x00710000edc0783b */ /* 0x000fea0000000200 */
[-C--:B------:R-:W-:Y:S03]  /*140f0*/  HMMA.16816.F32.BF16 R28, R108, R34.reuse, RZ ;  /* 0x000000226c1c723c */ /* 0x080fe600000418ff */
[----:B------:R-:W1:Y:S05]  /*14100*/  LDSM.16.M88.4 R196, [R238] ;  /* 0x00000000eec4783b */ /* 0x000e6a0000000200 */
[C---:B------:R-:W-:Y:S03]  /*14110*/  HMMA.16816.F32.BF16 R32, R112.reuse, R34, RZ ;  /* 0x000000227020723c */ /* 0x040fe600000418ff */
[----:B------:R-:W1:Y:S05]  /*14120*/  LDSM.16.M88.4 R200, [R237+0x9100] ;  /* 0x00910000edc8783b */ /* 0x000e6a0000000200 */
[-C--:B------:R-:W-:Y:S03]  /*14130*/  HMMA.16816.F32.BF16 R36, R112, R48.reuse, RZ ;  /* 0x000000307024723c */ /* 0x080fe600000418ff */
[----:B------:R-:W1:Y:S05]  /*14140*/  LDSM.16.M88.4 R204, [R244] ;  /* 0x00000000f4cc783b */ /* 0x000e6a0000000200 */
[C---:B------:R-:W-:Y:S03]  /*14150*/  HMMA.16816.F32.BF16 R40, R108.reuse, R48, RZ ;  /* 0x000000306c28723c */ /* 0x040fe600000418ff */
[----:B------:R-:W1:Y:S05]  /*14160*/  LDSM.16.M88.4 R208, [R243] ;  /* 0x00000000f3d0783b */ /* 0x000e6a0000000200 */
[-C--:B------:R-:W-:Y:S03]  /*14170*/  HMMA.16816.F32.BF16 R44, R108, R50.reuse, RZ ;  /* 0x000000326c2c723c */ /* 0x080fe600000418ff */
[----:B------:R-:W-:Y:S05]  /*14180*/  LDSM.16.M88.4 R212, [R241] ;  /* 0x00000000f1d4783b */ /* 0x000fea0000000200 */
[C---:B------:R-:W-:Y:S03]  /*14190*/  HMMA.16816.F32.BF16 R48, R112.reuse, R50, RZ ;  /* 0x000000327030723c */ /* 0x040fe600000418ff */
[----:B------:R-:W-:Y:S04]  /*141a0*/  STL [R1+0x6c], R234 ;  /* 0x00006cea01007387 */ /* 0x000fe80000100800 */
[----:B------:R1:W-:Y:S01]  /*141b0*/  STL [R1+0x70], R143 ;  /* 0x0000708f01007387 */ /* 0x0003e20000100800 */
        /* <DEDUP_REMOVED lines=12> */
[-C--:B-1----:R-:W-:Y:S03]  /*14280*/  HMMA.16816.F32.BF16 R68, R112, R80.reuse, RZ ;  /* 0x000000507044723c */ /* 0x082fe600000418ff */
[----:B------:R-:W2:Y:S04]  /*14290*/  LDL R217, [R1+0x64] ;  /* 0x0000640001d97983 */ /* 0x000ea80000100800 */
[----:B------:R-:W2:Y:S01]  /*142a0*/  LDL R143, [R1+0x60] ;  /* 0x00006000018f7983 */ /* 0x000ea20000100800 */
[C---:B------:R-:W-:Y:S08]  /*142b0*/  HMMA.16816.F32.BF16 R72, R108.reuse, R80, RZ ;  /* 0x000000506c48723c */ /* 0x040ff000000418ff */
[-C--:B------:R-:W-:Y:S08]  /*142c0*/  HMMA.16816.F32.BF16 R76, R108, R82.reuse, RZ ;  /* 0x000000526c4c723c */ /* 0x080ff000000418ff */
[C---:B------:R-:W-:Y:S08]  /*142d0*/  HMMA.16816.F32.BF16 R80, R112.reuse, R82, RZ ;  /* 0x000000527050723c */ /* 0x040ff000000418ff */
[-C--:B------:R-:W-:Y:S08]  /*142e0*/  HMMA.16816.F32.BF16 R84, R112, R96.reuse, RZ ;  /* 0x000000607054723c */ /* 0x080ff000000418ff */
[C---:B------:R-:W-:Y:S08]  /*142f0*/  HMMA.16816.F32.BF16 R88, R108.reuse, R96, RZ ;  /* 0x000000606c58723c */ /* 0x040ff000000418ff */
[-C--:B------:R-:W-:Y:S08]  /*14300*/  HMMA.16816.F32.BF16 R92, R108, R98.reuse, RZ ;  /* 0x000000626c5c723c */ /* 0x080ff000000418ff */
[C---:B------:R-:W-:Y:S08]  /*14310*/  HMMA.16816.F32.BF16 R96, R112.reuse, R98, RZ ;  /* 0x000000627060723c */ /* 0x040ff000000418ff */
[-C--:B---3--:R-:W-:Y:S08]  /*14320*/  HMMA.16816.F32.BF16 R100, R112, R188.reuse, RZ ;  /* 0x000000bc7064723c */ /* 0x088ff000000418ff */
        /* <DEDUP_REMOVED lines=12> */
[C---:B------:R-:W-:Y:S04]  /*143f0*/  HMMA.16816.F32.BF16 R32, R192.reuse, R206, R32 ;  /* 0x000000cec020723c */ /* 0x040fe80000041820 */
[----:B----4-:R-:W-:Y:S04]  /*14400*/  LOP3.LUT P3, RZ, R223, 0x1, RZ, 0xc0, !PT ;  /* 0x00000001dfff7812 */ /* 0x010fe8000786c0ff */
[-C--:B------:R-:W-:Y:S08]  /*14410*/  HMMA.16816.F32.BF16 R36, R192, R208.reuse, R36 ;  /* 0x000000d0c024723c */ /* 0x080ff00000041824 */
[C---:B------:R-:W-:Y:S08]  /*14420*/  HMMA.16816.F32.BF16 R40, R200.reuse, R208, R40 ;  /* 0x000000d0c828723c */ /* 0x040ff00000041828 */
[-C--:B------:R-:W-:Y:S04]  /*14430*/  HMMA.16816.F32.BF16 R44, R200, R210.reuse, R44 ;  /* 0x000000d2c82c723c */ /* 0x080fe8000004182c */
[----:B------:R-:W-:Y:S02]  /*14440*/  @P0 IMAD.MOV.U32 R205, RZ, RZ, R221 ;  /* 0x000000ffffcd0224 */ /* 0x000fe400078e00dd */
[----:B------:R-:W-:Y:S02]  /*14450*/  @P0 IMAD.MOV.U32 R204, RZ, RZ, R218 ;  /* 0x000000ffffcc0224 */ /* 0x000fe400078e00da */
[C---:B------:R-:W-:Y:S01]  /*14460*/  HMMA.16816.F32.BF16 R48, R192.reuse, R210, R48 ;  /* 0x000000d2c030723c */ /* 0x040fe20000041830 */
[----:B------:R-:W4:Y:S03]  /*14470*/  LDL R218, [R1+0x3c] ;  /* 0x00003c0001da7983 */ /* 0x000f260000100800 */
[----:B------:R-:W-:Y:S04]  /*14480*/  @P0 IMAD.WIDE.U32 R204, R138, 0x70, R204 ;  /* 0x000000708acc0825 */ /* 0x000fe800078e00cc */
[-C--:B-1----:R-:W-:Y:S04]  /*14490*/  HMMA.16816.F32.BF16 R52, R192, R188.reuse, R52 ;  /* 0x000000bcc034723c */ /* 0x082fe80000041834 */
[C---:B------:R-:W-:Y:S01]  /*144a0*/  @P0 LEA R138, P1, R204.reuse, c[0x0][0x1f8], 0x1 ;  /* 0x00007e00cc8a0a11 */ /* 0x040fe200078208ff */
[----:B------:R-:W-:Y:S03]  /*144b0*/  @P0 IMAD.IADD R0, R205, 0x1, R0 ;  /* 0x00000001cd000824 */ /* 0x000fe600078e0200 */
[C---:B------:R-:W-:Y:S04]  /*144c0*/  HMMA.16816.F32.BF16 R56, R200.reuse, R188, R56 ;  /* 0x000000bcc838723c */ /* 0x040fe80000041838 */
[----:B------:R-:W-:Y:S01]  /*144d0*/  @P0 LEA.HI.X R139, R204, c[0x0][0x1fc], R0, 0x1, P1 ;  /* 0x00007f00cc8b0a11 */ /* 0x000fe200008f0c00 */
[----:B------:R-:W-:Y:S01]  /*144e0*/  IMAD.MOV.U32 R0, RZ, RZ, c[0x0][0x2c4] ;  /* 0x0000b100ff007624 */ /* 0x000fe200078e00ff */
[-C--:B------:R-:W-:Y:S02]  /*144f0*/  @P0 IADD3 R206, P2, R138, R142.reuse, RZ ;  /* 0x0000008e8ace0210 */ /* 0x080fe40007f5e0ff */
[-C--:B------:R-:W-:Y:S04]  /*14500*/  HMMA.16816.F32.BF16 R60, R200, R190.reuse, R60 ;  /* 0x000000bec83c723c */ /* 0x080fe8000004183c */
[--C-:B------:R-:W-:Y:S01]  /*14510*/  @P0 IMAD.X R207, R139, 0x1, R2.reuse, P2 ;  /* 0x000000018bcf0824 */ /* 0x100fe200010e0602 */
[-C--:B------:R-:W-:Y:S03]  /*14520*/  @P0 IADD3 R208, P1, R206, R142.reuse, RZ ;  /* 0x0000008eced00210 */ /* 0x080fe60007f3e0ff */
[C---:B------:R-:W-:Y:S01]  /*14530*/  HMMA.16816.F32.BF16 R64, R192.reuse, R190, R64 ;  /* 0x000000bec040723c */ /* 0x040fe20000041840 */
[----:B------:R-:W1:Y:S03]  /*14540*/  LDSM.16.M88.4 R188, [R239] ;  /* 0x00000000efbc783b */ /* 0x000e660000000200 */
[--C-:B------:R-:W-:Y:S01]  /*14550*/  @P0 IMAD.X R209, R207, 0x1, R2.reuse, P1 ;  /* 0x00000001cfd10824 */ /* 0x100fe200008e0602 */
[-C--:B------:R-:W-:Y:S03]  /*14560*/  @P0 IADD3 R204, P2, R208, R142.reuse, RZ ;  /* 0x0000008ed0cc0210 */ /* 0x080fe60007f5e0ff */
[-C--:B------:R-:W-:Y:S01]  /*14570*/  HMMA.16816.F32.BF16 R68, R192, R212.reuse, R68 ;  /* 0x000000d4c044723c */ /* 0x080fe20000041844 */
[----:B------:R-:W-:Y:S01]  /*14580*/  @!PT LDS RZ, [RZ] ;  /* 0x00000000fffff984 */ /* 0x000fe20000000800 */
[----:B------:R-:W-:Y:S01]  /*14590*/  @!PT LDS RZ, [RZ] ;  /* 0x00000000fffff984 */ /* 0x000fe20000000800 */
[----:B------:R-:W-:Y:S01]  /*145a0*/  @!PT LDS RZ, [RZ] ;  /* 0x00000000fffff984 */ /* 0x000fe20000000800 */
[----:B------:R1:W-:Y:S03]  /*145b0*/  @P0 LDGSTS.E.BYPASS.LTC128B.128 [R245+0x100], [R138.64], !P3 ;  /* 0x001000008af50fae */ /* 0x0003e6000d901d48 */
[--C-:B------:R-:W-:Y:S04]  /*145c0*/  @P0 IMAD.X R205, R209, 0x1, R2.reuse, P2 ;  /* 0x00000001d1cd0824 */ /* 0x100fe800010e0602 */
[C---:B------:R-:W-:Y:S01]  /*145d0*/  HMMA.16816.F32.BF16 R72, R200.reuse, R212, R72 ;  /* 0x000000d4c848723c */ /* 0x040fe20000041848 */
[----:B------:R1:W-:Y:S07]  /*145e0*/  @P0 LDGSTS.E.BYPASS.LTC128B.128 [R245+0x900], [R206.64], !P3 ;  /* 0x00900000cef50fae */ /* 0x0003ee000d901d48 */
[-C--:B------:R-:W-:Y:S01]  /*145f0*/  HMMA.16816.F32.BF16 R76, R200, R214.reuse, R76 ;  /* 0x000000d6c84c723c */ /* 0x080fe2000004184c */
[----:B------:R1:W-:Y:S07]  /*14600*/  @P0 LDGSTS.E.BYPASS.LTC128B.128 [R245+0x1100], [R208.64], !P3 ;  /* 0x01100000d0f50fae */ /* 0x0003ee000d901d48 */
[C---:B------:R-:W-:Y:S01]  /*14610*/  HMMA.16816.F32.BF16 R80, R192.reuse, R214, R80 ;  /* 0x000000d6c050723c */ /* 0x040fe20000041850 */
[----:B------:R1:W-:Y:S07]  /*14620*/  @P0 LDGSTS.E.BYPASS.LTC128B.128 [R245+0x1900], [R204.64], !P3 ;  /* 0x01900000ccf50fae */ /* 0x0003ee000d901d48 */
[-C--:B---3--:R-:W-:Y:S08]  /*14630*/  HMMA.16816.F32.BF16 R84, R192, R196.reuse, R84 ;  /* 0x000000c4c054723c */ /* 0x088ff00000041854 */
[C---:B------:R-:W-:Y:S07]  /*14640*/  HMMA.16816.F32.BF16 R88, R200.reuse, R196, R88 ;  /* 0x000000c4c858723c */ /* 0x040fee0000041858 */
[-C--:B------:R-:W-:Y:S01]  /*14650*/  @P0 IADD3 R196, P1, R204, R142.reuse, RZ ;  /* 0x0000008eccc40210 */ /* 0x080fe20007f3e0ff */
[-C--:B------:R-:W-:Y:S04]  /*14660*/  HMMA.16816.F32.BF16 R92, R200, R198.reuse, R92 ;  /* 0x000000c6c85c723c */ /* 0x080fe8000004185c */
[--C-:B------:R-:W-:Y:S01]  /*14670*/  @P0 IMAD.X R197, R205, 0x1, R2.reuse, P1 ;  /* 0x00000001cdc50824 */ /* 0x100fe200008e0602 */
[-C--:B-1----:R-:W-:Y:S03]  /*14680*/  @P0 IADD3 R138, P2, R196, R142.reuse, RZ ;  /* 0x0000008ec48a0210 */ /* 0x082fe60007f5e0ff */
[C---:B------:R-:W-:Y:S01]  /*14690*/  HMMA.16816.F32.BF16 R96, R192.reuse, R198, R96 ;  /* 0x000000c6c060723c */ /* 0x040fe20000041860 */
[----:B------:R1:W-:Y:S03]  /*146a0*/  @P0 LDGSTS.E.BYPASS.LTC128B.128 [R245+0x2100], [R196.64], !P3 ;  /* 0x02100000c4f50fae */ /* 0x0003e6000d901d48 */
[--C-:B------:R-:W-:Y:S03]  /*146b0*/  @P0 IMAD.X R139, R197, 0x1, R2.reuse, P2 ;  /* 0x00000001c58b0824 */ /* 0x100fe600010e0602 */
[----:B------:R-:W-:Y:S01]  /*146c0*/  @P0 IADD3 R198, P1, R138, R142, RZ ;  /* 0x0000008e8ac60210 */ /* 0x000fe20007f3e0ff */
[-C--:B------:R-:W-:Y:S01]  /*146d0*/  HMMA.16816.F32.BF16 R100, R192, R188.reuse, R100 ;  /* 0x000000bcc064723c */ /* 0x080fe20000041864 */
[----:B------:R3:W-:Y:S03]  /*146e0*/  @P0 LDGSTS.E.BYPASS.LTC128B.128 [R245+0x2900], [R138.64], !P3 ;  /* 0x029000008af50fae */ /* 0x0007e6000d901d48 */
[----:B------:R-:W-:Y:S01]  /*146f0*/  @P0 IMAD.X R199, R139, 0x1, R2, P1 ;  /* 0x000000018bc70824 */ /* 0x000fe200008e0602 */
[----:B------:R-:W-:Y:S03]  /*14700*/  ISETP.NE.AND P1, PT, R0, 0x1, PT ;  /* 0x000000010000780c */ /* 0x000fe60003f25270 */
[C---:B------:R-:W-:Y:S01]  /*14710*/  HMMA.16816.F32.BF16 R104, R200.reuse, R188, R104 ;  /* 0x000000bcc868723c */ /* 0x040fe20000041868 */
[----:B------:R-:W2:Y:S04]  /*14720*/  LDL R2, [R1+0x34] ;  /* 0x0000340001027983 */ /* 0x000ea80000100800 */
[----:B------:R-:W-:Y:S03]  /*14730*/  STL [R1+0x94], R235 ;  /* 0x000094eb01007387 */ /* 0x000fe60000100800 */
[-C--:B------:R-:W-:Y:S01]  /*14740*/  HMMA.16816.F32.BF16 R108, R200, R190.reuse, R108 ;  /* 0x000000bec86c723c */ /* 0x080fe2000004186c */
[----:B------:R-:W-:Y:S04]  /*14750*/  STL [R1+0x98], R233 ;  /* 0x000098e901007387 */ /* 0x000fe80000100800 */
[----:B------:R1:W-:Y:S03]  /*14760*/  @P0 LDGSTS.E.BYPASS.LTC128B.128 [R245+0x3100], [R198.64], !P3 ;  /* 0x03100000c6f50fae */ /* 0x0003e6000d901d48 */
[----:B------:R-:W-:Y:S04]  /*14770*/  HMMA.16816.F32.BF16 R112, R192, R190, R112 ;  /* 0x000000bec070723c */ /* 0x000fe80000041870 */
[----:B---3--:R-:W-:Y:S01]  /*14780*/  IMAD R138, R216, -0x70, RZ ;  /* 0xffffff90d88a7824 */ /* 0x008fe200078e02ff */
[----:B------:R-:W-:Y:S04]  /*14790*/  STL [R1+0x9c], R236 ;  /* 0x00009cec01007387 */ /* 0x000fe80000100800 */
[----:B------:R3:W3:Y:S04]  /*147a0*/  LDL R0, [R1+0x38] ;  /* 0x0000380001007983 */ /* 0x0006e80000100800 */
[----:B------:R-:W-:Y:S08]  /*147b0*/  LDSM.16.M88.4 R204, [R233+0x3900] ;  /* 0x00390000e9cc783b */ /* 0x000ff00000000200 */
[----:B------:R-:W-:Y:S08]  /*147c0*/  LDSM.16.M88.4 R208, [R235+0x9100] ;  /* 0x00910000ebd0783b */ /* 0x000ff00000000200 */
[----:B-1----:R-:W1:Y:S08]  /*147d0*/  LDSM.16.M88.4 R196, [R235+0x7100] ;  /* 0x00710000ebc4783b */ /* 0x002e700000000200 */
[----:B------:R-:W1:Y:S08]  /*147e0*/  LDSM.16.M88.4 R212, [R233+0x4100] ;  /* 0x00410000e9d4783b */ /* 0x000e700000000200 */
[----:B------:R-:W0:Y:S08]  /*147f0*/  LDGDEPBAR ;  /* 0x00000000000079af */ /* 0x000e300000000000 */
[----:B------:R-:W1:Y:S08]  /*14800*/  LDSM.16.M88.4 R200, [R233+0x4900] ;  /* 0x00490000e9c8783b */ /* 0x000e700000000200 */
[----:B------:R-:W1:Y:S02]  /*14810*/  LDSM.16.M88.4 R188, [R233+0x5100] ;  /* 0x00510000e9bc783b */ /* 0x000e640000000200 */
[-C--:B-1----:R-:W-:Y:S06]  /*14820*/  HMMA.16816.F32.BF16 R4, R196, R204.reuse, R4 ;  /* 0x000000ccc404723c */ /* 0x082fec0000041804 */
[----:B------:R-:W1:Y:S02]  /*14830*/  LDSM.16.M88.4 R192, [R233+0x5900] ;  /* 0x00590000e9c0783b */ /* 0x000e640000000200 */
[C---:B------:R-:W-:Y:S06]  /*14840*/  HMMA.16816.F32.BF16 R8, R208.reuse, R204, R8 ;  /* 0x000000ccd008723c */ /* 0x040fec0000041808 */
[----:B------:R-:W-:Y:S02]  /*14850*/  STL [R1+0xa0], R232 ;  /* 0x0000a0e801007387 */ /* 0x000fe40000100800 */
        /* <DEDUP_REMOVED lines=14> */
[C---:B------:R-:W-:Y:S04]  /*14940*/  HMMA.16816.F32.BF16 R56, R208.reuse, R188, R56 ;  /* 0x000000bcd038723c */ /* 0x040fe80000041838 */
[----:B----4-:R-:W-:Y:S04]  /*14950*/  IADD3 R138, -R218, 0x1, R138 ;  /* 0x00000001da8a7810 */ /* 0x010fe80007ffe18a */
[-C--:B------:R-:W-:Y:S04]  /*14960*/  HMMA.16816.F32.BF16 R60, R208, R190.reuse, R60 ;  /* 0x000000bed03c723c */ /* 0x080fe8000004183c */
[----:B--2---:R-:W-:Y:S04]  /*14970*/  IADD3 R138, -R143, R138, R217 ;  /* 0x0000008a8f8a7210 */ /* 0x004fe80007ffe1d9 */
[C---:B------:R-:W-:Y:S01]  /*14980*/  HMMA.16816.F32.BF16 R64, R196.reuse, R190, R64 ;  /* 0x000000bec440723c */ /* 0x040fe20000041840 */
[----:B------:R-:W-:Y:S07]  /*14990*/  LDSM.16.M88.4 R188, [R236+0x7100] ;  /* 0x00710000ecbc783b */ /* 0x000fee0000000200 */
        /* <DEDUP_REMOVED lines=16> */
[-C--:B------:R-:W-:Y:S04]  /*14aa0*/  HMMA.16816.F32.BF16 R12, R212, R194.reuse, R12 ;  /* 0x000000c2d40c723c */ /* 0x080fe8000004180c */
[----:B---3--:R-:W-:Y:S04]  /*14ab0*/  @P1 IMAD.MOV.U32 R0, RZ, RZ, R2 ;  /* 0x000000ffff001224 */ /* 0x008fe800078e0002 */
[C---:B------:R-:W-:Y:S01]  /*14ac0*/  HMMA.16816.F32.BF16 R16, R188.reuse, R194, R16 ;  /* 0x000000c2bc10723c */ /* 0x040fe20000041810 */
[----:B------:R-:W-:Y:S07]  /*14ad0*/  SHFL.IDX PT, R2, R0, RZ, 0x1c1f ;  /* 0x001c1fff00027589 */ /* 0x000fee00000e0000 */
[-C--:B--2---:R-:W-:Y:S01]  /*14ae0*/  HMMA.16816.F32.BF16 R20, R188, R204.reuse, R20 ;  /* 0x000000ccbc14723c */ /* 0x084fe20000041814 */
[----:B------:R-:W1:Y:S07]  /*14af0*/  SHFL.IDX PT, R137, R0, 0x1, 0x1c1f ;  /* 0x003c1f0000897f89 */ /* 0x000e6e00000e0000 */
[C---:B------:R-:W-:Y:S01]  /*14b00*/  HMMA.16816.F32.BF16 R24, R212.reuse, R204, R24 ;  /* 0x000000ccd418723c */ /* 0x040fe20000041818 */
[----:B------:R-:W2:Y:S07]  /*14b10*/  SHFL.IDX PT, R142, R0, 0x2, 0x1c1f ;  /* 0x005c1f00008e7f89 */ /* 0x000eae00000e0000 */
[-C--:B------:R-:W-:Y:S01]  /*14b20*/  HMMA.16816.F32.BF16 R28, R212, R206.reuse, R28 ;  /* 0x000000ced41c723c */ /* 0x080fe2000004181c */
[----:B------:R3:W4:Y:S07]  /*14b30*/  SHFL.IDX PT, R139, R0, 0x3, 0x1c1f ;  /* 0x007c1f00008b7f89 */ /* 0x00072e00000e0000 */
[C---:B------:R-:W-:Y:S01]  /*14b40*/  HMMA.16816.F32.BF16 R32, R188.reuse, R206, R32 ;  /* 0x000000cebc20723c */ /* 0x040fe20000041820 */
[----:B------:R-:W4:Y:S03]  /*14b50*/  LDSM.16.M88.4 R192, [R232+0x1000] ;  /* 0x00100000e8c0783b */ /* 0x000f260000000200 */
[----:B-1----:R-:W-:Y:S05]  /*14b60*/  IMAD.IADD R137, R138, 0x1, R137 ;  /* 0x000000018a897824 */ /* 0x002fea00078e0289 */
[C---:B------:R-:W-:Y:S02]  /*14b70*/  ISETP.GT.AND P1, PT, R137.reuse, RZ, PT ;  /* 0x000000ff8900720c */ /* 0x040fe40003f24270 */
[----:B------:R-:W-:Y:S02]  /*14b80*/  ISETP.GT.AND P0, PT, R137, 0x1, PT ;  /* 0x000000018900780c */ /* 0x000fe40003f04270 */
[----:B------:R-:W-:Y:S02]  /*14b90*/  FSEL R198, R6, -INF , P1 ;  /* 0xff80000006c67808 */ /* 0x000fe40000800000 */
[----:B------:R-:W-:Y:S01]  /*14ba0*/  FSEL R197, R7, -INF , P0 ;  /* 0xff80000007c57808 */ /* 0x000fe20000000000 */
[C---:B---3--:R-:W-:Y:S01]  /*14bb0*/  IMAD.IADD R0, R138.reuse, 0x1, R2 ;  /* 0x000000018a007824 */ /* 0x048fe200078e0202 */
[C---:B------:R-:W-:Y:S01]  /*14bc0*/  ISETP.GT.AND P5, PT, R137.reuse, 0x58, PT ;  /* 0x000000588900780c */ /* 0x040fe20003fa4270 */
[C---:B--2---:R-:W-:Y:S01]  /*14bd0*/  IMAD.IADD R2, R138.reuse, 0x1, R142 ;  /* 0x000000018a027824 */ /* 0x044fe200078e028e */
[----:B------:R-:W-:Y:S01]  /*14be0*/  ISETP.GT.AND P4, PT, R137, 0x59, PT ;  /* 0x000000598900780c */ /* 0x000fe20003f84270 */
[----:B----4-:R-:W-:Y:S01]  /*14bf0*/  IMAD.IADD R138, R138, 0x1, R139 ;  /* 0x000000018a8a7824 */ /* 0x010fe200078e028b */
[C---:B------:R-:W-:Y:S02]  /*14c00*/  ISETP.GT.AND P3, PT, R0.reuse, RZ, PT ;  /* 0x000000ff0000720c */ /* 0x040fe40003f64270 */
[----:B------:R-:W-:Y:S02]  /*14c10*/  ISETP.GT.AND P2, PT, R0, 0x1, PT ;  /* 0x000000010000780c */ /* 0x000fe40003f44270 */
[----:B------:R-:W-:Y:S02]  /*14c20*/  FSEL R142, R4, -INF , P3 ;  /* 0xff800000048e7808 */ /* 0x000fe40001800000 */
[----:B------:R-:W-:Y:S02]  /*14c30*/  FSEL R196, R5, -INF , P2 ;  /* 0xff80000005c47808 */ /* 0x000fe40001000000 */
[----:B------:R-:W1:Y:S01]  /*14c40*/  LDSM.16.M88.4 R4, [R232+0x1800] ;  /* 0x00180000e804783b */ /* 0x000e620000000200 */
[C---:B------:R-:W-:Y:S02]  /*14c50*/  ISETP.GT.AND P3, PT, R2.reuse, RZ, PT ;  /* 0x000000ff0200720c */ /* 0x040fe40003f64270 */
[----:B------:R-:W-:Y:S02]  /*14c60*/  ISETP.GT.AND P2, PT, R2, 0x1, PT ;  /* 0x000000010200780c */ /* 0x000fe40003f44270 */
[C---:B------:R-:W-:Y:S02]  /*14c70*/  ISETP.GT.AND P1, PT, R138.reuse, RZ, PT ;  /* 0x000000ff8a00720c */ /* 0x040fe40003f24270 */
[----:B------:R-:W-:Y:S02]  /*14c80*/  ISETP.GT.AND P0, PT, R138, 0x1, PT ;  /* 0x000000018a00780c */ /* 0x000fe40003f04270 */
[----:B------:R-:W-:Y:S02]  /*14c90*/  FSEL R199, R8, -INF , P3 ;  /* 0xff80000008c77808 */ /* 0x000fe40001800000 */
[----:B------:R-:W-:Y:S01]  /*14ca0*/  FSEL R201, R9, -INF , P2 ;  /* 0xff80000009c97808 */ /* 0x000fe20001000000 */
[-C--:B------:R-:W-:Y:S03]  /*14cb0*/  HMMA.16816.F32.BF16 R36, R188, R192.reuse, R36 ;  /* 0x000000c0bc24723c */ /* 0x080fe60000041824 */
[----:B------:R-:W-:Y:S02]  /*14cc0*/  FSEL R203, R10, -INF , P1 ;  /* 0xff8000000acb7808 */ /* 0x000fe40000800000 */
[----:B------:R-:W-:Y:S02]  /*14cd0*/  FSEL R202, R11, -INF , P0 ;  /* 0xff8000000bca7808 */ /* 0x000fe40000000000 */
[----:B------:R-:W2:Y:S01]  /*14ce0*/  LDSM.16.M88.4 R8, [R232+0x2000] ;  /* 0x00200000e808783b */ /* 0x000ea20000000200 */
[C---:B------:R-:W-:Y:S04]  /*14cf0*/  HMMA.16816.F32.BF16 R40, R212.reuse, R192, R40 ;  /* 0x000000c0d428723c */ /* 0x040fe80000041828 */
[----:B------:R-:W-:Y:S02]  /*14d00*/  ISETP.GT.AND P3, PT, R2, 0x8, PT ;  /* 0x000000080200780c */ /* 0x000fe40003f64270 */
[----:B------:R-:W-:Y:S02]  /*14d10*/  ISETP.GT.AND P0, PT, R138, 0x9, PT ;  /* 0x000000098a00780c */ /* 0x000fe40003f04270 */
[-C--:B------:R-:W-:Y:S03]  /*14d20*/  HMMA.16816.F32.BF16 R44, R212, R194.reuse, R44 ;  /* 0x000000c2d42c723c */ /* 0x080fe6000004182c */
[----:B------:R-:W-:Y:S02]  /*14d30*/  ISETP.GT.AND P2, PT, R2, 0x9, PT ;  /* 0x000000090200780c */ /* 0x000fe40003f44270 */
[----:B------:R-:W-:Y:S02]  /*14d40*/  FSEL R200, R12, -INF , P3 ;  /* 0xff8000000cc87808 */ /* 0x000fe40001800000 */
[----:B------:R-:W-:Y:S01]  /*14d50*/  FSEL R15, R15, -INF , P0 ;  /* 0xff8000000f0f7808 */ /* 0x000fe20000000000 */
[C---:B------:R-:W-:Y:S04]  /*14d60*/  HMMA.16816.F32.BF16 R48, R188.reuse, R194, R48 ;  /* 0x000000c2bc30723c */ /* 0x040fe80000041830 */
[----:B------:R-:W-:Y:S02]  /*14d70*/  ISETP.GT.AND P3, PT, R0, 0x8, PT ;  /* 0x000000080000780c */ /* 0x000fe40003f64270 */
[----:B------:R-:W-:Y:S02]  /*14d80*/  ISETP.GT.AND P0, PT, R137, 0x9, PT ;  /* 0x000000098900780c */ /* 0x000fe40003f04270 */
[-C--:B-1----:R-:W-:Y:S03]  /*14d90*/  HMMA.16816.F32.BF16 R52, R188, R4.reuse, R52 ;  /* 0x00000004bc34723c */ /* 0x082fe60000041834 */
[----:B------:R-:W-:Y:S02]  /*14da0*/  ISETP.GT.AND P1, PT, R138, 0x8, PT ;  /* 0x000000088a00780c */ /* 0x000fe40003f24270 */
[----:B------:R-:W-:Y:S02]  /*14db0*/  FSEL R16, R16, -INF , P3 ;  /* 0xff80000010107808 */ /* 0x000fe40001800000 */
[----:B------:R-:W-:Y:S01]  /*14dc0*/  FSEL R19, R19, -INF , P0 ;  /* 0xff80000013137808 */ /* 0x000fe20000000000 */
[C---:B------:R-:W-:Y:S04]  /*14dd0*/  HMMA.16816.F32.BF16 R56, R212.reuse, R4, R56 ;  /* 0x00000004d438723c */ /* 0x040fe80000041838 */
[C---:B------:R-:W-:Y:S02]  /*14de0*/  ISETP.GT.AND P3, PT, R0.reuse, 0x10, PT ;  /* 0x000000100000780c */ /* 0x040fe40003f64270 */
[----:B------:R-:W-:Y:S02]  /*14df0*/  ISETP.GT.AND P0, PT, R137, 0x11, PT ;  /* 0x000000118900780c */ /* 0x000fe40003f04270 */
[-C--:B------:R-:W-:Y:S03]  /*14e00*/  HMMA.16816.F32.BF16 R60, R212, R6.reuse, R60 ;  /* 0x00000006d43c723c */ /* 0x080fe6000004183c */
[----:B------:R-:W-:Y:S02]  /*14e10*/  ISETP.GT.AND P6, PT, R0, 0x68, PT ;  /* 0x000000680000780c */ /* 0x000fe40003fc4270 */
[----:B------:R-:W-:Y:S02]  /*14e20*/  FMNMX.FTZ R12, R142, R3, !PT ;  /* 0x000000038e0c7209 */ /* 0x000fe40007810000 */
[----:B------:R-:W-:Y:S01]  /*14e30*/  FSEL R13, R13, -INF , P2 ;  /* 0xff8000000d0d7808 */ /* 0x000fe20001000000 */
[C---:B------:R-:W-:Y:S01]  /*14e40*/  HMMA.16816.F32.BF16 R64, R188.reuse, R6, R64 ;  /* 0x00000006bc40723c */ /* 0x040fe20000041840 */
[----:B------:R-:W1:Y:S03]  /*14e50*/  LDSM.16.M88.4 R4, [R232+0x2800] ;  /* 0x00280000e804783b */ /* 0x000e660000000200 */
[----:B------:R-:W-:Y:S02]  /*14e60*/  ISETP.GT.AND P2, PT, R0, 0x9, PT ;  /* 0x000000090000780c */ /* 0x000fe40003f44270 */
[----:B------:R-:W-:Y:S02]  /*14e70*/  FSEL R20, R20, -INF , P3 ;  /* 0xff80000014147808 */ /* 0x000fe40001800000 */
[-C--:B--2---:R-:W-:Y:S03]  /*14e80*/  HMMA.16816.F32.BF16 R68, R188, R8.reuse, R68 ;  /* 0x00000008bc44723c */ /* 0x084fe60000041844 */
[----:B------:R-:W-:Y:S02]  /*14e90*/  ISETP.GT.AND P3, PT, R2, 0x10, PT ;  /* 0x000000100200780c */ /* 0x000fe40003f64270 */
[----:B------:R-:W-:Y:S02]  /*14ea0*/  FSEL R23, R23, -INF , P0 ;  /* 0xff80000017177808 */ /* 0x000fe40000000000 */
[----:B------:R-:W-:Y:S01]  /*14eb0*/  ISETP.GT.AND P0, PT, R138, 0x11, PT ;  /* 0x000000118a00780c */ /* 0x000fe20003f04270 */
[C---:B------:R-:W-:Y:S04]  /*14ec0*/  HMMA.16816.F32.BF16 R72, R212.reuse, R8, R72 ;  /* 0x00000008d448723c */ /* 0x040fe80000041848 */
[----:B------:R-:W-:Y:S02]  /*14ed0*/  FMNMX.FTZ R12, R196, R12, !PT ;  /* 0x0000000cc40c7209 */ /* 0x000fe40007810000 */
[----:B------:R-:W-:Y:S02]  /*14ee0*/  FSEL R17, R17, -INF , P2 ;  /* 0xff80000011117808 */ /* 0x000fe40001000000 */
[-C--:B------:R-:W-:Y:S03]  /*14ef0*/  HMMA.16816.F32.BF16 R76, R212, R10.reuse, R76 ;  /* 0x0000000ad44c723c */ /* 0x080fe6000004184c */
[----:B------:R-:W-:Y:S02]  /*14f00*/  ISETP.GT.AND P2, PT, R0, 0x11, PT ;  /* 0x000000110000780c */ /* 0x000fe40003f44270 */
[----:B------:R-:W-:Y:S02]  /*14f10*/  FSEL R24, R24, -INF , P3 ;  /* 0xff80000018187808 */ /* 0x000fe40001800000 */
[----:B------:R-:W-:Y:S01]  /*14f20*/  ISETP.GT.AND P3, PT, R2, 0x18, PT ;  /* 0x000000180200780c */ /* 0x000fe20003f64270 */
[C---:B------:R-:W-:Y:S01]  /*14f30*/  HMMA.16816.F32.BF16 R80, R188.reuse, R10, R80 ;  /* 0x0000000abc50723c */ /* 0x040fe20000041850 */
[----:B------:R-:W2:Y:S01]  /*14f40*/  LDSM.16.M88.4 R8, [R232+0x3000] ;  /* 0x00300000e808783b */ /* 0x000ea20000000200 */
[----:B------:R-:W-:Y:S04]  /*14f50*/  DEPBAR.LE SB0, 0x0 ;  /* 0x000080000000791a */ /* 0x000fe80000000000 */
[----:B------:R-:W-:Y:S03]  /*14f60*/  FSEL R27, R27, -INF , P0 ;  /* 0xff8000001b1b7808 */ /* 0x000fe60000000000 */
[----:B------:R-:W-:Y:S01]  /*14f70*/  BAR.SYNC.DEFER_BLOCKING 0x0 ;  /* 0x0000000000007b1d */ /* 0x000fe20000010000 */
[-C--:B-1----:R-:W-:Y:S05]  /*14f80*/  HMMA.16816.F32.BF16 R84, R188, R4.reuse, R84 ;  /* 0x00000004bc54723c */ /* 0x082fea0000041854 */
[----:B------:R-:W-:Y:S02]  /*14f90*/  ISETP.GT.AND P0, PT, R138, 0x19, PT ;  /* 0x000000198a00780c */ /* 0x000fe40003f04270 */
[----:B------:R-:W-:Y:S01]  /*14fa0*/  FMNMX.FTZ R12, R16, R12, !PT ;  /* 0x0000000c100c7209 */ /* 0x000fe20007810000 */
[C---:B------:R-:W-:Y:S04]  /*14fb0*/  HMMA.16816.F32.BF16 R88, R212.reuse, R4, R88 ;  /* 0x00000004d458723c */ /* 0x040fe80000041858 */
[----:B------:R-:W-:Y:S02]  /*14fc0*/  FSEL R21, R21, -INF , P2 ;  /* 0xff80000015157808 */ /* 0x000fe40001000000 */
[----:B------:R-:W-:Y:S02]  /*14fd0*/  ISETP.GT.AND P2, PT, R2, 0x11, PT ;  /* 0x000000110200780c */ /* 0x000fe40003f44270 */
[----:B------:R-:W-:Y:S01]  /*14fe0*/  FSEL R28, R28, -INF , P3 ;  /* 0xff8000001c1c7808 */ /* 0x000fe20001800000 */
[-C--:B------:R-:W-:Y:S03]  /*14ff0*/  HMMA.16816.F32.BF16 R92, R212, R6.reuse, R92 ;  /* 0x00000006d45c723c */ /* 0x080fe6000004185c */
[----:B------:R-:W-:Y:S02]  /*15000*/  FSEL R31, R31, -INF , P0 ;  /* 0xff8000001f1f7808 */ /* 0x000fe40000000000 */
[----:B------:R-:W-:Y:S02]  /*15010*/  ISETP.GT.AND P3, PT, R0, 0x18, PT ;  /* 0x000000180000780c */ /* 0x000fe40003f64270 */
[----:B------:R-:W-:Y:S01]  /*15020*/  ISETP.GT.AND P0, PT, R137, 0x19, PT ;  /* 0x000000198900780c */ /* 0x000fe20003f04270 */
[C---:B------:R-:W-:Y:S04]  /*15030*/  HMMA.16816.F32.BF16 R96, R188.reuse, R6, R96 ;  /* 0x00000006bc60723c */ /* 0x040fe80000041860 */
[----:B------:R-:W-:Y:S02]  /*15040*/  FMNMX.FTZ R12, R17, R12, !PT ;  /* 0x0000000c110c7209 */ /* 0x000fe40007810000 */
[----:B------:R-:W-:Y:S02]  /*15050*/  FSEL R25, R25, -INF , P2 ;  /* 0xff80000019197808 */ /* 0x000fe40001000000 */
[----:B------:R-:W-:Y:S01]  /*15060*/  ISETP.GT.AND P2, PT, R2, 0x19, PT ;  /* 0x000000190200780c */ /* 0x000fe20003f44270 */
[-C--:B--2---:R-:W-:Y:S03]  /*15070*/  HMMA.16816.F32.BF16 R100, R188, R8.reuse, R100 ;  /* 0x00000008bc64723c */ /* 0x084fe60000041864 */
[----:B------:R-:W-:Y:S02]  /*15080*/  FSEL R32, R32, -INF , P3 ;  /* 0xff80000020207808 */ /* 0x000fe40001800000 */
[----:B------:R-:W-:Y:S02]  /*15090*/  FSEL R35, R35, -INF , P0 ;  /* 0xff80000023237808 */ /* 0x000fe40000000000 */
[----:B------:R-:W-:Y:S01]  /*150a0*/  ISETP.GT.AND P3, PT, R0, 0x20, PT ;  /* 0x000000200000780c */ /* 0x000fe20003f64270 */
[C---:B------:R-:W-:Y:S01]  /*150b0*/  HMMA.16816.F32.BF16 R104, R212.reuse, R8, R104 ;  /* 0x00000008d468723c */ /* 0x040fe20000041868 */
[----:B------:R-:W2:Y:S03]  /*150c0*/  LDL.64 R8, [R1+0x48] ;  /* 0x0000480001087983 */ /* 0x000ea60000100a00 */
[----:B------:R-:W-:Y:S02]  /*150d0*/  ISETP.GT.AND P0, PT, R137, 0x21, PT ;  /* 0x000000218900780c */ /* 0x000fe40003f04270 */
[----:B------:R-:W-:Y:S02]  /*150e0*/  FMNMX.FTZ R4, R20, R12, !PT ;  /* 0x0000000c14047209 */ /* 0x000fe40007810000 */
[----:B------:R-:W-:Y:S01]  /*150f0*/  FSEL R29, R29, -INF , P2 ;  /* 0xff8000001d1d7808 */ /* 0x000fe20001000000 */
[-C--:B------:R-:W-:Y:S03]  /*15100*/  HMMA.16816.F32.BF16 R108, R212, R10.reuse, R108 ;  /* 0x0000000ad46c723c */ /* 0x080fe6000004186c */
[----:B------:R-:W-:Y:S02]  /*15110*/  ISETP.GT.AND P2, PT, R0, 0x19, PT ;  /* 0x000000190000780c */ /* 0x000fe40003f44270 */
[----:B------:R-:W-:Y:S02]  /*15120*/  FSEL R36, R36, -INF , P3 ;  /* 0xff80000024247808 */ /* 0x000fe40001800000 */
[----:B------:R-:W-:Y:S01]  /*15130*/  FSEL R39, R39, -INF , P0 ;  /* 0xff80000027277808 */ /* 0x000fe20000000000 */
[----:B------:R-:W-:Y:S01]  /*15140*/  HMMA.16816.F32.BF16 R112, R188, R10, R112 ;  /* 0x0000000abc70723c */ /* 0x000fe20000041870 */
[----:B------:R-:W3:Y:S03]  /*15150*/  LDL.64 R10, [R1+0x40] ;  /* 0x00004000010a7983 */ /* 0x000ee60000100a00 */
[----:B------:R-:W-:Y:S02]  /*15160*/  ISETP.GT.AND P0, PT, R138, 0x21, PT ;  /* 0x000000218a00780c */ /* 0x000fe40003f04270 */
[----:B------:R-:W-:Y:S01]  /*15170*/  ISETP.GT.AND P3, PT, R2, 0x20, PT ;  /* 0x000000200200780c */ /* 0x000fe20003f64270 */
[----:B------:R-:W-:Y:S01]  /*15180*/  STL [R1+0xa4], R216 ;  /* 0x0000a4d801007387 */ /* 0x000fe20000100800 */
[----:B------:R-:W-:Y:S03]  /*15190*/  FMNMX.FTZ R4, R21, R4, !PT ;  /* 0x0000000415047209 */ /* 0x000fe60007810000 */
[----:B------:R-:W-:Y:S01]  /*151a0*/  STL [R1+0xa8], R246 ;  /* 0x0000a8f601007387 */ /* 0x000fe20000100800 */
        /* <DEDUP_REMOVED lines=83> */
[----:B------:R-:W-:Y:S02]  /*156e0*/  FMNMX.FTZ R5, R198, R136, !PT ;  /* 0x00000088c6057209 */ /* 0x000fe40007810000 */
[----:B------:R-:W-:Y:S02]  /*156f0*/  FSEL R217, R69, -INF , P2 ;  /* 0xff80000045d97808 */ /* 0x000fe40001000000 */
[----:B------:R-:W-:Y:S01]  /*15700*/  FSEL R53, R76, -INF , P3 ;  /* 0xff8000004c357808 */ /* 0x000fe20001800000 */
[----:B------:R-:W-:Y:S01]  /*15710*/  IMAD.MOV.U32 R76, RZ, RZ, R219 ;  /* 0x000000ffff4c7224 */ /* 0x000fe200078e00db */
[----:B------:R-:W-:Y:S01]  /*15720*/  FSEL R12, R79, -INF , P0 ;  /* 0xff8000004f0c7808 */ /* 0x000fe20000000000 */
[----:B------:R-:W-:Y:S01]  /*15730*/  IMAD.MOV.U32 R79, RZ, RZ, R218 ;  /* 0x000000ffff4f7224 */ /* 0x000fe200078e00da */
[----:B------:R-:W-:Y:S02]  /*15740*/  ISETP.GT.AND P3, PT, R0, 0x48, PT ;  /* 0x000000480000780c */ /* 0x000fe40003f64270 */
[----:B------:R-:W-:Y:S02]  /*15750*/  FSEL R195, R54, -INF , P1 ;  /* 0xff80000036c37808 */ /* 0x000fe40000800000 */
[----:B------:R-:W-:Y:S02]  /*15760*/  ISETP.GT.AND P1, PT, R138, 0x30, PT ;  /* 0x000000308a00780c */ /* 0x000fe40003f24270 */
[----:B------:R-:W-:Y:S02]  /*15770*/  ISETP.GT.AND P2, PT, R2, 0x41, PT ;  /* 0x000000410200780c */ /* 0x000fe40003f44270 */
[----:B------:R-:W-:Y:S02]  /*15780*/  FMNMX.FTZ R4, R57, R4, !PT ;  /* 0x0000000439047209 */ /* 0x000fe40007810000 */
[----:B------:R-:W-:Y:S02]  /*15790*/  FMNMX.FTZ R5, R197, R5, !PT ;  /* 0x00000005c5057209 */ /* 0x000fe40007810000 */
[----:B------:R-:W-:Y:S01]  /*157a0*/  FSEL R226, R80, -INF , P3 ;  /* 0xff80000050e27808 */ /* 0x000fe20001800000 */
[----:B------:R-:W-:Y:S01]  /*157b0*/  IMAD.MOV.U32 R80, RZ, RZ, R217 ;  /* 0x000000ffff507224 */ /* 0x000fe200078e00d9 */
[----:B------:R-:W-:Y:S02]  /*157c0*/  FMNMX.FTZ R4, R79, R4, !PT ;  /* 0x000000044f047209 */ /* 0x000fe40007810000 */
[----:B------:R-:W-:Y:S02]  /*157d0*/  FSEL R63, R73, -INF , P2 ;  /* 0xff800000493f7808 */ /* 0x000fe40001000000 */
[----:B------:R-:W-:Y:S02]  /*157e0*/  ISETP.GT.AND P2, PT, R2, 0x49, PT ;  /* 0x000000490200780c */ /* 0x000fe40003f44270 */
[----:B------:R-:W-:Y:S02]  /*157f0*/  FSEL R225, R58, -INF , P1 ;  /* 0xff8000003ae17808 */ /* 0x000fe40000800000 */
[----:B------:R-:W-:Y:S02]  /*15800*/  ISETP.GT.AND P1, PT, R138, 0x38, PT ;  /* 0x000000388a00780c */ /* 0x000fe40003f24270 */
[----:B------:R-:W-:Y:S02]  /*15810*/  FMNMX.FTZ R5, R18, R5, !PT ;  /* 0x0000000512057209 */ /* 0x000fe40007810000 */
[----:B------:R-:W-:Y:S02]  /*15820*/  FSEL R52, R77, -INF , P2 ;  /* 0xff8000004d347808 */ /* 0x000fe40001000000 */
[----:B------:R-:W-:Y:S02]  /*15830*/  FMNMX.FTZ R4, R80, R4, !PT ;  /* 0x0000000450047209 */ /* 0x000fe40007810000 */
[----:B------:R-:W-:Y:S01]  /*15840*/  FSEL R222, R62, -INF , P1 ;  /* 0xff8000003ede7808 */ /* 0x000fe20000800000 */
[----:B------:R-:W-:Y:S01]  /*15850*/  IMAD.MOV.U32 R62, RZ, RZ, R211 ;  /* 0x000000ffff3e7224 */ /* 0x000fe200078e00d3 */
[----:B------:R-:W-:Y:S02]  /*15860*/  ISETP.GT.AND P1, PT, R137, 0x38, PT ;  /* 0x000000388900780c */ /* 0x000fe40003f24270 */
[----:B------:R-:W-:Y:S01]  /*15870*/  ISETP.GT.AND P2, PT, R0, 0x49, PT ;  /* 0x000000490000780c */ /* 0x000fe20003f44270 */
[----:B------:R-:W-:Y:S01]  /*15880*/  IMAD.MOV.U32 R77, RZ, RZ, R222 ;  /* 0x000000ffff4d7224 */ /* 0x000fe200078e00de */
[----:B------:R-:W-:Y:S02]  /*15890*/  FMNMX.FTZ R5, R19, R5, !PT ;  /* 0x0000000513057209 */ /* 0x000fe40007810000 */
[----:B------:R-:W-:Y:S02]  /*158a0*/  FSEL R58, R66, -INF , P1 ;  /* 0xff800000423a7808 */ /* 0x000fe40000800000 */
[----:B------:R-:W-:Y:S02]  /*158b0*/  FSEL R248, R81, -INF , P2 ;  /* 0xff80000051f87808 */ /* 0x000fe40001000000 */
[----:B------:R-:W-:Y:S02]  /*158c0*/  FMNMX.FTZ R4, R226, R4, !PT ;  /* 0x00000004e2047209 */ /* 0x000fe40007810000 */
[C---:B------:R-:W-:Y:S02]  /*158d0*/  ISETP.GT.AND P1, PT, R137.reuse, 0x40, PT ;  /* 0x000000408900780c */ /* 0x040fe40003f24270 */
[----:B------:R-:W-:Y:S02]  /*158e0*/  ISETP.GT.AND P0, PT, R137, 0x49, PT ;  /* 0x000000498900780c */ /* 0x000fe40003f04270 */
[----:B------:R-:W-:Y:S02]  /*158f0*/  ISETP.GT.AND P3, PT, R0, 0x50, PT ;  /* 0x000000500000780c */ /* 0x000fe40003f64270 */
[----:B------:R-:W-:Y:S02]  /*15900*/  FMNMX.FTZ R5, R22, R5, !PT ;  /* 0x0000000516057209 */ /* 0x000fe40007810000 */
[----:B------:R-:W-:Y:S02]  /*15910*/  FSEL R61, R70, -INF , P1 ;  /* 0xff800000463d7808 */ /* 0x000fe40000800000 */
[----:B------:R-:W-:Y:S02]  /*15920*/  ISETP.GT.AND P1, PT, R138, 0x40, PT ;  /* 0x000000408a00780c */ /* 0x000fe40003f24270 */
[----:B------:R-:W-:Y:S01]  /*15930*/  FSEL R252, R83, -INF , P0 ;  /* 0xff80000053fc7808 */ /* 0x000fe20000000000 */
[----:B------:R-:W-:Y:S01]  /*15940*/  IMAD.MOV.U32 R83, RZ, RZ, R210 ;  /* 0x000000ffff537224 */ /* 0x000fe200078e00d2 */
[----:B------:R-:W-:Y:S02]  /*15950*/  ISETP.GT.AND P2, PT, R0, 0x51, PT ;  /* 0x000000510000780c */ /* 0x000fe40003f44270 */
[----:B------:R-:W-:Y:S02]  /*15960*/  ISETP.GT.AND P0, PT, R137, 0x51, PT ;  /* 0x000000518900780c */ /* 0x000fe40003f04270 */
[----:B------:R-:W-:Y:S02]  /*15970*/  FSEL R247, R84, -INF , P3 ;  /* 0xff80000054f77808 */ /* 0x000fe40001800000 */
[----:B------:R-:W-:Y:S02]  /*15980*/  FMNMX.FTZ R139, R248, R4, !PT ;  /* 0x00000004f88b7209 */ /* 0x000fe40007810000 */
[----:B------:R-:W-:Y:S02]  /*15990*/  FMNMX.FTZ R5, R23, R5, !PT ;  /* 0x0000000517057209 */ /* 0x000fe40007810000 */
[----:B------:R-:W-:Y:S02]  /*159a0*/  FSEL R227, R85, -INF , P2 ;  /* 0xff80000055e37808 */ /* 0x000fe40001000000 */
[----:B------:R-:W-:Y:S02]  /*159b0*/  FSEL R87, R87, -INF , P0 ;  /* 0xff80000057577808 */ /* 0x000fe40000000000 */
[----:B------:R-:W-:Y:S02]  /*159c0*/  FSEL R143, R74, -INF , P1 ;  /* 0xff8000004a8f7808 */ /* 0x000fe40000800000 */
[----:B------:R-:W-:Y:S02]  /*159d0*/  ISETP.GT.AND P1, PT, R138, 0x48, PT ;  /* 0x000000488a00780c */ /* 0x000fe40003f24270 */
[----:B------:R-:W-:Y:S01]  /*159e0*/  ISETP.GT.AND P0, PT, R0, 0x58, PT ;  /* 0x000000580000780c */ /* 0x000fe20003f04270 */
[----:B------:R-:W-:Y:S01]  /*159f0*/  IMAD.MOV.U32 R81, RZ, RZ, R143 ;  /* 0x000000ffff517224 */ /* 0x000fe200078e008f */
[----:B------:R-:W-:Y:S02]  /*15a00*/  FMNMX.FTZ R139, R247, R139, !PT ;  /* 0x0000008bf78b7209 */ /* 0x000fe40007810000 */
[----:B------:R-:W-:Y:S02]  /*15a10*/  FMNMX.FTZ R5, R34, R5, !PT ;  /* 0x0000000522057209 */ /* 0x000fe40007810000 */
[----:B------:R-:W-:Y:S01]  /*15a20*/  FSEL R54, R78, -INF , P1 ;  /* 0xff8000004e367808 */ /* 0x000fe20000800000 */
[----:B------:R-:W-:Y:S01]  /*15a30*/  IMAD.MOV.U32 R78, RZ, RZ, R208 ;  /* 0x000000ffff4e7224 */ /* 0x000fe200078e00d0 */
[----:B------:R-:W-:Y:S02]  /*15a40*/  FSEL R221, R96, -INF , P0 ;  /* 0xff80000060dd7808 */ /* 0x000fe40000000000 */
[----:B------:R-:W-:Y:S02]  /*15a50*/  ISETP.GT.AND P1, PT, R137, 0x48, PT ;  /* 0x000000488900780c */ /* 0x000fe40003f24270 */
[----:B------:R-:W-:Y:S02]  /*15a60*/  ISETP.GT.AND P3, PT, R0, 0x59, PT ;  /* 0x000000590000780c */ /* 0x000fe40003f64270 */
[----:B------:R-:W-:Y:S02]  /*15a70*/  FMNMX.FTZ R139, R227, R139, !PT ;  /* 0x0000008be38b7209 */ /* 0x000fe40007810000 */
[----:B------:R-:W-:Y:S02]  /*15a80*/  FMNMX.FTZ R5, R35, R5, !PT ;  /* 0x0000000523057209 */ /* 0x000fe40007810000 */
[----:B------:R-:W-:Y:S02]  /*15a90*/  FMNMX.FTZ R4, R199, R140, !PT ;  /* 0x0000008cc7047209 */ /* 0x000fe40007810000 */
[----:B------:R-:W-:Y:S02]  /*15aa0*/  FSEL R250, R82, -INF , P1 ;  /* 0xff80000052fa7808 */ /* 0x000fe40000800000 */
[----:B------:R-:W-:Y:S01]  /*15ab0*/  ISETP.GT.AND P1, PT, R137, 0x50, PT ;  /* 0x000000508900780c */ /* 0x000fe20003f24270 */
[----:B--2---:R-:W-:Y:S01]  /*15ac0*/  IMAD.MOV.U32 R9, RZ, RZ, c[0x0][0x1e0] ;  /* 0x00007800ff097624 */ /* 0x004fe200078e00ff */
[----:B------:R-:W-:Y:S02]  /*15ad0*/  FSEL R219, R97, -INF , P3 ;  /* 0xff80000061db7808 */ /* 0x000fe40001800000 */
[----:B------:R-:W-:Y:S02]  /*15ae0*/  ISETP.GT.AND P2, PT, R0, 0x60, PT ;  /* 0x000000600000780c */ /* 0x000fe40003f44270 */
[----:B------:R-:W-:Y:S02]  /*15af0*/  FMNMX.FTZ R139, R221, R139, !PT ;  /* 0x0000008bdd8b7209 */ /* 0x000fe40007810000 */
[----:B------:R-:W-:Y:S02]  /*15b00*/  FMNMX.FTZ R5, R38, R5, !PT ;  /* 0x0000000526057209 */ /* 0x000fe40007810000 */
[----:B------:R-:W-:Y:S02]  /*15b10*/  FMNMX.FTZ R4, R201, R4, !PT ;  /* 0x00000004c9047209 */ /* 0x000fe40007810000 */
[----:B------:R-:W-:Y:S02]  /*15b20*/  FSEL R86, R86, -INF , P1 ;  /* 0xff80000056567808 */ /* 0x000fe40000800000 */
[----:B------:R-:W-:Y:S01]  /*15b30*/  FSEL R218, R100, -INF , P2 ;  /* 0xff80000064da7808 */ /* 0x000fe20001000000 */
[----:B------:R-:W-:Y:S01]  /*15b40*/  IMAD.MOV.U32 R100, RZ, RZ, R54 ;  /* 0x000000ffff647224 */ /* 0x000fe200078e0036 */
[----:B------:R-:W-:Y:S01]  /*15b50*/  ISETP.GT.AND P1, PT, R0, 0x61, PT ;  /* 0x000000610000780c */ /* 0x000fe20003f24270 */
[----:B---3--:R-:W-:Y:S01]  /*15b60*/  IMAD.MOV.U32 R10, RZ, RZ, 0x5 ;  /* 0x00000005ff0a7424 */ /* 0x008fe200078e00ff */
[----:B------:R-:W-:Y:S02]  /*15b70*/  FMNMX.FTZ R139, R219, R139, !PT ;  /* 0x0000008bdb8b7209 */ /* 0x000fe40007810000 */
[----:B------:R-:W-:Y:S02]  /*15b80*/  FMNMX.FTZ R5, R39, R5, !PT ;  /* 0x0000000527057209 */ /* 0x000fe40007810000 */
[----:B------:R-:W-:Y:S02]  /*15b90*/  FMNMX.FTZ R4, R200, R4, !PT ;  /* 0x00000004c8047209 */ /* 0x000fe40007810000 */
[----:B------:R-:W-:Y:S02]  /*15ba0*/  FSEL R217, R101, -INF , P1 ;  /* 0xff80000065d97808 */ /* 0x000fe40000800000 */
        /* <DEDUP_REMOVED lines=44> */
[----:B------:R-:W-:Y:S02]  /*15e70*/  FMNMX.FTZ R0, R87, R0, !PT ;  /* 0x0000000057007209 */ /* 0x000fe40007810000 */
[----:B------:R-:W-:Y:S02]  /*15e80*/  FSEL R212, R98, -INF , P5 ;  /* 0xff80000062d47808 */ /* 0x000fe40002800000 */
[C---:B------:R-:W-:Y:S02]  /*15e90*/  ISETP.GT.AND P3, PT, R137.reuse, 0x60, PT ;  /* 0x000000608900780c */ /* 0x040fe40003f64270 */
[C---:B------:R-:W-:Y:S02]  /*15ea0*/  ISETP.GT.AND P2, PT, R137.reuse, 0x61, PT ;  /* 0x000000618900780c */ /* 0x040fe40003f44270 */
[C---:B------:R-:W-:Y:S02]  /*15eb0*/  ISETP.GT.AND P1, PT, R137.reuse, 0x68, PT ;  /* 0x000000688900780c */ /* 0x040fe40003f24270 */
[----:B------:R-:W-:Y:S02]  /*15ec0*/  ISETP.GT.AND P0, PT, R137, 0x69, PT ;  /* 0x000000698900780c */ /* 0x000fe40003f04270 */
[----:B------:R-:W-:Y:S02]  /*15ed0*/  FMNMX.FTZ R137, R62, R4, !PT ;  /* 0x000000043e897209 */ /* 0x000fe40007810000 */
[----:B------:R-:W-:Y:S02]  /*15ee0*/  FMNMX.FTZ R4, R47, R5, !PT ;  /* 0x000000052f047209 */ /* 0x000fe40007810000 */
[----:B------:R-:W-:Y:S01]  /*15ef0*/  FSEL R211, R99, -INF , P4 ;  /* 0xff80000063d37808 */ /* 0x000fe20002000000 */
[----:B------:R-:W-:Y:S01]  /*15f00*/  IMAD.MOV.U32 R99, RZ, RZ, R86 ;  /* 0x000000ffff637224 */ /* 0x000fe200078e0056 */
        /* <DEDUP_REMOVED lines=10> */
[----:B------:R-:W-:Y:S02]  /*15fb0*/  FSEL R207, R115, -INF , P0 ;  /* 0xff80000073cf7808 */ /* 0x000fe40000000000 */
[----:B------:R-:W-:Y:S02]  /*15fc0*/  ISETP.GT.AND P0, PT, R138, 0x51, PT ;  /* 0x000000518a00780c */ /* 0x000fe40003f04270 */
[----:B------:R-:W-:Y:S02]  /*15fd0*/  FSEL R208, R114, -INF , P1 ;  /* 0xff80000072d07808 */ /* 0x000fe40000800000 */
[----:B------:R-:W-:Y:S02]  /*15fe0*/  FMNMX.FTZ R0, R209, R0, !PT ;  /* 0x00000000d1007209 */ /* 0x000fe40007810000 */
[----:B------:R-:W-:Y:S02]  /*15ff0*/  FMNMX.FTZ R4, R78, R4, !PT ;  /* 0x000000044e047209 */ /* 0x000fe40007810000 */
[C---:B------:R-:W-:Y:S02]  /*16000*/  ISETP.GT.AND P3, PT, R2.reuse, 0x50, PT ;  /* 0x000000500200780c */ /* 0x040fe40003f64270 */
[----:B------:R-:W-:Y:S02]  /*16010*/  ISETP.GT.AND P2, PT, R2, 0x51, PT ;  /* 0x000000510200780c */ /* 0x000fe40003f44270 */
[----:B------:R-:W-:Y:S02]  /*16020*/  ISETP.GT.AND P1, PT, R138, 0x50, PT ;  /* 0x000000508a00780c */ /* 0x000fe40003f24270 */
[----:B------:R-:W-:Y:S01]  /*16030*/  FSEL R213, R91, -INF , P0 ;  /* 0xff8000005bd57808 */ /* 0x000fe20000000000 */
[----:B------:R-:W-:Y:S01]  /*16040*/  IMAD.MOV.U32 R91, RZ, RZ, R62 ;  /* 0x000000ffff5b7224 */ /* 0x000fe200078e003e */
[----:B------:R-:W-:Y:S02]  /*16050*/  ISETP.GT.AND P0, PT, R2, 0x58, PT ;  /* 0x000000580200780c */ /* 0x000fe40003f04270 */
[----:B------:R-:W-:Y:S02]  /*16060*/  FMNMX.FTZ R0, R208, R0, !PT ;  /* 0x00000000d0007209 */ /* 0x000fe40007810000 */
[----:B------:R-:W-:Y:S02]  /*16070*/  ISETP.GT.AND P4, PT, R2, 0x68, PT ;  /* 0x000000680200780c */ /* 0x000fe40003f84270 */
[----:B------:R-:W-:Y:S01]  /*16080*/  FSEL R205, R88, -INF , P3 ;  /* 0xff80000058cd7808 */ /* 0x000fe20001800000 */
[----:B------:R-:W-:Y:S01]  /*16090*/  IMAD.MOV.U32 R88, RZ, RZ, R87 ;  /* 0x000000ffff587224 */ /* 0x000fe200078e0057 */
[----:B------:R-:W-:Y:S01]  /*160a0*/  FSEL R204, R89, -INF , P2 ;  /* 0xff80000059cc7808 */ /* 0x000fe20001000000 */
[----:B------:R-:W-:Y:S01]  /*160b0*/  IMAD.MOV.U32 R89, RZ, RZ, R76 ;  /* 0x000000ffff597224 */ /* 0x000fe200078e004c */
[----:B------:R-:W-:Y:S01]  /*160c0*/  FSEL R214, R90, -INF , P1 ;  /* 0xff8000005ad67808 */ /* 0x000fe20000800000 */
[----:B------:R-:W-:Y:S01]  /*160d0*/  IMAD.MOV.U32 R90, RZ, RZ, R63 ;  /* 0x000000ffff5a7224 */ /* 0x000fe200078e003f */
        /* <DEDUP_REMOVED lines=8> */
[----:B------:R-:W-:Y:S02]  /*16160*/  FMNMX.FTZ R2, R102, R2, !PT ;  /* 0x0000000266027209 */ /* 0x000fe40007810000 */
[----:B------:R-:W-:Y:S01]  /*16170*/  FSEL R191, R93, -INF , P3 ;  /* 0xff8000005dbf7808 */ /* 0x000fe20001800000 */
[C---:B------:R-:W-:Y:S01]  /*16180*/  FMUL.FTZ R93, R139.reuse, c[0x0][0x2d0] ;  /* 0x0000b4008b5d7a20 */ /* 0x040fe20000410000 */
[----:B------:R-:W-:Y:S01]  /*16190*/  FSETP.NEU.FTZ.AND P3, PT, R139, -INF , PT ;  /* 0xff8000008b00780b */ /* 0x000fe20003f7d000 */
[----:B------:R-:W1:Y:S01]  /*161a0*/  SHFL.BFLY PT, R5, R0, 0x2, 0x1f ;  /* 0x0c401f0000057f89 */ /* 0x000e6200000e0000 */
[----:B------:R-:W-:Y:S02]  /*161b0*/  FMNMX.FTZ R2, R100, R2, !PT ;  /* 0x0000000264027209 */ /* 0x000fe40007810000 */
[----:B------:R-:W-:Y:S02]  /*161c0*/  FSEL R93, R93, RZ, P3 ;  /* 0x000000ff5d5d7208 */ /* 0x000fe40001800000 */
[----:B------:R-:W-:Y:S02]  /*161d0*/  FMNMX.FTZ R2, R103, R2, !PT ;  /* 0x0000000267027209 */ /* 0x000fe40007810000 */
[----:B------:R-:W-:Y:S01]  /*161e0*/  FSEL R112, R105, -INF , P1 ;  /* 0xff80000069707808 */ /* 0x000fe20000800000 */
[--C-:B------:R-:W-:Y:S01]  /*161f0*/  FFMA.FTZ R215, R215, c[0x0][0x2d0], -R93.reuse ;  /* 0x0000b400d7d77a23 */ /* 0x100fe2000001085d */
[----:B------:R-:W-:Y:S01]  /*16200*/  FMNMX.FTZ R4, R214, R2, !PT ;  /* 0x00000002d6047209 */ /* 0x000fe20007810000 */
[----:B------:R-:W-:Y:S01]  /*16210*/  FFMA.FTZ R2, R142, c[0x0][0x2d0], -R93 ;  /* 0x0000b4008e027a23 */ /* 0x000fe2000001085d */
[----:B------:R-:W-:Y:S02]  /*16220*/  LOP3.LUT P6, RZ, R223, 0x1, RZ, 0xc0, !PT ;  /* 0x00000001dfff7812 */ /* 0x000fe400078cc0ff */
[----:B------:R-:W-:Y:S01]  /*16230*/  FMNMX.FTZ R137, R83, R137, !PT ;  /* 0x0000008953897209 */ /* 0x000fe20007810000 */
[----:B------:R2:W-:Y:S01]  /*16240*/  MUFU.EX2 R190, R2 ;  /* 0x0000000200be7308 */ /* 0x0005e20000000800 */
[----:B------:R-:W-:Y:S02]  /*16250*/  ISETP.GT.AND P1, PT, R138, 0x58, PT ;  /* 0x000000588a00780c */ /* 0x000fe40003f24270 */
[----:B------:R-:W-:Y:S02]  /*16260*/  FMNMX.FTZ R4, R213, R4, !PT ;  /* 0x00000004d5047209 */ /* 0x000fe40007810000 */
[----:B------:R-:W-:Y:S02]  /*16270*/  FSEL R189, R94, -INF , P1 ;  /* 0xff8000005ebd7808 */ /* 0x000fe40000800000 */
[----:B------:R-:W-:Y:S02]  /*16280*/  FSEL R109, R109, -INF , P0 ;  /* 0xff8000006d6d7808 */ /* 0x000fe40000000000 */
[----:B------:R-:W-:Y:S02]  /*16290*/  ISETP.GT.AND P0, PT, R138, 0x59, PT ;  /* 0x000000598a00780c */ /* 0x000fe40003f04270 */
[----:B-1----:R-:W-:Y:S02]  /*162a0*/  FMNMX.FTZ R0, R0, R5, !PT ;  /* 0x0000000500007209 */ /* 0x002fe40007810000 */
[----:B------:R-:W-:Y:S02]  /*162b0*/  FSEL R115, R95, -INF , P0 ;  /* 0xff8000005f737808 */ /* 0x000fe40000000000 */
[C---:B------:R-:W-:Y:S01]  /*162c0*/  ISETP.GT.AND P0, PT, R138.reuse, 0x61, PT ;  /* 0x000000618a00780c */ /* 0x040fe20003f04270 */
[----:B------:R-:W1:Y:S01]  /*162d0*/  SHFL.BFLY PT, R6, R0, 0x1, 0x1f ;  /* 0x0c201f0000067f89 */ /* 0x000e6200000e0000 */
[C---:B------:R-:W-:Y:S02]  /*162e0*/  ISETP.GT.AND P1, PT, R138.reuse, 0x60, PT ;  /* 0x000000608a00780c */ /* 0x040fe40003f24270 */
[----:B------:R-:W-:Y:S01]  /*162f0*/  FSEL R114, R107, -INF , P0 ;  /* 0xff8000006b727808 */ /* 0x000fe20000000000 */
[----:B------:R-:W-:Y:S01]  /*16300*/  IMAD.MOV.U32 R107, RZ, RZ, R81 ;  /* 0x000000ffff6b7224 */ /* 0x000fe200078e0051 */
[----:B------:R-:W-:Y:S02]  /*16310*/  ISETP.GT.AND P0, PT, R138, 0x69, PT ;  /* 0x000000698a00780c */ /* 0x000fe40003f04270 */
[----:B------:R-:W-:Y:S02]  /*16320*/  FSEL R142, R106, -INF , P1 ;  /* 0xff8000006a8e7808 */ /* 0x000fe40000800000 */
[----:B--2---:R-:W-:Y:S01]  /*16330*/  FMNMX.FTZ R2, R189, R4, !PT ;  /* 0x00000004bd027209 */ /* 0x004fe20007810000 */
[--C-:B------:R-:W-:Y:S01]  /*16340*/  FFMA.FTZ R4, R196, c[0x0][0x2d0], -R93.reuse ;  /* 0x0000b400c4047a23 */ /* 0x100fe2000001085d */
[----:B------:R-:W-:Y:S02]  /*16350*/  FSEL R70, R111, -INF , P0 ;  /* 0xff8000006f467808 */ /* 0x000fe40000000000 */
[----:B------:R-:W-:Y:S01]  /*16360*/  ISETP.GT.AND P1, PT, R138, 0x68, PT ;  /* 0x000000688a00780c */ /* 0x000fe20003f24270 */
[----:B------:R2:W3:Y:S01]  /*16370*/  MUFU.EX2 R251, R4 ;  /* 0x0000000400fb7308 */ /* 0x0004e20000000800 */
[----:B------:R-:W-:Y:S02]  /*16380*/  FMNMX.FTZ R2, R115, R2, !PT ;  /* 0x0000000273027209 */ /* 0x000fe40007810000 */
[----:B------:R-:W-:Y:S02]  /*16390*/  FSEL R188, R104, -INF , P2 ;  /* 0xff80000068bc7808 */ /* 0x000fe40001000000 */
[----:B------:R-:W-:Y:S02]  /*163a0*/  FMNMX.FTZ R2, R142, R2, !PT ;  /* 0x000000028e027209 */ /* 0x000fe40007810000 */
[----:B------:R-:W-:Y:S02]  /*163b0*/  FSEL R113, R110, -INF , P1 ;  /* 0xff8000006e717808 */ /* 0x000fe40000800000 */
[----:B------:R-:W-:Y:S02]  /*163c0*/  FMNMX.FTZ R137, R63, R137, !PT ;  /* 0x000000893f897209 */ /* 0x000fe40007810000 */
[----:B-1----:R-:W-:Y:S02]  /*163d0*/  FMNMX.FTZ R138, R0, R6, !PT ;  /* 0x00000006008a7209 */ /* 0x002fe40007810000 */
[----:B------:R-:W-:Y:S02]  /*163e0*/  FMNMX.FTZ R137, R53, R137, !PT ;  /* 0x0000008935897209 */ /* 0x000fe40007810000 */
[C---:B------:R-:W-:Y:S01]  /*163f0*/  FSETP.NEU.FTZ.AND P2, PT, R138.reuse, -INF , PT ;  /* 0xff8000008a00780b */ /* 0x040fe20003f5d000 */
[----:B------:R-:W-:Y:S01]  /*16400*/  FMUL.FTZ R92, R138, c[0x0][0x2d0] ;  /* 0x0000b4008a5c7a20 */ /* 0x000fe20000410000 */
[----:B------:R-:W-:Y:S02]  /*16410*/  FMNMX.FTZ R137, R52, R137, !PT ;  /* 0x0000008934897209 */ /* 0x000fe40007810000 */
[----:B------:R-:W-:Y:S02]  /*16420*/  FSEL R97, R108, -INF , P4 ;  /* 0xff8000006c617808 */ /* 0x000fe40002000000 */
[----:B------:R-:W-:Y:S02]  /*16430*/  FSEL R92, R92, RZ, P2 ;  /* 0x000000ff5c5c7208 */ /* 0x000fe40001000000 */
[----:B------:R-:W-:Y:S02]  /*16440*/  FMNMX.FTZ R137, R205, R137, !PT ;  /* 0x00000089cd897209 */ /* 0x000fe40007810000 */
[----:B--2---:R-:W-:Y:S01]  /*16450*/  FMNMX.FTZ R4, R114, R2, !PT ;  /* 0x0000000272047209 */ /* 0x004fe20007810000 */
[--C-:B------:R-:W-:Y:S01]  /*16460*/  FFMA.FTZ R2, R16, c[0x0][0x2d0], -R93.reuse ;  /* 0x0000b40010027a23 */ /* 0x100fe2000001085d */
[----:B------:R-:W-:Y:S01]  /*16470*/  FMNMX.FTZ R137, R204, R137, !PT ;  /* 0x00000089cc897209 */ /* 0x000fe20007810000 */
[--C-:B------:R-:W-:Y:S01]  /*16480*/  FFMA.FTZ R16, R20, c[0x0][0x2d0], -R93.reuse ;  /* 0x0000b40014107a23 */ /* 0x100fe2000001085d */
[----:B------:R-:W-:Y:S01]  /*16490*/  FMNMX.FTZ R0, R113, R4, !PT ;  /* 0x0000000471007209 */ /* 0x000fe20007810000 */
[----:B------:R1:W-:Y:S01]  /*164a0*/  MUFU.EX2 R54, R2 ;  /* 0x0000000200367308 */ /* 0x0003e20000000800 */
[--C-:B------:R-:W-:Y:S01]  /*164b0*/  FFMA.FTZ R4, R198, c[0x0][0x2d0], -R92.reuse ;  /* 0x0000b400c6047a23 */ /* 0x100fe2000001085c */
[----:B------:R-:W-:Y:S01]  /*164c0*/  ISETP.GE.AND P4, PT, R216, 0x1, PT ;  /* 0x00000001d800780c */ /* 0x000fe20003f86270 */
[--C-:B------:R-:W-:Y:S01]  /*164d0*/  FFMA.FTZ R99, R99, c[0x0][0x2d0], -R92.reuse ;  /* 0x0000b40063637a23 */ /* 0x100fe2000001085c */
[----:B------:R-:W-:Y:S01]  /*164e0*/  FMNMX.FTZ R0, R70, R0, !PT ;  /* 0x0000000046007209 */ /* 0x000fe20007810000 */
[--C-:B------:R-:W-:Y:S01]  /*164f0*/  FFMA.FTZ R210, R210, c[0x0][0x2d0], -R92.reuse ;  /* 0x0000b400d2d27a23 */ /* 0x100fe2000001085c */
[----:B---3--:R-:W-:Y:S01]  /*16500*/  F2FP.BF16.PACK_AB R72, R251, R190 ;  /* 0x000000befb48723e */ /* 0x008fe200000010ff */
[--C-:B------:R-:W-:Y:S01]  /*16510*/  FFMA.FTZ R209, R209, c[0x0][0x2d0], -R92.reuse ;  /* 0x0000b400d1d17a23 */ /* 0x100fe2000001085c */
[----:B------:R-:W-:Y:S01]  /*16520*/  FMNMX.FTZ R137, R194, R137, !PT ;  /* 0x00000089c2897209 */ /* 0x000fe20007810000 */
[--C-:B------:R-:W-:Y:S01]  /*16530*/  FFMA.FTZ R208, R208, c[0x0][0x2d0], -R92.reuse ;  /* 0x0000b400d0d07a23 */ /* 0x100fe2000001085c */
[----:B------:R2:W-:Y:S01]  /*16540*/  MUFU.EX2 R222, R4 ;  /* 0x0000000400de7308 */ /* 0x0005e20000000800 */
[--C-:B------:R-:W-:Y:S01]  /*16550*/  FFMA.FTZ R207, R207, c[0x0][0x2d0], -R92.reuse ;  /* 0x0000b400cfcf7a23 */ /* 0x100fe2000001085c */
[----:B------:R-:W-:Y:S03]  /*16560*/  FMNMX.FTZ R137, R191, R137, !PT ;  /* 0x00000089bf897209 */ /* 0x000fe60007810000 */
[----:B------:R-:W-:Y:S02]  /*16570*/  @P4 SHF.L.U64.HI R12, R9, R10, c[0x0][0x1e4] ;  /* 0x00007900090c4619 */ /* 0x000fe4000001020a */
[----:B------:R-:W-:Y:S04]  /*16580*/  FMNMX.FTZ R137, R188, R137, !PT ;  /* 0x00000089bc897209 */ /* 0x000fe80007810000 */
[----:B------:R-:W-:Y:S01]  /*16590*/  FMNMX.FTZ R137, R112, R137, !PT ;  /* 0x0000008970897209 */ /* 0x000fe20007810000 */
[----:B-1----:R-:W-:Y:S03]  /*165a0*/  FFMA.FTZ R2, R17, c[0x0][0x2d0], -R93 ;  /* 0x0000b40011027a23 */ /* 0x002fe6000001085d */
[----:B------:R-:W-:Y:S01]  /*165b0*/  FMNMX.FTZ R137, R97, R137, !PT ;  /* 0x0000008961897209 */ /* 0x000fe20007810000 */
[----:B------:R-:W-:Y:S01]  /*165c0*/  @P4 IMAD.SHL.U32 R17, R9, 0x20, RZ ;  /* 0x0000002009114824 */ /* 0x000fe200078e00ff */
[----:B------:R1:W-:Y:S02]  /*165d0*/  MUFU.EX2 R111, R2 ;  /* 0x00000002006f7308 */ /* 0x0003e40000000800 */
[----:B------:R-:W-:Y:S01]  /*165e0*/  FMNMX.FTZ R137, R109, R137, !PT ;  /* 0x000000896d897209 */ /* 0x000fe20007810000 */
[----:B--2---:R-:W-:Y:S04]  /*165f0*/  FFMA.FTZ R4, R197, c[0x0][0x2d0], -R92 ;  /* 0x0000b400c5047a23 */ /* 0x004fe8000001085c */
[----:B------:R-:W2:Y:S03]  /*16600*/  SHFL.BFLY PT, R5, R137, 0x2, 0x1f ;  /* 0x0c401f0089057f89 */ /* 0x000ea600000e0000 */
[----:B------:R3:W4:Y:S05]  /*16610*/  MUFU.EX2 R223, R4 ;  /* 0x0000000400df7308 */ /* 0x00072a0000000800 */
[----:B-1----:R-:W1:Y:S01]  /*16620*/  SHFL.BFLY PT, R2, R0, 0x2, 0x1f ;  /* 0x0c401f0000027f89 */ /* 0x002e6200000e0000 */
[----:B--2---:R-:W-:Y:S02]  /*16630*/  FMNMX.FTZ R137, R137, R5, !PT ;  /* 0x0000000589897209 */ /* 0x004fe40007810000 */
[----:B------:R-:W-:Y:S01]  /*16640*/  @P4 SHF.R.S32.HI R5, RZ, 0x1f, R246 ;  /* 0x0000001fff054819 */ /* 0x000fe200000114f6 */
[--C-:B---3--:R-:W-:Y:S01]  /*16650*/  FFMA.FTZ R4, R18, c[0x0][0x2d0], -R92.reuse ;  /* 0x0000b40012047a23 */ /* 0x108fe2000001085c */
[----:B----4-:R-:W-:Y:S03]  /*16660*/  F2FP.BF16.PACK_AB R73, R223, R222 ;  /* 0x000000dedf49723e */ /* 0x010fe600000010ff */
[----:B------:R-:W2:Y:S01]  /*16670*/  SHFL.BFLY PT, R6, R137, 0x1, 0x1f ;  /* 0x0c201f0089067f89 */ /* 0x000ea200000e0000 */
[----:B------:R3:W-:Y:S01]  /*16680*/  MUFU.EX2 R64, R4 ;  /* 0x0000000400407308 */ /* 0x0007e20000000800 */
[----:B------:R-:W-:Y:S04]  /*16690*/  @P4 IMAD R5, R5, c[0x0][0x1e0], RZ ;  /* 0x0000780005054a24 */ /* 0x000fe800078e02ff */
[----:B------:R-:W-:Y:S01]  /*166a0*/  @P4 IMAD R5, R246, c[0x0][0x1e4], R5 ;  /* 0x00007900f6054a24 */ /* 0x000fe200078e0205 */
[----:B-1----:R-:W-:Y:S05]  /*166b0*/  FMNMX.FTZ R0, R0, R2, !PT ;  /* 0x0000000200007209 */ /* 0x002fea0007810000 */
[----:B------:R-:W1:Y:S01]  /*166c0*/  SHFL.BFLY PT, R2, R0, 0x1, 0x1f ;  /* 0x0c201f0000027f89 */ /* 0x000e6200000e0000 */
[----:B--2---:R-:W-:Y:S01]  /*166d0*/  FMNMX.FTZ R137, R137, R6, !PT ;  /* 0x0000000689897209 */ /* 0x004fe20007810000 */
[----:B------:R-:W-:Y:S03]  /*166e0*/  @P4 IMAD.WIDE.U32 R6, R246, c[0x0][0x1e0], RZ ;  /* 0x00007800f6064a25 */ /* 0x000fe600078e00ff */
[----:B------:R-:W-:Y:S01]  /*166f0*/  FSETP.NEU.FTZ.AND P1, PT, R137, -INF , PT ;  /* 0xff8000008900780b */ /* 0x000fe20003f3d000 */
[----:B---3--:R-:W-:Y:S02]  /*16700*/  FFMA.FTZ R4, R19, c[0x0][0x2d0], -R92 ;  /* 0x0000b40013047a23 */ /* 0x008fe4000001085c */
[----:B------:R-:W-:Y:S02]  /*16710*/  FMUL.FTZ R94, R137, c[0x0][0x2d0] ;  /* 0x0000b400895e7a20 */ /* 0x000fe40000410000 */
[----:B------:R2:W-:Y:S01]  /*16720*/  MUFU.EX2 R65, R4 ;  /* 0x0000000400417308 */ /* 0x0005e20000000800 */
[----:B------:R-:W-:Y:S02]  /*16730*/  @P4 IMAD.IADD R7, R7, 0x1, R5 ;  /* 0x0000000107074824 */ /* 0x000fe400078e0205 */
[----:B------:R-:W-:Y:S01]  /*16740*/  FSEL R94, R94, RZ, P1 ;  /* 0x000000ff5e5e7208 */ /* 0x000fe20000800000 */
[----:B------:R-:W-:Y:S02]  /*16750*/  @P4 IMAD.MOV.U32 R5, RZ, RZ, R11 ;  /* 0x000000ffff054224 */ /* 0x000fe400078e000b */
[----:B------:R-:W-:Y:S01]  /*16760*/  @P4 IMAD R7, R7, 0x70, RZ ;  /* 0x0000007007074824 */ /* 0x000fe200078e02ff */
[----:B-1----:R-:W-:Y:S01]  /*16770*/  FMNMX.FTZ R71, R0, R2, !PT ;  /* 0x0000000200477209 */ /* 0x002fe20007810000 */
[----:B------:R-:W-:Y:S02]  /*16780*/  FFMA.FTZ R0, R200, c[0x0][0x2d0], -R94 ;  /* 0x0000b400c8007a23 */ /* 0x000fe4000001085e */
[----:B------:R-:W-:Y:S02]  /*16790*/  IMAD.MOV.U32 R200, RZ, RZ, R60 ;  /* 0x000000ffffc87224 */ /* 0x000fe400078e003c */
[----:B------:R1:W-:Y:S01]  /*167a0*/  MUFU.EX2 R55, R0 ;  /* 0x0000000000377308 */ /* 0x0003e20000000800 */
[----:B------:R-:W-:Y:S02]  /*167b0*/  FMUL.FTZ R96, R71, c[0x0][0x2d0] ;  /* 0x0000b40047607a20 */ /* 0x000fe40000410000 */
[----:B--2---:R-:W-:Y:S02]  /*167c0*/  @P4 IMAD.MOV.U32 R4, RZ, RZ, R8 ;  /* 0x000000ffff044224 */ /* 0x004fe400078e0008 */
[----:B------:R-:W-:Y:S02]  /*167d0*/  FFMA.FTZ R8, R199, c[0x0][0x2d0], -R94 ;  /* 0x0000b400c7087a23 */ /* 0x000fe4000001085e */
[----:B------:R-:W-:Y:S03]  /*167e0*/  @P4 IMAD.WIDE.U32 R4, R6, 0x70, R4 ;  /* 0x0000007006044825 */ /* 0x000fe600078e0004 */
[----:B------:R2:W-:Y:S01]  /*167f0*/  MUFU.EX2 R198, R8 ;  /* 0x0000000800c67308 */ /* 0x0005e20000000800 */
[----:B------:R-:W-:Y:S01]  /*16800*/  @P4 IMAD.IADD R7, R5, 0x1, R7 ;  /* 0x0000000105074824 */ /* 0x000fe200078e0207 */
[C---:B------:R-:W-:Y:S01]  /*16810*/  @P4 LEA R6, P0, R4.reuse, c[0x0][0x1c8], 0x1 ;  /* 0x0000720004064a11 */ /* 0x040fe200078008ff */
[--C-:B-1----:R-:W-:Y:S03]  /*16820*/  FFMA.FTZ R0, R13, c[0x0][0x2d0], -R94.reuse ;  /* 0x0000b4000d007a23 */ /* 0x102fe6000001085e */
[----:B------:R-:W-:Y:S01]  /*16830*/  @P4 LEA.HI.X R7, R4, c[0x0][0x1cc], R7, 0x1, P0 ;  /* 0x0000730004074a11 */ /* 0x000fe200000f0c07 */
[----:B------:R-:W-:Y:S01]  /*16840*/  FFMA.FTZ R13, R33, c[0x0][0x2d0], -R93 ;  /* 0x0000b400210d7a23 */ /* 0x000fe2000001085d */
[----:B------:R-:W-:Y:S02]  /*16850*/  @P4 IADD3 R4, P0, R17, R6, RZ ;  /* 0x0000000611044210 */ /* 0x000fe40007f1e0ff */
[----:B------:R-:W1:Y:S01]  /*16860*/  MUFU.EX2 R2, R0 ;  /* 0x0000000000027308 */ /* 0x000e620000000800 */
[----:B------:R3:W-:Y:S02]  /*16870*/  @P4 LDGSTS.E.BYPASS.LTC128B.128 [R245+0x3900], [R6.64], !P6 ;  /* 0x0390000006f54fae */ /* 0x0007e4000f101d48 */
[C---:B------:R-:W-:Y:S07]  /*16880*/  @P4 IMAD.X R5, R12.reuse, 0x1, R7, P0 ;  /* 0x000000010c054824 */ /* 0x040fee00000e0607 */
[----:B------:R4:W-:Y:S01]  /*16890*/  MUFU.EX2 R242, R13 ;  /* 0x0000000d00f27308 */ /* 0x0009e20000000800 */
[----:B------:R3:W-:Y:S01]  /*168a0*/  @P4 LDGSTS.E.BYPASS.LTC128B.128 [R245+0x4100], [R4.64], !P6 ;  /* 0x0410000004f54fae */ /* 0x0007e2000f101d48 */
[----:B--2---:R-:W-:Y:S02]  /*168b0*/  FFMA.FTZ R8, R201, c[0x0][0x2d0], -R94 ;  /* 0x0000b400c9087a23 */ /* 0x004fe4000001085e */
[----:B------:R-:W-:Y:S06]  /*168c0*/  IMAD.MOV.U32 R201, RZ, RZ, R61 ;  /* 0x000000ffffc97224 */ /* 0x000fec00078e003d */
[----:B------:R2:W-:Y:S01]  /*168d0*/  MUFU.EX2 R197, R8 ;  /* 0x0000000800c57308 */ /* 0x0005e20000000800 */
[----:B-1----:R1:W-:Y:S01]  /*168e0*/  STL [R1], R2 ;  /* 0x0000000201007387 */ /* 0x0023e20000100800 */
[----:B----4-:R-:W-:Y:S08]  /*168f0*/  FFMA.FTZ R13, R49, c[0x0][0x2d0], -R93 ;  /* 0x0000b400310d7a23 */ /* 0x010ff0000001085d */
[----:B------:R-:W-:Y:S01]  /*16900*/  MUFU.EX2 R98, R13 ;  /* 0x0000000d00627308 */ /* 0x000fe20000000800 */
[C---:B--2---:R-:W-:Y:S05]  /*16910*/  @P4 IADD3 R8, P0, R17.reuse, R4, RZ ;  /* 0x0000000411084210 */ /* 0x044fea0007f1e0ff */
[C---:B------:R-:W-:Y:S01]  /*16920*/  @P4 IMAD.X R9, R12.reuse, 0x1, R5, P0 ;  /* 0x000000010c094824 */ /* 0x040fe200000e0605 */
[----:B------:R-:W-:Y:S04]  /*16930*/  @P4 IADD3 R10, P0, R17, R8, RZ ;  /* 0x00000008110a4210 */ /* 0x000fe80007f1e0ff */
[----:B------:R2:W-:Y:S01]  /*16940*/  @P4 LDGSTS.E.BYPASS.LTC128B.128 [R245+0x4900], [R8.64], !P6 ;  /* 0x0490000008f54fae */ /* 0x0005e2000f101d48 */
[----:B------:R-:W-:Y:S01]  /*16950*/  @P4 IMAD.X R11, R12, 0x1, R9, P0 ;  /* 0x000000010c0b4824 */ /* 0x000fe200000e0609 */
[----:B------:R-:W-:Y:S02]  /*16960*/  FSETP.NEU.FTZ.AND P0, PT, R71, -INF , PT ;  /* 0xff8000004700780b */ /* 0x000fe40003f1d000 */
[----:B---3--:R-:W-:Y:S02]  /*16970*/  @P4 IADD3 R6, P5, R17, R10, RZ ;  /* 0x0000000a11064210 */ /* 0x008fe40007fbe0ff */
[----:B------:R-:W-:Y:S02]  /*16980*/  FSEL R96, R96, RZ, P0 ;  /* 0x000000ff60607208 */ /* 0x000fe40000000000 */
[----:B------:R3:W-:Y:S01]  /*16990*/  @P4 LDGSTS.E.BYPASS.LTC128B.128 [R245+0x5100], [R10.64], !P6 ;  /* 0x051000000af54fae */ /* 0x0007e2000f101d48 */
[----:B------:R-:W-:Y:S02]  /*169a0*/  @P4 IMAD.X R7, R12, 0x1, R11, P5 ;  /* 0x000000010c074824 */ /* 0x000fe400028e060b */
[--C-:B------:R-:W-:Y:S02]  /*169b0*/  FFMA.FTZ R0, R203, c[0x0][0x2d0], -R96.reuse ;  /* 0x0000b400cb007a23 */ /* 0x100fe40000010860 */
[--C-:B------:R-:W-:Y:S02]  /*169c0*/  FFMA.FTZ R115, R115, c[0x0][0x2d0], -R96.reuse ;  /* 0x0000b40073737a23 */ /* 0x100fe40000010860 */
[----:B------:R4:W-:Y:S01]  /*169d0*/  MUFU.EX2 R196, R0 ;  /* 0x0000000000c47308 */ /* 0x0009e20000000800 */
[----:B------:R1:W-:Y:S01]  /*169e0*/  @P4 LDGSTS.E.BYPASS.LTC128B.128 [R245+0x5900], [R6.64], !P6 ;  /* 0x0590000006f54fae */ /* 0x0003e2000f101d48 */
[----:B------:R-:W-:Y:S02]  /*169f0*/  IMAD.MOV.U32 R203, RZ, RZ, R65 ;  /* 0x000000ffffcb7224 */ /* 0x000fe400078e0041 */
[--C-:B----4-:R-:W-:Y:S02]  /*16a00*/  FFMA.FTZ R0, R202, c[0x0][0x2d0], -R96.reuse ;  /* 0x0000b400ca007a23 */ /* 0x110fe40000010860 */
[----:B------:R-:W-:Y:S04]  /*16a10*/  IMAD.MOV.U32 R202, RZ, RZ, R89 ;  /* 0x000000ffffca7224 */ /* 0x000fe800078e0059 */
[----:B------:R4:W1:Y:S02]  /*16a20*/  MUFU.EX2 R199, R0 ;  /* 0x0000000000c77308 */ /* 0x0008640000000800 */
[--C-:B----4-:R-:W-:Y:S01]  /*16a30*/  FFMA.FTZ R0, R14, c[0x0][0x2d0], -R96.reuse ;  /* 0x0000b4000e007a23 */ /* 0x110fe20000010860 */
[----:B-1----:R-:W-:Y:S01]  /*16a40*/  F2FP.BF16.PACK_AB R65, R199, R196 ;  /* 0x000000c4c741723e */ /* 0x002fe200000010ff */
[--C-:B------:R-:W-:Y:S06]  /*16a50*/  FFMA.FTZ R14, R32, c[0x0][0x2d0], -R93.reuse ;  /* 0x0000b400200e7a23 */ /* 0x100fec000001085d */
[----:B------:R1:W-:Y:S02]  /*16a60*/  MUFU.EX2 R95, R0 ;  /* 0x00000000005f7308 */ /* 0x0003e40000000800 */
[----:B-1----:R-:W-:Y:S02]  /*16a70*/  FFMA.FTZ R0, R15, c[0x0][0x2d0], -R96 ;  /* 0x0000b4000f007a23 */ /* 0x002fe40000010860 */
[--C-:B------:R-:W-:Y:S06]  /*16a80*/  FFMA.FTZ R15, R21, c[0x0][0x2d0], -R93.reuse ;  /* 0x0000b400150f7a23 */ /* 0x100fec000001085d */
[----:B------:R-:W1:Y:S10]  /*16a90*/  MUFU.EX2 R2, R0 ;  /* 0x0000000000027308 */ /* 0x000e740000000800 */
[----:B------:R-:W4:Y:S10]  /*16aa0*/  MUFU.EX2 R0, R16 ;  /* 0x0000001000007308 */ /* 0x000f340000000800 */
[----:B------:R2:W-:Y:S01]  /*16ab0*/  MUFU.EX2 R16, R14 ;  /* 0x0000000e00107308 */ /* 0x0005e20000000800 */
[----:B-1----:R1:W-:Y:S09]  /*16ac0*/  STL [R1+0x10], R2 ;  /* 0x0000100201007387 */ /* 0x0023f20000100800 */
[----:B------:R3:W-:Y:S01]  /*16ad0*/  MUFU.EX2 R232, R15 ;  /* 0x0000000f00e87308 */ /* 0x0007e20000000800 */
[----:B----4-:R4:W-:Y:S01]  /*16ae0*/  STL [R1+0xc], R0 ;  /* 0x00000c0001007387 */ /* 0x0109e20000100800 */
[--C-:B--2---:R-:W-:Y:S08]  /*16af0*/  FFMA.FTZ R14, R48, c[0x0][0x2d0], -R93.reuse ;  /* 0x0000b400300e7a23 */ /* 0x104ff0000001085d */
[----:B------:R-:W-:Y:S01]  /*16b00*/  MUFU.EX2 R110, R14 ;  /* 0x0000000e006e7308 */ /* 0x000fe20000000800 */
[--C-:B-1----:R-:W-:Y:S02]  /*16b10*/  FFMA.FTZ R2, R22, c[0x0][0x2d0], -R92.reuse ;  /* 0x0000b40016027a23 */ /* 0x102fe4000001085c */
[--C-:B---3--:R-:W-:Y:S07]  /*16b20*/  FFMA.FTZ R15, R36, c[0x0][0x2d0], -R93.reuse ;  /* 0x0000b400240f7a23 */ /* 0x108fee000001085d */
[----:B------:R-:W1:Y:S01]  /*16b30*/  MUFU.EX2 R2, R2 ;  /* 0x0000000200027308 */ /* 0x000e620000000800 */
[--C-:B----4-:R-:W-:Y:S09]  /*16b40*/  FFMA.FTZ R0, R23, c[0x0][0x2d0], -R92.reuse ;  /* 0x0000b40017007a23 */ /* 0x110ff2000001085c */
[----:B------:R2:W-:Y:S10]  /*16b50*/  MUFU.EX2 R236, R0 ;  /* 0x0000000000ec7308 */ /* 0x0005f40000000800 */
[----:B------:R-:W-:Y:S01]  /*16b60*/  MUFU.EX2 R244, R15 ;  /* 0x0000000f00f47308 */ /* 0x000fe20000000800 */
[----:B-1----:R1:W-:Y:S04]  /*16b70*/  STL [R1+0x14], R2 ;  /* 0x0000140201007387 */ /* 0x0023e80000100800 */
[----:B------:R3:W-:Y:S01]  /*16b80*/  STL [R1+0xac], R139 ;  /* 0x0000ac8b01007387 */ /* 0x0007e20000100800 */
[----:B--2---:R-:W-:Y:S04]  /*16b90*/  FFMA.FTZ R0, R34, c[0x0][0x2d0], -R92 ;  /* 0x0000b40022007a23 */ /* 0x004fe8000001085c */
[----:B------:R2:W-:Y:S01]  /*16ba0*/  MUFU.EX2 R239, R0 ;  /* 0x0000000000ef7308 */ /* 0x0005e20000000800 */
[----:B-1----:R-:W-:Y:S09]  /*16bb0*/  FFMA.FTZ R2, R28, c[0x0][0x2d0], -R94 ;  /* 0x0000b4001c027a23 */ /* 0x002ff2000001085e */
[----:B------:R1:W-:Y:S01]  /*16bc0*/  MUFU.EX2 R240, R2 ;  /* 0x0000000200f07308 */ /* 0x0003e20000000800 */
[--C-:B--2---:R-:W-:Y:S09]  /*16bd0*/  FFMA.FTZ R0, R35, c[0x0][0x2d0], -R92.reuse ;  /* 0x0000b40023007a23 */ /* 0x104ff2000001085c */
[----:B------:R2:W-:Y:S01]  /*16be0*/  MUFU.EX2 R243, R0 ;  /* 0x0000000000f37308 */ /* 0x0005e20000000800 */
[----:B-1----:R-:W-:Y:S09]  /*16bf0*/  FFMA.FTZ R2, R38, c[0x0][0x2d0], -R92 ;  /* 0x0000b40026027a23 */ /* 0x002ff2000001085c */
[----:B------:R1:W-:Y:S01]  /*16c00*/  MUFU.EX2 R237, R2 ;  /* 0x0000000200ed7308 */ /* 0x0003e20000000800 */
[----:B--2---:R-:W-:Y:S09]  /*16c10*/  FFMA.FTZ R0, R24, c[0x0][0x2d0], -R94 ;  /* 0x0000b40018007a23 */ /* 0x004ff2000001085e */
[----:B------:R2:W-:Y:S01]  /*16c20*/  MUFU.EX2 R246, R0 ;  /* 0x0000000000f67308 */ /* 0x0005e20000000800 */
[----:B-1----:R-:W-:Y:S09]  /*16c30*/  FFMA.FTZ R2, R42, c[0x0][0x2d0], -R96 ;  /* 0x0000b4002a027a23 */ /* 0x002ff20000010860 */
[----:B------:R-:W-:Y:S01]  /*16c40*/  MUFU.EX2 R143, R2 ;  /* 0x00000002008f7308 */ /* 0x000fe20000000800 */
[----:B--2---:R-:W-:Y:S09]  /*16c50*/  FFMA.FTZ R0, R25, c[0x0][0x2d0], -R94 ;  /* 0x0000b40019007a23 */ /* 0x004ff2000001085e */
[----:B------:R1:W-:Y:S02]  /*16c60*/  MUFU.EX2 R233, R0 ;  /* 0x0000000000e97308 */ /* 0x0003e40000000800 */
[--C-:B-1----:R-:W-:Y:S08]  /*16c70*/  FFMA.FTZ R0, R26, c[0x0][0x2d0], -R96.reuse ;  /* 0x0000b4001a007a23 */ /* 0x102ff00000010860 */
[----:B------:R1:W-:Y:S02]  /*16c80*/  MUFU.EX2 R216, R0 ;  /* 0x0000000000d87308 */ /* 0x0003e40000000800 */
[----:B-1----:R-:W-:Y:S08]  /*16c90*/  FFMA.FTZ R0, R27, c[0x0][0x2d0], -R96 ;  /* 0x0000b4001b007a23 */ /* 0x002ff00000010860 */
[----:B------:R1:W-:Y:S02]  /*16ca0*/  MUFU.EX2 R235, R0 ;  /* 0x0000000000eb7308 */ /* 0x0003e40000000800 */
[----:B-1----:R-:W-:Y:S08]  /*16cb0*/  FFMA.FTZ R0, R29, c[0x0][0x2d0], -R94 ;  /* 0x0000b4001d007a23 */ /* 0x002ff0000001085e */
        /* <DEDUP_REMOVED lines=19> */
[C---:B------:R-:W-:Y:S02]  /*16df0*/  @P4 IADD3 R4, P3, R17.reuse, R6, RZ ;  /* 0x0000000611044210 */ /* 0x040fe40007f7e0ff */
[----:B------:R-:W-:Y:S01]  /*16e00*/  FADD.FTZ R2, -R0, R3 ;  /* 0x0000000300027221 */ /* 0x000fe20000010100 */
[----:B------:R-:W-:Y:S01]  /*16e10*/  FSEL R0, R138, RZ, P2 ;  /* 0x000000ff8a007208 */ /* 0x000fe20001000000 */
[----:B------:R1:W-:Y:S01]  /*16e20*/  STL [R1+0xb0], R138 ;  /* 0x0000b08a01007387 */ /* 0x0003e20000100800 */
[----:B------:R-:W-:Y:S01]  /*16e30*/  @P4 IMAD.X R5, R12, 0x1, R7, P3 ;  /* 0x000000010c054824 */ /* 0x000fe200018e0607 */
[----:B------:R-:W-:Y:S01]  /*16e40*/  @P4 IADD3 R8, P2, R17, R4, RZ ;  /* 0x0000000411084210 */ /* 0x000fe20007f5e0ff */
[----:B------:R-:W-:Y:S02]  /*16e50*/  FMUL.FTZ R2, R2, c[0x0][0x2d0] ;  /* 0x0000b40002027a20 */ /* 0x000fe40000410000 */
[----:B------:R-:W-:Y:S01]  /*16e60*/  FADD.FTZ R0, -R0, R136 ;  /* 0x0000008800007221 */ /* 0x000fe20000010100 */
[----:B------:R3:W-:Y:S01]  /*16e70*/  @P4 LDGSTS.E.BYPASS.LTC128B.128 [R245+0x6100], [R4.64], !P6 ;  /* 0x0610000004f54fae */ /* 0x0007e2000f101d48 */
[----:B------:R4:W4:Y:S01]  /*16e80*/  MUFU.EX2 R3, R2 ;  /* 0x0000000200037308 */ /* 0x0009220000000800 */
[----:B------:R-:W-:Y:S02]  /*16e90*/  @P4 IMAD.X R9, R12, 0x1, R5, P2 ;  /* 0x000000010c094824 */ /* 0x000fe400010e0605 */
[----:B------:R-:W-:Y:S02]  /*16ea0*/  FMUL.FTZ R0, R0, c[0x0][0x2d0] ;  /* 0x0000b40000007a20 */ /* 0x000fe40000410000 */
[----:B------:R-:W-:Y:S01]  /*16eb0*/  IMAD.MOV.U32 R136, RZ, RZ, R64 ;  /* 0x000000ffff887224 */ /* 0x000fe200078e0040 */
[----:B------:R-:W-:Y:S01]  /*16ec0*/  F2FP.BF16.PACK_AB R64, R197, R198 ;  /* 0x000000c6c540723e */ /* 0x000fe200000010ff */
[----:B------:R3:W-:Y:S03]  /*16ed0*/  @P4 LDGSTS.E.BYPASS.LTC128B.128 [R245+0x6900], [R8.64], !P6 ;  /* 0x0690000008f54fae */ /* 0x0007e6000f101d48 */
[----:B------:R3:W3:Y:S01]  /*16ee0*/  MUFU.EX2 R69, R0 ;  /* 0x0000000000457308 */ /* 0x0006e20000000800 */
[----:B------:R-:W-:Y:S04]  /*16ef0*/  F2FP.BF16.PACK_AB R75, R203, R136 ;  /* 0x00000088cb4b723e */ /* 0x000fe800000010ff */
[----:B------:R-:W3:Y:S08]  /*16f00*/  LDSM.16.MT88.4 R20, [R228+0x100] ;  /* 0x00010000e414783b */ /* 0x000ef00000004200 */
[----:B-1----:R-:W2:Y:S01]  /*16f10*/  LDL.LU R138, [R1] ;  /* 0x00000000018a7983 */ /* 0x002ea20000300800 */
[----:B----4-:R-:W-:Y:S01]  /*16f20*/  FSEL R2, R137, RZ, P1 ;  /* 0x000000ff89027208 */ /* 0x010fe20000800000 */
[C---:B------:R-:W-:Y:S02]  /*16f30*/  FMUL.FTZ R17, R3.reuse, R157 ;  /* 0x0000009d03117220 */ /* 0x040fe40000410000 */
[C---:B---3--:R-:W-:Y:S01]  /*16f40*/  FMUL.FTZ R5, R3.reuse, R145 ;  /* 0x0000009103057220 */ /* 0x048fe20000410000 */
[----:B------:R-:W1:Y:S01]  /*16f50*/  LDSM.16.MT88.4 R36, [R231+0x100] ;  /* 0x00010000e724783b */ /* 0x000e620000004200 */
[----:B------:R-:W-:Y:S02]  /*16f60*/  IMAD.MOV.U32 R145, RZ, RZ, R18 ;  /* 0x000000ffff917224 */ /* 0x000fe400078e0012 */
[----:B------:R-:W-:Y:S02]  /*16f70*/  FMUL.FTZ R4, R3, R144 ;  /* 0x0000009003047220 */ /* 0x000fe40000410000 */
[----:B------:R-:W-:Y:S02]  /*16f80*/  IMAD.MOV.U32 R144, RZ, RZ, R19 ;  /* 0x000000ffff907224 */ /* 0x000fe400078e0013 */
[----:B------:R-:W-:Y:S01]  /*16f90*/  FADD.FTZ R0, -R2, R140 ;  /* 0x0000008c02007221 */ /* 0x000fe20000010100 */
[----:B------:R-:W-:Y:S01]  /*16fa0*/  FSEL R2, R71, RZ, P0 ;  /* 0x000000ff47027208 */ /* 0x000fe20000000000 */
[C---:B------:R-:W-:Y:S01]  /*16fb0*/  FMUL.FTZ R7, R69.reuse, R147 ;  /* 0x0000009345077220 */ /* 0x040fe20000410000 */
[----:B------:R-:W0:Y:S01]  /*16fc0*/  LDGDEPBAR ;  /* 0x00000000000079af */ /* 0x000e220000000000 */
[----:B------:R-:W-:Y:S02]  /*16fd0*/  FMUL.FTZ R0, R0, c[0x0][0x2d0] ;  /* 0x0000b40000007a20 */ /* 0x000fe40000410000 */
[----:B------:R-:W-:Y:S02]  /*16fe0*/  FMUL.FTZ R6, R69, R146 ;  /* 0x0000009245067220 */ /* 0x000fe40000410000 */
[----:B------:R3:W4:Y:S01]  /*16ff0*/  MUFU.EX2 R68, R0 ;  /* 0x0000000000447308 */ /* 0x0007220000000800 */
[----:B------:R-:W-:Y:S02]  /*17000*/  IMAD.MOV.U32 R146, RZ, RZ, R16 ;  /* 0x000000ffff927224 */ /* 0x000fe400078e0010 */
[----:B------:R-:W2:Y:S01]  /*17010*/  LDL.LU R147, [R1+0x14] ;  /* 0x0000140001937983 */ /* 0x000ea20000300800 */
[----:B------:R-:W-:Y:S02]  /*17020*/  FMUL.FTZ R16, R3, R156 ;  /* 0x0000009c03107220 */ /* 0x000fe40000410000 */
[C---:B------:R-:W-:Y:S02]  /*17030*/  FMUL.FTZ R18, R69.reuse, R158 ;  /* 0x0000009e45127220 */ /* 0x040fe40000410000 */
[----:B------:R-:W-:Y:S02]  /*17040*/  IMAD.MOV.U32 R140, RZ, RZ, R55 ;  /* 0x000000ffff8c7224 */ /* 0x000fe400078e0037 */
[----:B------:R-:W-:Y:S02]  /*17050*/  FMUL.FTZ R19, R69, R159 ;  /* 0x0000009f45137220 */ /* 0x000fe40000410000 */
[C---:B------:R-:W-:Y:S02]  /*17060*/  FMUL.FTZ R32, R3.reuse, R172 ;  /* 0x000000ac03207220 */ /* 0x040fe40000410000 */
[----:B------:R-:W-:Y:S02]  /*17070*/  FMUL.FTZ R33, R3, R173 ;  /* 0x000000ad03217220 */ /* 0x000fe40000410000 */
[C---:B------:R-:W-:Y:S02]  /*17080*/  FMUL.FTZ R34, R69.reuse, R174 ;  /* 0x000000ae45227220 */ /* 0x040fe40000410000 */
[----:B------:R-:W-:Y:S02]  /*17090*/  FMUL.FTZ R35, R69, R175 ;  /* 0x000000af45237220 */ /* 0x000fe40000410000 */
[C---:B------:R-:W-:Y:S01]  /*170a0*/  FMUL.FTZ R48, R3.reuse, R120 ;  /* 0x0000007803307220 */ /* 0x040fe20000410000 */
[----:B------:R-:W-:Y:S01]  /*170b0*/  LDSM.16.MT88.4 R172, [R231+0x3100] ;  /* 0x00310000e7ac783b */ /* 0x000fe20000004200 */
[----:B------:R-:W-:Y:S02]  /*170c0*/  FMUL.FTZ R49, R3, R121 ;  /* 0x0000007903317220 */ /* 0x000fe40000410000 */
[----:B---3--:R-:W-:Y:S02]  /*170d0*/  FADD.FTZ R0, -R2, R141 ;  /* 0x0000008d02007221 */ /* 0x008fe40000010100 */
[----:B------:R-:W-:Y:S02]  /*170e0*/  FFMA.FTZ R2, R43, c[0x0][0x2d0], -R96 ;  /* 0x0000b4002b027a23 */ /* 0x000fe40000010860 */
[----:B------:R-:W-:Y:S02]  /*170f0*/  FMUL.FTZ R0, R0, c[0x0][0x2d0] ;  /* 0x0000b40000007a20 */ /* 0x000fe40000410000 */
[----:B------:R3:W-:Y:S01]  /*17100*/  MUFU.EX2 R104, R2 ;  /* 0x0000000200687308 */ /* 0x0007e20000000800 */
[C---:B----4-:R-:W-:Y:S02]  /*17110*/  FMUL.FTZ R12, R68.reuse, R152 ;  /* 0x00000098440c7220 */ /* 0x050fe40000410000 */
[C---:B------:R-:W-:Y:S02]  /*17120*/  FMUL.FTZ R8, R68.reuse, R148 ;  /* 0x0000009444087220 */ /* 0x040fe40000410000 */
[----:B------:R-:W4:Y:S01]  /*17130*/  LDL.LU R148, [R1+0xc] ;  /* 0x00000c0001947983 */ /* 0x000f220000300800 */
[C---:B------:R-:W-:Y:S02]  /*17140*/  FMUL.FTZ R13, R68.reuse, R153 ;  /* 0x00000099440d7220 */ /* 0x040fe40000410000 */
[----:B------:R-:W-:Y:S02]  /*17150*/  IMAD.MOV.U32 R141, RZ, RZ, R54 ;  /* 0x000000ffff8d7224 */ /* 0x000fe400078e0036 */
[----:B------:R-:W1:Y:S01]  /*17160*/  MUFU.EX2 R0, R0 ;  /* 0x0000000000007308 */ /* 0x000e620000000800 */
[----:B------:R-:W-:Y:S02]  /*17170*/  FMUL.FTZ R9, R68, R149 ;  /* 0x0000009544097220 */ /* 0x000fe40000410000 */
[----:B------:R-:W-:Y:S01]  /*17180*/  F2FP.BF16.PACK_AB R74, R111, R141 ;  /* 0x0000008d6f4a723e */ /* 0x000fe200000010ff */
[----:B------:R-:W-:Y:S02]  /*17190*/  FFMA.FTZ R121, R142, c[0x0][0x2d0], -R96 ;  /* 0x0000b4008e797a23 */ /* 0x000fe40000010860 */
[--C-:B------:R-:W-:Y:S02]  /*171a0*/  FFMA.FTZ R120, R188, c[0x0][0x2d0], -R94.reuse ;  /* 0x0000b400bc787a23 */ /* 0x100fe4000001085e */
[----:B------:R-:W-:Y:S02]  /*171b0*/  FMUL.FTZ R40, R68, R180 ;  /* 0x000000b444287220 */ /* 0x000fe40000410000 */
[-C--:B------:R-:W-:Y:S05]  /*171c0*/  HMMA.16816.F32.BF16 R4, R72, R20.reuse, R4 ;  /* 0x000000144804723c */ /* 0x080fea0000041804 */
[----:B---3--:R-:W-:Y:S02]  /*171d0*/  FFMA.FTZ R2, R44, c[0x0][0x2d0], -R94 ;  /* 0x0000b4002c027a23 */ /* 0x008fe4000001085e */
[C---:B------:R-:W-:Y:S02]  /*171e0*/  FMUL.FTZ R24, R68.reuse, R164 ;  /* 0x000000a444187220 */ /* 0x040fe40000410000 */
[----:B------:R3:W-:Y:S03]  /*171f0*/  MUFU.EX2 R105, R2 ;  /* 0x0000000200697308 */ /* 0x0007e60000000800 */
[----:B------:R-:W-:Y:S02]  /*17200*/  FMUL.FTZ R28, R68, R168 ;  /* 0x000000a8441c7220 */ /* 0x000fe40000410000 */
[C---:B-1----:R-:W-:Y:S02]  /*17210*/  FMUL.FTZ R14, R0.reuse, R154 ;  /* 0x0000009a000e7220 */ /* 0x042fe40000410000 */
[C---:B------:R-:W-:Y:S02]  /*17220*/  FMUL.FTZ R15, R0.reuse, R155 ;  /* 0x0000009b000f7220 */ /* 0x040fe40000410000 */
[C---:B------:R-:W-:Y:S02]  /*17230*/  FMUL.FTZ R10, R0.reuse, R150 ;  /* 0x00000096000a7220 */ /* 0x040fe40000410000 */
[----:B------:R-:W-:Y:S02]  /*17240*/  FMUL.FTZ R11, R0, R151 ;  /* 0x00000097000b7220 */ /* 0x000fe40000410000 */
[----:B------:R-:W-:Y:S02]  /*17250*/  IMAD.MOV.U32 R150, RZ, RZ, R53 ;  /* 0x000000ffff967224 */ /* 0x000fe400078e0035 */
[----:B------:R-:W-:Y:S02]  /*17260*/  IMAD.MOV.U32 R151, RZ, RZ, R52 ;  /* 0x000000ffff977224 */ /* 0x000fe400078e0034 */
[----:B------:R-:W1:Y:S01]  /*17270*/  LDSM.16.MT88.4 R52, [R229+0x100] ;  /* 0x00010000e534783b */ /* 0x000e620000004200 */
[----:B------:R-:W-:Y:S02]  /*17280*/  FMUL.FTZ R29, R68, R169 ;  /* 0x000000a9441d7220 */ /* 0x000fe40000410000 */
[C---:B------:R-:W-:Y:S02]  /*17290*/  FMUL.FTZ R30, R0.reuse, R170 ;  /* 0x000000aa001e7220 */ /* 0x040fe40000410000 */
[C---:B------:R-:W-:Y:S02]  /*172a0*/  FMUL.FTZ R31, R0.reuse, R171 ;  /* 0x000000ab001f7220 */ /* 0x040fe40000410000 */
[----:B---3--:R-:W-:Y:S02]  /*172b0*/  FFMA.FTZ R2, R45, c[0x0][0x2d0], -R94 ;  /* 0x0000b4002d027a23 */ /* 0x008fe4000001085e */
[----:B------:R-:W-:Y:S02]  /*172c0*/  FMUL.FTZ R43, R0, R183 ;  /* 0x000000b7002b7220 */ /* 0x000fe40000410000 */
[----:B------:R3:W-:Y:S01]  /*172d0*/  MUFU.EX2 R26, R2 ;  /* 0x00000002001a7308 */ /* 0x0007e20000000800 */
[----:B------:R-:W-:Y:S02]  /*172e0*/  FMUL.FTZ R41, R68, R181 ;  /* 0x000000b544297220 */ /* 0x000fe40000410000 */
[----:B------:R-:W-:Y:S02]  /*172f0*/  FMUL.FTZ R42, R0, R182 ;  /* 0x000000b6002a7220 */ /* 0x000fe40000410000 */
[C---:B------:R-:W-:Y:S02]  /*17300*/  FMUL.FTZ R44, R68.reuse, R116 ;  /* 0x00000074442c7220 */ /* 0x040fe40000410000 */
[C---:B------:R-:W-:Y:S02]  /*17310*/  FMUL.FTZ R45, R68.reuse, R117 ;  /* 0x00000075442d7220 */ /* 0x040fe40000410000 */
[C---:B------:R-:W-:Y:S02]  /*17320*/  FMUL.FTZ R50, R69.reuse, R122 ;  /* 0x0000007a45327220 */ /* 0x040fe40000410000 */
[----:B------:R-:W-:Y:S02]  /*17330*/  FMUL.FTZ R51, R69, R123 ;  /* 0x0000007b45337220 */ /* 0x000fe40000410000 */
[C---:B------:R-:W-:Y:S02]  /*17340*/  FMUL.FTZ R60, R68.reuse, R132 ;  /* 0x00000084443c7220 */ /* 0x040fe40000410000 */
[----:B------:R-:W-:Y:S02]  /*17350*/  FMUL.FTZ R61, R68, R133 ;  /* 0x00000085443d7220 */ /* 0x000fe40000410000 */
[C---:B------:R-:W-:Y:S02]  /*17360*/  FMUL.FTZ R62, R0.reuse, R134 ;  /* 0x00000086003e7220 */ /* 0x040fe40000410000 */
[----:B------:R-:W-:Y:S02]  /*17370*/  FMUL.FTZ R63, R0, R135 ;  /* 0x00000087003f7220 */ /* 0x000fe40000410000 */
[----:B------:R-:W-:Y:S02]  /*17380*/  IMAD.MOV.U32 R149, RZ, RZ, R201 ;  /* 0x000000ffff957224 */ /* 0x000fe400078e00c9 */
[----:B------:R-:W-:Y:S02]  /*17390*/  IMAD.MOV.U32 R201, RZ, RZ, R90 ;  /* 0x000000ffffc97224 */ /* 0x000fe400078e005a */
[----:B---3--:R-:W-:Y:S02]  /*173a0*/  FFMA.FTZ R2, R46, c[0x0][0x2d0], -R96 ;  /* 0x0000b4002e027a23 */ /* 0x008fe40000010860 */
[----:B------:R-:W-:Y:S02]  /*173b0*/  FMUL.FTZ R46, R0, R118 ;  /* 0x00000076002e7220 */ /* 0x000fe40000410000 */
[----:B------:R3:W-:Y:S01]  /*173c0*/  MUFU.EX2 R25, R2 ;  /* 0x0000000200197308 */ /* 0x0007e20000000800 */
[--C-:B------:R-:W-:Y:S02]  /*173d0*/  FFMA.FTZ R117, R217, c[0x0][0x2d0], -R93.reuse ;  /* 0x0000b400d9757a23 */ /* 0x100fe4000001085d */
[----:B------:R-:W-:Y:S02]  /*173e0*/  FFMA.FTZ R123, R112, c[0x0][0x2d0], -R94 ;  /* 0x0000b400707b7a23 */ /* 0x000fe4000001085e */
[--C-:B------:R-:W-:Y:S02]  /*173f0*/  FFMA.FTZ R112, R189, c[0x0][0x2d0], -R96.reuse ;  /* 0x0000b400bd707a23 */ /* 0x100fe40000010860 */
[--C-:B------:R-:W-:Y:S02]  /*17400*/  FFMA.FTZ R116, R218, c[0x0][0x2d0], -R93.reuse ;  /* 0x0000b400da747a23 */ /* 0x100fe4000001085d */
[--C-:B------:R-:W-:Y:S02]  /*17410*/  FFMA.FTZ R122, R114, c[0x0][0x2d0], -R96.reuse ;  /* 0x0000b400727a7a23 */ /* 0x100fe40000010860 */
[----:B------:R-:W-:Y:S02]  /*17420*/  FFMA.FTZ R132, R113, c[0x0][0x2d0], -R96 ;  /* 0x0000b40071847a23 */ /* 0x000fe40000010860 */
[--C-:B------:R-:W-:Y:S02]  /*17430*/  FFMA.FTZ R133, R97, c[0x0][0x2d0], -R94.reuse ;  /* 0x0000b40061857a23 */ /* 0x100fe4000001085e */
[----:B------:R-:W-:Y:S02]  /*17440*/  FFMA.FTZ R134, R109, c[0x0][0x2d0], -R94 ;  /* 0x0000b4006d867a23 */ /* 0x000fe4000001085e */
[----:B------:R-:W-:Y:S02]  /*17450*/  IMAD.MOV.U32 R168, RZ, RZ, R102 ;  /* 0x000000ffffa87224 */ /* 0x000fe400078e0066 */
[----:B------:R-:W-:Y:S02]  /*17460*/  FFMA.FTZ R102, R221, c[0x0][0x2d0], -R93 ;  /* 0x0000b400dd667a23 */ /* 0x000fe4000001085d */
[--C-:B------:R-:W-:Y:S02]  /*17470*/  FFMA.FTZ R109, R213, c[0x0][0x2d0], -R96.reuse ;  /* 0x0000b400d56d7a23 */ /* 0x100fe40000010860 */
[----:B------:R-:W-:Y:S01]  /*17480*/  IMAD.MOV.U32 R169, RZ, RZ, R107 ;  /* 0x000000ffffa97224 */ /* 0x000fe200078e006b */
[----:B------:R-:W-:Y:S01]  /*17490*/  MUFU.EX2 R142, R102 ;  /* 0x00000066008e7308 */ /* 0x000fe20000000800 */
[--C-:B---3--:R-:W-:Y:S02]  /*174a0*/  FFMA.FTZ R2, R47, c[0x0][0x2d0], -R96.reuse ;  /* 0x0000b4002f027a23 */ /* 0x108fe40000010860 */
[----:B------:R-:W-:Y:S02]  /*174b0*/  FMUL.FTZ R47, R0, R119 ;  /* 0x00000077002f7220 */ /* 0x000fe40000410000 */
[----:B------:R-:W-:Y:S02]  /*174c0*/  FFMA.FTZ R119, R101, c[0x0][0x2d0], -R93 ;  /* 0x0000b40065777a23 */ /* 0x000fe4000001085d */
[----:B------:R-:W-:Y:S02]  /*174d0*/  IMAD.MOV.U32 R107, RZ, RZ, R103 ;  /* 0x000000ffff6b7224 */ /* 0x000fe400078e0067 */
[--C-:B------:R-:W-:Y:S01]  /*174e0*/  FFMA.FTZ R103, R219, c[0x0][0x2d0], -R93.reuse ;  /* 0x0000b400db677a23 */ /* 0x100fe2000001085d */
[----:B------:R3:W1:Y:S01]  /*174f0*/  MUFU.EX2 R27, R2 ;  /* 0x00000002001b7308 */ /* 0x0006620000000800 */
[--C-:B------:R-:W-:Y:S02]  /*17500*/  FFMA.FTZ R97, R107, c[0x0][0x2d0], -R96.reuse ;  /* 0x0000b4006b617a23 */ /* 0x100fe40000010860 */
[----:B------:R-:W-:Y:S07]  /*17510*/  FFMA.FTZ R107, R214, c[0x0][0x2d0], -R96 ;  /* 0x0000b400d66b7a23 */ /* 0x000fee0000010860 */
[----:B------:R-:W-:Y:S01]  /*17520*/  MUFU.EX2 R102, R119 ;  /* 0x0000007700667308 */ /* 0x000fe20000000800 */
[----:B---3--:R-:W-:Y:S02]  /*17530*/  FFMA.FTZ R2, R192, c[0x0][0x2d0], -R93 ;  /* 0x0000b400c0027a23 */ /* 0x008fe4000001085d */
[----:B-1----:R-:W-:Y:S07]  /*17540*/  IMAD.MOV.U32 R164, RZ, RZ, R27 ;  /* 0x000000ffffa47224 */ /* 0x002fee00078e001b */
[----:B------:R1:W-:Y:S01]  /*17550*/  MUFU.EX2 R152, R2 ;  /* 0x0000000200987308 */ /* 0x0003e20000000800 */
[----:B------:R-:W-:Y:S02]  /*17560*/  FMUL.FTZ R27, R0, R167 ;  /* 0x000000a7001b7220 */ /* 0x000fe40000410000 */
[----:B------:R-:W-:Y:S02]  /*17570*/  IMAD.MOV.U32 R167, RZ, RZ, R79 ;  /* 0x000000ffffa77224 */ /* 0x000fe400078e004f */
[----:B------:R-:W-:Y:S02]  /*17580*/  IMAD.MOV.U32 R192, RZ, RZ, R78 ;  /* 0x000000ffffc07224 */ /* 0x000fe400078e004e */
[----:B------:R-:W-:Y:S02]  /*17590*/  IMAD.MOV.U32 R221, RZ, RZ, R164 ;  /* 0x000000ffffdd7224 */ /* 0x000fe400078e00a4 */
[----:B-1----:R-:W-:Y:S02]  /*175a0*/  FFMA.FTZ R2, R193, c[0x0][0x2d0], -R93 ;  /* 0x0000b400c1027a23 */ /* 0x002fe4000001085d */
[----:B------:R-:W-:Y:S02]  /*175b0*/  IMAD.MOV.U32 R193, RZ, RZ, R77 ;  /* 0x000000ffffc17224 */ /* 0x000fe400078e004d */
[----:B------:R1:W3:Y:S01]  /*175c0*/  MUFU.EX2 R154, R2 ;  /* 0x00000002009a7308 */ /* 0x0002e20000000800 */
[----:B------:R-:W2:Y:S01]  /*175d0*/  LDSM.16.MT88.4 R76, [R230+0x100] ;  /* 0x00010000e64c783b */ /* 0x000ea20000004200 */
[--C-:B-1----:R-:W-:Y:S08]  /*175e0*/  FFMA.FTZ R2, R195, c[0x0][0x2d0], -R92.reuse ;  /* 0x0000b400c3027a23 */ /* 0x102ff0000001085c */
[----:B------:R1:W1:Y:S01]  /*175f0*/  MUFU.EX2 R153, R2 ;  /* 0x0000000200997308 */ /* 0x0002620000000800 */
[----:B--2---:R-:W-:Y:S01]  /*17600*/  F2FP.BF16.PACK_AB R67, R139, R95 ;  /* 0x0000005f8b43723e */ /* 0x004fe200000010ff */
[----:B-1----:R-:W-:Y:S08]  /*17610*/  FFMA.FTZ R2, R206, c[0x0][0x2d0], -R92 ;  /* 0x0000b400ce027a23 */ /* 0x002ff0000001085c */
[----:B------:R1:W-:Y:S01]  /*17620*/  MUFU.EX2 R155, R2 ;  /* 0x00000002009b7308 */ /* 0x0003e20000000800 */
[----:B------:R-:W-:Y:S01]  /*17630*/  F2FP.BF16.PACK_AB R66, R138, R140 ;  /* 0x0000008c8a42723e */ /* 0x000fe200000010ff */
[----:B-1----:R-:W-:Y:S06]  /*17640*/  FFMA.FTZ R2, R56, c[0x0][0x2d0], -R93 ;  /* 0x0000b40038027a23 */ /* 0x002fec000001085d */
[C---:B------:R-:W-:Y:S02]  /*17650*/  HMMA.16816.F32.BF16 R8, R64.reuse, R20, R8 ;  /* 0x000000144008723c */ /* 0x040fe40000041808 */
[----:B------:R1:W-:Y:S02]  /*17660*/  MUFU.EX2 R156, R2 ;  /* 0x00000002009c7308 */ /* 0x0003e40000000800 */
[C---:B------:R-:W-:Y:S03]  /*17670*/  FMUL.FTZ R56, R68.reuse, R128 ;  /* 0x0000008044387220 */ /* 0x040fe60000410000 */
[C---:B------:R-:W-:Y:S01]  /*17680*/  FMUL.FTZ R20, R3.reuse, R160 ;  /* 0x000000a003147220 */ /* 0x040fe20000410000 */
[-C--:B------:R-:W-:Y:S04]  /*17690*/  HMMA.16816.F32.BF16 R12, R64, R22.reuse, R12 ;  /* 0x00000016400c723c */ /* 0x080fe8000004180c */
[----:B------:R-:W-:Y:S02]  /*176a0*/  IMAD.MOV.U32 R160, RZ, RZ, R82 ;  /* 0x000000ffffa07224 */ /* 0x000fe400078e0052 */
[----:B------:R-:W-:Y:S02]  /*176b0*/  FMUL.FTZ R21, R3, R161 ;  /* 0x000000a103157220 */ /* 0x000fe40000410000 */
[C---:B------:R-:W-:Y:S04]  /*176c0*/  HMMA.16816.F32.BF16 R16, R72.reuse, R22, R16 ;  /* 0x000000164810723c */ /* 0x040fe80000041810 */
[----:B------:R-:W-:Y:S02]  /*176d0*/  IMAD.MOV.U32 R161, RZ, RZ, R25 ;  /* 0x000000ffffa17224 */ /* 0x000fe400078e0019 */
[----:B------:R-:W-:Y:S02]  /*176e0*/  FMUL.FTZ R25, R68, R165 ;  /* 0x000000a544197220 */ /* 0x000fe40000410000 */
[----:B------:R-:W-:Y:S04]  /*176f0*/  FMUL.FTZ R23, R69, R163 ;  /* 0x000000a345177220 */ /* 0x000fe80000410000 */
[----:B-1----:R-:W-:Y:S02]  /*17700*/  FFMA.FTZ R2, R57, c[0x0][0x2d0], -R93 ;  /* 0x0000b40039027a23 */ /* 0x002fe4000001085d */
[----:B------:R-:W-:Y:S02]  /*17710*/  FMUL.FTZ R22, R69, R162 ;  /* 0x000000a245167220 */ /* 0x000fe40000410000 */
[----:B------:R1:W-:Y:S01]  /*17720*/  MUFU.EX2 R158, R2 ;  /* 0x00000002009e7308 */ /* 0x0003e20000000800 */
[----:B------:R-:W-:Y:S02]  /*17730*/  IMAD.MOV.U32 R165, RZ, RZ, R83 ;  /* 0x000000ffffa57224 */ /* 0x000fe400078e0053 */
[----:B------:R-:W-:Y:S02]  /*17740*/  IMAD.MOV.U32 R163, RZ, RZ, R84 ;  /* 0x000000ffffa37224 */ /* 0x000fe400078e0054 */
[-C--:B------:R-:W-:Y:S01]  /*17750*/  HMMA.16816.F32.BF16 R20, R72, R36.reuse, R20 ;  /* 0x000000244814723c */ /* 0x080fe20000041814 */
[----:B------:R-:W-:Y:S02]  /*17760*/  LDSM.16.MT88.4 R84, [R231+0x900] ;  /* 0x00090000e754783b */ /* 0x000fe40000004200 */
[----:B------:R-:W-:Y:S02]  /*17770*/  IMAD.MOV.U32 R162, RZ, RZ, R26 ;  /* 0x000000ffffa27224 */ /* 0x000fe400078e001a */
[----:B------:R-:W-:Y:S02]  /*17780*/  FMUL.FTZ R26, R0, R166 ;  /* 0x000000a6001a7220 */ /* 0x000fe40000410000 */
[----:B------:R-:W-:Y:S02]  /*17790*/  IMAD.MOV.U32 R166, RZ, RZ, R80 ;  /* 0x000000ffffa67224 */ /* 0x000fe400078e0050 */
[----:B------:R-:W2:Y:S03]  /*177a0*/  LDSM.16.MT88.4 R80, [R228+0x900] ;  /* 0x00090000e450783b */ /* 0x000ea60000004200 */
[C---:B------:R-:W-:Y:S04]  /*177b0*/  HMMA.16816.F32.BF16 R24, R64.reuse, R36, R24 ;  /* 0x000000244018723c */ /* 0x040fe80000041818 */
[----:B------:R-:W-:Y:S02]  /*177c0*/  FMUL.FTZ R57, R68, R129 ;  /* 0x0000008144397220 */ /* 0x000fe40000410000 */
[----:B------:R-:W-:Y:S02]  /*177d0*/  IMAD.MOV.U32 R219, RZ, RZ, R162 ;  /* 0x000000ffffdb7224 */ /* 0x000fe400078e00a2 */
[-C--:B------:R-:W-:Y:S04]  /*177e0*/  HMMA.16816.F32.BF16 R28, R64, R38.reuse, R28 ;  /* 0x00000026401c723c */ /* 0x080fe8000004181c */
[----:B-1----:R-:W-:Y:S02]  /*177f0*/  FFMA.FTZ R2, R58, c[0x0][0x2d0], -R92 ;  /* 0x0000b4003a027a23 */ /* 0x002fe4000001085c */
[C---:B------:R-:W-:Y:S02]  /*17800*/  FMUL.FTZ R37, R3.reuse, R177 ;  /* 0x000000b103257220 */ /* 0x040fe40000410000 */
[C---:B------:R-:W-:Y:S01]  /*17810*/  HMMA.16816.F32.BF16 R32, R72.reuse, R38, R32 ;  /* 0x000000264820723c */ /* 0x040fe20000041820 */
[----:B------:R1:W-:Y:S03]  /*17820*/  MUFU.EX2 R157, R2 ;  /* 0x00000002009d7308 */ /* 0x0003e60000000800 */
[----:B------:R-:W-:Y:S02]  /*17830*/  FMUL.FTZ R36, R3, R176 ;  /* 0x000000b003247220 */ /* 0x000fe40000410000 */
[C---:B------:R-:W-:Y:S02]  /*17840*/  FMUL.FTZ R58, R0.reuse, R130 ;  /* 0x00000082003a7220 */ /* 0x040fe40000410000 */
[C---:B------:R-:W-:Y:S04]  /*17850*/  FMUL.FTZ R38, R69.reuse, R178 ;  /* 0x000000b245267220 */ /* 0x040fe80000410000 */
[----:B------:R-:W-:Y:S02]  /*17860*/  FMUL.FTZ R39, R69, R179 ;  /* 0x000000b345277220 */ /* 0x000fe40000410000 */
[----:B---3--:R-:W-:Y:S02]  /*17870*/  IMAD.MOV.U32 R178, RZ, RZ, R154 ;  /* 0x000000ffffb27224 */ /* 0x008fe400078e009a */
[----:B------:R-:W-:Y:S02]  /*17880*/  IMAD.MOV.U32 R179, RZ, RZ, R153 ;  /* 0x000000ffffb37224 */ /* 0x000fe400078e0099 */
[----:B------:R-:W-:Y:S01]  /*17890*/  IMAD.MOV.U32 R153, RZ, RZ, R136 ;  /* 0x000000ffff997224 */ /* 0x000fe200078e0088 */
[-C--:B------:R-:W-:Y:S03]  /*178a0*/  HMMA.16816.F32.BF16 R36, R72, R52.reuse, R36 ;  /* 0x000000344824723c */ /* 0x080fe60000041824 */
[----:B-1----:R-:W-:Y:S05]  /*178b0*/  FFMA.FTZ R2, R59, c[0x0][0x2d0], -R92 ;  /* 0x0000b4003b027a23 */ /* 0x002fea000001085c */
[C---:B------:R-:W-:Y:S01]  /*178c0*/  HMMA.16816.F32.BF16 R40, R64.reuse, R52, R40 ;  /* 0x000000344028723c */ /* 0x040fe20000041828 */
[----:B------:R1:W3:Y:S03]  /*178d0*/  MUFU.EX2 R159, R2 ;  /* 0x00000002009f7308 */ /* 0x0002e60000000800 */
[----:B------:R-:W-:Y:S03]  /*178e0*/  FMUL.FTZ R59, R0, R131 ;  /* 0x00000083003b7220 */ /* 0x000fe60000410000 */
[C---:B------:R-:W-:Y:S01]  /*178f0*/  FMUL.FTZ R52, R3.reuse, R124 ;  /* 0x0000007c03347220 */ /* 0x040fe20000410000 */
[-C--:B------:R-:W-:Y:S03]  /*17900*/  HMMA.16816.F32.BF16 R44, R64, R54.reuse, R44 ;  /* 0x00000036402c723c */ /* 0x080fe6000004182c */
[----:B------:R-:W-:Y:S01]  /*17910*/  MUFU.EX2 R131, R99 ;  /* 0x0000006300837308 */ /* 0x000fe20000000800 */
[----:B------:R-:W-:Y:S04]  /*17920*/  FMUL.FTZ R53, R3, R125 ;  /* 0x0000007d03357220 */ /* 0x000fe80000410000 */
[C---:B------:R-:W-:Y:S05]  /*17930*/  HMMA.16816.F32.BF16 R48, R72.reuse, R54, R48 ;  /* 0x000000364830723c */ /* 0x040fea0000041830 */
[----:B------:R-:W-:Y:S02]  /*17940*/  MUFU.EX2 R99, R120 ;  /* 0x0000007800637308 */ /* 0x000fe40000000800 */
[C---:B------:R-:W-:Y:S02]  /*17950*/  FMUL.FTZ R54, R69.reuse, R126 ;  /* 0x0000007e45367220 */ /* 0x040fe40000410000 */
[----:B------:R-:W-:Y:S03]  /*17960*/  FMUL.FTZ R55, R69, R127 ;  /* 0x0000007f45377220 */ /* 0x000fe60000410000 */
[--C-:B-1----:R-:W-:Y:S04]  /*17970*/  FFMA.FTZ R2, R220, c[0x0][0x2d0], -R94.reuse ;  /* 0x0000b400dc027a23 */ /* 0x102fe8000001085e */
[-C--:B------:R-:W-:Y:S01]  /*17980*/  HMMA.16816.F32.BF16 R52, R72, R76.reuse, R52 ;  /* 0x0000004c4834723c */ /* 0x080fe20000041834 */
[----:B------:R1:W-:Y:S07]  /*17990*/  MUFU.EX2 R177, R2 ;  /* 0x0000000200b17308 */ /* 0x0003ee0000000800 */
[C---:B------:R-:W-:Y:S03]  /*179a0*/  HMMA.16816.F32.BF16 R56, R64.reuse, R76, R56 ;  /* 0x0000004c4038723c */ /* 0x040fe60000041838 */
[----:B------:R-:W-:Y:S04]  /*179b0*/  MUFU.EX2 R125, R97 ;  /* 0x00000061007d7308 */ /* 0x000fe80000000800 */
[----:B------:R-:W-:Y:S01]  /*179c0*/  F2FP.BF16.PACK_AB R76, R233, R246 ;  /* 0x000000f6e94c723e */ /* 0x000fe200000010ff */
[-C--:B------:R-:W-:Y:S04]  /*179d0*/  HMMA.16816.F32.BF16 R60, R64, R78.reuse, R60 ;  /* 0x0000004e403c723c */ /* 0x080fe8000004183c */
[----:B------:R-:W-:Y:S03]  /*179e0*/  F2FP.BF16.PACK_AB R77, R235, R216 ;  /* 0x000000d8eb4d723e */ /* 0x000fe600000010ff */
[C---:B------:R-:W-:Y:S02]  /*179f0*/  FMUL.FTZ R64, R3.reuse, R184 ;  /* 0x000000b803407220 */ /* 0x040fe40000410000 */
[----:B-1----:R-:W-:Y:S03]  /*17a00*/  FFMA.FTZ R2, R224, c[0x0][0x2d0], -R94 ;  /* 0x0000b400e0027a23 */ /* 0x002fe6000001085e */
[----:B------:R-:W-:Y:S01]  /*17a10*/  FMUL.FTZ R65, R3, R185 ;  /* 0x000000b903417220 */ /* 0x000fe20000410000 */
[----:B------:R1:W-:Y:S01]  /*17a20*/  MUFU.EX2 R183, R2 ;  /* 0x0000000200b77308 */ /* 0x0003e20000000800 */
[C---:B------:R-:W-:Y:S02]  /*17a30*/  FMUL.FTZ R66, R69.reuse, R186 ;  /* 0x000000ba45427220 */ /* 0x040fe40000410000 */
[----:B------:R-:W-:Y:S07]  /*17a40*/  FMUL.FTZ R67, R69, R187 ;  /* 0x000000bb45437220 */ /* 0x000fee0000410000 */
[----:B------:R-:W-:Y:S07]  /*17a50*/  HMMA.16816.F32.BF16 R64, R72, R78, R64 ;  /* 0x0000004e4840723c */ /* 0x000fee0000041840 */
[----:B----4-:R-:W-:Y:S02]  /*17a60*/  F2FP.BF16.PACK_AB R72, R232, R148 ;  /* 0x00000094e848723e */ /* 0x010fe400000010ff */
[----:B------:R-:W-:Y:S03]  /*17a70*/  F2FP.BF16.PACK_AB R73, R236, R147 ;  /* 0x00000093ec49723e */ /* 0x000fe600000010ff */
[----:B------:R-:W-:Y:S01]  /*17a80*/  F2FP.BF16.PACK_AB R74, R242, R146 ;  /* 0x00000092f24a723e */ /* 0x000fe200000010ff */
[--C-:B-1----:R-:W-:Y:S01]  /*17a90*/  FFMA.FTZ R2, R225, c[0x0][0x2d0], -R96.reuse ;  /* 0x0000b400e1027a23 */ /* 0x102fe20000010860 */
[----:B------:R-:W-:Y:S02]  /*17aa0*/  F2FP.BF16.PACK_AB R75, R243, R239 ;  /* 0x000000eff34b723e */ /* 0x000fe400000010ff */
[----:B------:R-:W-:Y:S01]  /*17ab0*/  F2FP.BF16.PACK_AB R78, R145, R240 ;  /* 0x000000f0914e723e */ /* 0x000fe200000010ff */
[----:B------:R1:W-:Y:S01]  /*17ac0*/  MUFU.EX2 R176, R2 ;  /* 0x0000000200b07308 */ /* 0x0003e20000000800 */
[----:B------:R-:W-:Y:S03]  /*17ad0*/  F2FP.BF16.PACK_AB R79, R144, R241 ;  /* 0x000000f1904f723e */ /* 0x000fe600000010ff */
[-C--:B--2---:R-:W-:Y:S08]  /*17ae0*/  HMMA.16816.F32.BF16 R4, R72, R80.reuse, R4 ;  /* 0x000000504804723c */ /* 0x084ff00000041804 */
[C---:B------:R-:W-:Y:S07]  /*17af0*/  HMMA.16816.F32.BF16 R8, R76.reuse, R80, R8 ;  /* 0x000000504c08723c */ /* 0x040fee0000041808 */
[--C-:B------:R-:W-:Y:S01]  /*17b00*/  FFMA.FTZ R80, R193, c[0x0][0x2d0], -R96.reuse ;  /* 0x0000b400c1507a23 */ /* 0x100fe20000010860 */
[-C--:B------:R-:W-:Y:S03]  /*17b10*/  HMMA.16816.F32.BF16 R12, R76, R82.reuse, R12 ;  /* 0x000000524c0c723c */ /* 0x080fe6000004180c */
[----:B------:R2:W-:Y:S01]  /*17b20*/  MUFU.EX2 R180, R80 ;  /* 0x0000005000b47308 */ /* 0x0005e20000000800 */
[----:B-1----:R-:W-:Y:S04]  /*17b30*/  FFMA.FTZ R2, R249, c[0x0][0x2d0], -R96 ;  /* 0x0000b400f9027a23 */ /* 0x002fe80000010860 */
[C---:B------:R-:W-:Y:S05]  /*17b40*/  HMMA.16816.F32.BF16 R16, R72.reuse, R82, R16 ;  /* 0x000000524810723c */ /* 0x040fea0000041810 */
[----:B------:R1:W-:Y:S03]  /*17b50*/  MUFU.EX2 R182, R2 ;  /* 0x0000000200b67308 */ /* 0x0003e60000000800 */
[-C--:B------:R-:W-:Y:S08]  /*17b60*/  HMMA.16816.F32.BF16 R20, R72, R84.reuse, R20 ;  /* 0x000000544814723c */ /* 0x080ff00000041814 */
[C---:B------:R-:W-:Y:S01]  /*17b70*/  HMMA.16816.F32.BF16 R24, R76.reuse, R84, R24 ;  /* 0x000000544c18723c */ /* 0x040fe20000041818 */
[----:B--2---:R-:W-:Y:S06]  /*17b80*/  LDSM.16.MT88.4 R80, [R230+0x900] ;  /* 0x00090000e650783b */ /* 0x004fec0000004200 */
[----:B------:R-:W-:Y:S01]  /*17b90*/  FFMA.FTZ R84, R226, c[0x0][0x2d0], -R93 ;  /* 0x0000b400e2547a23 */ /* 0x000fe2000001085d */
[-C--:B------:R-:W-:Y:S04]  /*17ba0*/  HMMA.16816.F32.BF16 R28, R76, R86.reuse, R28 ;  /* 0x000000564c1c723c */ /* 0x080fe8000004181c */
[----:B---3--:R-:W-:Y:S02]  /*17bb0*/  IMAD.MOV.U32 R226, RZ, RZ, R159 ;  /* 0x000000ffffe27224 */ /* 0x008fe400078e009f */
[----:B-1----:R-:W-:Y:S02]  /*17bc0*/  FFMA.FTZ R2, R200, c[0x0][0x2d0], -R94 ;  /* 0x0000b400c8027a23 */ /* 0x002fe4000001085e */
[C---:B------:R-:W-:Y:S02]  /*17bd0*/  HMMA.16816.F32.BF16 R32, R72.reuse, R86, R32 ;  /* 0x000000564820723c */ /* 0x040fe40000041820 */
[----:B------:R1:W-:Y:S02]  /*17be0*/  MUFU.EX2 R181, R2 ;  /* 0x0000000200b57308 */ /* 0x0003e40000000800 */
[----:B------:R-:W-:Y:S02]  /*17bf0*/  IMAD.MOV.U32 R200, RZ, RZ, R88 ;  /* 0x000000ffffc87224 */ /* 0x000fe400078e0058 */
[----:B-1----:R-:W-:Y:S02]  /*17c00*/  FFMA.FTZ R2, R91, c[0x0][0x2d0], -R94 ;  /* 0x0000b4005b027a23 */ /* 0x002fe4000001085e */
[----:B------:R-:W1:Y:S04]  /*17c10*/  LDSM.16.MT88.4 R88, [R229+0x900] ;  /* 0x00090000e558783b */ /* 0x000e680000004200 */
[----:B------:R2:W-:Y:S02]  /*17c20*/  MUFU.EX2 R249, R2 ;  /* 0x0000000200f97308 */ /* 0x0005e40000000800 */
[----:B--2---:R-:W-:Y:S02]  /*17c30*/  FFMA.FTZ R2, R192, c[0x0][0x2d0], -R96 ;  /* 0x0000b400c0027a23 */ /* 0x004fe40000010860 */
[----:B------:R-:W-:Y:S02]  /*17c40*/  IMAD.MOV.U32 R192, RZ, RZ, R98 ;  /* 0x000000ffffc07224 */ /* 0x000fe400078e0062 */
[----:B------:R-:W-:Y:S04]  /*17c50*/  FFMA.FTZ R98, R247, c[0x0][0x2d0], -R93 ;  /* 0x0000b400f7627a23 */ /* 0x000fe8000001085d */
[----:B------:R2:W-:Y:S01]  /*17c60*/  MUFU.EX2 R225, R2 ;  /* 0x0000000200e17308 */ /* 0x0005e20000000800 */
[----:B------:R-:W-:Y:S02]  /*17c70*/  IMAD.MOV.U32 R217, RZ, RZ, R192 ;  /* 0x000000ffffd97224 */ /* 0x000fe400078e00c0 */
[----:B------:R-:W-:Y:S01]  /*17c80*/  IMAD.MOV.U32 R247, RZ, RZ, R155 ;  /* 0x000000fffff77224 */ /* 0x000fe200078e009b */
[-C--:B-1----:R-:W-:Y:S06]  /*17c90*/  HMMA.16816.F32.BF16 R36, R72, R88.reuse, R36 ;  /* 0x000000584824723c */ /* 0x082fec0000041824 */
[----:B------:R-:W-:Y:S02]  /*17ca0*/  MUFU.EX2 R124, R98 ;  /* 0x00000062007c7308 */ /* 0x000fe40000000800 */
[C---:B------:R-:W-:Y:S08]  /*17cb0*/  HMMA.16816.F32.BF16 R40, R76.reuse, R88, R40 ;  /* 0x000000584c28723c */ /* 0x040ff00000041828 */
[----:B------:R-:W-:Y:S01]  /*17cc0*/  MUFU.EX2 R98, R123 ;  /* 0x0000007b00627308 */ /* 0x000fe20000000800 */
[----:B--2---:R-:W-:Y:S01]  /*17cd0*/  FFMA.FTZ R2, R167, c[0x0][0x2d0], -R93 ;  /* 0x0000b400a7027a23 */ /* 0x004fe2000001085d */
[-C--:B------:R-:W-:Y:S03]  /*17ce0*/  HMMA.16816.F32.BF16 R44, R76, R90.reuse, R44 ;  /* 0x0000005a4c2c723c */ /* 0x080fe6000004182c */
[----:B------:R-:W-:Y:S05]  /*17cf0*/  IMAD.MOV.U32 R167, RZ, RZ, R165 ;  /* 0x000000ffffa77224 */ /* 0x000fea00078e00a5 */
[----:B------:R1:W-:Y:S01]  /*17d00*/  MUFU.EX2 R224, R2 ;  /* 0x0000000200e07308 */ /* 0x0003e20000000800 */
[----:B------:R-:W-:Y:S01]  /*17d10*/  IMAD.MOV.U32 R165, RZ, RZ, R151 ;  /* 0x000000ffffa57224 */ /* 0x000fe200078e0097 */
[C---:B------:R-:W-:Y:S01]  /*17d20*/  HMMA.16816.F32.BF16 R48, R72.reuse, R90, R48 ;  /* 0x0000005a4830723c */ /* 0x040fe20000041830 */
[----:B------:R-:W-:Y:S03]  /*17d30*/  LDSM.16.MT88.4 R88, [R231+0x1100] ;  /* 0x00110000e758783b */ /* 0x000fe60000004200 */
[----:B------:R-:W-:Y:S04]  /*17d40*/  IMAD.MOV.U32 R151, RZ, RZ, R201 ;  /* 0x000000ffff977224 */ /* 0x000fe800078e00c9 */
[-C--:B------:R-:W-:Y:S08]  /*17d50*/  HMMA.16816.F32.BF16 R52, R72, R80.reuse, R52 ;  /* 0x000000504834723c */ /* 0x080ff00000041834 */
[C---:B------:R-:W-:Y:S04]  /*17d60*/  HMMA.16816.F32.BF16 R56, R76.reuse, R80, R56 ;  /* 0x000000504c38723c */ /* 0x040fe80000041838 */
[----:B-1----:R-:W-:Y:S02]  /*17d70*/  FFMA.FTZ R2, R166, c[0x0][0x2d0], -R93 ;  /* 0x0000b400a6027a23 */ /* 0x002fe4000001085d */
[----:B------:R-:W-:Y:S02]  /*17d80*/  IMAD.MOV.U32 R166, RZ, RZ, R150 ;  /* 0x000000ffffa67224 */ /* 0x000fe400078e0096 */
[-C--:B------:R-:W-:Y:S01]  /*17d90*/  HMMA.16816.F32.BF16 R60, R76, R82.reuse, R60 ;  /* 0x000000524c3c723c */ /* 0x080fe2000004183c */
[----:B------:R-:W2:Y:S01]  /*17da0*/  LDL.LU R78, [R1+0x1c] ;  /* 0x00001c00014e7983 */ /* 0x000ea20000300800 */
[----:B------:R1:W-:Y:S02]  /*17db0*/  MUFU.EX2 R220, R2 ;  /* 0x0000000200dc7308 */ /* 0x0003e40000000800 */
[----:B------:R-:W-:Y:S01]  /*17dc0*/  IMAD.MOV.U32 R150, RZ, RZ, R200 ;  /* 0x000000ffff967224 */ /* 0x000fe200078e00c8 */
[----:B------:R-:W3:Y:S02]  /*17dd0*/  LDL.LU R114, [R1+0x28] ;  /* 0x0000280001727983 */ /* 0x000ee40000300800 */
[----:B------:R-:W-:Y:S01]  /*17de0*/  FFMA.FTZ R76, R169, c[0x0][0x2d0], -R96 ;  /* 0x0000b400a94c7a23 */ /* 0x000fe20000010860 */
[----:B------:R-:W-:Y:S01]  /*17df0*/  HMMA.16816.F32.BF16 R64, R72, R82, R64 ;  /* 0x000000524840723c */ /* 0x000fe20000041840 */
[----:B------:R-:W3:Y:S03]  /*17e00*/  LDL.LU R113, [R1+0x24] ;  /* 0x0000240001717983 */ /* 0x000ee60000300800 */
[----:B------:R1:W-:Y:S01]  /*17e10*/  MUFU.EX2 R192, R76 ;  /* 0x0000004c00c07308 */ /* 0x0003e20000000800 */
[----:B------:R-:W-:Y:S01]  /*17e20*/  FFMA.FTZ R77, R166, c[0x0][0x2d0], -R94 ;  /* 0x0000b400a64d7a23 */ /* 0x000fe2000001085e */
[----:B------:R-:W-:Y:S01]  /*17e30*/  LDSM.16.MT88.4 R80, [R229+0x1100] ;  /* 0x00110000e550783b */ /* 0x000fe20000004200 */
[----:B------:R-:W-:Y:S01]  /*17e40*/  FFMA.FTZ R101, R150, c[0x0][0x2d0], -R92 ;  /* 0x0000b40096657a23 */ /* 0x000fe2000001085c */
[----:B------:R-:W-:Y:S01]  /*17e50*/  F2FP.BF16.PACK_AB R72, R234, R244 ;  /* 0x000000f4ea48723e */ /* 0x000fe200000010ff */
[----:B------:R-:W-:Y:S03]  /*17e60*/  IMAD.MOV.U32 R150, RZ, RZ, R106 ;  /* 0x000000ffff967224 */ /* 0x000fe600078e006a */
[--C-:B------:R-:W-:Y:S02]  /*17e70*/  FFMA.FTZ R106, R211, c[0x0][0x2d0], -R92.reuse ;  /* 0x0000b400d36a7a23 */ /* 0x100fe4000001085c */
[----:B------:R-:W-:Y:S01]  /*17e80*/  MUFU.EX2 R189, R77 ;  /* 0x0000004d00bd7308 */ /* 0x000fe20000000800 */
[----:B------:R-:W-:Y:S02]  /*17e90*/  IMAD.MOV.U32 R169, RZ, RZ, R163 ;  /* 0x000000ffffa97224 */ /* 0x000fe400078e00a3 */
[----:B------:R-:W-:Y:S02]  /*17ea0*/  IMAD.MOV.U32 R211, RZ, RZ, R105 ;  /* 0x000000ffffd37224 */ /* 0x000fe400078e0069 */
[----:B-1----:R-:W-:Y:S01]  /*17eb0*/  FFMA.FTZ R2, R149, c[0x0][0x2d0], -R92 ;  /* 0x0000b40095027a23 */ /* 0x002fe2000001085c */
[----:B------:R-:W-:Y:S01]  /*17ec0*/  F2FP.BF16.PACK_AB R73, R169, R237 ;  /* 0x000000eda949723e */ /* 0x000fe200000010ff */
[----:B------:R-:W-:Y:S02]  /*17ed0*/  IMAD.MOV.U32 R149, RZ, RZ, R203 ;  /* 0x000000ffff957224 */ /* 0x000fe400078e00cb */
[----:B------:R-:W-:Y:S01]  /*17ee0*/  FFMA.FTZ R105, R205, c[0x0][0x2d0], -R94 ;  /* 0x0000b400cd697a23 */ /* 0x000fe2000001085e */
[----:B------:R1:W-:Y:S01]  /*17ef0*/  MUFU.EX2 R206, R2 ;  /* 0x0000000200ce7308 */ /* 0x0003e20000000800 */
[----:B------:R-:W-:Y:S02]  /*17f00*/  IMAD.MOV.U32 R205, RZ, RZ, R108 ;  /* 0x000000ffffcd7224 */ /* 0x000fe400078e006c */
[--C-:B------:R-:W-:Y:S02]  /*17f10*/  FFMA.FTZ R108, R204, c[0x0][0x2d0], -R94.reuse ;  /* 0x0000b400cc6c7a23 */ /* 0x100fe4000001085e */
[----:B------:R-:W-:Y:S02]  /*17f20*/  FFMA.FTZ R76, R165, c[0x0][0x2d0], -R94 ;  /* 0x0000b400a54c7a23 */ /* 0x000fe4000001085e */
[----:B------:R-:W-:Y:S02]  /*17f30*/  IMAD.MOV.U32 R204, RZ, RZ, R110 ;  /* 0x000000ffffcc7224 */ /* 0x000fe400078e006e */
[----:B------:R-:W-:Y:S01]  /*17f40*/  FFMA.FTZ R110, R194, c[0x0][0x2d0], -R94 ;  /* 0x0000b400c26e7a23 */ /* 0x000fe2000001085e */
[----:B------:R-:W-:Y:S02]  /*17f50*/  MUFU.EX2 R127, R76 ;  /* 0x0000004c007f7308 */ /* 0x000fe40000000800 */
[----:B------:R-:W-:Y:S08]  /*17f60*/  F2FP.BF16.PACK_AB R74, R217, R204 ;  /* 0x000000ccd94a723e */ /* 0x000ff000000010ff */
[----:B------:R-:W-:Y:S01]  /*17f70*/  MUFU.EX2 R130, R101 ;  /* 0x0000006500827308 */ /* 0x000fe20000000800 */
[----:B-1----:R-:W-:Y:S09]  /*17f80*/  FFMA.FTZ R2, R202, c[0x0][0x2d0], -R92 ;  /* 0x0000b400ca027a23 */ /* 0x002ff2000001085c */
[----:B------:R1:W-:Y:S10]  /*17f90*/  MUFU.EX2 R203, R2 ;  /* 0x0000000200cb7308 */ /* 0x0003f40000000800 */
[----:B------:R1:W-:Y:S10]  /*17fa0*/  MUFU.EX2 R202, R84 ;  /* 0x0000005400ca7308 */ /* 0x0003f40000000800 */
[----:B------:R-:W-:Y:S01]  /*17fb0*/  MUFU.EX2 R136, R106 ;  /* 0x0000006a00887308 */ /* 0x000fe20000000800 */
[----:B-1----:R-:W-:Y:S02]  /*17fc0*/  FFMA.FTZ R2, R248, c[0x0][0x2d0], -R93 ;  /* 0x0000b400f8027a23 */ /* 0x002fe4000001085d */
[----:B------:R-:W-:Y:S07]  /*17fd0*/  IMAD.MOV.U32 R248, RZ, RZ, R158 ;  /* 0x000000fffff87224 */ /* 0x000fee00078e009e */
[----:B------:R1:W-:Y:S01]  /*17fe0*/  MUFU.EX2 R201, R2 ;  /* 0x0000000200c97308 */ /* 0x0003e20000000800 */
[----:B------:R-:W1:Y:S09]  /*17ff0*/  LDSM.16.MT88.4 R84, [R228+0x1100] ;  /* 0x00110000e454783b */ /* 0x000e720000004200 */
[----:B------:R-:W-:Y:S10]  /*18000*/  MUFU.EX2 R106, R117 ;  /* 0x00000075006a7308 */ /* 0x000ff40000000800 */
[----:B------:R-:W-:Y:S01]  /*18010*/  MUFU.EX2 R101, R208 ;  /* 0x000000d000657308 */ /* 0x000fe20000000800 */
[--C-:B-1----:R-:W-:Y:S02]  /*18020*/  FFMA.FTZ R2, R250, c[0x0][0x2d0], -R92.reuse ;  /* 0x0000b400fa027a23 */ /* 0x102fe4000001085c */
[----:B------:R-:W-:Y:S07]  /*18030*/  IMAD.MOV.U32 R250, RZ, RZ, R157 ;  /* 0x000000fffffa7224 */ /* 0x000fee00078e009d */
[----:B------:R1:W-:Y:S10]  /*18040*/  MUFU.EX2 R200, R2 ;  /* 0x0000000200c87308 */ /* 0x0003f40000000800 */
[----:B------:R-:W-:Y:S10]  /*18050*/  MUFU.EX2 R129, R105 ;  /* 0x0000006900817308 */ /* 0x000ff40000000800 */
[----:B------:R-:W-:Y:S01]  /*18060*/  MUFU.EX2 R105, R210 ;  /* 0x000000d200697308 */ /* 0x000fe20000000800 */
[----:B-1----:R-:W-:Y:S02]  /*18070*/  FFMA.FTZ R2, R252, c[0x0][0x2d0], -R92 ;  /* 0x0000b400fc027a23 */ /* 0x002fe4000001085c */
[----:B------:R-:W-:Y:S02]  /*18080*/  IMAD.MOV.U32 R252, RZ, RZ, R156 ;  /* 0x000000fffffc7224 */ /* 0x000fe400078e009c */
[----:B------:R-:W-:Y:S05]  /*18090*/  LDSM.16.MT88.4 R156, [R228+0x3100] ;  /* 0x00310000e49c783b */ /* 0x000fea0000004200 */
[----:B------:R1:W-:Y:S10]  /*180a0*/  MUFU.EX2 R195, R2 ;  /* 0x0000000200c37308 */ /* 0x0003f40000000800 */
[----:B------:R-:W-:Y:S10]  /*180b0*/  MUFU.EX2 R128, R108 ;  /* 0x0000006c00807308 */ /* 0x000ff40000000800 */
[----:B------:R-:W-:Y:S01]  /*180c0*/  MUFU.EX2 R110, R110 ;  /* 0x0000006e006e7308 */ /* 0x000fe20000000800 */
[----:B-1----:R-:W-:Y:S02]  /*180d0*/  FFMA.FTZ R2, R167, c[0x0][0x2d0], -R94 ;  /* 0x0000b400a7027a23 */ /* 0x002fe4000001085e */
[----:B------:R-:W-:Y:S02]  /*180e0*/  IMAD.MOV.U32 R167, RZ, RZ, R160 ;  /* 0x000000ffffa77224 */ /* 0x000fe400078e00a0 */
[----:B------:R-:W-:Y:S05]  /*180f0*/  IMAD.MOV.U32 R160, RZ, RZ, R100 ;  /* 0x000000ffffa07224 */ /* 0x000fea00078e0064 */
[----:B------:R1:W-:Y:S01]  /*18100*/  MUFU.EX2 R118, R2 ;  /* 0x0000000200767308 */ /* 0x0003e20000000800 */
[----:B------:R-:W-:Y:S02]  /*18110*/  IMAD.MOV.U32 R218, RZ, RZ, R167 ;  /* 0x000000ffffda7224 */ /* 0x000fe400078e00a7 */
[----:B------:R-:W-:Y:S02]  /*18120*/  FFMA.FTZ R100, R227, c[0x0][0x2d0], -R93 ;  /* 0x0000b400e3647a23 */ /* 0x000fe4000001085d */
[----:B------:R-:W-:Y:S01]  /*18130*/  IMAD.MOV.U32 R227, RZ, RZ, R152 ;  /* 0x000000ffffe37224 */ /* 0x000fe200078e0098 */
[----:B------:R-:W-:Y:S01]  /*18140*/  F2FP.BF16.PACK_AB R75, R218, R205 ;  /* 0x000000cdda4b723e */ /* 0x000fe200000010ff */
[----:B------:R-:W-:Y:S03]  /*18150*/  IMAD.MOV.U32 R152, RZ, RZ, R141 ;  /* 0x000000ffff987224 */ /* 0x000fe600078e008d */
[----:B------:R-:W-:Y:S03]  /*18160*/  MUFU.EX2 R188, R100 ;  /* 0x0000006400bc7308 */ /* 0x000fe60000000800 */
[-C--:B------:R-:W-:Y:S07]  /*18170*/  HMMA.16816.F32.BF16 R4, R72, R84.reuse, R4 ;  /* 0x000000544804723c */ /* 0x080fee0000041804 */
[----:B------:R-:W1:Y:S02]  /*18180*/  MUFU.EX2 R100, R207 ;  /* 0x000000cf00647308 */ /* 0x000e640000000800 */
[----:B-1----:R-:W-:Y:S03]  /*18190*/  FFMA.FTZ R2, R151, c[0x0][0x2d0], -R94 ;  /* 0x0000b40097027a23 */ /* 0x002fe6000001085e */
[----:B------:R-:W-:Y:S02]  /*181a0*/  IMAD.MOV.U32 R151, RZ, RZ, R104 ;  /* 0x000000ffff977224 */ /* 0x000fe400078e0068 */
[----:B------:R-:W-:Y:S03]  /*181b0*/  FFMA.FTZ R104, R212, c[0x0][0x2d0], -R92 ;  /* 0x0000b400d4687a23 */ /* 0x000fe6000001085c */
[----:B------:R1:W-:Y:S01]  /*181c0*/  MUFU.EX2 R193, R2 ;  /* 0x0000000200c17308 */ /* 0x0003e20000000800 */
[----:B------:R-:W-:Y:S02]  /*181d0*/  IMAD.MOV.U32 R194, RZ, RZ, R151 ;  /* 0x000000ffffc27224 */ /* 0x000fe400078e0097 */
[----:B------:R-:W-:Y:S02]  /*181e0*/  IMAD.MOV.U32 R212, RZ, RZ, R161 ;  /* 0x000000ffffd47224 */ /* 0x000fe400078e00a1 */
[----:B------:R-:W-:Y:S01]  /*181f0*/  IMAD.MOV.U32 R151, RZ, RZ, R95 ;  /* 0x000000ffff977224 */ /* 0x000fe200078e005f */
[----:B------:R-:W-:Y:S02]  /*18200*/  F2FP.BF16.PACK_AB R77, R194, R143 ;  /* 0x0000008fc24d723e */ /* 0x000fe400000010ff */
[----:B------:R-:W-:Y:S02]  /*18210*/  F2FP.BF16.PACK_AB R79, R221, R212 ;  /* 0x000000d4dd4f723e */ /* 0x000fe400000010ff */
[----:B------:R-:W-:Y:S01]  /*18220*/  MUFU.EX2 R141, R103 ;  /* 0x00000067008d7308 */ /* 0x000fe20000000800 */
[----:B------:R-:W-:Y:S09]  /*18230*/  F2FP.BF16.PACK_AB R187, R100, R101 ;  /* 0x0000006564bb723e */ /* 0x000ff200000010ff */
[----:B------:R-:W1:Y:S02]  /*18240*/  MUFU.EX2 R103, R209 ;  /* 0x000000d100677308 */ /* 0x000e640000000800 */
[----:B-1----:R-:W-:Y:S02]  /*18250*/  FFMA.FTZ R2, R168, c[0x0][0x2d0], -R96 ;  /* 0x0000b400a8027a23 */ /* 0x002fe40000010860 */
[----:B------:R-:W-:Y:S02]  /*18260*/  IMAD.MOV.U32 R168, RZ, RZ, R150 ;  /* 0x000000ffffa87224 */ /* 0x000fe400078e0096 */
[----:B------:R-:W-:Y:S02]  /*18270*/  IMAD.MOV.U32 R150, RZ, RZ, R111 ;  /* 0x000000ffff967224 */ /* 0x000fe400078e006f */
[----:B------:R-:W-:Y:S01]  /*18280*/  FFMA.FTZ R111, R191, c[0x0][0x2d0], -R94 ;  /* 0x0000b400bf6f7a23 */ /* 0x000fe2000001085e */
[----:B------:R-:W-:Y:S01]  /*18290*/  F2FP.BF16.PACK_AB R76, R168, R238 ;  /* 0x000000eea84c723e */ /* 0x000fe200000010ff */
[----:B------:R1:W-:Y:S01]  /*182a0*/  MUFU.EX2 R191, R2 ;  /* 0x0000000200bf7308 */ /* 0x0003e20000000800 */
[----:B------:R-:W2:Y:S09]  /*182b0*/  LDSM.16.MT88.4 R92, [R230+0x1100] ;  /* 0x00110000e65c783b */ /* 0x000eb20000004200 */
[----:B------:R-:W-:Y:S01]  /*182c0*/  MUFU.EX2 R111, R111 ;  /* 0x0000006f006f7308 */ /* 0x000fe20000000800 */
[----:B------:R-:W-:Y:S09]  /*182d0*/  F2FP.BF16.PACK_AB R185, R103, R105 ;  /* 0x0000006967b9723e */ /* 0x000ff200000010ff */
[----:B------:R-:W-:Y:S01]  /*182e0*/  MUFU.EX2 R108, R115 ;  /* 0x00000073006c7308 */ /* 0x000fe20000000800 */
[--C-:B-1----:R-:W-:Y:S02]  /*182f0*/  FFMA.FTZ R2, R160, c[0x0][0x2d0], -R96.reuse ;  /* 0x0000b400a0027a23 */ /* 0x102fe40000010860 */
[----:B------:R-:W-:Y:S02]  /*18300*/  FFMA.FTZ R96, R70, c[0x0][0x2d0], -R96 ;  /* 0x0000b40046607a23 */ /* 0x000fe40000010860 */
[----:B------:R-:W4:Y:S05]  /*18310*/  LDL.LU R70, [R1+0x20] ;  /* 0x0000200001467983 */ /* 0x000f2a0000300800 */
[----:B------:R-:W-:Y:S10]  /*18320*/  MUFU.EX2 R126, R2 ;  /* 0x00000002007e7308 */ /* 0x000ff40000000800 */
[----:B------:R-:W-:Y:S01]  /*18330*/  MUFU.EX2 R96, R96 ;  /* 0x0000006000607308 */ /* 0x000fe20000000800 */
[----:B--2---:R-:W-:Y:S01]  /*18340*/  FFMA.FTZ R3, R3, R78, R190 ;  /* 0x0000004e03037223 */ /* 0x004fe200000100be */
[----:B------:R-:W-:Y:S01]  /*18350*/  F2FP.BF16.PACK_AB R78, R219, R211 ;  /* 0x000000d3db4e723e */ /* 0x000fe200000010ff */
[----:B---3--:R-:W-:Y:S07]  /*18360*/  FFMA.FTZ R69, R69, R114, R222 ;  /* 0x0000007245457223 */ /* 0x008fee00000100de */
[----:B------:R-:W-:Y:S01]  /*18370*/  MUFU.EX2 R114, R107 ;  /* 0x0000006b00727308 */ /* 0x000fe20000000800 */
[C---:B------:R-:W-:Y:S04]  /*18380*/  HMMA.16816.F32.BF16 R8, R76.reuse, R84, R8 ;  /* 0x000000544c08723c */ /* 0x040fe80000041808 */
[----:B------:R-:W-:Y:S04]  /*18390*/  FFMA.FTZ R68, R68, R113, R198 ;  /* 0x0000007144447223 */ /* 0x000fe800000100c6 */
[-C--:B------:R-:W-:Y:S01]  /*183a0*/  HMMA.16816.F32.BF16 R12, R76, R86.reuse, R12 ;  /* 0x000000564c0c723c */ /* 0x080fe2000004180c */
[----:B------:R-:W-:Y:S07]  /*183b0*/  MUFU.EX2 R113, R109 ;  /* 0x0000006d00717308 */ /* 0x000fee0000000800 */
[C---:B------:R-:W-:Y:S01]  /*183c0*/  HMMA.16816.F32.BF16 R16, R72.reuse, R86, R16 ;  /* 0x000000564810723c */ /* 0x040fe20000041810 */
[----:B------:R-:W1:Y:S02]  /*183d0*/  LDSM.16.MT88.4 R84, [R228+0x1900] ;  /* 0x00190000e454783b */ /* 0x000e640000004200 */
[----:B------:R-:W-:Y:S05]  /*183e0*/  MUFU.EX2 R109, R112 ;  /* 0x00000070006d7308 */ /* 0x000fea0000000800 */
[-C--:B------:R-:W-:Y:S05]  /*183f0*/  HMMA.16816.F32.BF16 R20, R72, R88.reuse, R20 ;  /* 0x000000584814723c */ /* 0x080fea0000041814 */
[----:B------:R-:W2:Y:S03]  /*18400*/  MUFU.EX2 R107, R116 ;  /* 0x00000074006b7308 */ /* 0x000ea60000000800 */
[C---:B------:R-:W-:Y:S08]  /*18410*/  HMMA.16816.F32.BF16 R24, R76.reuse, R88, R24 ;  /* 0x000000584c18723c */ /* 0x040ff00000041818 */
[-C--:B------:R-:W-:Y:S08]  /*18420*/  HMMA.16816.F32.BF16 R28, R76, R90.reuse, R28 ;  /* 0x0000005a4c1c723c */ /* 0x080ff0000004181c */
[C---:B------:R-:W-:Y:S01]  /*18430*/  HMMA.16816.F32.BF16 R32, R72.reuse, R90, R32 ;  /* 0x0000005a4820723c */ /* 0x040fe20000041820 */
[----:B------:R-:W-:Y:S03]  /*18440*/  LDSM.16.MT88.4 R88, [R229+0x1900] ;  /* 0x00190000e558783b */ /* 0x000fe60000004200 */
[----:B--2---:R-:W-:Y:S04]  /*18450*/  F2FP.BF16.PACK_AB R184, R106, R107 ;  /* 0x0000006b6ab8723e */ /* 0x004fe800000010ff */
[-C--:B------:R-:W-:Y:S08]  /*18460*/  HMMA.16816.F32.BF16 R36, R72, R80.reuse, R36 ;  /* 0x000000504824723c */ /* 0x080ff00000041824 */
[C---:B------:R-:W-:Y:S08]  /*18470*/  HMMA.16816.F32.BF16 R40, R76.reuse, R80, R40 ;  /* 0x000000504c28723c */ /* 0x040ff00000041828 */
[-C--:B------:R-:W-:Y:S08]  /*18480*/  HMMA.16816.F32.BF16 R44, R76, R82.reuse, R44 ;  /* 0x000000524c2c723c */ /* 0x080ff0000004182c */
[C---:B------:R-:W-:Y:S01]  /*18490*/  HMMA.16816.F32.BF16 R48, R72.reuse, R82, R48 ;  /* 0x000000524830723c */ /* 0x040fe20000041830 */
[----:B------:R-:W2:Y:S07]  /*184a0*/  LDSM.16.MT88.4 R80, [R231+0x1900] ;  /* 0x00190000e750783b */ /* 0x000eae0000004200 */
[-C--:B------:R-:W-:Y:S08]  /*184b0*/  HMMA.16816.F32.BF16 R52, R72, R92.reuse, R52 ;  /* 0x0000005c4834723c */ /* 0x080ff00000041834 */
[C---:B------:R-:W-:Y:S08]  /*184c0*/  HMMA.16816.F32.BF16 R56, R76.reuse, R92, R56 ;  /* 0x0000005c4c38723c */ /* 0x040ff00000041838 */
[-C--:B------:R-:W-:Y:S07]  /*184d0*/  HMMA.16816.F32.BF16 R60, R76, R94.reuse, R60 ;  /* 0x0000005e4c3c723c */ /* 0x080fee000004183c */
[----:B------:R-:W-:Y:S01]  /*184e0*/  F2FP.BF16.PACK_AB R76, R183, R177 ;  /* 0x000000b1b74c723e */ /* 0x000fe200000010ff */
[----:B------:R-:W-:Y:S01]  /*184f0*/  HMMA.16816.F32.BF16 R64, R72, R94, R64 ;  /* 0x0000005e4840723c */ /* 0x000fe20000041840 */
[----:B------:R-:W3:Y:S03]  /*18500*/  LDSM.16.MT88.4 R92, [R230+0x1900] ;  /* 0x00190000e65c783b */ /* 0x000ee60000004200 */
        /* <DEDUP_REMOVED lines=12> */
[-C--:B--2---:R-:W-:Y:S08]  /*185d0*/  HMMA.16816.F32.BF16 R20, R72, R80.reuse, R20 ;  /* 0x000000504814723c */ /* 0x084ff00000041814 */
        /* <DEDUP_REMOVED lines=9> */
[-C--:B---3--:R-:W-:Y:S08]  /*18670*/  HMMA.16816.F32.BF16 R52, R72, R92.reuse, R52 ;  /* 0x0000005c4834723c */ /* 0x088ff00000041834 */
[C---:B------:R-:W-:Y:S08]  /*18680*/  HMMA.16816.F32.BF16 R56, R76.reuse, R92, R56 ;  /* 0x0000005c4c38723c */ /* 0x040ff00000041838 */
[-C--:B------:R-:W-:Y:S07]  /*18690*/  HMMA.16816.F32.BF16 R60, R76, R94.reuse, R60 ;  /* 0x0000005e4c3c723c */ /* 0x080fee000004183c */
[----:B------:R-:W-:Y:S01]  /*186a0*/  F2FP.BF16.PACK_AB R76, R193, R118 ;  /* 0x00000076c14c723e */ /* 0x000fe200000010ff */
[----:B------:R-:W-:Y:S01]  /*186b0*/  HMMA.16816.F32.BF16 R64, R72, R94, R64 ;  /* 0x0000005e4840723c */ /* 0x000fe20000041840 */
[----:B------:R-:W3:Y:S03]  /*186c0*/  LDSM.16.MT88.4 R92, [R230+0x2100] ;  /* 0x00210000e65c783b */ /* 0x000ee60000004200 */
[----:B------:R-:W-:Y:S02]  /*186d0*/  F2FP.BF16.PACK_AB R77, R191, R192 ;  /* 0x000000c0bf4d723e */ /* 0x000fe400000010ff */
[----:B------:R-:W-:Y:S02]  /*186e0*/  F2FP.BF16.PACK_AB R78, R127, R189 ;  /* 0x000000bd7f4e723e */ /* 0x000fe400000010ff */
[----:B------:R-:W-:Y:S01]  /*186f0*/  F2FP.BF16.PACK_AB R72, R220, R224 ;  /* 0x000000e0dc48723e */ /* 0x000fe200000010ff */
[----:B----4-:R-:W-:Y:S03]  /*18700*/  FFMA.FTZ R2, R0, R70, R196 ;  /* 0x0000004600027223 */ /* 0x010fe600000100c4 */
[----:B------:R-:W-:Y:S01]  /*18710*/  F2FP.BF16.PACK_AB R73, R203, R206 ;  /* 0x000000cecb49723e */ /* 0x000fe200000010ff */
[----:B------:R-:W-:Y:S01]  /*18720*/  FADD.FTZ R0, R251, R3 ;  /* 0x00000003fb007221 */ /* 0x000fe20000010000 */
[----:B------:R-:W-:Y:S01]  /*18730*/  F2FP.BF16.PACK_AB R74, R201, R202 ;  /* 0x000000cac94a723e */ /* 0x000fe200000010ff */
[----:B------:R-:W-:Y:S01]  /*18740*/  FADD.FTZ R70, R223, R69 ;  /* 0x00000045df467221 */ /* 0x000fe20000010000 */
[----:B------:R-:W-:Y:S01]  /*18750*/  F2FP.BF16.PACK_AB R75, R195, R200 ;  /* 0x000000c8c34b723e */ /* 0x000fe200000010ff */
[----:B------:R-:W-:Y:S01]  /*18760*/  FADD.FTZ R69, R197, R68 ;  /* 0x00000044c5457221 */ /* 0x000fe20000010000 */
[----:B------:R-:W-:Y:S01]  /*18770*/  F2FP.BF16.PACK_AB R79, R125, R126 ;  /* 0x0000007e7d4f723e */ /* 0x000fe200000010ff */
[----:B------:R-:W-:Y:S02]  /*18780*/  FADD.FTZ R3, R152, R0 ;  /* 0x0000000098037221 */ /* 0x000fe40000010000 */
[----:B------:R-:W-:Y:S02]  /*18790*/  IMAD.MOV.U32 R152, RZ, RZ, R140 ;  /* 0x000000ffff987224 */ /* 0x000fe400078e008c */
[-C--:B-1----:R-:W-:Y:S01]  /*187a0*/  HMMA.16816.F32.BF16 R4, R72, R80.reuse, R4 ;  /* 0x000000504804723c */ /* 0x082fe20000041804 */
[----:B------:R-:W-:Y:S02]  /*187b0*/  MUFU.EX2 R140, R104 ;  /* 0x00000068008c7308 */ /* 0x000fe40000000800 */
[----:B------:R-:W-:Y:S02]  /*187c0*/  FADD.FTZ R0, R152, R69 ;  /* 0x0000004598007221 */ /* 0x000fe40000010000 */
[----:B------:R-:W-:Y:S02]  /*187d0*/  FADD.FTZ R68, R199, R2 ;  /* 0x00000002c7447221 */ /* 0x000fe40000010000 */
[----:B------:R-:W-:Y:S01]  /*187e0*/  FADD.FTZ R0, R138, R0 ;  /* 0x000000008a007221 */ /* 0x000fe20000010000 */
[C---:B------:R-:W-:Y:S01]  /*187f0*/  HMMA.16816.F32.BF16 R8, R76.reuse, R80, R8 ;  /* 0x000000504c08723c */ /* 0x040fe20000041808 */
[----:B------:R-:W4:Y:S02]  /*18800*/  LDL.LU R138, [R1+0xb0] ;  /* 0x0000b000018a7983 */ /* 0x000f240000300800 */
[----:B------:R-:W1:Y:S01]  /*18810*/  MUFU.EX2 R104, R215 ;  /* 0x000000d700687308 */ /* 0x000e620000000800 */
[----:B------:R-:W-:Y:S02]  /*18820*/  FADD.FTZ R0, R246, R0 ;  /* 0x00000000f6007221 */ /* 0x000fe40000010000 */
[----:B------:R-:W-:Y:S02]  /*18830*/  FADD.FTZ R68, R151, R68 ;  /* 0x0000004497447221 */ /* 0x000fe40000010000 */
[-C--:B------:R-:W-:Y:S04]  /*18840*/  HMMA.16816.F32.BF16 R12, R76, R82.reuse, R12 ;  /* 0x000000524c0c723c */ /* 0x080fe8000004180c */
[----:B------:R-:W-:Y:S02]  /*18850*/  FADD.FTZ R68, R139, R68 ;  /* 0x000000448b447221 */ /* 0x000fe40000010000 */
[----:B------:R-:W4:Y:S01]  /*18860*/  LDL.LU R139, [R1+0xac] ;  /* 0x0000ac00018b7983 */ /* 0x000f220000300800 */
[----:B------:R-:W-:Y:S01]  /*18870*/  FADD.FTZ R97, R233, R0 ;  /* 0x00000000e9617221 */ /* 0x000fe20000010000 */
[C---:B------:R-:W-:Y:S02]  /*18880*/  HMMA.16816.F32.BF16 R16, R72.reuse, R82, R16 ;  /* 0x000000524810723c */ /* 0x040fe40000041810 */
[----:B------:R-:W3:Y:S02]  /*18890*/  LDSM.16.MT88.4 R80, [R228+0x2900] ;  /* 0x00290000e450783b */ /* 0x000ee40000004200 */
[----:B------:R-:W-:Y:S02]  /*188a0*/  FADD.FTZ R68, R216, R68 ;  /* 0x00000044d8447221 */ /* 0x000fe40000010000 */
[----:B------:R-:W-:Y:S02]  /*188b0*/  FADD.FTZ R3, R150, R3 ;  /* 0x0000000396037221 */ /* 0x000fe40000010000 */
[-C--:B------:R-:W-:Y:S02]  /*188c0*/  HMMA.16816.F32.BF16 R20, R72, R84.reuse, R20 ;  /* 0x000000544814723c */ /* 0x080fe40000041814 */
[----:B------:R-:W4:Y:S02]  /*188d0*/  LDL.LU R246, [R1+0xa8] ;  /* 0x0000a80001f67983 */ /* 0x000f240000300800 */
[----:B------:R-:W-:Y:S01]  /*188e0*/  FADD.FTZ R3, R148, R3 ;  /* 0x0000000394037221 */ /* 0x000fe20000010000 */
[----:B-1----:R-:W-:Y:S01]  /*188f0*/  F2FP.BF16.PACK_AB R186, R102, R104 ;  /* 0x0000006866ba723e */ /* 0x002fe200000010ff */
[----:B------:R-:W4:Y:S01]  /*18900*/  LDL.LU R216, [R1+0xa4] ;  /* 0x0000a40001d87983 */ /* 0x000f220000300800 */
[----:B------:R-:W-:Y:S01]  /*18910*/  FADD.FTZ R2, R153, R70 ;  /* 0x0000004699027221 */ /* 0x000fe20000010000 */
[C---:B------:R-:W-:Y:S01]  /*18920*/  HMMA.16816.F32.BF16 R24, R76.reuse, R84, R24 ;  /* 0x000000544c18723c */ /* 0x040fe20000041818 */
[----:B------:R1:W1:Y:S03]  /*18930*/  MUFU.EX2 R70, R132 ;  /* 0x0000008400467308 */ /* 0x0002660000000800 */
[----:B------:R-:W-:Y:S02]  /*18940*/  FADD.FTZ R3, R232, R3 ;  /* 0x00000003e8037221 */ /* 0x000fe40000010000 */
[----:B------:R1:W5:Y:S01]  /*18950*/  LDL.LU R232, [R1+0xa0] ;  /* 0x0000a00001e87983 */ /* 0x0003620000300800 */
[----:B------:R-:W-:Y:S01]  /*18960*/  FADD.FTZ R2, R149, R2 ;  /* 0x0000000295027221 */ /* 0x000fe20000010000 */
[-C--:B------:R-:W-:Y:S04]  /*18970*/  HMMA.16816.F32.BF16 R28, R76, R86.reuse, R28 ;  /* 0x000000564c1c723c */ /* 0x080fe8000004181c */
[----:B------:R-:W-:Y:S02]  /*18980*/  FADD.FTZ R2, R147, R2 ;  /* 0x0000000293027221 */ /* 0x000fe40000010000 */
[----:B------:R-:W-:Y:S02]  /*18990*/  FADD.FTZ R0, R146, R3 ;  /* 0x0000000392007221 */ /* 0x000fe40000010000 */
[C---:B------:R-:W-:Y:S01]  /*189a0*/  HMMA.16816.F32.BF16 R32, R72.reuse, R86, R32 ;  /* 0x000000564820723c */ /* 0x040fe20000041820 */
[----:B------:R-:W3:Y:S03]  /*189b0*/  LDSM.16.MT88.4 R84, [R231+0x2900] ;  /* 0x00290000e754783b */ /* 0x000ee60000004200 */
[----:B------:R-:W-:Y:S02]  /*189c0*/  FADD.FTZ R69, R236, R2 ;  /* 0x00000002ec457221 */ /* 0x000fe40000010000 */
[----:B------:R-:W-:Y:S02]  /*189d0*/  FADD.FTZ R2, R235, R68 ;  /* 0x00000044eb027221 */ /* 0x000fe40000010000 */
[-C--:B--2---:R-:W-:Y:S01]  /*189e0*/  HMMA.16816.F32.BF16 R36, R72, R88.reuse, R36 ;  /* 0x000000584824723c */ /* 0x084fe20000041824 */
[----:B------:R2:W5:Y:S03]  /*189f0*/  LDL.LU R236, [R1+0x9c] ;  /* 0x00009c0001ec7983 */ /* 0x0005660000300800 */
[----:B------:R-:W-:Y:S01]  /*18a00*/  FADD.FTZ R68, R239, R69 ;  /* 0x00000045ef447221 */ /* 0x000fe20000010000 */
[----:B------:R2:W5:Y:S01]  /*18a10*/  LDL.LU R233, [R1+0x98] ;  /* 0x0000980001e97983 */ /* 0x0005620000300800 */
[----:B------:R-:W-:Y:S01]  /*18a20*/  FADD.FTZ R3, R240, R97 ;  /* 0x00000061f0037221 */ /* 0x000fe20000010000 */
[----:B-1----:R-:W-:Y:S01]  /*18a30*/  F2FP.BF16.PACK_AB R132, R98, R99 ;  /* 0x000000636284723e */ /* 0x002fe200000010ff */
[C---:B------:R-:W-:Y:S01]  /*18a40*/  HMMA.16816.F32.BF16 R40, R76.reuse, R88, R40 ;  /* 0x000000584c28723c */ /* 0x040fe20000041828 */
[----:B------:R-:W4:Y:S03]  /*18a50*/  LDL R112, [R1+0x2c] ;  /* 0x00002c0001707983 */ /* 0x000f260000100800 */
[----:B------:R-:W-:Y:S01]  /*18a60*/  FADD.FTZ R2, R241, R2 ;  /* 0x00000002f1027221 */ /* 0x000fe20000010000 */
[----:B------:R2:W5:Y:S01]  /*18a70*/  LDL.LU R235, [R1+0x94] ;  /* 0x0000940001eb7983 */ /* 0x0005620000300800 */
[----:B------:R-:W-:Y:S01]  /*18a80*/  FADD.FTZ R0, R242, R0 ;  /* 0x00000000f2007221 */ /* 0x000fe20000010000 */
[----:B------:R-:W-:Y:S01]  /*18a90*/  F2FP.BF16.PACK_AB R135, R96, R70 ;  /* 0x000000466087723e */ /* 0x000fe200000010ff */
[-C--:B------:R-:W-:Y:S01]  /*18aa0*/  HMMA.16816.F32.BF16 R44, R76, R90.reuse, R44 ;  /* 0x0000005a4c2c723c */ /* 0x080fe2000004182c */
[----:B------:R2:W5:Y:S03]  /*18ab0*/  LDL.LU R239, [R1+0x90] ;  /* 0x0000900001ef7983 */ /* 0x0005660000300800 */
[----:B------:R-:W-:Y:S01]  /*18ac0*/  FADD.FTZ R68, R243, R68 ;  /* 0x00000044f3447221 */ /* 0x000fe20000010000 */
[----:B------:R2:W5:Y:S01]  /*18ad0*/  LDL.LU R240, [R1+0x8c] ;  /* 0x00008c0001f07983 */ /* 0x0005620000300800 */
[----:B------:R-:W-:Y:S02]  /*18ae0*/  FADD.FTZ R69, R144, R2 ;  /* 0x0000000290457221 */ /* 0x000fe40000010000 */
[C---:B------:R-:W-:Y:S01]  /*18af0*/  HMMA.16816.F32.BF16 R48, R72.reuse, R90, R48 ;  /* 0x0000005a4830723c */ /* 0x040fe20000041830 */
[----:B------:R-:W1:Y:S03]  /*18b00*/  LDSM.16.MT88.4 R88, [R229+0x2900] ;  /* 0x00290000e558783b */ /* 0x000e660000004200 */
[----:B------:R-:W-:Y:S02]  /*18b10*/  FADD.FTZ R2, R244, R0 ;  /* 0x00000000f4027221 */ /* 0x000fe40000010000 */
[----:B------:R-:W-:Y:S02]  /*18b20*/  FADD.FTZ R0, R237, R68 ;  /* 0x00000044ed007221 */ /* 0x000fe40000010000 */
[-C--:B---3--:R-:W-:Y:S01]  /*18b30*/  HMMA.16816.F32.BF16 R52, R72, R92.reuse, R52 ;  /* 0x0000005c4834723c */ /* 0x088fe20000041834 */
[----:B------:R2:W5:Y:S03]  /*18b40*/  LDL.LU R241, [R1+0x88] ;  /* 0x0000880001f17983 */ /* 0x0005660000300800 */
[----:B------:R-:W-:Y:S01]  /*18b50*/  FADD.FTZ R2, R234, R2 ;  /* 0x00000002ea027221 */ /* 0x000fe20000010000 */
[----:B------:R2:W5:Y:S01]  /*18b60*/  LDL.LU R242, [R1+0x84] ;  /* 0x0000840001f27983 */ /* 0x0005620000300800 */
[----:B------:R-:W-:Y:S02]  /*18b70*/  FADD.FTZ R3, R145, R3 ;  /* 0x0000000391037221 */ /* 0x000fe40000010000 */
[C---:B------:R-:W-:Y:S01]  /*18b80*/  HMMA.16816.F32.BF16 R56, R76.reuse, R92, R56 ;  /* 0x0000005c4c38723c */ /* 0x040fe20000041838 */
[----:B------:R2:W5:Y:S03]  /*18b90*/  LDL.LU R243, [R1+0x80] ;  /* 0x0000800001f37983 */ /* 0x0005660000300800 */
[----:B------:R-:W-:Y:S01]  /*18ba0*/  FADD.FTZ R68, R238, R3 ;  /* 0x00000003ee447221 */ /* 0x000fe20000010000 */
[----:B------:R2:W5:Y:S01]  /*18bb0*/  LDL.LU R244, [R1+0x7c] ;  /* 0x00007c0001f47983 */ /* 0x0005620000300800 */
        /* <DEDUP_REMOVED lines=8> */
[----:B------:R2:W5:Y:S03]  /*18c40*/  LDL.LU R143, [R1+0x70] ;  /* 0x00007000018f7983 */ /* 0x0005660000300800 */
[----:B------:R-:W-:Y:S01]  /*18c50*/  F2FP.BF16.PACK_AB R77, R113, R114 ;  /* 0x00000072714d723e */ /* 0x000fe200000010ff */
[----:B------:R2:W5:Y:S01]  /*18c60*/  LDL.LU R234, [R1+0x6c] ;  /* 0x00006c0001ea7983 */ /* 0x0005620000300800 */
[----:B------:R-:W-:Y:S01]  /*18c70*/  F2FP.BF16.PACK_AB R78, R111, R110 ;  /* 0x0000006e6f4e723e */ /* 0x000fe200000010ff */
[----:B------:R-:W-:Y:S01]  /*18c80*/  FADD.FTZ R2, R204, R2 ;  /* 0x00000002cc027221 */ /* 0x000fe20000010000 */
[----:B------:R-:W-:Y:S01]  /*18c90*/  F2FP.BF16.PACK_AB R72, R188, R124 ;  /* 0x0000007cbc48723e */ /* 0x000fe200000010ff */
[----:B------:R-:W3:Y:S03]  /*18ca0*/  LDSM.16.MT88.4 R92, [R230+0x2900] ;  /* 0x00290000e65c783b */ /* 0x000ee60000004200 */
[----:B------:R-:W-:Y:S01]  /*18cb0*/  F2FP.BF16.PACK_AB R73, R130, R131 ;  /* 0x000000838249723e */ /* 0x000fe200000010ff */
[----:B------:R-:W-:Y:S01]  /*18cc0*/  FADD.FTZ R0, R205, R0 ;  /* 0x00000000cd007221 */ /* 0x000fe20000010000 */
[----:B------:R-:W-:Y:S02]  /*18cd0*/  F2FP.BF16.PACK_AB R74, R141, R142 ;  /* 0x0000008e8d4a723e */ /* 0x000fe400000010ff */
[----:B------:R-:W-:Y:S02]  /*18ce0*/  F2FP.BF16.PACK_AB R75, R136, R140 ;  /* 0x0000008c884b723e */ /* 0x000fe400000010ff */
[----:B------:R-:W-:Y:S05]  /*18cf0*/  F2FP.BF16.PACK_AB R79, R108, R109 ;  /* 0x0000006d6c4f723e */ /* 0x000fea00000010ff */
[-C--:B------:R-:W-:Y:S08]  /*18d00*/  HMMA.16816.F32.BF16 R4, R72, R80.reuse, R4 ;  /* 0x000000504804723c */ /* 0x080ff00000041804 */
[C---:B------:R-:W-:Y:S01]  /*18d10*/  HMMA.16816.F32.BF16 R8, R76.reuse, R80, R8 ;  /* 0x000000504c08723c */ /* 0x040fe20000041808 */
[----:B------:R-:W-:Y:S07]  /*18d20*/  MUFU.EX2 R80, R134 ;  /* 0x0000008600507308 */ /* 0x000fee0000000800 */
[-C--:B------:R-:W-:Y:S03]  /*18d30*/  HMMA.16816.F32.BF16 R12, R76, R82.reuse, R12 ;  /* 0x000000524c0c723c */ /* 0x080fe6000004180c */
[----:B------:R-:W1:Y:S05]  /*18d40*/  MUFU.EX2 R81, R133 ;  /* 0x0000008500517308 */ /* 0x000e6a0000000800 */
[C---:B------:R-:W-:Y:S05]  /*18d50*/  HMMA.16816.F32.BF16 R16, R72.reuse, R82, R16 ;  /* 0x000000524810723c */ /* 0x040fea0000041810 */
[----:B------:R-:W-:Y:S03]  /*18d60*/  MUFU.EX2 R83, R121 ;  /* 0x0000007900537308 */ /* 0x000fe60000000800 */
[-C--:B------:R-:W-:Y:S07]  /*18d70*/  HMMA.16816.F32.BF16 R20, R72, R84.reuse, R20 ;  /* 0x000000544814723c */ /* 0x080fee0000041814 */
[----:B------:R2:W2:Y:S01]  /*18d80*/  MUFU.EX2 R82, R122 ;  /* 0x0000007a00527308 */ /* 0x0004a20000000800 */
[C---:B------:R-:W-:Y:S04]  /*18d90*/  HMMA.16816.F32.BF16 R24, R76.reuse, R84, R24 ;  /* 0x000000544c18723c */ /* 0x040fe80000041818 */
[----:B-1----:R-:W-:Y:S04]  /*18da0*/  F2FP.BF16.PACK_AB R134, R80, R81 ;  /* 0x000000515086723e */ /* 0x002fe800000010ff */
[-C--:B------:R-:W-:Y:S08]  /*18db0*/  HMMA.16816.F32.BF16 R28, R76, R86.reuse, R28 ;  /* 0x000000564c1c723c */ /* 0x080ff0000004181c */
[C---:B------:R-:W-:Y:S01]  /*18dc0*/  HMMA.16816.F32.BF16 R32, R72.reuse, R86, R32 ;  /* 0x000000564820723c */ /* 0x040fe20000041820 */
[----:B--2---:R-:W1:Y:S07]  /*18dd0*/  LDSM.16.MT88.4 R120, [R229+0x3100] ;  /* 0x00310000e578783b */ /* 0x004e6e0000004200 */
[-C--:B------:R-:W-:Y:S04]  /*18de0*/  HMMA.16816.F32.BF16 R36, R72, R88.reuse, R36 ;  /* 0x000000584824723c */ /* 0x080fe80000041824 */
[----:B------:R-:W-:Y:S04]  /*18df0*/  F2FP.BF16.PACK_AB R133, R82, R83 ;  /* 0x000000535285723e */ /* 0x000fe800000010ff */
[C---:B------:R-:W-:Y:S08]  /*18e00*/  HMMA.16816.F32.BF16 R40, R76.reuse, R88, R40 ;  /* 0x000000584c28723c */ /* 0x040ff00000041828 */
[-C--:B------:R-:W-:Y:S08]  /*18e10*/  HMMA.16816.F32.BF16 R44, R76, R90.reuse, R44 ;  /* 0x0000005a4c2c723c */ /* 0x080ff0000004182c */
[C---:B------:R-:W-:Y:S08]  /*18e20*/  HMMA.16816.F32.BF16 R48, R72.reuse, R90, R48 ;  /* 0x0000005a4830723c */ /* 0x040ff00000041830 */
[-C--:B---3--:R-:W-:Y:S08]  /*18e30*/  HMMA.16816.F32.BF16 R52, R72, R92.reuse, R52 ;  /* 0x0000005c4834723c */ /* 0x088ff00000041834 */
        /* <DEDUP_REMOVED lines=8> */
[----:B------:R-:W2:Y:S03]  /*18ec0*/  LDSM.16.MT88.4 R4, [R230+0x3100] ;  /* 0x00310000e604783b */ /* 0x000ea60000004200 */
        /* <DEDUP_REMOVED lines=39> */
[----:B----4-:R-:W-:Y:S03]  /*19140*/  ISETP.GT.AND P0, PT, R216, R112, PT ;  /* 0x00000070d800720c */ /* 0x010fe60003f04270 */
        /* <DEDUP_REMOVED lines=48> */
[----:B------:R-:W-:Y:S02]  /*19450*/  IMAD.MOV.U32 R136, RZ, RZ, R138 ;  /* 0x000000ffff887224 */ /* 0x000fe400078e008a */
[----:B------:R-:W-:Y:S01]  /*19460*/  IMAD.MOV.U32 R140, RZ, RZ, R137 ;  /* 0x000000ffff8c7224 */ /* 0x000fe200078e0089 */
[----:B------:R2:W-:Y:S01]  /*19470*/  STL [R1+0x20], R0 ;  /* 0x0000200001007387 */ /* 0x0005e20000100800 */
[----:B-1----:R-:W-:Y:S01]  /*19480*/  IMAD.MOV.U32 R3, RZ, RZ, R139 ;  /* 0x000000ffff037224 */ /* 0x002fe200078e008b */
[----:B------:R-:W-:-:S05]  /*19490*/  @P0 BRA `(.L_x_1461) ;  /* 0xffffaa3000000947 */ /* 0x000fca000383ffff */
.L_x_1460:
        /* <DEDUP_REMOVED lines=18> */
.L_x_1463:
[----:B------:R-:W2:Y:S01]  /*195c0*/  LDL R2, [R1+0x30] ;  /* 0x0000300001027983 */ /* 0x000ea20000100800 */
        /* <DEDUP_REMOVED lines=9> */
[----:B-----5:R-:W-:Y:S08]  /*19660*/  LDSM.16.M88.4 R112, [R234+0x7100] ;  /* 0x00710000ea70783b */ /* 0x020ff00000000200 */
[----:B------:R-:W4:Y:S08]  /*19670*/  LDSM.16.M88.4 R16, [R143+0x3900] ;  /* 0x003900008f10783b */ /* 0x000f300000000200 */
[----:B------:R-:W1:Y:S08]  /*19680*/  LDSM.16.M88.4 R108, [R234+0x9100] ;  /* 0x00910000ea6c783b */ /* 0x000e700000000200 */
[----:B------:R-:W1:Y:S08]  /*19690*/  LDSM.16.M88.4 R32, [R143+0x4100] ;  /* 0x004100008f20783b */ /* 0x000e700000000200 */
[----:B------:R-:W1:Y:S08]  /*196a0*/  LDSM.16.M88.4 R48, [R143+0x4900] ;  /* 0x004900008f30783b */ /* 0x000e700000000200 */
[----:B------:R-:W1:Y:S02]  /*196b0*/  LDSM.16.M88.4 R64, [R143+0x5100] ;  /* 0x005100008f40783b */ /* 0x000e640000000200 */
[-C--:B-1--4-:R-:W-:Y:S06]  /*196c0*/  HMMA.16816.F32.BF16 R4, R112, R16.reuse, RZ ;  /* 0x000000107004723c */ /* 0x092fec00000418ff */
[----:B------:R-:W1:Y:S02]  /*196d0*/  LDSM.16.M88.4 R80, [R143+0x5900] ;  /* 0x005900008f50783b */ /* 0x000e640000000200 */
[C---:B------:R-:W-:Y:S06]  /*196e0*/  HMMA.16816.F32.BF16 R8, R108.reuse, R16, RZ ;  /* 0x000000106c08723c */ /* 0x040fec00000418ff */
[----:B------:R-:W2:Y:S02]  /*196f0*/  LDSM.16.M88.4 R96, [R143+0x6100] ;  /* 0x006100008f60783b */ /* 0x000ea40000000200 */
[-C--:B------:R-:W-:Y:S06]  /*19700*/  HMMA.16816.F32.BF16 R12, R108, R18.reuse, RZ ;  /* 0x000000126c0c723c */ /* 0x080fec00000418ff */
[----:B------:R-:W1:Y:S02]  /*19710*/  LDSM.16.M88.4 R188, [R143+0x6900] ;  /* 0x006900008fbc783b */ /* 0x000e640000000200 */
        /* <DEDUP_REMOVED lines=25> */
[----:B--2---:R-:W-:Y:S03]  /*198b0*/  LOP3.LUT P4, RZ, R2, 0x1, RZ, 0xc0, !PT ;  /* 0x0000000102ff7812 */ /* 0x004fe6000788c0ff */
[C---:B------:R-:W-:Y:S02]  /*198c0*/  IMAD R2, R246.reuse, UR7, RZ ;  /* 0x00000007f6027c24 */ /* 0x040fe4000f8e02ff */
[----:B---3--:R-:W-:Y:S06]  /*198d0*/  IMAD.WIDE.U32 R84, R246, UR10, R74 ;  /* 0x0000000af6547c25 */ /* 0x008fec000f8e004a */
[----:B------:R-:W-:Y:S01]  /*198e0*/  IMAD R2, R72, UR10, R2 ;  /* 0x0000000a48027c24 */ /* 0x000fe2000f8e0202 */
[C---:B------:R-:W-:Y:S01]  /*198f0*/  LEA R88, P0, R84.reuse, c[0x0][0x1f8], 0x1 ;  /* 0x00007e0054587a11 */ /* 0x040fe200078008ff */
[C---:B------:R-:W-:Y:S03]  /*19900*/  HMMA.16816.F32.BF16 R72, R108.reuse, R80, RZ ;  /* 0x000000506c48723c */ /* 0x040fe600000418ff */
[----:B------:R-:W-:Y:S04]  /*19910*/  IADD3 R2, R85, R2, RZ ;  /* 0x0000000255027210 */ /* 0x000fe80007ffe0ff */
[----:B------:R-:W-:Y:S01]  /*19920*/  LEA.HI.X R89, R84, c[0x0][0x1fc], R2, 0x1, P0 ;  /* 0x00007f0054597a11 */ /* 0x000fe200000f0c02 */
[-C--:B------:R-:W-:Y:S01]  /*19930*/  HMMA.16816.F32.BF16 R76, R108, R82.reuse, RZ ;  /* 0x000000526c4c723c */ /* 0x080fe200000418ff */
[----:B------:R-:W-:Y:S03]  /*19940*/  IADD3 R94, P0, R88, R106, RZ ;  /* 0x0000006a585e7210 */ /* 0x000fe60007f1e0ff */
[----:B------:R-:W-:Y:S01]  /*19950*/  @!PT LDS RZ, [RZ] ;  /* 0x00000000fffff984 */ /* 0x000fe20000000800 */
[----:B------:R-:W-:Y:S01]  /*19960*/  @!PT LDS RZ, [RZ] ;  /* 0x00000000fffff984 */ /* 0x000fe20000000800 */
[----:B------:R-:W-:Y:S01]  /*19970*/  @!PT LDS RZ, [RZ] ;  /* 0x00000000fffff984 */ /* 0x000fe20000000800 */
[----:B------:R1:W-:Y:S01]  /*19980*/  LDGSTS.E.BYPASS.LTC128B.128 [R245+0x100], [R88.64], !P4 ;  /* 0x0010000058f57fae */ /* 0x0003e2000e101d48 */
[----:B------:R-:W-:Y:S02]  /*19990*/  IADD3.X R95, R89, R104, RZ, P0, !PT ;  /* 0x00000068595f7210 */ /* 0x000fe400007fe4ff */
[----:B------:R-:W-:Y:S01]  /*199a0*/  IADD3 R92, P1, R94, R106, RZ ;  /* 0x0000006a5e5c7210 */ /* 0x000fe20007f3e0ff */
[C---:B------:R-:W-:Y:S04]  /*199b0*/  HMMA.16816.F32.BF16 R80, R112.reuse, R82, RZ ;  /* 0x000000527050723c */ /* 0x040fe800000418ff */
[----:B------:R2:W-:Y:S01]  /*199c0*/  LDGSTS.E.BYPASS.LTC128B.128 [R245+0x900], [R94.64], !P4 ;  /* 0x009000005ef57fae */ /* 0x0005e2000e101d48 */
[----:B------:R-:W-:Y:S02]  /*199d0*/  IADD3.X R93, R95, R104, RZ, P1, !PT ;  /* 0x000000685f5d7210 */ /* 0x000fe40000ffe4ff */
[----:B------:R-:W-:Y:S01]  /*199e0*/  IADD3 R102, P0, R92, R106, RZ ;  /* 0x0000006a5c667210 */ /* 0x000fe20007f1e0ff */
[-C--:B------:R-:W-:Y:S04]  /*199f0*/  HMMA.16816.F32.BF16 R84, R112, R96.reuse, RZ ;  /* 0x000000607054723c */ /* 0x080fe800000418ff */
[----:B------:R2:W-:Y:S01]  /*19a00*/  LDGSTS.E.BYPASS.LTC128B.128 [R245+0x1100], [R92.64], !P4 ;  /* 0x011000005cf57fae */ /* 0x0005e2000e101d48 */
[----:B------:R-:W-:Y:S07]  /*19a10*/  IADD3.X R103, R93, R104, RZ, P0, !PT ;  /* 0x000000685d677210 */ /* 0x000fee00007fe4ff */
[----:B------:R3:W-:Y:S01]  /*19a20*/  LDGSTS.E.BYPASS.LTC128B.128 [R245+0x1900], [R102.64], !P4 ;  /* 0x0190000066f57fae */ /* 0x0007e2000e101d48 */
[C---:B-1----:R-:W-:Y:S07]  /*19a30*/  HMMA.16816.F32.BF16 R88, R108.reuse, R96, RZ ;  /* 0x000000606c58723c */ /* 0x042fee00000418ff */
[----:B------:R-:W-:Y:S05]  /*19a40*/  IADD3 R96, P2, R102, R106, RZ ;  /* 0x0000006a66607210 */ /* 0x000fea0007f5e0ff */
[----:B------:R-:W-:Y:S02]  /*19a50*/  IADD3.X R97, R103, R104, RZ, P2, !PT ;  /* 0x0000006867617210 */ /* 0x000fe400017fe4ff */
[----:B------:R-:W-:Y:S01]  /*19a60*/  IADD3 R100, P1, R96, R106, RZ ;  /* 0x0000006a60647210 */ /* 0x000fe20007f3e0ff */
[-C--:B--2---:R-:W-:Y:S02]  /*19a70*/  HMMA.16816.F32.BF16 R92, R108, R98.reuse, RZ ;  /* 0x000000626c5c723c */ /* 0x084fe400000418ff */
[----:B------:R1:W-:Y:S01]  /*19a80*/  LDGSTS.E.BYPASS.LTC128B.128 [R245+0x2100], [R96.64], !P4 ;  /* 0x0210000060f57fae */ /* 0x0003e2000e101d48 */
[----:B------:R-:W-:Y:S02]  /*19a90*/  IADD3.X R101, R97, R104, RZ, P1, !PT ;  /* 0x0000006861657210 */ /* 0x000fe40000ffe4ff */
[----:B---3--:R-:W-:Y:S05]  /*19aa0*/  IADD3 R102, P0, R100, R106, RZ ;  /* 0x0000006a64667210 */ /* 0x008fea0007f1e0ff */
[----:B------:R2:W-:Y:S02]  /*19ab0*/  LDGSTS.E.BYPASS.LTC128B.128 [R245+0x2900], [R100.64], !P4 ;  /* 0x0290000064f57fae */ /* 0x0005e4000e101d48 */
[----:B------:R-:W-:Y:S02]  /*19ac0*/  IADD3.X R103, R101, R104, RZ, P0, !PT ;  /* 0x0000006865677210 */ /* 0x000fe400007fe4ff */
[C---:B------:R-:W-:Y:S02]  /*19ad0*/  ISETP.GT.AND P0, PT, R246.reuse, RZ, PT ;  /* 0x000000fff600720c */ /* 0x040fe40003f04270 */
[----:B------:R-:W-:Y:S02]  /*19ae0*/  IADD3 R246, R246, -0x1, RZ ;  /* 0xfffffffff6f67810 */ /* 0x000fe40007ffe0ff */
        /* <DEDUP_REMOVED lines=267> */
[----:B------:R4:W3:Y:S01]  /*1aba0*/  MUFU.EX2 R140, R2 ;  /* 0x00000002008c7308 */ /* 0x0008e20000000800 */
        /* <DEDUP_REMOVED lines=10> */
[--C-:B------:R-:W-:Y:S02]  /*1ac50*/  FFMA.FTZ R12, R12, c[0x0][0x2d0], -R193.reuse ;  /* 0x0000b4000c0c7a23 */ /* 0x100fe400000108c1 */
[--C-:B------:R-:W-:Y:S02]  /*1ac60*/  FFMA.FTZ R13, R13, c[0x0][0x2d0], -R193.reuse ;  /* 0x0000b4000d0d7a23 */ /* 0x100fe400000108c1 */
[----:B------:R1:W-:Y:S01]  /*1ac70*/  MUFU.EX2 R222, R5 ;  /* 0x0000000500de7308 */ /* 0x0003e20000000800 */
[--C-:B------:R-:W-:Y:S02]  /*1ac80*/  FFMA.FTZ R8, R8, c[0x0][0x2d0], -R193.reuse ;  /* 0x0000b40008087a23 */ /* 0x100fe400000108c1 */
[--C-:B------:R-:W-:Y:S02]  /*1ac90*/  FFMA.FTZ R9, R9, c[0x0][0x2d0], -R193.reuse ;  /* 0x0000b40009097a23 */ /* 0x100fe400000108c1 */
[----:B----4-:R-:W-:Y:S02]  /*1aca0*/  FADD.FTZ R2, -R137, R136 ;  /* 0x0000008889027221 */ /* 0x010fe40000010100 */
[C---:B---3--:R-:W-:Y:S02]  /*1acb0*/  FMUL.FTZ R120, R141.reuse, R120 ;  /* 0x000000788d787220 */ /* 0x048fe40000410000 */
[----:B------:R-:W-:Y:S01]  /*1acc0*/  FMUL.FTZ R2, R2, c[0x0][0x2d0] ;  /* 0x0000b40002027a20 */ /* 0x000fe20000410000 */
[----:B------:R2:W-:Y:S01]  /*1acd0*/  MUFU.EX2 R217, R8 ;  /* 0x0000000800d97308 */ /* 0x0005e20000000800 */
[----:B------:R-:W-:Y:S02]  /*1ace0*/  FMUL.FTZ R121, R141, R121 ;  /* 0x000000798d797220 */ /* 0x000fe40000410000 */
[C---:B------:R-:W-:Y:S02]  /*1acf0*/  FMUL.FTZ R122, R140.reuse, R122 ;  /* 0x0000007a8c7a7220 */ /* 0x040fe40000410000 */
[C---:B------:R-:W-:Y:S02]  /*1ad00*/  FMUL.FTZ R123, R140.reuse, R123 ;  /* 0x0000007b8c7b7220 */ /* 0x040fe40000410000 */
[--C-:B------:R-:W-:Y:S02]  /*1ad10*/  FFMA.FTZ R41, R41, c[0x0][0x2d0], -R193.reuse ;  /* 0x0000b40029297a23 */ /* 0x100fe400000108c1 */
[C---:B------:R-:W-:Y:S01]  /*1ad20*/  FMUL.FTZ R124, R141.reuse, R124 ;  /* 0x0000007c8d7c7220 */ /* 0x040fe20000410000 */
[----:B------:R3:W4:Y:S01]  /*1ad30*/  MUFU.EX2 R136, R2 ;  /* 0x0000000200887308 */ /* 0x0007220000000800 */
[----:B------:R-:W-:Y:S02]  /*1ad40*/  FMUL.FTZ R125, R141, R125 ;  /* 0x0000007d8d7d7220 */ /* 0x000fe40000410000 */
[C---:B------:R-:W-:Y:S02]  /*1ad50*/  FMUL.FTZ R126, R140.reuse, R126 ;  /* 0x0000007e8c7e7220 */ /* 0x040fe40000410000 */
[----:B------:R-:W-:Y:S02]  /*1ad60*/  FMUL.FTZ R127, R140, R127 ;  /* 0x0000007f8c7f7220 */ /* 0x000fe40000410000 */
[--C-:B------:R-:W-:Y:S02]  /*1ad70*/  FFMA.FTZ R56, R56, c[0x0][0x2d0], -R193.reuse ;  /* 0x0000b40038387a23 */ /* 0x100fe400000108c1 */
[--C-:B------:R-:W-:Y:S01]  /*1ad80*/  FFMA.FTZ R57, R57, c[0x0][0x2d0], -R193.reuse ;  /* 0x0000b40039397a23 */ /* 0x100fe200000108c1 */
[----:B------:R4:W-:Y:S01]  /*1ad90*/  MUFU.EX2 R218, R9 ;  /* 0x0000000900da7308 */ /* 0x0009e20000000800 */
[----:B------:R-:W-:Y:S02]  /*1ada0*/  @P0 IMAD R6, R4, c[0x0][0x1e0], RZ ;  /* 0x0000780004060a24 */ /* 0x000fe400078e02ff */
[C---:B-1----:R-:W-:Y:S01]  /*1adb0*/  @P0 IMAD.WIDE.U32 R4, R246.reuse, c[0x0][0x1e0], RZ ;  /* 0x00007800f6040a25 */ /* 0x042fe200078e00ff */
[----:B--2---:R-:W-:Y:S03]  /*1adc0*/  @P0 MOV R8, R248 ;  /* 0x000000f800080202 */ /* 0x004fe60000000f00 */
[----:B------:R-:W-:Y:S02]  /*1add0*/  @P0 IMAD R6, R246, c[0x0][0x1e4], R6 ;  /* 0x00007900f6060a24 */ /* 0x000fe400078e0206 */
[----:B------:R-:W-:Y:S01]  /*1ade0*/  FFMA.FTZ R81, R81, c[0x0][0x2d0], -R192 ;  /* 0x0000b40051517a23 */ /* 0x000fe200000108c0 */
[----:B------:R-:W-:Y:S01]  /*1adf0*/  MUFU.EX2 R210, R22 ;  /* 0x0000001600d27308 */ /* 0x000fe20000000800 */
[--C-:B------:R-:W-:Y:S01]  /*1ae00*/  FFMA.FTZ R24, R24, c[0x0][0x2d0], -R193.reuse ;  /* 0x0000b40018187a23 */ /* 0x100fe200000108c1 */
[----:B------:R-:W-:Y:S01]  /*1ae10*/  @P0 IADD3 R6, R5, R6, RZ ;  /* 0x0000000605060210 */ /* 0x000fe20007ffe0ff */
[----:B------:R-:W-:Y:S01]  /*1ae20*/  FFMA.FTZ R25, R25, c[0x0][0x2d0], -R193 ;  /* 0x0000b40019197a23 */ /* 0x000fe200000108c1 */
[----:B---3--:R-:W1:Y:S01]  /*1ae30*/  SHFL.BFLY PT, R2, R0, 0x1, 0x1f ;  /* 0x0c201f0000027f89 */ /* 0x008e6200000e0000 */
[C---:B----4-:R-:W-:Y:S02]  /*1ae40*/  FMUL.FTZ R116, R136.reuse, R116 ;  /* 0x0000007488747220 */ /* 0x050fe40000410000 */
[C---:B------:R-:W-:Y:S02]  /*1ae50*/  FMUL.FTZ R117, R136.reuse, R117 ;  /* 0x0000007588757220 */ /* 0x040fe40000410000 */
[C---:B------:R-:W-:Y:S01]  /*1ae60*/  FMUL.FTZ R128, R136.reuse, R128 ;  /* 0x0000008088807220 */ /* 0x040fe20000410000 */
[----:B------:R-:W-:Y:S01]  /*1ae70*/  MUFU.EX2 R212, R23 ;  /* 0x0000001700d47308 */ /* 0x000fe20000000800 */
[C---:B------:R-:W-:Y:S02]  /*1ae80*/  FMUL.FTZ R129, R136.reuse, R129 ;  /* 0x0000008188817220 */ /* 0x040fe40000410000 */
[C---:B------:R-:W-:Y:S01]  /*1ae90*/  FMUL.FTZ R132, R136.reuse, R132 ;  /* 0x0000008488847220 */ /* 0x040fe20000410000 */
[----:B------:R-:W-:Y:S01]  /*1aea0*/  @P0 MOV R9, R251 ;  /* 0x000000fb00090202 */ /* 0x000fe20000000f00 */
[----:B------:R-:W-:Y:S02]  /*1aeb0*/  FMUL.FTZ R133, R136, R133 ;  /* 0x0000008588857220 */ /* 0x000fe40000410000 */
[----:B------:R-:W-:Y:S02]  /*1aec0*/  FFMA.FTZ R34, R34, c[0x0][0x2d0], -R194 ;  /* 0x0000b40022227a23 */ /* 0x000fe400000108c2 */
[----:B------:R-:W-:Y:S01]  /*1aed0*/  @P0 IMAD.WIDE.U32 R8, R4, 0x70, R8 ;  /* 0x0000007004080825 */ /* 0x000fe200078e0008 */
[----:B------:R2:W-:Y:S03]  /*1aee0*/  MUFU.EX2 R227, R16 ;  /* 0x0000001000e37308 */ /* 0x0005e60000000800 */
[----:B------:R-:W-:Y:S01]  /*1aef0*/  @P0 IMAD R4, R6, 0x70, RZ ;  /* 0x0000007006040824 */ /* 0x000fe200078e02ff */
[----:B------:R-:W-:Y:S01]  /*1af00*/  @P0 LEA R6, P1, R8, c[0x0][0x1c8], 0x1 ;  /* 0x0000720008060a11 */ /* 0x000fe200078208ff */
[----:B------:R-:W-:Y:S02]  /*1af10*/  FFMA.FTZ R35, R35, c[0x0][0x2d0], -R194 ;  /* 0x0000b40023237a23 */ /* 0x000fe400000108c2 */
[--C-:B------:R-:W-:Y:S01]  /*1af20*/  FFMA.FTZ R28, R28, c[0x0][0x2d0], -R193.reuse ;  /* 0x0000b4001c1c7a23 */ /* 0x100fe200000108c1 */
[----:B-1----:R-:W-:Y:S01]  /*1af30*/  FMNMX.FTZ R2, R0, R2, !PT ;  /* 0x0000000200027209 */ /* 0x002fe20007810000 */
[----:B------:R-:W-:Y:S01]  /*1af40*/  FFMA.FTZ R29, R29, c[0x0][0x2d0], -R193 ;  /* 0x0000b4001d1d7a23 */ /* 0x000fe200000108c1 */
[----:B------:R1:W-:Y:S01]  /*1af50*/  MUFU.EX2 R223, R17 ;  /* 0x0000001100df7308 */ /* 0x0003e20000000800 */
[----:B------:R-:W-:Y:S01]  /*1af60*/  @P0 IADD3 R5, R9, R4, RZ ;  /* 0x0000000409050210 */ /* 0x000fe20007ffe0ff */
[--C-:B------:R-:W-:Y:S01]  /*1af70*/  FFMA.FTZ R36, R36, c[0x0][0x2d0], -R192.reuse ;  /* 0x0000b40024247a23 */ /* 0x100fe200000108c0 */
[----:B------:R-:W-:Y:S01]  /*1af80*/  @P0 IADD3 R4, P3, R6, UR4, RZ ;  /* 0x0000000406040c10 */ /* 0x000fe2000ff7e0ff */
[----:B------:R-:W-:Y:S01]  /*1af90*/  FMUL.FTZ R3, R2, c[0x0][0x2d0] ;  /* 0x0000b40002037a20 */ /* 0x000fe20000410000 */
[----:B------:R-:W-:Y:S01]  /*1afa0*/  @P0 LEA.HI.X R7, R8, c[0x0][0x1cc], R5, 0x1, P1 ;  /* 0x0000730008070a11 */ /* 0x000fe200008f0c05 */
[----:B------:R-:W-:Y:S02]  /*1afb0*/  FFMA.FTZ R37, R37, c[0x0][0x2d0], -R192 ;  /* 0x0000b40025257a23 */ /* 0x000fe400000108c0 */
[--C-:B------:R-:W-:Y:S01]  /*1afc0*/  FFMA.FTZ R10, R10, c[0x0][0x2d0], -R3.reuse ;  /* 0x0000b4000a0a7a23 */ /* 0x100fe20000010803 */
[----:B------:R-:W-:Y:S01]  /*1afd0*/  @P0 IADD3.X R5, R7, UR5, RZ, P3, !PT ;  /* 0x0000000507050c10 */ /* 0x000fe20009ffe4ff */
[----:B------:R3:W-:Y:S01]  /*1afe0*/  MUFU.EX2 R211, R18 ;  /* 0x0000001200d37308 */ /* 0x0007e20000000800 */
[----:B------:R4:W-:Y:S01]  /*1aff0*/  @P0 LDGSTS.E.BYPASS.LTC128B.128 [R245+0x3900], [R6.64], !P4 ;  /* 0x0390000006f50fae */ /* 0x0009e2000e101d48 */
[--C-:B------:R-:W-:Y:S02]  /*1b000*/  FFMA.FTZ R62, R62, c[0x0][0x2d0], -R3.reuse ;  /* 0x0000b4003e3e7a23 */ /* 0x100fe40000010803 */
[----:B--2---:R-:W-:Y:S02]  /*1b010*/  FMUL.FTZ R16, R141, R156 ;  /* 0x0000009c8d107220 */ /* 0x004fe40000410000 */
[--C-:B------:R-:W-:Y:S02]  /*1b020*/  FFMA.FTZ R63, R63, c[0x0][0x2d0], -R3.reuse ;  /* 0x0000b4003f3f7a23 */ /* 0x100fe40000010803 */
[--C-:B------:R-:W-:Y:S01]  /*1b030*/  FFMA.FTZ R11, R11, c[0x0][0x2d0], -R3.reuse ;  /* 0x0000b4000b0b7a23 */ /* 0x100fe20000010803 */
[----:B------:R2:W-:Y:S01]  /*1b040*/  @P0 LDGSTS.E.BYPASS.LTC128B.128 [R245+0x4100], [R4.64], !P4 ;  /* 0x0410000004f50fae */ /* 0x0005e2000e101d48 */
        /* <DEDUP_REMOVED lines=9> */
[----:B---3--:R-:W-:Y:S02]  /*1b0e0*/  FMUL.FTZ R18, R140, R158 ;  /* 0x0000009e8c127220 */ /* 0x008fe40000410000 */
[--C-:B------:R-:W-:Y:S02]  /*1b0f0*/  FFMA.FTZ R31, R31, c[0x0][0x2d0], -R3.reuse ;  /* 0x0000b4001f1f7a23 */ /* 0x100fe40000010803 */
[--C-:B------:R-:W-:Y:S01]  /*1b100*/  FFMA.FTZ R26, R26, c[0x0][0x2d0], -R3.reuse ;  /* 0x0000b4001a1a7a23 */ /* 0x100fe20000010803 */
[----:B------:R3:W-:Y:S01]  /*1b110*/  MUFU.EX2 R196, R11 ;  /* 0x0000000b00c47308 */ /* 0x0007e20000000800 */
[----:B------:R-:W-:Y:S02]  /*1b120*/  FADD.FTZ R0, -R2, R142 ;  /* 0x0000008e02007221 */ /* 0x000fe40000010100 */
[--C-:B------:R-:W-:Y:S01]  /*1b130*/  FFMA.FTZ R27, R27, c[0x0][0x2d0], -R3.reuse ;  /* 0x0000b4001b1b7a23 */ /* 0x100fe20000010803 */
[----:B----4-:R-:W-:Y:S01]  /*1b140*/  @P0 IADD3 R10, P2, R4, UR4, RZ ;  /* 0x00000004040a0c10 */ /* 0x010fe2000ff5e0ff */
[----:B------:R-:W-:Y:S02]  /*1b150*/  FMUL.FTZ R0, R0, c[0x0][0x2d0] ;  /* 0x0000b40000007a20 */ /* 0x000fe40000410000 */
[----:B------:R-:W-:Y:S01]  /*1b160*/  FFMA.FTZ R30, R30, c[0x0][0x2d0], -R3 ;  /* 0x0000b4001e1e7a23 */ /* 0x000fe20000010803 */
[----:B------:R-:W-:Y:S01]  /*1b170*/  @P0 IADD3 R8, P1, R10, UR4, RZ ;  /* 0x000000040a080c10 */ /* 0x000fe2000ff3e0ff */
[--C-:B------:R-:W-:Y:S01]  /*1b180*/  FFMA.FTZ R38, R38, c[0x0][0x2d0], -R194.reuse ;  /* 0x0000b40026267a23 */ /* 0x100fe200000108c2 */
[----:B------:R4:W-:Y:S01]  /*1b190*/  MUFU.EX2 R208, R12 ;  /* 0x0000000c00d07308 */ /* 0x0009e20000000800 */
[----:B------:R-:W-:Y:S01]  /*1b1a0*/  FFMA.FTZ R39, R39, c[0x0][0x2d0], -R194 ;  /* 0x0000b40027277a23 */ /* 0x000fe200000108c2 */
[----:B------:R-:W-:Y:S01]  /*1b1b0*/  @P0 IADD3 R6, P3, R8, UR4, RZ ;  /* 0x0000000408060c10 */ /* 0x000fe2000ff7e0ff */
[--C-:B------:R-:W-:Y:S02]  /*1b1c0*/  FFMA.FTZ R48, R48, c[0x0][0x2d0], -R192.reuse ;  /* 0x0000b40030307a23 */ /* 0x100fe400000108c0 */
[----:B-1----:R-:W-:Y:S02]  /*1b1d0*/  FMUL.FTZ R19, R140, R159 ;  /* 0x0000009f8c137220 */ /* 0x002fe40000410000 */
[----:B------:R-:W-:Y:S02]  /*1b1e0*/  FFMA.FTZ R49, R49, c[0x0][0x2d0], -R192 ;  /* 0x0000b40031317a23 */ /* 0x000fe400000108c0 */
[--C-:B------:R-:W-:Y:S01]  /*1b1f0*/  FFMA.FTZ R50, R50, c[0x0][0x2d0], -R194.reuse ;  /* 0x0000b40032327a23 */ /* 0x100fe200000108c2 */
[----:B------:R-:W1:Y:S01]  /*1b200*/  MUFU.EX2 R0, R0 ;  /* 0x0000000000007308 */ /* 0x000e620000000800 */
[----:B------:R-:W-:Y:S02]  /*1b210*/  FFMA.FTZ R51, R51, c[0x0][0x2d0], -R194 ;  /* 0x0000b40033337a23 */ /* 0x000fe400000108c2 */
[--C-:B------:R-:W-:Y:S01]  /*1b220*/  FFMA.FTZ R40, R40, c[0x0][0x2d0], -R193.reuse ;  /* 0x0000b40028287a23 */ /* 0x100fe200000108c1 */
[----:B---3--:R-:W-:Y:S01]  /*1b230*/  @P0 IADD3.X R11, R5, UR5, RZ, P2, !PT ;  /* 0x00000005050b0c10 */ /* 0x008fe200097fe4ff */
[--C-:B------:R-:W-:Y:S01]  /*1b240*/  FFMA.FTZ R44, R44, c[0x0][0x2d0], -R193.reuse ;  /* 0x0000b4002c2c7a23 */ /* 0x100fe200000108c1 */
[----:B--2---:R-:W-:Y:S01]  /*1b250*/  @P0 IADD3 R4, P2, R6, UR4, RZ ;  /* 0x0000000406040c10 */ /* 0x004fe2000ff5e0ff */
[----:B------:R-:W-:Y:S01]  /*1b260*/  FFMA.FTZ R45, R45, c[0x0][0x2d0], -R193 ;  /* 0x0000b4002d2d7a23 */ /* 0x000fe200000108c1 */
[----:B------:R-:W-:Y:S01]  /*1b270*/  @P0 IADD3.X R9, R11, UR5, RZ, P1, !PT ;  /* 0x000000050b090c10 */ /* 0x000fe20008ffe4ff */
[----:B------:R2:W-:Y:S01]  /*1b280*/  @P0 LDGSTS.E.BYPASS.LTC128B.128 [R245+0x4900], [R10.64], !P4 ;  /* 0x049000000af50fae */ /* 0x0005e2000e101d48 */
[----:B------:R3:W2:Y:S01]  /*1b290*/  MUFU.EX2 R209, R13 ;  /* 0x0000000d00d17308 */ /* 0x0006a20000000800 */
[----:B------:R-:W-:Y:S01]  /*1b2a0*/  FFMA.FTZ R46, R46, c[0x0][0x2d0], -R3 ;  /* 0x0000b4002e2e7a23 */ /* 0x000fe20000010803 */
[----:B------:R-:W-:Y:S01]  /*1b2b0*/  @P0 IADD3.X R7, R9, UR5, RZ, P3, !PT ;  /* 0x0000000509070c10 */ /* 0x000fe20009ffe4ff */
[--C-:B------:R-:W-:Y:S02]  /*1b2c0*/  FFMA.FTZ R72, R72, c[0x0][0x2d0], -R193.reuse ;  /* 0x0000b40048487a23 */ /* 0x100fe400000108c1 */
[----:B----4-:R-:W-:Y:S01]  /*1b2d0*/  FMUL.FTZ R12, R136, R152 ;  /* 0x00000098880c7220 */ /* 0x010fe20000410000 */
[----:B------:R-:W-:Y:S01]  /*1b2e0*/  @P0 IADD3.X R5, R7, UR5, RZ, P2, !PT ;  /* 0x0000000507050c10 */ /* 0x000fe200097fe4ff */
[----:B------:R4:W-:Y:S01]  /*1b2f0*/  @P0 LDGSTS.E.BYPASS.LTC128B.128 [R245+0x5100], [R8.64], !P4 ;  /* 0x0510000008f50fae */ /* 0x0009e2000e101d48 */
[----:B------:R-:W-:Y:S02]  /*1b300*/  FFMA.FTZ R113, R113, c[0x0][0x2d0], -R192 ;  /* 0x0000b40071717a23 */ /* 0x000fe400000108c0 */
[----:B------:R4:W-:Y:S01]  /*1b310*/  MUFU.EX2 R201, R14 ;  /* 0x0000000e00c97308 */ /* 0x0009e20000000800 */
[----:B------:R-:W-:Y:S02]  /*1b320*/  FFMA.FTZ R115, R115, c[0x0][0x2d0], -R194 ;  /* 0x0000b40073737a23 */ /* 0x000fe400000108c2 */
[--C-:B------:R-:W-:Y:S02]  /*1b330*/  FFMA.FTZ R109, R109, c[0x0][0x2d0], -R193.reuse ;  /* 0x0000b4006d6d7a23 */ /* 0x100fe400000108c1 */
[----:B------:R4:W-:Y:S01]  /*1b340*/  @P0 LDGSTS.E.BYPASS.LTC128B.128 [R245+0x5900], [R6.64], !P4 ;  /* 0x0590000006f50fae */ /* 0x0009e2000e101d48 */
[C---:B-1----:R-:W-:Y:S02]  /*1b350*/  FMUL.FTZ R118, R0.reuse, R118 ;  /* 0x0000007600767220 */ /* 0x042fe40000410000 */
[C---:B------:R-:W-:Y:S02]  /*1b360*/  FMUL.FTZ R119, R0.reuse, R119 ;  /* 0x0000007700777220 */ /* 0x040fe40000410000 */
[----:B------:R1:W1:Y:S01]  /*1b370*/  MUFU.EX2 R202, R15 ;  /* 0x0000000f00ca7308 */ /* 0x0002620000000800 */
[----:B------:R-:W-:Y:S02]  /*1b380*/  FMUL.FTZ R130, R0, R130 ;  /* 0x0000008200827220 */ /* 0x000fe40000410000 */
[----:B------:R1:W-:Y:S01]  /*1b390*/  @P0 LDGSTS.E.BYPASS.LTC128B.128 [R245+0x6100], [R4.64], !P4 ;  /* 0x0610000004f50fae */ /* 0x0003e2000e101d48 */
[----:B---3--:R-:W-:Y:S01]  /*1b3a0*/  FMUL.FTZ R13, R136, R153 ;  /* 0x00000099880d7220 */ /* 0x008fe20000410000 */
[----:B--2---:R-:W-:Y:S01]  /*1b3b0*/  @P0 IADD3 R10, P1, R4, UR4, RZ ;  /* 0x00000004040a0c10 */ /* 0x004fe2000ff3e0ff */
[C---:B------:R-:W-:Y:S02]  /*1b3c0*/  FMUL.FTZ R131, R0.reuse, R131 ;  /* 0x0000008300837220 */ /* 0x040fe40000410000 */
[C---:B------:R-:W-:Y:S02]  /*1b3d0*/  FMUL.FTZ R134, R0.reuse, R134 ;  /* 0x0000008600867220 */ /* 0x040fe40000410000 */
[----:B------:R2:W-:Y:S01]  /*1b3e0*/  MUFU.EX2 R200, R31 ;  /* 0x0000001f00c87308 */ /* 0x0005e20000000800 */
[----:B------:R-:W-:Y:S01]  /*1b3f0*/  @P0 IADD3.X R11, R5, UR5, RZ, P1, !PT ;  /* 0x00000005050b0c10 */ /* 0x000fe20008ffe4ff */
[----:B------:R-:W-:Y:S02]  /*1b400*/  FMUL.FTZ R135, R0, R135 ;  /* 0x0000008700877220 */ /* 0x000fe40000410000 */
        /* <DEDUP_REMOVED lines=10> */
[----:B------:R-:W-:Y:S01]  /*1b4b0*/  F2FP.BF16.PACK_AB R146, R223, R227 ;  /* 0x000000e3df92723e */ /* 0x000fe200000010ff */
[----:B------:R-:W-:Y:S01]  /*1b4c0*/  FMUL.FTZ R7, R140, R147 ;  /* 0x000000938c077220 */ /* 0x000fe20000410000 */
[----:B------:R-:W-:Y:S01]  /*1b4d0*/  F2FP.BF16.PACK_AB R147, R224, R211 ;  /* 0x000000d3e093723e */ /* 0x000fe200000010ff */
[----:B-1----:R-:W-:Y:S02]  /*1b4e0*/  FMUL.FTZ R15, R0, R155 ;  /* 0x0000009b000f7220 */ /* 0x002fe40000410000 */
[----:B------:R1:W-:Y:S01]  /*1b4f0*/  MUFU.EX2 R252, R25 ;  /* 0x0000001900fc7308 */ /* 0x0003e20000000800 */
[C---:B------:R-:W-:Y:S01]  /*1b500*/  FMUL.FTZ R4, R141.reuse, R144 ;  /* 0x000000908d047220 */ /* 0x040fe20000410000 */
[----:B------:R-:W-:Y:S01]  /*1b510*/  F2FP.BF16.PACK_AB R144, R222, R221 ;  /* 0x000000ddde90723e */ /* 0x000fe200000010ff */
[----:B------:R-:W-:Y:S01]  /*1b520*/  FMUL.FTZ R5, R141, R145 ;  /* 0x000000918d057220 */ /* 0x000fe20000410000 */
[----:B------:R-:W-:Y:S01]  /*1b530*/  F2FP.BF16.PACK_AB R145, R220, R219 ;  /* 0x000000dbdc91723e */ /* 0x000fe200000010ff */
[----:B------:R-:W4:Y:S01]  /*1b540*/  LDSM.16.MT88.4 R188, [R231+0x100] ;  /* 0x00010000e7bc783b */ /* 0x000f220000004200 */
[----:B--2---:R-:W-:Y:S01]  /*1b550*/  FMUL.FTZ R31, R0, R171 ;  /* 0x000000ab001f7220 */ /* 0x004fe20000410000 */
[----:B------:R-:W-:Y:S01]  /*1b560*/  MOV R171, R225 ;  /* 0x000000e100ab7202 */ /* 0x000fe20000000f00 */
        /* <DEDUP_REMOVED lines=8> */
[C---:B----4-:R-:W-:Y:S02]  /*1b5f0*/  FMUL.FTZ R24, R136.reuse, R164 ;  /* 0x000000a488187220 */ /* 0x050fe40000410000 */
[----:B------:R-:W-:Y:S01]  /*1b600*/  MUFU.EX2 R206, R60 ;  /* 0x0000003c00ce7308 */ /* 0x000fe20000000800 */
[----:B------:R-:W3:Y:S01]  /*1b610*/  LDSM.16.MT88.4 R156, [R230+0x100] ;  /* 0x00010000e69c783b */ /* 0x000ee20000004200 */
[----:B------:R-:W-:Y:S02]  /*1b620*/  FFMA.FTZ R83, R83, c[0x0][0x2d0], -R194 ;  /* 0x0000b40053537a23 */ /* 0x000fe400000108c2 */
[----:B-1----:R-:W-:Y:S02]  /*1b630*/  FMUL.FTZ R25, R136, R165 ;  /* 0x000000a588197220 */ /* 0x002fe40000410000 */
[--C-:B------:R-:W-:Y:S02]  /*1b640*/  FFMA.FTZ R80, R80, c[0x0][0x2d0], -R192.reuse ;  /* 0x0000b40050507a23 */ /* 0x100fe400000108c0 */
[--C-:B------:R-:W-:Y:S01]  /*1b650*/  FFMA.FTZ R73, R73, c[0x0][0x2d0], -R193.reuse ;  /* 0x0000b40049497a23 */ /* 0x100fe200000108c1 */
[----:B------:R-:W0:Y:S01]  /*1b660*/  LDGDEPBAR ;  /* 0x00000000000079af */ /* 0x000e220000000000 */
[----:B------:R-:W-:Y:S01]  /*1b670*/  MUFU.EX2 R205, R61 ;  /* 0x0000003d00cd7308 */ /* 0x000fe20000000800 */
[--C-:B------:R-:W-:Y:S02]  /*1b680*/  FFMA.FTZ R76, R76, c[0x0][0x2d0], -R193.reuse ;  /* 0x0000b4004c4c7a23 */ /* 0x100fe400000108c1 */
[----:B------:R-:W-:Y:S01]  /*1b690*/  FFMA.FTZ R77, R77, c[0x0][0x2d0], -R193 ;  /* 0x0000b4004d4d7a23 */ /* 0x000fe200000108c1 */
        /* <DEDUP_REMOVED lines=9> */
[C---:B------:R-:W-:Y:S02]  /*1b730*/  FMUL.FTZ R20, R141.reuse, R160 ;  /* 0x000000a08d147220 */ /* 0x040fe40000410000 */
[----:B------:R-:W-:Y:S01]  /*1b740*/  FMUL.FTZ R21, R141, R161 ;  /* 0x000000a18d157220 */ /* 0x000fe20000410000 */
[----:B------:R-:W-:Y:S01]  /*1b750*/  MOV R161, R212 ;  /* 0x000000d400a17202 */ /* 0x000fe20000000f00 */
[C---:B------:R-:W-:Y:S03]  /*1b760*/  HMMA.16816.F32.BF16 R16, R144.reuse, R22, R16 ;  /* 0x000000169010723c */ /* 0x040fe60000041810 */
[----:B------:R4:W-:Y:S01]  /*1b770*/  MUFU.EX2 R198, R27 ;  /* 0x0000001b00c67308 */ /* 0x0009e20000000800 */
[--C-:B------:R-:W-:Y:S02]  /*1b780*/  FFMA.FTZ R84, R84, c[0x0][0x2d0], -R192.reuse ;  /* 0x0000b40054547a23 */ /* 0x100fe400000108c0 */
[--C-:B------:R-:W-:Y:S02]  /*1b790*/  FFMA.FTZ R85, R85, c[0x0][0x2d0], -R192.reuse ;  /* 0x0000b40055557a23 */ /* 0x100fe400000108c0 */
[C---:B------:R-:W-:Y:S01]  /*1b7a0*/  FMUL.FTZ R22, R140.reuse, R162 ;  /* 0x000000a28c167220 */ /* 0x040fe20000410000 */
[----:B------:R-:W-:Y:S03]  /*1b7b0*/  MOV R162, R213 ;  /* 0x000000d500a27202 */ /* 0x000fe60000000f00 */
[----:B------:R-:W-:Y:S01]  /*1b7c0*/  FMUL.FTZ R23, R140, R163 ;  /* 0x000000a38c177220 */ /* 0x000fe20000410000 */
[----:B------:R-:W2:Y:S01]  /*1b7d0*/  MUFU.EX2 R215, R32 ;  /* 0x0000002000d77308 */ /* 0x000ea20000000800 */
[----:B------:R-:W-:Y:S01]  /*1b7e0*/  MOV R163, R210 ;  /* 0x000000d200a37202 */ /* 0x000fe20000000f00 */
[--C-:B------:R-:W-:Y:S02]  /*1b7f0*/  FFMA.FTZ R96, R96, c[0x0][0x2d0], -R192.reuse ;  /* 0x0000b40060607a23 */ /* 0x100fe400000108c0 */
[----:B-1----:R-:W-:Y:S02]  /*1b800*/  FMUL.FTZ R26, R0, R166 ;  /* 0x000000a6001a7220 */ /* 0x002fe40000410000 */
[-C--:B------:R-:W-:Y:S03]  /*1b810*/  HMMA.16816.F32.BF16 R20, R144, R188.reuse, R20 ;  /* 0x000000bc9014723c */ /* 0x080fe60000041814 */
[----:B------:R-:W-:Y:S01]  /*1b820*/  FFMA.FTZ R97, R97, c[0x0][0x2d0], -R192 ;  /* 0x0000b40061617a23 */ /* 0x000fe200000108c0 */
[----:B------:R-:W1:Y:S01]  /*1b830*/  MUFU.EX2 R32, R34 ;  /* 0x0000002200207308 */ /* 0x000e620000000800 */
[--C-:B------:R-:W-:Y:S02]  /*1b840*/  FFMA.FTZ R86, R86, c[0x0][0x2d0], -R194.reuse ;  /* 0x0000b40056567a23 */ /* 0x100fe400000108c2 */
[--C-:B------:R-:W-:Y:S02]  /*1b850*/  FFMA.FTZ R87, R87, c[0x0][0x2d0], -R194.reuse ;  /* 0x0000b40057577a23 */ /* 0x100fe400000108c2 */
[----:B----4-:R-:W-:Y:S03]  /*1b860*/  FMUL.FTZ R27, R0, R167 ;  /* 0x000000a7001b7220 */ /* 0x010fe60000410000 */
[--C-:B------:R-:W-:Y:S02]  /*1b870*/  FFMA.FTZ R98, R98, c[0x0][0x2d0], -R194.reuse ;  /* 0x0000b40062627a23 */ /* 0x100fe400000108c2 */
[----:B------:R-:W4:Y:S01]  /*1b880*/  MUFU.EX2 R142, R35 ;  /* 0x00000023008e7308 */ /* 0x000f220000000800 */
[----:B------:R-:W-:Y:S01]  /*1b890*/  FFMA.FTZ R99, R99, c[0x0][0x2d0], -R194 ;  /* 0x0000b40063637a23 */ /* 0x000fe200000108c2 */
[C---:B------:R-:W-:Y:S04]  /*1b8a0*/  HMMA.16816.F32.BF16 R24, R148.reuse, R188, R24 ;  /* 0x000000bc9418723c */ /* 0x040fe80000041818 */
[----:B--2---:R-:W-:Y:S01]  /*1b8b0*/  MOV R160, R215 ;  /* 0x000000d700a07202 */ /* 0x004fe20000000f00 */
[--C-:B------:R-:W-:Y:S02]  /*1b8c0*/  FFMA.FTZ R90, R90, c[0x0][0x2d0], -R3.reuse ;  /* 0x0000b4005a5a7a23 */ /* 0x100fe40000010803 */
[--C-:B------:R-:W-:Y:S01]  /*1b8d0*/  FFMA.FTZ R91, R91, c[0x0][0x2d0], -R3.reuse ;  /* 0x0000b4005b5b7a23 */ /* 0x100fe20000010803 */
[----:B------:R-:W2:Y:S01]  /*1b8e0*/  MUFU.EX2 R214, R33 ;  /* 0x0000002100d67308 */ /* 0x000ea20000000800 */
[--C-:B------:R-:W-:Y:S03]  /*1b8f0*/  FFMA.FTZ R94, R94, c[0x0][0x2d0], -R3.reuse ;  /* 0x0000b4005e5e7a23 */ /* 0x100fe60000010803 */
[----:B-1----:R-:W-:Y:S01]  /*1b900*/  MOV R167, R32 ;  /* 0x0000002000a77202 */ /* 0x002fe20000000f00 */
[----:B------:R-:W-:Y:S01]  /*1b910*/  FMUL.FTZ R32, R141, R172 ;  /* 0x000000ac8d207220 */ /* 0x000fe20000410000 */
[----:B------:R-:W-:Y:S01]  /*1b920*/  MOV R172, R223 ;  /* 0x000000df00ac7202 */ /* 0x000fe20000000f00 */
[----:B------:R-:W-:Y:S01]  /*1b930*/  FMUL.FTZ R34, R140, R174 ;  /* 0x000000ae8c227220 */ /* 0x000fe20000410000 */
[----:B------:R-:W-:Y:S01]  /*1b940*/  MOV R174, R211 ;  /* 0x000000d300ae7202 */ /* 0x000fe20000000f00 */
[--C-:B------:R-:W-:Y:S01]  /*1b950*/  FFMA.FTZ R95, R95, c[0x0][0x2d0], -R3.reuse ;  /* 0x0000b4005f5f7a23 */ /* 0x100fe20000010803 */
[----:B------:R-:W1:Y:S01]  /*1b960*/  MUFU.EX2 R33, R28 ;  /* 0x0000001c00217308 */ /* 0x000e620000000800 */
[--C-:B------:R-:W-:Y:S02]  /*1b970*/  FFMA.FTZ R100, R100, c[0x0][0x2d0], -R192.reuse ;  /* 0x0000b40064647a23 */ /* 0x100fe400000108c0 */
[--C-:B------:R-:W-:Y:S01]  /*1b980*/  FFMA.FTZ R101, R101, c[0x0][0x2d0], -R192.reuse ;  /* 0x0000b40065657a23 */ /* 0x100fe200000108c0 */
[----:B----4-:R-:W-:Y:S01]  /*1b990*/  MOV R164, R142 ;  /* 0x0000008e00a47202 */ /* 0x010fe20000000f00 */
[----:B------:R-:W-:Y:S01]  /*1b9a0*/  FMUL.FTZ R35, R140, R175 ;  /* 0x000000af8c237220 */ /* 0x000fe20000410000 */
[----:B------:R-:W-:Y:S01]  /*1b9b0*/  MOV R175, R224 ;  /* 0x000000e000af7202 */ /* 0x000fe20000000f00 */
[----:B------:R-:W-:Y:S01]  /*1b9c0*/  FFMA.FTZ R142, R47, c[0x0][0x2d0], -R3 ;  /* 0x0000b4002f8e7a23 */ /* 0x000fe20000010803 */
[----:B------:R-:W-:Y:S01]  /*1b9d0*/  F2FP.BF16.PACK_AB R47, R164, R167 ;  /* 0x000000a7a42f723e */ /* 0x000fe200000010ff */
[----:B------:R-:W-:Y:S01]  /*1b9e0*/  FFMA.FTZ R112, R112, c[0x0][0x2d0], -R192 ;  /* 0x0000b40070707a23 */ /* 0x000fe200000108c0 */
[----:B------:R4:W3:Y:S01]  /*1b9f0*/  MUFU.EX2 R203, R29 ;  /* 0x0000001d00cb7308 */ /* 0x0008e20000000800 */
[--C-:B------:R-:W-:Y:S02]  /*1ba00*/  FFMA.FTZ R102, R102, c[0x0][0x2d0], -R194.reuse ;  /* 0x0000b40066667a23 */ /* 0x100fe400000108c2 */
[--C-:B------:R-:W-:Y:S01]  /*1ba10*/  FFMA.FTZ R103, R103, c[0x0][0x2d0], -R194.reuse ;  /* 0x0000b40067677a23 */ /* 0x100fe200000108c2 */
[----:B--2---:R-:W-:Y:S01]  /*1ba20*/  MOV R165, R214 ;  /* 0x000000d600a57202 */ /* 0x004fe20000000f00 */
[----:B------:R-:W-:Y:S02]  /*1ba30*/  FFMA.FTZ R114, R114, c[0x0][0x2d0], -R194 ;  /* 0x0000b40072727a23 */ /* 0x000fe400000108c2 */
[--C-:B------:R-:W-:Y:S02]  /*1ba40*/  FFMA.FTZ R105, R105, c[0x0][0x2d0], -R193.reuse ;  /* 0x0000b40069697a23 */ /* 0x100fe400000108c1 */
[----:B------:R-:W-:Y:S01]  /*1ba50*/  FFMA.FTZ R108, R108, c[0x0][0x2d0], -R193 ;  /* 0x0000b4006c6c7a23 */ /* 0x000fe200000108c1 */
[----:B------:R2:W2:Y:S01]  /*1ba60*/  MUFU.EX2 R199, R30 ;  /* 0x0000001e00c77308 */ /* 0x0004a20000000800 */
[--C-:B------:R-:W-:Y:S02]  /*1ba70*/  FFMA.FTZ R106, R106, c[0x0][0x2d0], -R3.reuse ;  /* 0x0000b4006a6a7a23 */ /* 0x100fe40000010803 */
[--C-:B------:R-:W-:Y:S01]  /*1ba80*/  FFMA.FTZ R107, R107, c[0x0][0x2d0], -R3.reuse ;  /* 0x0000b4006b6b7a23 */ /* 0x100fe20000010803 */
[----:B-1----:R-:W-:Y:S01]  /*1ba90*/  MOV R166, R33 ;  /* 0x0000002100a67202 */ /* 0x002fe20000000f00 */
[----:B------:R-:W-:Y:S02]  /*1baa0*/  FMUL.FTZ R28, R136, R168 ;  /* 0x000000a8881c7220 */ /* 0x000fe40000410000 */
[----:B------:R-:W-:Y:S01]  /*1bab0*/  FMUL.FTZ R33, R141, R173 ;  /* 0x000000ad8d217220 */ /* 0x000fe20000410000 */
[----:B------:R-:W-:Y:S01]  /*1bac0*/  MOV R173, R208 ;  /* 0x000000d000ad7202 */ /* 0x000fe20000000f00 */
[--C-:B------:R-:W-:Y:S01]  /*1bad0*/  FFMA.FTZ R110, R110, c[0x0][0x2d0], -R3.reuse ;  /* 0x0000b4006e6e7a23 */ /* 0x100fe20000010803 */
[----:B------:R1:W-:Y:S01]  /*1bae0*/  MUFU.EX2 R249, R37 ;  /* 0x0000002500f97308 */ /* 0x0003e20000000800 */
[----:B------:R-:W-:Y:S02]  /*1baf0*/  FFMA.FTZ R3, R111, c[0x0][0x2d0], -R3 ;  /* 0x0000b4006f037a23 */ /* 0x000fe40000010803 */
[--C-:B------:R-:W-:Y:S02]  /*1bb00*/  FFMA.FTZ R88, R88, c[0x0][0x2d0], -R193.reuse ;  /* 0x0000b40058587a23 */ /* 0x100fe400000108c1 */
[----:B----4-:R-:W-:Y:S02]  /*1bb10*/  FMUL.FTZ R29, R136, R169 ;  /* 0x000000a9881d7220 */ /* 0x010fe40000410000 */
[--C-:B------:R-:W-:Y:S02]  /*1bb20*/  FFMA.FTZ R89, R89, c[0x0][0x2d0], -R193.reuse ;  /* 0x0000b40059597a23 */ /* 0x100fe400000108c1 */
[--C-:B------:R-:W-:Y:S01]  /*1bb30*/  FFMA.FTZ R92, R92, c[0x0][0x2d0], -R193.reuse ;  /* 0x0000b4005c5c7a23 */ /* 0x100fe200000108c1 */
[----:B------:R4:W-:Y:S01]  /*1bb40*/  MUFU.EX2 R225, R39 ;  /* 0x0000002700e17308 */ /* 0x0009e20000000800 */
[--C-:B------:R-:W-:Y:S02]  /*1bb50*/  FFMA.FTZ R93, R93, c[0x0][0x2d0], -R193.reuse ;  /* 0x0000b4005d5d7a23 */ /* 0x100fe400000108c1 */
[----:B------:R-:W-:Y:S02]  /*1bb60*/  FFMA.FTZ R104, R104, c[0x0][0x2d0], -R193 ;  /* 0x0000b40068687a23 */ /* 0x000fe400000108c1 */
[----:B--2---:R-:W-:Y:S01]  /*1bb70*/  FMUL.FTZ R30, R0, R170 ;  /* 0x000000aa001e7220 */ /* 0x004fe20000410000 */
[----:B---3--:R-:W-:Y:S04]  /*1bb80*/  MOV R170, R203 ;  /* 0x000000cb00aa7202 */ /* 0x008fe80000000f00 */
[----:B------:R2:W-:Y:S02]  /*1bb90*/  MUFU.EX2 R250, R36 ;  /* 0x0000002400fa7308 */ /* 0x0005e40000000800 */
[-C--:B------:R-:W-:Y:S03]  /*1bba0*/  HMMA.16816.F32.BF16 R28, R148, R190.reuse, R28 ;  /* 0x000000be941c723c */ /* 0x080fe6000004181c */
[C---:B-1----:R-:W-:Y:S05]  /*1bbb0*/  FMUL.FTZ R37, R141.reuse, R177 ;  /* 0x000000b18d257220 */ /* 0x042fea0000410000 */
[C---:B------:R-:W-:Y:S01]  /*1bbc0*/  HMMA.16816.F32.BF16 R32, R144.reuse, R190, R32 ;  /* 0x000000be9020723c */ /* 0x040fe20000041820 */
[----:B------:R1:W-:Y:S03]  /*1bbd0*/  MUFU.EX2 R226, R38 ;  /* 0x0000002600e27308 */ /* 0x0003e60000000800 */
[C---:B----4-:R-:W-:Y:S07]  /*1bbe0*/  FMUL.FTZ R39, R140.reuse, R179 ;  /* 0x000000b38c277220 */ /* 0x050fee0000410000 */
[----:B------:R3:W-:Y:S01]  /*1bbf0*/  MUFU.EX2 R248, R48 ;  /* 0x0000003000f87308 */ /* 0x0007e20000000800 */
[C---:B--2---:R-:W-:Y:S09]  /*1bc00*/  FMUL.FTZ R36, R141.reuse, R176 ;  /* 0x000000b08d247220 */ /* 0x044ff20000410000 */
[----:B------:R2:W-:Y:S01]  /*1bc10*/  MUFU.EX2 R224, R50 ;  /* 0x0000003200e07308 */ /* 0x0005e20000000800 */
[----:B-1----:R-:W-:Y:S09]  /*1bc20*/  FMUL.FTZ R38, R140, R178 ;  /* 0x000000b28c267220 */ /* 0x002ff20000410000 */
[----:B------:R1:W-:Y:S01]  /*1bc30*/  MUFU.EX2 R247, R49 ;  /* 0x0000003100f77308 */ /* 0x0003e20000000800 */
[-C--:B------:R-:W-:Y:S03]  /*1bc40*/  HMMA.16816.F32.BF16 R36, R144, R152.reuse, R36 ;  /* 0x000000989024723c */ /* 0x080fe60000041824 */
[----:B---3--:R-:W-:Y:S06]  /*1bc50*/  FMUL.FTZ R48, R136, R180 ;  /* 0x000000b488307220 */ /* 0x008fec0000410000 */
[----:B------:R3:W-:Y:S03]  /*1bc60*/  MUFU.EX2 R223, R51 ;  /* 0x0000003300df7308 */ /* 0x0007e60000000800 */
[----:B--2---:R-:W-:Y:S07]  /*1bc70*/  FMUL.FTZ R50, R0, R182 ;  /* 0x000000b600327220 */ /* 0x004fee0000410000 */
[----:B------:R2:W-:Y:S01]  /*1bc80*/  MUFU.EX2 R169, R40 ;  /* 0x0000002800a97308 */ /* 0x0005e20000000800 */
[----:B-1----:R-:W-:Y:S09]  /*1bc90*/  FMUL.FTZ R49, R136, R181 ;  /* 0x000000b588317220 */ /* 0x002ff20000410000 */
[----:B------:R1:W4:Y:S01]  /*1bca0*/  MUFU.EX2 R216, R41 ;  /* 0x0000002900d87308 */ /* 0x0003220000000800 */
[----:B---3--:R-:W-:Y:S09]  /*1bcb0*/  FMUL.FTZ R51, R0, R183 ;  /* 0x000000b700337220 */ /* 0x008ff20000410000 */
[----:B------:R-:W-:Y:S01]  /*1bcc0*/  MUFU.EX2 R213, R52 ;  /* 0x0000003400d57308 */ /* 0x000fe20000000800 */
[C---:B------:R-:W-:Y:S04]  /*1bcd0*/  HMMA.16816.F32.BF16 R48, R148.reuse, R152, R48 ;  /* 0x000000989430723c */ /* 0x040fe80000041830 */
[C---:B--2---:R-:W-:Y:S01]  /*1bce0*/  FMUL.FTZ R40, R141.reuse, R184 ;  /* 0x000000b88d287220 */ /* 0x044fe20000410000 */
[----:B------:R-:W-:Y:S03]  /*1bcf0*/  MOV R184, R209 ;  /* 0x000000d100b87202 */ /* 0x000fe60000000f00 */
[-C--:B------:R-:W-:Y:S01]  /*1bd00*/  HMMA.16816.F32.BF16 R116, R148, R154.reuse, R116 ;  /* 0x0000009a9474723c */ /* 0x080fe20000041874 */
[----:B------:R-:W-:Y:S03]  /*1bd10*/  MUFU.EX2 R212, R53 ;  /* 0x0000003500d47308 */ /* 0x000fe60000000800 */
[----:B-1----:R-:W-:Y:S02]  /*1bd20*/  FMUL.FTZ R41, R141, R185 ;  /* 0x000000b98d297220 */ /* 0x002fe40000410000 */
[----:B------:R-:W2:Y:S02]  /*1bd30*/  LDL.LU R185, [R1+0x20] ;  /* 0x0000200001b97983 */ /* 0x000ea40000300800 */
[C---:B------:R-:W-:Y:S02]  /*1bd40*/  HMMA.16816.F32.BF16 R120, R144.reuse, R154, R120 ;  /* 0x0000009a9078723c */ /* 0x040fe40000041878 */
[----:B------:R-:W1:Y:S01]  /*1bd50*/  LDSM.16.MT88.4 R152, [R228+0x900] ;  /* 0x00090000e498783b */ /* 0x000e620000004200 */
[----:B------:R3:W-:Y:S05]  /*1bd60*/  MUFU.EX2 R168, R42 ;  /* 0x0000002a00a87308 */ /* 0x0007ea0000000800 */
[-C--:B------:R-:W-:Y:S05]  /*1bd70*/  HMMA.16816.F32.BF16 R124, R144, R156.reuse, R124 ;  /* 0x0000009c907c723c */ /* 0x080fea000004187c */
[----:B------:R4:W1:Y:S03]  /*1bd80*/  MUFU.EX2 R178, R43 ;  /* 0x0000002b00b27308 */ /* 0x0008660000000800 */
[C---:B------:R-:W-:Y:S08]  /*1bd90*/  HMMA.16816.F32.BF16 R128, R148.reuse, R156, R128 ;  /* 0x0000009c9480723c */ /* 0x040ff00000041880 */
[-C--:B------:R-:W-:Y:S01]  /*1bda0*/  HMMA.16816.F32.BF16 R132, R148, R158.reuse, R132 ;  /* 0x0000009e9484723c */ /* 0x080fe20000041884 */
[----:B------:R1:W-:Y:S01]  /*1bdb0*/  MUFU.EX2 R215, R44 ;  /* 0x0000002c00d77308 */ /* 0x0003e20000000800 */
[----:B------:R-:W1:Y:S02]  /*1bdc0*/  LDSM.16.MT88.4 R148, [R231+0x900] ;  /* 0x00090000e794783b */ /* 0x000e640000004200 */
[C---:B---3--:R-:W-:Y:S06]  /*1bdd0*/  FMUL.FTZ R42, R140.reuse, R186 ;  /* 0x000000ba8c2a7220 */ /* 0x048fec0000410000 */
[----:B------:R-:W3:Y:S01]  /*1bde0*/  LDL.LU R186, [R1+0x24] ;  /* 0x0000240001ba7983 */ /* 0x000ee20000300800 */
[----:B------:R1:W1:Y:S01]  /*1bdf0*/  MUFU.EX2 R214, R45 ;  /* 0x0000002d00d67308 */ /* 0x0002620000000800 */
[----:B----4-:R-:W-:Y:S02]  /*1be00*/  FMUL.FTZ R43, R140, R187 ;  /* 0x000000bb8c2b7220 */ /* 0x010fe40000410000 */
[----:B------:R-:W4:Y:S05]  /*1be10*/  LDL.LU R187, [R1+0x28] ;  /* 0x0000280001bb7983 */ /* 0x000f2a0000300800 */
[----:B------:R-:W-:Y:S02]  /*1be20*/  HMMA.16816.F32.BF16 R40, R144, R158, R40 ;  /* 0x0000009e9028723c */ /* 0x000fe40000041828 */
[----:B------:R1:W-:Y:S01]  /*1be30*/  MUFU.EX2 R177, R46 ;  /* 0x0000002e00b17308 */ /* 0x0003e20000000800 */
[----:B------:R-:W1:Y:S02]  /*1be40*/  LDSM.16.MT88.4 R156, [R229+0x900] ;  /* 0x00090000e59c783b */ /* 0x000e640000004200 */
[----:B-1----:R-:W-:Y:S02]  /*1be50*/  F2FP.BF16.PACK_AB R44, R162, R171 ;  /* 0x000000aba22c723e */ /* 0x002fe400000010ff */
[----:B------:R-:W-:Y:S02]  /*1be60*/  F2FP.BF16.PACK_AB R144, R252, R251 ;  /* 0x000000fbfc90723e */ /* 0x000fe400000010ff */
[----:B------:R-:W-:Y:S03]  /*1be70*/  F2FP.BF16.PACK_AB R146, R170, R166 ;  /* 0x000000a6aa92723e */ /* 0x000fe600000010ff */
[----:B------:R-:W-:Y:S01]  /*1be80*/  MUFU.EX2 R209, R54 ;  /* 0x0000003600d17308 */ /* 0x000fe20000000800 */
[----:B------:R-:W-:Y:S02]  /*1be90*/  F2FP.BF16.PACK_AB R145, R198, R197 ;  /* 0x000000c5c691723e */ /* 0x000fe400000010ff */
[----:B------:R-:W-:Y:S02]  /*1bea0*/  F2FP.BF16.PACK_AB R45, R161, R163 ;  /* 0x000000a3a12d723e */ /* 0x000fe400000010ff */
[----:B------:R-:W-:Y:S05]  /*1beb0*/  F2FP.BF16.PACK_AB R147, R200, R199 ;  /* 0x000000c7c893723e */ /* 0x000fea00000010ff */
[----:B------:R1:W-:Y:S01]  /*1bec0*/  MUFU.EX2 R208, R55 ;  /* 0x0000003700d07308 */ /* 0x0003e20000000800 */
[----:B------:R-:W-:Y:S09]  /*1bed0*/  F2FP.BF16.PACK_AB R46, R165, R160 ;  /* 0x000000a0a52e723e */ /* 0x000ff200000010ff */
[----:B------:R-:W-:Y:S01]  /*1bee0*/  MUFU.EX2 R211, R64 ;  /* 0x0000004000d37308 */ /* 0x000fe20000000800 */
[-C--:B------:R-:W-:Y:S08]  /*1bef0*/  HMMA.16816.F32.BF16 R4, R44, R152.reuse, R4 ;  /* 0x000000982c04723c */ /* 0x080ff00000041804 */
[C---:B------:R-:W-:Y:S01]  /*1bf00*/  HMMA.16816.F32.BF16 R8, R144.reuse, R152, R8 ;  /* 0x000000989008723c */ /* 0x040fe20000041808 */
[----:B------:R-:W-:Y:S01]  /*1bf10*/  MUFU.EX2 R210, R65 ;  /* 0x0000004100d27308 */ /* 0x000fe20000000800 */
[----:B-1----:R-:W-:Y:S06]  /*1bf20*/  LDSM.16.MT88.4 R52, [R228+0x1100] ;  /* 0x00110000e434783b */ /* 0x002fec0000004200 */
[-C--:B------:R-:W-:Y:S03]  /*1bf30*/  HMMA.16816.F32.BF16 R12, R144, R154.reuse, R12 ;  /* 0x0000009a900c723c */ /* 0x080fe6000004180c */
[----:B------:R1:W-:Y:S05]  /*1bf40*/  MUFU.EX2 R183, R66 ;  /* 0x0000004200b77308 */ /* 0x0003ea0000000800 */
[C---:B------:R-:W-:Y:S01]  /*1bf50*/  HMMA.16816.F32.BF16 R16, R44.reuse, R154, R16 ;  /* 0x0000009a2c10723c */ /* 0x040fe20000041810 */
[----:B------:R-:W1:Y:S04]  /*1bf60*/  LDSM.16.MT88.4 R152, [R230+0x900] ;  /* 0x00090000e698783b */ /* 0x000e680000004200 */
[----:B------:R-:W-:Y:S03]  /*1bf70*/  MUFU.EX2 R188, R62 ;  /* 0x0000003e00bc7308 */ /* 0x000fe60000000800 */
[-C--:B------:R-:W-:Y:S07]  /*1bf80*/  HMMA.16816.F32.BF16 R20, R44, R148.reuse, R20 ;  /* 0x000000942c14723c */ /* 0x080fee0000041814 */
[----:B------:R-:W-:Y:S01]  /*1bf90*/  MUFU.EX2 R191, R68 ;  /* 0x0000004400bf7308 */ /* 0x000fe20000000800 */
[C---:B------:R-:W-:Y:S01]  /*1bfa0*/  HMMA.16816.F32.BF16 R24, R144.reuse, R148, R24 ;  /* 0x000000949018723c */ /* 0x040fe20000041818 */
[----:B------:R-:W4:Y:S04]  /*1bfb0*/  LDL.LU R149, [R1+0x1c] ;  /* 0x00001c0001957983 */ /* 0x000f280000300800 */
[----:B-1----:R-:W1:Y:S03]  /*1bfc0*/  LDSM.16.MT88.4 R64, [R231+0x1100] ;  /* 0x00110000e740783b */ /* 0x002e660000004200 */
[-C--:B------:R-:W-:Y:S01]  /*1bfd0*/  HMMA.16816.F32.BF16 R28, R144, R150.reuse, R28 ;  /* 0x00000096901c723c */ /* 0x080fe2000004181c */
[----:B------:R-:W-:Y:S07]  /*1bfe0*/  MUFU.EX2 R189, R70 ;  /* 0x0000004600bd7308 */ /* 0x000fee0000000800 */
[C---:B------:R-:W-:Y:S03]  /*1bff0*/  HMMA.16816.F32.BF16 R32, R44.reuse, R150, R32 ;  /* 0x000000962c20723c */ /* 0x040fe60000041820 */
[----:B------:R-:W1:Y:S05]  /*1c000*/  MUFU.EX2 R176, R142 ;  /* 0x0000008e00b07308 */ /* 0x000e6a0000000800 */
[-C--:B------:R-:W-:Y:S05]  /*1c010*/  HMMA.16816.F32.BF16 R36, R44, R156.reuse, R36 ;  /* 0x0000009c2c24723c */ /* 0x080fea0000041824 */
[----:B------:R1:W-:Y:S03]  /*1c020*/  MUFU.EX2 R142, R63 ;  /* 0x0000003f008e7308 */ /* 0x0003e60000000800 */
[C---:B------:R-:W-:Y:S07]  /*1c030*/  HMMA.16816.F32.BF16 R48, R144.reuse, R156, R48 ;  /* 0x0000009c9030723c */ /* 0x040fee0000041830 */
[----:B------:R1:W-:Y:S01]  /*1c040*/  MUFU.EX2 R179, R56 ;  /* 0x0000003800b37308 */ /* 0x0003e20000000800 */
[-C--:B------:R-:W-:Y:S08]  /*1c050*/  HMMA.16816.F32.BF16 R116, R144, R158.reuse, R116 ;  /* 0x0000009e9074723c */ /* 0x080ff00000041874 */
[C---:B------:R-:W-:Y:S01]  /*1c060*/  HMMA.16816.F32.BF16 R120, R44.reuse, R158, R120 ;  /* 0x0000009e2c78723c */ /* 0x040fe20000041878 */
[----:B------:R-:W-:Y:S01]  /*1c070*/  LDSM.16.MT88.4 R156, [R228+0x3100] ;  /* 0x00310000e49c783b */ /* 0x000fe20000004200 */
[----:B------:R1:W1:Y:S06]  /*1c080*/  MUFU.EX2 R182, R57 ;  /* 0x0000003900b67308 */ /* 0x00026c0000000800 */
[-C--:B------:R-:W-:Y:S01]  /*1c090*/  HMMA.16816.F32.BF16 R124, R44, R152.reuse, R124 ;  /* 0x000000982c7c723c */ /* 0x080fe2000004187c */
[----:B-1----:R-:W1:Y:S03]  /*1c0a0*/  LDSM.16.MT88.4 R60, [R229+0x1100] ;  /* 0x00110000e53c783b */ /* 0x002e660000004200 */
[----:B------:R1:W-:Y:S01]  /*1c0b0*/  MUFU.EX2 R181, R58 ;  /* 0x0000003a00b57308 */ /* 0x0003e20000000800 */
[----:B------:R-:W-:Y:S03]  /*1c0c0*/  F2FP.BF16.PACK_AB R56, R216, R169 ;  /* 0x000000a9d838723e */ /* 0x000fe600000010ff */
[C---:B------:R-:W-:Y:S06]  /*1c0d0*/  HMMA.16816.F32.BF16 R128, R144.reuse, R152, R128 ;  /* 0x000000989080723c */ /* 0x040fec0000041880 */
[----:B------:R1:W1:Y:S02]  /*1c0e0*/  MUFU.EX2 R180, R59 ;  /* 0x0000003b00b47308 */ /* 0x0002640000000800 */
[-C--:B------:R-:W-:Y:S04]  /*1c0f0*/  HMMA.16816.F32.BF16 R132, R144, R154.reuse, R132 ;  /* 0x0000009a9084723c */ /* 0x080fe80000041884 */
[----:B------:R-:W-:Y:S04]  /*1c100*/  F2FP.BF16.PACK_AB R57, R178, R168 ;  /* 0x000000a8b239723e */ /* 0x000fe800000010ff */
[----:B------:R-:W-:Y:S01]  /*1c110*/  HMMA.16816.F32.BF16 R40, R44, R154, R40 ;  /* 0x0000009a2c28723c */ /* 0x000fe20000041828 */
[----:B------:R-:W-:Y:S03]  /*1c120*/  MUFU.EX2 R190, R81 ;  /* 0x0000005100be7308 */ /* 0x000fe60000000800 */
[----:B-1----:R-:W-:Y:S03]  /*1c130*/  F2FP.BF16.PACK_AB R58, R214, R215 ;  /* 0x000000d7d63a723e */ /* 0x002fe600000010ff */
[----:B------:R-:W-:Y:S02]  /*1c140*/  F2FP.BF16.PACK_AB R44, R249, R250 ;  /* 0x000000faf92c723e */ /* 0x000fe400000010ff */
[----:B------:R-:W-:Y:S02]  /*1c150*/  F2FP.BF16.PACK_AB R46, R247, R248 ;  /* 0x000000f8f72e723e */ /* 0x000fe400000010ff */
[----:B------:R1:W-:Y:S01]  /*1c160*/  MUFU.EX2 R81, R71 ;  /* 0x0000004700517308 */ /* 0x0003e20000000800 */
[----:B------:R-:W-:Y:S02]  /*1c170*/  F2FP.BF16.PACK_AB R45, R225, R226 ;  /* 0x000000e2e12d723e */ /* 0x000fe400000010ff */
[----:B------:R-:W-:Y:S02]  /*1c180*/  F2FP.BF16.PACK_AB R47, R223, R224 ;  /* 0x000000e0df2f723e */ /* 0x000fe400000010ff */
[----:B------:R-:W-:Y:S05]  /*1c190*/  F2FP.BF16.PACK_AB R59, R176, R177 ;  /* 0x000000b1b03b723e */ /* 0x000fea00000010ff */
[-C--:B------:R-:W-:Y:S01]  /*1c1a0*/  HMMA.16816.F32.BF16 R4, R44, R52.reuse, R4 ;  /* 0x000000342c04723c */ /* 0x080fe20000041804 */
[----:B------:R-:W-:Y:S07]  /*1c1b0*/  MUFU.EX2 R113, R113 ;  /* 0x0000007100717308 */ /* 0x000fee0000000800 */
[C---:B------:R-:W-:Y:S03]  /*1c1c0*/  HMMA.16816.F32.BF16 R8, R56.reuse, R52, R8 ;  /* 0x000000343808723c */ /* 0x040fe60000041808 */
[----:B------:R-:W-:Y:S01]  /*1c1d0*/  MUFU.EX2 R115, R115 ;  /* 0x0000007300737308 */ /* 0x000fe20000000800 */
[----:B-1----:R-:W-:Y:S04]  /*1c1e0*/  LDSM.16.MT88.4 R68, [R229+0x2100] ;  /* 0x00210000e544783b */ /* 0x002fe80000004200 */
        /* <DEDUP_REMOVED lines=11> */
[----:B------:R-:W3:Y:S04]  /*1c2a0*/  LDSM.16.MT88.4 R64, [R228+0x1900] ;  /* 0x00190000e440783b */ /* 0x000ee80000004200 */
[----:B------:R1:W-:Y:S03]  /*1c2b0*/  MUFU.EX2 R80, R72 ;  /* 0x0000004800507308 */ /* 0x0003e60000000800 */
[-C--:B------:R-:W-:Y:S07]  /*1c2c0*/  HMMA.16816.F32.BF16 R36, R44, R60.reuse, R36 ;  /* 0x0000003c2c24723c */ /* 0x080fee0000041824 */
[----:B------:R-:W3:Y:S01]  /*1c2d0*/  MUFU.EX2 R73, R73 ;  /* 0x0000004900497308 */ /* 0x000ee20000000800 */
[C---:B------:R-:W-:Y:S08]  /*1c2e0*/  HMMA.16816.F32.BF16 R48, R56.reuse, R60, R48 ;  /* 0x0000003c3830723c */ /* 0x040ff00000041830 */
[-C--:B------:R-:W-:Y:S01]  /*1c2f0*/  HMMA.16816.F32.BF16 R116, R56, R62.reuse, R116 ;  /* 0x0000003e3874723c */ /* 0x080fe20000041874 */
[----:B------:R-:W-:Y:S03]  /*1c300*/  MUFU.EX2 R76, R76 ;  /* 0x0000004c004c7308 */ /* 0x000fe60000000800 */
[----:B--2---:R-:W-:Y:S01]  /*1c310*/  FFMA.FTZ R0, R0, R185, R195 ;  /* 0x000000b900007223 */ /* 0x004fe200000100c3 */
[----:B------:R-:W-:Y:S03]  /*1c320*/  MOV R185, R175 ;  /* 0x000000af00b97202 */ /* 0x000fe60000000f00 */
[C---:B------:R-:W-:Y:S01]  /*1c330*/  HMMA.16816.F32.BF16 R120, R44.reuse, R62, R120 ;  /* 0x0000003e2c78723c */ /* 0x040fe20000041878 */
[----:B------:R-:W-:Y:S02]  /*1c340*/  LDSM.16.MT88.4 R60, [R229+0x1900] ;  /* 0x00190000e53c783b */ /* 0x000fe40000004200 */
[----:B------:R-:W2:Y:S01]  /*1c350*/  MUFU.EX2 R77, R77 ;  /* 0x0000004d004d7308 */ /* 0x000ea20000000800 */
[----:B-1----:R-:W-:Y:S04]  /*1c360*/  FADD.FTZ R72, R196, R0 ;  /* 0x00000000c4487221 */ /* 0x002fe80000010000 */
[-C--:B------:R-:W-:Y:S05]  /*1c370*/  HMMA.16816.F32.BF16 R124, R44, R52.reuse, R124 ;  /* 0x000000342c7c723c */ /* 0x080fea000004187c */
[----:B------:R-:W-:Y:S03]  /*1c380*/  MUFU.EX2 R74, R74 ;  /* 0x0000004a004a7308 */ /* 0x000fe60000000800 */
[C---:B------:R-:W-:Y:S07]  /*1c390*/  HMMA.16816.F32.BF16 R128, R56.reuse, R52, R128 ;  /* 0x000000343880723c */ /* 0x040fee0000041880 */
[----:B------:R-:W-:Y:S01]  /*1c3a0*/  F2FP.BF16.PACK_AB R52, R182, R179 ;  /* 0x000000b3b634723e */ /* 0x000fe200000010ff */
[-C--:B------:R-:W-:Y:S01]  /*1c3b0*/  HMMA.16816.F32.BF16 R132, R56, R54.reuse, R132 ;  /* 0x000000363884723c */ /* 0x080fe20000041884 */
[----:B------:R-:W1:Y:S01]  /*1c3c0*/  LDSM.16.MT88.4 R56, [R231+0x1900] ;  /* 0x00190000e738783b */ /* 0x000e620000004200 */
[----:B------:R-:W1:Y:S02]  /*1c3d0*/  MUFU.EX2 R75, R75 ;  /* 0x0000004b004b7308 */ /* 0x000e640000000800 */
[----:B------:R-:W-:Y:S01]  /*1c3e0*/  F2FP.BF16.PACK_AB R53, R180, R181 ;  /* 0x000000b5b435723e */ /* 0x000fe200000010ff */
[----:B---3--:R-:W-:Y:S03]  /*1c3f0*/  FFMA.FTZ R136, R136, R186, R217 ;  /* 0x000000ba88887223 */ /* 0x008fe600000100d9 */
[----:B------:R-:W-:Y:S04]  /*1c400*/  HMMA.16816.F32.BF16 R40, R44, R54, R40 ;  /* 0x000000362c28723c */ /* 0x000fe80000041828 */
[----:B------:R-:W-:Y:S01]  /*1c410*/  FADD.FTZ R136, R218, R136 ;  /* 0x00000088da887221 */ /* 0x000fe20000010000 */
[----:B------:R-:W-:Y:S01]  /*1c420*/  MUFU.EX2 R78, R78 ;  /* 0x0000004e004e7308 */ /* 0x000fe20000000800 */
[----:B----4-:R-:W-:Y:S01]  /*1c430*/  FFMA.FTZ R140, R140, R187, R219 ;  /* 0x000000bb8c8c7223 */ /* 0x010fe200000100db */
[----:B------:R-:W-:Y:S01]  /*1c440*/  F2FP.BF16.PACK_AB R44, R212, R213 ;  /* 0x000000d5d42c723e */ /* 0x000fe200000010ff */
[----:B------:R-:W-:Y:S01]  /*1c450*/  FADD.FTZ R0, R173, R136 ;  /* 0x00000088ad007221 */ /* 0x000fe20000010000 */
[----:B------:R-:W-:Y:S03]  /*1c460*/  F2FP.BF16.PACK_AB R46, R210, R211 ;  /* 0x000000d3d22e723e */ /* 0x000fe600000010ff */
[----:B------:R-:W-:Y:S01]  /*1c470*/  F2FP.BF16.PACK_AB R45, R208, R209 ;  /* 0x000000d1d02d723e */ /* 0x000fe200000010ff */
[----:B------:R-:W-:Y:S01]  /*1c480*/  FADD.FTZ R140, R220, R140 ;  /* 0x0000008cdc8c7221 */ /* 0x000fe20000010000 */
[----:B------:R-:W-:Y:S01]  /*1c490*/  F2FP.BF16.PACK_AB R47, R207, R183 ;  /* 0x000000b7cf2f723e */ /* 0x000fe200000010ff */
[----:B------:R-:W3:Y:S01]  /*1c4a0*/  MUFU.EX2 R79, R79 ;  /* 0x0000004f004f7308 */ /* 0x000ee20000000800 */
[----:B------:R-:W-:Y:S02]  /*1c4b0*/  F2FP.BF16.PACK_AB R54, R205, R206 ;  /* 0x000000cecd36723e */ /* 0x000fe400000010ff */
[----:B------:R-:W-:Y:S02]  /*1c4c0*/  F2FP.BF16.PACK_AB R55, R142, R188 ;  /* 0x000000bc8e37723e */ /* 0x000fe400000010ff */
[----:B------:R-:W-:Y:S01]  /*1c4d0*/  MOV R136, R137 ;  /* 0x0000008900887202 */ /* 0x000fe20000000f00 */
        /* <DEDUP_REMOVED lines=8> */
[-C--:B-1----:R-:W-:Y:S04]  /*1c560*/  HMMA.16816.F32.BF16 R20, R44, R56.reuse, R20 ;  /* 0x000000382c14723c */ /* 0x082fe80000041814 */
[----:B------:R-:W-:Y:S04]  /*1c570*/  MUFU.EX2 R97, R97 ;  /* 0x0000006100617308 */ /* 0x000fe80000000800 */
[C---:B------:R-:W-:Y:S06]  /*1c580*/  HMMA.16816.F32.BF16 R24, R52.reuse, R56, R24 ;  /* 0x000000383418723c */ /* 0x040fec0000041818 */
[----:B------:R-:W-:Y:S02]  /*1c590*/  MUFU.EX2 R86, R86 ;  /* 0x0000005600567308 */ /* 0x000fe40000000800 */
[-C--:B------:R-:W-:Y:S08]  /*1c5a0*/  HMMA.16816.F32.BF16 R28, R52, R58.reuse, R28 ;  /* 0x0000003a341c723c */ /* 0x080ff0000004181c */
[C---:B------:R-:W-:Y:S01]  /*1c5b0*/  HMMA.16816.F32.BF16 R32, R44.reuse, R58, R32 ;  /* 0x0000003a2c20723c */ /* 0x040fe20000041820 */
[----:B------:R-:W1:Y:S01]  /*1c5c0*/  LDSM.16.MT88.4 R56, [R228+0x2100] ;  /* 0x00210000e438783b */ /* 0x000e620000004200 */
[----:B------:R-:W-:Y:S02]  /*1c5d0*/  MUFU.EX2 R87, R87 ;  /* 0x0000005700577308 */ /* 0x000fe40000000800 */
[----:B------:R-:W-:Y:S04]  /*1c5e0*/  FFMA.FTZ R141, R141, R149, R221 ;  /* 0x000000958d8d7223 */ /* 0x000fe800000100dd */
[-C--:B------:R-:W-:Y:S04]  /*1c5f0*/  HMMA.16816.F32.BF16 R36, R44, R60.reuse, R36 ;  /* 0x0000003c2c24723c */ /* 0x080fe80000041824 */
[----:B------:R-:W-:Y:S01]  /*1c600*/  MUFU.EX2 R98, R98 ;  /* 0x0000006200627308 */ /* 0x000fe20000000800 */
[----:B------:R-:W-:Y:S03]  /*1c610*/  FADD.FTZ R141, R222, R141 ;  /* 0x0000008dde8d7221 */ /* 0x000fe60000010000 */
[C---:B------:R-:W-:Y:S04]  /*1c620*/  HMMA.16816.F32.BF16 R48, R52.reuse, R60, R48 ;  /* 0x0000003c3430723c */ /* 0x040fe80000041830 */
[----:B------:R-:W-:Y:S02]  /*1c630*/  FADD.FTZ R141, R227, R141 ;  /* 0x0000008de38d7221 */ /* 0x000fe40000010000 */
[----:B------:R-:W-:Y:S02]  /*1c640*/  MUFU.EX2 R99, R99 ;  /* 0x0000006300637308 */ /* 0x000fe40000000800 */
[-C--:B------:R-:W-:Y:S08]  /*1c650*/  HMMA.16816.F32.BF16 R116, R52, R62.reuse, R116 ;  /* 0x0000003e3474723c */ /* 0x080ff00000041874 */
[C---:B------:R-:W-:Y:S01]  /*1c660*/  HMMA.16816.F32.BF16 R120, R44.reuse, R62, R120 ;  /* 0x0000003e2c78723c */ /* 0x040fe20000041878 */
[----:B------:R-:W1:Y:S01]  /*1c670*/  LDSM.16.MT88.4 R60, [R231+0x2100] ;  /* 0x00210000e73c783b */ /* 0x000e620000004200 */
[----:B------:R-:W-:Y:S06]  /*1c680*/  MUFU.EX2 R100, R100 ;  /* 0x0000006400647308 */ /* 0x000fec0000000800 */
[-C--:B----4-:R-:W-:Y:S04]  /*1c690*/  HMMA.16816.F32.BF16 R124, R44, R64.reuse, R124 ;  /* 0x000000402c7c723c */ /* 0x090fe8000004187c */
[----:B------:R-:W-:Y:S04]  /*1c6a0*/  MUFU.EX2 R101, R101 ;  /* 0x0000006500657308 */ /* 0x000fe80000000800 */
[C---:B------:R-:W-:Y:S06]  /*1c6b0*/  HMMA.16816.F32.BF16 R128, R52.reuse, R64, R128 ;  /* 0x000000403480723c */ /* 0x040fec0000041880 */
[----:B------:R-:W4:Y:S02]  /*1c6c0*/  MUFU.EX2 R112, R112 ;  /* 0x0000007000707308 */ /* 0x000f240000000800 */
[-C--:B------:R-:W-:Y:S07]  /*1c6d0*/  HMMA.16816.F32.BF16 R132, R52, R66.reuse, R132 ;  /* 0x000000423484723c */ /* 0x080fee0000041884 */
[----:B------:R-:W-:Y:S01]  /*1c6e0*/  F2FP.BF16.PACK_AB R52, R73, R80 ;  /* 0x000000504934723e */ /* 0x000fe200000010ff */
[----:B------:R-:W-:Y:S01]  /*1c6f0*/  HMMA.16816.F32.BF16 R40, R44, R66, R40 ;  /* 0x000000422c28723c */ /* 0x000fe20000041828 */
[----:B------:R-:W1:Y:S01]  /*1c700*/  LDSM.16.MT88.4 R64, [R230+0x2100] ;  /* 0x00210000e640783b */ /* 0x000e620000004200 */
[----:B------:R-:W-:Y:S02]  /*1c710*/  MUFU.EX2 R102, R102 ;  /* 0x0000006600667308 */ /* 0x000fe40000000800 */
[----:B--2---:R-:W-:Y:S02]  /*1c720*/  F2FP.BF16.PACK_AB R54, R77, R76 ;  /* 0x0000004c4d36723e */ /* 0x004fe400000010ff */
[----:B------:R-:W-:Y:S02]  /*1c730*/  F2FP.BF16.PACK_AB R53, R75, R74 ;  /* 0x0000004a4b35723e */ /* 0x000fe400000010ff */
[----:B------:R-:W-:Y:S04]  /*1c740*/  F2FP.BF16.PACK_AB R44, R204, R191 ;  /* 0x000000bfcc2c723e */ /* 0x000fe800000010ff */
[----:B------:R-:W-:Y:S01]  /*1c750*/  F2FP.BF16.PACK_AB R46, R190, R203 ;  /* 0x000000cbbe2e723e */ /* 0x000fe200000010ff */
[----:B------:R-:W-:Y:S01]  /*1c760*/  MUFU.EX2 R103, R103 ;  /* 0x0000006700677308 */ /* 0x000fe20000000800 */
[----:B------:R-:W-:Y:S02]  /*1c770*/  F2FP.BF16.PACK_AB R45, R81, R189 ;  /* 0x000000bd512d723e */ /* 0x000fe400000010ff */
[----:B------:R-:W-:Y:S02]  /*1c780*/  F2FP.BF16.PACK_AB R47, R83, R82 ;  /* 0x00000052532f723e */ /* 0x000fe400000010ff */
[----:B---3--:R-:W-:Y:S02]  /*1c790*/  F2FP.BF16.PACK_AB R55, R79, R78 ;  /* 0x0000004e4f37723e */ /* 0x008fe400000010ff */
[----:B----4-:R-:W-:Y:S03]  /*1c7a0*/  F2FP.BF16.PACK_AB R186, R113, R112 ;  /* 0x0000007071ba723e */ /* 0x010fe600000010ff */
[-C--:B-1----:R-:W-:Y:S01]  /*1c7b0*/  HMMA.16816.F32.BF16 R4, R44, R56.reuse, R4 ;  /* 0x000000382c04723c */ /* 0x082fe20000041804 */
[----:B------:R-:W1:Y:S07]  /*1c7c0*/  MUFU.EX2 R114, R114 ;  /* 0x0000007200727308 */ /* 0x000e6e0000000800 */
[C---:B------:R-:W-:Y:S03]  /*1c7d0*/  HMMA.16816.F32.BF16 R8, R52.reuse, R56, R8 ;  /* 0x000000383408723c */ /* 0x040fe60000041808 */
[----:B------:R-:W-:Y:S05]  /*1c7e0*/  MUFU.EX2 R105, R105 ;  /* 0x0000006900697308 */ /* 0x000fea0000000800 */
[-C--:B------:R-:W-:Y:S05]  /*1c7f0*/  HMMA.16816.F32.BF16 R12, R52, R58.reuse, R12 ;  /* 0x0000003a340c723c */ /* 0x080fea000004180c */
[----:B------:R-:W-:Y:S03]  /*1c800*/  MUFU.EX2 R108, R108 ;  /* 0x0000006c006c7308 */ /* 0x000fe60000000800 */
[C---:B------:R-:W-:Y:S01]  /*1c810*/  HMMA.16816.F32.BF16 R16, R44.reuse, R58, R16 ;  /* 0x0000003a2c10723c */ /* 0x040fe20000041810 */
[----:B------:R-:W2:Y:S03]  /*1c820*/  LDSM.16.MT88.4 R56, [R228+0x2900] ;  /* 0x00290000e438783b */ /* 0x000ea60000004200 */
[----:B-1----:R-:W-:Y:S03]  /*1c830*/  F2FP.BF16.PACK_AB R187, R115, R114 ;  /* 0x0000007273bb723e */ /* 0x002fe600000010ff */
[----:B------:R-:W-:Y:S01]  /*1c840*/  MUFU.EX2 R88, R88 ;  /* 0x0000005800587308 */ /* 0x000fe20000000800 */
[-C--:B------:R-:W-:Y:S08]  /*1c850*/  HMMA.16816.F32.BF16 R20, R44, R60.reuse, R20 ;  /* 0x0000003c2c14723c */ /* 0x080ff00000041814 */
[C---:B------:R-:W-:Y:S01]  /*1c860*/  HMMA.16816.F32.BF16 R24, R52.reuse, R60, R24 ;  /* 0x0000003c3418723c */ /* 0x040fe20000041818 */
[----:B------:R-:W1:Y:S07]  /*1c870*/  MUFU.EX2 R89, R89 ;  /* 0x0000005900597308 */ /* 0x000e6e0000000800 */
[-C--:B------:R-:W-:Y:S03]  /*1c880*/  HMMA.16816.F32.BF16 R28, R52, R62.reuse, R28 ;  /* 0x0000003e341c723c */ /* 0x080fe6000004181c */
[----:B------:R-:W-:Y:S05]  /*1c890*/  MUFU.EX2 R92, R92 ;  /* 0x0000005c005c7308 */ /* 0x000fea0000000800 */
[C---:B------:R-:W-:Y:S01]  /*1c8a0*/  HMMA.16816.F32.BF16 R32, R44.reuse, R62, R32 ;  /* 0x0000003e2c20723c */ /* 0x040fe20000041820 */
[----:B------:R-:W3:Y:S04]  /*1c8b0*/  LDSM.16.MT88.4 R60, [R231+0x2900] ;  /* 0x00290000e73c783b */ /* 0x000ee80000004200 */
[----:B------:R-:W4:Y:S03]  /*1c8c0*/  MUFU.EX2 R93, R93 ;  /* 0x0000005d005d7308 */ /* 0x000f260000000800 */
[-C--:B------:R-:W-:Y:S07]  /*1c8d0*/  HMMA.16816.F32.BF16 R36, R44, R68.reuse, R36 ;  /* 0x000000442c24723c */ /* 0x080fee0000041824 */
[----:B------:R-:W-:Y:S01]  /*1c8e0*/  MUFU.EX2 R90, R90 ;  /* 0x0000005a005a7308 */ /* 0x000fe20000000800 */
[C---:B------:R-:W-:Y:S08]  /*1c8f0*/  HMMA.16816.F32.BF16 R48, R52.reuse, R68, R48 ;  /* 0x000000443430723c */ /* 0x040ff00000041830 */
[-C--:B------:R-:W-:Y:S01]  /*1c900*/  HMMA.16816.F32.BF16 R116, R52, R70.reuse, R116 ;  /* 0x000000463474723c */ /* 0x080fe20000041874 */
[----:B------:R-:W1:Y:S07]  /*1c910*/  MUFU.EX2 R91, R91 ;  /* 0x0000005b005b7308 */ /* 0x000e6e0000000800 */
[C---:B------:R-:W-:Y:S01]  /*1c920*/  HMMA.16816.F32.BF16 R120, R44.reuse, R70, R120 ;  /* 0x000000462c78723c */ /* 0x040fe20000041878 */
[----:B------:R-:W2:Y:S02]  /*1c930*/  LDSM.16.MT88.4 R68, [R229+0x2900] ;  /* 0x00290000e544783b */ /* 0x000ea40000004200 */
[----:B------:R-:W-:Y:S05]  /*1c940*/  MUFU.EX2 R94, R94 ;  /* 0x0000005e005e7308 */ /* 0x000fea0000000800 */
[-C--:B------:R-:W-:Y:S05]  /*1c950*/  HMMA.16816.F32.BF16 R124, R44, R64.reuse, R124 ;  /* 0x000000402c7c723c */ /* 0x080fea000004187c */
[----:B------:R-:W2:Y:S03]  /*1c960*/  MUFU.EX2 R95, R95 ;  /* 0x0000005f005f7308 */ /* 0x000ea60000000800 */
[C---:B------:R-:W-:Y:S07]  /*1c970*/  HMMA.16816.F32.BF16 R128, R52.reuse, R64, R128 ;  /* 0x000000403480723c */ /* 0x040fee0000041880 */
[----:B------:R-:W2:Y:S01]  /*1c980*/  MUFU.EX2 R104, R104 ;  /* 0x0000006800687308 */ /* 0x000ea20000000800 */
[-C--:B------:R-:W-:Y:S07]  /*1c990*/  HMMA.16816.F32.BF16 R132, R52, R66.reuse, R132 ;  /* 0x000000423484723c */ /* 0x080fee0000041884 */
[----:B-1----:R-:W-:Y:S01]  /*1c9a0*/  F2FP.BF16.PACK_AB R52, R89, R88 ;  /* 0x000000585934723e */ /* 0x002fe200000010ff */
[----:B------:R-:W-:Y:S01]  /*1c9b0*/  HMMA.16816.F32.BF16 R40, R44, R66, R40 ;  /* 0x000000422c28723c */ /* 0x000fe20000041828 */
[----:B------:R-:W1:Y:S01]  /*1c9c0*/  LDSM.16.MT88.4 R64, [R230+0x2900] ;  /* 0x00290000e640783b */ /* 0x000e620000004200 */
[----:B------:R-:W-:Y:S02]  /*1c9d0*/  MUFU.EX2 R106, R106 ;  /* 0x0000006a006a7308 */ /* 0x000fe40000000800 */
[----:B----4-:R-:W-:Y:S02]  /*1c9e0*/  F2FP.BF16.PACK_AB R54, R93, R92 ;  /* 0x0000005c5d36723e */ /* 0x010fe400000010ff */
[----:B------:R-:W-:Y:S02]  /*1c9f0*/  F2FP.BF16.PACK_AB R53, R91, R90 ;  /* 0x0000005a5b35723e */ /* 0x000fe400000010ff */
[----:B------:R-:W-:Y:S04]  /*1ca00*/  F2FP.BF16.PACK_AB R44, R85, R84 ;  /* 0x00000054552c723e */ /* 0x000fe800000010ff */
[----:B------:R-:W-:Y:S01]  /*1ca10*/  F2FP.BF16.PACK_AB R46, R97, R96 ;  /* 0x00000060612e723e */ /* 0x000fe200000010ff */
[----:B------:R-:W4:Y:S01]  /*1ca20*/  MUFU.EX2 R107, R107 ;  /* 0x0000006b006b7308 */ /* 0x000f220000000800 */
[----:B------:R-:W-:Y:S02]  /*1ca30*/  F2FP.BF16.PACK_AB R45, R87, R86 ;  /* 0x00000056572d723e */ /* 0x000fe400000010ff */
[----:B------:R-:W-:Y:S02]  /*1ca40*/  F2FP.BF16.PACK_AB R47, R99, R98 ;  /* 0x00000062632f723e */ /* 0x000fe400000010ff */
[----:B--2---:R-:W-:Y:S05]  /*1ca50*/  F2FP.BF16.PACK_AB R55, R95, R94 ;  /* 0x0000005e5f37723e */ /* 0x004fea00000010ff */
[-C--:B------:R-:W-:Y:S08]  /*1ca60*/  HMMA.16816.F32.BF16 R4, R44, R56.reuse, R4 ;  /* 0x000000382c04723c */ /* 0x080ff00000041804 */
[C---:B------:R-:W-:Y:S07]  /*1ca70*/  HMMA.16816.F32.BF16 R8, R52.reuse, R56, R8 ;  /* 0x000000383408723c */ /* 0x040fee0000041808 */
[----:B------:R-:W-:Y:S01]  /*1ca80*/  FADD.FTZ R57, R174, R140 ;  /* 0x0000008cae397221 */ /* 0x000fe20000010000 */
[-C--:B------:R-:W-:Y:S04]  /*1ca90*/  HMMA.16816.F32.BF16 R12, R52, R58.reuse, R12 ;  /* 0x0000003a340c723c */ /* 0x080fe8000004180c */
[----:B------:R-:W-:Y:S04]  /*1caa0*/  FADD.FTZ R56, R201, R72 ;  /* 0x00000048c9387221 */ /* 0x000fe80000010000 */
[C---:B------:R-:W-:Y:S07]  /*1cab0*/  HMMA.16816.F32.BF16 R16, R44.reuse, R58, R16 ;  /* 0x0000003a2c10723c */ /* 0x040fee0000041810 */
[----:B------:R-:W-:Y:S01]  /*1cac0*/  FADD.FTZ R59, R172, R141 ;  /* 0x0000008dac3b7221 */ /* 0x000fe20000010000 */
[-C--:B---3--:R-:W-:Y:S01]  /*1cad0*/  HMMA.16816.F32.BF16 R20, R44, R60.reuse, R20 ;  /* 0x0000003c2c14723c */ /* 0x088fe20000041814 */
[----:B------:R-:W2:Y:S03]  /*1cae0*/  LDSM.16.MT88.4 R172, [R231+0x3100] ;  /* 0x00310000e7ac783b */ /* 0x000ea60000004200 */
[----:B------:R-:W-:Y:S01]  /*1caf0*/  FADD.FTZ R58, R185, R57 ;  /* 0x00000039b93a7221 */ /* 0x000fe20000010000 */
[----:B------:R-:W-:Y:S01]  /*1cb00*/  F2FP.BF16.PACK_AB R185, R103, R102 ;  /* 0x0000006667b9723e */ /* 0x000fe200000010ff */
[----:B------:R-:W-:Y:S01]  /*1cb10*/  FADD.FTZ R57, R184, R0 ;  /* 0x00000000b8397221 */ /* 0x000fe20000010000 */
[----:B------:R-:W-:Y:S01]  /*1cb20*/  F2FP.BF16.PACK_AB R184, R101, R100 ;  /* 0x0000006465b8723e */ /* 0x000fe200000010ff */
[C---:B------:R-:W-:Y:S01]  /*1cb30*/  HMMA.16816.F32.BF16 R24, R52.reuse, R60, R24 ;  /* 0x0000003c3418723c */ /* 0x040fe20000041818 */
[----:B------:R3:W-:Y:S03]  /*1cb40*/  MUFU.EX2 R60, R3 ;  /* 0x00000003003c7308 */ /* 0x0007e60000000800 */
[----:B------:R-:W-:Y:S02]  /*1cb50*/  FADD.FTZ R0, R163, R58 ;  /* 0x0000003aa3007221 */ /* 0x000fe40000010000 */
[----:B------:R-:W-:Y:S02]  /*1cb60*/  FADD.FTZ R57, R251, R57 ;  /* 0x00000039fb397221 */ /* 0x000fe40000010000 */
[-C--:B------:R-:W-:Y:S03]  /*1cb70*/  HMMA.16816.F32.BF16 R28, R52, R62.reuse, R28 ;  /* 0x0000003e341c723c */ /* 0x080fe6000004181c */
[----:B------:R-:W1:Y:S01]  /*1cb80*/  MUFU.EX2 R61, R110 ;  /* 0x0000006e003d7308 */ /* 0x000e620000000800 */
[----:B------:R-:W-:Y:S02]  /*1cb90*/  FADD.FTZ R0, R161, R0 ;  /* 0x00000000a1007221 */ /* 0x000fe40000010000 */
[----:B------:R-:W-:Y:S02]  /*1cba0*/  FADD.FTZ R57, R252, R57 ;  /* 0x00000039fc397221 */ /* 0x000fe40000010000 */
[C---:B------:R-:W-:Y:S04]  /*1cbb0*/  HMMA.16816.F32.BF16 R32, R44.reuse, R62, R32 ;  /* 0x0000003e2c20723c */ /* 0x040fe80000041820 */
[----:B------:R-:W-:Y:S04]  /*1cbc0*/  FADD.FTZ R0, R167, R0 ;  /* 0x00000000a7007221 */ /* 0x000fe80000010000 */
[-C--:B------:R-:W-:Y:S04]  /*1cbd0*/  HMMA.16816.F32.BF16 R36, R44, R68.reuse, R36 ;  /* 0x000000442c24723c */ /* 0x080fe80000041824 */
[----:B---3--:R-:W-:Y:S04]  /*1cbe0*/  FADD.FTZ R3, R171, R59 ;  /* 0x0000003bab037221 */ /* 0x008fe80000010000 */
[C---:B------:R-:W-:Y:S04]  /*1cbf0*/  HMMA.16816.F32.BF16 R48, R52.reuse, R68, R48 ;  /* 0x000000443430723c */ /* 0x040fe80000041830 */
[----:B------:R-:W-:Y:S04]  /*1cc00*/  FADD.FTZ R3, R162, R3 ;  /* 0x00000003a2037221 */ /* 0x000fe80000010000 */
[-C--:B------:R-:W-:Y:S08]  /*1cc10*/  HMMA.16816.F32.BF16 R116, R52, R70.reuse, R116 ;  /* 0x000000463474723c */ /* 0x080ff00000041874 */
[C---:B------:R-:W-:Y:S07]  /*1cc20*/  HMMA.16816.F32.BF16 R120, R44.reuse, R70, R120 ;  /* 0x000000462c78723c */ /* 0x040fee0000041878 */
[----:B------:R-:W-:Y:S01]  /*1cc30*/  MOV R71, R2 ;  /* 0x0000000200477202 */ /* 0x000fe20000000f00 */
[-C--:B-1----:R-:W-:Y:S08]  /*1cc40*/  HMMA.16816.F32.BF16 R124, R44, R64.reuse, R124 ;  /* 0x000000402c7c723c */ /* 0x082ff0000004187c */
        /* <DEDUP_REMOVED lines=8> */
[----:B------:R-:W1:Y:S04]  /*1ccd0*/  LDSM.16.MT88.4 R4, [R229+0x3100] ;  /* 0x00310000e504783b */ /* 0x000e680000004200 */
[----:B------:R-:W-:Y:S01]  /*1cce0*/  FADD.FTZ R52, R160, R3 ;  /* 0x00000003a0347221 */ /* 0x000fe20000010000 */
[----:B------:R-:W-:Y:S01]  /*1ccf0*/  F2FP.BF16.PACK_AB R46, R109, R108 ;  /* 0x0000006c6d2e723e */ /* 0x000fe200000010ff */
[----:B------:R-:W-:Y:S01]  /*1cd00*/  FADD.FTZ R3, R199, R53 ;  /* 0x00000035c7037221 */ /* 0x000fe20000010000 */
[----:B----4-:R-:W-:Y:S04]  /*1cd10*/  F2FP.BF16.PACK_AB R45, R107, R106 ;  /* 0x0000006a6b2d723e */ /* 0x010fe800000010ff */
[----:B------:R-:W-:Y:S01]  /*1cd20*/  FADD.FTZ R3, R200, R3 ;  /* 0x00000003c8037221 */ /* 0x000fe20000010000 */
        /* <DEDUP_REMOVED lines=22> */
[----:B------:R-:W2:Y:S01]  /*1ce90*/  LDSM.16.MT88.4 R8, [R230+0x3100] ;  /* 0x00310000e608783b */ /* 0x000ea20000004200 */
        /* <DEDUP_REMOVED lines=86> */
.L_x_1462:
[----:B------:R-:W3:Y:S04]  /*1d400*/  LDL.LU R6, [R1+0x1c] ;  /* 0x00001c0001067983 */ /* 0x000ee80000300800 */
        /* <DEDUP_REMOVED lines=10> */
[----:B--2---:R-:W2:Y:S01]  /*1d4b0*/  SHFL.BFLY PT, R7, R2, 0x2, 0x1f ;  /* 0x0c401f0002077f89 */ /* 0x004ea200000e0000 */
[----:B-1----:R-:W-:-:S03]  /*1d4c0*/  FADD.FTZ R4, R4, R6 ;  /* 0x0000000604047221 */ /* 0x002fc60000010000 */
[----:B------:R-:W1:Y:S01]  /*1d4d0*/  SHFL.BFLY PT, R6, R8, 0x2, 0x1f ;  /* 0x0c401f0008067f89 */ /* 0x000e6200000e0000 */
[----:B---3--:R-:W-:-:S03]  /*1d4e0*/  FADD.FTZ R5, R5, R9 ;  /* 0x0000000905057221 */ /* 0x008fc60000010000 */
[----:B------:R-:W3:Y:S04]  /*1d4f0*/  SHFL.BFLY PT, R0, R4, 0x1, 0x1f ;  /* 0x0c201f0004007f89 */ /* 0x000ee800000e0000 */
[----:B------:R-:W4:Y:S01]  /*1d500*/  SHFL.BFLY PT, R3, R5, 0x1, 0x1f ;  /* 0x0c201f0005037f89 */ /* 0x000f2200000e0000 */
[----:B--2---:R-:W-:Y:S02]  /*1d510*/  FADD.FTZ R7, R7, R2 ;  /* 0x0000000207077221 */ /* 0x004fe40000010000 */
[----:B-1----:R-:W-:-:S03]  /*1d520*/  FADD.FTZ R6, R6, R8 ;  /* 0x0000000806067221 */ /* 0x002fc60000010000 */
[----:B------:R-:W1:Y:S01]  /*1d530*/  SHFL.BFLY PT, R8, R7, 0x1, 0x1f ;  /* 0x0c201f0007087f89 */ /* 0x000e6200000e0000 */
[----:B---3--:R-:W-:Y:S01]  /*1d540*/  FADD.FTZ R4, R4, R0 ;  /* 0x0000000004047221 */ /* 0x008fe20000010000 */
        /* <DEDUP_REMOVED lines=99> */
.L_x_1406:
        /* <DEDUP_REMOVED lines=124> */
.L_x_1465:
        /* <DEDUP_REMOVED lines=183> */
.L_x_1464:
        /* <DEDUP_REMOVED lines=19> */
.L_x_1466:
        /* <DEDUP_REMOVED lines=40> */
.L_x_1468:
[----:B------:R-:W-:Y:S05]  /*1f260*/  BSYNC B0 ;  /* 0x0000000000007941 */ /* 0x000fea0003800000 */
.L_x_1467:
        /* <DEDUP_REMOVED lines=103> */
.L_x_1469:
        /* <DEDUP_REMOVED lines=10> */
.L_x_1491:


//--------------------- .nv.shared._ZN7cutlass13device_kernelIN5flash19enable_sm80_to_sm89INS1_16FlashAttnFwdSm80INS1_25CollectiveMainloopFwdSm80ILi4ELi1ELb0EN4cute5tupleIJNS5_1CILi128EEENS7_ILi112EEENS7_ILi64EEEEEELi64ENS_10bfloat16_tEfNS_4arch4Sm80ELb0ELb0ELb1ELb0ELb0ELb0ELb1ELb0EEENS1_21CollectiveEpilogueFwdINS6_IJS8_SA_S9_EEENS6_IJNS7_ILi1EEESI_SI_EEESC_SE_Li128ELb0ELb1ELb0ELb0EEENS1_19SingleTileSchedulerILb0ELb0ELb1ELi128EEEEEEEEEvNT_6ParamsE --------------------------
	.section	.nv.shared._ZN7cutlass13device_kernelIN5flash19enable_sm80_to_sm89INS1_16FlashAttnFwdSm80INS1_25CollectiveMainloopFwdSm80ILi4ELi1ELb0EN4cute5tupleIJNS5_1CILi128EEENS7_ILi112EEENS7_ILi64EEEEEELi64ENS_10bfloat16_tEfNS_4arch4Sm80ELb0ELb0ELb1ELb0ELb0ELb0ELb1ELb0EEENS1_21CollectiveEpilogueFwdINS6_IJS8_SA_S9_EEENS6_IJNS7_ILi1EEESI_SI_EEESC_SE_Li128ELb0ELb1ELb0ELb0EEENS1_19SingleTileSchedulerILb0ELb0ELb1ELi128EEEEEEEEEvNT_6ParamsE,"aw",@nobits
	.sectionflags	@""
	.align	16


//--------------------- .nv.global                --------------------------
	.section	.nv.global,"aw",@nobits
.nv.global:
	.type		_ZN76_INTERNAL_9d42b0b3_40_flash_fwd_hdim64_bf16_softcapall_sm80_cu_b81ac279_35984cute1_E,@object
	.size		_ZN76_INTERNAL_9d42b0b3_40_flash_fwd_hdim64_bf16_softcapall_sm80_cu_b81ac279_35984cute1_E,(_ZN76_INTERNAL_9d42b0b3_40_flash_fwd_hdim64_bf16_softcapall_sm80_cu_b81ac279_35984cuda3std3__45__cpo6cbeginE - _ZN76_INTERNAL_9d42b0b3_40_flash_fwd_hdim64_bf16_softcapall_sm80_cu_b81ac279_35984cute1_E)
_ZN76_INTERNAL_9d42b0b3_40_flash_fwd_hdim64_bf16_softcapall_sm80_cu_b81ac279_35984cute1_E:
	.zero		1
	.type		_ZN76_INTERNAL_9d42b0b3_40_flash_fwd_hdim64_bf16_softcapall_sm80_cu_b81ac279_35984cuda3std3__45__cpo6cbeginE,@object
	.size		_ZN76_INTERNAL_9d42b0b3_40_flash_fwd_hdim64_bf16_softcapall_sm80_cu_b81ac279_35984cuda3std3__45__cpo6cbeginE,(_ZN76_INTERNAL_9d42b0b3_40_flash_fwd_hdim64_bf16_softcapall_sm80_cu_b81ac279_35984cuda3std3__48in_placeE - _ZN76_INTERNAL_9d42b0b3_40_flash_fwd_hdim64_bf16_softcapall_sm80_cu_b81ac279_35984cuda3std3__45__cpo6cbeginE)
_ZN76_INTERNAL_9d42b0b3_40_flash_fwd_hdim64_bf16_softcapall_sm80_cu_b81ac279_35984cuda3std3__45__cpo6cbeginE:
	.zero		1
	.type		_ZN76_INTERNAL_9d42b0b3_40_flash_fwd_hdim64_bf16_softcapall_sm80_cu_b81ac279_35984cuda3std3__48in_placeE,@object
	.size		_ZN76_INTERNAL_9d42b0b3_40_flash_fwd_hdim64_bf16_softcapall_sm80_cu_b81ac279_35984cuda3std3__48in_placeE,(_ZN76_INTERNAL_9d42b0b3_40_flash_fwd_hdim64_bf16_softcapall_sm80_cu_b81ac279_35984cuda3std6ranges3__45__cpo9iter_moveE - _ZN76_INTERNAL_9d42b0b3_40_flash_fwd_hdim64_bf16_softcapall_sm80_cu_b81ac279_35984cuda3std3__48in_placeE)
_ZN76_INTERNAL_9d42b0b3_40_flash_fwd_hdim64_bf16_softcapall_sm80_cu_b81ac279_35984cuda3std3__48in_placeE:
	.zero		1
	.type		_ZN76_INTERNAL_9d42b0b3_40_flash_fwd_hdim64_bf16_softcapall_sm80_cu_b81ac279_35984cuda3std6ranges3__45__cpo9iter_moveE,@object
	.size		_ZN76_INTERNAL_9d42b0b3_40_flash_fwd_hdim64_bf16_softcapall_sm80_cu_b81ac279_35984cuda3std6ranges3__45__cpo9iter_moveE,(_ZN76_INTERNAL_9d42b0b3_40_flash_fwd_hdim64_bf16_softcapall_sm80_cu_b81ac279_35984cuda3std3__45__cpo5beginE - _ZN76_INTERNAL_9d42b0b3_40_flash_fwd_hdim64_bf16_softcapall_sm80_cu_b81ac279_35984cuda3std6ranges3__45__cpo9iter_moveE)
_ZN76_INTERNAL_9d42b0b3_40_flash_fwd_hdim64_bf16_softcapall_sm80_cu_b81ac279_35984cuda3std6ranges3__45__cpo9iter_moveE:
	.zero		1
	.type		_ZN76_INTERNAL_9d42b0b3_40_flash_fwd_hdim64_bf16_softcapall_sm80_cu_b81ac279_35984cuda3std3__45__cpo5beginE,@object
	.size		_ZN76_INTERNAL_9d42b0b3_40_flash_fwd_hdim64_bf16_softcapall_sm80_cu_b81ac279_35984cuda3std3__45__cpo5beginE,(_ZN76_INTERNAL_9d42b0b3_40_flash_fwd_hdim64_bf16_softcapall_sm80_cu_b81ac279_35984cuda3std3__478_GLOBAL__N__9d42b0b3_40_flash_fwd_hdim64_bf16_softcapall_sm80_cu_b81ac279_35986ignoreE - _ZN76_INTERNAL_9d42b0b3_40_flash_fwd_hdim64_bf16_softcapall_sm80_cu_b81ac279_35984cuda3std3__45__cpo5beginE)
_ZN76_INTERNAL_9d42b0b3_40_flash_fwd_hdim64_bf16_softcapall_sm80_cu_b81ac279_35984cuda3std3__45__cpo5beginE:
	.zero		1
	.type		_ZN76_INTERNAL_9d42b0b3_40_flash_fwd_hdim64_bf16_softcapall_sm80_cu_b81ac279_35984cuda3std3__478_GLOBAL__N__9d42b0b3_40_flash_fwd_hdim64_bf16_softcapall_sm80_cu_b81ac279_35986ignoreE,@object
	.size		_ZN76_INTERNAL_9d42b0b3_40_flash_fwd_hdim64_bf16_softcapall_sm80_cu_b81ac279_35984cuda3std3__478_GLOBAL__N__9d42b0b3_40_flash_fwd_hdim64_bf16_softcapall_sm80_cu_b81ac279_35986ignoreE,(_ZN76_INTERNAL_9d42b0b3_40_flash_fwd_hdim64_bf16_softcapall_sm80_cu_b81ac279_35984cute7productE - _ZN76_INTERNAL_9d42b0b3_40_flash_fwd_hdim64_bf16_softcapall_sm80_cu_b81ac279_35984cuda3std3__478_GLOBAL__N__9d42b0b3_40_flash_fwd_hdim64_bf16_softcapall_sm80_cu_b81ac279_35986ignoreE)
_ZN76_INTERNAL_9d42b0b3_40_flash_fwd_hdim64_bf16_softcapall_sm80_cu_b81ac279_35984cuda3std3__478_GLOBAL__N__9d42b0b3_40_flash_fwd_hdim64_bf16_softcapall_sm80_cu_b81ac279_35986ignoreE:
	.zero		1
	.type		_ZN76_INTERNAL_9d42b0b3_40_flash_fwd_hdim64_bf16_softcapall_sm80_cu_b81ac279_35984cute7productE,@object
	.size		_ZN76_INTERNAL_9d42b0b3_40_flash_fwd_hdim64_bf16_softcapall_sm80_cu_b81ac279_35984cute7productE,(_ZN76_INTERNAL_9d42b0b3_40_flash_fwd_hdim64_bf16_softcapall_sm80_cu_b81ac279_35984cuda3std3__45__cpo3endE - _ZN76_INTERNAL_9d42b0b3_40_flash_fwd_hdim64_bf16_softcapall_sm80_cu_b81ac279_35984cute7productE)
_ZN76_INTERNAL_9d42b0b3_40_flash_fwd_hdim64_bf16_softcapall_sm80_cu_b81ac279_35984cute7productE:
	.zero		1
	.type		_ZN76_INTERNAL_9d42b0b3_40_flash_fwd_hdim64_bf16_softcapall_sm80_cu_b81ac279_35984cuda3std3__45__cpo3endE,@object
	.size		_ZN76_INTERNAL_9d42b0b3_40_flash_fwd_hdim64_bf16_softcapall_sm80_cu_b81ac279_35984cuda3std3__45__cpo3endE,(_ZN76_INTERNAL_9d42b0b3_40_flash_fwd_hdim64_bf16_softcapall_sm80_cu_b81ac279_35984cuda3std3__419piecewise_constructE - _ZN76_INTERNAL_9d42b0b3_40_flash_fwd_hdim64_bf16_softcapall_sm80_cu_b81ac279_35984cuda3std3__45__cpo3endE)
_ZN76_INTERNAL_9d42b0b3_40_flash_fwd_hdim64_bf16_softcapall_sm80_cu_b81ac279_35984cuda3std3__45__cpo3endE:
	.zero		1
	.type		_ZN76_INTERNAL_9d42b0b3_40_flash_fwd_hdim64_bf16_softcapall_sm80_cu_b81ac279_35984cuda3std3__419piecewise_constructE,@object
	.size		_ZN76_INTERNAL_9d42b0b3_40_flash_fwd_hdim64_bf16_softcapall_sm80_cu_b81ac279_35984cuda3std3__419piecewise_constructE,(_ZN76_INTERNAL_9d42b0b3_40_flash_fwd_hdim64_bf16_softcapall_sm80_cu_b81ac279_35984cuda3std3__45__cpo4cendE - _ZN76_INTERNAL_9d42b0b3_40_flash_fwd_hdim64_bf16_softcapall_sm80_cu_b81ac279_35984cuda3std3__419piecewise_constructE)
_ZN76_INTERNAL_9d42b0b3_40_flash_fwd_hdim64_bf16_softcapall_sm80_cu_b81ac279_35984cuda3std3__419piecewise_constructE:
	.zero		1
	.type		_ZN76_INTERNAL_9d42b0b3_40_flash_fwd_hdim64_bf16_softcapall_sm80_cu_b81ac279_35984cuda3std3__45__cpo4cendE,@object
	.size		_ZN76_INTERNAL_9d42b0b3_40_flash_fwd_hdim64_bf16_softcapall_sm80_cu_b81ac279_35984cuda3std3__45__cpo4cendE,(_ZN76_INTERNAL_9d42b0b3_40_flash_fwd_hdim64_bf16_softcapall_sm80_cu_b81ac279_35984cuda3std6ranges3__45__cpo4swapE - _ZN76_INTERNAL_9d42b0b3_40_flash_fwd_hdim64_bf16_softcapall_sm80_cu_b81ac279_35984cuda3std3__45__cpo4cendE)
_ZN76_INTERNAL_9d42b0b3_40_flash_fwd_hdim64_bf16_softcapall_sm80_cu_b81ac279_35984cuda3std3__45__cpo4cendE:
	.zero		1
	.type		_ZN76_INTERNAL_9d42b0b3_40_flash_fwd_hdim64_bf16_softcapall_sm80_cu_b81ac279_35984cuda3std6ranges3__45__cpo4swapE,@object
	.size		_ZN76_INTERNAL_9d42b0b3_40_flash_fwd_hdim64_bf16_softcapall_sm80_cu_b81ac279_35984cuda3std6ranges3__45__cpo4swapE,(.L_7 - _ZN76_INTERNAL_9d42b0b3_40_flash_fwd_hdim64_bf16_softcapall_sm80_cu_b81ac279_35984cuda3std6ranges3__45__cpo4swapE)
_ZN76_INTERNAL_9d42b0b3_40_flash_fwd_hdim64_bf16_softcapall_sm80_cu_b81ac279_35984cuda3std6ranges3__45__cpo4swapE:
	.zero		1
.L_7:


//--------------------- .nv.shared._ZN7cutlass13device_kernelIN5flash19enable_sm80_to_sm89INS1_16FlashAttnFwdSm80INS1_25CollectiveMainloopFwdSm80ILi4ELi1ELb0EN4cute5tupleIJNS5_1CILi128EEENS7_ILi112EEENS7_ILi64EEEEEELi64ENS_10bfloat16_tEfNS_4arch4Sm80ELb0ELb0ELb1ELb1ELb0ELb0ELb1ELb0EEENS1_21CollectiveEpilogueFwdINS6_IJS8_SA_S9_EEENS6_IJNS7_ILi1EEESI_SI_EEESC_SE_Li128ELb1ELb1ELb0ELb0EEENS1_19SingleTileSchedulerILb1ELb0ELb1ELi128EEEEEEEEEvNT_6ParamsE --------------------------
	.section	.nv.shared._ZN7cutlass13device_kernelIN5flash19enable_sm80_to_sm89INS1_16FlashAttnFwdSm80INS1_25CollectiveMainloopFwdSm80ILi4ELi1ELb0EN4cute5tupleIJNS5_1CILi128EEENS7_ILi112EEENS7_ILi64EEEEEELi64ENS_10bfloat16_tEfNS_4arch4Sm80ELb0ELb0ELb1ELb1ELb0ELb0ELb1ELb0EEENS1_21CollectiveEpilogueFwdINS6_IJS8_SA_S9_EEENS6_IJNS7_ILi1EEESI_SI_EEESC_SE_Li128ELb1ELb1ELb0ELb0EEENS1_19SingleTileSchedulerILb1ELb0ELb1ELi128EEEEEEEEEvNT_6ParamsE,"aw",@nobits
	.sectionflags	@""
	.align	16


//--------------------- .nv.shared._ZN7cutlass13device_kernelIN5flash19enable_sm80_to_sm89INS1_16FlashAttnFwdSm80INS1_25CollectiveMainloopFwdSm80ILi4ELi1ELb0EN4cute5tupleIJNS5_1CILi128EEENS7_ILi112EEENS7_ILi64EEEEEELi64ENS_10bfloat16_tEfNS_4arch4Sm80ELb0ELb0ELb1ELb1ELb0ELb1ELb1ELb0EEENS1_21CollectiveEpilogueFwdINS6_IJS8_SA_S9_EEENS6_IJNS7_ILi1EEESI_SI_EEESC_SE_Li128ELb1ELb1ELb0ELb0EEENS1_19SingleTileSchedulerILb1ELb0ELb1ELi128EEEEEEEEEvNT_6ParamsE --------------------------
	.section	.nv.shared._ZN7cutlass13device_kernelIN5flash19enable_sm80_to_sm89INS1_16FlashAttnFwdSm80INS1_25CollectiveMainloopFwdSm80ILi4ELi1ELb0EN4cute5tupleIJNS5_1CILi128EEENS7_ILi112EEENS7_ILi64EEEEEELi64ENS_10bfloat16_tEfNS_4arch4Sm80ELb0ELb0ELb1ELb1ELb0ELb1ELb1ELb0EEENS1_21CollectiveEpilogueFwdINS6_IJS8_SA_S9_EEENS6_IJNS7_ILi1EEESI_SI_EEESC_SE_Li128ELb1ELb1ELb0ELb0EEENS1_19SingleTileSchedulerILb1ELb0ELb1ELi128EEEEEEEEEvNT_6ParamsE,"aw",@nobits
	.sectionflags	@""
	.align	16


//--------------------- .nv.shared._ZN7cutlass13device_kernelIN5flash19enable_sm80_to_sm89INS1_16FlashAttnFwdSm80INS1_25CollectiveMainloopFwdSm80ILi4ELi1ELb0EN4cute5tupleIJNS5_1CILi128EEENS7_ILi96EEENS7_ILi64EEEEEELi64ENS_10bfloat16_tEfNS_4arch4Sm80ELb0ELb1ELb1ELb0ELb0ELb0ELb1ELb0EEENS1_21CollectiveEpilogueFwdINS6_IJS8_SA_S9_EEENS6_IJNS7_ILi1EEESI_SI_EEESC_SE_Li128ELb0ELb1ELb0ELb0EEENS1_19SingleTileSchedulerILb0ELb0ELb1ELi128EEEEEEEEEvNT_6ParamsE --------------------------
	.section	.nv.shared._ZN7cutlass13device_kernelIN5flash19enable_sm80_to_sm89INS1_16FlashAttnFwdSm80INS1_25CollectiveMainloopFwdSm80ILi4ELi1ELb0EN4cute5tupleIJNS5_1CILi128EEENS7_ILi96EEENS7_ILi64EEEEEELi64ENS_10bfloat16_tEfNS_4arch4Sm80ELb0ELb1ELb1ELb0ELb0ELb0ELb1ELb0EEENS1_21CollectiveEpilogueFwdINS6_IJS8_SA_S9_EEENS6_IJNS7_ILi1EEESI_SI_EEESC_SE_Li128ELb0ELb1ELb0ELb0EEENS1_19SingleTileSchedulerILb0ELb0ELb1ELi128EEEEEEEEEvNT_6ParamsE,"aw",@nobits
	.sectionflags	@""
	.align	16


//--------------------- .nv.shared._ZN7cutlass13device_kernelIN5flash19enable_sm80_to_sm89INS1_16FlashAttnFwdSm80INS1_25CollectiveMainloopFwdSm80ILi4ELi1ELb0EN4cute5tupleIJNS5_1CILi128EEENS7_ILi96EEENS7_ILi64EEEEEELi64ENS_10bfloat16_tEfNS_4arch4Sm80ELb0ELb1ELb1ELb1ELb0ELb0ELb1ELb0EEENS1_21CollectiveEpilogueFwdINS6_IJS8_SA_S9_EEENS6_IJNS7_ILi1EEESI_SI_EEESC_SE_Li128ELb1ELb1ELb0ELb0EEENS1_19SingleTileSchedulerILb1ELb0ELb1ELi128EEEEEEEEEvNT_6ParamsE --------------------------
	.section	.nv.shared._ZN7cutlass13device_kernelIN5flash19enable_sm80_to_sm89INS1_16FlashAttnFwdSm80INS1_25CollectiveMainloopFwdSm80ILi4ELi1ELb0EN4cute5tupleIJNS5_1CILi128EEENS7_ILi96EEENS7_ILi64EEEEEELi64ENS_10bfloat16_tEfNS_4arch4Sm80ELb0ELb1ELb1ELb1ELb0ELb0ELb1ELb0EEENS1_21CollectiveEpilogueFwdINS6_IJS8_SA_S9_EEENS6_IJNS7_ILi1EEESI_SI_EEESC_SE_Li128ELb1ELb1ELb0ELb0EEENS1_19SingleTileSchedulerILb1ELb0ELb1ELi128EEEEEEEEEvNT_6ParamsE,"aw",@nobits
	.sectionflags	@""
	.align	16


//--------------------- .nv.shared._ZN7cutlass13device_kernelIN5flash19enable_sm80_to_sm89INS1_16FlashAttnFwdSm80INS1_25CollectiveMainloopFwdSm80ILi4ELi1ELb0EN4cute5tupleIJNS5_1CILi128EEENS7_ILi96EEENS7_ILi64EEEEEELi64ENS_10bfloat16_tEfNS_4arch4Sm80ELb0ELb1ELb1ELb1ELb0ELb1ELb1ELb0EEENS1_21CollectiveEpilogueFwdINS6_IJS8_SA_S9_EEENS6_IJNS7_ILi1EEESI_SI_EEESC_SE_Li128ELb1ELb1ELb0ELb0EEENS1_19SingleTileSchedulerILb1ELb0ELb1ELi128EEEEEEEEEvNT_6ParamsE --------------------------
	.section	.nv.shared._ZN7cutlass13device_kernelIN5flash19enable_sm80_to_sm89INS1_16FlashAttnFwdSm80INS1_25CollectiveMainloopFwdSm80ILi4ELi1ELb0EN4cute5tupleIJNS5_1CILi128EEENS7_ILi96EEENS7_ILi64EEEEEELi64ENS_10bfloat16_tEfNS_4arch4Sm80ELb0ELb1ELb1ELb1ELb0ELb1ELb1ELb0EEENS1_21CollectiveEpilogueFwdINS6_IJS8_SA_S9_EEENS6_IJNS7_ILi1EEESI_SI_EEESC_SE_Li128ELb1ELb1ELb0ELb0EEENS1_19SingleTileSchedulerILb1ELb0ELb1ELi128EEEEEEEEEvNT_6ParamsE,"aw",@nobits
	.sectionflags	@""
	.align	16


//--------------------- .nv.shared._ZN7cutlass13device_kernelIN5flash19enable_sm80_to_sm89INS1_16FlashAttnFwdSm80INS1_25CollectiveMainloopFwdSm80ILi4ELi1ELb0EN4cute5tupleIJNS5_1CILi128EEENS7_ILi112EEENS7_ILi64EEEEEELi64ENS_10bfloat16_tEfNS_4arch4Sm80ELb1ELb0ELb1ELb0ELb0ELb0ELb1ELb0EEENS1_21CollectiveEpilogueFwdINS6_IJS8_SA_S9_EEENS6_IJNS7_ILi1EEESI_SI_EEESC_SE_Li128ELb0ELb1ELb0ELb0EEENS1_30DynamicPersistentTileSchedulerILi128ELi128ELb0ELb1ELb0EEEEEEEEEvNT_6ParamsE --------------------------
	.section	.nv.shared._ZN7cutlass13device_kernelIN5flash19enable_sm80_to_sm89INS1_16FlashAttnFwdSm80INS1_25CollectiveMainloopFwdSm80ILi4ELi1ELb0EN4cute5tupleIJNS5_1CILi128EEENS7_ILi112EEENS7_ILi64EEEEEELi64ENS_10bfloat16_tEfNS_4arch4Sm80ELb1ELb0ELb1ELb0ELb0ELb0ELb1ELb0EEENS1_21CollectiveEpilogueFwdINS6_IJS8_SA_S9_EEENS6_IJNS7_ILi1EEESI_SI_EEESC_SE_Li128ELb0ELb1ELb0ELb0EEENS1_30DynamicPersistentTileSchedulerILi128ELi128ELb0ELb1ELb0EEEEEEEEEvNT_6ParamsE,"aw",@nobits
	.sectionflags	@""
	.align	16


//--------------------- .nv.shared._ZN7cutlass13device_kernelIN5flash19enable_sm80_to_sm89INS1_16FlashAttnFwdSm80INS1_25CollectiveMainloopFwdSm80ILi4ELi1ELb0EN4cute5tupleIJNS5_1CILi128EEENS7_ILi112EEENS7_ILi64EEEEEELi64ENS_10bfloat16_tEfNS_4arch4Sm80ELb1ELb0ELb1ELb1ELb0ELb0ELb1ELb0EEENS1_21CollectiveEpilogueFwdINS6_IJS8_SA_S9_EEENS6_IJNS7_ILi1EEESI_SI_EEESC_SE_Li128ELb1ELb1ELb0ELb0EEENS1_19SingleTileSchedulerILb1ELb0ELb1ELi128EEEEEEEEEvNT_6ParamsE --------------------------
	.section	.nv.shared._ZN7cutlass13device_kernelIN5flash19enable_sm80_to_sm89INS1_16FlashAttnFwdSm80INS1_25CollectiveMainloopFwdSm80ILi4ELi1ELb0EN4cute5tupleIJNS5_1CILi128EEENS7_ILi112EEENS7_ILi64EEEEEELi64ENS_10bfloat16_tEfNS_4arch4Sm80ELb1ELb0ELb1ELb1ELb0ELb0ELb1ELb0EEENS1_21CollectiveEpilogueFwdINS6_IJS8_SA_S9_EEENS6_IJNS7_ILi1EEESI_SI_EEESC_SE_Li128ELb1ELb1ELb0ELb0EEENS1_19SingleTileSchedulerILb1ELb0ELb1ELi128EEEEEEEEEvNT_6ParamsE,"aw",@nobits
	.sectionflags	@""
	.align	16


//--------------------- .nv.shared._ZN7cutlass13device_kernelIN5flash19enable_sm80_to_sm89INS1_16FlashAttnFwdSm80INS1_25CollectiveMainloopFwdSm80ILi4ELi1ELb0EN4cute5tupleIJNS5_1CILi128EEENS7_ILi112EEENS7_ILi64EEEEEELi64ENS_10bfloat16_tEfNS_4arch4Sm80ELb1ELb0ELb1ELb1ELb0ELb1ELb1ELb0EEENS1_21CollectiveEpilogueFwdINS6_IJS8_SA_S9_EEENS6_IJNS7_ILi1EEESI_SI_EEESC_SE_Li128ELb1ELb1ELb0ELb0EEENS1_19SingleTileSchedulerILb1ELb0ELb1ELi128EEEEEEEEEvNT_6ParamsE --------------------------
	.section	.nv.shared._ZN7cutlass13device_kernelIN5flash19enable_sm80_to_sm89INS1_16FlashAttnFwdSm80INS1_25CollectiveMainloopFwdSm80ILi4ELi1ELb0EN4cute5tupleIJNS5_1CILi128EEENS7_ILi112EEENS7_ILi64EEEEEELi64ENS_10bfloat16_tEfNS_4arch4Sm80ELb1ELb0ELb1ELb1ELb0ELb1ELb1ELb0EEENS1_21CollectiveEpilogueFwdINS6_IJS8_SA_S9_EEENS6_IJNS7_ILi1EEESI_SI_EEESC_SE_Li128ELb1ELb1ELb0ELb0EEENS1_19SingleTileSchedulerILb1ELb0ELb1ELi128EEEEEEEEEvNT_6ParamsE,"aw",@nobits
	.sectionflags	@""
	.align	16


//--------------------- .nv.shared._ZN7cutlass13device_kernelIN5flash19enable_sm80_to_sm89INS1_16FlashAttnFwdSm80INS1_25CollectiveMainloopFwdSm80ILi4ELi1ELb0EN4cute5tupleIJNS5_1CILi128EEENS7_ILi112EEENS7_ILi64EEEEEELi64ENS_10bfloat16_tEfNS_4arch4Sm80ELb0ELb0ELb0ELb0ELb0ELb0ELb1ELb0EEENS1_21CollectiveEpilogueFwdINS6_IJS8_SA_S9_EEENS6_IJNS7_ILi1EEESI_SI_EEESC_SE_Li128ELb0ELb1ELb0ELb0EEENS1_19SingleTileSchedulerILb0ELb0ELb1ELi128EEEEEEEEEvNT_6ParamsE --------------------------
	.section	.nv.shared._ZN7cutlass13device_kernelIN5flash19enable_sm80_to_sm89INS1_16FlashAttnFwdSm80INS1_25CollectiveMainloopFwdSm80ILi4ELi1ELb0EN4cute5tupleIJNS5_1CILi128EEENS7_ILi112EEENS7_ILi64EEEEEELi64ENS_10bfloat16_tEfNS_4arch4Sm80ELb0ELb0ELb0ELb0ELb0ELb0ELb1ELb0EEENS1_21CollectiveEpilogueFwdINS6_IJS8_SA_S9_EEENS6_IJNS7_ILi1EEESI_SI_EEESC_SE_Li128ELb0ELb1ELb0ELb0EEENS1_19SingleTileSchedulerILb0ELb0ELb1ELi128EEEEEEEEEvNT_6ParamsE,"aw",@nobits
	.sectionflags	@""
	.align	16


//--------------------- .nv.shared._ZN7cutlass13device_kernelIN5flash19enable_sm80_to_sm89INS1_16FlashAttnFwdSm80INS1_25CollectiveMainloopFwdSm80ILi4ELi1ELb0EN4cute5tupleIJNS5_1CILi128EEENS7_ILi112EEENS7_ILi64EEEEEELi64ENS_10bfloat16_tEfNS_4arch4Sm80ELb0ELb0ELb0ELb1ELb0ELb0ELb1ELb0EEENS1_21CollectiveEpilogueFwdINS6_IJS8_SA_S9_EEENS6_IJNS7_ILi1EEESI_SI_EEESC_SE_Li128ELb1ELb1ELb0ELb0EEENS1_19SingleTileSchedulerILb1ELb0ELb1ELi128EEEEEEEEEvNT_6ParamsE --------------------------
	.section	.nv.shared._ZN7cutlass13device_kernelIN5flash19enable_sm80_to_sm89INS1_16FlashAttnFwdSm80INS1_25CollectiveMainloopFwdSm80ILi4ELi1ELb0EN4cute5tupleIJNS5_1CILi128EEENS7_ILi112EEENS7_ILi64EEEEEELi64ENS_10bfloat16_tEfNS_4arch4Sm80ELb0ELb0ELb0ELb1ELb0ELb0ELb1ELb0EEENS1_21CollectiveEpilogueFwdINS6_IJS8_SA_S9_EEENS6_IJNS7_ILi1EEESI_SI_EEESC_SE_Li128ELb1ELb1ELb0ELb0EEENS1_19SingleTileSchedulerILb1ELb0ELb1ELi128EEEEEEEEEvNT_6ParamsE,"aw",@nobits
	.sectionflags	@""
	.align	16


//--------------------- .nv.shared._ZN7cutlass13device_kernelIN5flash19enable_sm80_to_sm89INS1_16FlashAttnFwdSm80INS1_25CollectiveMainloopFwdSm80ILi4ELi1ELb0EN4cute5tupleIJNS5_1CILi128EEENS7_ILi112EEENS7_ILi64EEEEEELi64ENS_10bfloat16_tEfNS_4arch4Sm80ELb0ELb0ELb0ELb1ELb0ELb1ELb1ELb0EEENS1_21CollectiveEpilogueFwdINS6_IJS8_SA_S9_EEENS6_IJNS7_ILi1EEESI_SI_EEESC_SE_Li128ELb1ELb1ELb0ELb0EEENS1_19SingleTileSchedulerILb1ELb0ELb1ELi128EEEEEEEEEvNT_6ParamsE --------------------------
	.section	.nv.shared._ZN7cutlass13device_kernelIN5flash19enable_sm80_to_sm89INS1_16FlashAttnFwdSm80INS1_25CollectiveMainloopFwdSm80ILi4ELi1ELb0EN4cute5tupleIJNS5_1CILi128EEENS7_ILi112EEENS7_ILi64EEEEEELi64ENS_10bfloat16_tEfNS_4arch4Sm80ELb0ELb0ELb0ELb1ELb0ELb1ELb1ELb0EEENS1_21CollectiveEpilogueFwdINS6_IJS8_SA_S9_EEENS6_IJNS7_ILi1EEESI_SI_EEESC_SE_Li128ELb1ELb1ELb0ELb0EEENS1_19SingleTileSchedulerILb1ELb0ELb1ELi128EEEEEEEEEvNT_6ParamsE,"aw",@nobits
	.sectionflags	@""
	.align	16


//--------------------- .nv.shared._ZN7cutlass13device_kernelIN5flash19enable_sm80_to_sm89INS1_16FlashAttnFwdSm80INS1_25CollectiveMainloopFwdSm80ILi4ELi1ELb0EN4cute5tupleIJNS5_1CILi128EEENS7_ILi96EEENS7_ILi64EEEEEELi64ENS_10bfloat16_tEfNS_4arch4Sm80ELb0ELb1ELb0ELb0ELb0ELb0ELb1ELb0EEENS1_21CollectiveEpilogueFwdINS6_IJS8_SA_S9_EEENS6_IJNS7_ILi1EEESI_SI_EEESC_SE_Li128ELb0ELb1ELb0ELb0EEENS1_19SingleTileSchedulerILb0ELb0ELb1ELi128EEEEEEEEEvNT_6ParamsE --------------------------
	.section	.nv.shared._ZN7cutlass13device_kernelIN5flash19enable_sm80_to_sm89INS1_16FlashAttnFwdSm80INS1_25CollectiveMainloopFwdSm80ILi4ELi1ELb0EN4cute5tupleIJNS5_1CILi128EEENS7_ILi96EEENS7_ILi64EEEEEELi64ENS_10bfloat16_tEfNS_4arch4Sm80ELb0ELb1ELb0ELb0ELb0ELb0ELb1ELb0EEENS1_21CollectiveEpilogueFwdINS6_IJS8_SA_S9_EEENS6_IJNS7_ILi1EEESI_SI_EEESC_SE_Li128ELb0ELb1ELb0ELb0EEENS1_19SingleTileSchedulerILb0ELb0ELb1ELi128EEEEEEEEEvNT_6ParamsE,"aw",@nobits
	.sectionflags	@""
	.align	16


//--------------------- .nv.shared._ZN7cutlass13device_kernelIN5flash19enable_sm80_to_sm89INS1_16FlashAttnFwdSm80INS1_25CollectiveMainloopFwdSm80ILi4ELi1ELb0EN4cute5tupleIJNS5_1CILi128EEENS7_ILi96EEENS7_ILi64EEEEEELi64ENS_10bfloat16_tEfNS_4arch4Sm80ELb0ELb1ELb0ELb1ELb0ELb0ELb1ELb0EEENS1_21CollectiveEpilogueFwdINS6_IJS8_SA_S9_EEENS6_IJNS7_ILi1EEESI_SI_EEESC_SE_Li128ELb1ELb1ELb0ELb0EEENS1_19SingleTileSchedulerILb1ELb0ELb1ELi128EEEEEEEEEvNT_6ParamsE --------------------------
	.section	.nv.shared._ZN7cutlass13device_kernelIN5flash19enable_sm80_to_sm89INS1_16FlashAttnFwdSm80INS1_25CollectiveMainloopFwdSm80ILi4ELi1ELb0EN4cute5tupleIJNS5_1CILi128EEENS7_ILi96EEENS7_ILi64EEEEEELi64ENS_10bfloat16_tEfNS_4arch4Sm80ELb0ELb1ELb0ELb1ELb0ELb0ELb1ELb0EEENS1_21CollectiveEpilogueFwdINS6_IJS8_SA_S9_EEENS6_IJNS7_ILi1EEESI_SI_EEESC_SE_Li128ELb1ELb1ELb0ELb0EEENS1_19SingleTileSchedulerILb1ELb0ELb1ELi128EEEEEEEEEvNT_6ParamsE,"aw",@nobits
	.sectionflags	@""
	.align	16


//--------------------- .nv.shared._ZN7cutlass13device_kernelIN5flash19enable_sm80_to_sm89INS1_16FlashAttnFwdSm80INS1_25CollectiveMainloopFwdSm80ILi4ELi1ELb0EN4cute5tupleIJNS5_1CILi128EEENS7_ILi96EEENS7_ILi64EEEEEELi64ENS_10bfloat16_tEfNS_4arch4Sm80ELb0ELb1ELb0ELb1ELb0ELb1ELb1ELb0EEENS1_21CollectiveEpilogueFwdINS6_IJS8_SA_S9_EEENS6_IJNS7_ILi1EEESI_SI_EEESC_SE_Li128ELb1ELb1ELb0ELb0EEENS1_19SingleTileSchedulerILb1ELb0ELb1ELi128EEEEEEEEEvNT_6ParamsE --------------------------
	.section	.nv.shared._ZN7cutlass13device_kernelIN5flash19enable_sm80_to_sm89INS1_16FlashAttnFwdSm80INS1_25CollectiveMainloopFwdSm80ILi4ELi1ELb0EN4cute5tupleIJNS5_1CILi128EEENS7_ILi96EEENS7_ILi64EEEEEELi64ENS_10bfloat16_tEfNS_4arch4Sm80ELb0ELb1ELb0ELb1ELb0ELb1ELb1ELb0EEENS1_21CollectiveEpilogueFwdINS6_IJS8_SA_S9_EEENS6_IJNS7_ILi1EEESI_SI_EEESC_SE_Li128ELb1ELb1ELb0ELb0EEENS1_19SingleTileSchedulerILb1ELb0ELb1ELi128EEEEEEEEEvNT_6ParamsE,"aw",@nobits
	.sectionflags	@""
	.align	16


//--------------------- .nv.shared._ZN7cutlass13device_kernelIN5flash19enable_sm80_to_sm89INS1_16FlashAttnFwdSm80INS1_25CollectiveMainloopFwdSm80ILi4ELi1ELb0EN4cute5tupleIJNS5_1CILi128EEENS7_ILi112EEENS7_ILi64EEEEEELi64ENS_10bfloat16_tEfNS_4arch4Sm80ELb1ELb0ELb0ELb0ELb0ELb0ELb1ELb0EEENS1_21CollectiveEpilogueFwdINS6_IJS8_SA_S9_EEENS6_IJNS7_ILi1EEESI_SI_EEESC_SE_Li128ELb0ELb1ELb0ELb0EEENS1_30DynamicPersistentTileSchedulerILi128ELi128ELb0ELb1ELb0EEEEEEEEEvNT_6ParamsE --------------------------
	.section	.nv.shared._ZN7cutlass13device_kernelIN5flash19enable_sm80_to_sm89INS1_16FlashAttnFwdSm80INS1_25CollectiveMainloopFwdSm80ILi4ELi1ELb0EN4cute5tupleIJNS5_1CILi128EEENS7_ILi112EEENS7_ILi64EEEEEELi64ENS_10bfloat16_tEfNS_4arch4Sm80ELb1ELb0ELb0ELb0ELb0ELb0ELb1ELb0EEENS1_21CollectiveEpilogueFwdINS6_IJS8_SA_S9_EEENS6_IJNS7_ILi1EEESI_SI_EEESC_SE_Li128ELb0ELb1ELb0ELb0EEENS1_30DynamicPersistentTileSchedulerILi128ELi128ELb0ELb1ELb0EEEEEEEEEvNT_6ParamsE,"aw",@nobits
	.sectionflags	@""
	.align	16


//--------------------- .nv.shared._ZN7cutlass13device_kernelIN5flash19enable_sm80_to_sm89INS1_16FlashAttnFwdSm80INS1_25CollectiveMainloopFwdSm80ILi4ELi1ELb0EN4cute5tupleIJNS5_1CILi128EEENS7_ILi112EEENS7_ILi64EEEEEELi64ENS_10bfloat16_tEfNS_4arch4Sm80ELb1ELb0ELb0ELb1ELb0ELb0ELb1ELb0EEENS1_21CollectiveEpilogueFwdINS6_IJS8_SA_S9_EEENS6_IJNS7_ILi1EEESI_SI_EEESC_SE_Li128ELb1ELb1ELb0ELb0EEENS1_19SingleTileSchedulerILb1ELb0ELb1ELi128EEEEEEEEEvNT_6ParamsE --------------------------
	.section	.nv.shared._ZN7cutlass13device_kernelIN5flash19enable_sm80_to_sm89INS1_16FlashAttnFwdSm80INS1_25CollectiveMainloopFwdSm80ILi4ELi1ELb0EN4cute5tupleIJNS5_1CILi128EEENS7_ILi112EEENS7_ILi64EEEEEELi64ENS_10bfloat16_tEfNS_4arch4Sm80ELb1ELb0ELb0ELb1ELb0ELb0ELb1ELb0EEENS1_21CollectiveEpilogueFwdINS6_IJS8_SA_S9_EEENS6_IJNS7_ILi1EEESI_SI_EEESC_SE_Li128ELb1ELb1ELb0ELb0EEENS1_19SingleTileSchedulerILb1ELb0ELb1ELi128EEEEEEEEEvNT_6ParamsE,"aw",@nobits
	.sectionflags	@""
	.align	16


//--------------------- .nv.shared._ZN7cutlass13device_kernelIN5flash19enable_sm80_to_sm89INS1_16FlashAttnFwdSm80INS1_25CollectiveMainloopFwdSm80ILi4ELi1ELb0EN4cute5tupleIJNS5_1CILi128EEENS7_ILi112EEENS7_ILi64EEEEEELi64ENS_10bfloat16_tEfNS_4arch4Sm80ELb1ELb0ELb0ELb1ELb0ELb1ELb1ELb0EEENS1_21CollectiveEpilogueFwdINS6_IJS8_SA_S9_EEENS6_IJNS7_ILi1EEESI_SI_EEESC_SE_Li128ELb1ELb1ELb0ELb0EEENS1_19SingleTileSchedulerILb1ELb0ELb1ELi128EEEEEEEEEvNT_6ParamsE --------------------------
	.section	.nv.shared._ZN7cutlass13device_kernelIN5flash19enable_sm80_to_sm89INS1_16FlashAttnFwdSm80INS1_25CollectiveMainloopFwdSm80ILi4ELi1ELb0EN4cute5tupleIJNS5_1CILi128EEENS7_ILi112EEENS7_ILi64EEEEEELi64ENS_10bfloat16_tEfNS_4arch4Sm80ELb1ELb0ELb0ELb1ELb0ELb1ELb1ELb0EEENS1_21CollectiveEpilogueFwdINS6_IJS8_SA_S9_EEENS6_IJNS7_ILi1EEESI_SI_EEESC_SE_Li128ELb1ELb1ELb0ELb0EEENS1_19SingleTileSchedulerILb1ELb0ELb1ELi128EEEEEEEEEvNT_6ParamsE,"aw",@nobits
	.sectionflags	@""
	.align	16
